	.target	sm_100a

	.elftype	@"ET_EXEC"


//--------------------- .note.nv.tkinfo           --------------------------
	.section	.note.nv.tkinfo,"",@"SHT_NOTE"
	.sectionflags	@"SHF_NOTE_NV_TKINFO"
	.tkinfo
        /*0018*/ 	.word	0x00000002
        /*0030*/ 	.string	""
        /*0030*/ 	.string	"ptxas"
        /*0030*/ 	.string	"Cuda compilation tools, release 13.0, V13.0.88"
        /*0030*/ 	.string	"Build cuda_13.0.r13.0/compiler.36424714_0"
        /*0030*/ 	.string	"-arch sm_100a -m 64 "



//--------------------- .note.nv.cuinfo           --------------------------
	.section	.note.nv.cuinfo,"",@"SHT_NOTE"
	.sectionflags	@"SHF_NOTE_NV_CUINFO"
        /*0018*/ 	.short	0x0002
        /*001a*/ 	.short	0x0064
        /*001c*/ 	.short	0x0082
	.zero		2


//--------------------- .nv.info                  --------------------------
	.section	.nv.info,"",@"SHT_CUDA_INFO"
	.align	4


	//----- nvinfo : EIATTR_REGCOUNT
	.align		4
        /*0000*/ 	.byte	0x04, 0x2f
        /*0002*/ 	.short	(.L_159 - .L_158)
	.align		4
.L_158:
        /*0004*/ 	.word	index@(_ZN2at6native24index_elementwise_kernelILi128ELi4EZNS0_16gpu_index_kernelIZNS0_17index_kernel_implINS0_10OpaqueTypeILi1EEEEEvRNS_18TensorIteratorBaseEN3c108ArrayRefIlEESA_EUlPcPKclE_EEvS7_SA_SA_RKT_bEUliE_EEvlT1_)
        /*0008*/ 	.word	0x0000002a


	//----- nvinfo : EIATTR_FRAME_SIZE
	.align		4
.L_159:
        /*000c*/ 	.byte	0x04, 0x11
        /*000e*/ 	.short	(.L_161 - .L_160)
	.align		4
.L_160:
        /*0010*/ 	.word	index@(_ZN2at6native24index_elementwise_kernelILi128ELi4EZNS0_16gpu_index_kernelIZNS0_17index_kernel_implINS0_10OpaqueTypeILi1EEEEEvRNS_18TensorIteratorBaseEN3c108ArrayRefIlEESA_EUlPcPKclE_EEvS7_SA_SA_RKT_bEUliE_EEvlT1_)
        /*0014*/ 	.word	0x00000000


	//----- nvinfo : EIATTR_REGCOUNT
	.align		4
.L_161:
        /*0018*/ 	.byte	0x04, 0x2f
        /*001a*/ 	.short	(.L_163 - .L_162)
	.align		4
.L_162:
        /*001c*/ 	.word	index@(_ZN2at6native24index_elementwise_kernelILi128ELi4EZNS0_16gpu_index_kernelIZNS0_17index_kernel_implINS0_10OpaqueTypeILi4EEEEEvRNS_18TensorIteratorBaseEN3c108ArrayRefIlEESA_EUlPcPKclE_EEvS7_SA_SA_RKT_bEUliE_EEvlT1_)
        /*0020*/ 	.word	0x0000002a


	//----- nvinfo : EIATTR_FRAME_SIZE
	.align		4
.L_163:
        /*0024*/ 	.byte	0x04, 0x11
        /*0026*/ 	.short	(.L_165 - .L_164)
	.align		4
.L_164:
        /*0028*/ 	.word	index@(_ZN2at6native24index_elementwise_kernelILi128ELi4EZNS0_16gpu_index_kernelIZNS0_17index_kernel_implINS0_10OpaqueTypeILi4EEEEEvRNS_18TensorIteratorBaseEN3c108ArrayRefIlEESA_EUlPcPKclE_EEvS7_SA_SA_RKT_bEUliE_EEvlT1_)
        /*002c*/ 	.word	0x00000000


	//----- nvinfo : EIATTR_REGCOUNT
	.align		4
.L_165:
        /*0030*/ 	.byte	0x04, 0x2f
        /*0032*/ 	.short	(.L_167 - .L_166)
	.align		4
.L_166:
        /*0034*/ 	.word	index@(_ZN2at6native24index_elementwise_kernelILi128ELi4EZNS0_16gpu_index_kernelIZNS0_17index_kernel_implINS0_10OpaqueTypeILi8EEEEEvRNS_18TensorIteratorBaseEN3c108ArrayRefIlEESA_EUlPcPKclE_EEvS7_SA_SA_RKT_bEUliE_EEvlT1_)
        /*0038*/ 	.word	0x0000002a


	//----- nvinfo : EIATTR_FRAME_SIZE
	.align		4
.L_167:
        /*003c*/ 	.byte	0x04, 0x11
        /*003e*/ 	.short	(.L_169 - .L_168)
	.align		4
.L_168:
        /*0040*/ 	.word	index@(_ZN2at6native24index_elementwise_kernelILi128ELi4EZNS0_16gpu_index_kernelIZNS0_17index_kernel_implINS0_10OpaqueTypeILi8EEEEEvRNS_18TensorIteratorBaseEN3c108ArrayRefIlEESA_EUlPcPKclE_EEvS7_SA_SA_RKT_bEUliE_EEvlT1_)
        /*0044*/ 	.word	0x00000000


	//----- nvinfo : EIATTR_REGCOUNT
	.align		4
.L_169:
        /*0048*/ 	.byte	0x04, 0x2f
        /*004a*/ 	.short	(.L_171 - .L_170)
	.align		4
.L_170:
        /*004c*/ 	.word	index@(_ZN2at6native24index_elementwise_kernelILi128ELi4EZNS0_16gpu_index_kernelIZNS0_17index_kernel_implINS0_10OpaqueTypeILi2EEEEEvRNS_18TensorIteratorBaseEN3c108ArrayRefIlEESA_EUlPcPKclE_EEvS7_SA_SA_RKT_bEUliE_EEvlT1_)
        /*0050*/ 	.word	0x0000002a


	//----- nvinfo : EIATTR_FRAME_SIZE
	.align		4
.L_171:
        /*0054*/ 	.byte	0x04, 0x11
        /*0056*/ 	.short	(.L_173 - .L_172)
	.align		4
.L_172:
        /*0058*/ 	.word	index@(_ZN2at6native24index_elementwise_kernelILi128ELi4EZNS0_16gpu_index_kernelIZNS0_17index_kernel_implINS0_10OpaqueTypeILi2EEEEEvRNS_18TensorIteratorBaseEN3c108ArrayRefIlEESA_EUlPcPKclE_EEvS7_SA_SA_RKT_bEUliE_EEvlT1_)
        /*005c*/ 	.word	0x00000000


	//----- nvinfo : EIATTR_REGCOUNT
	.align		4
.L_173:
        /*0060*/ 	.byte	0x04, 0x2f
        /*0062*/ 	.short	(.L_175 - .L_174)
	.align		4
.L_174:
        /*0064*/ 	.word	index@(_ZN2at6native24index_elementwise_kernelILi128ELi4EZNS0_16gpu_index_kernelIZNS0_17index_kernel_implINS0_10OpaqueTypeILi16EEEEEvRNS_18TensorIteratorBaseEN3c108ArrayRefIlEESA_EUlPcPKclE_EEvS7_SA_SA_RKT_bEUliE_EEvlT1_)
        /*0068*/ 	.word	0x0000002a


	//----- nvinfo : EIATTR_FRAME_SIZE
	.align		4
.L_175:
        /*006c*/ 	.byte	0x04, 0x11
        /*006e*/ 	.short	(.L_177 - .L_176)
	.align		4
.L_176:
        /*0070*/ 	.word	index@(_ZN2at6native24index_elementwise_kernelILi128ELi4EZNS0_16gpu_index_kernelIZNS0_17index_kernel_implINS0_10OpaqueTypeILi16EEEEEvRNS_18TensorIteratorBaseEN3c108ArrayRefIlEESA_EUlPcPKclE_EEvS7_SA_SA_RKT_bEUliE_EEvlT1_)
        /*0074*/ 	.word	0x00000000


	//----- nvinfo : EIATTR_REGCOUNT
	.align		4
.L_177:
        /*0078*/ 	.byte	0x04, 0x2f
        /*007a*/ 	.short	(.L_179 - .L_178)
	.align		4
.L_178:
        /*007c*/ 	.word	index@(_ZN2at6native24index_elementwise_kernelILi128ELi4EZNS0_22index_fill_kernel_implINS0_10OpaqueTypeILi1EEEEEvRNS_14TensorIteratorElllT_EUliE_EEvlT1_)
        /*0080*/ 	.word	0x0000001a


	//----- nvinfo : EIATTR_FRAME_SIZE
	.align		4
.L_179:
        /*0084*/ 	.byte	0x04, 0x11
        /*0086*/ 	.short	(.L_181 - .L_180)
	.align		4
.L_180:
        /*0088*/ 	.word	index@(_ZN2at6native24index_elementwise_kernelILi128ELi4EZNS0_22index_fill_kernel_implINS0_10OpaqueTypeILi1EEEEEvRNS_14TensorIteratorElllT_EUliE_EEvlT1_)
        /*008c*/ 	.word	0x00000000


	//----- nvinfo : EIATTR_REGCOUNT
	.align		4
.L_181:
        /*0090*/ 	.byte	0x04, 0x2f
        /*0092*/ 	.short	(.L_183 - .L_182)
	.align		4
.L_182:
        /*0094*/ 	.word	index@(_ZN2at6native24index_elementwise_kernelILi128ELi4EZNS0_22index_fill_kernel_implINS0_10OpaqueTypeILi4EEEEEvRNS_14TensorIteratorElllT_EUliE_EEvlT1_)
        /*0098*/ 	.word	0x0000001a


	//----- nvinfo : EIATTR_FRAME_SIZE
	.align		4
.L_183:
        /*009c*/ 	.byte	0x04, 0x11
        /*009e*/ 	.short	(.L_185 - .L_184)
	.align		4
.L_184:
        /*00a0*/ 	.word	index@(_ZN2at6native24index_elementwise_kernelILi128ELi4EZNS0_22index_fill_kernel_implINS0_10OpaqueTypeILi4EEEEEvRNS_14TensorIteratorElllT_EUliE_EEvlT1_)
        /*00a4*/ 	.word	0x00000000


	//----- nvinfo : EIATTR_REGCOUNT
	.align		4
.L_185:
        /*00a8*/ 	.byte	0x04, 0x2f
        /*00aa*/ 	.short	(.L_187 - .L_186)
	.align		4
.L_186:
        /*00ac*/ 	.word	index@(_ZN2at6native24index_elementwise_kernelILi128ELi4EZNS0_22index_fill_kernel_implINS0_10OpaqueTypeILi8EEEEEvRNS_14TensorIteratorElllT_EUliE_EEvlT1_)
        /*00b0*/ 	.word	0x0000001a


	//----- nvinfo : EIATTR_FRAME_SIZE
	.align		4
.L_187:
        /*00b4*/ 	.byte	0x04, 0x11
        /*00b6*/ 	.short	(.L_189 - .L_188)
	.align		4
.L_188:
        /*00b8*/ 	.word	index@(_ZN2at6native24index_elementwise_kernelILi128ELi4EZNS0_22index_fill_kernel_implINS0_10OpaqueTypeILi8EEEEEvRNS_14TensorIteratorElllT_EUliE_EEvlT1_)
        /*00bc*/ 	.word	0x00000000


	//----- nvinfo : EIATTR_REGCOUNT
	.align		4
.L_189:
        /*00c0*/ 	.byte	0x04, 0x2f
        /*00c2*/ 	.short	(.L_191 - .L_190)
	.align		4
.L_190:
        /*00c4*/ 	.word	index@(_ZN2at6native24index_elementwise_kernelILi128ELi4EZNS0_22index_fill_kernel_implINS0_10OpaqueTypeILi2EEEEEvRNS_14TensorIteratorElllT_EUliE_EEvlT1_)
        /*00c8*/ 	.word	0x0000001c


	//----- nvinfo : EIATTR_FRAME_SIZE
	.align		4
.L_191:
        /*00cc*/ 	.byte	0x04, 0x11
        /*00ce*/ 	.short	(.L_193 - .L_192)
	.align		4
.L_192:
        /*00d0*/ 	.word	index@(_ZN2at6native24index_elementwise_kernelILi128ELi4EZNS0_22index_fill_kernel_implINS0_10OpaqueTypeILi2EEEEEvRNS_14TensorIteratorElllT_EUliE_EEvlT1_)
        /*00d4*/ 	.word	0x00000000


	//----- nvinfo : EIATTR_REGCOUNT
	.align		4
.L_193:
        /*00d8*/ 	.byte	0x04, 0x2f
        /*00da*/ 	.short	(.L_195 - .L_194)
	.align		4
.L_194:
        /*00dc*/ 	.word	index@(_ZN2at6native24index_elementwise_kernelILi128ELi4EZNS0_22index_fill_kernel_implINS0_10OpaqueTypeILi16EEEEEvRNS_14TensorIteratorElllT_EUliE_EEvlT1_)
        /*00e0*/ 	.word	0x0000001a


	//----- nvinfo : EIATTR_FRAME_SIZE
	.align		4
.L_195:
        /*00e4*/ 	.byte	0x04, 0x11
        /*00e6*/ 	.short	(.L_197 - .L_196)
	.align		4
.L_196:
        /*00e8*/ 	.word	index@(_ZN2at6native24index_elementwise_kernelILi128ELi4EZNS0_22index_fill_kernel_implINS0_10OpaqueTypeILi16EEEEEvRNS_14TensorIteratorElllT_EUliE_EEvlT1_)
        /*00ec*/ 	.word	0x00000000


	//----- nvinfo : EIATTR_REGCOUNT
	.align		4
.L_197:
        /*00f0*/ 	.byte	0x04, 0x2f
        /*00f2*/ 	.short	(.L_199 - .L_198)
	.align		4
.L_198:
        /*00f4*/ 	.word	index@(_ZN2at6native24index_elementwise_kernelILi128ELi4EZNS0_22index_copy_kernel_implINS0_10OpaqueTypeILi1EEEEEvRNS_14TensorIteratorElllEUliE_EEvlT1_)
        /*00f8*/ 	.word	0x0000001c


	//----- nvinfo : EIATTR_FRAME_SIZE
	.align		4
.L_199:
        /*00fc*/ 	.byte	0x04, 0x11
        /*00fe*/ 	.short	(.L_201 - .L_200)
	.align		4
.L_200:
        /*0100*/ 	.word	index@(_ZN2at6native24index_elementwise_kernelILi128ELi4EZNS0_22index_copy_kernel_implINS0_10OpaqueTypeILi1EEEEEvRNS_14TensorIteratorElllEUliE_EEvlT1_)
        /*0104*/ 	.word	0x00000000


	//----- nvinfo : EIATTR_REGCOUNT
	.align		4
.L_201:
        /*0108*/ 	.byte	0x04, 0x2f
        /*010a*/ 	.short	(.L_203 - .L_202)
	.align		4
.L_202:
        /*010c*/ 	.word	index@(_ZN2at6native24index_elementwise_kernelILi128ELi4EZNS0_22index_copy_kernel_implINS0_10OpaqueTypeILi4EEEEEvRNS_14TensorIteratorElllEUliE_EEvlT1_)
        /*0110*/ 	.word	0x0000001c


	//----- nvinfo : EIATTR_FRAME_SIZE
	.align		4
.L_203:
        /*0114*/ 	.byte	0x04, 0x11
        /*0116*/ 	.short	(.L_205 - .L_204)
	.align		4
.L_204:
        /*0118*/ 	.word	index@(_ZN2at6native24index_elementwise_kernelILi128ELi4EZNS0_22index_copy_kernel_implINS0_10OpaqueTypeILi4EEEEEvRNS_14TensorIteratorElllEUliE_EEvlT1_)
        /*011c*/ 	.word	0x00000000


	//----- nvinfo : EIATTR_REGCOUNT
	.align		4
.L_205:
        /*0120*/ 	.byte	0x04, 0x2f
        /*0122*/ 	.short	(.L_207 - .L_206)
	.align		4
.L_206:
        /*0124*/ 	.word	index@(_ZN2at6native24index_elementwise_kernelILi128ELi4EZNS0_22index_copy_kernel_implINS0_10OpaqueTypeILi8EEEEEvRNS_14TensorIteratorElllEUliE_EEvlT1_)
        /*0128*/ 	.word	0x0000001c


	//----- nvinfo : EIATTR_FRAME_SIZE
	.align		4
.L_207:
        /*012c*/ 	.byte	0x04, 0x11
        /*012e*/ 	.short	(.L_209 - .L_208)
	.align		4
.L_208:
        /*0130*/ 	.word	index@(_ZN2at6native24index_elementwise_kernelILi128ELi4EZNS0_22index_copy_kernel_implINS0_10OpaqueTypeILi8EEEEEvRNS_14TensorIteratorElllEUliE_EEvlT1_)
        /*0134*/ 	.word	0x00000000


	//----- nvinfo : EIATTR_REGCOUNT
	.align		4
.L_209:
        /*0138*/ 	.byte	0x04, 0x2f
        /*013a*/ 	.short	(.L_211 - .L_210)
	.align		4
.L_210:
        /*013c*/ 	.word	index@(_ZN2at6native24index_elementwise_kernelILi128ELi4EZNS0_22index_copy_kernel_implINS0_10OpaqueTypeILi2EEEEEvRNS_14TensorIteratorElllEUliE_EEvlT1_)
        /*0140*/ 	.word	0x0000001c


	//----- nvinfo : EIATTR_FRAME_SIZE
	.align		4
.L_211:
        /*0144*/ 	.byte	0x04, 0x11
        /*0146*/ 	.short	(.L_213 - .L_212)
	.align		4
.L_212:
        /*0148*/ 	.word	index@(_ZN2at6native24index_elementwise_kernelILi128ELi4EZNS0_22index_copy_kernel_implINS0_10OpaqueTypeILi2EEEEEvRNS_14TensorIteratorElllEUliE_EEvlT1_)
        /*014c*/ 	.word	0x00000000


	//----- nvinfo : EIATTR_REGCOUNT
	.align		4
.L_213:
        /*0150*/ 	.byte	0x04, 0x2f
        /*0152*/ 	.short	(.L_215 - .L_214)
	.align		4
.L_214:
        /*0154*/ 	.word	index@(_ZN2at6native24index_elementwise_kernelILi128ELi4EZNS0_22index_copy_kernel_implINS0_10OpaqueTypeILi16EEEEEvRNS_14TensorIteratorElllEUliE_EEvlT1_)
        /*0158*/ 	.word	0x0000001b


	//----- nvinfo : EIATTR_FRAME_SIZE
	.align		4
.L_215:
        /*015c*/ 	.byte	0x04, 0x11
        /*015e*/ 	.short	(.L_217 - .L_216)
	.align		4
.L_216:
        /*0160*/ 	.word	index@(_ZN2at6native24index_elementwise_kernelILi128ELi4EZNS0_22index_copy_kernel_implINS0_10OpaqueTypeILi16EEEEEvRNS_14TensorIteratorElllEUliE_EEvlT1_)
        /*0164*/ 	.word	0x00000000


	//----- nvinfo : EIATTR_REGCOUNT
	.align		4
.L_217:
        /*0168*/ 	.byte	0x04, 0x2f
        /*016a*/ 	.short	(.L_219 - .L_218)
	.align		4
.L_218:
        /*016c*/ 	.word	index@(_ZN2at6native24index_elementwise_kernelILi128ELi4EZNS0_16gpu_index_kernelIZNS0_21index_put_kernel_implINS0_10OpaqueTypeILi1EEEEEvRNS_14TensorIteratorEN3c108ArrayRefIlEESA_EUlPcPKclE_EEvRNS_18TensorIteratorBaseESA_SA_RKT_bEUliE_EEvlT1_)
        /*0170*/ 	.word	0x0000002a


	//----- nvinfo : EIATTR_FRAME_SIZE
	.align		4
.L_219:
        /*0174*/ 	.byte	0x04, 0x11
        /*0176*/ 	.short	(.L_221 - .L_220)
	.align		4
.L_220:
        /*0178*/ 	.word	index@(_ZN2at6native24index_elementwise_kernelILi128ELi4EZNS0_16gpu_index_kernelIZNS0_21index_put_kernel_implINS0_10OpaqueTypeILi1EEEEEvRNS_14TensorIteratorEN3c108ArrayRefIlEESA_EUlPcPKclE_EEvRNS_18TensorIteratorBaseESA_SA_RKT_bEUliE_EEvlT1_)
        /*017c*/ 	.word	0x00000000


	//----- nvinfo : EIATTR_REGCOUNT
	.align		4
.L_221:
        /*0180*/ 	.byte	0x04, 0x2f
        /*0182*/ 	.short	(.L_223 - .L_222)
	.align		4
.L_222:
        /*0184*/ 	.word	index@(_ZN2at6native24index_elementwise_kernelILi128ELi4EZNS0_16gpu_index_kernelIZNS0_21index_put_kernel_implINS0_10OpaqueTypeILi4EEEEEvRNS_14TensorIteratorEN3c108ArrayRefIlEESA_EUlPcPKclE_EEvRNS_18TensorIteratorBaseESA_SA_RKT_bEUliE_EEvlT1_)
        /*0188*/ 	.word	0x0000002a


	//----- nvinfo : EIATTR_FRAME_SIZE
	.align		4
.L_223:
        /*018c*/ 	.byte	0x04, 0x11
        /*018e*/ 	.short	(.L_225 - .L_224)
	.align		4
.L_224:
        /*0190*/ 	.word	index@(_ZN2at6native24index_elementwise_kernelILi128ELi4EZNS0_16gpu_index_kernelIZNS0_21index_put_kernel_implINS0_10OpaqueTypeILi4EEEEEvRNS_14TensorIteratorEN3c108ArrayRefIlEESA_EUlPcPKclE_EEvRNS_18TensorIteratorBaseESA_SA_RKT_bEUliE_EEvlT1_)
        /*0194*/ 	.word	0x00000000


	//----- nvinfo : EIATTR_REGCOUNT
	.align		4
.L_225:
        /*0198*/ 	.byte	0x04, 0x2f
        /*019a*/ 	.short	(.L_227 - .L_226)
	.align		4
.L_226:
        /*019c*/ 	.word	index@(_ZN2at6native24index_elementwise_kernelILi128ELi4EZNS0_16gpu_index_kernelIZNS0_21index_put_kernel_implINS0_10OpaqueTypeILi8EEEEEvRNS_14TensorIteratorEN3c108ArrayRefIlEESA_EUlPcPKclE_EEvRNS_18TensorIteratorBaseESA_SA_RKT_bEUliE_EEvlT1_)
        /*01a0*/ 	.word	0x0000002a


	//----- nvinfo : EIATTR_FRAME_SIZE
	.align		4
.L_227:
        /*01a4*/ 	.byte	0x04, 0x11
        /*01a6*/ 	.short	(.L_229 - .L_228)
	.align		4
.L_228:
        /*01a8*/ 	.word	index@(_ZN2at6native24index_elementwise_kernelILi128ELi4EZNS0_16gpu_index_kernelIZNS0_21index_put_kernel_implINS0_10OpaqueTypeILi8EEEEEvRNS_14TensorIteratorEN3c108ArrayRefIlEESA_EUlPcPKclE_EEvRNS_18TensorIteratorBaseESA_SA_RKT_bEUliE_EEvlT1_)
        /*01ac*/ 	.word	0x00000000


	//----- nvinfo : EIATTR_REGCOUNT
	.align		4
.L_229:
        /*01b0*/ 	.byte	0x04, 0x2f
        /*01b2*/ 	.short	(.L_231 - .L_230)
	.align		4
.L_230:
        /*01b4*/ 	.word	index@(_ZN2at6native24index_elementwise_kernelILi128ELi4EZNS0_16gpu_index_kernelIZNS0_21index_put_kernel_implINS0_10OpaqueTypeILi2EEEEEvRNS_14TensorIteratorEN3c108ArrayRefIlEESA_EUlPcPKclE_EEvRNS_18TensorIteratorBaseESA_SA_RKT_bEUliE_EEvlT1_)
        /*01b8*/ 	.word	0x0000002a


	//----- nvinfo : EIATTR_FRAME_SIZE
	.align		4
.L_231:
        /*01bc*/ 	.byte	0x04, 0x11
        /*01be*/ 	.short	(.L_233 - .L_232)
	.align		4
.L_232:
        /*01c0*/ 	.word	index@(_ZN2at6native24index_elementwise_kernelILi128ELi4EZNS0_16gpu_index_kernelIZNS0_21index_put_kernel_implINS0_10OpaqueTypeILi2EEEEEvRNS_14TensorIteratorEN3c108ArrayRefIlEESA_EUlPcPKclE_EEvRNS_18TensorIteratorBaseESA_SA_RKT_bEUliE_EEvlT1_)
        /*01c4*/ 	.word	0x00000000


	//----- nvinfo : EIATTR_REGCOUNT
	.align		4
.L_233:
        /*01c8*/ 	.byte	0x04, 0x2f
        /*01ca*/ 	.short	(.L_235 - .L_234)
	.align		4
.L_234:
        /*01cc*/ 	.word	index@(_ZN2at6native24index_elementwise_kernelILi128ELi4EZNS0_16gpu_index_kernelIZNS0_21index_put_kernel_implINS0_10OpaqueTypeILi16EEEEEvRNS_14TensorIteratorEN3c108ArrayRefIlEESA_EUlPcPKclE_EEvRNS_18TensorIteratorBaseESA_SA_RKT_bEUliE_EEvlT1_)
        /*01d0*/ 	.word	0x0000002a


	//----- nvinfo : EIATTR_FRAME_SIZE
	.align		4
.L_235:
        /*01d4*/ 	.byte	0x04, 0x11
        /*01d6*/ 	.short	(.L_237 - .L_236)
	.align		4
.L_236:
        /*01d8*/ 	.word	index@(_ZN2at6native24index_elementwise_kernelILi128ELi4EZNS0_16gpu_index_kernelIZNS0_21index_put_kernel_implINS0_10OpaqueTypeILi16EEEEEvRNS_14TensorIteratorEN3c108ArrayRefIlEESA_EUlPcPKclE_EEvRNS_18TensorIteratorBaseESA_SA_RKT_bEUliE_EEvlT1_)
        /*01dc*/ 	.word	0x00000000


	//----- nvinfo : EIATTR_REGCOUNT
	.align		4
.L_237:
        /*01e0*/ 	.byte	0x04, 0x2f
        /*01e2*/ 	.short	(.L_239 - .L_238)
	.align		4
.L_238:
        /*01e4*/ 	.word	index@(_ZN2at6native24index_elementwise_kernelILi128ELi4EZNS0_16gpu_index_kernelIZZZNS0_31index_put_kernel_quantized_cudaERNS_14TensorIteratorEN3c108ArrayRefIlEES7_bdiENKUlvE_clEvENKUlvE_clEvEUlPcPKclE_EEvRNS_18TensorIteratorBaseES7_S7_RKT_bEUliE_EEvlT1_)
        /*01e8*/ 	.word	0x0000002c


	//----- nvinfo : EIATTR_FRAME_SIZE
	.align		4
.L_239:
        /*01ec*/ 	.byte	0x04, 0x11
        /*01ee*/ 	.short	(.L_241 - .L_240)
	.align		4
.L_240:
        /*01f0*/ 	.word	index@(_ZN2at6native24index_elementwise_kernelILi128ELi4EZNS0_16gpu_index_kernelIZZZNS0_31index_put_kernel_quantized_cudaERNS_14TensorIteratorEN3c108ArrayRefIlEES7_bdiENKUlvE_clEvENKUlvE_clEvEUlPcPKclE_EEvRNS_18TensorIteratorBaseES7_S7_RKT_bEUliE_EEvlT1_)
        /*01f4*/ 	.word	0x00000000


	//----- nvinfo : EIATTR_REGCOUNT
	.align		4
.L_241:
        /*01f8*/ 	.byte	0x04, 0x2f
        /*01fa*/ 	.short	(.L_243 - .L_242)
	.align		4
.L_242:
        /*01fc*/ 	.word	index@(_ZN2at6native24index_elementwise_kernelILi128ELi4EZNS0_16gpu_index_kernelIZZZNS0_31index_put_kernel_quantized_cudaERNS_14TensorIteratorEN3c108ArrayRefIlEES7_bdiENKUlvE_clEvENKUlvE0_clEvEUlPcPKclE_EEvRNS_18TensorIteratorBaseES7_S7_RKT_bEUliE_EEvlT1_)
        /*0200*/ 	.word	0x0000002c


	//----- nvinfo : EIATTR_FRAME_SIZE
	.align		4
.L_243:
        /*0204*/ 	.byte	0x04, 0x11
        /*0206*/ 	.short	(.L_245 - .L_244)
	.align		4
.L_244:
        /*0208*/ 	.word	index@(_ZN2at6native24index_elementwise_kernelILi128ELi4EZNS0_16gpu_index_kernelIZZZNS0_31index_put_kernel_quantized_cudaERNS_14TensorIteratorEN3c108ArrayRefIlEES7_bdiENKUlvE_clEvENKUlvE0_clEvEUlPcPKclE_EEvRNS_18TensorIteratorBaseES7_S7_RKT_bEUliE_EEvlT1_)
        /*020c*/ 	.word	0x00000000


	//----- nvinfo : EIATTR_REGCOUNT
	.align		4
.L_245:
        /*0210*/ 	.byte	0x04, 0x2f
        /*0212*/ 	.short	(.L_247 - .L_246)
	.align		4
.L_246:
        /*0214*/ 	.word	index@(_ZN2at6native24index_elementwise_kernelILi128ELi4EZNS0_16gpu_index_kernelIZZZNS0_31index_put_kernel_quantized_cudaERNS_14TensorIteratorEN3c108ArrayRefIlEES7_bdiENKUlvE_clEvENKUlvE1_clEvEUlPcPKclE_EEvRNS_18TensorIteratorBaseES7_S7_RKT_bEUliE_EEvlT1_)
        /*0218*/ 	.word	0x0000002c


	//----- nvinfo : EIATTR_FRAME_SIZE
	.align		4
.L_247:
        /*021c*/ 	.byte	0x04, 0x11
        /*021e*/ 	.short	(.L_249 - .L_248)
	.align		4
.L_248:
        /*0220*/ 	.word	index@(_ZN2at6native24index_elementwise_kernelILi128ELi4EZNS0_16gpu_index_kernelIZZZNS0_31index_put_kernel_quantized_cudaERNS_14TensorIteratorEN3c108ArrayRefIlEES7_bdiENKUlvE_clEvENKUlvE1_clEvEUlPcPKclE_EEvRNS_18TensorIteratorBaseES7_S7_RKT_bEUliE_EEvlT1_)
        /*0224*/ 	.word	0x00000000


	//----- nvinfo : EIATTR_REGCOUNT
	.align		4
.L_249:
        /*0228*/ 	.byte	0x04, 0x2f
        /*022a*/ 	.short	(.L_251 - .L_250)
	.align		4
.L_250:
        /*022c*/ 	.word	index@(_ZN2at6native24index_elementwise_kernelILi128ELi4EZNS0_16gpu_index_kernelIZZZNS0_31index_put_kernel_quantized_cudaERNS_14TensorIteratorEN3c108ArrayRefIlEES7_bdiENKUlvE_clEvENKUlvE2_clEvEUlPcPKclE_EEvRNS_18TensorIteratorBaseES7_S7_RKT_bEUliE_EEvlT1_)
        /*0230*/ 	.word	0x0000002c


	//----- nvinfo : EIATTR_FRAME_SIZE
	.align		4
.L_251:
        /*0234*/ 	.byte	0x04, 0x11
        /*0236*/ 	.short	(.L_253 - .L_252)
	.align		4
.L_252:
        /*0238*/ 	.word	index@(_ZN2at6native24index_elementwise_kernelILi128ELi4EZNS0_16gpu_index_kernelIZZZNS0_31index_put_kernel_quantized_cudaERNS_14TensorIteratorEN3c108ArrayRefIlEES7_bdiENKUlvE_clEvENKUlvE2_clEvEUlPcPKclE_EEvRNS_18TensorIteratorBaseES7_S7_RKT_bEUliE_EEvlT1_)
        /*023c*/ 	.word	0x00000000


	//----- nvinfo : EIATTR_REGCOUNT
	.align		4
.L_253:
        /*0240*/ 	.byte	0x04, 0x2f
        /*0242*/ 	.short	(.L_255 - .L_254)
	.align		4
.L_254:
        /*0244*/ 	.word	index@(_ZN2at6native24index_elementwise_kernelILi128ELi4EZNS0_16gpu_index_kernelIZZZNS0_31index_put_kernel_quantized_cudaERNS_14TensorIteratorEN3c108ArrayRefIlEES7_bdiENKUlvE_clEvENKUlvE3_clEvEUlPcPKclE_EEvRNS_18TensorIteratorBaseES7_S7_RKT_bEUliE_EEvlT1_)
        /*0248*/ 	.word	0x0000002c


	//----- nvinfo : EIATTR_FRAME_SIZE
	.align		4
.L_255:
        /*024c*/ 	.byte	0x04, 0x11
        /*024e*/ 	.short	(.L_257 - .L_256)
	.align		4
.L_256:
        /*0250*/ 	.word	index@(_ZN2at6native24index_elementwise_kernelILi128ELi4EZNS0_16gpu_index_kernelIZZZNS0_31index_put_kernel_quantized_cudaERNS_14TensorIteratorEN3c108ArrayRefIlEES7_bdiENKUlvE_clEvENKUlvE3_clEvEUlPcPKclE_EEvRNS_18TensorIteratorBaseES7_S7_RKT_bEUliE_EEvlT1_)
        /*0254*/ 	.word	0x00000000


	//----- nvinfo : EIATTR_REGCOUNT
	.align		4
.L_257:
        /*0258*/ 	.byte	0x04, 0x2f
        /*025a*/ 	.short	(.L_259 - .L_258)
	.align		4
.L_258:
        /*025c*/ 	.word	index@(_ZN2at6native24index_elementwise_kernelILi128ELi4EZNS0_20cuda_take_put_kernelIhiZZZZZNS0_10put_kernelERNS_14TensorIteratorERKNS_10TensorBaseEbENKUlvE_clEvENKUlvE_clEvENKUlvE_clEvENKUlvE_clEvEUlRhiE_EEvS4_S7_RKT1_EUliE_EEvlSE_)
        /*0260*/ 	.word	0x0000001c


	//----- nvinfo : EIATTR_FRAME_SIZE
	.align		4
.L_259:
        /*0264*/ 	.byte	0x04, 0x11
        /*0266*/ 	.short	(.L_261 - .L_260)
	.align		4
.L_260:
        /*0268*/ 	.word	index@(_ZN2at6native24index_elementwise_kernelILi128ELi4EZNS0_20cuda_take_put_kernelIhiZZZZZNS0_10put_kernelERNS_14TensorIteratorERKNS_10TensorBaseEbENKUlvE_clEvENKUlvE_clEvENKUlvE_clEvENKUlvE_clEvEUlRhiE_EEvS4_S7_RKT1_EUliE_EEvlSE_)
        /*026c*/ 	.word	0x00000000


	//----- nvinfo : EIATTR_REGCOUNT
	.align		4
.L_261:
        /*0270*/ 	.byte	0x04, 0x2f
        /*0272*/ 	.short	(.L_263 - .L_262)
	.align		4
.L_262:
        /*0274*/ 	.word	index@(_ZN2at6native24index_elementwise_kernelILi128ELi4EZNS0_20cuda_take_put_kernelIhiZZZZZNS0_10put_kernelERNS_14TensorIteratorERKNS_10TensorBaseEbENKUlvE_clEvENKUlvE_clEvENKUlvE_clEvENKUlvE_clEvEUlRhiE0_EEvS4_S7_RKT1_EUliE_EEvlSE_)
        /*0278*/ 	.word	0x0000001c


	//----- nvinfo : EIATTR_FRAME_SIZE
	.align		4
.L_263:
        /*027c*/ 	.byte	0x04, 0x11
        /*027e*/ 	.short	(.L_265 - .L_264)
	.align		4
.L_264:
        /*0280*/ 	.word	index@(_ZN2at6native24index_elementwise_kernelILi128ELi4EZNS0_20cuda_take_put_kernelIhiZZZZZNS0_10put_kernelERNS_14TensorIteratorERKNS_10TensorBaseEbENKUlvE_clEvENKUlvE_clEvENKUlvE_clEvENKUlvE_clEvEUlRhiE0_EEvS4_S7_RKT1_EUliE_EEvlSE_)
        /*0284*/ 	.word	0x00000000


	//----- nvinfo : EIATTR_REGCOUNT
	.align		4
.L_265:
        /*0288*/ 	.byte	0x04, 0x2f
        /*028a*/ 	.short	(.L_267 - .L_266)
	.align		4
.L_266:
        /*028c*/ 	.word	index@(_ZN2at6native24index_elementwise_kernelILi128ELi4EZNS0_20cuda_take_put_kernelIhlZZZZZNS0_10put_kernelERNS_14TensorIteratorERKNS_10TensorBaseEbENKUlvE_clEvENKUlvE_clEvENKUlvE_clEvENKUlvE0_clEvEUlRhlE_EEvS4_S7_RKT1_EUliE_EEvlSE_)
        /*0290*/ 	.word	0x0000001a


	//----- nvinfo : EIATTR_FRAME_SIZE
	.align		4
.L_267:
        /*0294*/ 	.byte	0x04, 0x11
        /*0296*/ 	.short	(.L_269 - .L_268)
	.align		4
.L_268:
        /*0298*/ 	.word	index@($__internal_71_$__cuda_sm20_rem_u64)
        /*029c*/ 	.word	0x00000000


	//----- nvinfo : EIATTR_FRAME_SIZE
	.align		4
.L_269:
        /*02a0*/ 	.byte	0x04, 0x11
        /*02a2*/ 	.short	(.L_271 - .L_270)
	.align		4
.L_270:
        /*02a4*/ 	.word	index@($__internal_70_$__cuda_sm20_div_u64)
        /*02a8*/ 	.word	0x00000000


	//----- nvinfo : EIATTR_FRAME_SIZE
	.align		4
.L_271:
        /*02ac*/ 	.byte	0x04, 0x11
        /*02ae*/ 	.short	(.L_273 - .L_272)
	.align		4
.L_272:
        /*02b0*/ 	.word	index@(_ZN2at6native24index_elementwise_kernelILi128ELi4EZNS0_20cuda_take_put_kernelIhlZZZZZNS0_10put_kernelERNS_14TensorIteratorERKNS_10TensorBaseEbENKUlvE_clEvENKUlvE_clEvENKUlvE_clEvENKUlvE0_clEvEUlRhlE_EEvS4_S7_RKT1_EUliE_EEvlSE_)
        /*02b4*/ 	.word	0x00000000


	//----- nvinfo : EIATTR_REGCOUNT
	.align		4
.L_273:
        /*02b8*/ 	.byte	0x04, 0x2f
        /*02ba*/ 	.short	(.L_275 - .L_274)
	.align		4
.L_274:
        /*02bc*/ 	.word	index@(_ZN2at6native24index_elementwise_kernelILi128ELi4EZNS0_20cuda_take_put_kernelIhlZZZZZNS0_10put_kernelERNS_14TensorIteratorERKNS_10TensorBaseEbENKUlvE_clEvENKUlvE_clEvENKUlvE_clEvENKUlvE0_clEvEUlRhlE0_EEvS4_S7_RKT1_EUliE_EEvlSE_)
        /*02c0*/ 	.word	0x0000001a


	//----- nvinfo : EIATTR_FRAME_SIZE
	.align		4
.L_275:
        /*02c4*/ 	.byte	0x04, 0x11
        /*02c6*/ 	.short	(.L_277 - .L_276)
	.align		4
.L_276:
        /*02c8*/ 	.word	index@($__internal_69_$__cuda_sm20_rem_u64)
        /*02cc*/ 	.word	0x00000000


	//----- nvinfo : EIATTR_FRAME_SIZE
	.align		4
.L_277:
        /*02d0*/ 	.byte	0x04, 0x11
        /*02d2*/ 	.short	(.L_279 - .L_278)
	.align		4
.L_278:
        /*02d4*/ 	.word	index@($__internal_68_$__cuda_sm20_div_u64)
        /*02d8*/ 	.word	0x00000000


	//----- nvinfo : EIATTR_FRAME_SIZE
	.align		4
.L_279:
        /*02dc*/ 	.byte	0x04, 0x11
        /*02de*/ 	.short	(.L_281 - .L_280)
	.align		4
.L_280:
        /*02e0*/ 	.word	index@(_ZN2at6native24index_elementwise_kernelILi128ELi4EZNS0_20cuda_take_put_kernelIhlZZZZZNS0_10put_kernelERNS_14TensorIteratorERKNS_10TensorBaseEbENKUlvE_clEvENKUlvE_clEvENKUlvE_clEvENKUlvE0_clEvEUlRhlE0_EEvS4_S7_RKT1_EUliE_EEvlSE_)
        /*02e4*/ 	.word	0x00000000


	//----- nvinfo : EIATTR_REGCOUNT
	.align		4
.L_281:
        /*02e8*/ 	.byte	0x04, 0x2f
        /*02ea*/ 	.short	(.L_283 - .L_282)
	.align		4
.L_282:
        /*02ec*/ 	.word	index@(_ZN2at6native24index_elementwise_kernelILi128ELi4EZNS0_20cuda_take_put_kernelIaiZZZZZNS0_10put_kernelERNS_14TensorIteratorERKNS_10TensorBaseEbENKUlvE_clEvENKUlvE0_clEvENKUlvE_clEvENKUlvE_clEvEUlRaiE_EEvS4_S7_RKT1_EUliE_EEvlSE_)
        /*02f0*/ 	.word	0x0000001c


	//----- nvinfo : EIATTR_FRAME_SIZE
	.align		4
.L_283:
        /*02f4*/ 	.byte	0x04, 0x11
        /*02f6*/ 	.short	(.L_285 - .L_284)
	.align		4
.L_284:
        /*02f8*/ 	.word	index@(_ZN2at6native24index_elementwise_kernelILi128ELi4EZNS0_20cuda_take_put_kernelIaiZZZZZNS0_10put_kernelERNS_14TensorIteratorERKNS_10TensorBaseEbENKUlvE_clEvENKUlvE0_clEvENKUlvE_clEvENKUlvE_clEvEUlRaiE_EEvS4_S7_RKT1_EUliE_EEvlSE_)
        /*02fc*/ 	.word	0x00000000


	//----- nvinfo : EIATTR_REGCOUNT
	.align		4
.L_285:
        /*0300*/ 	.byte	0x04, 0x2f
        /*0302*/ 	.short	(.L_287 - .L_286)
	.align		4
.L_286:
        /*0304*/ 	.word	index@(_ZN2at6native24index_elementwise_kernelILi128ELi4EZNS0_20cuda_take_put_kernelIaiZZZZZNS0_10put_kernelERNS_14TensorIteratorERKNS_10TensorBaseEbENKUlvE_clEvENKUlvE0_clEvENKUlvE_clEvENKUlvE_clEvEUlRaiE0_EEvS4_S7_RKT1_EUliE_EEvlSE_)
        /*0308*/ 	.word	0x0000001c


	//----- nvinfo : EIATTR_FRAME_SIZE
	.align		4
.L_287:
        /*030c*/ 	.byte	0x04, 0x11
        /*030e*/ 	.short	(.L_289 - .L_288)
	.align		4
.L_288:
        /*0310*/ 	.word	index@(_ZN2at6native24index_elementwise_kernelILi128ELi4EZNS0_20cuda_take_put_kernelIaiZZZZZNS0_10put_kernelERNS_14TensorIteratorERKNS_10TensorBaseEbENKUlvE_clEvENKUlvE0_clEvENKUlvE_clEvENKUlvE_clEvEUlRaiE0_EEvS4_S7_RKT1_EUliE_EEvlSE_)
        /*0314*/ 	.word	0x00000000


	//----- nvinfo : EIATTR_REGCOUNT
	.align		4
.L_289:
        /*0318*/ 	.byte	0x04, 0x2f
        /*031a*/ 	.short	(.L_291 - .L_290)
	.align		4
.L_290:
        /*031c*/ 	.word	index@(_ZN2at6native24index_elementwise_kernelILi128ELi4EZNS0_20cuda_take_put_kernelIalZZZZZNS0_10put_kernelERNS_14TensorIteratorERKNS_10TensorBaseEbENKUlvE_clEvENKUlvE0_clEvENKUlvE_clEvENKUlvE0_clEvEUlRalE_EEvS4_S7_RKT1_EUliE_EEvlSE_)
        /*0320*/ 	.word	0x0000001a


	//----- nvinfo : EIATTR_FRAME_SIZE
	.align		4
.L_291:
        /*0324*/ 	.byte	0x04, 0x11
        /*0326*/ 	.short	(.L_293 - .L_292)
	.align		4
.L_292:
        /*0328*/ 	.word	index@($__internal_67_$__cuda_sm20_rem_u64)
        /*032c*/ 	.word	0x00000000


	//----- nvinfo : EIATTR_FRAME_SIZE
	.align		4
.L_293:
        /*0330*/ 	.byte	0x04, 0x11
        /*0332*/ 	.short	(.L_295 - .L_294)
	.align		4
.L_294:
        /*0334*/ 	.word	index@($__internal_66_$__cuda_sm20_div_u64)
        /*0338*/ 	.word	0x00000000


	//----- nvinfo : EIATTR_FRAME_SIZE
	.align		4
.L_295:
        /*033c*/ 	.byte	0x04, 0x11
        /*033e*/ 	.short	(.L_297 - .L_296)
	.align		4
.L_296:
        /*0340*/ 	.word	index@(_ZN2at6native24index_elementwise_kernelILi128ELi4EZNS0_20cuda_take_put_kernelIalZZZZZNS0_10put_kernelERNS_14TensorIteratorERKNS_10TensorBaseEbENKUlvE_clEvENKUlvE0_clEvENKUlvE_clEvENKUlvE0_clEvEUlRalE_EEvS4_S7_RKT1_EUliE_EEvlSE_)
        /*0344*/ 	.word	0x00000000


	//----- nvinfo : EIATTR_REGCOUNT
	.align		4
.L_297:
        /*0348*/ 	.byte	0x04, 0x2f
        /*034a*/ 	.short	(.L_299 - .L_298)
	.align		4
.L_298:
        /*034c*/ 	.word	index@(_ZN2at6native24index_elementwise_kernelILi128ELi4EZNS0_20cuda_take_put_kernelIalZZZZZNS0_10put_kernelERNS_14TensorIteratorERKNS_10TensorBaseEbENKUlvE_clEvENKUlvE0_clEvENKUlvE_clEvENKUlvE0_clEvEUlRalE0_EEvS4_S7_RKT1_EUliE_EEvlSE_)
        /*0350*/ 	.word	0x0000001a


	//----- nvinfo : EIATTR_FRAME_SIZE
	.align		4
.L_299:
        /*0354*/ 	.byte	0x04, 0x11
        /*0356*/ 	.short	(.L_301 - .L_300)
	.align		4
.L_300:
        /*0358*/ 	.word	index@($__internal_65_$__cuda_sm20_rem_u64)
        /*035c*/ 	.word	0x00000000


	//----- nvinfo : EIATTR_FRAME_SIZE
	.align		4
.L_301:
        /*0360*/ 	.byte	0x04, 0x11
        /*0362*/ 	.short	(.L_303 - .L_302)
	.align		4
.L_302:
        /*0364*/ 	.word	index@($__internal_64_$__cuda_sm20_div_u64)
        /*0368*/ 	.word	0x00000000


	//----- nvinfo : EIATTR_FRAME_SIZE
	.align		4
.L_303:
        /*036c*/ 	.byte	0x04, 0x11
        /*036e*/ 	.short	(.L_305 - .L_304)
	.align		4
.L_304:
        /*0370*/ 	.word	index@(_ZN2at6native24index_elementwise_kernelILi128ELi4EZNS0_20cuda_take_put_kernelIalZZZZZNS0_10put_kernelERNS_14TensorIteratorERKNS_10TensorBaseEbENKUlvE_clEvENKUlvE0_clEvENKUlvE_clEvENKUlvE0_clEvEUlRalE0_EEvS4_S7_RKT1_EUliE_EEvlSE_)
        /*0374*/ 	.word	0x00000000


	//----- nvinfo : EIATTR_REGCOUNT
	.align		4
.L_305:
        /*0378*/ 	.byte	0x04, 0x2f
        /*037a*/ 	.short	(.L_307 - .L_306)
	.align		4
.L_306:
        /*037c*/ 	.word	index@(_ZN2at6native24index_elementwise_kernelILi128ELi4EZNS0_20cuda_take_put_kernelIiiZZZZZNS0_10put_kernelERNS_14TensorIteratorERKNS_10TensorBaseEbENKUlvE_clEvENKUlvE1_clEvENKUlvE_clEvENKUlvE_clEvEUlRiiE_EEvS4_S7_RKT1_EUliE_EEvlSE_)
        /*0380*/ 	.word	0x0000001c


	//----- nvinfo : EIATTR_FRAME_SIZE
	.align		4
.L_307:
        /*0384*/ 	.byte	0x04, 0x11
        /*0386*/ 	.short	(.L_309 - .L_308)
	.align		4
.L_308:
        /*0388*/ 	.word	index@(_ZN2at6native24index_elementwise_kernelILi128ELi4EZNS0_20cuda_take_put_kernelIiiZZZZZNS0_10put_kernelERNS_14TensorIteratorERKNS_10TensorBaseEbENKUlvE_clEvENKUlvE1_clEvENKUlvE_clEvENKUlvE_clEvEUlRiiE_EEvS4_S7_RKT1_EUliE_EEvlSE_)
        /*038c*/ 	.word	0x00000000


	//----- nvinfo : EIATTR_REGCOUNT
	.align		4
.L_309:
        /*0390*/ 	.byte	0x04, 0x2f
        /*0392*/ 	.short	(.L_311 - .L_310)
	.align		4
.L_310:
        /*0394*/ 	.word	index@(_ZN2at6native24index_elementwise_kernelILi128ELi4EZNS0_20cuda_take_put_kernelIiiZZZZZNS0_10put_kernelERNS_14TensorIteratorERKNS_10TensorBaseEbENKUlvE_clEvENKUlvE1_clEvENKUlvE_clEvENKUlvE_clEvEUlRiiE0_EEvS4_S7_RKT1_EUliE_EEvlSE_)
        /*0398*/ 	.word	0x0000001c


	//----- nvinfo : EIATTR_FRAME_SIZE
	.align		4
.L_311:
        /*039c*/ 	.byte	0x04, 0x11
        /*039e*/ 	.short	(.L_313 - .L_312)
	.align		4
.L_312:
        /*03a0*/ 	.word	index@(_ZN2at6native24index_elementwise_kernelILi128ELi4EZNS0_20cuda_take_put_kernelIiiZZZZZNS0_10put_kernelERNS_14TensorIteratorERKNS_10TensorBaseEbENKUlvE_clEvENKUlvE1_clEvENKUlvE_clEvENKUlvE_clEvEUlRiiE0_EEvS4_S7_RKT1_EUliE_EEvlSE_)
        /*03a4*/ 	.word	0x00000000


	//----- nvinfo : EIATTR_REGCOUNT
	.align		4
.L_313:
        /*03a8*/ 	.byte	0x04, 0x2f
        /*03aa*/ 	.short	(.L_315 - .L_314)
	.align		4
.L_314:
        /*03ac*/ 	.word	index@(_ZN2at6native24index_elementwise_kernelILi128ELi4EZNS0_20cuda_take_put_kernelIilZZZZZNS0_10put_kernelERNS_14TensorIteratorERKNS_10TensorBaseEbENKUlvE_clEvENKUlvE1_clEvENKUlvE_clEvENKUlvE0_clEvEUlRilE_EEvS4_S7_RKT1_EUliE_EEvlSE_)
        /*03b0*/ 	.word	0x0000001a


	//----- nvinfo : EIATTR_FRAME_SIZE
	.align		4
.L_315:
        /*03b4*/ 	.byte	0x04, 0x11
        /*03b6*/ 	.short	(.L_317 - .L_316)
	.align		4
.L_316:
        /*03b8*/ 	.word	index@($__internal_63_$__cuda_sm20_rem_u64)
        /*03bc*/ 	.word	0x00000000


	//----- nvinfo : EIATTR_FRAME_SIZE
	.align		4
.L_317:
        /*03c0*/ 	.byte	0x04, 0x11
        /*03c2*/ 	.short	(.L_319 - .L_318)
	.align		4
.L_318:
        /*03c4*/ 	.word	index@($__internal_62_$__cuda_sm20_div_u64)
        /*03c8*/ 	.word	0x00000000


	//----- nvinfo : EIATTR_FRAME_SIZE
	.align		4
.L_319:
        /*03cc*/ 	.byte	0x04, 0x11
        /*03ce*/ 	.short	(.L_321 - .L_320)
	.align		4
.L_320:
        /*03d0*/ 	.word	index@(_ZN2at6native24index_elementwise_kernelILi128ELi4EZNS0_20cuda_take_put_kernelIilZZZZZNS0_10put_kernelERNS_14TensorIteratorERKNS_10TensorBaseEbENKUlvE_clEvENKUlvE1_clEvENKUlvE_clEvENKUlvE0_clEvEUlRilE_EEvS4_S7_RKT1_EUliE_EEvlSE_)
        /*03d4*/ 	.word	0x00000000


	//----- nvinfo : EIATTR_REGCOUNT
	.align		4
.L_321:
        /*03d8*/ 	.byte	0x04, 0x2f
        /*03da*/ 	.short	(.L_323 - .L_322)
	.align		4
.L_322:
        /*03dc*/ 	.word	index@(_ZN2at6native24index_elementwise_kernelILi128ELi4EZNS0_20cuda_take_put_kernelIilZZZZZNS0_10put_kernelERNS_14TensorIteratorERKNS_10TensorBaseEbENKUlvE_clEvENKUlvE1_clEvENKUlvE_clEvENKUlvE0_clEvEUlRilE0_EEvS4_S7_RKT1_EUliE_EEvlSE_)
        /*03e0*/ 	.word	0x0000001a


	//----- nvinfo : EIATTR_FRAME_SIZE
	.align		4
.L_323:
        /*03e4*/ 	.byte	0x04, 0x11
        /*03e6*/ 	.short	(.L_325 - .L_324)
	.align		4
.L_324:
        /*03e8*/ 	.word	index@($__internal_61_$__cuda_sm20_rem_u64)
        /*03ec*/ 	.word	0x00000000


	//----- nvinfo : EIATTR_FRAME_SIZE
	.align		4
.L_325:
        /*03f0*/ 	.byte	0x04, 0x11
        /*03f2*/ 	.short	(.L_327 - .L_326)
	.align		4
.L_326:
        /*03f4*/ 	.word	index@($__internal_60_$__cuda_sm20_div_u64)
        /*03f8*/ 	.word	0x00000000


	//----- nvinfo : EIATTR_FRAME_SIZE
	.align		4
.L_327:
        /*03fc*/ 	.byte	0x04, 0x11
        /*03fe*/ 	.short	(.L_329 - .L_328)
	.align		4
.L_328:
        /*0400*/ 	.word	index@(_ZN2at6native24index_elementwise_kernelILi128ELi4EZNS0_20cuda_take_put_kernelIilZZZZZNS0_10put_kernelERNS_14TensorIteratorERKNS_10TensorBaseEbENKUlvE_clEvENKUlvE1_clEvENKUlvE_clEvENKUlvE0_clEvEUlRilE0_EEvS4_S7_RKT1_EUliE_EEvlSE_)
        /*0404*/ 	.word	0x00000000


	//----- nvinfo : EIATTR_REGCOUNT
	.align		4
.L_329:
        /*0408*/ 	.byte	0x04, 0x2f
        /*040a*/ 	.short	(.L_331 - .L_330)
	.align		4
.L_330:
        /*040c*/ 	.word	index@(_ZN2at6native24index_elementwise_kernelILi128ELi4EZNS0_20cuda_take_put_kernelIliZZZZZNS0_10put_kernelERNS_14TensorIteratorERKNS_10TensorBaseEbENKUlvE_clEvENKUlvE2_clEvENKUlvE_clEvENKUlvE_clEvEUlRliE_EEvS4_S7_RKT1_EUliE_EEvlSE_)
        /*0410*/ 	.word	0x0000001c


	//----- nvinfo : EIATTR_FRAME_SIZE
	.align		4
.L_331:
        /*0414*/ 	.byte	0x04, 0x11
        /*0416*/ 	.short	(.L_333 - .L_332)
	.align		4
.L_332:
        /*0418*/ 	.word	index@(_ZN2at6native24index_elementwise_kernelILi128ELi4EZNS0_20cuda_take_put_kernelIliZZZZZNS0_10put_kernelERNS_14TensorIteratorERKNS_10TensorBaseEbENKUlvE_clEvENKUlvE2_clEvENKUlvE_clEvENKUlvE_clEvEUlRliE_EEvS4_S7_RKT1_EUliE_EEvlSE_)
        /*041c*/ 	.word	0x00000000


	//----- nvinfo : EIATTR_REGCOUNT
	.align		4
.L_333:
        /*0420*/ 	.byte	0x04, 0x2f
        /*0422*/ 	.short	(.L_335 - .L_334)
	.align		4
.L_334:
        /*0424*/ 	.word	index@(_ZN2at6native24index_elementwise_kernelILi128ELi4EZNS0_20cuda_take_put_kernelIliZZZZZNS0_10put_kernelERNS_14TensorIteratorERKNS_10TensorBaseEbENKUlvE_clEvENKUlvE2_clEvENKUlvE_clEvENKUlvE_clEvEUlRliE0_EEvS4_S7_RKT1_EUliE_EEvlSE_)
        /*0428*/ 	.word	0x0000001c


	//----- nvinfo : EIATTR_FRAME_SIZE
	.align		4
.L_335:
        /*042c*/ 	.byte	0x04, 0x11
        /*042e*/ 	.short	(.L_337 - .L_336)
	.align		4
.L_336:
        /*0430*/ 	.word	index@(_ZN2at6native24index_elementwise_kernelILi128ELi4EZNS0_20cuda_take_put_kernelIliZZZZZNS0_10put_kernelERNS_14TensorIteratorERKNS_10TensorBaseEbENKUlvE_clEvENKUlvE2_clEvENKUlvE_clEvENKUlvE_clEvEUlRliE0_EEvS4_S7_RKT1_EUliE_EEvlSE_)
        /*0434*/ 	.word	0x00000000


	//----- nvinfo : EIATTR_REGCOUNT
	.align		4
.L_337:
        /*0438*/ 	.byte	0x04, 0x2f
        /*043a*/ 	.short	(.L_339 - .L_338)
	.align		4
.L_338:
        /*043c*/ 	.word	index@(_ZN2at6native24index_elementwise_kernelILi128ELi4EZNS0_20cuda_take_put_kernelIllZZZZZNS0_10put_kernelERNS_14TensorIteratorERKNS_10TensorBaseEbENKUlvE_clEvENKUlvE2_clEvENKUlvE_clEvENKUlvE0_clEvEUlRllE_EEvS4_S7_RKT1_EUliE_EEvlSE_)
        /*0440*/ 	.word	0x0000001a


	//----- nvinfo : EIATTR_FRAME_SIZE
	.align		4
.L_339:
        /*0444*/ 	.byte	0x04, 0x11
        /*0446*/ 	.short	(.L_341 - .L_340)
	.align		4
.L_340:
        /*0448*/ 	.word	index@($__internal_59_$__cuda_sm20_rem_u64)
        /*044c*/ 	.word	0x00000000


	//----- nvinfo : EIATTR_FRAME_SIZE
	.align		4
.L_341:
        /*0450*/ 	.byte	0x04, 0x11
        /*0452*/ 	.short	(.L_343 - .L_342)
	.align		4
.L_342:
        /*0454*/ 	.word	index@($__internal_58_$__cuda_sm20_div_u64)
        /*0458*/ 	.word	0x00000000


	//----- nvinfo : EIATTR_FRAME_SIZE
	.align		4
.L_343:
        /*045c*/ 	.byte	0x04, 0x11
        /*045e*/ 	.short	(.L_345 - .L_344)
	.align		4
.L_344:
        /*0460*/ 	.word	index@(_ZN2at6native24index_elementwise_kernelILi128ELi4EZNS0_20cuda_take_put_kernelIllZZZZZNS0_10put_kernelERNS_14TensorIteratorERKNS_10TensorBaseEbENKUlvE_clEvENKUlvE2_clEvENKUlvE_clEvENKUlvE0_clEvEUlRllE_EEvS4_S7_RKT1_EUliE_EEvlSE_)
        /*0464*/ 	.word	0x00000000


	//----- nvinfo : EIATTR_REGCOUNT
	.align		4
.L_345:
        /*0468*/ 	.byte	0x04, 0x2f
        /*046a*/ 	.short	(.L_347 - .L_346)
	.align		4
.L_346:
        /*046c*/ 	.word	index@(_ZN2at6native24index_elementwise_kernelILi128ELi4EZNS0_20cuda_take_put_kernelIllZZZZZNS0_10put_kernelERNS_14TensorIteratorERKNS_10TensorBaseEbENKUlvE_clEvENKUlvE2_clEvENKUlvE_clEvENKUlvE0_clEvEUlRllE0_EEvS4_S7_RKT1_EUliE_EEvlSE_)
        /*0470*/ 	.word	0x0000001a


	//----- nvinfo : EIATTR_FRAME_SIZE
	.align		4
.L_347:
        /*0474*/ 	.byte	0x04, 0x11
        /*0476*/ 	.short	(.L_349 - .L_348)
	.align		4
.L_348:
        /*0478*/ 	.word	index@($__internal_57_$__cuda_sm20_rem_u64)
        /*047c*/ 	.word	0x00000000


	//----- nvinfo : EIATTR_FRAME_SIZE
	.align		4
.L_349:
        /*0480*/ 	.byte	0x04, 0x11
        /*0482*/ 	.short	(.L_351 - .L_350)
	.align		4
.L_350:
        /*0484*/ 	.word	index@($__internal_56_$__cuda_sm20_div_u64)
        /*0488*/ 	.word	0x00000000


	//----- nvinfo : EIATTR_FRAME_SIZE
	.align		4
.L_351:
        /*048c*/ 	.byte	0x04, 0x11
        /*048e*/ 	.short	(.L_353 - .L_352)
	.align		4
.L_352:
        /*0490*/ 	.word	index@(_ZN2at6native24index_elementwise_kernelILi128ELi4EZNS0_20cuda_take_put_kernelIllZZZZZNS0_10put_kernelERNS_14TensorIteratorERKNS_10TensorBaseEbENKUlvE_clEvENKUlvE2_clEvENKUlvE_clEvENKUlvE0_clEvEUlRllE0_EEvS4_S7_RKT1_EUliE_EEvlSE_)
        /*0494*/ 	.word	0x00000000


	//----- nvinfo : EIATTR_REGCOUNT
	.align		4
.L_353:
        /*0498*/ 	.byte	0x04, 0x2f
        /*049a*/ 	.short	(.L_355 - .L_354)
	.align		4
.L_354:
        /*049c*/ 	.word	index@(_ZN2at6native24index_elementwise_kernelILi128ELi4EZNS0_20cuda_take_put_kernelIsiZZZZZNS0_10put_kernelERNS_14TensorIteratorERKNS_10TensorBaseEbENKUlvE_clEvENKUlvE3_clEvENKUlvE_clEvENKUlvE_clEvEUlRsiE_EEvS4_S7_RKT1_EUliE_EEvlSE_)
        /*04a0*/ 	.word	0x0000001c


	//----- nvinfo : EIATTR_FRAME_SIZE
	.align		4
.L_355:
        /*04a4*/ 	.byte	0x04, 0x11
        /*04a6*/ 	.short	(.L_357 - .L_356)
	.align		4
.L_356:
        /*04a8*/ 	.word	index@(_ZN2at6native24index_elementwise_kernelILi128ELi4EZNS0_20cuda_take_put_kernelIsiZZZZZNS0_10put_kernelERNS_14TensorIteratorERKNS_10TensorBaseEbENKUlvE_clEvENKUlvE3_clEvENKUlvE_clEvENKUlvE_clEvEUlRsiE_EEvS4_S7_RKT1_EUliE_EEvlSE_)
        /*04ac*/ 	.word	0x00000000


	//----- nvinfo : EIATTR_REGCOUNT
	.align		4
.L_357:
        /*04b0*/ 	.byte	0x04, 0x2f
        /*04b2*/ 	.short	(.L_359 - .L_358)
	.align		4
.L_358:
        /*04b4*/ 	.word	index@(_ZN2at6native24index_elementwise_kernelILi128ELi4EZNS0_20cuda_take_put_kernelIsiZZZZZNS0_10put_kernelERNS_14TensorIteratorERKNS_10TensorBaseEbENKUlvE_clEvENKUlvE3_clEvENKUlvE_clEvENKUlvE_clEvEUlRsiE0_EEvS4_S7_RKT1_EUliE_EEvlSE_)
        /*04b8*/ 	.word	0x0000001c


	//----- nvinfo : EIATTR_FRAME_SIZE
	.align		4
.L_359:
        /*04bc*/ 	.byte	0x04, 0x11
        /*04be*/ 	.short	(.L_361 - .L_360)
	.align		4
.L_360:
        /*04c0*/ 	.word	index@(_ZN2at6native24index_elementwise_kernelILi128ELi4EZNS0_20cuda_take_put_kernelIsiZZZZZNS0_10put_kernelERNS_14TensorIteratorERKNS_10TensorBaseEbENKUlvE_clEvENKUlvE3_clEvENKUlvE_clEvENKUlvE_clEvEUlRsiE0_EEvS4_S7_RKT1_EUliE_EEvlSE_)
        /*04c4*/ 	.word	0x00000000


	//----- nvinfo : EIATTR_REGCOUNT
	.align		4
.L_361:
        /*04c8*/ 	.byte	0x04, 0x2f
        /*04ca*/ 	.short	(.L_363 - .L_362)
	.align		4
.L_362:
        /*04cc*/ 	.word	index@(_ZN2at6native24index_elementwise_kernelILi128ELi4EZNS0_20cuda_take_put_kernelIslZZZZZNS0_10put_kernelERNS_14TensorIteratorERKNS_10TensorBaseEbENKUlvE_clEvENKUlvE3_clEvENKUlvE_clEvENKUlvE0_clEvEUlRslE_EEvS4_S7_RKT1_EUliE_EEvlSE_)
        /*04d0*/ 	.word	0x0000001a


	//----- nvinfo : EIATTR_FRAME_SIZE
	.align		4
.L_363:
        /*04d4*/ 	.byte	0x04, 0x11
        /*04d6*/ 	.short	(.L_365 - .L_364)
	.align		4
.L_364:
        /*04d8*/ 	.word	index@($__internal_55_$__cuda_sm20_rem_u64)
        /*04dc*/ 	.word	0x00000000


	//----- nvinfo : EIATTR_FRAME_SIZE
	.align		4
.L_365:
        /*04e0*/ 	.byte	0x04, 0x11
        /*04e2*/ 	.short	(.L_367 - .L_366)
	.align		4
.L_366:
        /*04e4*/ 	.word	index@($__internal_54_$__cuda_sm20_div_u64)
        /*04e8*/ 	.word	0x00000000


	//----- nvinfo : EIATTR_FRAME_SIZE
	.align		4
.L_367:
        /*04ec*/ 	.byte	0x04, 0x11
        /*04ee*/ 	.short	(.L_369 - .L_368)
	.align		4
.L_368:
        /*04f0*/ 	.word	index@(_ZN2at6native24index_elementwise_kernelILi128ELi4EZNS0_20cuda_take_put_kernelIslZZZZZNS0_10put_kernelERNS_14TensorIteratorERKNS_10TensorBaseEbENKUlvE_clEvENKUlvE3_clEvENKUlvE_clEvENKUlvE0_clEvEUlRslE_EEvS4_S7_RKT1_EUliE_EEvlSE_)
        /*04f4*/ 	.word	0x00000000


	//----- nvinfo : EIATTR_REGCOUNT
	.align		4
.L_369:
        /*04f8*/ 	.byte	0x04, 0x2f
        /*04fa*/ 	.short	(.L_371 - .L_370)
	.align		4
.L_370:
        /*04fc*/ 	.word	index@(_ZN2at6native24index_elementwise_kernelILi128ELi4EZNS0_20cuda_take_put_kernelIslZZZZZNS0_10put_kernelERNS_14TensorIteratorERKNS_10TensorBaseEbENKUlvE_clEvENKUlvE3_clEvENKUlvE_clEvENKUlvE0_clEvEUlRslE0_EEvS4_S7_RKT1_EUliE_EEvlSE_)
        /*0500*/ 	.word	0x0000001a


	//----- nvinfo : EIATTR_FRAME_SIZE
	.align		4
.L_371:
        /*0504*/ 	.byte	0x04, 0x11
        /*0506*/ 	.short	(.L_373 - .L_372)
	.align		4
.L_372:
        /*0508*/ 	.word	index@($__internal_53_$__cuda_sm20_rem_u64)
        /*050c*/ 	.word	0x00000000


	//----- nvinfo : EIATTR_FRAME_SIZE
	.align		4
.L_373:
        /*0510*/ 	.byte	0x04, 0x11
        /*0512*/ 	.short	(.L_375 - .L_374)
	.align		4
.L_374:
        /*0514*/ 	.word	index@($__internal_52_$__cuda_sm20_div_u64)
        /*0518*/ 	.word	0x00000000


	//----- nvinfo : EIATTR_FRAME_SIZE
	.align		4
.L_375:
        /*051c*/ 	.byte	0x04, 0x11
        /*051e*/ 	.short	(.L_377 - .L_376)
	.align		4
.L_376:
        /*0520*/ 	.word	index@(_ZN2at6native24index_elementwise_kernelILi128ELi4EZNS0_20cuda_take_put_kernelIslZZZZZNS0_10put_kernelERNS_14TensorIteratorERKNS_10TensorBaseEbENKUlvE_clEvENKUlvE3_clEvENKUlvE_clEvENKUlvE0_clEvEUlRslE0_EEvS4_S7_RKT1_EUliE_EEvlSE_)
        /*0524*/ 	.word	0x00000000


	//----- nvinfo : EIATTR_REGCOUNT
	.align		4
.L_377:
        /*0528*/ 	.byte	0x04, 0x2f
        /*052a*/ 	.short	(.L_379 - .L_378)
	.align		4
.L_378:
        /*052c*/ 	.word	index@(_ZN2at6native24index_elementwise_kernelILi128ELi4EZNS0_20cuda_take_put_kernelIdiZZZZZNS0_10put_kernelERNS_14TensorIteratorERKNS_10TensorBaseEbENKUlvE_clEvENKUlvE4_clEvENKUlvE_clEvENKUlvE_clEvEUlRdiE_EEvS4_S7_RKT1_EUliE_EEvlSE_)
        /*0530*/ 	.word	0x0000001a


	//----- nvinfo : EIATTR_FRAME_SIZE
	.align		4
.L_379:
        /*0534*/ 	.byte	0x04, 0x11
        /*0536*/ 	.short	(.L_381 - .L_380)
	.align		4
.L_380:
        /*0538*/ 	.word	index@(_ZN2at6native24index_elementwise_kernelILi128ELi4EZNS0_20cuda_take_put_kernelIdiZZZZZNS0_10put_kernelERNS_14TensorIteratorERKNS_10TensorBaseEbENKUlvE_clEvENKUlvE4_clEvENKUlvE_clEvENKUlvE_clEvEUlRdiE_EEvS4_S7_RKT1_EUliE_EEvlSE_)
        /*053c*/ 	.word	0x00000000


	//----- nvinfo : EIATTR_REGCOUNT
	.align		4
.L_381:
        /*0540*/ 	.byte	0x04, 0x2f
        /*0542*/ 	.short	(.L_383 - .L_382)
	.align		4
.L_382:
        /*0544*/ 	.word	index@(_ZN2at6native24index_elementwise_kernelILi128ELi4EZNS0_20cuda_take_put_kernelIdiZZZZZNS0_10put_kernelERNS_14TensorIteratorERKNS_10TensorBaseEbENKUlvE_clEvENKUlvE4_clEvENKUlvE_clEvENKUlvE_clEvEUlRdiE0_EEvS4_S7_RKT1_EUliE_EEvlSE_)
        /*0548*/ 	.word	0x0000001c


	//----- nvinfo : EIATTR_FRAME_SIZE
	.align		4
.L_383:
        /*054c*/ 	.byte	0x04, 0x11
        /*054e*/ 	.short	(.L_385 - .L_384)
	.align		4
.L_384:
        /*0550*/ 	.word	index@(_ZN2at6native24index_elementwise_kernelILi128ELi4EZNS0_20cuda_take_put_kernelIdiZZZZZNS0_10put_kernelERNS_14TensorIteratorERKNS_10TensorBaseEbENKUlvE_clEvENKUlvE4_clEvENKUlvE_clEvENKUlvE_clEvEUlRdiE0_EEvS4_S7_RKT1_EUliE_EEvlSE_)
        /*0554*/ 	.word	0x00000000


	//----- nvinfo : EIATTR_REGCOUNT
	.align		4
.L_385:
        /*0558*/ 	.byte	0x04, 0x2f
        /*055a*/ 	.short	(.L_387 - .L_386)
	.align		4
.L_386:
        /*055c*/ 	.word	index@(_ZN2at6native24index_elementwise_kernelILi128ELi4EZNS0_20cuda_take_put_kernelIdlZZZZZNS0_10put_kernelERNS_14TensorIteratorERKNS_10TensorBaseEbENKUlvE_clEvENKUlvE4_clEvENKUlvE_clEvENKUlvE0_clEvEUlRdlE_EEvS4_S7_RKT1_EUliE_EEvlSE_)
        /*0560*/ 	.word	0x00000019


	//----- nvinfo : EIATTR_FRAME_SIZE
	.align		4
.L_387:
        /*0564*/ 	.byte	0x04, 0x11
        /*0566*/ 	.short	(.L_389 - .L_388)
	.align		4
.L_388:
        /*0568*/ 	.word	index@($__internal_51_$__cuda_sm20_rem_u64)
        /*056c*/ 	.word	0x00000000


	//----- nvinfo : EIATTR_FRAME_SIZE
	.align		4
.L_389:
        /*0570*/ 	.byte	0x04, 0x11
        /*0572*/ 	.short	(.L_391 - .L_390)
	.align		4
.L_390:
        /*0574*/ 	.word	index@($__internal_50_$__cuda_sm20_div_u64)
        /*0578*/ 	.word	0x00000000


	//----- nvinfo : EIATTR_FRAME_SIZE
	.align		4
.L_391:
        /*057c*/ 	.byte	0x04, 0x11
        /*057e*/ 	.short	(.L_393 - .L_392)
	.align		4
.L_392:
        /*0580*/ 	.word	index@(_ZN2at6native24index_elementwise_kernelILi128ELi4EZNS0_20cuda_take_put_kernelIdlZZZZZNS0_10put_kernelERNS_14TensorIteratorERKNS_10TensorBaseEbENKUlvE_clEvENKUlvE4_clEvENKUlvE_clEvENKUlvE0_clEvEUlRdlE_EEvS4_S7_RKT1_EUliE_EEvlSE_)
        /*0584*/ 	.word	0x00000000


	//----- nvinfo : EIATTR_REGCOUNT
	.align		4
.L_393:
        /*0588*/ 	.byte	0x04, 0x2f
        /*058a*/ 	.short	(.L_395 - .L_394)
	.align		4
.L_394:
        /*058c*/ 	.word	index@(_ZN2at6native24index_elementwise_kernelILi128ELi4EZNS0_20cuda_take_put_kernelIdlZZZZZNS0_10put_kernelERNS_14TensorIteratorERKNS_10TensorBaseEbENKUlvE_clEvENKUlvE4_clEvENKUlvE_clEvENKUlvE0_clEvEUlRdlE0_EEvS4_S7_RKT1_EUliE_EEvlSE_)
        /*0590*/ 	.word	0x0000001a


	//----- nvinfo : EIATTR_FRAME_SIZE
	.align		4
.L_395:
        /*0594*/ 	.byte	0x04, 0x11
        /*0596*/ 	.short	(.L_397 - .L_396)
	.align		4
.L_396:
        /*0598*/ 	.word	index@($__internal_49_$__cuda_sm20_rem_u64)
        /*059c*/ 	.word	0x00000000


	//----- nvinfo : EIATTR_FRAME_SIZE
	.align		4
.L_397:
        /*05a0*/ 	.byte	0x04, 0x11
        /*05a2*/ 	.short	(.L_399 - .L_398)
	.align		4
.L_398:
        /*05a4*/ 	.word	index@($__internal_48_$__cuda_sm20_div_u64)
        /*05a8*/ 	.word	0x00000000


	//----- nvinfo : EIATTR_FRAME_SIZE
	.align		4
.L_399:
        /*05ac*/ 	.byte	0x04, 0x11
        /*05ae*/ 	.short	(.L_401 - .L_400)
	.align		4
.L_400:
        /*05b0*/ 	.word	index@(_ZN2at6native24index_elementwise_kernelILi128ELi4EZNS0_20cuda_take_put_kernelIdlZZZZZNS0_10put_kernelERNS_14TensorIteratorERKNS_10TensorBaseEbENKUlvE_clEvENKUlvE4_clEvENKUlvE_clEvENKUlvE0_clEvEUlRdlE0_EEvS4_S7_RKT1_EUliE_EEvlSE_)
        /*05b4*/ 	.word	0x00000000


	//----- nvinfo : EIATTR_REGCOUNT
	.align		4
.L_401:
        /*05b8*/ 	.byte	0x04, 0x2f
        /*05ba*/ 	.short	(.L_403 - .L_402)
	.align		4
.L_402:
        /*05bc*/ 	.word	index@(_ZN2at6native24index_elementwise_kernelILi128ELi4EZNS0_20cuda_take_put_kernelIfiZZZZZNS0_10put_kernelERNS_14TensorIteratorERKNS_10TensorBaseEbENKUlvE_clEvENKUlvE5_clEvENKUlvE_clEvENKUlvE_clEvEUlRfiE_EEvS4_S7_RKT1_EUliE_EEvlSE_)
        /*05c0*/ 	.word	0x0000001a


	//----- nvinfo : EIATTR_FRAME_SIZE
	.align		4
.L_403:
        /*05c4*/ 	.byte	0x04, 0x11
        /*05c6*/ 	.short	(.L_405 - .L_404)
	.align		4
.L_404:
        /*05c8*/ 	.word	index@(_ZN2at6native24index_elementwise_kernelILi128ELi4EZNS0_20cuda_take_put_kernelIfiZZZZZNS0_10put_kernelERNS_14TensorIteratorERKNS_10TensorBaseEbENKUlvE_clEvENKUlvE5_clEvENKUlvE_clEvENKUlvE_clEvEUlRfiE_EEvS4_S7_RKT1_EUliE_EEvlSE_)
        /*05cc*/ 	.word	0x00000000


	//----- nvinfo : EIATTR_REGCOUNT
	.align		4
.L_405:
        /*05d0*/ 	.byte	0x04, 0x2f
        /*05d2*/ 	.short	(.L_407 - .L_406)
	.align		4
.L_406:
        /*05d4*/ 	.word	index@(_ZN2at6native24index_elementwise_kernelILi128ELi4EZNS0_20cuda_take_put_kernelIfiZZZZZNS0_10put_kernelERNS_14TensorIteratorERKNS_10TensorBaseEbENKUlvE_clEvENKUlvE5_clEvENKUlvE_clEvENKUlvE_clEvEUlRfiE0_EEvS4_S7_RKT1_EUliE_EEvlSE_)
        /*05d8*/ 	.word	0x0000001c


	//----- nvinfo : EIATTR_FRAME_SIZE
	.align		4
.L_407:
        /*05dc*/ 	.byte	0x04, 0x11
        /*05de*/ 	.short	(.L_409 - .L_408)
	.align		4
.L_408:
        /*05e0*/ 	.word	index@(_ZN2at6native24index_elementwise_kernelILi128ELi4EZNS0_20cuda_take_put_kernelIfiZZZZZNS0_10put_kernelERNS_14TensorIteratorERKNS_10TensorBaseEbENKUlvE_clEvENKUlvE5_clEvENKUlvE_clEvENKUlvE_clEvEUlRfiE0_EEvS4_S7_RKT1_EUliE_EEvlSE_)
        /*05e4*/ 	.word	0x00000000


	//----- nvinfo : EIATTR_REGCOUNT
	.align		4
.L_409:
        /*05e8*/ 	.byte	0x04, 0x2f
        /*05ea*/ 	.short	(.L_411 - .L_410)
	.align		4
.L_410:
        /*05ec*/ 	.word	index@(_ZN2at6native24index_elementwise_kernelILi128ELi4EZNS0_20cuda_take_put_kernelIflZZZZZNS0_10put_kernelERNS_14TensorIteratorERKNS_10TensorBaseEbENKUlvE_clEvENKUlvE5_clEvENKUlvE_clEvENKUlvE0_clEvEUlRflE_EEvS4_S7_RKT1_EUliE_EEvlSE_)
        /*05f0*/ 	.word	0x00000019


	//----- nvinfo : EIATTR_FRAME_SIZE
	.align		4
.L_411:
        /*05f4*/ 	.byte	0x04, 0x11
        /*05f6*/ 	.short	(.L_413 - .L_412)
	.align		4
.L_412:
        /*05f8*/ 	.word	index@($__internal_47_$__cuda_sm20_rem_u64)
        /*05fc*/ 	.word	0x00000000


	//----- nvinfo : EIATTR_FRAME_SIZE
	.align		4
.L_413:
        /*0600*/ 	.byte	0x04, 0x11
        /*0602*/ 	.short	(.L_415 - .L_414)
	.align		4
.L_414:
        /*0604*/ 	.word	index@($__internal_46_$__cuda_sm20_div_u64)
        /*0608*/ 	.word	0x00000000


	//----- nvinfo : EIATTR_FRAME_SIZE
	.align		4
.L_415:
        /*060c*/ 	.byte	0x04, 0x11
        /*060e*/ 	.short	(.L_417 - .L_416)
	.align		4
.L_416:
        /*0610*/ 	.word	index@(_ZN2at6native24index_elementwise_kernelILi128ELi4EZNS0_20cuda_take_put_kernelIflZZZZZNS0_10put_kernelERNS_14TensorIteratorERKNS_10TensorBaseEbENKUlvE_clEvENKUlvE5_clEvENKUlvE_clEvENKUlvE0_clEvEUlRflE_EEvS4_S7_RKT1_EUliE_EEvlSE_)
        /*0614*/ 	.word	0x00000000


	//----- nvinfo : EIATTR_REGCOUNT
	.align		4
.L_417:
        /*0618*/ 	.byte	0x04, 0x2f
        /*061a*/ 	.short	(.L_419 - .L_418)
	.align		4
.L_418:
        /*061c*/ 	.word	index@(_ZN2at6native24index_elementwise_kernelILi128ELi4EZNS0_20cuda_take_put_kernelIflZZZZZNS0_10put_kernelERNS_14TensorIteratorERKNS_10TensorBaseEbENKUlvE_clEvENKUlvE5_clEvENKUlvE_clEvENKUlvE0_clEvEUlRflE0_EEvS4_S7_RKT1_EUliE_EEvlSE_)
        /*0620*/ 	.word	0x0000001a


	//----- nvinfo : EIATTR_FRAME_SIZE
	.align		4
.L_419:
        /*0624*/ 	.byte	0x04, 0x11
        /*0626*/ 	.short	(.L_421 - .L_420)
	.align		4
.L_420:
        /*0628*/ 	.word	index@($__internal_45_$__cuda_sm20_rem_u64)
        /*062c*/ 	.word	0x00000000


	//----- nvinfo : EIATTR_FRAME_SIZE
	.align		4
.L_421:
        /*0630*/ 	.byte	0x04, 0x11
        /*0632*/ 	.short	(.L_423 - .L_422)
	.align		4
.L_422:
        /*0634*/ 	.word	index@($__internal_44_$__cuda_sm20_div_u64)
        /*0638*/ 	.word	0x00000000


	//----- nvinfo : EIATTR_FRAME_SIZE
	.align		4
.L_423:
        /*063c*/ 	.byte	0x04, 0x11
        /*063e*/ 	.short	(.L_425 - .L_424)
	.align		4
.L_424:
        /*0640*/ 	.word	index@(_ZN2at6native24index_elementwise_kernelILi128ELi4EZNS0_20cuda_take_put_kernelIflZZZZZNS0_10put_kernelERNS_14TensorIteratorERKNS_10TensorBaseEbENKUlvE_clEvENKUlvE5_clEvENKUlvE_clEvENKUlvE0_clEvEUlRflE0_EEvS4_S7_RKT1_EUliE_EEvlSE_)
        /*0644*/ 	.word	0x00000000


	//----- nvinfo : EIATTR_REGCOUNT
	.align		4
.L_425:
        /*0648*/ 	.byte	0x04, 0x2f
        /*064a*/ 	.short	(.L_427 - .L_426)
	.align		4
.L_426:
        /*064c*/ 	.word	index@(_ZN2at6native24index_elementwise_kernelILi128ELi4EZNS0_20cuda_take_put_kernelIN3c107complexIdEEiZZZZZNS0_10put_kernelERNS_14TensorIteratorERKNS_10TensorBaseEbENKUlvE_clEvENKUlvE6_clEvENKUlvE_clEvENKUlvE_clEvEUlRS5_iE_EEvS7_SA_RKT1_EUliE_EEvlSH_)
        /*0650*/ 	.word	0x0000001a


	//----- nvinfo : EIATTR_FRAME_SIZE
	.align		4
.L_427:
        /*0654*/ 	.byte	0x04, 0x11
        /*0656*/ 	.short	(.L_429 - .L_428)
	.align		4
.L_428:
        /*0658*/ 	.word	index@(_ZN2at6native24index_elementwise_kernelILi128ELi4EZNS0_20cuda_take_put_kernelIN3c107complexIdEEiZZZZZNS0_10put_kernelERNS_14TensorIteratorERKNS_10TensorBaseEbENKUlvE_clEvENKUlvE6_clEvENKUlvE_clEvENKUlvE_clEvEUlRS5_iE_EEvS7_SA_RKT1_EUliE_EEvlSH_)
        /*065c*/ 	.word	0x00000000


	//----- nvinfo : EIATTR_REGCOUNT
	.align		4
.L_429:
        /*0660*/ 	.byte	0x04, 0x2f
        /*0662*/ 	.short	(.L_431 - .L_430)
	.align		4
.L_430:
        /*0664*/ 	.word	index@(_ZN2at6native24index_elementwise_kernelILi128ELi4EZNS0_20cuda_take_put_kernelIN3c107complexIdEEiZZZZZNS0_10put_kernelERNS_14TensorIteratorERKNS_10TensorBaseEbENKUlvE_clEvENKUlvE6_clEvENKUlvE_clEvENKUlvE_clEvEUlRS5_iE0_EEvS7_SA_RKT1_EUliE_EEvlSH_)
        /*0668*/ 	.word	0x0000001c


	//----- nvinfo : EIATTR_FRAME_SIZE
	.align		4
.L_431:
        /*066c*/ 	.byte	0x04, 0x11
        /*066e*/ 	.short	(.L_433 - .L_432)
	.align		4
.L_432:
        /*0670*/ 	.word	index@(_ZN2at6native24index_elementwise_kernelILi128ELi4EZNS0_20cuda_take_put_kernelIN3c107complexIdEEiZZZZZNS0_10put_kernelERNS_14TensorIteratorERKNS_10TensorBaseEbENKUlvE_clEvENKUlvE6_clEvENKUlvE_clEvENKUlvE_clEvEUlRS5_iE0_EEvS7_SA_RKT1_EUliE_EEvlSH_)
        /*0674*/ 	.word	0x00000000


	//----- nvinfo : EIATTR_REGCOUNT
	.align		4
.L_433:
        /*0678*/ 	.byte	0x04, 0x2f
        /*067a*/ 	.short	(.L_435 - .L_434)
	.align		4
.L_434:
        /*067c*/ 	.word	index@(_ZN2at6native24index_elementwise_kernelILi128ELi4EZNS0_20cuda_take_put_kernelIN3c107complexIdEElZZZZZNS0_10put_kernelERNS_14TensorIteratorERKNS_10TensorBaseEbENKUlvE_clEvENKUlvE6_clEvENKUlvE_clEvENKUlvE0_clEvEUlRS5_lE_EEvS7_SA_RKT1_EUliE_EEvlSH_)
        /*0680*/ 	.word	0x00000019


	//----- nvinfo : EIATTR_FRAME_SIZE
	.align		4
.L_435:
        /*0684*/ 	.byte	0x04, 0x11
        /*0686*/ 	.short	(.L_437 - .L_436)
	.align		4
.L_436:
        /*0688*/ 	.word	index@($__internal_43_$__cuda_sm20_rem_u64)
        /*068c*/ 	.word	0x00000000


	//----- nvinfo : EIATTR_FRAME_SIZE
	.align		4
.L_437:
        /*0690*/ 	.byte	0x04, 0x11
        /*0692*/ 	.short	(.L_439 - .L_438)
	.align		4
.L_438:
        /*0694*/ 	.word	index@($__internal_42_$__cuda_sm20_div_u64)
        /*0698*/ 	.word	0x00000000


	//----- nvinfo : EIATTR_FRAME_SIZE
	.align		4
.L_439:
        /*069c*/ 	.byte	0x04, 0x11
        /*069e*/ 	.short	(.L_441 - .L_440)
	.align		4
.L_440:
        /*06a0*/ 	.word	index@(_ZN2at6native24index_elementwise_kernelILi128ELi4EZNS0_20cuda_take_put_kernelIN3c107complexIdEElZZZZZNS0_10put_kernelERNS_14TensorIteratorERKNS_10TensorBaseEbENKUlvE_clEvENKUlvE6_clEvENKUlvE_clEvENKUlvE0_clEvEUlRS5_lE_EEvS7_SA_RKT1_EUliE_EEvlSH_)
        /*06a4*/ 	.word	0x00000000


	//----- nvinfo : EIATTR_REGCOUNT
	.align		4
.L_441:
        /*06a8*/ 	.byte	0x04, 0x2f
        /*06aa*/ 	.short	(.L_443 - .L_442)
	.align		4
.L_442:
        /*06ac*/ 	.word	index@(_ZN2at6native24index_elementwise_kernelILi128ELi4EZNS0_20cuda_take_put_kernelIN3c107complexIdEElZZZZZNS0_10put_kernelERNS_14TensorIteratorERKNS_10TensorBaseEbENKUlvE_clEvENKUlvE6_clEvENKUlvE_clEvENKUlvE0_clEvEUlRS5_lE0_EEvS7_SA_RKT1_EUliE_EEvlSH_)
        /*06b0*/ 	.word	0x0000001a


	//----- nvinfo : EIATTR_FRAME_SIZE
	.align		4
.L_443:
        /*06b4*/ 	.byte	0x04, 0x11
        /*06b6*/ 	.short	(.L_445 - .L_444)
	.align		4
.L_444:
        /*06b8*/ 	.word	index@($__internal_41_$__cuda_sm20_rem_u64)
        /*06bc*/ 	.word	0x00000000


	//----- nvinfo : EIATTR_FRAME_SIZE
	.align		4
.L_445:
        /*06c0*/ 	.byte	0x04, 0x11
        /*06c2*/ 	.short	(.L_447 - .L_446)
	.align		4
.L_446:
        /*06c4*/ 	.word	index@($__internal_40_$__cuda_sm20_div_u64)
        /*06c8*/ 	.word	0x00000000


	//----- nvinfo : EIATTR_FRAME_SIZE
	.align		4
.L_447:
        /*06cc*/ 	.byte	0x04, 0x11
        /*06ce*/ 	.short	(.L_449 - .L_448)
	.align		4
.L_448:
        /*06d0*/ 	.word	index@(_ZN2at6native24index_elementwise_kernelILi128ELi4EZNS0_20cuda_take_put_kernelIN3c107complexIdEElZZZZZNS0_10put_kernelERNS_14TensorIteratorERKNS_10TensorBaseEbENKUlvE_clEvENKUlvE6_clEvENKUlvE_clEvENKUlvE0_clEvEUlRS5_lE0_EEvS7_SA_RKT1_EUliE_EEvlSH_)
        /*06d4*/ 	.word	0x00000000


	//----- nvinfo : EIATTR_REGCOUNT
	.align		4
.L_449:
        /*06d8*/ 	.byte	0x04, 0x2f
        /*06da*/ 	.short	(.L_451 - .L_450)
	.align		4
.L_450:
        /*06dc*/ 	.word	index@(_ZN2at6native24index_elementwise_kernelILi128ELi4EZNS0_20cuda_take_put_kernelIN3c107complexIfEEiZZZZZNS0_10put_kernelERNS_14TensorIteratorERKNS_10TensorBaseEbENKUlvE_clEvENKUlvE7_clEvENKUlvE_clEvENKUlvE_clEvEUlRS5_iE_EEvS7_SA_RKT1_EUliE_EEvlSH_)
        /*06e0*/ 	.word	0x0000001a


	//----- nvinfo : EIATTR_FRAME_SIZE
	.align		4
.L_451:
        /*06e4*/ 	.byte	0x04, 0x11
        /*06e6*/ 	.short	(.L_453 - .L_452)
	.align		4
.L_452:
        /*06e8*/ 	.word	index@(_ZN2at6native24index_elementwise_kernelILi128ELi4EZNS0_20cuda_take_put_kernelIN3c107complexIfEEiZZZZZNS0_10put_kernelERNS_14TensorIteratorERKNS_10TensorBaseEbENKUlvE_clEvENKUlvE7_clEvENKUlvE_clEvENKUlvE_clEvEUlRS5_iE_EEvS7_SA_RKT1_EUliE_EEvlSH_)
        /*06ec*/ 	.word	0x00000000


	//----- nvinfo : EIATTR_REGCOUNT
	.align		4
.L_453:
        /*06f0*/ 	.byte	0x04, 0x2f
        /*06f2*/ 	.short	(.L_455 - .L_454)
	.align		4
.L_454:
        /*06f4*/ 	.word	index@(_ZN2at6native24index_elementwise_kernelILi128ELi4EZNS0_20cuda_take_put_kernelIN3c107complexIfEEiZZZZZNS0_10put_kernelERNS_14TensorIteratorERKNS_10TensorBaseEbENKUlvE_clEvENKUlvE7_clEvENKUlvE_clEvENKUlvE_clEvEUlRS5_iE0_EEvS7_SA_RKT1_EUliE_EEvlSH_)
        /*06f8*/ 	.word	0x0000001c


	//----- nvinfo : EIATTR_FRAME_SIZE
	.align		4
.L_455:
        /*06fc*/ 	.byte	0x04, 0x11
        /*06fe*/ 	.short	(.L_457 - .L_456)
	.align		4
.L_456:
        /*0700*/ 	.word	index@(_ZN2at6native24index_elementwise_kernelILi128ELi4EZNS0_20cuda_take_put_kernelIN3c107complexIfEEiZZZZZNS0_10put_kernelERNS_14TensorIteratorERKNS_10TensorBaseEbENKUlvE_clEvENKUlvE7_clEvENKUlvE_clEvENKUlvE_clEvEUlRS5_iE0_EEvS7_SA_RKT1_EUliE_EEvlSH_)
        /*0704*/ 	.word	0x00000000


	//----- nvinfo : EIATTR_REGCOUNT
	.align		4
.L_457:
        /*0708*/ 	.byte	0x04, 0x2f
        /*070a*/ 	.short	(.L_459 - .L_458)
	.align		4
.L_458:
        /*070c*/ 	.word	index@(_ZN2at6native24index_elementwise_kernelILi128ELi4EZNS0_20cuda_take_put_kernelIN3c107complexIfEElZZZZZNS0_10put_kernelERNS_14TensorIteratorERKNS_10TensorBaseEbENKUlvE_clEvENKUlvE7_clEvENKUlvE_clEvENKUlvE0_clEvEUlRS5_lE_EEvS7_SA_RKT1_EUliE_EEvlSH_)
        /*0710*/ 	.word	0x00000019


	//----- nvinfo : EIATTR_FRAME_SIZE
	.align		4
.L_459:
        /*0714*/ 	.byte	0x04, 0x11
        /*0716*/ 	.short	(.L_461 - .L_460)
	.align		4
.L_460:
        /*0718*/ 	.word	index@($__internal_39_$__cuda_sm20_rem_u64)
        /*071c*/ 	.word	0x00000000


	//----- nvinfo : EIATTR_FRAME_SIZE
	.align		4
.L_461:
        /*0720*/ 	.byte	0x04, 0x11
        /*0722*/ 	.short	(.L_463 - .L_462)
	.align		4
.L_462:
        /*0724*/ 	.word	index@($__internal_38_$__cuda_sm20_div_u64)
        /*0728*/ 	.word	0x00000000


	//----- nvinfo : EIATTR_FRAME_SIZE
	.align		4
.L_463:
        /*072c*/ 	.byte	0x04, 0x11
        /*072e*/ 	.short	(.L_465 - .L_464)
	.align		4
.L_464:
        /*0730*/ 	.word	index@(_ZN2at6native24index_elementwise_kernelILi128ELi4EZNS0_20cuda_take_put_kernelIN3c107complexIfEElZZZZZNS0_10put_kernelERNS_14TensorIteratorERKNS_10TensorBaseEbENKUlvE_clEvENKUlvE7_clEvENKUlvE_clEvENKUlvE0_clEvEUlRS5_lE_EEvS7_SA_RKT1_EUliE_EEvlSH_)
        /*0734*/ 	.word	0x00000000


	//----- nvinfo : EIATTR_REGCOUNT
	.align		4
.L_465:
        /*0738*/ 	.byte	0x04, 0x2f
        /*073a*/ 	.short	(.L_467 - .L_466)
	.align		4
.L_466:
        /*073c*/ 	.word	index@(_ZN2at6native24index_elementwise_kernelILi128ELi4EZNS0_20cuda_take_put_kernelIN3c107complexIfEElZZZZZNS0_10put_kernelERNS_14TensorIteratorERKNS_10TensorBaseEbENKUlvE_clEvENKUlvE7_clEvENKUlvE_clEvENKUlvE0_clEvEUlRS5_lE0_EEvS7_SA_RKT1_EUliE_EEvlSH_)
        /*0740*/ 	.word	0x0000001a


	//----- nvinfo : EIATTR_FRAME_SIZE
	.align		4
.L_467:
        /*0744*/ 	.byte	0x04, 0x11
        /*0746*/ 	.short	(.L_469 - .L_468)
	.align		4
.L_468:
        /*0748*/ 	.word	index@($__internal_37_$__cuda_sm20_rem_u64)
        /*074c*/ 	.word	0x00000000


	//----- nvinfo : EIATTR_FRAME_SIZE
	.align		4
.L_469:
        /*0750*/ 	.byte	0x04, 0x11
        /*0752*/ 	.short	(.L_471 - .L_470)
	.align		4
.L_470:
        /*0754*/ 	.word	index@($__internal_36_$__cuda_sm20_div_u64)
        /*0758*/ 	.word	0x00000000


	//----- nvinfo : EIATTR_FRAME_SIZE
	.align		4
.L_471:
        /*075c*/ 	.byte	0x04, 0x11
        /*075e*/ 	.short	(.L_473 - .L_472)
	.align		4
.L_472:
        /*0760*/ 	.word	index@(_ZN2at6native24index_elementwise_kernelILi128ELi4EZNS0_20cuda_take_put_kernelIN3c107complexIfEElZZZZZNS0_10put_kernelERNS_14TensorIteratorERKNS_10TensorBaseEbENKUlvE_clEvENKUlvE7_clEvENKUlvE_clEvENKUlvE0_clEvEUlRS5_lE0_EEvS7_SA_RKT1_EUliE_EEvlSH_)
        /*0764*/ 	.word	0x00000000


	//----- nvinfo : EIATTR_REGCOUNT
	.align		4
.L_473:
        /*0768*/ 	.byte	0x04, 0x2f
        /*076a*/ 	.short	(.L_475 - .L_474)
	.align		4
.L_474:
        /*076c*/ 	.word	index@(_ZN2at6native24index_elementwise_kernelILi128ELi4EZNS0_20cuda_take_put_kernelIN3c104HalfEiZZZZZNS0_10put_kernelERNS_14TensorIteratorERKNS_10TensorBaseEbENKUlvE_clEvENKUlvE8_clEvENKUlvE_clEvENKUlvE_clEvEUlRS4_iE_EEvS6_S9_RKT1_EUliE_EEvlSG_)
        /*0770*/ 	.word	0x0000001c


	//----- nvinfo : EIATTR_FRAME_SIZE
	.align		4
.L_475:
        /*0774*/ 	.byte	0x04, 0x11
        /*0776*/ 	.short	(.L_477 - .L_476)
	.align		4
.L_476:
        /*0778*/ 	.word	index@(_ZN2at6native24index_elementwise_kernelILi128ELi4EZNS0_20cuda_take_put_kernelIN3c104HalfEiZZZZZNS0_10put_kernelERNS_14TensorIteratorERKNS_10TensorBaseEbENKUlvE_clEvENKUlvE8_clEvENKUlvE_clEvENKUlvE_clEvEUlRS4_iE_EEvS6_S9_RKT1_EUliE_EEvlSG_)
        /*077c*/ 	.word	0x00000000


	//----- nvinfo : EIATTR_REGCOUNT
	.align		4
.L_477:
        /*0780*/ 	.byte	0x04, 0x2f
        /*0782*/ 	.short	(.L_479 - .L_478)
	.align		4
.L_478:
        /*0784*/ 	.word	index@(_ZN2at6native24index_elementwise_kernelILi128ELi4EZNS0_20cuda_take_put_kernelIN3c104HalfEiZZZZZNS0_10put_kernelERNS_14TensorIteratorERKNS_10TensorBaseEbENKUlvE_clEvENKUlvE8_clEvENKUlvE_clEvENKUlvE_clEvEUlRS4_iE0_EEvS6_S9_RKT1_EUliE_EEvlSG_)
        /*0788*/ 	.word	0x0000001c


	//----- nvinfo : EIATTR_FRAME_SIZE
	.align		4
.L_479:
        /*078c*/ 	.byte	0x04, 0x11
        /*078e*/ 	.short	(.L_481 - .L_480)
	.align		4
.L_480:
        /*0790*/ 	.word	index@(_ZN2at6native24index_elementwise_kernelILi128ELi4EZNS0_20cuda_take_put_kernelIN3c104HalfEiZZZZZNS0_10put_kernelERNS_14TensorIteratorERKNS_10TensorBaseEbENKUlvE_clEvENKUlvE8_clEvENKUlvE_clEvENKUlvE_clEvEUlRS4_iE0_EEvS6_S9_RKT1_EUliE_EEvlSG_)
        /*0794*/ 	.word	0x00000000


	//----- nvinfo : EIATTR_REGCOUNT
	.align		4
.L_481:
        /*0798*/ 	.byte	0x04, 0x2f
        /*079a*/ 	.short	(.L_483 - .L_482)
	.align		4
.L_482:
        /*079c*/ 	.word	index@(_ZN2at6native24index_elementwise_kernelILi128ELi4EZNS0_20cuda_take_put_kernelIN3c104HalfElZZZZZNS0_10put_kernelERNS_14TensorIteratorERKNS_10TensorBaseEbENKUlvE_clEvENKUlvE8_clEvENKUlvE_clEvENKUlvE0_clEvEUlRS4_lE_EEvS6_S9_RKT1_EUliE_EEvlSG_)
        /*07a0*/ 	.word	0x00000019


	//----- nvinfo : EIATTR_FRAME_SIZE
	.align		4
.L_483:
        /*07a4*/ 	.byte	0x04, 0x11
        /*07a6*/ 	.short	(.L_485 - .L_484)
	.align		4
.L_484:
        /*07a8*/ 	.word	index@($__internal_35_$__cuda_sm20_rem_u64)
        /*07ac*/ 	.word	0x00000000


	//----- nvinfo : EIATTR_FRAME_SIZE
	.align		4
.L_485:
        /*07b0*/ 	.byte	0x04, 0x11
        /*07b2*/ 	.short	(.L_487 - .L_486)
	.align		4
.L_486:
        /*07b4*/ 	.word	index@($__internal_34_$__cuda_sm20_div_u64)
        /*07b8*/ 	.word	0x00000000


	//----- nvinfo : EIATTR_FRAME_SIZE
	.align		4
.L_487:
        /*07bc*/ 	.byte	0x04, 0x11
        /*07be*/ 	.short	(.L_489 - .L_488)
	.align		4
.L_488:
        /*07c0*/ 	.word	index@(_ZN2at6native24index_elementwise_kernelILi128ELi4EZNS0_20cuda_take_put_kernelIN3c104HalfElZZZZZNS0_10put_kernelERNS_14TensorIteratorERKNS_10TensorBaseEbENKUlvE_clEvENKUlvE8_clEvENKUlvE_clEvENKUlvE0_clEvEUlRS4_lE_EEvS6_S9_RKT1_EUliE_EEvlSG_)
        /*07c4*/ 	.word	0x00000000


	//----- nvinfo : EIATTR_REGCOUNT
	.align		4
.L_489:
        /*07c8*/ 	.byte	0x04, 0x2f
        /*07ca*/ 	.short	(.L_491 - .L_490)
	.align		4
.L_490:
        /*07cc*/ 	.word	index@(_ZN2at6native24index_elementwise_kernelILi128ELi4EZNS0_20cuda_take_put_kernelIN3c104HalfElZZZZZNS0_10put_kernelERNS_14TensorIteratorERKNS_10TensorBaseEbENKUlvE_clEvENKUlvE8_clEvENKUlvE_clEvENKUlvE0_clEvEUlRS4_lE0_EEvS6_S9_RKT1_EUliE_EEvlSG_)
        /*07d0*/ 	.word	0x0000001a


	//----- nvinfo : EIATTR_FRAME_SIZE
	.align		4
.L_491:
        /*07d4*/ 	.byte	0x04, 0x11
        /*07d6*/ 	.short	(.L_493 - .L_492)
	.align		4
.L_492:
        /*07d8*/ 	.word	index@($__internal_33_$__cuda_sm20_rem_u64)
        /*07dc*/ 	.word	0x00000000


	//----- nvinfo : EIATTR_FRAME_SIZE
	.align		4
.L_493:
        /*07e0*/ 	.byte	0x04, 0x11
        /*07e2*/ 	.short	(.L_495 - .L_494)
	.align		4
.L_494:
        /*07e4*/ 	.word	index@($__internal_32_$__cuda_sm20_div_u64)
        /*07e8*/ 	.word	0x00000000


	//----- nvinfo : EIATTR_FRAME_SIZE
	.align		4
.L_495:
        /*07ec*/ 	.byte	0x04, 0x11
        /*07ee*/ 	.short	(.L_497 - .L_496)
	.align		4
.L_496:
        /*07f0*/ 	.word	index@(_ZN2at6native24index_elementwise_kernelILi128ELi4EZNS0_20cuda_take_put_kernelIN3c104HalfElZZZZZNS0_10put_kernelERNS_14TensorIteratorERKNS_10TensorBaseEbENKUlvE_clEvENKUlvE8_clEvENKUlvE_clEvENKUlvE0_clEvEUlRS4_lE0_EEvS6_S9_RKT1_EUliE_EEvlSG_)
        /*07f4*/ 	.word	0x00000000


	//----- nvinfo : EIATTR_REGCOUNT
	.align		4
.L_497:
        /*07f8*/ 	.byte	0x04, 0x2f
        /*07fa*/ 	.short	(.L_499 - .L_498)
	.align		4
.L_498:
        /*07fc*/ 	.word	index@(_ZN2at6native24index_elementwise_kernelILi128ELi4EZNS0_20cuda_take_put_kernelIbiZZZZZNS0_10put_kernelERNS_14TensorIteratorERKNS_10TensorBaseEbENKUlvE_clEvENKUlvE9_clEvENKUlvE_clEvENKUlvE_clEvEUlRbiE_EEvS4_S7_RKT1_EUliE_EEvlSE_)
        /*0800*/ 	.word	0x0000001c


	//----- nvinfo : EIATTR_FRAME_SIZE
	.align		4
.L_499:
        /*0804*/ 	.byte	0x04, 0x11
        /*0806*/ 	.short	(.L_501 - .L_500)
	.align		4
.L_500:
        /*0808*/ 	.word	index@(_ZN2at6native24index_elementwise_kernelILi128ELi4EZNS0_20cuda_take_put_kernelIbiZZZZZNS0_10put_kernelERNS_14TensorIteratorERKNS_10TensorBaseEbENKUlvE_clEvENKUlvE9_clEvENKUlvE_clEvENKUlvE_clEvEUlRbiE_EEvS4_S7_RKT1_EUliE_EEvlSE_)
        /*080c*/ 	.word	0x00000000


	//----- nvinfo : EIATTR_REGCOUNT
	.align		4
.L_501:
        /*0810*/ 	.byte	0x04, 0x2f
        /*0812*/ 	.short	(.L_503 - .L_502)
	.align		4
.L_502:
        /*0814*/ 	.word	index@(_ZN2at6native24index_elementwise_kernelILi128ELi4EZNS0_20cuda_take_put_kernelIbiZZZZZNS0_10put_kernelERNS_14TensorIteratorERKNS_10TensorBaseEbENKUlvE_clEvENKUlvE9_clEvENKUlvE_clEvENKUlvE_clEvEUlRbiE0_EEvS4_S7_RKT1_EUliE_EEvlSE_)
        /*0818*/ 	.word	0x0000001c


	//----- nvinfo : EIATTR_FRAME_SIZE
	.align		4
.L_503:
        /*081c*/ 	.byte	0x04, 0x11
        /*081e*/ 	.short	(.L_505 - .L_504)
	.align		4
.L_504:
        /*0820*/ 	.word	index@(_ZN2at6native24index_elementwise_kernelILi128ELi4EZNS0_20cuda_take_put_kernelIbiZZZZZNS0_10put_kernelERNS_14TensorIteratorERKNS_10TensorBaseEbENKUlvE_clEvENKUlvE9_clEvENKUlvE_clEvENKUlvE_clEvEUlRbiE0_EEvS4_S7_RKT1_EUliE_EEvlSE_)
        /*0824*/ 	.word	0x00000000


	//----- nvinfo : EIATTR_REGCOUNT
	.align		4
.L_505:
        /*0828*/ 	.byte	0x04, 0x2f
        /*082a*/ 	.short	(.L_507 - .L_506)
	.align		4
.L_506:
        /*082c*/ 	.word	index@(_ZN2at6native24index_elementwise_kernelILi128ELi4EZNS0_20cuda_take_put_kernelIblZZZZZNS0_10put_kernelERNS_14TensorIteratorERKNS_10TensorBaseEbENKUlvE_clEvENKUlvE9_clEvENKUlvE_clEvENKUlvE0_clEvEUlRblE_EEvS4_S7_RKT1_EUliE_EEvlSE_)
        /*0830*/ 	.word	0x0000001a


	//----- nvinfo : EIATTR_FRAME_SIZE
	.align		4
.L_507:
        /*0834*/ 	.byte	0x04, 0x11
        /*0836*/ 	.short	(.L_509 - .L_508)
	.align		4
.L_508:
        /*0838*/ 	.word	index@($__internal_31_$__cuda_sm20_rem_u64)
        /*083c*/ 	.word	0x00000000


	//----- nvinfo : EIATTR_FRAME_SIZE
	.align		4
.L_509:
        /*0840*/ 	.byte	0x04, 0x11
        /*0842*/ 	.short	(.L_511 - .L_510)
	.align		4
.L_510:
        /*0844*/ 	.word	index@($__internal_30_$__cuda_sm20_div_u64)
        /*0848*/ 	.word	0x00000000


	//----- nvinfo : EIATTR_FRAME_SIZE
	.align		4
.L_511:
        /*084c*/ 	.byte	0x04, 0x11
        /*084e*/ 	.short	(.L_513 - .L_512)
	.align		4
.L_512:
        /*0850*/ 	.word	index@(_ZN2at6native24index_elementwise_kernelILi128ELi4EZNS0_20cuda_take_put_kernelIblZZZZZNS0_10put_kernelERNS_14TensorIteratorERKNS_10TensorBaseEbENKUlvE_clEvENKUlvE9_clEvENKUlvE_clEvENKUlvE0_clEvEUlRblE_EEvS4_S7_RKT1_EUliE_EEvlSE_)
        /*0854*/ 	.word	0x00000000


	//----- nvinfo : EIATTR_REGCOUNT
	.align		4
.L_513:
        /*0858*/ 	.byte	0x04, 0x2f
        /*085a*/ 	.short	(.L_515 - .L_514)
	.align		4
.L_514:
        /*085c*/ 	.word	index@(_ZN2at6native24index_elementwise_kernelILi128ELi4EZNS0_20cuda_take_put_kernelIblZZZZZNS0_10put_kernelERNS_14TensorIteratorERKNS_10TensorBaseEbENKUlvE_clEvENKUlvE9_clEvENKUlvE_clEvENKUlvE0_clEvEUlRblE0_EEvS4_S7_RKT1_EUliE_EEvlSE_)
        /*0860*/ 	.word	0x0000001a


	//----- nvinfo : EIATTR_FRAME_SIZE
	.align		4
.L_515:
        /*0864*/ 	.byte	0x04, 0x11
        /*0866*/ 	.short	(.L_517 - .L_516)
	.align		4
.L_516:
        /*0868*/ 	.word	index@($__internal_29_$__cuda_sm20_rem_u64)
        /*086c*/ 	.word	0x00000000


	//----- nvinfo : EIATTR_FRAME_SIZE
	.align		4
.L_517:
        /*0870*/ 	.byte	0x04, 0x11
        /*0872*/ 	.short	(.L_519 - .L_518)
	.align		4
.L_518:
        /*0874*/ 	.word	index@($__internal_28_$__cuda_sm20_div_u64)
        /*0878*/ 	.word	0x00000000


	//----- nvinfo : EIATTR_FRAME_SIZE
	.align		4
.L_519:
        /*087c*/ 	.byte	0x04, 0x11
        /*087e*/ 	.short	(.L_521 - .L_520)
	.align		4
.L_520:
        /*0880*/ 	.word	index@(_ZN2at6native24index_elementwise_kernelILi128ELi4EZNS0_20cuda_take_put_kernelIblZZZZZNS0_10put_kernelERNS_14TensorIteratorERKNS_10TensorBaseEbENKUlvE_clEvENKUlvE9_clEvENKUlvE_clEvENKUlvE0_clEvEUlRblE0_EEvS4_S7_RKT1_EUliE_EEvlSE_)
        /*0884*/ 	.word	0x00000000


	//----- nvinfo : EIATTR_REGCOUNT
	.align		4
.L_521:
        /*0888*/ 	.byte	0x04, 0x2f
        /*088a*/ 	.short	(.L_523 - .L_522)
	.align		4
.L_522:
        /*088c*/ 	.word	index@(_ZN2at6native24index_elementwise_kernelILi128ELi4EZNS0_20cuda_take_put_kernelIN3c108BFloat16EiZZZZZNS0_10put_kernelERNS_14TensorIteratorERKNS_10TensorBaseEbENKUlvE_clEvENKUlvE10_clEvENKUlvE_clEvENKUlvE_clEvEUlRS4_iE_EEvS6_S9_RKT1_EUliE_EEvlSG_)
        /*0890*/ 	.word	0x0000001c


	//----- nvinfo : EIATTR_FRAME_SIZE
	.align		4
.L_523:
        /*0894*/ 	.byte	0x04, 0x11
        /*0896*/ 	.short	(.L_525 - .L_524)
	.align		4
.L_524:
        /*0898*/ 	.word	index@(_ZN2at6native24index_elementwise_kernelILi128ELi4EZNS0_20cuda_take_put_kernelIN3c108BFloat16EiZZZZZNS0_10put_kernelERNS_14TensorIteratorERKNS_10TensorBaseEbENKUlvE_clEvENKUlvE10_clEvENKUlvE_clEvENKUlvE_clEvEUlRS4_iE_EEvS6_S9_RKT1_EUliE_EEvlSG_)
        /*089c*/ 	.word	0x00000000


	//----- nvinfo : EIATTR_REGCOUNT
	.align		4
.L_525:
        /*08a0*/ 	.byte	0x04, 0x2f
        /*08a2*/ 	.short	(.L_527 - .L_526)
	.align		4
.L_526:
        /*08a4*/ 	.word	index@(_ZN2at6native24index_elementwise_kernelILi128ELi4EZNS0_20cuda_take_put_kernelIN3c108BFloat16EiZZZZZNS0_10put_kernelERNS_14TensorIteratorERKNS_10TensorBaseEbENKUlvE_clEvENKUlvE10_clEvENKUlvE_clEvENKUlvE_clEvEUlRS4_iE0_EEvS6_S9_RKT1_EUliE_EEvlSG_)
        /*08a8*/ 	.word	0x0000001c


	//----- nvinfo : EIATTR_FRAME_SIZE
	.align		4
.L_527:
        /*08ac*/ 	.byte	0x04, 0x11
        /*08ae*/ 	.short	(.L_529 - .L_528)
	.align		4
.L_528:
        /*08b0*/ 	.word	index@(_ZN2at6native24index_elementwise_kernelILi128ELi4EZNS0_20cuda_take_put_kernelIN3c108BFloat16EiZZZZZNS0_10put_kernelERNS_14TensorIteratorERKNS_10TensorBaseEbENKUlvE_clEvENKUlvE10_clEvENKUlvE_clEvENKUlvE_clEvEUlRS4_iE0_EEvS6_S9_RKT1_EUliE_EEvlSG_)
        /*08b4*/ 	.word	0x00000000


	//----- nvinfo : EIATTR_REGCOUNT
	.align		4
.L_529:
        /*08b8*/ 	.byte	0x04, 0x2f
        /*08ba*/ 	.short	(.L_531 - .L_530)
	.align		4
.L_530:
        /*08bc*/ 	.word	index@(_ZN2at6native24index_elementwise_kernelILi128ELi4EZNS0_20cuda_take_put_kernelIN3c108BFloat16ElZZZZZNS0_10put_kernelERNS_14TensorIteratorERKNS_10TensorBaseEbENKUlvE_clEvENKUlvE10_clEvENKUlvE_clEvENKUlvE0_clEvEUlRS4_lE_EEvS6_S9_RKT1_EUliE_EEvlSG_)
        /*08c0*/ 	.word	0x00000019


	//----- nvinfo : EIATTR_FRAME_SIZE
	.align		4
.L_531:
        /*08c4*/ 	.byte	0x04, 0x11
        /*08c6*/ 	.short	(.L_533 - .L_532)
	.align		4
.L_532:
        /*08c8*/ 	.word	index@($__internal_27_$__cuda_sm20_rem_u64)
        /*08cc*/ 	.word	0x00000000


	//----- nvinfo : EIATTR_FRAME_SIZE
	.align		4
.L_533:
        /*08d0*/ 	.byte	0x04, 0x11
        /*08d2*/ 	.short	(.L_535 - .L_534)
	.align		4
.L_534:
        /*08d4*/ 	.word	index@($__internal_26_$__cuda_sm20_div_u64)
        /*08d8*/ 	.word	0x00000000


	//----- nvinfo : EIATTR_FRAME_SIZE
	.align		4
.L_535:
        /*08dc*/ 	.byte	0x04, 0x11
        /*08de*/ 	.short	(.L_537 - .L_536)
	.align		4
.L_536:
        /*08e0*/ 	.word	index@(_ZN2at6native24index_elementwise_kernelILi128ELi4EZNS0_20cuda_take_put_kernelIN3c108BFloat16ElZZZZZNS0_10put_kernelERNS_14TensorIteratorERKNS_10TensorBaseEbENKUlvE_clEvENKUlvE10_clEvENKUlvE_clEvENKUlvE0_clEvEUlRS4_lE_EEvS6_S9_RKT1_EUliE_EEvlSG_)
        /*08e4*/ 	.word	0x00000000


	//----- nvinfo : EIATTR_REGCOUNT
	.align		4
.L_537:
        /*08e8*/ 	.byte	0x04, 0x2f
        /*08ea*/ 	.short	(.L_539 - .L_538)
	.align		4
.L_538:
        /*08ec*/ 	.word	index@(_ZN2at6native24index_elementwise_kernelILi128ELi4EZNS0_20cuda_take_put_kernelIN3c108BFloat16ElZZZZZNS0_10put_kernelERNS_14TensorIteratorERKNS_10TensorBaseEbENKUlvE_clEvENKUlvE10_clEvENKUlvE_clEvENKUlvE0_clEvEUlRS4_lE0_EEvS6_S9_RKT1_EUliE_EEvlSG_)
        /*08f0*/ 	.word	0x0000001a


	//----- nvinfo : EIATTR_FRAME_SIZE
	.align		4
.L_539:
        /*08f4*/ 	.byte	0x04, 0x11
        /*08f6*/ 	.short	(.L_541 - .L_540)
	.align		4
.L_540:
        /*08f8*/ 	.word	index@($__internal_25_$__cuda_sm20_rem_u64)
        /*08fc*/ 	.word	0x00000000


	//----- nvinfo : EIATTR_FRAME_SIZE
	.align		4
.L_541:
        /*0900*/ 	.byte	0x04, 0x11
        /*0902*/ 	.short	(.L_543 - .L_542)
	.align		4
.L_542:
        /*0904*/ 	.word	index@($__internal_24_$__cuda_sm20_div_u64)
        /*0908*/ 	.word	0x00000000


	//----- nvinfo : EIATTR_FRAME_SIZE
	.align		4
.L_543:
        /*090c*/ 	.byte	0x04, 0x11
        /*090e*/ 	.short	(.L_545 - .L_544)
	.align		4
.L_544:
        /*0910*/ 	.word	index@(_ZN2at6native24index_elementwise_kernelILi128ELi4EZNS0_20cuda_take_put_kernelIN3c108BFloat16ElZZZZZNS0_10put_kernelERNS_14TensorIteratorERKNS_10TensorBaseEbENKUlvE_clEvENKUlvE10_clEvENKUlvE_clEvENKUlvE0_clEvEUlRS4_lE0_EEvS6_S9_RKT1_EUliE_EEvlSG_)
        /*0914*/ 	.word	0x00000000


	//----- nvinfo : EIATTR_REGCOUNT
	.align		4
.L_545:
        /*0918*/ 	.byte	0x04, 0x2f
        /*091a*/ 	.short	(.L_547 - .L_546)
	.align		4
.L_546:
        /*091c*/ 	.word	index@(_ZN2at6native24index_elementwise_kernelILi128ELi4EZNS0_20cuda_take_put_kernelIhiZZZZZNS0_11take_kernelERNS_14TensorIteratorERKNS_10TensorBaseEENKUlvE_clEvENKUlvE_clEvENKUlvE_clEvENKUlvE_clEvEUlRhiE_EEvS4_S7_RKT1_EUliE_EEvlSE_)
        /*0920*/ 	.word	0x0000001c


	//----- nvinfo : EIATTR_FRAME_SIZE
	.align		4
.L_547:
        /*0924*/ 	.byte	0x04, 0x11
        /*0926*/ 	.short	(.L_549 - .L_548)
	.align		4
.L_548:
        /*0928*/ 	.word	index@(_ZN2at6native24index_elementwise_kernelILi128ELi4EZNS0_20cuda_take_put_kernelIhiZZZZZNS0_11take_kernelERNS_14TensorIteratorERKNS_10TensorBaseEENKUlvE_clEvENKUlvE_clEvENKUlvE_clEvENKUlvE_clEvEUlRhiE_EEvS4_S7_RKT1_EUliE_EEvlSE_)
        /*092c*/ 	.word	0x00000000


	//----- nvinfo : EIATTR_REGCOUNT
	.align		4
.L_549:
        /*0930*/ 	.byte	0x04, 0x2f
        /*0932*/ 	.short	(.L_551 - .L_550)
	.align		4
.L_550:
        /*0934*/ 	.word	index@(_ZN2at6native24index_elementwise_kernelILi128ELi4EZNS0_20cuda_take_put_kernelIhlZZZZZNS0_11take_kernelERNS_14TensorIteratorERKNS_10TensorBaseEENKUlvE_clEvENKUlvE_clEvENKUlvE_clEvENKUlvE0_clEvEUlRhlE_EEvS4_S7_RKT1_EUliE_EEvlSE_)
        /*0938*/ 	.word	0x0000001a


	//----- nvinfo : EIATTR_FRAME_SIZE
	.align		4
.L_551:
        /*093c*/ 	.byte	0x04, 0x11
        /*093e*/ 	.short	(.L_553 - .L_552)
	.align		4
.L_552:
        /*0940*/ 	.word	index@($__internal_23_$__cuda_sm20_rem_u64)
        /*0944*/ 	.word	0x00000000


	//----- nvinfo : EIATTR_FRAME_SIZE
	.align		4
.L_553:
        /*0948*/ 	.byte	0x04, 0x11
        /*094a*/ 	.short	(.L_555 - .L_554)
	.align		4
.L_554:
        /*094c*/ 	.word	index@($__internal_22_$__cuda_sm20_div_u64)
        /*0950*/ 	.word	0x00000000


	//----- nvinfo : EIATTR_FRAME_SIZE
	.align		4
.L_555:
        /*0954*/ 	.byte	0x04, 0x11
        /*0956*/ 	.short	(.L_557 - .L_556)
	.align		4
.L_556:
        /*0958*/ 	.word	index@(_ZN2at6native24index_elementwise_kernelILi128ELi4EZNS0_20cuda_take_put_kernelIhlZZZZZNS0_11take_kernelERNS_14TensorIteratorERKNS_10TensorBaseEENKUlvE_clEvENKUlvE_clEvENKUlvE_clEvENKUlvE0_clEvEUlRhlE_EEvS4_S7_RKT1_EUliE_EEvlSE_)
        /*095c*/ 	.word	0x00000000


	//----- nvinfo : EIATTR_REGCOUNT
	.align		4
.L_557:
        /*0960*/ 	.byte	0x04, 0x2f
        /*0962*/ 	.short	(.L_559 - .L_558)
	.align		4
.L_558:
        /*0964*/ 	.word	index@(_ZN2at6native24index_elementwise_kernelILi128ELi4EZNS0_20cuda_take_put_kernelIaiZZZZZNS0_11take_kernelERNS_14TensorIteratorERKNS_10TensorBaseEENKUlvE_clEvENKUlvE0_clEvENKUlvE_clEvENKUlvE_clEvEUlRaiE_EEvS4_S7_RKT1_EUliE_EEvlSE_)
        /*0968*/ 	.word	0x0000001c


	//----- nvinfo : EIATTR_FRAME_SIZE
	.align		4
.L_559:
        /*096c*/ 	.byte	0x04, 0x11
        /*096e*/ 	.short	(.L_561 - .L_560)
	.align		4
.L_560:
        /*0970*/ 	.word	index@(_ZN2at6native24index_elementwise_kernelILi128ELi4EZNS0_20cuda_take_put_kernelIaiZZZZZNS0_11take_kernelERNS_14TensorIteratorERKNS_10TensorBaseEENKUlvE_clEvENKUlvE0_clEvENKUlvE_clEvENKUlvE_clEvEUlRaiE_EEvS4_S7_RKT1_EUliE_EEvlSE_)
        /*0974*/ 	.word	0x00000000


	//----- nvinfo : EIATTR_REGCOUNT
	.align		4
.L_561:
        /*0978*/ 	.byte	0x04, 0x2f
        /*097a*/ 	.short	(.L_563 - .L_562)
	.align		4
.L_562:
        /*097c*/ 	.word	index@(_ZN2at6native24index_elementwise_kernelILi128ELi4EZNS0_20cuda_take_put_kernelIalZZZZZNS0_11take_kernelERNS_14TensorIteratorERKNS_10TensorBaseEENKUlvE_clEvENKUlvE0_clEvENKUlvE_clEvENKUlvE0_clEvEUlRalE_EEvS4_S7_RKT1_EUliE_EEvlSE_)
        /*0980*/ 	.word	0x0000001a


	//----- nvinfo : EIATTR_FRAME_SIZE
	.align		4
.L_563:
        /*0984*/ 	.byte	0x04, 0x11
        /*0986*/ 	.short	(.L_565 - .L_564)
	.align		4
.L_564:
        /*0988*/ 	.word	index@($__internal_21_$__cuda_sm20_rem_u64)
        /*098c*/ 	.word	0x00000000


	//----- nvinfo : EIATTR_FRAME_SIZE
	.align		4
.L_565:
        /*0990*/ 	.byte	0x04, 0x11
        /*0992*/ 	.short	(.L_567 - .L_566)
	.align		4
.L_566:
        /*0994*/ 	.word	index@($__internal_20_$__cuda_sm20_div_u64)
        /*0998*/ 	.word	0x00000000


	//----- nvinfo : EIATTR_FRAME_SIZE
	.align		4
.L_567:
        /*099c*/ 	.byte	0x04, 0x11
        /*099e*/ 	.short	(.L_569 - .L_568)
	.align		4
.L_568:
        /*09a0*/ 	.word	index@(_ZN2at6native24index_elementwise_kernelILi128ELi4EZNS0_20cuda_take_put_kernelIalZZZZZNS0_11take_kernelERNS_14TensorIteratorERKNS_10TensorBaseEENKUlvE_clEvENKUlvE0_clEvENKUlvE_clEvENKUlvE0_clEvEUlRalE_EEvS4_S7_RKT1_EUliE_EEvlSE_)
        /*09a4*/ 	.word	0x00000000


	//----- nvinfo : EIATTR_REGCOUNT
	.align		4
.L_569:
        /*09a8*/ 	.byte	0x04, 0x2f
        /*09aa*/ 	.short	(.L_571 - .L_570)
	.align		4
.L_570:
        /*09ac*/ 	.word	index@(_ZN2at6native24index_elementwise_kernelILi128ELi4EZNS0_20cuda_take_put_kernelIiiZZZZZNS0_11take_kernelERNS_14TensorIteratorERKNS_10TensorBaseEENKUlvE_clEvENKUlvE1_clEvENKUlvE_clEvENKUlvE_clEvEUlRiiE_EEvS4_S7_RKT1_EUliE_EEvlSE_)
        /*09b0*/ 	.word	0x0000001c


	//----- nvinfo : EIATTR_FRAME_SIZE
	.align		4
.L_571:
        /*09b4*/ 	.byte	0x04, 0x11
        /*09b6*/ 	.short	(.L_573 - .L_572)
	.align		4
.L_572:
        /*09b8*/ 	.word	index@(_ZN2at6native24index_elementwise_kernelILi128ELi4EZNS0_20cuda_take_put_kernelIiiZZZZZNS0_11take_kernelERNS_14TensorIteratorERKNS_10TensorBaseEENKUlvE_clEvENKUlvE1_clEvENKUlvE_clEvENKUlvE_clEvEUlRiiE_EEvS4_S7_RKT1_EUliE_EEvlSE_)
        /*09bc*/ 	.word	0x00000000


	//----- nvinfo : EIATTR_REGCOUNT
	.align		4
.L_573:
        /*09c0*/ 	.byte	0x04, 0x2f
        /*09c2*/ 	.short	(.L_575 - .L_574)
	.align		4
.L_574:
        /*09c4*/ 	.word	index@(_ZN2at6native24index_elementwise_kernelILi128ELi4EZNS0_20cuda_take_put_kernelIilZZZZZNS0_11take_kernelERNS_14TensorIteratorERKNS_10TensorBaseEENKUlvE_clEvENKUlvE1_clEvENKUlvE_clEvENKUlvE0_clEvEUlRilE_EEvS4_S7_RKT1_EUliE_EEvlSE_)
        /*09c8*/ 	.word	0x0000001a


	//----- nvinfo : EIATTR_FRAME_SIZE
	.align		4
.L_575:
        /*09cc*/ 	.byte	0x04, 0x11
        /*09ce*/ 	.short	(.L_577 - .L_576)
	.align		4
.L_576:
        /*09d0*/ 	.word	index@($__internal_19_$__cuda_sm20_rem_u64)
        /*09d4*/ 	.word	0x00000000


	//----- nvinfo : EIATTR_FRAME_SIZE
	.align		4
.L_577:
        /*09d8*/ 	.byte	0x04, 0x11
        /*09da*/ 	.short	(.L_579 - .L_578)
	.align		4
.L_578:
        /*09dc*/ 	.word	index@($__internal_18_$__cuda_sm20_div_u64)
        /*09e0*/ 	.word	0x00000000


	//----- nvinfo : EIATTR_FRAME_SIZE
	.align		4
.L_579:
        /*09e4*/ 	.byte	0x04, 0x11
        /*09e6*/ 	.short	(.L_581 - .L_580)
	.align		4
.L_580:
        /*09e8*/ 	.word	index@(_ZN2at6native24index_elementwise_kernelILi128ELi4EZNS0_20cuda_take_put_kernelIilZZZZZNS0_11take_kernelERNS_14TensorIteratorERKNS_10TensorBaseEENKUlvE_clEvENKUlvE1_clEvENKUlvE_clEvENKUlvE0_clEvEUlRilE_EEvS4_S7_RKT1_EUliE_EEvlSE_)
        /*09ec*/ 	.word	0x00000000


	//----- nvinfo : EIATTR_REGCOUNT
	.align		4
.L_581:
        /*09f0*/ 	.byte	0x04, 0x2f
        /*09f2*/ 	.short	(.L_583 - .L_582)
	.align		4
.L_582:
        /*09f4*/ 	.word	index@(_ZN2at6native24index_elementwise_kernelILi128ELi4EZNS0_20cuda_take_put_kernelIliZZZZZNS0_11take_kernelERNS_14TensorIteratorERKNS_10TensorBaseEENKUlvE_clEvENKUlvE2_clEvENKUlvE_clEvENKUlvE_clEvEUlRliE_EEvS4_S7_RKT1_EUliE_EEvlSE_)
        /*09f8*/ 	.word	0x0000001c


	//----- nvinfo : EIATTR_FRAME_SIZE
	.align		4
.L_583:
        /*09fc*/ 	.byte	0x04, 0x11
        /*09fe*/ 	.short	(.L_585 - .L_584)
	.align		4
.L_584:
        /*0a00*/ 	.word	index@(_ZN2at6native24index_elementwise_kernelILi128ELi4EZNS0_20cuda_take_put_kernelIliZZZZZNS0_11take_kernelERNS_14TensorIteratorERKNS_10TensorBaseEENKUlvE_clEvENKUlvE2_clEvENKUlvE_clEvENKUlvE_clEvEUlRliE_EEvS4_S7_RKT1_EUliE_EEvlSE_)
        /*0a04*/ 	.word	0x00000000


	//----- nvinfo : EIATTR_REGCOUNT
	.align		4
.L_585:
        /*0a08*/ 	.byte	0x04, 0x2f
        /*0a0a*/ 	.short	(.L_587 - .L_586)
	.align		4
.L_586:
        /*0a0c*/ 	.word	index@(_ZN2at6native24index_elementwise_kernelILi128ELi4EZNS0_20cuda_take_put_kernelIllZZZZZNS0_11take_kernelERNS_14TensorIteratorERKNS_10TensorBaseEENKUlvE_clEvENKUlvE2_clEvENKUlvE_clEvENKUlvE0_clEvEUlRllE_EEvS4_S7_RKT1_EUliE_EEvlSE_)
        /*0a10*/ 	.word	0x0000001a


	//----- nvinfo : EIATTR_FRAME_SIZE
	.align		4
.L_587:
        /*0a14*/ 	.byte	0x04, 0x11
        /*0a16*/ 	.short	(.L_589 - .L_588)
	.align		4
.L_588:
        /*0a18*/ 	.word	index@($__internal_17_$__cuda_sm20_rem_u64)
        /*0a1c*/ 	.word	0x00000000


	//----- nvinfo : EIATTR_FRAME_SIZE
	.align		4
.L_589:
        /*0a20*/ 	.byte	0x04, 0x11
        /*0a22*/ 	.short	(.L_591 - .L_590)
	.align		4
.L_590:
        /*0a24*/ 	.word	index@($__internal_16_$__cuda_sm20_div_u64)
        /*0a28*/ 	.word	0x00000000


	//----- nvinfo : EIATTR_FRAME_SIZE
	.align		4
.L_591:
        /*0a2c*/ 	.byte	0x04, 0x11
        /*0a2e*/ 	.short	(.L_593 - .L_592)
	.align		4
.L_592:
        /*0a30*/ 	.word	index@(_ZN2at6native24index_elementwise_kernelILi128ELi4EZNS0_20cuda_take_put_kernelIllZZZZZNS0_11take_kernelERNS_14TensorIteratorERKNS_10TensorBaseEENKUlvE_clEvENKUlvE2_clEvENKUlvE_clEvENKUlvE0_clEvEUlRllE_EEvS4_S7_RKT1_EUliE_EEvlSE_)
        /*0a34*/ 	.word	0x00000000


	//----- nvinfo : EIATTR_REGCOUNT
	.align		4
.L_593:
        /*0a38*/ 	.byte	0x04, 0x2f
        /*0a3a*/ 	.short	(.L_595 - .L_594)
	.align		4
.L_594:
        /*0a3c*/ 	.word	index@(_ZN2at6native24index_elementwise_kernelILi128ELi4EZNS0_20cuda_take_put_kernelIsiZZZZZNS0_11take_kernelERNS_14TensorIteratorERKNS_10TensorBaseEENKUlvE_clEvENKUlvE3_clEvENKUlvE_clEvENKUlvE_clEvEUlRsiE_EEvS4_S7_RKT1_EUliE_EEvlSE_)
        /*0a40*/ 	.word	0x0000001c


	//----- nvinfo : EIATTR_FRAME_SIZE
	.align		4
.L_595:
        /*0a44*/ 	.byte	0x04, 0x11
        /*0a46*/ 	.short	(.L_597 - .L_596)
	.align		4
.L_596:
        /*0a48*/ 	.word	index@(_ZN2at6native24index_elementwise_kernelILi128ELi4EZNS0_20cuda_take_put_kernelIsiZZZZZNS0_11take_kernelERNS_14TensorIteratorERKNS_10TensorBaseEENKUlvE_clEvENKUlvE3_clEvENKUlvE_clEvENKUlvE_clEvEUlRsiE_EEvS4_S7_RKT1_EUliE_EEvlSE_)
        /*0a4c*/ 	.word	0x00000000


	//----- nvinfo : EIATTR_REGCOUNT
	.align		4
.L_597:
        /*0a50*/ 	.byte	0x04, 0x2f
        /*0a52*/ 	.short	(.L_599 - .L_598)
	.align		4
.L_598:
        /*0a54*/ 	.word	index@(_ZN2at6native24index_elementwise_kernelILi128ELi4EZNS0_20cuda_take_put_kernelIslZZZZZNS0_11take_kernelERNS_14TensorIteratorERKNS_10TensorBaseEENKUlvE_clEvENKUlvE3_clEvENKUlvE_clEvENKUlvE0_clEvEUlRslE_EEvS4_S7_RKT1_EUliE_EEvlSE_)
        /*0a58*/ 	.word	0x0000001a


	//----- nvinfo : EIATTR_FRAME_SIZE
	.align		4
.L_599:
        /*0a5c*/ 	.byte	0x04, 0x11
        /*0a5e*/ 	.short	(.L_601 - .L_600)
	.align		4
.L_600:
        /*0a60*/ 	.word	index@($__internal_15_$__cuda_sm20_rem_u64)
        /*0a64*/ 	.word	0x00000000


	//----- nvinfo : EIATTR_FRAME_SIZE
	.align		4
.L_601:
        /*0a68*/ 	.byte	0x04, 0x11
        /*0a6a*/ 	.short	(.L_603 - .L_602)
	.align		4
.L_602:
        /*0a6c*/ 	.word	index@($__internal_14_$__cuda_sm20_div_u64)
        /*0a70*/ 	.word	0x00000000


	//----- nvinfo : EIATTR_FRAME_SIZE
	.align		4
.L_603:
        /*0a74*/ 	.byte	0x04, 0x11
        /*0a76*/ 	.short	(.L_605 - .L_604)
	.align		4
.L_604:
        /*0a78*/ 	.word	index@(_ZN2at6native24index_elementwise_kernelILi128ELi4EZNS0_20cuda_take_put_kernelIslZZZZZNS0_11take_kernelERNS_14TensorIteratorERKNS_10TensorBaseEENKUlvE_clEvENKUlvE3_clEvENKUlvE_clEvENKUlvE0_clEvEUlRslE_EEvS4_S7_RKT1_EUliE_EEvlSE_)
        /*0a7c*/ 	.word	0x00000000


	//----- nvinfo : EIATTR_REGCOUNT
	.align		4
.L_605:
        /*0a80*/ 	.byte	0x04, 0x2f
        /*0a82*/ 	.short	(.L_607 - .L_606)
	.align		4
.L_606:
        /*0a84*/ 	.word	index@(_ZN2at6native24index_elementwise_kernelILi128ELi4EZNS0_20cuda_take_put_kernelIdiZZZZZNS0_11take_kernelERNS_14TensorIteratorERKNS_10TensorBaseEENKUlvE_clEvENKUlvE4_clEvENKUlvE_clEvENKUlvE_clEvEUlRdiE_EEvS4_S7_RKT1_EUliE_EEvlSE_)
        /*0a88*/ 	.word	0x0000001c


	//----- nvinfo : EIATTR_FRAME_SIZE
	.align		4
.L_607:
        /*0a8c*/ 	.byte	0x04, 0x11
        /*0a8e*/ 	.short	(.L_609 - .L_608)
	.align		4
.L_608:
        /*0a90*/ 	.word	index@(_ZN2at6native24index_elementwise_kernelILi128ELi4EZNS0_20cuda_take_put_kernelIdiZZZZZNS0_11take_kernelERNS_14TensorIteratorERKNS_10TensorBaseEENKUlvE_clEvENKUlvE4_clEvENKUlvE_clEvENKUlvE_clEvEUlRdiE_EEvS4_S7_RKT1_EUliE_EEvlSE_)
        /*0a94*/ 	.word	0x00000000


	//----- nvinfo : EIATTR_REGCOUNT
	.align		4
.L_609:
        /*0a98*/ 	.byte	0x04, 0x2f
        /*0a9a*/ 	.short	(.L_611 - .L_610)
	.align		4
.L_610:
        /*0a9c*/ 	.word	index@(_ZN2at6native24index_elementwise_kernelILi128ELi4EZNS0_20cuda_take_put_kernelIdlZZZZZNS0_11take_kernelERNS_14TensorIteratorERKNS_10TensorBaseEENKUlvE_clEvENKUlvE4_clEvENKUlvE_clEvENKUlvE0_clEvEUlRdlE_EEvS4_S7_RKT1_EUliE_EEvlSE_)
        /*0aa0*/ 	.word	0x0000001a


	//----- nvinfo : EIATTR_FRAME_SIZE
	.align		4
.L_611:
        /*0aa4*/ 	.byte	0x04, 0x11
        /*0aa6*/ 	.short	(.L_613 - .L_612)
	.align		4
.L_612:
        /*0aa8*/ 	.word	index@($__internal_13_$__cuda_sm20_rem_u64)
        /*0aac*/ 	.word	0x00000000


	//----- nvinfo : EIATTR_FRAME_SIZE
	.align		4
.L_613:
        /*0ab0*/ 	.byte	0x04, 0x11
        /*0ab2*/ 	.short	(.L_615 - .L_614)
	.align		4
.L_614:
        /*0ab4*/ 	.word	index@($__internal_12_$__cuda_sm20_div_u64)
        /*0ab8*/ 	.word	0x00000000


	//----- nvinfo : EIATTR_FRAME_SIZE
	.align		4
.L_615:
        /*0abc*/ 	.byte	0x04, 0x11
        /*0abe*/ 	.short	(.L_617 - .L_616)
	.align		4
.L_616:
        /*0ac0*/ 	.word	index@(_ZN2at6native24index_elementwise_kernelILi128ELi4EZNS0_20cuda_take_put_kernelIdlZZZZZNS0_11take_kernelERNS_14TensorIteratorERKNS_10TensorBaseEENKUlvE_clEvENKUlvE4_clEvENKUlvE_clEvENKUlvE0_clEvEUlRdlE_EEvS4_S7_RKT1_EUliE_EEvlSE_)
        /*0ac4*/ 	.word	0x00000000


	//----- nvinfo : EIATTR_REGCOUNT
	.align		4
.L_617:
        /*0ac8*/ 	.byte	0x04, 0x2f
        /*0aca*/ 	.short	(.L_619 - .L_618)
	.align		4
.L_618:
        /*0acc*/ 	.word	index@(_ZN2at6native24index_elementwise_kernelILi128ELi4EZNS0_20cuda_take_put_kernelIfiZZZZZNS0_11take_kernelERNS_14TensorIteratorERKNS_10TensorBaseEENKUlvE_clEvENKUlvE5_clEvENKUlvE_clEvENKUlvE_clEvEUlRfiE_EEvS4_S7_RKT1_EUliE_EEvlSE_)
        /*0ad0*/ 	.word	0x0000001c


	//----- nvinfo : EIATTR_FRAME_SIZE
	.align		4
.L_619:
        /*0ad4*/ 	.byte	0x04, 0x11
        /*0ad6*/ 	.short	(.L_621 - .L_620)
	.align		4
.L_620:
        /*0ad8*/ 	.word	index@(_ZN2at6native24index_elementwise_kernelILi128ELi4EZNS0_20cuda_take_put_kernelIfiZZZZZNS0_11take_kernelERNS_14TensorIteratorERKNS_10TensorBaseEENKUlvE_clEvENKUlvE5_clEvENKUlvE_clEvENKUlvE_clEvEUlRfiE_EEvS4_S7_RKT1_EUliE_EEvlSE_)
        /*0adc*/ 	.word	0x00000000


	//----- nvinfo : EIATTR_REGCOUNT
	.align		4
.L_621:
        /*0ae0*/ 	.byte	0x04, 0x2f
        /*0ae2*/ 	.short	(.L_623 - .L_622)
	.align		4
.L_622:
        /*0ae4*/ 	.word	index@(_ZN2at6native24index_elementwise_kernelILi128ELi4EZNS0_20cuda_take_put_kernelIflZZZZZNS0_11take_kernelERNS_14TensorIteratorERKNS_10TensorBaseEENKUlvE_clEvENKUlvE5_clEvENKUlvE_clEvENKUlvE0_clEvEUlRflE_EEvS4_S7_RKT1_EUliE_EEvlSE_)
        /*0ae8*/ 	.word	0x0000001a


	//----- nvinfo : EIATTR_FRAME_SIZE
	.align		4
.L_623:
        /*0aec*/ 	.byte	0x04, 0x11
        /*0aee*/ 	.short	(.L_625 - .L_624)
	.align		4
.L_624:
        /*0af0*/ 	.word	index@($__internal_11_$__cuda_sm20_rem_u64)
        /*0af4*/ 	.word	0x00000000


	//----- nvinfo : EIATTR_FRAME_SIZE
	.align		4
.L_625:
        /*0af8*/ 	.byte	0x04, 0x11
        /*0afa*/ 	.short	(.L_627 - .L_626)
	.align		4
.L_626:
        /*0afc*/ 	.word	index@($__internal_10_$__cuda_sm20_div_u64)
        /*0b00*/ 	.word	0x00000000


	//----- nvinfo : EIATTR_FRAME_SIZE
	.align		4
.L_627:
        /*0b04*/ 	.byte	0x04, 0x11
        /*0b06*/ 	.short	(.L_629 - .L_628)
	.align		4
.L_628:
        /*0b08*/ 	.word	index@(_ZN2at6native24index_elementwise_kernelILi128ELi4EZNS0_20cuda_take_put_kernelIflZZZZZNS0_11take_kernelERNS_14TensorIteratorERKNS_10TensorBaseEENKUlvE_clEvENKUlvE5_clEvENKUlvE_clEvENKUlvE0_clEvEUlRflE_EEvS4_S7_RKT1_EUliE_EEvlSE_)
        /*0b0c*/ 	.word	0x00000000


	//----- nvinfo : EIATTR_REGCOUNT
	.align		4
.L_629:
        /*0b10*/ 	.byte	0x04, 0x2f
        /*0b12*/ 	.short	(.L_631 - .L_630)
	.align		4
.L_630:
        /*0b14*/ 	.word	index@(_ZN2at6native24index_elementwise_kernelILi128ELi4EZNS0_20cuda_take_put_kernelIN3c107complexIdEEiZZZZZNS0_11take_kernelERNS_14TensorIteratorERKNS_10TensorBaseEENKUlvE_clEvENKUlvE6_clEvENKUlvE_clEvENKUlvE_clEvEUlRS5_iE_EEvS7_SA_RKT1_EUliE_EEvlSH_)
        /*0b18*/ 	.word	0x0000001c


	//----- nvinfo : EIATTR_FRAME_SIZE
	.align		4
.L_631:
        /*0b1c*/ 	.byte	0x04, 0x11
        /*0b1e*/ 	.short	(.L_633 - .L_632)
	.align		4
.L_632:
        /*0b20*/ 	.word	index@(_ZN2at6native24index_elementwise_kernelILi128ELi4EZNS0_20cuda_take_put_kernelIN3c107complexIdEEiZZZZZNS0_11take_kernelERNS_14TensorIteratorERKNS_10TensorBaseEENKUlvE_clEvENKUlvE6_clEvENKUlvE_clEvENKUlvE_clEvEUlRS5_iE_EEvS7_SA_RKT1_EUliE_EEvlSH_)
        /*0b24*/ 	.word	0x00000000


	//----- nvinfo : EIATTR_REGCOUNT
	.align		4
.L_633:
        /*0b28*/ 	.byte	0x04, 0x2f
        /*0b2a*/ 	.short	(.L_635 - .L_634)
	.align		4
.L_634:
        /*0b2c*/ 	.word	index@(_ZN2at6native24index_elementwise_kernelILi128ELi4EZNS0_20cuda_take_put_kernelIN3c107complexIdEElZZZZZNS0_11take_kernelERNS_14TensorIteratorERKNS_10TensorBaseEENKUlvE_clEvENKUlvE6_clEvENKUlvE_clEvENKUlvE0_clEvEUlRS5_lE_EEvS7_SA_RKT1_EUliE_EEvlSH_)
        /*0b30*/ 	.word	0x0000001a


	//----- nvinfo : EIATTR_FRAME_SIZE
	.align		4
.L_635:
        /*0b34*/ 	.byte	0x04, 0x11
        /*0b36*/ 	.short	(.L_637 - .L_636)
	.align		4
.L_636:
        /*0b38*/ 	.word	index@($__internal_9_$__cuda_sm20_rem_u64)
        /*0b3c*/ 	.word	0x00000000


	//----- nvinfo : EIATTR_FRAME_SIZE
	.align		4
.L_637:
        /*0b40*/ 	.byte	0x04, 0x11
        /*0b42*/ 	.short	(.L_639 - .L_638)
	.align		4
.L_638:
        /*0b44*/ 	.word	index@($__internal_8_$__cuda_sm20_div_u64)
        /*0b48*/ 	.word	0x00000000


	//----- nvinfo : EIATTR_FRAME_SIZE
	.align		4
.L_639:
        /*0b4c*/ 	.byte	0x04, 0x11
        /*0b4e*/ 	.short	(.L_641 - .L_640)
	.align		4
.L_640:
        /*0b50*/ 	.word	index@(_ZN2at6native24index_elementwise_kernelILi128ELi4EZNS0_20cuda_take_put_kernelIN3c107complexIdEElZZZZZNS0_11take_kernelERNS_14TensorIteratorERKNS_10TensorBaseEENKUlvE_clEvENKUlvE6_clEvENKUlvE_clEvENKUlvE0_clEvEUlRS5_lE_EEvS7_SA_RKT1_EUliE_EEvlSH_)
        /*0b54*/ 	.word	0x00000000


	//----- nvinfo : EIATTR_REGCOUNT
	.align		4
.L_641:
        /*0b58*/ 	.byte	0x04, 0x2f
        /*0b5a*/ 	.short	(.L_643 - .L_642)
	.align		4
.L_642:
        /*0b5c*/ 	.word	index@(_ZN2at6native24index_elementwise_kernelILi128ELi4EZNS0_20cuda_take_put_kernelIN3c107complexIfEEiZZZZZNS0_11take_kernelERNS_14TensorIteratorERKNS_10TensorBaseEENKUlvE_clEvENKUlvE7_clEvENKUlvE_clEvENKUlvE_clEvEUlRS5_iE_EEvS7_SA_RKT1_EUliE_EEvlSH_)
        /*0b60*/ 	.word	0x0000001c


	//----- nvinfo : EIATTR_FRAME_SIZE
	.align		4
.L_643:
        /*0b64*/ 	.byte	0x04, 0x11
        /*0b66*/ 	.short	(.L_645 - .L_644)
	.align		4
.L_644:
        /*0b68*/ 	.word	index@(_ZN2at6native24index_elementwise_kernelILi128ELi4EZNS0_20cuda_take_put_kernelIN3c107complexIfEEiZZZZZNS0_11take_kernelERNS_14TensorIteratorERKNS_10TensorBaseEENKUlvE_clEvENKUlvE7_clEvENKUlvE_clEvENKUlvE_clEvEUlRS5_iE_EEvS7_SA_RKT1_EUliE_EEvlSH_)
        /*0b6c*/ 	.word	0x00000000


	//----- nvinfo : EIATTR_REGCOUNT
	.align		4
.L_645:
        /*0b70*/ 	.byte	0x04, 0x2f
        /*0b72*/ 	.short	(.L_647 - .L_646)
	.align		4
.L_646:
        /*0b74*/ 	.word	index@(_ZN2at6native24index_elementwise_kernelILi128ELi4EZNS0_20cuda_take_put_kernelIN3c107complexIfEElZZZZZNS0_11take_kernelERNS_14TensorIteratorERKNS_10TensorBaseEENKUlvE_clEvENKUlvE7_clEvENKUlvE_clEvENKUlvE0_clEvEUlRS5_lE_EEvS7_SA_RKT1_EUliE_EEvlSH_)
        /*0b78*/ 	.word	0x0000001a


	//----- nvinfo : EIATTR_FRAME_SIZE
	.align		4
.L_647:
        /*0b7c*/ 	.byte	0x04, 0x11
        /*0b7e*/ 	.short	(.L_649 - .L_648)
	.align		4
.L_648:
        /*0b80*/ 	.word	index@($__internal_7_$__cuda_sm20_rem_u64)
        /*0b84*/ 	.word	0x00000000


	//----- nvinfo : EIATTR_FRAME_SIZE
	.align		4
.L_649:
        /*0b88*/ 	.byte	0x04, 0x11
        /*0b8a*/ 	.short	(.L_651 - .L_650)
	.align		4
.L_650:
        /*0b8c*/ 	.word	index@($__internal_6_$__cuda_sm20_div_u64)
        /*0b90*/ 	.word	0x00000000


	//----- nvinfo : EIATTR_FRAME_SIZE
	.align		4
.L_651:
        /*0b94*/ 	.byte	0x04, 0x11
        /*0b96*/ 	.short	(.L_653 - .L_652)
	.align		4
.L_652:
        /*0b98*/ 	.word	index@(_ZN2at6native24index_elementwise_kernelILi128ELi4EZNS0_20cuda_take_put_kernelIN3c107complexIfEElZZZZZNS0_11take_kernelERNS_14TensorIteratorERKNS_10TensorBaseEENKUlvE_clEvENKUlvE7_clEvENKUlvE_clEvENKUlvE0_clEvEUlRS5_lE_EEvS7_SA_RKT1_EUliE_EEvlSH_)
        /*0b9c*/ 	.word	0x00000000


	//----- nvinfo : EIATTR_REGCOUNT
	.align		4
.L_653:
        /*0ba0*/ 	.byte	0x04, 0x2f
        /*0ba2*/ 	.short	(.L_655 - .L_654)
	.align		4
.L_654:
        /*0ba4*/ 	.word	index@(_ZN2at6native24index_elementwise_kernelILi128ELi4EZNS0_20cuda_take_put_kernelIN3c104HalfEiZZZZZNS0_11take_kernelERNS_14TensorIteratorERKNS_10TensorBaseEENKUlvE_clEvENKUlvE8_clEvENKUlvE_clEvENKUlvE_clEvEUlRS4_iE_EEvS6_S9_RKT1_EUliE_EEvlSG_)
        /*0ba8*/ 	.word	0x0000001c


	//----- nvinfo : EIATTR_FRAME_SIZE
	.align		4
.L_655:
        /*0bac*/ 	.byte	0x04, 0x11
        /*0bae*/ 	.short	(.L_657 - .L_656)
	.align		4
.L_656:
        /*0bb0*/ 	.word	index@(_ZN2at6native24index_elementwise_kernelILi128ELi4EZNS0_20cuda_take_put_kernelIN3c104HalfEiZZZZZNS0_11take_kernelERNS_14TensorIteratorERKNS_10TensorBaseEENKUlvE_clEvENKUlvE8_clEvENKUlvE_clEvENKUlvE_clEvEUlRS4_iE_EEvS6_S9_RKT1_EUliE_EEvlSG_)
        /*0bb4*/ 	.word	0x00000000


	//----- nvinfo : EIATTR_REGCOUNT
	.align		4
.L_657:
        /*0bb8*/ 	.byte	0x04, 0x2f
        /*0bba*/ 	.short	(.L_659 - .L_658)
	.align		4
.L_658:
        /*0bbc*/ 	.word	index@(_ZN2at6native24index_elementwise_kernelILi128ELi4EZNS0_20cuda_take_put_kernelIN3c104HalfElZZZZZNS0_11take_kernelERNS_14TensorIteratorERKNS_10TensorBaseEENKUlvE_clEvENKUlvE8_clEvENKUlvE_clEvENKUlvE0_clEvEUlRS4_lE_EEvS6_S9_RKT1_EUliE_EEvlSG_)
        /*0bc0*/ 	.word	0x0000001a


	//----- nvinfo : EIATTR_FRAME_SIZE
	.align		4
.L_659:
        /*0bc4*/ 	.byte	0x04, 0x11
        /*0bc6*/ 	.short	(.L_661 - .L_660)
	.align		4
.L_660:
        /*0bc8*/ 	.word	index@($__internal_5_$__cuda_sm20_rem_u64)
        /*0bcc*/ 	.word	0x00000000


	//----- nvinfo : EIATTR_FRAME_SIZE
	.align		4
.L_661:
        /*0bd0*/ 	.byte	0x04, 0x11
        /*0bd2*/ 	.short	(.L_663 - .L_662)
	.align		4
.L_662:
        /*0bd4*/ 	.word	index@($__internal_4_$__cuda_sm20_div_u64)
        /*0bd8*/ 	.word	0x00000000


	//----- nvinfo : EIATTR_FRAME_SIZE
	.align		4
.L_663:
        /*0bdc*/ 	.byte	0x04, 0x11
        /*0bde*/ 	.short	(.L_665 - .L_664)
	.align		4
.L_664:
        /*0be0*/ 	.word	index@(_ZN2at6native24index_elementwise_kernelILi128ELi4EZNS0_20cuda_take_put_kernelIN3c104HalfElZZZZZNS0_11take_kernelERNS_14TensorIteratorERKNS_10TensorBaseEENKUlvE_clEvENKUlvE8_clEvENKUlvE_clEvENKUlvE0_clEvEUlRS4_lE_EEvS6_S9_RKT1_EUliE_EEvlSG_)
        /*0be4*/ 	.word	0x00000000


	//----- nvinfo : EIATTR_REGCOUNT
	.align		4
.L_665:
        /*0be8*/ 	.byte	0x04, 0x2f
        /*0bea*/ 	.short	(.L_667 - .L_666)
	.align		4
.L_666:
        /*0bec*/ 	.word	index@(_ZN2at6native24index_elementwise_kernelILi128ELi4EZNS0_20cuda_take_put_kernelIbiZZZZZNS0_11take_kernelERNS_14TensorIteratorERKNS_10TensorBaseEENKUlvE_clEvENKUlvE9_clEvENKUlvE_clEvENKUlvE_clEvEUlRbiE_EEvS4_S7_RKT1_EUliE_EEvlSE_)
        /*0bf0*/ 	.word	0x0000001c


	//----- nvinfo : EIATTR_FRAME_SIZE
	.align		4
.L_667:
        /*0bf4*/ 	.byte	0x04, 0x11
        /*0bf6*/ 	.short	(.L_669 - .L_668)
	.align		4
.L_668:
        /*0bf8*/ 	.word	index@(_ZN2at6native24index_elementwise_kernelILi128ELi4EZNS0_20cuda_take_put_kernelIbiZZZZZNS0_11take_kernelERNS_14TensorIteratorERKNS_10TensorBaseEENKUlvE_clEvENKUlvE9_clEvENKUlvE_clEvENKUlvE_clEvEUlRbiE_EEvS4_S7_RKT1_EUliE_EEvlSE_)
        /*0bfc*/ 	.word	0x00000000


	//----- nvinfo : EIATTR_REGCOUNT
	.align		4
.L_669:
        /*0c00*/ 	.byte	0x04, 0x2f
        /*0c02*/ 	.short	(.L_671 - .L_670)
	.align		4
.L_670:
        /*0c04*/ 	.word	index@(_ZN2at6native24index_elementwise_kernelILi128ELi4EZNS0_20cuda_take_put_kernelIblZZZZZNS0_11take_kernelERNS_14TensorIteratorERKNS_10TensorBaseEENKUlvE_clEvENKUlvE9_clEvENKUlvE_clEvENKUlvE0_clEvEUlRblE_EEvS4_S7_RKT1_EUliE_EEvlSE_)
        /*0c08*/ 	.word	0x0000001a


	//----- nvinfo : EIATTR_FRAME_SIZE
	.align		4
.L_671:
        /*0c0c*/ 	.byte	0x04, 0x11
        /*0c0e*/ 	.short	(.L_673 - .L_672)
	.align		4
.L_672:
        /*0c10*/ 	.word	index@($__internal_3_$__cuda_sm20_rem_u64)
        /*0c14*/ 	.word	0x00000000


	//----- nvinfo : EIATTR_FRAME_SIZE
	.align		4
.L_673:
        /*0c18*/ 	.byte	0x04, 0x11
        /*0c1a*/ 	.short	(.L_675 - .L_674)
	.align		4
.L_674:
        /*0c1c*/ 	.word	index@($__internal_2_$__cuda_sm20_div_u64)
        /*0c20*/ 	.word	0x00000000


	//----- nvinfo : EIATTR_FRAME_SIZE
	.align		4
.L_675:
        /*0c24*/ 	.byte	0x04, 0x11
        /*0c26*/ 	.short	(.L_677 - .L_676)
	.align		4
.L_676:
        /*0c28*/ 	.word	index@(_ZN2at6native24index_elementwise_kernelILi128ELi4EZNS0_20cuda_take_put_kernelIblZZZZZNS0_11take_kernelERNS_14TensorIteratorERKNS_10TensorBaseEENKUlvE_clEvENKUlvE9_clEvENKUlvE_clEvENKUlvE0_clEvEUlRblE_EEvS4_S7_RKT1_EUliE_EEvlSE_)
        /*0c2c*/ 	.word	0x00000000


	//----- nvinfo : EIATTR_REGCOUNT
	.align		4
.L_677:
        /*0c30*/ 	.byte	0x04, 0x2f
        /*0c32*/ 	.short	(.L_679 - .L_678)
	.align		4
.L_678:
        /*0c34*/ 	.word	index@(_ZN2at6native24index_elementwise_kernelILi128ELi4EZNS0_20cuda_take_put_kernelIN3c108BFloat16EiZZZZZNS0_11take_kernelERNS_14TensorIteratorERKNS_10TensorBaseEENKUlvE_clEvENKUlvE10_clEvENKUlvE_clEvENKUlvE_clEvEUlRS4_iE_EEvS6_S9_RKT1_EUliE_EEvlSG_)
        /*0c38*/ 	.word	0x0000001c


	//----- nvinfo : EIATTR_FRAME_SIZE
	.align		4
.L_679:
        /*0c3c*/ 	.byte	0x04, 0x11
        /*0c3e*/ 	.short	(.L_681 - .L_680)
	.align		4
.L_680:
        /*0c40*/ 	.word	index@(_ZN2at6native24index_elementwise_kernelILi128ELi4EZNS0_20cuda_take_put_kernelIN3c108BFloat16EiZZZZZNS0_11take_kernelERNS_14TensorIteratorERKNS_10TensorBaseEENKUlvE_clEvENKUlvE10_clEvENKUlvE_clEvENKUlvE_clEvEUlRS4_iE_EEvS6_S9_RKT1_EUliE_EEvlSG_)
        /*0c44*/ 	.word	0x00000000


	//----- nvinfo : EIATTR_REGCOUNT
	.align		4
.L_681:
        /*0c48*/ 	.byte	0x04, 0x2f
        /*0c4a*/ 	.short	(.L_683 - .L_682)
	.align		4
.L_682:
        /*0c4c*/ 	.word	index@(_ZN2at6native24index_elementwise_kernelILi128ELi4EZNS0_20cuda_take_put_kernelIN3c108BFloat16ElZZZZZNS0_11take_kernelERNS_14TensorIteratorERKNS_10TensorBaseEENKUlvE_clEvENKUlvE10_clEvENKUlvE_clEvENKUlvE0_clEvEUlRS4_lE_EEvS6_S9_RKT1_EUliE_EEvlSG_)
        /*0c50*/ 	.word	0x0000001a


	//----- nvinfo : EIATTR_FRAME_SIZE
	.align		4
.L_683:
        /*0c54*/ 	.byte	0x04, 0x11
        /*0c56*/ 	.short	(.L_685 - .L_684)
	.align		4
.L_684:
        /*0c58*/ 	.word	index@($__internal_1_$__cuda_sm20_rem_u64)
        /*0c5c*/ 	.word	0x00000000


	//----- nvinfo : EIATTR_FRAME_SIZE
	.align		4
.L_685:
        /*0c60*/ 	.byte	0x04, 0x11
        /*0c62*/ 	.short	(.L_687 - .L_686)
	.align		4
.L_686:
        /*0c64*/ 	.word	index@($__internal_0_$__cuda_sm20_div_u64)
        /*0c68*/ 	.word	0x00000000


	//----- nvinfo : EIATTR_FRAME_SIZE
	.align		4
.L_687:
        /*0c6c*/ 	.byte	0x04, 0x11
        /*0c6e*/ 	.short	(.L_689 - .L_688)
	.align		4
.L_688:
        /*0c70*/ 	.word	index@(_ZN2at6native24index_elementwise_kernelILi128ELi4EZNS0_20cuda_take_put_kernelIN3c108BFloat16ElZZZZZNS0_11take_kernelERNS_14TensorIteratorERKNS_10TensorBaseEENKUlvE_clEvENKUlvE10_clEvENKUlvE_clEvENKUlvE0_clEvEUlRS4_lE_EEvS6_S9_RKT1_EUliE_EEvlSG_)
        /*0c74*/ 	.word	0x00000000


	//----- nvinfo : EIATTR_REGCOUNT
	.align		4
.L_689:
        /*0c78*/ 	.byte	0x04, 0x2f
        /*0c7a*/ 	.short	(.L_691 - .L_690)
	.align		4
.L_690:
        /*0c7c*/ 	.word	index@(_ZN2at6native29vectorized_elementwise_kernelILi8EZZZNS0_28launch_masked_scatter_kernelERKNS_10TensorBaseES4_S4_S4_ENKUlvE_clEvENKUlvE_clEvEUlhblE_St5arrayIPcLm4EEEEviT0_T1_)
        /*0c80*/ 	.word	0x00000022


	//----- nvinfo : EIATTR_FRAME_SIZE
	.align		4
.L_691:
        /*0c84*/ 	.byte	0x04, 0x11
        /*0c86*/ 	.short	(.L_693 - .L_692)
	.align		4
.L_692:
        /*0c88*/ 	.word	index@(_ZN2at6native29vectorized_elementwise_kernelILi8EZZZNS0_28launch_masked_scatter_kernelERKNS_10TensorBaseES4_S4_S4_ENKUlvE_clEvENKUlvE_clEvEUlhblE_St5arrayIPcLm4EEEEviT0_T1_)
        /*0c8c*/ 	.word	0x00000000


	//----- nvinfo : EIATTR_REGCOUNT
	.align		4
.L_693:
        /*0c90*/ 	.byte	0x04, 0x2f
        /*0c92*/ 	.short	(.L_695 - .L_694)
	.align		4
.L_694:
        /*0c94*/ 	.word	index@(_ZN2at6native29vectorized_elementwise_kernelILi4EZZZNS0_28launch_masked_scatter_kernelERKNS_10TensorBaseES4_S4_S4_ENKUlvE_clEvENKUlvE_clEvEUlhblE_St5arrayIPcLm4EEEEviT0_T1_)
        /*0c98*/ 	.word	0x00000022


	//----- nvinfo : EIATTR_FRAME_SIZE
	.align		4
.L_695:
        /*0c9c*/ 	.byte	0x04, 0x11
        /*0c9e*/ 	.short	(.L_697 - .L_696)
	.align		4
.L_696:
        /*0ca0*/ 	.word	index@(_ZN2at6native29vectorized_elementwise_kernelILi4EZZZNS0_28launch_masked_scatter_kernelERKNS_10TensorBaseES4_S4_S4_ENKUlvE_clEvENKUlvE_clEvEUlhblE_St5arrayIPcLm4EEEEviT0_T1_)
        /*0ca4*/ 	.word	0x00000000


	//----- nvinfo : EIATTR_REGCOUNT
	.align		4
.L_697:
        /*0ca8*/ 	.byte	0x04, 0x2f
        /*0caa*/ 	.short	(.L_699 - .L_698)
	.align		4
.L_698:
        /*0cac*/ 	.word	index@(_ZN2at6native29vectorized_elementwise_kernelILi2EZZZNS0_28launch_masked_scatter_kernelERKNS_10TensorBaseES4_S4_S4_ENKUlvE_clEvENKUlvE_clEvEUlhblE_St5arrayIPcLm4EEEEviT0_T1_)
        /*0cb0*/ 	.word	0x00000028


	//----- nvinfo : EIATTR_FRAME_SIZE
	.align		4
.L_699:
        /*0cb4*/ 	.byte	0x04, 0x11
        /*0cb6*/ 	.short	(.L_701 - .L_700)
	.align		4
.L_700:
        /*0cb8*/ 	.word	index@(_ZN2at6native29vectorized_elementwise_kernelILi2EZZZNS0_28launch_masked_scatter_kernelERKNS_10TensorBaseES4_S4_S4_ENKUlvE_clEvENKUlvE_clEvEUlhblE_St5arrayIPcLm4EEEEviT0_T1_)
        /*0cbc*/ 	.word	0x00000000


	//----- nvinfo : EIATTR_REGCOUNT
	.align		4
.L_701:
        /*0cc0*/ 	.byte	0x04, 0x2f
        /*0cc2*/ 	.short	(.L_703 - .L_702)
	.align		4
.L_702:
        /*0cc4*/ 	.word	index@(_ZN2at6native27unrolled_elementwise_kernelIZZZNS0_28launch_masked_scatter_kernelERKNS_10TensorBaseES4_S4_S4_ENKUlvE_clEvENKUlvE_clEvEUlhblE_St5arrayIPcLm4EELi4E23TrivialOffsetCalculatorILi3EjESB_ILi1EjENS0_6memory15LoadWithoutCastENSE_16StoreWithoutCastEEEviT_T0_T2_T3_T4_T5_)
        /*0cc8*/ 	.word	0x00000020


	//----- nvinfo : EIATTR_FRAME_SIZE
	.align		4
.L_703:
        /*0ccc*/ 	.byte	0x04, 0x11
        /*0cce*/ 	.short	(.L_705 - .L_704)
	.align		4
.L_704:
        /*0cd0*/ 	.word	index@(_ZN2at6native27unrolled_elementwise_kernelIZZZNS0_28launch_masked_scatter_kernelERKNS_10TensorBaseES4_S4_S4_ENKUlvE_clEvENKUlvE_clEvEUlhblE_St5arrayIPcLm4EELi4E23TrivialOffsetCalculatorILi3EjESB_ILi1EjENS0_6memory15LoadWithoutCastENSE_16StoreWithoutCastEEEviT_T0_T2_T3_T4_T5_)
        /*0cd4*/ 	.word	0x00000000


	//----- nvinfo : EIATTR_REGCOUNT
	.align		4
.L_705:
        /*0cd8*/ 	.byte	0x04, 0x2f
        /*0cda*/ 	.short	(.L_707 - .L_706)
	.align		4
.L_706:
        /*0cdc*/ 	.word	index@(_ZN2at6native18elementwise_kernelILi128ELi4EZNS0_22gpu_kernel_impl_nocastIZZZNS0_28launch_masked_scatter_kernelERKNS_10TensorBaseES5_S5_S5_ENKUlvE_clEvENKUlvE_clEvEUlhblE_EEvRNS_18TensorIteratorBaseERKT_EUliE_EEviT1_)
        /*0ce0*/ 	.word	0x00000016


	//----- nvinfo : EIATTR_FRAME_SIZE
	.align		4
.L_707:
        /*0ce4*/ 	.byte	0x04, 0x11
        /*0ce6*/ 	.short	(.L_709 - .L_708)
	.align		4
.L_708:
        /*0ce8*/ 	.word	index@(_ZN2at6native18elementwise_kernelILi128ELi4EZNS0_22gpu_kernel_impl_nocastIZZZNS0_28launch_masked_scatter_kernelERKNS_10TensorBaseES5_S5_S5_ENKUlvE_clEvENKUlvE_clEvEUlhblE_EEvRNS_18TensorIteratorBaseERKT_EUliE_EEviT1_)
        /*0cec*/ 	.word	0x00000000


	//----- nvinfo : EIATTR_REGCOUNT
	.align		4
.L_709:
        /*0cf0*/ 	.byte	0x04, 0x2f
        /*0cf2*/ 	.short	(.L_711 - .L_710)
	.align		4
.L_710:
        /*0cf4*/ 	.word	index@(_ZN2at6native27unrolled_elementwise_kernelIZZZNS0_28launch_masked_scatter_kernelERKNS_10TensorBaseES4_S4_S4_ENKUlvE_clEvENKUlvE_clEvEUlhblE_St5arrayIPcLm4EELi4E23TrivialOffsetCalculatorILi3EjESB_ILi1EjENS0_6memory12LoadWithCastILi3EEENSE_13StoreWithCastILi1EEEEEviT_T0_T2_T3_T4_T5_)
        /*0cf8*/ 	.word	0x00000025


	//----- nvinfo : EIATTR_FRAME_SIZE
	.align		4
.L_711:
        /*0cfc*/ 	.byte	0x04, 0x11
        /*0cfe*/ 	.short	(.L_713 - .L_712)
	.align		4
.L_712:
        /*0d00*/ 	.word	index@(_ZN2at6native27unrolled_elementwise_kernelIZZZNS0_28launch_masked_scatter_kernelERKNS_10TensorBaseES4_S4_S4_ENKUlvE_clEvENKUlvE_clEvEUlhblE_St5arrayIPcLm4EELi4E23TrivialOffsetCalculatorILi3EjESB_ILi1EjENS0_6memory12LoadWithCastILi3EEENSE_13StoreWithCastILi1EEEEEviT_T0_T2_T3_T4_T5_)
        /*0d04*/ 	.word	0x00000000


	//----- nvinfo : EIATTR_REGCOUNT
	.align		4
.L_713:
        /*0d08*/ 	.byte	0x04, 0x2f
        /*0d0a*/ 	.short	(.L_715 - .L_714)
	.align		4
.L_714:
        /*0d0c*/ 	.word	index@(_ZN2at6native18elementwise_kernelILi128ELi4EZNS0_15gpu_kernel_implIZZZNS0_28launch_masked_scatter_kernelERKNS_10TensorBaseES5_S5_S5_ENKUlvE_clEvENKUlvE_clEvEUlhblE_EEvRNS_18TensorIteratorBaseERKT_EUliE_EEviT1_)
        /*0d10*/ 	.word	0x0000001a


	//----- nvinfo : EIATTR_FRAME_SIZE
	.align		4
.L_715:
        /*0d14*/ 	.byte	0x04, 0x11
        /*0d16*/ 	.short	(.L_717 - .L_716)
	.align		4
.L_716:
        /*0d18*/ 	.word	index@(_ZN2at6native18elementwise_kernelILi128ELi4EZNS0_15gpu_kernel_implIZZZNS0_28launch_masked_scatter_kernelERKNS_10TensorBaseES5_S5_S5_ENKUlvE_clEvENKUlvE_clEvEUlhblE_EEvRNS_18TensorIteratorBaseERKT_EUliE_EEviT1_)
        /*0d1c*/ 	.word	0x00000000


	//----- nvinfo : EIATTR_REGCOUNT
	.align		4
.L_717:
        /*0d20*/ 	.byte	0x04, 0x2f
        /*0d22*/ 	.short	(.L_719 - .L_718)
	.align		4
.L_718:
        /*0d24*/ 	.word	index@(_ZN2at6native29vectorized_elementwise_kernelILi8EZZZNS0_28launch_masked_scatter_kernelERKNS_10TensorBaseES4_S4_S4_ENKUlvE_clEvENKUlvE0_clEvEUlablE_St5arrayIPcLm4EEEEviT0_T1_)
        /*0d28*/ 	.word	0x00000022


	//----- nvinfo : EIATTR_FRAME_SIZE
	.align		4
.L_719:
        /*0d2c*/ 	.byte	0x04, 0x11
        /*0d2e*/ 	.short	(.L_721 - .L_720)
	.align		4
.L_720:
        /*0d30*/ 	.word	index@(_ZN2at6native29vectorized_elementwise_kernelILi8EZZZNS0_28launch_masked_scatter_kernelERKNS_10TensorBaseES4_S4_S4_ENKUlvE_clEvENKUlvE0_clEvEUlablE_St5arrayIPcLm4EEEEviT0_T1_)
        /*0d34*/ 	.word	0x00000000


	//----- nvinfo : EIATTR_REGCOUNT
	.align		4
.L_721:
        /*0d38*/ 	.byte	0x04, 0x2f
        /*0d3a*/ 	.short	(.L_723 - .L_722)
	.align		4
.L_722:
        /*0d3c*/ 	.word	index@(_ZN2at6native29vectorized_elementwise_kernelILi4EZZZNS0_28launch_masked_scatter_kernelERKNS_10TensorBaseES4_S4_S4_ENKUlvE_clEvENKUlvE0_clEvEUlablE_St5arrayIPcLm4EEEEviT0_T1_)
        /*0d40*/ 	.word	0x00000022


	//----- nvinfo : EIATTR_FRAME_SIZE
	.align		4
.L_723:
        /*0d44*/ 	.byte	0x04, 0x11
        /*0d46*/ 	.short	(.L_725 - .L_724)
	.align		4
.L_724:
        /*0d48*/ 	.word	index@(_ZN2at6native29vectorized_elementwise_kernelILi4EZZZNS0_28launch_masked_scatter_kernelERKNS_10TensorBaseES4_S4_S4_ENKUlvE_clEvENKUlvE0_clEvEUlablE_St5arrayIPcLm4EEEEviT0_T1_)
        /*0d4c*/ 	.word	0x00000000


	//----- nvinfo : EIATTR_REGCOUNT
	.align		4
.L_725:
        /*0d50*/ 	.byte	0x04, 0x2f
        /*0d52*/ 	.short	(.L_727 - .L_726)
	.align		4
.L_726:
        /*0d54*/ 	.word	index@(_ZN2at6native29vectorized_elementwise_kernelILi2EZZZNS0_28launch_masked_scatter_kernelERKNS_10TensorBaseES4_S4_S4_ENKUlvE_clEvENKUlvE0_clEvEUlablE_St5arrayIPcLm4EEEEviT0_T1_)
        /*0d58*/ 	.word	0x00000028


	//----- nvinfo : EIATTR_FRAME_SIZE
	.align		4
.L_727:
        /*0d5c*/ 	.byte	0x04, 0x11
        /*0d5e*/ 	.short	(.L_729 - .L_728)
	.align		4
.L_728:
        /*0d60*/ 	.word	index@(_ZN2at6native29vectorized_elementwise_kernelILi2EZZZNS0_28launch_masked_scatter_kernelERKNS_10TensorBaseES4_S4_S4_ENKUlvE_clEvENKUlvE0_clEvEUlablE_St5arrayIPcLm4EEEEviT0_T1_)
        /*0d64*/ 	.word	0x00000000


	//----- nvinfo : EIATTR_REGCOUNT
	.align		4
.L_729:
        /*0d68*/ 	.byte	0x04, 0x2f
        /*0d6a*/ 	.short	(.L_731 - .L_730)
	.align		4
.L_730:
        /*0d6c*/ 	.word	index@(_ZN2at6native27unrolled_elementwise_kernelIZZZNS0_28launch_masked_scatter_kernelERKNS_10TensorBaseES4_S4_S4_ENKUlvE_clEvENKUlvE0_clEvEUlablE_St5arrayIPcLm4EELi4E23TrivialOffsetCalculatorILi3EjESB_ILi1EjENS0_6memory15LoadWithoutCastENSE_16StoreWithoutCastEEEviT_T0_T2_T3_T4_T5_)
        /*0d70*/ 	.word	0x00000020


	//----- nvinfo : EIATTR_FRAME_SIZE
	.align		4
.L_731:
        /*0d74*/ 	.byte	0x04, 0x11
        /*0d76*/ 	.short	(.L_733 - .L_732)
	.align		4
.L_732:
        /*0d78*/ 	.word	index@(_ZN2at6native27unrolled_elementwise_kernelIZZZNS0_28launch_masked_scatter_kernelERKNS_10TensorBaseES4_S4_S4_ENKUlvE_clEvENKUlvE0_clEvEUlablE_St5arrayIPcLm4EELi4E23TrivialOffsetCalculatorILi3EjESB_ILi1EjENS0_6memory15LoadWithoutCastENSE_16StoreWithoutCastEEEviT_T0_T2_T3_T4_T5_)
        /*0d7c*/ 	.word	0x00000000


	//----- nvinfo : EIATTR_REGCOUNT
	.align		4
.L_733:
        /*0d80*/ 	.byte	0x04, 0x2f
        /*0d82*/ 	.short	(.L_735 - .L_734)
	.align		4
.L_734:
        /*0d84*/ 	.word	index@(_ZN2at6native18elementwise_kernelILi128ELi4EZNS0_22gpu_kernel_impl_nocastIZZZNS0_28launch_masked_scatter_kernelERKNS_10TensorBaseES5_S5_S5_ENKUlvE_clEvENKUlvE0_clEvEUlablE_EEvRNS_18TensorIteratorBaseERKT_EUliE_EEviT1_)
        /*0d88*/ 	.word	0x00000016


	//----- nvinfo : EIATTR_FRAME_SIZE
	.align		4
.L_735:
        /*0d8c*/ 	.byte	0x04, 0x11
        /*0d8e*/ 	.short	(.L_737 - .L_736)
	.align		4
.L_736:
        /*0d90*/ 	.word	index@(_ZN2at6native18elementwise_kernelILi128ELi4EZNS0_22gpu_kernel_impl_nocastIZZZNS0_28launch_masked_scatter_kernelERKNS_10TensorBaseES5_S5_S5_ENKUlvE_clEvENKUlvE0_clEvEUlablE_EEvRNS_18TensorIteratorBaseERKT_EUliE_EEviT1_)
        /*0d94*/ 	.word	0x00000000


	//----- nvinfo : EIATTR_REGCOUNT
	.align		4
.L_737:
        /*0d98*/ 	.byte	0x04, 0x2f
        /*0d9a*/ 	.short	(.L_739 - .L_738)
	.align		4
.L_738:
        /*0d9c*/ 	.word	index@(_ZN2at6native27unrolled_elementwise_kernelIZZZNS0_28launch_masked_scatter_kernelERKNS_10TensorBaseES4_S4_S4_ENKUlvE_clEvENKUlvE0_clEvEUlablE_St5arrayIPcLm4EELi4E23TrivialOffsetCalculatorILi3EjESB_ILi1EjENS0_6memory12LoadWithCastILi3EEENSE_13StoreWithCastILi1EEEEEviT_T0_T2_T3_T4_T5_)
        /*0da0*/ 	.word	0x00000025


	//----- nvinfo : EIATTR_FRAME_SIZE
	.align		4
.L_739:
        /*0da4*/ 	.byte	0x04, 0x11
        /*0da6*/ 	.short	(.L_741 - .L_740)
	.align		4
.L_740:
        /*0da8*/ 	.word	index@(_ZN2at6native27unrolled_elementwise_kernelIZZZNS0_28launch_masked_scatter_kernelERKNS_10TensorBaseES4_S4_S4_ENKUlvE_clEvENKUlvE0_clEvEUlablE_St5arrayIPcLm4EELi4E23TrivialOffsetCalculatorILi3EjESB_ILi1EjENS0_6memory12LoadWithCastILi3EEENSE_13StoreWithCastILi1EEEEEviT_T0_T2_T3_T4_T5_)
        /*0dac*/ 	.word	0x00000000


	//----- nvinfo : EIATTR_REGCOUNT
	.align		4
.L_741:
        /*0db0*/ 	.byte	0x04, 0x2f
        /*0db2*/ 	.short	(.L_743 - .L_742)
	.align		4
.L_742:
        /*0db4*/ 	.word	index@(_ZN2at6native18elementwise_kernelILi128ELi4EZNS0_15gpu_kernel_implIZZZNS0_28launch_masked_scatter_kernelERKNS_10TensorBaseES5_S5_S5_ENKUlvE_clEvENKUlvE0_clEvEUlablE_EEvRNS_18TensorIteratorBaseERKT_EUliE_EEviT1_)
        /*0db8*/ 	.word	0x0000001a


	//----- nvinfo : EIATTR_FRAME_SIZE
	.align		4
.L_743:
        /*0dbc*/ 	.byte	0x04, 0x11
        /*0dbe*/ 	.short	(.L_745 - .L_744)
	.align		4
.L_744:
        /*0dc0*/ 	.word	index@(_ZN2at6native18elementwise_kernelILi128ELi4EZNS0_15gpu_kernel_implIZZZNS0_28launch_masked_scatter_kernelERKNS_10TensorBaseES5_S5_S5_ENKUlvE_clEvENKUlvE0_clEvEUlablE_EEvRNS_18TensorIteratorBaseERKT_EUliE_EEviT1_)
        /*0dc4*/ 	.word	0x00000000


	//----- nvinfo : EIATTR_REGCOUNT
	.align		4
.L_745:
        /*0dc8*/ 	.byte	0x04, 0x2f
        /*0dca*/ 	.short	(.L_747 - .L_746)
	.align		4
.L_746:
        /*0dcc*/ 	.word	index@(_ZN2at6native29vectorized_elementwise_kernelILi8EZZZNS0_28launch_masked_scatter_kernelERKNS_10TensorBaseES4_S4_S4_ENKUlvE_clEvENKUlvE1_clEvEUliblE_St5arrayIPcLm4EEEEviT0_T1_)
        /*0dd0*/ 	.word	0x00000020


	//----- nvinfo : EIATTR_FRAME_SIZE
	.align		4
.L_747:
        /*0dd4*/ 	.byte	0x04, 0x11
        /*0dd6*/ 	.short	(.L_749 - .L_748)
	.align		4
.L_748:
        /*0dd8*/ 	.word	index@(_ZN2at6native29vectorized_elementwise_kernelILi8EZZZNS0_28launch_masked_scatter_kernelERKNS_10TensorBaseES4_S4_S4_ENKUlvE_clEvENKUlvE1_clEvEUliblE_St5arrayIPcLm4EEEEviT0_T1_)
        /*0ddc*/ 	.word	0x00000000


	//----- nvinfo : EIATTR_REGCOUNT
	.align		4
.L_749:
        /*0de0*/ 	.byte	0x04, 0x2f
        /*0de2*/ 	.short	(.L_751 - .L_750)
	.align		4
.L_750:
        /*0de4*/ 	.word	index@(_ZN2at6native29vectorized_elementwise_kernelILi4EZZZNS0_28launch_masked_scatter_kernelERKNS_10TensorBaseES4_S4_S4_ENKUlvE_clEvENKUlvE1_clEvEUliblE_St5arrayIPcLm4EEEEviT0_T1_)
        /*0de8*/ 	.word	0x00000022


	//----- nvinfo : EIATTR_FRAME_SIZE
	.align		4
.L_751:
        /*0dec*/ 	.byte	0x04, 0x11
        /*0dee*/ 	.short	(.L_753 - .L_752)
	.align		4
.L_752:
        /*0df0*/ 	.word	index@(_ZN2at6native29vectorized_elementwise_kernelILi4EZZZNS0_28launch_masked_scatter_kernelERKNS_10TensorBaseES4_S4_S4_ENKUlvE_clEvENKUlvE1_clEvEUliblE_St5arrayIPcLm4EEEEviT0_T1_)
        /*0df4*/ 	.word	0x00000000


	//----- nvinfo : EIATTR_REGCOUNT
	.align		4
.L_753:
        /*0df8*/ 	.byte	0x04, 0x2f
        /*0dfa*/ 	.short	(.L_755 - .L_754)
	.align		4
.L_754:
        /*0dfc*/ 	.word	index@(_ZN2at6native29vectorized_elementwise_kernelILi2EZZZNS0_28launch_masked_scatter_kernelERKNS_10TensorBaseES4_S4_S4_ENKUlvE_clEvENKUlvE1_clEvEUliblE_St5arrayIPcLm4EEEEviT0_T1_)
        /*0e00*/ 	.word	0x00000022


	//----- nvinfo : EIATTR_FRAME_SIZE
	.align		4
.L_755:
        /*0e04*/ 	.byte	0x04, 0x11
        /*0e06*/ 	.short	(.L_757 - .L_756)
	.align		4
.L_756:
        /*0e08*/ 	.word	index@(_ZN2at6native29vectorized_elementwise_kernelILi2EZZZNS0_28launch_masked_scatter_kernelERKNS_10TensorBaseES4_S4_S4_ENKUlvE_clEvENKUlvE1_clEvEUliblE_St5arrayIPcLm4EEEEviT0_T1_)
        /*0e0c*/ 	.word	0x00000000


	//----- nvinfo : EIATTR_REGCOUNT
	.align		4
.L_757:
        /*0e10*/ 	.byte	0x04, 0x2f
        /*0e12*/ 	.short	(.L_759 - .L_758)
	.align		4
.L_758:
        /*0e14*/ 	.word	index@(_ZN2at6native27unrolled_elementwise_kernelIZZZNS0_28launch_masked_scatter_kernelERKNS_10TensorBaseES4_S4_S4_ENKUlvE_clEvENKUlvE1_clEvEUliblE_St5arrayIPcLm4EELi4E23TrivialOffsetCalculatorILi3EjESB_ILi1EjENS0_6memory15LoadWithoutCastENSE_16StoreWithoutCastEEEviT_T0_T2_T3_T4_T5_)
        /*0e18*/ 	.word	0x00000020


	//----- nvinfo : EIATTR_FRAME_SIZE
	.align		4
.L_759:
        /*0e1c*/ 	.byte	0x04, 0x11
        /*0e1e*/ 	.short	(.L_761 - .L_760)
	.align		4
.L_760:
        /*0e20*/ 	.word	index@(_ZN2at6native27unrolled_elementwise_kernelIZZZNS0_28launch_masked_scatter_kernelERKNS_10TensorBaseES4_S4_S4_ENKUlvE_clEvENKUlvE1_clEvEUliblE_St5arrayIPcLm4EELi4E23TrivialOffsetCalculatorILi3EjESB_ILi1EjENS0_6memory15LoadWithoutCastENSE_16StoreWithoutCastEEEviT_T0_T2_T3_T4_T5_)
        /*0e24*/ 	.word	0x00000000


	//----- nvinfo : EIATTR_REGCOUNT
	.align		4
.L_761:
        /*0e28*/ 	.byte	0x04, 0x2f
        /*0e2a*/ 	.short	(.L_763 - .L_762)
	.align		4
.L_762:
        /*0e2c*/ 	.word	index@(_ZN2at6native18elementwise_kernelILi128ELi2EZNS0_22gpu_kernel_impl_nocastIZZZNS0_28launch_masked_scatter_kernelERKNS_10TensorBaseES5_S5_S5_ENKUlvE_clEvENKUlvE1_clEvEUliblE_EEvRNS_18TensorIteratorBaseERKT_EUliE_EEviT1_)
        /*0e30*/ 	.word	0x00000016


	//----- nvinfo : EIATTR_FRAME_SIZE
	.align		4
.L_763:
        /*0e34*/ 	.byte	0x04, 0x11
        /*0e36*/ 	.short	(.L_765 - .L_764)
	.align		4
.L_764:
        /*0e38*/ 	.word	index@(_ZN2at6native18elementwise_kernelILi128ELi2EZNS0_22gpu_kernel_impl_nocastIZZZNS0_28launch_masked_scatter_kernelERKNS_10TensorBaseES5_S5_S5_ENKUlvE_clEvENKUlvE1_clEvEUliblE_EEvRNS_18TensorIteratorBaseERKT_EUliE_EEviT1_)
        /*0e3c*/ 	.word	0x00000000


	//----- nvinfo : EIATTR_REGCOUNT
	.align		4
.L_765:
        /*0e40*/ 	.byte	0x04, 0x2f
        /*0e42*/ 	.short	(.L_767 - .L_766)
	.align		4
.L_766:
        /*0e44*/ 	.word	index@(_ZN2at6native27unrolled_elementwise_kernelIZZZNS0_28launch_masked_scatter_kernelERKNS_10TensorBaseES4_S4_S4_ENKUlvE_clEvENKUlvE1_clEvEUliblE_St5arrayIPcLm4EELi4E23TrivialOffsetCalculatorILi3EjESB_ILi1EjENS0_6memory12LoadWithCastILi3EEENSE_13StoreWithCastILi1EEEEEviT_T0_T2_T3_T4_T5_)
        /*0e48*/ 	.word	0x00000025


	//----- nvinfo : EIATTR_FRAME_SIZE
	.align		4
.L_767:
        /*0e4c*/ 	.byte	0x04, 0x11
        /*0e4e*/ 	.short	(.L_769 - .L_768)
	.align		4
.L_768:
        /*0e50*/ 	.word	index@(_ZN2at6native27unrolled_elementwise_kernelIZZZNS0_28launch_masked_scatter_kernelERKNS_10TensorBaseES4_S4_S4_ENKUlvE_clEvENKUlvE1_clEvEUliblE_St5arrayIPcLm4EELi4E23TrivialOffsetCalculatorILi3EjESB_ILi1EjENS0_6memory12LoadWithCastILi3EEENSE_13StoreWithCastILi1EEEEEviT_T0_T2_T3_T4_T5_)
        /*0e54*/ 	.word	0x00000000


	//----- nvinfo : EIATTR_REGCOUNT
	.align		4
.L_769:
        /*0e58*/ 	.byte	0x04, 0x2f
        /*0e5a*/ 	.short	(.L_771 - .L_770)
	.align		4
.L_770:
        /*0e5c*/ 	.word	index@(_ZN2at6native18elementwise_kernelILi128ELi4EZNS0_15gpu_kernel_implIZZZNS0_28launch_masked_scatter_kernelERKNS_10TensorBaseES5_S5_S5_ENKUlvE_clEvENKUlvE1_clEvEUliblE_EEvRNS_18TensorIteratorBaseERKT_EUliE_EEviT1_)
        /*0e60*/ 	.word	0x0000001a


	//----- nvinfo : EIATTR_FRAME_SIZE
	.align		4
.L_771:
        /*0e64*/ 	.byte	0x04, 0x11
        /*0e66*/ 	.short	(.L_773 - .L_772)
	.align		4
.L_772:
        /*0e68*/ 	.word	index@(_ZN2at6native18elementwise_kernelILi128ELi4EZNS0_15gpu_kernel_implIZZZNS0_28launch_masked_scatter_kernelERKNS_10TensorBaseES5_S5_S5_ENKUlvE_clEvENKUlvE1_clEvEUliblE_EEvRNS_18TensorIteratorBaseERKT_EUliE_EEviT1_)
        /*0e6c*/ 	.word	0x00000000


	//----- nvinfo : EIATTR_REGCOUNT
	.align		4
.L_773:
        /*0e70*/ 	.byte	0x04, 0x2f
        /*0e72*/ 	.short	(.L_775 - .L_774)
	.align		4
.L_774:
        /*0e74*/ 	.word	index@(_ZN2at6native29vectorized_elementwise_kernelILi8EZZZNS0_28launch_masked_scatter_kernelERKNS_10TensorBaseES4_S4_S4_ENKUlvE_clEvENKUlvE2_clEvEUllblE_St5arrayIPcLm4EEEEviT0_T1_)
        /*0e78*/ 	.word	0x00000022


	//----- nvinfo : EIATTR_FRAME_SIZE
	.align		4
.L_775:
        /*0e7c*/ 	.byte	0x04, 0x11
        /*0e7e*/ 	.short	(.L_777 - .L_776)
	.align		4
.L_776:
        /*0e80*/ 	.word	index@(_ZN2at6native29vectorized_elementwise_kernelILi8EZZZNS0_28launch_masked_scatter_kernelERKNS_10TensorBaseES4_S4_S4_ENKUlvE_clEvENKUlvE2_clEvEUllblE_St5arrayIPcLm4EEEEviT0_T1_)
        /*0e84*/ 	.word	0x00000000


	//----- nvinfo : EIATTR_REGCOUNT
	.align		4
.L_777:
        /*0e88*/ 	.byte	0x04, 0x2f
        /*0e8a*/ 	.short	(.L_779 - .L_778)
	.align		4
.L_778:
        /*0e8c*/ 	.word	index@(_ZN2at6native29vectorized_elementwise_kernelILi4EZZZNS0_28launch_masked_scatter_kernelERKNS_10TensorBaseES4_S4_S4_ENKUlvE_clEvENKUlvE2_clEvEUllblE_St5arrayIPcLm4EEEEviT0_T1_)
        /*0e90*/ 	.word	0x00000020


	//----- nvinfo : EIATTR_FRAME_SIZE
	.align		4
.L_779:
        /*0e94*/ 	.byte	0x04, 0x11
        /*0e96*/ 	.short	(.L_781 - .L_780)
	.align		4
.L_780:
        /*0e98*/ 	.word	index@(_ZN2at6native29vectorized_elementwise_kernelILi4EZZZNS0_28launch_masked_scatter_kernelERKNS_10TensorBaseES4_S4_S4_ENKUlvE_clEvENKUlvE2_clEvEUllblE_St5arrayIPcLm4EEEEviT0_T1_)
        /*0e9c*/ 	.word	0x00000000


	//----- nvinfo : EIATTR_REGCOUNT
	.align		4
.L_781:
        /*0ea0*/ 	.byte	0x04, 0x2f
        /*0ea2*/ 	.short	(.L_783 - .L_782)
	.align		4
.L_782:
        /*0ea4*/ 	.word	index@(_ZN2at6native29vectorized_elementwise_kernelILi2EZZZNS0_28launch_masked_scatter_kernelERKNS_10TensorBaseES4_S4_S4_ENKUlvE_clEvENKUlvE2_clEvEUllblE_St5arrayIPcLm4EEEEviT0_T1_)
        /*0ea8*/ 	.word	0x00000022


	//----- nvinfo : EIATTR_FRAME_SIZE
	.align		4
.L_783:
        /*0eac*/ 	.byte	0x04, 0x11
        /*0eae*/ 	.short	(.L_785 - .L_784)
	.align		4
.L_784:
        /*0eb0*/ 	.word	index@(_ZN2at6native29vectorized_elementwise_kernelILi2EZZZNS0_28launch_masked_scatter_kernelERKNS_10TensorBaseES4_S4_S4_ENKUlvE_clEvENKUlvE2_clEvEUllblE_St5arrayIPcLm4EEEEviT0_T1_)
        /*0eb4*/ 	.word	0x00000000


	//----- nvinfo : EIATTR_REGCOUNT
	.align		4
.L_785:
        /*0eb8*/ 	.byte	0x04, 0x2f
        /*0eba*/ 	.short	(.L_787 - .L_786)
	.align		4
.L_786:
        /*0ebc*/ 	.word	index@(_ZN2at6native27unrolled_elementwise_kernelIZZZNS0_28launch_masked_scatter_kernelERKNS_10TensorBaseES4_S4_S4_ENKUlvE_clEvENKUlvE2_clEvEUllblE_St5arrayIPcLm4EELi4E23TrivialOffsetCalculatorILi3EjESB_ILi1EjENS0_6memory15LoadWithoutCastENSE_16StoreWithoutCastEEEviT_T0_T2_T3_T4_T5_)
        /*0ec0*/ 	.word	0x00000020


	//----- nvinfo : EIATTR_FRAME_SIZE
	.align		4
.L_787:
        /*0ec4*/ 	.byte	0x04, 0x11
        /*0ec6*/ 	.short	(.L_789 - .L_788)
	.align		4
.L_788:
        /*0ec8*/ 	.word	index@(_ZN2at6native27unrolled_elementwise_kernelIZZZNS0_28launch_masked_scatter_kernelERKNS_10TensorBaseES4_S4_S4_ENKUlvE_clEvENKUlvE2_clEvEUllblE_St5arrayIPcLm4EELi4E23TrivialOffsetCalculatorILi3EjESB_ILi1EjENS0_6memory15LoadWithoutCastENSE_16StoreWithoutCastEEEviT_T0_T2_T3_T4_T5_)
        /*0ecc*/ 	.word	0x00000000


	//----- nvinfo : EIATTR_REGCOUNT
	.align		4
.L_789:
        /*0ed0*/ 	.byte	0x04, 0x2f
        /*0ed2*/ 	.short	(.L_791 - .L_790)
	.align		4
.L_790:
        /*0ed4*/ 	.word	index@(_ZN2at6native18elementwise_kernelILi128ELi2EZNS0_22gpu_kernel_impl_nocastIZZZNS0_28launch_masked_scatter_kernelERKNS_10TensorBaseES5_S5_S5_ENKUlvE_clEvENKUlvE2_clEvEUllblE_EEvRNS_18TensorIteratorBaseERKT_EUliE_EEviT1_)
        /*0ed8*/ 	.word	0x00000016


	//----- nvinfo : EIATTR_FRAME_SIZE
	.align		4
.L_791:
        /*0edc*/ 	.byte	0x04, 0x11
        /*0ede*/ 	.short	(.L_793 - .L_792)
	.align		4
.L_792:
        /*0ee0*/ 	.word	index@(_ZN2at6native18elementwise_kernelILi128ELi2EZNS0_22gpu_kernel_impl_nocastIZZZNS0_28launch_masked_scatter_kernelERKNS_10TensorBaseES5_S5_S5_ENKUlvE_clEvENKUlvE2_clEvEUllblE_EEvRNS_18TensorIteratorBaseERKT_EUliE_EEviT1_)
        /*0ee4*/ 	.word	0x00000000


	//----- nvinfo : EIATTR_REGCOUNT
	.align		4
.L_793:
        /*0ee8*/ 	.byte	0x04, 0x2f
        /*0eea*/ 	.short	(.L_795 - .L_794)
	.align		4
.L_794:
        /*0eec*/ 	.word	index@(_ZN2at6native27unrolled_elementwise_kernelIZZZNS0_28launch_masked_scatter_kernelERKNS_10TensorBaseES4_S4_S4_ENKUlvE_clEvENKUlvE2_clEvEUllblE_St5arrayIPcLm4EELi4E23TrivialOffsetCalculatorILi3EjESB_ILi1EjENS0_6memory12LoadWithCastILi3EEENSE_13StoreWithCastILi1EEEEEviT_T0_T2_T3_T4_T5_)
        /*0ef0*/ 	.word	0x00000028


	//----- nvinfo : EIATTR_FRAME_SIZE
	.align		4
.L_795:
        /*0ef4*/ 	.byte	0x04, 0x11
        /*0ef6*/ 	.short	(.L_797 - .L_796)
	.align		4
.L_796:
        /*0ef8*/ 	.word	index@(_ZN2at6native27unrolled_elementwise_kernelIZZZNS0_28launch_masked_scatter_kernelERKNS_10TensorBaseES4_S4_S4_ENKUlvE_clEvENKUlvE2_clEvEUllblE_St5arrayIPcLm4EELi4E23TrivialOffsetCalculatorILi3EjESB_ILi1EjENS0_6memory12LoadWithCastILi3EEENSE_13StoreWithCastILi1EEEEEviT_T0_T2_T3_T4_T5_)
        /*0efc*/ 	.word	0x00000000


	//----- nvinfo : EIATTR_REGCOUNT
	.align		4
.L_797:
        /*0f00*/ 	.byte	0x04, 0x2f
        /*0f02*/ 	.short	(.L_799 - .L_798)
	.align		4
.L_798:
        /*0f04*/ 	.word	index@(_ZN2at6native18elementwise_kernelILi128ELi4EZNS0_15gpu_kernel_implIZZZNS0_28launch_masked_scatter_kernelERKNS_10TensorBaseES5_S5_S5_ENKUlvE_clEvENKUlvE2_clEvEUllblE_EEvRNS_18TensorIteratorBaseERKT_EUliE_EEviT1_)
        /*0f08*/ 	.word	0x0000001a


	//----- nvinfo : EIATTR_FRAME_SIZE
	.align		4
.L_799:
        /*0f0c*/ 	.byte	0x04, 0x11
        /*0f0e*/ 	.short	(.L_801 - .L_800)
	.align		4
.L_800:
        /*0f10*/ 	.word	index@(_ZN2at6native18elementwise_kernelILi128ELi4EZNS0_15gpu_kernel_implIZZZNS0_28launch_masked_scatter_kernelERKNS_10TensorBaseES5_S5_S5_ENKUlvE_clEvENKUlvE2_clEvEUllblE_EEvRNS_18TensorIteratorBaseERKT_EUliE_EEviT1_)
        /*0f14*/ 	.word	0x00000000


	//----- nvinfo : EIATTR_REGCOUNT
	.align		4
.L_801:
        /*0f18*/ 	.byte	0x04, 0x2f
        /*0f1a*/ 	.short	(.L_803 - .L_802)
	.align		4
.L_802:
        /*0f1c*/ 	.word	index@(_ZN2at6native29vectorized_elementwise_kernelILi8EZZZNS0_28launch_masked_scatter_kernelERKNS_10TensorBaseES4_S4_S4_ENKUlvE_clEvENKUlvE3_clEvEUlsblE_St5arrayIPcLm4EEEEviT0_T1_)
        /*0f20*/ 	.word	0x00000020


	//----- nvinfo : EIATTR_FRAME_SIZE
	.align		4
.L_803:
        /*0f24*/ 	.byte	0x04, 0x11
        /*0f26*/ 	.short	(.L_805 - .L_804)
	.align		4
.L_804:
        /*0f28*/ 	.word	index@(_ZN2at6native29vectorized_elementwise_kernelILi8EZZZNS0_28launch_masked_scatter_kernelERKNS_10TensorBaseES4_S4_S4_ENKUlvE_clEvENKUlvE3_clEvEUlsblE_St5arrayIPcLm4EEEEviT0_T1_)
        /*0f2c*/ 	.word	0x00000000


	//----- nvinfo : EIATTR_REGCOUNT
	.align		4
.L_805:
        /*0f30*/ 	.byte	0x04, 0x2f
        /*0f32*/ 	.short	(.L_807 - .L_806)
	.align		4
.L_806:
        /*0f34*/ 	.word	index@(_ZN2at6native29vectorized_elementwise_kernelILi4EZZZNS0_28launch_masked_scatter_kernelERKNS_10TensorBaseES4_S4_S4_ENKUlvE_clEvENKUlvE3_clEvEUlsblE_St5arrayIPcLm4EEEEviT0_T1_)
        /*0f38*/ 	.word	0x00000020


	//----- nvinfo : EIATTR_FRAME_SIZE
	.align		4
.L_807:
        /*0f3c*/ 	.byte	0x04, 0x11
        /*0f3e*/ 	.short	(.L_809 - .L_808)
	.align		4
.L_808:
        /*0f40*/ 	.word	index@(_ZN2at6native29vectorized_elementwise_kernelILi4EZZZNS0_28launch_masked_scatter_kernelERKNS_10TensorBaseES4_S4_S4_ENKUlvE_clEvENKUlvE3_clEvEUlsblE_St5arrayIPcLm4EEEEviT0_T1_)
        /*0f44*/ 	.word	0x00000000


	//----- nvinfo : EIATTR_REGCOUNT
	.align		4
.L_809:
        /*0f48*/ 	.byte	0x04, 0x2f
        /*0f4a*/ 	.short	(.L_811 - .L_810)
	.align		4
.L_810:
        /*0f4c*/ 	.word	index@(_ZN2at6native29vectorized_elementwise_kernelILi2EZZZNS0_28launch_masked_scatter_kernelERKNS_10TensorBaseES4_S4_S4_ENKUlvE_clEvENKUlvE3_clEvEUlsblE_St5arrayIPcLm4EEEEviT0_T1_)
        /*0f50*/ 	.word	0x00000028


	//----- nvinfo : EIATTR_FRAME_SIZE
	.align		4
.L_811:
        /*0f54*/ 	.byte	0x04, 0x11
        /*0f56*/ 	.short	(.L_813 - .L_812)
	.align		4
.L_812:
        /*0f58*/ 	.word	index@(_ZN2at6native29vectorized_elementwise_kernelILi2EZZZNS0_28launch_masked_scatter_kernelERKNS_10TensorBaseES4_S4_S4_ENKUlvE_clEvENKUlvE3_clEvEUlsblE_St5arrayIPcLm4EEEEviT0_T1_)
        /*0f5c*/ 	.word	0x00000000


	//----- nvinfo : EIATTR_REGCOUNT
	.align		4
.L_813:
        /*0f60*/ 	.byte	0x04, 0x2f
        /*0f62*/ 	.short	(.L_815 - .L_814)
	.align		4
.L_814:
        /*0f64*/ 	.word	index@(_ZN2at6native27unrolled_elementwise_kernelIZZZNS0_28launch_masked_scatter_kernelERKNS_10TensorBaseES4_S4_S4_ENKUlvE_clEvENKUlvE3_clEvEUlsblE_St5arrayIPcLm4EELi4E23TrivialOffsetCalculatorILi3EjESB_ILi1EjENS0_6memory15LoadWithoutCastENSE_16StoreWithoutCastEEEviT_T0_T2_T3_T4_T5_)
        /*0f68*/ 	.word	0x00000020


	//----- nvinfo : EIATTR_FRAME_SIZE
	.align		4
.L_815:
        /*0f6c*/ 	.byte	0x04, 0x11
        /*0f6e*/ 	.short	(.L_817 - .L_816)
	.align		4
.L_816:
        /*0f70*/ 	.word	index@(_ZN2at6native27unrolled_elementwise_kernelIZZZNS0_28launch_masked_scatter_kernelERKNS_10TensorBaseES4_S4_S4_ENKUlvE_clEvENKUlvE3_clEvEUlsblE_St5arrayIPcLm4EELi4E23TrivialOffsetCalculatorILi3EjESB_ILi1EjENS0_6memory15LoadWithoutCastENSE_16StoreWithoutCastEEEviT_T0_T2_T3_T4_T5_)
        /*0f74*/ 	.word	0x00000000


	//----- nvinfo : EIATTR_REGCOUNT
	.align		4
.L_817:
        /*0f78*/ 	.byte	0x04, 0x2f
        /*0f7a*/ 	.short	(.L_819 - .L_818)
	.align		4
.L_818:
        /*0f7c*/ 	.word	index@(_ZN2at6native18elementwise_kernelILi128ELi4EZNS0_22gpu_kernel_impl_nocastIZZZNS0_28launch_masked_scatter_kernelERKNS_10TensorBaseES5_S5_S5_ENKUlvE_clEvENKUlvE3_clEvEUlsblE_EEvRNS_18TensorIteratorBaseERKT_EUliE_EEviT1_)
        /*0f80*/ 	.word	0x00000016


	//----- nvinfo : EIATTR_FRAME_SIZE
	.align		4
.L_819:
        /*0f84*/ 	.byte	0x04, 0x11
        /*0f86*/ 	.short	(.L_821 - .L_820)
	.align		4
.L_820:
        /*0f88*/ 	.word	index@(_ZN2at6native18elementwise_kernelILi128ELi4EZNS0_22gpu_kernel_impl_nocastIZZZNS0_28launch_masked_scatter_kernelERKNS_10TensorBaseES5_S5_S5_ENKUlvE_clEvENKUlvE3_clEvEUlsblE_EEvRNS_18TensorIteratorBaseERKT_EUliE_EEviT1_)
        /*0f8c*/ 	.word	0x00000000


	//----- nvinfo : EIATTR_REGCOUNT
	.align		4
.L_821:
        /*0f90*/ 	.byte	0x04, 0x2f
        /*0f92*/ 	.short	(.L_823 - .L_822)
	.align		4
.L_822:
        /*0f94*/ 	.word	index@(_ZN2at6native27unrolled_elementwise_kernelIZZZNS0_28launch_masked_scatter_kernelERKNS_10TensorBaseES4_S4_S4_ENKUlvE_clEvENKUlvE3_clEvEUlsblE_St5arrayIPcLm4EELi4E23TrivialOffsetCalculatorILi3EjESB_ILi1EjENS0_6memory12LoadWithCastILi3EEENSE_13StoreWithCastILi1EEEEEviT_T0_T2_T3_T4_T5_)
        /*0f98*/ 	.word	0x00000025


	//----- nvinfo : EIATTR_FRAME_SIZE
	.align		4
.L_823:
        /*0f9c*/ 	.byte	0x04, 0x11
        /*0f9e*/ 	.short	(.L_825 - .L_824)
	.align		4
.L_824:
        /*0fa0*/ 	.word	index@(_ZN2at6native27unrolled_elementwise_kernelIZZZNS0_28launch_masked_scatter_kernelERKNS_10TensorBaseES4_S4_S4_ENKUlvE_clEvENKUlvE3_clEvEUlsblE_St5arrayIPcLm4EELi4E23TrivialOffsetCalculatorILi3EjESB_ILi1EjENS0_6memory12LoadWithCastILi3EEENSE_13StoreWithCastILi1EEEEEviT_T0_T2_T3_T4_T5_)
        /*0fa4*/ 	.word	0x00000000


	//----- nvinfo : EIATTR_REGCOUNT
	.align		4
.L_825:
        /*0fa8*/ 	.byte	0x04, 0x2f
        /*0faa*/ 	.short	(.L_827 - .L_826)
	.align		4
.L_826:
        /*0fac*/ 	.word	index@(_ZN2at6native18elementwise_kernelILi128ELi4EZNS0_15gpu_kernel_implIZZZNS0_28launch_masked_scatter_kernelERKNS_10TensorBaseES5_S5_S5_ENKUlvE_clEvENKUlvE3_clEvEUlsblE_EEvRNS_18TensorIteratorBaseERKT_EUliE_EEviT1_)
        /*0fb0*/ 	.word	0x0000001a


	//----- nvinfo : EIATTR_FRAME_SIZE
	.align		4
.L_827:
        /*0fb4*/ 	.byte	0x04, 0x11
        /*0fb6*/ 	.short	(.L_829 - .L_828)
	.align		4
.L_828:
        /*0fb8*/ 	.word	index@(_ZN2at6native18elementwise_kernelILi128ELi4EZNS0_15gpu_kernel_implIZZZNS0_28launch_masked_scatter_kernelERKNS_10TensorBaseES5_S5_S5_ENKUlvE_clEvENKUlvE3_clEvEUlsblE_EEvRNS_18TensorIteratorBaseERKT_EUliE_EEviT1_)
        /*0fbc*/ 	.word	0x00000000


	//----- nvinfo : EIATTR_REGCOUNT
	.align		4
.L_829:
        /*0fc0*/ 	.byte	0x04, 0x2f
        /*0fc2*/ 	.short	(.L_831 - .L_830)
	.align		4
.L_830:
        /*0fc4*/ 	.word	index@(_ZN2at6native29vectorized_elementwise_kernelILi8EZZZNS0_28launch_masked_scatter_kernelERKNS_10TensorBaseES4_S4_S4_ENKUlvE_clEvENKUlvE4_clEvEUldblE_St5arrayIPcLm4EEEEviT0_T1_)
        /*0fc8*/ 	.word	0x00000022


	//----- nvinfo : EIATTR_FRAME_SIZE
	.align		4
.L_831:
        /*0fcc*/ 	.byte	0x04, 0x11
        /*0fce*/ 	.short	(.L_833 - .L_832)
	.align		4
.L_832:
        /*0fd0*/ 	.word	index@(_ZN2at6native29vectorized_elementwise_kernelILi8EZZZNS0_28launch_masked_scatter_kernelERKNS_10TensorBaseES4_S4_S4_ENKUlvE_clEvENKUlvE4_clEvEUldblE_St5arrayIPcLm4EEEEviT0_T1_)
        /*0fd4*/ 	.word	0x00000000


	//----- nvinfo : EIATTR_REGCOUNT
	.align		4
.L_833:
        /*0fd8*/ 	.byte	0x04, 0x2f
        /*0fda*/ 	.short	(.L_835 - .L_834)
	.align		4
.L_834:
        /*0fdc*/ 	.word	index@(_ZN2at6native29vectorized_elementwise_kernelILi4EZZZNS0_28launch_masked_scatter_kernelERKNS_10TensorBaseES4_S4_S4_ENKUlvE_clEvENKUlvE4_clEvEUldblE_St5arrayIPcLm4EEEEviT0_T1_)
        /*0fe0*/ 	.word	0x00000020


	//----- nvinfo : EIATTR_FRAME_SIZE
	.align		4
.L_835:
        /*0fe4*/ 	.byte	0x04, 0x11
        /*0fe6*/ 	.short	(.L_837 - .L_836)
	.align		4
.L_836:
        /*0fe8*/ 	.word	index@(_ZN2at6native29vectorized_elementwise_kernelILi4EZZZNS0_28launch_masked_scatter_kernelERKNS_10TensorBaseES4_S4_S4_ENKUlvE_clEvENKUlvE4_clEvEUldblE_St5arrayIPcLm4EEEEviT0_T1_)
        /*0fec*/ 	.word	0x00000000


	//----- nvinfo : EIATTR_REGCOUNT
	.align		4
.L_837:
        /*0ff0*/ 	.byte	0x04, 0x2f
        /*0ff2*/ 	.short	(.L_839 - .L_838)
	.align		4
.L_838:
        /*0ff4*/ 	.word	index@(_ZN2at6native29vectorized_elementwise_kernelILi2EZZZNS0_28launch_masked_scatter_kernelERKNS_10TensorBaseES4_S4_S4_ENKUlvE_clEvENKUlvE4_clEvEUldblE_St5arrayIPcLm4EEEEviT0_T1_)
        /*0ff8*/ 	.word	0x00000022


	//----- nvinfo : EIATTR_FRAME_SIZE
	.align		4
.L_839:
        /*0ffc*/ 	.byte	0x04, 0x11
        /*0ffe*/ 	.short	(.L_841 - .L_840)
	.align		4
.L_840:
        /*1000*/ 	.word	index@(_ZN2at6native29vectorized_elementwise_kernelILi2EZZZNS0_28launch_masked_scatter_kernelERKNS_10TensorBaseES4_S4_S4_ENKUlvE_clEvENKUlvE4_clEvEUldblE_St5arrayIPcLm4EEEEviT0_T1_)
        /*1004*/ 	.word	0x00000000


	//----- nvinfo : EIATTR_REGCOUNT
	.align		4
.L_841:
        /*1008*/ 	.byte	0x04, 0x2f
        /*100a*/ 	.short	(.L_843 - .L_842)
	.align		4
.L_842:
        /*100c*/ 	.word	index@(_ZN2at6native27unrolled_elementwise_kernelIZZZNS0_28launch_masked_scatter_kernelERKNS_10TensorBaseES4_S4_S4_ENKUlvE_clEvENKUlvE4_clEvEUldblE_St5arrayIPcLm4EELi4E23TrivialOffsetCalculatorILi3EjESB_ILi1EjENS0_6memory15LoadWithoutCastENSE_16StoreWithoutCastEEEviT_T0_T2_T3_T4_T5_)
        /*1010*/ 	.word	0x00000020


	//----- nvinfo : EIATTR_FRAME_SIZE
	.align		4
.L_843:
        /*1014*/ 	.byte	0x04, 0x11
        /*1016*/ 	.short	(.L_845 - .L_844)
	.align		4
.L_844:
        /*1018*/ 	.word	index@(_ZN2at6native27unrolled_elementwise_kernelIZZZNS0_28launch_masked_scatter_kernelERKNS_10TensorBaseES4_S4_S4_ENKUlvE_clEvENKUlvE4_clEvEUldblE_St5arrayIPcLm4EELi4E23TrivialOffsetCalculatorILi3EjESB_ILi1EjENS0_6memory15LoadWithoutCastENSE_16StoreWithoutCastEEEviT_T0_T2_T3_T4_T5_)
        /*101c*/ 	.word	0x00000000


	//----- nvinfo : EIATTR_REGCOUNT
	.align		4
.L_845:
        /*1020*/ 	.byte	0x04, 0x2f
        /*1022*/ 	.short	(.L_847 - .L_846)
	.align		4
.L_846:
        /*1024*/ 	.word	index@(_ZN2at6native18elementwise_kernelILi128ELi2EZNS0_22gpu_kernel_impl_nocastIZZZNS0_28launch_masked_scatter_kernelERKNS_10TensorBaseES5_S5_S5_ENKUlvE_clEvENKUlvE4_clEvEUldblE_EEvRNS_18TensorIteratorBaseERKT_EUliE_EEviT1_)
        /*1028*/ 	.word	0x00000016


	//----- nvinfo : EIATTR_FRAME_SIZE
	.align		4
.L_847:
        /*102c*/ 	.byte	0x04, 0x11
        /*102e*/ 	.short	(.L_849 - .L_848)
	.align		4
.L_848:
        /*1030*/ 	.word	index@(_ZN2at6native18elementwise_kernelILi128ELi2EZNS0_22gpu_kernel_impl_nocastIZZZNS0_28launch_masked_scatter_kernelERKNS_10TensorBaseES5_S5_S5_ENKUlvE_clEvENKUlvE4_clEvEUldblE_EEvRNS_18TensorIteratorBaseERKT_EUliE_EEviT1_)
        /*1034*/ 	.word	0x00000000


	//----- nvinfo : EIATTR_REGCOUNT
	.align		4
.L_849:
        /*1038*/ 	.byte	0x04, 0x2f
        /*103a*/ 	.short	(.L_851 - .L_850)
	.align		4
.L_850:
        /*103c*/ 	.word	index@(_ZN2at6native27unrolled_elementwise_kernelIZZZNS0_28launch_masked_scatter_kernelERKNS_10TensorBaseES4_S4_S4_ENKUlvE_clEvENKUlvE4_clEvEUldblE_St5arrayIPcLm4EELi4E23TrivialOffsetCalculatorILi3EjESB_ILi1EjENS0_6memory12LoadWithCastILi3EEENSE_13StoreWithCastILi1EEEEEviT_T0_T2_T3_T4_T5_)
        /*1040*/ 	.word	0x00000028


	//----- nvinfo : EIATTR_FRAME_SIZE
	.align		4
.L_851:
        /*1044*/ 	.byte	0x04, 0x11
        /*1046*/ 	.short	(.L_853 - .L_852)
	.align		4
.L_852:
        /*1048*/ 	.word	index@(_ZN2at6native27unrolled_elementwise_kernelIZZZNS0_28launch_masked_scatter_kernelERKNS_10TensorBaseES4_S4_S4_ENKUlvE_clEvENKUlvE4_clEvEUldblE_St5arrayIPcLm4EELi4E23TrivialOffsetCalculatorILi3EjESB_ILi1EjENS0_6memory12LoadWithCastILi3EEENSE_13StoreWithCastILi1EEEEEviT_T0_T2_T3_T4_T5_)
        /*104c*/ 	.word	0x00000000


	//----- nvinfo : EIATTR_REGCOUNT
	.align		4
.L_853:
        /*1050*/ 	.byte	0x04, 0x2f
        /*1052*/ 	.short	(.L_855 - .L_854)
	.align		4
.L_854:
        /*1054*/ 	.word	index@(_ZN2at6native18elementwise_kernelILi128ELi4EZNS0_15gpu_kernel_implIZZZNS0_28launch_masked_scatter_kernelERKNS_10TensorBaseES5_S5_S5_ENKUlvE_clEvENKUlvE4_clEvEUldblE_EEvRNS_18TensorIteratorBaseERKT_EUliE_EEviT1_)
        /*1058*/ 	.word	0x0000001a


	//----- nvinfo : EIATTR_FRAME_SIZE
	.align		4
.L_855:
        /*105c*/ 	.byte	0x04, 0x11
        /*105e*/ 	.short	(.L_857 - .L_856)
	.align		4
.L_856:
        /*1060*/ 	.word	index@(_ZN2at6native18elementwise_kernelILi128ELi4EZNS0_15gpu_kernel_implIZZZNS0_28launch_masked_scatter_kernelERKNS_10TensorBaseES5_S5_S5_ENKUlvE_clEvENKUlvE4_clEvEUldblE_EEvRNS_18TensorIteratorBaseERKT_EUliE_EEviT1_)
        /*1064*/ 	.word	0x00000000


	//----- nvinfo : EIATTR_REGCOUNT
	.align		4
.L_857:
        /*1068*/ 	.byte	0x04, 0x2f
        /*106a*/ 	.short	(.L_859 - .L_858)
	.align		4
.L_858:
        /*106c*/ 	.word	index@(_ZN2at6native29vectorized_elementwise_kernelILi8EZZZNS0_28launch_masked_scatter_kernelERKNS_10TensorBaseES4_S4_S4_ENKUlvE_clEvENKUlvE5_clEvEUlfblE_St5arrayIPcLm4EEEEviT0_T1_)
        /*1070*/ 	.word	0x00000020


	//----- nvinfo : EIATTR_FRAME_SIZE
	.align		4
.L_859:
        /*1074*/ 	.byte	0x04, 0x11
        /*1076*/ 	.short	(.L_861 - .L_860)
	.align		4
.L_860:
        /*1078*/ 	.word	index@(_ZN2at6native29vectorized_elementwise_kernelILi8EZZZNS0_28launch_masked_scatter_kernelERKNS_10TensorBaseES4_S4_S4_ENKUlvE_clEvENKUlvE5_clEvEUlfblE_St5arrayIPcLm4EEEEviT0_T1_)
        /*107c*/ 	.word	0x00000000


	//----- nvinfo : EIATTR_REGCOUNT
	.align		4
.L_861:
        /*1080*/ 	.byte	0x04, 0x2f
        /*1082*/ 	.short	(.L_863 - .L_862)
	.align		4
.L_862:
        /*1084*/ 	.word	index@(_ZN2at6native29vectorized_elementwise_kernelILi4EZZZNS0_28launch_masked_scatter_kernelERKNS_10TensorBaseES4_S4_S4_ENKUlvE_clEvENKUlvE5_clEvEUlfblE_St5arrayIPcLm4EEEEviT0_T1_)
        /*1088*/ 	.word	0x00000022


	//----- nvinfo : EIATTR_FRAME_SIZE
	.align		4
.L_863:
        /*108c*/ 	.byte	0x04, 0x11
        /*108e*/ 	.short	(.L_865 - .L_864)
	.align		4
.L_864:
        /*1090*/ 	.word	index@(_ZN2at6native29vectorized_elementwise_kernelILi4EZZZNS0_28launch_masked_scatter_kernelERKNS_10TensorBaseES4_S4_S4_ENKUlvE_clEvENKUlvE5_clEvEUlfblE_St5arrayIPcLm4EEEEviT0_T1_)
        /*1094*/ 	.word	0x00000000


	//----- nvinfo : EIATTR_REGCOUNT
	.align		4
.L_865:
        /*1098*/ 	.byte	0x04, 0x2f
        /*109a*/ 	.short	(.L_867 - .L_866)
	.align		4
.L_866:
        /*109c*/ 	.word	index@(_ZN2at6native29vectorized_elementwise_kernelILi2EZZZNS0_28launch_masked_scatter_kernelERKNS_10TensorBaseES4_S4_S4_ENKUlvE_clEvENKUlvE5_clEvEUlfblE_St5arrayIPcLm4EEEEviT0_T1_)
        /*10a0*/ 	.word	0x00000022


	//----- nvinfo : EIATTR_FRAME_SIZE
	.align		4
.L_867:
        /*10a4*/ 	.byte	0x04, 0x11
        /*10a6*/ 	.short	(.L_869 - .L_868)
	.align		4
.L_868:
        /*10a8*/ 	.word	index@(_ZN2at6native29vectorized_elementwise_kernelILi2EZZZNS0_28launch_masked_scatter_kernelERKNS_10TensorBaseES4_S4_S4_ENKUlvE_clEvENKUlvE5_clEvEUlfblE_St5arrayIPcLm4EEEEviT0_T1_)
        /*10ac*/ 	.word	0x00000000


	//----- nvinfo : EIATTR_REGCOUNT
	.align		4
.L_869:
        /*10b0*/ 	.byte	0x04, 0x2f
        /*10b2*/ 	.short	(.L_871 - .L_870)
	.align		4
.L_870:
        /*10b4*/ 	.word	index@(_ZN2at6native27unrolled_elementwise_kernelIZZZNS0_28launch_masked_scatter_kernelERKNS_10TensorBaseES4_S4_S4_ENKUlvE_clEvENKUlvE5_clEvEUlfblE_St5arrayIPcLm4EELi4E23TrivialOffsetCalculatorILi3EjESB_ILi1EjENS0_6memory15LoadWithoutCastENSE_16StoreWithoutCastEEEviT_T0_T2_T3_T4_T5_)
        /*10b8*/ 	.word	0x00000020


	//----- nvinfo : EIATTR_FRAME_SIZE
	.align		4
.L_871:
        /*10bc*/ 	.byte	0x04, 0x11
        /*10be*/ 	.short	(.L_873 - .L_872)
	.align		4
.L_872:
        /*10c0*/ 	.word	index@(_ZN2at6native27unrolled_elementwise_kernelIZZZNS0_28launch_masked_scatter_kernelERKNS_10TensorBaseES4_S4_S4_ENKUlvE_clEvENKUlvE5_clEvEUlfblE_St5arrayIPcLm4EELi4E23TrivialOffsetCalculatorILi3EjESB_ILi1EjENS0_6memory15LoadWithoutCastENSE_16StoreWithoutCastEEEviT_T0_T2_T3_T4_T5_)
        /*10c4*/ 	.word	0x00000000


	//----- nvinfo : EIATTR_REGCOUNT
	.align		4
.L_873:
        /*10c8*/ 	.byte	0x04, 0x2f
        /*10ca*/ 	.short	(.L_875 - .L_874)
	.align		4
.L_874:
        /*10cc*/ 	.word	index@(_ZN2at6native18elementwise_kernelILi128ELi2EZNS0_22gpu_kernel_impl_nocastIZZZNS0_28launch_masked_scatter_kernelERKNS_10TensorBaseES5_S5_S5_ENKUlvE_clEvENKUlvE5_clEvEUlfblE_EEvRNS_18TensorIteratorBaseERKT_EUliE_EEviT1_)
        /*10d0*/ 	.word	0x00000016


	//----- nvinfo : EIATTR_FRAME_SIZE
	.align		4
.L_875:
        /*10d4*/ 	.byte	0x04, 0x11
        /*10d6*/ 	.short	(.L_877 - .L_876)
	.align		4
.L_876:
        /*10d8*/ 	.word	index@(_ZN2at6native18elementwise_kernelILi128ELi2EZNS0_22gpu_kernel_impl_nocastIZZZNS0_28launch_masked_scatter_kernelERKNS_10TensorBaseES5_S5_S5_ENKUlvE_clEvENKUlvE5_clEvEUlfblE_EEvRNS_18TensorIteratorBaseERKT_EUliE_EEviT1_)
        /*10dc*/ 	.word	0x00000000


	//----- nvinfo : EIATTR_REGCOUNT
	.align		4
.L_877:
        /*10e0*/ 	.byte	0x04, 0x2f
        /*10e2*/ 	.short	(.L_879 - .L_878)
	.align		4
.L_878:
        /*10e4*/ 	.word	index@(_ZN2at6native27unrolled_elementwise_kernelIZZZNS0_28launch_masked_scatter_kernelERKNS_10TensorBaseES4_S4_S4_ENKUlvE_clEvENKUlvE5_clEvEUlfblE_St5arrayIPcLm4EELi4E23TrivialOffsetCalculatorILi3EjESB_ILi1EjENS0_6memory12LoadWithCastILi3EEENSE_13StoreWithCastILi1EEEEEviT_T0_T2_T3_T4_T5_)
        /*10e8*/ 	.word	0x00000025


	//----- nvinfo : EIATTR_FRAME_SIZE
	.align		4
.L_879:
        /*10ec*/ 	.byte	0x04, 0x11
        /*10ee*/ 	.short	(.L_881 - .L_880)
	.align		4
.L_880:
        /*10f0*/ 	.word	index@(_ZN2at6native27unrolled_elementwise_kernelIZZZNS0_28launch_masked_scatter_kernelERKNS_10TensorBaseES4_S4_S4_ENKUlvE_clEvENKUlvE5_clEvEUlfblE_St5arrayIPcLm4EELi4E23TrivialOffsetCalculatorILi3EjESB_ILi1EjENS0_6memory12LoadWithCastILi3EEENSE_13StoreWithCastILi1EEEEEviT_T0_T2_T3_T4_T5_)
        /*10f4*/ 	.word	0x00000000


	//----- nvinfo : EIATTR_REGCOUNT
	.align		4
.L_881:
        /*10f8*/ 	.byte	0x04, 0x2f
        /*10fa*/ 	.short	(.L_883 - .L_882)
	.align		4
.L_882:
        /*10fc*/ 	.word	index@(_ZN2at6native18elementwise_kernelILi128ELi4EZNS0_15gpu_kernel_implIZZZNS0_28launch_masked_scatter_kernelERKNS_10TensorBaseES5_S5_S5_ENKUlvE_clEvENKUlvE5_clEvEUlfblE_EEvRNS_18TensorIteratorBaseERKT_EUliE_EEviT1_)
        /*1100*/ 	.word	0x00000019


	//----- nvinfo : EIATTR_FRAME_SIZE
	.align		4
.L_883:
        /*1104*/ 	.byte	0x04, 0x11
        /*1106*/ 	.short	(.L_885 - .L_884)
	.align		4
.L_884:
        /*1108*/ 	.word	index@(_ZN2at6native18elementwise_kernelILi128ELi4EZNS0_15gpu_kernel_implIZZZNS0_28launch_masked_scatter_kernelERKNS_10TensorBaseES5_S5_S5_ENKUlvE_clEvENKUlvE5_clEvEUlfblE_EEvRNS_18TensorIteratorBaseERKT_EUliE_EEviT1_)
        /*110c*/ 	.word	0x00000000


	//----- nvinfo : EIATTR_REGCOUNT
	.align		4
.L_885:
        /*1110*/ 	.byte	0x04, 0x2f
        /*1112*/ 	.short	(.L_887 - .L_886)
	.align		4
.L_886:
        /*1114*/ 	.word	index@(_ZN2at6native29vectorized_elementwise_kernelILi8EZZZNS0_28launch_masked_scatter_kernelERKNS_10TensorBaseES4_S4_S4_ENKUlvE_clEvENKUlvE6_clEvEUlN3c107complexIdEEblE_St5arrayIPcLm4EEEEviT0_T1_)
        /*1118*/ 	.word	0x00000030


	//----- nvinfo : EIATTR_FRAME_SIZE
	.align		4
.L_887:
        /*111c*/ 	.byte	0x04, 0x11
        /*111e*/ 	.short	(.L_889 - .L_888)
	.align		4
.L_888:
        /*1120*/ 	.word	index@(_ZN2at6native29vectorized_elementwise_kernelILi8EZZZNS0_28launch_masked_scatter_kernelERKNS_10TensorBaseES4_S4_S4_ENKUlvE_clEvENKUlvE6_clEvEUlN3c107complexIdEEblE_St5arrayIPcLm4EEEEviT0_T1_)
        /*1124*/ 	.word	0x00000000


	//----- nvinfo : EIATTR_REGCOUNT
	.align		4
.L_889:
        /*1128*/ 	.byte	0x04, 0x2f
        /*112a*/ 	.short	(.L_891 - .L_890)
	.align		4
.L_890:
        /*112c*/ 	.word	index@(_ZN2at6native29vectorized_elementwise_kernelILi4EZZZNS0_28launch_masked_scatter_kernelERKNS_10TensorBaseES4_S4_S4_ENKUlvE_clEvENKUlvE6_clEvEUlN3c107complexIdEEblE_St5arrayIPcLm4EEEEviT0_T1_)
        /*1130*/ 	.word	0x00000030


	//----- nvinfo : EIATTR_FRAME_SIZE
	.align		4
.L_891:
        /*1134*/ 	.byte	0x04, 0x11
        /*1136*/ 	.short	(.L_893 - .L_892)
	.align		4
.L_892:
        /*1138*/ 	.word	index@(_ZN2at6native29vectorized_elementwise_kernelILi4EZZZNS0_28launch_masked_scatter_kernelERKNS_10TensorBaseES4_S4_S4_ENKUlvE_clEvENKUlvE6_clEvEUlN3c107complexIdEEblE_St5arrayIPcLm4EEEEviT0_T1_)
        /*113c*/ 	.word	0x00000000


	//----- nvinfo : EIATTR_REGCOUNT
	.align		4
.L_893:
        /*1140*/ 	.byte	0x04, 0x2f
        /*1142*/ 	.short	(.L_895 - .L_894)
	.align		4
.L_894:
        /*1144*/ 	.word	index@(_ZN2at6native29vectorized_elementwise_kernelILi2EZZZNS0_28launch_masked_scatter_kernelERKNS_10TensorBaseES4_S4_S4_ENKUlvE_clEvENKUlvE6_clEvEUlN3c107complexIdEEblE_St5arrayIPcLm4EEEEviT0_T1_)
        /*1148*/ 	.word	0x00000030


	//----- nvinfo : EIATTR_FRAME_SIZE
	.align		4
.L_895:
        /*114c*/ 	.byte	0x04, 0x11
        /*114e*/ 	.short	(.L_897 - .L_896)
	.align		4
.L_896:
        /*1150*/ 	.word	index@(_ZN2at6native29vectorized_elementwise_kernelILi2EZZZNS0_28launch_masked_scatter_kernelERKNS_10TensorBaseES4_S4_S4_ENKUlvE_clEvENKUlvE6_clEvEUlN3c107complexIdEEblE_St5arrayIPcLm4EEEEviT0_T1_)
        /*1154*/ 	.word	0x00000000


	//----- nvinfo : EIATTR_REGCOUNT
	.align		4
.L_897:
        /*1158*/ 	.byte	0x04, 0x2f
        /*115a*/ 	.short	(.L_899 - .L_898)
	.align		4
.L_898:
        /*115c*/ 	.word	index@(_ZN2at6native27unrolled_elementwise_kernelIZZZNS0_28launch_masked_scatter_kernelERKNS_10TensorBaseES4_S4_S4_ENKUlvE_clEvENKUlvE6_clEvEUlN3c107complexIdEEblE_St5arrayIPcLm4EELi4E23TrivialOffsetCalculatorILi3EjESE_ILi1EjENS0_6memory15LoadWithoutCastENSH_16StoreWithoutCastEEEviT_T0_T2_T3_T4_T5_)
        /*1160*/ 	.word	0x00000020


	//----- nvinfo : EIATTR_FRAME_SIZE
	.align		4
.L_899:
        /*1164*/ 	.byte	0x04, 0x11
        /*1166*/ 	.short	(.L_901 - .L_900)
	.align		4
.L_900:
        /*1168*/ 	.word	index@(_ZN2at6native27unrolled_elementwise_kernelIZZZNS0_28launch_masked_scatter_kernelERKNS_10TensorBaseES4_S4_S4_ENKUlvE_clEvENKUlvE6_clEvEUlN3c107complexIdEEblE_St5arrayIPcLm4EELi4E23TrivialOffsetCalculatorILi3EjESE_ILi1EjENS0_6memory15LoadWithoutCastENSH_16StoreWithoutCastEEEviT_T0_T2_T3_T4_T5_)
        /*116c*/ 	.word	0x00000000


	//----- nvinfo : EIATTR_REGCOUNT
	.align		4
.L_901:
        /*1170*/ 	.byte	0x04, 0x2f
        /*1172*/ 	.short	(.L_903 - .L_902)
	.align		4
.L_902:
        /*1174*/ 	.word	index@(_ZN2at6native18elementwise_kernelILi128ELi2EZNS0_22gpu_kernel_impl_nocastIZZZNS0_28launch_masked_scatter_kernelERKNS_10TensorBaseES5_S5_S5_ENKUlvE_clEvENKUlvE6_clEvEUlN3c107complexIdEEblE_EEvRNS_18TensorIteratorBaseERKT_EUliE_EEviT1_)
        /*1178*/ 	.word	0x00000016


	//----- nvinfo : EIATTR_FRAME_SIZE
	.align		4
.L_903:
        /*117c*/ 	.byte	0x04, 0x11
        /*117e*/ 	.short	(.L_905 - .L_904)
	.align		4
.L_904:
        /*1180*/ 	.word	index@(_ZN2at6native18elementwise_kernelILi128ELi2EZNS0_22gpu_kernel_impl_nocastIZZZNS0_28launch_masked_scatter_kernelERKNS_10TensorBaseES5_S5_S5_ENKUlvE_clEvENKUlvE6_clEvEUlN3c107complexIdEEblE_EEvRNS_18TensorIteratorBaseERKT_EUliE_EEviT1_)
        /*1184*/ 	.word	0x00000000


	//----- nvinfo : EIATTR_REGCOUNT
	.align		4
.L_905:
        /*1188*/ 	.byte	0x04, 0x2f
        /*118a*/ 	.short	(.L_907 - .L_906)
	.align		4
.L_906:
        /*118c*/ 	.word	index@(_ZN2at6native27unrolled_elementwise_kernelIZZZNS0_28launch_masked_scatter_kernelERKNS_10TensorBaseES4_S4_S4_ENKUlvE_clEvENKUlvE6_clEvEUlN3c107complexIdEEblE_St5arrayIPcLm4EELi4E23TrivialOffsetCalculatorILi3EjESE_ILi1EjENS0_6memory12LoadWithCastILi3EEENSH_13StoreWithCastILi1EEEEEviT_T0_T2_T3_T4_T5_)
        /*1190*/ 	.word	0x00000030


	//----- nvinfo : EIATTR_FRAME_SIZE
	.align		4
.L_907:
        /*1194*/ 	.byte	0x04, 0x11
        /*1196*/ 	.short	(.L_909 - .L_908)
	.align		4
.L_908:
        /*1198*/ 	.word	index@(_ZN2at6native27unrolled_elementwise_kernelIZZZNS0_28launch_masked_scatter_kernelERKNS_10TensorBaseES4_S4_S4_ENKUlvE_clEvENKUlvE6_clEvEUlN3c107complexIdEEblE_St5arrayIPcLm4EELi4E23TrivialOffsetCalculatorILi3EjESE_ILi1EjENS0_6memory12LoadWithCastILi3EEENSH_13StoreWithCastILi1EEEEEviT_T0_T2_T3_T4_T5_)
        /*119c*/ 	.word	0x00000000


	//----- nvinfo : EIATTR_REGCOUNT
	.align		4
.L_909:
        /*11a0*/ 	.byte	0x04, 0x2f
        /*11a2*/ 	.short	(.L_911 - .L_910)
	.align		4
.L_910:
        /*11a4*/ 	.word	index@(_ZN2at6native18elementwise_kernelILi128ELi4EZNS0_15gpu_kernel_implIZZZNS0_28launch_masked_scatter_kernelERKNS_10TensorBaseES5_S5_S5_ENKUlvE_clEvENKUlvE6_clEvEUlN3c107complexIdEEblE_EEvRNS_18TensorIteratorBaseERKT_EUliE_EEviT1_)
        /*11a8*/ 	.word	0x0000001c


	//----- nvinfo : EIATTR_FRAME_SIZE
	.align		4
.L_911:
        /*11ac*/ 	.byte	0x04, 0x11
        /*11ae*/ 	.short	(.L_913 - .L_912)
	.align		4
.L_912:
        /*11b0*/ 	.word	index@(_ZN2at6native18elementwise_kernelILi128ELi4EZNS0_15gpu_kernel_implIZZZNS0_28launch_masked_scatter_kernelERKNS_10TensorBaseES5_S5_S5_ENKUlvE_clEvENKUlvE6_clEvEUlN3c107complexIdEEblE_EEvRNS_18TensorIteratorBaseERKT_EUliE_EEviT1_)
        /*11b4*/ 	.word	0x00000000


	//----- nvinfo : EIATTR_REGCOUNT
	.align		4
.L_913:
        /*11b8*/ 	.byte	0x04, 0x2f
        /*11ba*/ 	.short	(.L_915 - .L_914)
	.align		4
.L_914:
        /*11bc*/ 	.word	index@(_ZN2at6native29vectorized_elementwise_kernelILi8EZZZNS0_28launch_masked_scatter_kernelERKNS_10TensorBaseES4_S4_S4_ENKUlvE_clEvENKUlvE7_clEvEUlN3c107complexIfEEblE_St5arrayIPcLm4EEEEviT0_T1_)
        /*11c0*/ 	.word	0x00000022


	//----- nvinfo : EIATTR_FRAME_SIZE
	.align		4
.L_915:
        /*11c4*/ 	.byte	0x04, 0x11
        /*11c6*/ 	.short	(.L_917 - .L_916)
	.align		4
.L_916:
        /*11c8*/ 	.word	index@(_ZN2at6native29vectorized_elementwise_kernelILi8EZZZNS0_28launch_masked_scatter_kernelERKNS_10TensorBaseES4_S4_S4_ENKUlvE_clEvENKUlvE7_clEvEUlN3c107complexIfEEblE_St5arrayIPcLm4EEEEviT0_T1_)
        /*11cc*/ 	.word	0x00000000


	//----- nvinfo : EIATTR_REGCOUNT
	.align		4
.L_917:
        /*11d0*/ 	.byte	0x04, 0x2f
        /*11d2*/ 	.short	(.L_919 - .L_918)
	.align		4
.L_918:
        /*11d4*/ 	.word	index@(_ZN2at6native29vectorized_elementwise_kernelILi4EZZZNS0_28launch_masked_scatter_kernelERKNS_10TensorBaseES4_S4_S4_ENKUlvE_clEvENKUlvE7_clEvEUlN3c107complexIfEEblE_St5arrayIPcLm4EEEEviT0_T1_)
        /*11d8*/ 	.word	0x00000020


	//----- nvinfo : EIATTR_FRAME_SIZE
	.align		4
.L_919:
        /*11dc*/ 	.byte	0x04, 0x11
        /*11de*/ 	.short	(.L_921 - .L_920)
	.align		4
.L_920:
        /*11e0*/ 	.word	index@(_ZN2at6native29vectorized_elementwise_kernelILi4EZZZNS0_28launch_masked_scatter_kernelERKNS_10TensorBaseES4_S4_S4_ENKUlvE_clEvENKUlvE7_clEvEUlN3c107complexIfEEblE_St5arrayIPcLm4EEEEviT0_T1_)
        /*11e4*/ 	.word	0x00000000


	//----- nvinfo : EIATTR_REGCOUNT
	.align		4
.L_921:
        /*11e8*/ 	.byte	0x04, 0x2f
        /*11ea*/ 	.short	(.L_923 - .L_922)
	.align		4
.L_922:
        /*11ec*/ 	.word	index@(_ZN2at6native29vectorized_elementwise_kernelILi2EZZZNS0_28launch_masked_scatter_kernelERKNS_10TensorBaseES4_S4_S4_ENKUlvE_clEvENKUlvE7_clEvEUlN3c107complexIfEEblE_St5arrayIPcLm4EEEEviT0_T1_)
        /*11f0*/ 	.word	0x00000020


	//----- nvinfo : EIATTR_FRAME_SIZE
	.align		4
.L_923:
        /*11f4*/ 	.byte	0x04, 0x11
        /*11f6*/ 	.short	(.L_925 - .L_924)
	.align		4
.L_924:
        /*11f8*/ 	.word	index@(_ZN2at6native29vectorized_elementwise_kernelILi2EZZZNS0_28launch_masked_scatter_kernelERKNS_10TensorBaseES4_S4_S4_ENKUlvE_clEvENKUlvE7_clEvEUlN3c107complexIfEEblE_St5arrayIPcLm4EEEEviT0_T1_)
        /*11fc*/ 	.word	0x00000000


	//----- nvinfo : EIATTR_REGCOUNT
	.align		4
.L_925:
        /*1200*/ 	.byte	0x04, 0x2f
        /*1202*/ 	.short	(.L_927 - .L_926)
	.align		4
.L_926:
        /*1204*/ 	.word	index@(_ZN2at6native27unrolled_elementwise_kernelIZZZNS0_28launch_masked_scatter_kernelERKNS_10TensorBaseES4_S4_S4_ENKUlvE_clEvENKUlvE7_clEvEUlN3c107complexIfEEblE_St5arrayIPcLm4EELi4E23TrivialOffsetCalculatorILi3EjESE_ILi1EjENS0_6memory15LoadWithoutCastENSH_16StoreWithoutCastEEEviT_T0_T2_T3_T4_T5_)
        /*1208*/ 	.word	0x00000020


	//----- nvinfo : EIATTR_FRAME_SIZE
	.align		4
.L_927:
        /*120c*/ 	.byte	0x04, 0x11
        /*120e*/ 	.short	(.L_929 - .L_928)
	.align		4
.L_928:
        /*1210*/ 	.word	index@(_ZN2at6native27unrolled_elementwise_kernelIZZZNS0_28launch_masked_scatter_kernelERKNS_10TensorBaseES4_S4_S4_ENKUlvE_clEvENKUlvE7_clEvEUlN3c107complexIfEEblE_St5arrayIPcLm4EELi4E23TrivialOffsetCalculatorILi3EjESE_ILi1EjENS0_6memory15LoadWithoutCastENSH_16StoreWithoutCastEEEviT_T0_T2_T3_T4_T5_)
        /*1214*/ 	.word	0x00000000


	//----- nvinfo : EIATTR_REGCOUNT
	.align		4
.L_929:
        /*1218*/ 	.byte	0x04, 0x2f
        /*121a*/ 	.short	(.L_931 - .L_930)
	.align		4
.L_930:
        /*121c*/ 	.word	index@(_ZN2at6native18elementwise_kernelILi128ELi2EZNS0_22gpu_kernel_impl_nocastIZZZNS0_28launch_masked_scatter_kernelERKNS_10TensorBaseES5_S5_S5_ENKUlvE_clEvENKUlvE7_clEvEUlN3c107complexIfEEblE_EEvRNS_18TensorIteratorBaseERKT_EUliE_EEviT1_)
        /*1220*/ 	.word	0x00000016


	//----- nvinfo : EIATTR_FRAME_SIZE
	.align		4
.L_931:
        /*1224*/ 	.byte	0x04, 0x11
        /*1226*/ 	.short	(.L_933 - .L_932)
	.align		4
.L_932:
        /*1228*/ 	.word	index@(_ZN2at6native18elementwise_kernelILi128ELi2EZNS0_22gpu_kernel_impl_nocastIZZZNS0_28launch_masked_scatter_kernelERKNS_10TensorBaseES5_S5_S5_ENKUlvE_clEvENKUlvE7_clEvEUlN3c107complexIfEEblE_EEvRNS_18TensorIteratorBaseERKT_EUliE_EEviT1_)
        /*122c*/ 	.word	0x00000000


	//----- nvinfo : EIATTR_REGCOUNT
	.align		4
.L_933:
        /*1230*/ 	.byte	0x04, 0x2f
        /*1232*/ 	.short	(.L_935 - .L_934)
	.align		4
.L_934:
        /*1234*/ 	.word	index@(_ZN2at6native27unrolled_elementwise_kernelIZZZNS0_28launch_masked_scatter_kernelERKNS_10TensorBaseES4_S4_S4_ENKUlvE_clEvENKUlvE7_clEvEUlN3c107complexIfEEblE_St5arrayIPcLm4EELi4E23TrivialOffsetCalculatorILi3EjESE_ILi1EjENS0_6memory12LoadWithCastILi3EEENSH_13StoreWithCastILi1EEEEEviT_T0_T2_T3_T4_T5_)
        /*1238*/ 	.word	0x00000028


	//----- nvinfo : EIATTR_FRAME_SIZE
	.align		4
.L_935:
        /*123c*/ 	.byte	0x04, 0x11
        /*123e*/ 	.short	(.L_937 - .L_936)
	.align		4
.L_936:
        /*1240*/ 	.word	index@(_ZN2at6native27unrolled_elementwise_kernelIZZZNS0_28launch_masked_scatter_kernelERKNS_10TensorBaseES4_S4_S4_ENKUlvE_clEvENKUlvE7_clEvEUlN3c107complexIfEEblE_St5arrayIPcLm4EELi4E23TrivialOffsetCalculatorILi3EjESE_ILi1EjENS0_6memory12LoadWithCastILi3EEENSH_13StoreWithCastILi1EEEEEviT_T0_T2_T3_T4_T5_)
        /*1244*/ 	.word	0x00000000


	//----- nvinfo : EIATTR_REGCOUNT
	.align		4
.L_937:
        /*1248*/ 	.byte	0x04, 0x2f
        /*124a*/ 	.short	(.L_939 - .L_938)
	.align		4
.L_938:
        /*124c*/ 	.word	index@(_ZN2at6native18elementwise_kernelILi128ELi4EZNS0_15gpu_kernel_implIZZZNS0_28launch_masked_scatter_kernelERKNS_10TensorBaseES5_S5_S5_ENKUlvE_clEvENKUlvE7_clEvEUlN3c107complexIfEEblE_EEvRNS_18TensorIteratorBaseERKT_EUliE_EEviT1_)
        /*1250*/ 	.word	0x0000001a


	//----- nvinfo : EIATTR_FRAME_SIZE
	.align		4
.L_939:
        /*1254*/ 	.byte	0x04, 0x11
        /*1256*/ 	.short	(.L_941 - .L_940)
	.align		4
.L_940:
        /*1258*/ 	.word	index@(_ZN2at6native18elementwise_kernelILi128ELi4EZNS0_15gpu_kernel_implIZZZNS0_28launch_masked_scatter_kernelERKNS_10TensorBaseES5_S5_S5_ENKUlvE_clEvENKUlvE7_clEvEUlN3c107complexIfEEblE_EEvRNS_18TensorIteratorBaseERKT_EUliE_EEviT1_)
        /*125c*/ 	.word	0x00000000


	//----- nvinfo : EIATTR_REGCOUNT
	.align		4
.L_941:
        /*1260*/ 	.byte	0x04, 0x2f
        /*1262*/ 	.short	(.L_943 - .L_942)
	.align		4
.L_942:
        /*1264*/ 	.word	index@(_ZN2at6native29vectorized_elementwise_kernelILi8EZZZNS0_28launch_masked_scatter_kernelERKNS_10TensorBaseES4_S4_S4_ENKUlvE_clEvENKUlvE8_clEvEUlbblE_St5arrayIPcLm4EEEEviT0_T1_)
        /*1268*/ 	.word	0x00000022


	//----- nvinfo : EIATTR_FRAME_SIZE
	.align		4
.L_943:
        /*126c*/ 	.byte	0x04, 0x11
        /*126e*/ 	.short	(.L_945 - .L_944)
	.align		4
.L_944:
        /*1270*/ 	.word	index@(_ZN2at6native29vectorized_elementwise_kernelILi8EZZZNS0_28launch_masked_scatter_kernelERKNS_10TensorBaseES4_S4_S4_ENKUlvE_clEvENKUlvE8_clEvEUlbblE_St5arrayIPcLm4EEEEviT0_T1_)
        /*1274*/ 	.word	0x00000000


	//----- nvinfo : EIATTR_REGCOUNT
	.align		4
.L_945:
        /*1278*/ 	.byte	0x04, 0x2f
        /*127a*/ 	.short	(.L_947 - .L_946)
	.align		4
.L_946:
        /*127c*/ 	.word	index@(_ZN2at6native29vectorized_elementwise_kernelILi4EZZZNS0_28launch_masked_scatter_kernelERKNS_10TensorBaseES4_S4_S4_ENKUlvE_clEvENKUlvE8_clEvEUlbblE_St5arrayIPcLm4EEEEviT0_T1_)
        /*1280*/ 	.word	0x00000028


	//----- nvinfo : EIATTR_FRAME_SIZE
	.align		4
.L_947:
        /*1284*/ 	.byte	0x04, 0x11
        /*1286*/ 	.short	(.L_949 - .L_948)
	.align		4
.L_948:
        /*1288*/ 	.word	index@(_ZN2at6native29vectorized_elementwise_kernelILi4EZZZNS0_28launch_masked_scatter_kernelERKNS_10TensorBaseES4_S4_S4_ENKUlvE_clEvENKUlvE8_clEvEUlbblE_St5arrayIPcLm4EEEEviT0_T1_)
        /*128c*/ 	.word	0x00000000


	//----- nvinfo : EIATTR_REGCOUNT
	.align		4
.L_949:
        /*1290*/ 	.byte	0x04, 0x2f
        /*1292*/ 	.short	(.L_951 - .L_950)
	.align		4
.L_950:
        /*1294*/ 	.word	index@(_ZN2at6native29vectorized_elementwise_kernelILi2EZZZNS0_28launch_masked_scatter_kernelERKNS_10TensorBaseES4_S4_S4_ENKUlvE_clEvENKUlvE8_clEvEUlbblE_St5arrayIPcLm4EEEEviT0_T1_)
        /*1298*/ 	.word	0x00000022


	//----- nvinfo : EIATTR_FRAME_SIZE
	.align		4
.L_951:
        /*129c*/ 	.byte	0x04, 0x11
        /*129e*/ 	.short	(.L_953 - .L_952)
	.align		4
.L_952:
        /*12a0*/ 	.word	index@(_ZN2at6native29vectorized_elementwise_kernelILi2EZZZNS0_28launch_masked_scatter_kernelERKNS_10TensorBaseES4_S4_S4_ENKUlvE_clEvENKUlvE8_clEvEUlbblE_St5arrayIPcLm4EEEEviT0_T1_)
        /*12a4*/ 	.word	0x00000000


	//----- nvinfo : EIATTR_REGCOUNT
	.align		4
.L_953:
        /*12a8*/ 	.byte	0x04, 0x2f
        /*12aa*/ 	.short	(.L_955 - .L_954)
	.align		4
.L_954:
        /*12ac*/ 	.word	index@(_ZN2at6native27unrolled_elementwise_kernelIZZZNS0_28launch_masked_scatter_kernelERKNS_10TensorBaseES4_S4_S4_ENKUlvE_clEvENKUlvE8_clEvEUlbblE_St5arrayIPcLm4EELi4E23TrivialOffsetCalculatorILi3EjESB_ILi1EjENS0_6memory15LoadWithoutCastENSE_16StoreWithoutCastEEEviT_T0_T2_T3_T4_T5_)
        /*12b0*/ 	.word	0x00000020


	//----- nvinfo : EIATTR_FRAME_SIZE
	.align		4
.L_955:
        /*12b4*/ 	.byte	0x04, 0x11
        /*12b6*/ 	.short	(.L_957 - .L_956)
	.align		4
.L_956:
        /*12b8*/ 	.word	index@(_ZN2at6native27unrolled_elementwise_kernelIZZZNS0_28launch_masked_scatter_kernelERKNS_10TensorBaseES4_S4_S4_ENKUlvE_clEvENKUlvE8_clEvEUlbblE_St5arrayIPcLm4EELi4E23TrivialOffsetCalculatorILi3EjESB_ILi1EjENS0_6memory15LoadWithoutCastENSE_16StoreWithoutCastEEEviT_T0_T2_T3_T4_T5_)
        /*12bc*/ 	.word	0x00000000


	//----- nvinfo : EIATTR_REGCOUNT
	.align		4
.L_957:
        /*12c0*/ 	.byte	0x04, 0x2f
        /*12c2*/ 	.short	(.L_959 - .L_958)
	.align		4
.L_958:
        /*12c4*/ 	.word	index@(_ZN2at6native18elementwise_kernelILi128ELi4EZNS0_22gpu_kernel_impl_nocastIZZZNS0_28launch_masked_scatter_kernelERKNS_10TensorBaseES5_S5_S5_ENKUlvE_clEvENKUlvE8_clEvEUlbblE_EEvRNS_18TensorIteratorBaseERKT_EUliE_EEviT1_)
        /*12c8*/ 	.word	0x00000016


	//----- nvinfo : EIATTR_FRAME_SIZE
	.align		4
.L_959:
        /*12cc*/ 	.byte	0x04, 0x11
        /*12ce*/ 	.short	(.L_961 - .L_960)
	.align		4
.L_960:
        /*12d0*/ 	.word	index@(_ZN2at6native18elementwise_kernelILi128ELi4EZNS0_22gpu_kernel_impl_nocastIZZZNS0_28launch_masked_scatter_kernelERKNS_10TensorBaseES5_S5_S5_ENKUlvE_clEvENKUlvE8_clEvEUlbblE_EEvRNS_18TensorIteratorBaseERKT_EUliE_EEviT1_)
        /*12d4*/ 	.word	0x00000000


	//----- nvinfo : EIATTR_REGCOUNT
	.align		4
.L_961:
        /*12d8*/ 	.byte	0x04, 0x2f
        /*12da*/ 	.short	(.L_963 - .L_962)
	.align		4
.L_962:
        /*12dc*/ 	.word	index@(_ZN2at6native27unrolled_elementwise_kernelIZZZNS0_28launch_masked_scatter_kernelERKNS_10TensorBaseES4_S4_S4_ENKUlvE_clEvENKUlvE8_clEvEUlbblE_St5arrayIPcLm4EELi4E23TrivialOffsetCalculatorILi3EjESB_ILi1EjENS0_6memory12LoadWithCastILi3EEENSE_13StoreWithCastILi1EEEEEviT_T0_T2_T3_T4_T5_)
        /*12e0*/ 	.word	0x00000025


	//----- nvinfo : EIATTR_FRAME_SIZE
	.align		4
.L_963:
        /*12e4*/ 	.byte	0x04, 0x11
        /*12e6*/ 	.short	(.L_965 - .L_964)
	.align		4
.L_964:
        /*12e8*/ 	.word	index@(_ZN2at6native27unrolled_elementwise_kernelIZZZNS0_28launch_masked_scatter_kernelERKNS_10TensorBaseES4_S4_S4_ENKUlvE_clEvENKUlvE8_clEvEUlbblE_St5arrayIPcLm4EELi4E23TrivialOffsetCalculatorILi3EjESB_ILi1EjENS0_6memory12LoadWithCastILi3EEENSE_13StoreWithCastILi1EEEEEviT_T0_T2_T3_T4_T5_)
        /*12ec*/ 	.word	0x00000000


	//----- nvinfo : EIATTR_REGCOUNT
	.align		4
.L_965:
        /*12f0*/ 	.byte	0x04, 0x2f
        /*12f2*/ 	.short	(.L_967 - .L_966)
	.align		4
.L_966:
        /*12f4*/ 	.word	index@(_ZN2at6native18elementwise_kernelILi128ELi4EZNS0_15gpu_kernel_implIZZZNS0_28launch_masked_scatter_kernelERKNS_10TensorBaseES5_S5_S5_ENKUlvE_clEvENKUlvE8_clEvEUlbblE_EEvRNS_18TensorIteratorBaseERKT_EUliE_EEviT1_)
        /*12f8*/ 	.word	0x00000019


	//----- nvinfo : EIATTR_FRAME_SIZE
	.align		4
.L_967:
        /*12fc*/ 	.byte	0x04, 0x11
        /*12fe*/ 	.short	(.L_969 - .L_968)
	.align		4
.L_968:
        /*1300*/ 	.word	index@(_ZN2at6native18elementwise_kernelILi128ELi4EZNS0_15gpu_kernel_implIZZZNS0_28launch_masked_scatter_kernelERKNS_10TensorBaseES5_S5_S5_ENKUlvE_clEvENKUlvE8_clEvEUlbblE_EEvRNS_18TensorIteratorBaseERKT_EUliE_EEviT1_)
        /*1304*/ 	.word	0x00000000


	//----- nvinfo : EIATTR_REGCOUNT
	.align		4
.L_969:
        /*1308*/ 	.byte	0x04, 0x2f
        /*130a*/ 	.short	(.L_971 - .L_970)
	.align		4
.L_970:
        /*130c*/ 	.word	index@(_ZN2at6native29vectorized_elementwise_kernelILi8EZZZNS0_28launch_masked_scatter_kernelERKNS_10TensorBaseES4_S4_S4_ENKUlvE_clEvENKUlvE9_clEvEUlN3c108BFloat16EblE_St5arrayIPcLm4EEEEviT0_T1_)
        /*1310*/ 	.word	0x00000020


	//----- nvinfo : EIATTR_FRAME_SIZE
	.align		4
.L_971:
        /*1314*/ 	.byte	0x04, 0x11
        /*1316*/ 	.short	(.L_973 - .L_972)
	.align		4
.L_972:
        /*1318*/ 	.word	index@(_ZN2at6native29vectorized_elementwise_kernelILi8EZZZNS0_28launch_masked_scatter_kernelERKNS_10TensorBaseES4_S4_S4_ENKUlvE_clEvENKUlvE9_clEvEUlN3c108BFloat16EblE_St5arrayIPcLm4EEEEviT0_T1_)
        /*131c*/ 	.word	0x00000000


	//----- nvinfo : EIATTR_REGCOUNT
	.align		4
.L_973:
        /*1320*/ 	.byte	0x04, 0x2f
        /*1322*/ 	.short	(.L_975 - .L_974)
	.align		4
.L_974:
        /*1324*/ 	.word	index@(_ZN2at6native29vectorized_elementwise_kernelILi4EZZZNS0_28launch_masked_scatter_kernelERKNS_10TensorBaseES4_S4_S4_ENKUlvE_clEvENKUlvE9_clEvEUlN3c108BFloat16EblE_St5arrayIPcLm4EEEEviT0_T1_)
        /*1328*/ 	.word	0x00000020


	//----- nvinfo : EIATTR_FRAME_SIZE
	.align		4
.L_975:
        /*132c*/ 	.byte	0x04, 0x11
        /*132e*/ 	.short	(.L_977 - .L_976)
	.align		4
.L_976:
        /*1330*/ 	.word	index@(_ZN2at6native29vectorized_elementwise_kernelILi4EZZZNS0_28launch_masked_scatter_kernelERKNS_10TensorBaseES4_S4_S4_ENKUlvE_clEvENKUlvE9_clEvEUlN3c108BFloat16EblE_St5arrayIPcLm4EEEEviT0_T1_)
        /*1334*/ 	.word	0x00000000


	//----- nvinfo : EIATTR_REGCOUNT
	.align		4
.L_977:
        /*1338*/ 	.byte	0x04, 0x2f
        /*133a*/ 	.short	(.L_979 - .L_978)
	.align		4
.L_978:
        /*133c*/ 	.word	index@(_ZN2at6native29vectorized_elementwise_kernelILi2EZZZNS0_28launch_masked_scatter_kernelERKNS_10TensorBaseES4_S4_S4_ENKUlvE_clEvENKUlvE9_clEvEUlN3c108BFloat16EblE_St5arrayIPcLm4EEEEviT0_T1_)
        /*1340*/ 	.word	0x00000020


	//----- nvinfo : EIATTR_FRAME_SIZE
	.align		4
.L_979:
        /*1344*/ 	.byte	0x04, 0x11
        /*1346*/ 	.short	(.L_981 - .L_980)
	.align		4
.L_980:
        /*1348*/ 	.word	index@(_ZN2at6native29vectorized_elementwise_kernelILi2EZZZNS0_28launch_masked_scatter_kernelERKNS_10TensorBaseES4_S4_S4_ENKUlvE_clEvENKUlvE9_clEvEUlN3c108BFloat16EblE_St5arrayIPcLm4EEEEviT0_T1_)
        /*134c*/ 	.word	0x00000000


	//----- nvinfo : EIATTR_REGCOUNT
	.align		4
.L_981:
        /*1350*/ 	.byte	0x04, 0x2f
        /*1352*/ 	.short	(.L_983 - .L_982)
	.align		4
.L_982:
        /*1354*/ 	.word	index@(_ZN2at6native27unrolled_elementwise_kernelIZZZNS0_28launch_masked_scatter_kernelERKNS_10TensorBaseES4_S4_S4_ENKUlvE_clEvENKUlvE9_clEvEUlN3c108BFloat16EblE_St5arrayIPcLm4EELi4E23TrivialOffsetCalculatorILi3EjESD_ILi1EjENS0_6memory15LoadWithoutCastENSG_16StoreWithoutCastEEEviT_T0_T2_T3_T4_T5_)
        /*1358*/ 	.word	0x00000020


	//----- nvinfo : EIATTR_FRAME_SIZE
	.align		4
.L_983:
        /*135c*/ 	.byte	0x04, 0x11
        /*135e*/ 	.short	(.L_985 - .L_984)
	.align		4
.L_984:
        /*1360*/ 	.word	index@(_ZN2at6native27unrolled_elementwise_kernelIZZZNS0_28launch_masked_scatter_kernelERKNS_10TensorBaseES4_S4_S4_ENKUlvE_clEvENKUlvE9_clEvEUlN3c108BFloat16EblE_St5arrayIPcLm4EELi4E23TrivialOffsetCalculatorILi3EjESD_ILi1EjENS0_6memory15LoadWithoutCastENSG_16StoreWithoutCastEEEviT_T0_T2_T3_T4_T5_)
        /*1364*/ 	.word	0x00000000


	//----- nvinfo : EIATTR_REGCOUNT
	.align		4
.L_985:
        /*1368*/ 	.byte	0x04, 0x2f
        /*136a*/ 	.short	(.L_987 - .L_986)
	.align		4
.L_986:
        /*136c*/ 	.word	index@(_ZN2at6native18elementwise_kernelILi128ELi4EZNS0_22gpu_kernel_impl_nocastIZZZNS0_28launch_masked_scatter_kernelERKNS_10TensorBaseES5_S5_S5_ENKUlvE_clEvENKUlvE9_clEvEUlN3c108BFloat16EblE_EEvRNS_18TensorIteratorBaseERKT_EUliE_EEviT1_)
        /*1370*/ 	.word	0x00000016


	//----- nvinfo : EIATTR_FRAME_SIZE
	.align		4
.L_987:
        /*1374*/ 	.byte	0x04, 0x11
        /*1376*/ 	.short	(.L_989 - .L_988)
	.align		4
.L_988:
        /*1378*/ 	.word	index@(_ZN2at6native18elementwise_kernelILi128ELi4EZNS0_22gpu_kernel_impl_nocastIZZZNS0_28launch_masked_scatter_kernelERKNS_10TensorBaseES5_S5_S5_ENKUlvE_clEvENKUlvE9_clEvEUlN3c108BFloat16EblE_EEvRNS_18TensorIteratorBaseERKT_EUliE_EEviT1_)
        /*137c*/ 	.word	0x00000000


	//----- nvinfo : EIATTR_REGCOUNT
	.align		4
.L_989:
        /*1380*/ 	.byte	0x04, 0x2f
        /*1382*/ 	.short	(.L_991 - .L_990)
	.align		4
.L_990:
        /*1384*/ 	.word	index@(_ZN2at6native27unrolled_elementwise_kernelIZZZNS0_28launch_masked_scatter_kernelERKNS_10TensorBaseES4_S4_S4_ENKUlvE_clEvENKUlvE9_clEvEUlN3c108BFloat16EblE_St5arrayIPcLm4EELi4E23TrivialOffsetCalculatorILi3EjESD_ILi1EjENS0_6memory12LoadWithCastILi3EEENSG_13StoreWithCastILi1EEEEEviT_T0_T2_T3_T4_T5_)
        /*1388*/ 	.word	0x00000025


	//----- nvinfo : EIATTR_FRAME_SIZE
	.align		4
.L_991:
        /*138c*/ 	.byte	0x04, 0x11
        /*138e*/ 	.short	(.L_993 - .L_992)
	.align		4
.L_992:
        /*1390*/ 	.word	index@(_ZN2at6native27unrolled_elementwise_kernelIZZZNS0_28launch_masked_scatter_kernelERKNS_10TensorBaseES4_S4_S4_ENKUlvE_clEvENKUlvE9_clEvEUlN3c108BFloat16EblE_St5arrayIPcLm4EELi4E23TrivialOffsetCalculatorILi3EjESD_ILi1EjENS0_6memory12LoadWithCastILi3EEENSG_13StoreWithCastILi1EEEEEviT_T0_T2_T3_T4_T5_)
        /*1394*/ 	.word	0x00000000


	//----- nvinfo : EIATTR_REGCOUNT
	.align		4
.L_993:
        /*1398*/ 	.byte	0x04, 0x2f
        /*139a*/ 	.short	(.L_995 - .L_994)
	.align		4
.L_994:
        /*139c*/ 	.word	index@(_ZN2at6native18elementwise_kernelILi128ELi4EZNS0_15gpu_kernel_implIZZZNS0_28launch_masked_scatter_kernelERKNS_10TensorBaseES5_S5_S5_ENKUlvE_clEvENKUlvE9_clEvEUlN3c108BFloat16EblE_EEvRNS_18TensorIteratorBaseERKT_EUliE_EEviT1_)
        /*13a0*/ 	.word	0x0000001a


	//----- nvinfo : EIATTR_FRAME_SIZE
	.align		4
.L_995:
        /*13a4*/ 	.byte	0x04, 0x11
        /*13a6*/ 	.short	(.L_997 - .L_996)
	.align		4
.L_996:
        /*13a8*/ 	.word	index@(_ZN2at6native18elementwise_kernelILi128ELi4EZNS0_15gpu_kernel_implIZZZNS0_28launch_masked_scatter_kernelERKNS_10TensorBaseES5_S5_S5_ENKUlvE_clEvENKUlvE9_clEvEUlN3c108BFloat16EblE_EEvRNS_18TensorIteratorBaseERKT_EUliE_EEviT1_)
        /*13ac*/ 	.word	0x00000000


	//----- nvinfo : EIATTR_REGCOUNT
	.align		4
.L_997:
        /*13b0*/ 	.byte	0x04, 0x2f
        /*13b2*/ 	.short	(.L_999 - .L_998)
	.align		4
.L_998:
        /*13b4*/ 	.word	index@(_ZN2at6native29vectorized_elementwise_kernelILi8EZZZNS0_28launch_masked_scatter_kernelERKNS_10TensorBaseES4_S4_S4_ENKUlvE_clEvENKUlvE10_clEvEUlN3c104HalfEblE_St5arrayIPcLm4EEEEviT0_T1_)
        /*13b8*/ 	.word	0x00000020


	//----- nvinfo : EIATTR_FRAME_SIZE
	.align		4
.L_999:
        /*13bc*/ 	.byte	0x04, 0x11
        /*13be*/ 	.short	(.L_1001 - .L_1000)
	.align		4
.L_1000:
        /*13c0*/ 	.word	index@(_ZN2at6native29vectorized_elementwise_kernelILi8EZZZNS0_28launch_masked_scatter_kernelERKNS_10TensorBaseES4_S4_S4_ENKUlvE_clEvENKUlvE10_clEvEUlN3c104HalfEblE_St5arrayIPcLm4EEEEviT0_T1_)
        /*13c4*/ 	.word	0x00000000


	//----- nvinfo : EIATTR_REGCOUNT
	.align		4
.L_1001:
        /*13c8*/ 	.byte	0x04, 0x2f
        /*13ca*/ 	.short	(.L_1003 - .L_1002)
	.align		4
.L_1002:
        /*13cc*/ 	.word	index@(_ZN2at6native29vectorized_elementwise_kernelILi4EZZZNS0_28launch_masked_scatter_kernelERKNS_10TensorBaseES4_S4_S4_ENKUlvE_clEvENKUlvE10_clEvEUlN3c104HalfEblE_St5arrayIPcLm4EEEEviT0_T1_)
        /*13d0*/ 	.word	0x00000020


	//----- nvinfo : EIATTR_FRAME_SIZE
	.align		4
.L_1003:
        /*13d4*/ 	.byte	0x04, 0x11
        /*13d6*/ 	.short	(.L_1005 - .L_1004)
	.align		4
.L_1004:
        /*13d8*/ 	.word	index@(_ZN2at6native29vectorized_elementwise_kernelILi4EZZZNS0_28launch_masked_scatter_kernelERKNS_10TensorBaseES4_S4_S4_ENKUlvE_clEvENKUlvE10_clEvEUlN3c104HalfEblE_St5arrayIPcLm4EEEEviT0_T1_)
        /*13dc*/ 	.word	0x00000000


	//----- nvinfo : EIATTR_REGCOUNT
	.align		4
.L_1005:
        /*13e0*/ 	.byte	0x04, 0x2f
        /*13e2*/ 	.short	(.L_1007 - .L_1006)
	.align		4
.L_1006:
        /*13e4*/ 	.word	index@(_ZN2at6native29vectorized_elementwise_kernelILi2EZZZNS0_28launch_masked_scatter_kernelERKNS_10TensorBaseES4_S4_S4_ENKUlvE_clEvENKUlvE10_clEvEUlN3c104HalfEblE_St5arrayIPcLm4EEEEviT0_T1_)
        /*13e8*/ 	.word	0x00000020


	//----- nvinfo : EIATTR_FRAME_SIZE
	.align		4
.L_1007:
        /*13ec*/ 	.byte	0x04, 0x11
        /*13ee*/ 	.short	(.L_1009 - .L_1008)
	.align		4
.L_1008:
        /*13f0*/ 	.word	index@(_ZN2at6native29vectorized_elementwise_kernelILi2EZZZNS0_28launch_masked_scatter_kernelERKNS_10TensorBaseES4_S4_S4_ENKUlvE_clEvENKUlvE10_clEvEUlN3c104HalfEblE_St5arrayIPcLm4EEEEviT0_T1_)
        /*13f4*/ 	.word	0x00000000


	//----- nvinfo : EIATTR_REGCOUNT
	.align		4
.L_1009:
        /*13f8*/ 	.byte	0x04, 0x2f
        /*13fa*/ 	.short	(.L_1011 - .L_1010)
	.align		4
.L_1010:
        /*13fc*/ 	.word	index@(_ZN2at6native27unrolled_elementwise_kernelIZZZNS0_28launch_masked_scatter_kernelERKNS_10TensorBaseES4_S4_S4_ENKUlvE_clEvENKUlvE10_clEvEUlN3c104HalfEblE_St5arrayIPcLm4EELi4E23TrivialOffsetCalculatorILi3EjESD_ILi1EjENS0_6memory15LoadWithoutCastENSG_16StoreWithoutCastEEEviT_T0_T2_T3_T4_T5_)
        /*1400*/ 	.word	0x00000020


	//----- nvinfo : EIATTR_FRAME_SIZE
	.align		4
.L_1011:
        /*1404*/ 	.byte	0x04, 0x11
        /*1406*/ 	.short	(.L_1013 - .L_1012)
	.align		4
.L_1012:
        /*1408*/ 	.word	index@(_ZN2at6native27unrolled_elementwise_kernelIZZZNS0_28launch_masked_scatter_kernelERKNS_10TensorBaseES4_S4_S4_ENKUlvE_clEvENKUlvE10_clEvEUlN3c104HalfEblE_St5arrayIPcLm4EELi4E23TrivialOffsetCalculatorILi3EjESD_ILi1EjENS0_6memory15LoadWithoutCastENSG_16StoreWithoutCastEEEviT_T0_T2_T3_T4_T5_)
        /*140c*/ 	.word	0x00000000


	//----- nvinfo : EIATTR_REGCOUNT
	.align		4
.L_1013:
        /*1410*/ 	.byte	0x04, 0x2f
        /*1412*/ 	.short	(.L_1015 - .L_1014)
	.align		4
.L_1014:
        /*1414*/ 	.word	index@(_ZN2at6native18elementwise_kernelILi128ELi4EZNS0_22gpu_kernel_impl_nocastIZZZNS0_28launch_masked_scatter_kernelERKNS_10TensorBaseES5_S5_S5_ENKUlvE_clEvENKUlvE10_clEvEUlN3c104HalfEblE_EEvRNS_18TensorIteratorBaseERKT_EUliE_EEviT1_)
        /*1418*/ 	.word	0x00000016


	//----- nvinfo : EIATTR_FRAME_SIZE
	.align		4
.L_1015:
        /*141c*/ 	.byte	0x04, 0x11
        /*141e*/ 	.short	(.L_1017 - .L_1016)
	.align		4
.L_1016:
        /*1420*/ 	.word	index@(_ZN2at6native18elementwise_kernelILi128ELi4EZNS0_22gpu_kernel_impl_nocastIZZZNS0_28launch_masked_scatter_kernelERKNS_10TensorBaseES5_S5_S5_ENKUlvE_clEvENKUlvE10_clEvEUlN3c104HalfEblE_EEvRNS_18TensorIteratorBaseERKT_EUliE_EEviT1_)
        /*1424*/ 	.word	0x00000000


	//----- nvinfo : EIATTR_REGCOUNT
	.align		4
.L_1017:
        /*1428*/ 	.byte	0x04, 0x2f
        /*142a*/ 	.short	(.L_1019 - .L_1018)
	.align		4
.L_1018:
        /*142c*/ 	.word	index@(_ZN2at6native27unrolled_elementwise_kernelIZZZNS0_28launch_masked_scatter_kernelERKNS_10TensorBaseES4_S4_S4_ENKUlvE_clEvENKUlvE10_clEvEUlN3c104HalfEblE_St5arrayIPcLm4EELi4E23TrivialOffsetCalculatorILi3EjESD_ILi1EjENS0_6memory12LoadWithCastILi3EEENSG_13StoreWithCastILi1EEEEEviT_T0_T2_T3_T4_T5_)
        /*1430*/ 	.word	0x00000025


	//----- nvinfo : EIATTR_FRAME_SIZE
	.align		4
.L_1019:
        /*1434*/ 	.byte	0x04, 0x11
        /*1436*/ 	.short	(.L_1021 - .L_1020)
	.align		4
.L_1020:
        /*1438*/ 	.word	index@(_ZN2at6native27unrolled_elementwise_kernelIZZZNS0_28launch_masked_scatter_kernelERKNS_10TensorBaseES4_S4_S4_ENKUlvE_clEvENKUlvE10_clEvEUlN3c104HalfEblE_St5arrayIPcLm4EELi4E23TrivialOffsetCalculatorILi3EjESD_ILi1EjENS0_6memory12LoadWithCastILi3EEENSG_13StoreWithCastILi1EEEEEviT_T0_T2_T3_T4_T5_)
        /*143c*/ 	.word	0x00000000


	//----- nvinfo : EIATTR_REGCOUNT
	.align		4
.L_1021:
        /*1440*/ 	.byte	0x04, 0x2f
        /*1442*/ 	.short	(.L_1023 - .L_1022)
	.align		4
.L_1022:
        /*1444*/ 	.word	index@(_ZN2at6native18elementwise_kernelILi128ELi4EZNS0_15gpu_kernel_implIZZZNS0_28launch_masked_scatter_kernelERKNS_10TensorBaseES5_S5_S5_ENKUlvE_clEvENKUlvE10_clEvEUlN3c104HalfEblE_EEvRNS_18TensorIteratorBaseERKT_EUliE_EEviT1_)
        /*1448*/ 	.word	0x0000001a


	//----- nvinfo : EIATTR_FRAME_SIZE
	.align		4
.L_1023:
        /*144c*/ 	.byte	0x04, 0x11
        /*144e*/ 	.short	(.L_1025 - .L_1024)
	.align		4
.L_1024:
        /*1450*/ 	.word	index@(_ZN2at6native18elementwise_kernelILi128ELi4EZNS0_15gpu_kernel_implIZZZNS0_28launch_masked_scatter_kernelERKNS_10TensorBaseES5_S5_S5_ENKUlvE_clEvENKUlvE10_clEvEUlN3c104HalfEblE_EEvRNS_18TensorIteratorBaseERKT_EUliE_EEviT1_)
        /*1454*/ 	.word	0x00000000


	//----- nvinfo : EIATTR_REGCOUNT
	.align		4
.L_1025:
        /*1458*/ 	.byte	0x04, 0x2f
        /*145a*/ 	.short	(.L_1027 - .L_1026)
	.align		4
.L_1026:
        /*145c*/ 	.word	index@(_ZN2at6native24index_elementwise_kernelILi128ELi4EZNS0_16flip_kernel_implINS0_10OpaqueTypeILi1EEEEEvRNS_14TensorIteratorEEUliE_EEvlT1_)
        /*1460*/ 	.word	0x00000014


	//----- nvinfo : EIATTR_FRAME_SIZE
	.align		4
.L_1027:
        /*1464*/ 	.byte	0x04, 0x11
        /*1466*/ 	.short	(.L_1029 - .L_1028)
	.align		4
.L_1028:
        /*1468*/ 	.word	index@(_ZN2at6native24index_elementwise_kernelILi128ELi4EZNS0_16flip_kernel_implINS0_10OpaqueTypeILi1EEEEEvRNS_14TensorIteratorEEUliE_EEvlT1_)
        /*146c*/ 	.word	0x00000000


	//----- nvinfo : EIATTR_REGCOUNT
	.align		4
.L_1029:
        /*1470*/ 	.byte	0x04, 0x2f
        /*1472*/ 	.short	(.L_1031 - .L_1030)
	.align		4
.L_1030:
        /*1474*/ 	.word	index@(_ZN2at6native24index_elementwise_kernelILi128ELi4EZNS0_16flip_kernel_implINS0_10OpaqueTypeILi4EEEEEvRNS_14TensorIteratorEEUliE_EEvlT1_)
        /*1478*/ 	.word	0x00000014


	//----- nvinfo : EIATTR_FRAME_SIZE
	.align		4
.L_1031:
        /*147c*/ 	.byte	0x04, 0x11
        /*147e*/ 	.short	(.L_1033 - .L_1032)
	.align		4
.L_1032:
        /*1480*/ 	.word	index@(_ZN2at6native24index_elementwise_kernelILi128ELi4EZNS0_16flip_kernel_implINS0_10OpaqueTypeILi4EEEEEvRNS_14TensorIteratorEEUliE_EEvlT1_)
        /*1484*/ 	.word	0x00000000


	//----- nvinfo : EIATTR_REGCOUNT
	.align		4
.L_1033:
        /*1488*/ 	.byte	0x04, 0x2f
        /*148a*/ 	.short	(.L_1035 - .L_1034)
	.align		4
.L_1034:
        /*148c*/ 	.word	index@(_ZN2at6native24index_elementwise_kernelILi128ELi4EZNS0_16flip_kernel_implINS0_10OpaqueTypeILi8EEEEEvRNS_14TensorIteratorEEUliE_EEvlT1_)
        /*1490*/ 	.word	0x00000014


	//----- nvinfo : EIATTR_FRAME_SIZE
	.align		4
.L_1035:
        /*1494*/ 	.byte	0x04, 0x11
        /*1496*/ 	.short	(.L_1037 - .L_1036)
	.align		4
.L_1036:
        /*1498*/ 	.word	index@(_ZN2at6native24index_elementwise_kernelILi128ELi4EZNS0_16flip_kernel_implINS0_10OpaqueTypeILi8EEEEEvRNS_14TensorIteratorEEUliE_EEvlT1_)
        /*149c*/ 	.word	0x00000000


	//----- nvinfo : EIATTR_REGCOUNT
	.align		4
.L_1037:
        /*14a0*/ 	.byte	0x04, 0x2f
        /*14a2*/ 	.short	(.L_1039 - .L_1038)
	.align		4
.L_1038:
        /*14a4*/ 	.word	index@(_ZN2at6native24index_elementwise_kernelILi128ELi4EZNS0_16flip_kernel_implINS0_10OpaqueTypeILi2EEEEEvRNS_14TensorIteratorEEUliE_EEvlT1_)
        /*14a8*/ 	.word	0x00000014


	//----- nvinfo : EIATTR_FRAME_SIZE
	.align		4
.L_1039:
        /*14ac*/ 	.byte	0x04, 0x11
        /*14ae*/ 	.short	(.L_1041 - .L_1040)
	.align		4
.L_1040:
        /*14b0*/ 	.word	index@(_ZN2at6native24index_elementwise_kernelILi128ELi4EZNS0_16flip_kernel_implINS0_10OpaqueTypeILi2EEEEEvRNS_14TensorIteratorEEUliE_EEvlT1_)
        /*14b4*/ 	.word	0x00000000


	//----- nvinfo : EIATTR_REGCOUNT
	.align		4
.L_1041:
        /*14b8*/ 	.byte	0x04, 0x2f
        /*14ba*/ 	.short	(.L_1043 - .L_1042)
	.align		4
.L_1042:
        /*14bc*/ 	.word	index@(_ZN2at6native24index_elementwise_kernelILi128ELi4EZNS0_16flip_kernel_implINS0_10OpaqueTypeILi16EEEEEvRNS_14TensorIteratorEEUliE_EEvlT1_)
        /*14c0*/ 	.word	0x00000016


	//----- nvinfo : EIATTR_FRAME_SIZE
	.align		4
.L_1043:
        /*14c4*/ 	.byte	0x04, 0x11
        /*14c6*/ 	.short	(.L_1045 - .L_1044)
	.align		4
.L_1044:
        /*14c8*/ 	.word	index@(_ZN2at6native24index_elementwise_kernelILi128ELi4EZNS0_16flip_kernel_implINS0_10OpaqueTypeILi16EEEEEvRNS_14TensorIteratorEEUliE_EEvlT1_)
        /*14cc*/ 	.word	0x00000000


	//----- nvinfo : EIATTR_REGCOUNT
	.align		4
.L_1045:
        /*14d0*/ 	.byte	0x04, 0x2f
        /*14d2*/ 	.short	(.L_1047 - .L_1046)
	.align		4
.L_1046:
        /*14d4*/ 	.word	index@(_ZN2at6native47_GLOBAL__N__62f9f32f_14_IndexKernel_cu_3e7731d125masked_scatter_size_checkEPKlPKbl)
        /*14d8*/ 	.word	0x00000018


	//----- nvinfo : EIATTR_FRAME_SIZE
	.align		4
.L_1047:
        /*14dc*/ 	.byte	0x04, 0x11
        /*14de*/ 	.short	(.L_1049 - .L_1048)
	.align		4
.L_1048:
        /*14e0*/ 	.word	index@(_ZN2at6native47_GLOBAL__N__62f9f32f_14_IndexKernel_cu_3e7731d125masked_scatter_size_checkEPKlPKbl)
        /*14e4*/ 	.word	0x00000000


	//----- nvinfo : EIATTR_MIN_STACK_SIZE
	.align		4
.L_1049:
        /*14e8*/ 	.byte	0x04, 0x12
        /*14ea*/ 	.short	(.L_1051 - .L_1050)
	.align		4
.L_1050:
        /*14ec*/ 	.word	index@(_ZN2at6native47_GLOBAL__N__62f9f32f_14_IndexKernel_cu_3e7731d125masked_scatter_size_checkEPKlPKbl)
        /*14f0*/ 	.word	0x00000000


	//----- nvinfo : EIATTR_MIN_STACK_SIZE
	.align		4
.L_1051:
        /*14f4*/ 	.byte	0x04, 0x12
        /*14f6*/ 	.short	(.L_1053 - .L_1052)
	.align		4
.L_1052:
        /*14f8*/ 	.word	index@(_ZN2at6native24index_elementwise_kernelILi128ELi4EZNS0_16flip_kernel_implINS0_10OpaqueTypeILi16EEEEEvRNS_14TensorIteratorEEUliE_EEvlT1_)
        /*14fc*/ 	.word	0x00000000


	//----- nvinfo : EIATTR_MIN_STACK_SIZE
	.align		4
.L_1053:
        /*1500*/ 	.byte	0x04, 0x12
        /*1502*/ 	.short	(.L_1055 - .L_1054)
	.align		4
.L_1054:
        /*1504*/ 	.word	index@(_ZN2at6native24index_elementwise_kernelILi128ELi4EZNS0_16flip_kernel_implINS0_10OpaqueTypeILi2EEEEEvRNS_14TensorIteratorEEUliE_EEvlT1_)
        /*1508*/ 	.word	0x00000000


	//----- nvinfo : EIATTR_MIN_STACK_SIZE
	.align		4
.L_1055:
        /*150c*/ 	.byte	0x04, 0x12
        /*150e*/ 	.short	(.L_1057 - .L_1056)
	.align		4
.L_1056:
        /*1510*/ 	.word	index@(_ZN2at6native24index_elementwise_kernelILi128ELi4EZNS0_16flip_kernel_implINS0_10OpaqueTypeILi8EEEEEvRNS_14TensorIteratorEEUliE_EEvlT1_)
        /*1514*/ 	.word	0x00000000


	//----- nvinfo : EIATTR_MIN_STACK_SIZE
	.align		4
.L_1057:
        /*1518*/ 	.byte	0x04, 0x12
        /*151a*/ 	.short	(.L_1059 - .L_1058)
	.align		4
.L_1058:
        /*151c*/ 	.word	index@(_ZN2at6native24index_elementwise_kernelILi128ELi4EZNS0_16flip_kernel_implINS0_10OpaqueTypeILi4EEEEEvRNS_14TensorIteratorEEUliE_EEvlT1_)
        /*1520*/ 	.word	0x00000000


	//----- nvinfo : EIATTR_MIN_STACK_SIZE
	.align		4
.L_1059:
        /*1524*/ 	.byte	0x04, 0x12
        /*1526*/ 	.short	(.L_1061 - .L_1060)
	.align		4
.L_1060:
        /*1528*/ 	.word	index@(_ZN2at6native24index_elementwise_kernelILi128ELi4EZNS0_16flip_kernel_implINS0_10OpaqueTypeILi1EEEEEvRNS_14TensorIteratorEEUliE_EEvlT1_)
        /*152c*/ 	.word	0x00000000


	//----- nvinfo : EIATTR_MIN_STACK_SIZE
	.align		4
.L_1061:
        /*1530*/ 	.byte	0x04, 0x12
        /*1532*/ 	.short	(.L_1063 - .L_1062)
	.align		4
.L_1062:
        /*1534*/ 	.word	index@(_ZN2at6native18elementwise_kernelILi128ELi4EZNS0_15gpu_kernel_implIZZZNS0_28launch_masked_scatter_kernelERKNS_10TensorBaseES5_S5_S5_ENKUlvE_clEvENKUlvE10_clEvEUlN3c104HalfEblE_EEvRNS_18TensorIteratorBaseERKT_EUliE_EEviT1_)
        /*1538*/ 	.word	0x00000000


	//----- nvinfo : EIATTR_MIN_STACK_SIZE
	.align		4
.L_1063:
        /*153c*/ 	.byte	0x04, 0x12
        /*153e*/ 	.short	(.L_1065 - .L_1064)
	.align		4
.L_1064:
        /*1540*/ 	.word	index@(_ZN2at6native27unrolled_elementwise_kernelIZZZNS0_28launch_masked_scatter_kernelERKNS_10TensorBaseES4_S4_S4_ENKUlvE_clEvENKUlvE10_clEvEUlN3c104HalfEblE_St5arrayIPcLm4EELi4E23TrivialOffsetCalculatorILi3EjESD_ILi1EjENS0_6memory12LoadWithCastILi3EEENSG_13StoreWithCastILi1EEEEEviT_T0_T2_T3_T4_T5_)
        /*1544*/ 	.word	0x00000000


	//----- nvinfo : EIATTR_MIN_STACK_SIZE
	.align		4
.L_1065:
        /*1548*/ 	.byte	0x04, 0x12
        /*154a*/ 	.short	(.L_1067 - .L_1066)
	.align		4
.L_1066:
        /*154c*/ 	.word	index@(_ZN2at6native18elementwise_kernelILi128ELi4EZNS0_22gpu_kernel_impl_nocastIZZZNS0_28launch_masked_scatter_kernelERKNS_10TensorBaseES5_S5_S5_ENKUlvE_clEvENKUlvE10_clEvEUlN3c104HalfEblE_EEvRNS_18TensorIteratorBaseERKT_EUliE_EEviT1_)
        /*1550*/ 	.word	0x00000000


	//----- nvinfo : EIATTR_MIN_STACK_SIZE
	.align		4
.L_1067:
        /*1554*/ 	.byte	0x04, 0x12
        /*1556*/ 	.short	(.L_1069 - .L_1068)
	.align		4
.L_1068:
        /*1558*/ 	.word	index@(_ZN2at6native27unrolled_elementwise_kernelIZZZNS0_28launch_masked_scatter_kernelERKNS_10TensorBaseES4_S4_S4_ENKUlvE_clEvENKUlvE10_clEvEUlN3c104HalfEblE_St5arrayIPcLm4EELi4E23TrivialOffsetCalculatorILi3EjESD_ILi1EjENS0_6memory15LoadWithoutCastENSG_16StoreWithoutCastEEEviT_T0_T2_T3_T4_T5_)
        /*155c*/ 	.word	0x00000000


	//----- nvinfo : EIATTR_MIN_STACK_SIZE
	.align		4
.L_1069:
        /*1560*/ 	.byte	0x04, 0x12
        /*1562*/ 	.short	(.L_1071 - .L_1070)
	.align		4
.L_1070:
        /*1564*/ 	.word	index@(_ZN2at6native29vectorized_elementwise_kernelILi2EZZZNS0_28launch_masked_scatter_kernelERKNS_10TensorBaseES4_S4_S4_ENKUlvE_clEvENKUlvE10_clEvEUlN3c104HalfEblE_St5arrayIPcLm4EEEEviT0_T1_)
        /*1568*/ 	.word	0x00000000


	//----- nvinfo : EIATTR_MIN_STACK_SIZE
	.align		4
.L_1071:
        /*156c*/ 	.byte	0x04, 0x12
        /*156e*/ 	.short	(.L_1073 - .L_1072)
	.align		4
.L_1072:
        /*1570*/ 	.word	index@(_ZN2at6native29vectorized_elementwise_kernelILi4EZZZNS0_28launch_masked_scatter_kernelERKNS_10TensorBaseES4_S4_S4_ENKUlvE_clEvENKUlvE10_clEvEUlN3c104HalfEblE_St5arrayIPcLm4EEEEviT0_T1_)
        /*1574*/ 	.word	0x00000000


	//----- nvinfo : EIATTR_MIN_STACK_SIZE
	.align		4
.L_1073:
        /*1578*/ 	.byte	0x04, 0x12
        /*157a*/ 	.short	(.L_1075 - .L_1074)
	.align		4
.L_1074:
        /*157c*/ 	.word	index@(_ZN2at6native29vectorized_elementwise_kernelILi8EZZZNS0_28launch_masked_scatter_kernelERKNS_10TensorBaseES4_S4_S4_ENKUlvE_clEvENKUlvE10_clEvEUlN3c104HalfEblE_St5arrayIPcLm4EEEEviT0_T1_)
        /*1580*/ 	.word	0x00000000


	//----- nvinfo : EIATTR_MIN_STACK_SIZE
	.align		4
.L_1075:
        /*1584*/ 	.byte	0x04, 0x12
        /*1586*/ 	.short	(.L_1077 - .L_1076)
	.align		4
.L_1076:
        /*1588*/ 	.word	index@(_ZN2at6native18elementwise_kernelILi128ELi4EZNS0_15gpu_kernel_implIZZZNS0_28launch_masked_scatter_kernelERKNS_10TensorBaseES5_S5_S5_ENKUlvE_clEvENKUlvE9_clEvEUlN3c108BFloat16EblE_EEvRNS_18TensorIteratorBaseERKT_EUliE_EEviT1_)
        /*158c*/ 	.word	0x00000000


	//----- nvinfo : EIATTR_MIN_STACK_SIZE
	.align		4
.L_1077:
        /*1590*/ 	.byte	0x04, 0x12
        /*1592*/ 	.short	(.L_1079 - .L_1078)
	.align		4
.L_1078:
        /*1594*/ 	.word	index@(_ZN2at6native27unrolled_elementwise_kernelIZZZNS0_28launch_masked_scatter_kernelERKNS_10TensorBaseES4_S4_S4_ENKUlvE_clEvENKUlvE9_clEvEUlN3c108BFloat16EblE_St5arrayIPcLm4EELi4E23TrivialOffsetCalculatorILi3EjESD_ILi1EjENS0_6memory12LoadWithCastILi3EEENSG_13StoreWithCastILi1EEEEEviT_T0_T2_T3_T4_T5_)
        /*1598*/ 	.word	0x00000000


	//----- nvinfo : EIATTR_MIN_STACK_SIZE
	.align		4
.L_1079:
        /*159c*/ 	.byte	0x04, 0x12
        /*159e*/ 	.short	(.L_1081 - .L_1080)
	.align		4
.L_1080:
        /*15a0*/ 	.word	index@(_ZN2at6native18elementwise_kernelILi128ELi4EZNS0_22gpu_kernel_impl_nocastIZZZNS0_28launch_masked_scatter_kernelERKNS_10TensorBaseES5_S5_S5_ENKUlvE_clEvENKUlvE9_clEvEUlN3c108BFloat16EblE_EEvRNS_18TensorIteratorBaseERKT_EUliE_EEviT1_)
        /*15a4*/ 	.word	0x00000000


	//----- nvinfo : EIATTR_MIN_STACK_SIZE
	.align		4
.L_1081:
        /*15a8*/ 	.byte	0x04, 0x12
        /*15aa*/ 	.short	(.L_1083 - .L_1082)
	.align		4
.L_1082:
        /*15ac*/ 	.word	index@(_ZN2at6native27unrolled_elementwise_kernelIZZZNS0_28launch_masked_scatter_kernelERKNS_10TensorBaseES4_S4_S4_ENKUlvE_clEvENKUlvE9_clEvEUlN3c108BFloat16EblE_St5arrayIPcLm4EELi4E23TrivialOffsetCalculatorILi3EjESD_ILi1EjENS0_6memory15LoadWithoutCastENSG_16StoreWithoutCastEEEviT_T0_T2_T3_T4_T5_)
        /*15b0*/ 	.word	0x00000000


	//----- nvinfo : EIATTR_MIN_STACK_SIZE
	.align		4
.L_1083:
        /*15b4*/ 	.byte	0x04, 0x12
        /*15b6*/ 	.short	(.L_1085 - .L_1084)
	.align		4
.L_1084:
        /*15b8*/ 	.word	index@(_ZN2at6native29vectorized_elementwise_kernelILi2EZZZNS0_28launch_masked_scatter_kernelERKNS_10TensorBaseES4_S4_S4_ENKUlvE_clEvENKUlvE9_clEvEUlN3c108BFloat16EblE_St5arrayIPcLm4EEEEviT0_T1_)
        /*15bc*/ 	.word	0x00000000


	//----- nvinfo : EIATTR_MIN_STACK_SIZE
	.align		4
.L_1085:
        /*15c0*/ 	.byte	0x04, 0x12
        /*15c2*/ 	.short	(.L_1087 - .L_1086)
	.align		4
.L_1086:
        /*15c4*/ 	.word	index@(_ZN2at6native29vectorized_elementwise_kernelILi4EZZZNS0_28launch_masked_scatter_kernelERKNS_10TensorBaseES4_S4_S4_ENKUlvE_clEvENKUlvE9_clEvEUlN3c108BFloat16EblE_St5arrayIPcLm4EEEEviT0_T1_)
        /*15c8*/ 	.word	0x00000000


	//----- nvinfo : EIATTR_MIN_STACK_SIZE
	.align		4
.L_1087:
        /*15cc*/ 	.byte	0x04, 0x12
        /*15ce*/ 	.short	(.L_1089 - .L_1088)
	.align		4
.L_1088:
        /*15d0*/ 	.word	index@(_ZN2at6native29vectorized_elementwise_kernelILi8EZZZNS0_28launch_masked_scatter_kernelERKNS_10TensorBaseES4_S4_S4_ENKUlvE_clEvENKUlvE9_clEvEUlN3c108BFloat16EblE_St5arrayIPcLm4EEEEviT0_T1_)
        /*15d4*/ 	.word	0x00000000


	//----- nvinfo : EIATTR_MIN_STACK_SIZE
	.align		4
.L_1089:
        /*15d8*/ 	.byte	0x04, 0x12
        /*15da*/ 	.short	(.L_1091 - .L_1090)
	.align		4
.L_1090:
        /*15dc*/ 	.word	index@(_ZN2at6native18elementwise_kernelILi128ELi4EZNS0_15gpu_kernel_implIZZZNS0_28launch_masked_scatter_kernelERKNS_10TensorBaseES5_S5_S5_ENKUlvE_clEvENKUlvE8_clEvEUlbblE_EEvRNS_18TensorIteratorBaseERKT_EUliE_EEviT1_)
        /*15e0*/ 	.word	0x00000000


	//----- nvinfo : EIATTR_MIN_STACK_SIZE
	.align		4
.L_1091:
        /*15e4*/ 	.byte	0x04, 0x12
        /*15e6*/ 	.short	(.L_1093 - .L_1092)
	.align		4
.L_1092:
        /*15e8*/ 	.word	index@(_ZN2at6native27unrolled_elementwise_kernelIZZZNS0_28launch_masked_scatter_kernelERKNS_10TensorBaseES4_S4_S4_ENKUlvE_clEvENKUlvE8_clEvEUlbblE_St5arrayIPcLm4EELi4E23TrivialOffsetCalculatorILi3EjESB_ILi1EjENS0_6memory12LoadWithCastILi3EEENSE_13StoreWithCastILi1EEEEEviT_T0_T2_T3_T4_T5_)
        /*15ec*/ 	.word	0x00000000


	//----- nvinfo : EIATTR_MIN_STACK_SIZE
	.align		4
.L_1093:
        /*15f0*/ 	.byte	0x04, 0x12
        /*15f2*/ 	.short	(.L_1095 - .L_1094)
	.align		4
.L_1094:
        /*15f4*/ 	.word	index@(_ZN2at6native18elementwise_kernelILi128ELi4EZNS0_22gpu_kernel_impl_nocastIZZZNS0_28launch_masked_scatter_kernelERKNS_10TensorBaseES5_S5_S5_ENKUlvE_clEvENKUlvE8_clEvEUlbblE_EEvRNS_18TensorIteratorBaseERKT_EUliE_EEviT1_)
        /*15f8*/ 	.word	0x00000000


	//----- nvinfo : EIATTR_MIN_STACK_SIZE
	.align		4
.L_1095:
        /*15fc*/ 	.byte	0x04, 0x12
        /*15fe*/ 	.short	(.L_1097 - .L_1096)
	.align		4
.L_1096:
        /*1600*/ 	.word	index@(_ZN2at6native27unrolled_elementwise_kernelIZZZNS0_28launch_masked_scatter_kernelERKNS_10TensorBaseES4_S4_S4_ENKUlvE_clEvENKUlvE8_clEvEUlbblE_St5arrayIPcLm4EELi4E23TrivialOffsetCalculatorILi3EjESB_ILi1EjENS0_6memory15LoadWithoutCastENSE_16StoreWithoutCastEEEviT_T0_T2_T3_T4_T5_)
        /*1604*/ 	.word	0x00000000


	//----- nvinfo : EIATTR_MIN_STACK_SIZE
	.align		4
.L_1097:
        /*1608*/ 	.byte	0x04, 0x12
        /*160a*/ 	.short	(.L_1099 - .L_1098)
	.align		4
.L_1098:
        /*160c*/ 	.word	index@(_ZN2at6native29vectorized_elementwise_kernelILi2EZZZNS0_28launch_masked_scatter_kernelERKNS_10TensorBaseES4_S4_S4_ENKUlvE_clEvENKUlvE8_clEvEUlbblE_St5arrayIPcLm4EEEEviT0_T1_)
        /*1610*/ 	.word	0x00000000


	//----- nvinfo : EIATTR_MIN_STACK_SIZE
	.align		4
.L_1099:
        /*1614*/ 	.byte	0x04, 0x12
        /*1616*/ 	.short	(.L_1101 - .L_1100)
	.align		4
.L_1100:
        /*1618*/ 	.word	index@(_ZN2at6native29vectorized_elementwise_kernelILi4EZZZNS0_28launch_masked_scatter_kernelERKNS_10TensorBaseES4_S4_S4_ENKUlvE_clEvENKUlvE8_clEvEUlbblE_St5arrayIPcLm4EEEEviT0_T1_)
        /*161c*/ 	.word	0x00000000


	//----- nvinfo : EIATTR_MIN_STACK_SIZE
	.align		4
.L_1101:
        /*1620*/ 	.byte	0x04, 0x12
        /*1622*/ 	.short	(.L_1103 - .L_1102)
	.align		4
.L_1102:
        /*1624*/ 	.word	index@(_ZN2at6native29vectorized_elementwise_kernelILi8EZZZNS0_28launch_masked_scatter_kernelERKNS_10TensorBaseES4_S4_S4_ENKUlvE_clEvENKUlvE8_clEvEUlbblE_St5arrayIPcLm4EEEEviT0_T1_)
        /*1628*/ 	.word	0x00000000


	//----- nvinfo : EIATTR_MIN_STACK_SIZE
	.align		4
.L_1103:
        /*162c*/ 	.byte	0x04, 0x12
        /*162e*/ 	.short	(.L_1105 - .L_1104)
	.align		4
.L_1104:
        /*1630*/ 	.word	index@(_ZN2at6native18elementwise_kernelILi128ELi4EZNS0_15gpu_kernel_implIZZZNS0_28launch_masked_scatter_kernelERKNS_10TensorBaseES5_S5_S5_ENKUlvE_clEvENKUlvE7_clEvEUlN3c107complexIfEEblE_EEvRNS_18TensorIteratorBaseERKT_EUliE_EEviT1_)
        /*1634*/ 	.word	0x00000000


	//----- nvinfo : EIATTR_MIN_STACK_SIZE
	.align		4
.L_1105:
        /*1638*/ 	.byte	0x04, 0x12
        /*163a*/ 	.short	(.L_1107 - .L_1106)
	.align		4
.L_1106:
        /*163c*/ 	.word	index@(_ZN2at6native27unrolled_elementwise_kernelIZZZNS0_28launch_masked_scatter_kernelERKNS_10TensorBaseES4_S4_S4_ENKUlvE_clEvENKUlvE7_clEvEUlN3c107complexIfEEblE_St5arrayIPcLm4EELi4E23TrivialOffsetCalculatorILi3EjESE_ILi1EjENS0_6memory12LoadWithCastILi3EEENSH_13StoreWithCastILi1EEEEEviT_T0_T2_T3_T4_T5_)
        /*1640*/ 	.word	0x00000000


	//----- nvinfo : EIATTR_MIN_STACK_SIZE
	.align		4
.L_1107:
        /*1644*/ 	.byte	0x04, 0x12
        /*1646*/ 	.short	(.L_1109 - .L_1108)
	.align		4
.L_1108:
        /*1648*/ 	.word	index@(_ZN2at6native18elementwise_kernelILi128ELi2EZNS0_22gpu_kernel_impl_nocastIZZZNS0_28launch_masked_scatter_kernelERKNS_10TensorBaseES5_S5_S5_ENKUlvE_clEvENKUlvE7_clEvEUlN3c107complexIfEEblE_EEvRNS_18TensorIteratorBaseERKT_EUliE_EEviT1_)
        /*164c*/ 	.word	0x00000000


	//----- nvinfo : EIATTR_MIN_STACK_SIZE
	.align		4
.L_1109:
        /*1650*/ 	.byte	0x04, 0x12
        /*1652*/ 	.short	(.L_1111 - .L_1110)
	.align		4
.L_1110:
        /*1654*/ 	.word	index@(_ZN2at6native27unrolled_elementwise_kernelIZZZNS0_28launch_masked_scatter_kernelERKNS_10TensorBaseES4_S4_S4_ENKUlvE_clEvENKUlvE7_clEvEUlN3c107complexIfEEblE_St5arrayIPcLm4EELi4E23TrivialOffsetCalculatorILi3EjESE_ILi1EjENS0_6memory15LoadWithoutCastENSH_16StoreWithoutCastEEEviT_T0_T2_T3_T4_T5_)
        /*1658*/ 	.word	0x00000000


	//----- nvinfo : EIATTR_MIN_STACK_SIZE
	.align		4
.L_1111:
        /*165c*/ 	.byte	0x04, 0x12
        /*165e*/ 	.short	(.L_1113 - .L_1112)
	.align		4
.L_1112:
        /*1660*/ 	.word	index@(_ZN2at6native29vectorized_elementwise_kernelILi2EZZZNS0_28launch_masked_scatter_kernelERKNS_10TensorBaseES4_S4_S4_ENKUlvE_clEvENKUlvE7_clEvEUlN3c107complexIfEEblE_St5arrayIPcLm4EEEEviT0_T1_)
        /*1664*/ 	.word	0x00000000


	//----- nvinfo : EIATTR_MIN_STACK_SIZE
	.align		4
.L_1113:
        /*1668*/ 	.byte	0x04, 0x12
        /*166a*/ 	.short	(.L_1115 - .L_1114)
	.align		4
.L_1114:
        /*166c*/ 	.word	index@(_ZN2at6native29vectorized_elementwise_kernelILi4EZZZNS0_28launch_masked_scatter_kernelERKNS_10TensorBaseES4_S4_S4_ENKUlvE_clEvENKUlvE7_clEvEUlN3c107complexIfEEblE_St5arrayIPcLm4EEEEviT0_T1_)
        /*1670*/ 	.word	0x00000000


	//----- nvinfo : EIATTR_MIN_STACK_SIZE
	.align		4
.L_1115:
        /*1674*/ 	.byte	0x04, 0x12
        /*1676*/ 	.short	(.L_1117 - .L_1116)
	.align		4
.L_1116:
        /*1678*/ 	.word	index@(_ZN2at6native29vectorized_elementwise_kernelILi8EZZZNS0_28launch_masked_scatter_kernelERKNS_10TensorBaseES4_S4_S4_ENKUlvE_clEvENKUlvE7_clEvEUlN3c107complexIfEEblE_St5arrayIPcLm4EEEEviT0_T1_)
        /*167c*/ 	.word	0x00000000


	//----- nvinfo : EIATTR_MIN_STACK_SIZE
	.align		4
.L_1117:
        /*1680*/ 	.byte	0x04, 0x12
        /*1682*/ 	.short	(.L_1119 - .L_1118)
	.align		4
.L_1118:
        /*1684*/ 	.word	index@(_ZN2at6native18elementwise_kernelILi128ELi4EZNS0_15gpu_kernel_implIZZZNS0_28launch_masked_scatter_kernelERKNS_10TensorBaseES5_S5_S5_ENKUlvE_clEvENKUlvE6_clEvEUlN3c107complexIdEEblE_EEvRNS_18TensorIteratorBaseERKT_EUliE_EEviT1_)
        /*1688*/ 	.word	0x00000000


	//----- nvinfo : EIATTR_MIN_STACK_SIZE
	.align		4
.L_1119:
        /*168c*/ 	.byte	0x04, 0x12
        /*168e*/ 	.short	(.L_1121 - .L_1120)
	.align		4
.L_1120:
        /*1690*/ 	.word	index@(_ZN2at6native27unrolled_elementwise_kernelIZZZNS0_28launch_masked_scatter_kernelERKNS_10TensorBaseES4_S4_S4_ENKUlvE_clEvENKUlvE6_clEvEUlN3c107complexIdEEblE_St5arrayIPcLm4EELi4E23TrivialOffsetCalculatorILi3EjESE_ILi1EjENS0_6memory12LoadWithCastILi3EEENSH_13StoreWithCastILi1EEEEEviT_T0_T2_T3_T4_T5_)
        /*1694*/ 	.word	0x00000000


	//----- nvinfo : EIATTR_MIN_STACK_SIZE
	.align		4
.L_1121:
        /*1698*/ 	.byte	0x04, 0x12
        /*169a*/ 	.short	(.L_1123 - .L_1122)
	.align		4
.L_1122:
        /*169c*/ 	.word	index@(_ZN2at6native18elementwise_kernelILi128ELi2EZNS0_22gpu_kernel_impl_nocastIZZZNS0_28launch_masked_scatter_kernelERKNS_10TensorBaseES5_S5_S5_ENKUlvE_clEvENKUlvE6_clEvEUlN3c107complexIdEEblE_EEvRNS_18TensorIteratorBaseERKT_EUliE_EEviT1_)
        /*16a0*/ 	.word	0x00000000


	//----- nvinfo : EIATTR_MIN_STACK_SIZE
	.align		4
.L_1123:
        /*16a4*/ 	.byte	0x04, 0x12
        /*16a6*/ 	.short	(.L_1125 - .L_1124)
	.align		4
.L_1124:
        /*16a8*/ 	.word	index@(_ZN2at6native27unrolled_elementwise_kernelIZZZNS0_28launch_masked_scatter_kernelERKNS_10TensorBaseES4_S4_S4_ENKUlvE_clEvENKUlvE6_clEvEUlN3c107complexIdEEblE_St5arrayIPcLm4EELi4E23TrivialOffsetCalculatorILi3EjESE_ILi1EjENS0_6memory15LoadWithoutCastENSH_16StoreWithoutCastEEEviT_T0_T2_T3_T4_T5_)
        /*16ac*/ 	.word	0x00000000


	//----- nvinfo : EIATTR_MIN_STACK_SIZE
	.align		4
.L_1125:
        /*16b0*/ 	.byte	0x04, 0x12
        /*16b2*/ 	.short	(.L_1127 - .L_1126)
	.align		4
.L_1126:
        /*16b4*/ 	.word	index@(_ZN2at6native29vectorized_elementwise_kernelILi2EZZZNS0_28launch_masked_scatter_kernelERKNS_10TensorBaseES4_S4_S4_ENKUlvE_clEvENKUlvE6_clEvEUlN3c107complexIdEEblE_St5arrayIPcLm4EEEEviT0_T1_)
        /*16b8*/ 	.word	0x00000000


	//----- nvinfo : EIATTR_MIN_STACK_SIZE
	.align		4
.L_1127:
        /*16bc*/ 	.byte	0x04, 0x12
        /*16be*/ 	.short	(.L_1129 - .L_1128)
	.align		4
.L_1128:
        /*16c0*/ 	.word	index@(_ZN2at6native29vectorized_elementwise_kernelILi4EZZZNS0_28launch_masked_scatter_kernelERKNS_10TensorBaseES4_S4_S4_ENKUlvE_clEvENKUlvE6_clEvEUlN3c107complexIdEEblE_St5arrayIPcLm4EEEEviT0_T1_)
        /*16c4*/ 	.word	0x00000000


	//----- nvinfo : EIATTR_MIN_STACK_SIZE
	.align		4
.L_1129:
        /*16c8*/ 	.byte	0x04, 0x12
        /*16ca*/ 	.short	(.L_1131 - .L_1130)
	.align		4
.L_1130:
        /*16cc*/ 	.word	index@(_ZN2at6native29vectorized_elementwise_kernelILi8EZZZNS0_28launch_masked_scatter_kernelERKNS_10TensorBaseES4_S4_S4_ENKUlvE_clEvENKUlvE6_clEvEUlN3c107complexIdEEblE_St5arrayIPcLm4EEEEviT0_T1_)
        /*16d0*/ 	.word	0x00000000


	//----- nvinfo : EIATTR_MIN_STACK_SIZE
	.align		4
.L_1131:
        /*16d4*/ 	.byte	0x04, 0x12
        /*16d6*/ 	.short	(.L_1133 - .L_1132)
	.align		4
.L_1132:
        /*16d8*/ 	.word	index@(_ZN2at6native18elementwise_kernelILi128ELi4EZNS0_15gpu_kernel_implIZZZNS0_28launch_masked_scatter_kernelERKNS_10TensorBaseES5_S5_S5_ENKUlvE_clEvENKUlvE5_clEvEUlfblE_EEvRNS_18TensorIteratorBaseERKT_EUliE_EEviT1_)
        /*16dc*/ 	.word	0x00000000


	//----- nvinfo : EIATTR_MIN_STACK_SIZE
	.align		4
.L_1133:
        /*16e0*/ 	.byte	0x04, 0x12
        /*16e2*/ 	.short	(.L_1135 - .L_1134)
	.align		4
.L_1134:
        /*16e4*/ 	.word	index@(_ZN2at6native27unrolled_elementwise_kernelIZZZNS0_28launch_masked_scatter_kernelERKNS_10TensorBaseES4_S4_S4_ENKUlvE_clEvENKUlvE5_clEvEUlfblE_St5arrayIPcLm4EELi4E23TrivialOffsetCalculatorILi3EjESB_ILi1EjENS0_6memory12LoadWithCastILi3EEENSE_13StoreWithCastILi1EEEEEviT_T0_T2_T3_T4_T5_)
        /*16e8*/ 	.word	0x00000000


	//----- nvinfo : EIATTR_MIN_STACK_SIZE
	.align		4
.L_1135:
        /*16ec*/ 	.byte	0x04, 0x12
        /*16ee*/ 	.short	(.L_1137 - .L_1136)
	.align		4
.L_1136:
        /*16f0*/ 	.word	index@(_ZN2at6native18elementwise_kernelILi128ELi2EZNS0_22gpu_kernel_impl_nocastIZZZNS0_28launch_masked_scatter_kernelERKNS_10TensorBaseES5_S5_S5_ENKUlvE_clEvENKUlvE5_clEvEUlfblE_EEvRNS_18TensorIteratorBaseERKT_EUliE_EEviT1_)
        /*16f4*/ 	.word	0x00000000


	//----- nvinfo : EIATTR_MIN_STACK_SIZE
	.align		4
.L_1137:
        /*16f8*/ 	.byte	0x04, 0x12
        /*16fa*/ 	.short	(.L_1139 - .L_1138)
	.align		4
.L_1138:
        /*16fc*/ 	.word	index@(_ZN2at6native27unrolled_elementwise_kernelIZZZNS0_28launch_masked_scatter_kernelERKNS_10TensorBaseES4_S4_S4_ENKUlvE_clEvENKUlvE5_clEvEUlfblE_St5arrayIPcLm4EELi4E23TrivialOffsetCalculatorILi3EjESB_ILi1EjENS0_6memory15LoadWithoutCastENSE_16StoreWithoutCastEEEviT_T0_T2_T3_T4_T5_)
        /*1700*/ 	.word	0x00000000


	//----- nvinfo : EIATTR_MIN_STACK_SIZE
	.align		4
.L_1139:
        /*1704*/ 	.byte	0x04, 0x12
        /*1706*/ 	.short	(.L_1141 - .L_1140)
	.align		4
.L_1140:
        /*1708*/ 	.word	index@(_ZN2at6native29vectorized_elementwise_kernelILi2EZZZNS0_28launch_masked_scatter_kernelERKNS_10TensorBaseES4_S4_S4_ENKUlvE_clEvENKUlvE5_clEvEUlfblE_St5arrayIPcLm4EEEEviT0_T1_)
        /*170c*/ 	.word	0x00000000


	//----- nvinfo : EIATTR_MIN_STACK_SIZE
	.align		4
.L_1141:
        /*1710*/ 	.byte	0x04, 0x12
        /*1712*/ 	.short	(.L_1143 - .L_1142)
	.align		4
.L_1142:
        /*1714*/ 	.word	index@(_ZN2at6native29vectorized_elementwise_kernelILi4EZZZNS0_28launch_masked_scatter_kernelERKNS_10TensorBaseES4_S4_S4_ENKUlvE_clEvENKUlvE5_clEvEUlfblE_St5arrayIPcLm4EEEEviT0_T1_)
        /*1718*/ 	.word	0x00000000


	//----- nvinfo : EIATTR_MIN_STACK_SIZE
	.align		4
.L_1143:
        /*171c*/ 	.byte	0x04, 0x12
        /*171e*/ 	.short	(.L_1145 - .L_1144)
	.align		4
.L_1144:
        /*1720*/ 	.word	index@(_ZN2at6native29vectorized_elementwise_kernelILi8EZZZNS0_28launch_masked_scatter_kernelERKNS_10TensorBaseES4_S4_S4_ENKUlvE_clEvENKUlvE5_clEvEUlfblE_St5arrayIPcLm4EEEEviT0_T1_)
        /*1724*/ 	.word	0x00000000


	//----- nvinfo : EIATTR_MIN_STACK_SIZE
	.align		4
.L_1145:
        /*1728*/ 	.byte	0x04, 0x12
        /*172a*/ 	.short	(.L_1147 - .L_1146)
	.align		4
.L_1146:
        /*172c*/ 	.word	index@(_ZN2at6native18elementwise_kernelILi128ELi4EZNS0_15gpu_kernel_implIZZZNS0_28launch_masked_scatter_kernelERKNS_10TensorBaseES5_S5_S5_ENKUlvE_clEvENKUlvE4_clEvEUldblE_EEvRNS_18TensorIteratorBaseERKT_EUliE_EEviT1_)
        /*1730*/ 	.word	0x00000000


	//----- nvinfo : EIATTR_MIN_STACK_SIZE
	.align		4
.L_1147:
        /*1734*/ 	.byte	0x04, 0x12
        /*1736*/ 	.short	(.L_1149 - .L_1148)
	.align		4
.L_1148:
        /*1738*/ 	.word	index@(_ZN2at6native27unrolled_elementwise_kernelIZZZNS0_28launch_masked_scatter_kernelERKNS_10TensorBaseES4_S4_S4_ENKUlvE_clEvENKUlvE4_clEvEUldblE_St5arrayIPcLm4EELi4E23TrivialOffsetCalculatorILi3EjESB_ILi1EjENS0_6memory12LoadWithCastILi3EEENSE_13StoreWithCastILi1EEEEEviT_T0_T2_T3_T4_T5_)
        /*173c*/ 	.word	0x00000000


	//----- nvinfo : EIATTR_MIN_STACK_SIZE
	.align		4
.L_1149:
        /*1740*/ 	.byte	0x04, 0x12
        /*1742*/ 	.short	(.L_1151 - .L_1150)
	.align		4
.L_1150:
        /*1744*/ 	.word	index@(_ZN2at6native18elementwise_kernelILi128ELi2EZNS0_22gpu_kernel_impl_nocastIZZZNS0_28launch_masked_scatter_kernelERKNS_10TensorBaseES5_S5_S5_ENKUlvE_clEvENKUlvE4_clEvEUldblE_EEvRNS_18TensorIteratorBaseERKT_EUliE_EEviT1_)
        /*1748*/ 	.word	0x00000000


	//----- nvinfo : EIATTR_MIN_STACK_SIZE
	.align		4
.L_1151:
        /*174c*/ 	.byte	0x04, 0x12
        /*174e*/ 	.short	(.L_1153 - .L_1152)
	.align		4
.L_1152:
        /*1750*/ 	.word	index@(_ZN2at6native27unrolled_elementwise_kernelIZZZNS0_28launch_masked_scatter_kernelERKNS_10TensorBaseES4_S4_S4_ENKUlvE_clEvENKUlvE4_clEvEUldblE_St5arrayIPcLm4EELi4E23TrivialOffsetCalculatorILi3EjESB_ILi1EjENS0_6memory15LoadWithoutCastENSE_16StoreWithoutCastEEEviT_T0_T2_T3_T4_T5_)
        /*1754*/ 	.word	0x00000000


	//----- nvinfo : EIATTR_MIN_STACK_SIZE
	.align		4
.L_1153:
        /*1758*/ 	.byte	0x04, 0x12
        /*175a*/ 	.short	(.L_1155 - .L_1154)
	.align		4
.L_1154:
        /*175c*/ 	.word	index@(_ZN2at6native29vectorized_elementwise_kernelILi2EZZZNS0_28launch_masked_scatter_kernelERKNS_10TensorBaseES4_S4_S4_ENKUlvE_clEvENKUlvE4_clEvEUldblE_St5arrayIPcLm4EEEEviT0_T1_)
        /*1760*/ 	.word	0x00000000


	//----- nvinfo : EIATTR_MIN_STACK_SIZE
	.align		4
.L_1155:
        /*1764*/ 	.byte	0x04, 0x12
        /*1766*/ 	.short	(.L_1157 - .L_1156)
	.align		4
.L_1156:
        /*1768*/ 	.word	index@(_ZN2at6native29vectorized_elementwise_kernelILi4EZZZNS0_28launch_masked_scatter_kernelERKNS_10TensorBaseES4_S4_S4_ENKUlvE_clEvENKUlvE4_clEvEUldblE_St5arrayIPcLm4EEEEviT0_T1_)
        /*176c*/ 	.word	0x00000000


	//----- nvinfo : EIATTR_MIN_STACK_SIZE
	.align		4
.L_1157:
        /*1770*/ 	.byte	0x04, 0x12
        /*1772*/ 	.short	(.L_1159 - .L_1158)
	.align		4
.L_1158:
        /*1774*/ 	.word	index@(_ZN2at6native29vectorized_elementwise_kernelILi8EZZZNS0_28launch_masked_scatter_kernelERKNS_10TensorBaseES4_S4_S4_ENKUlvE_clEvENKUlvE4_clEvEUldblE_St5arrayIPcLm4EEEEviT0_T1_)
        /*1778*/ 	.word	0x00000000


	//----- nvinfo : EIATTR_MIN_STACK_SIZE
	.align		4
.L_1159:
        /*177c*/ 	.byte	0x04, 0x12
        /*177e*/ 	.short	(.L_1161 - .L_1160)
	.align		4
.L_1160:
        /*1780*/ 	.word	index@(_ZN2at6native18elementwise_kernelILi128ELi4EZNS0_15gpu_kernel_implIZZZNS0_28launch_masked_scatter_kernelERKNS_10TensorBaseES5_S5_S5_ENKUlvE_clEvENKUlvE3_clEvEUlsblE_EEvRNS_18TensorIteratorBaseERKT_EUliE_EEviT1_)
        /*1784*/ 	.word	0x00000000


	//----- nvinfo : EIATTR_MIN_STACK_SIZE
	.align		4
.L_1161:
        /*1788*/ 	.byte	0x04, 0x12
        /*178a*/ 	.short	(.L_1163 - .L_1162)
	.align		4
.L_1162:
        /*178c*/ 	.word	index@(_ZN2at6native27unrolled_elementwise_kernelIZZZNS0_28launch_masked_scatter_kernelERKNS_10TensorBaseES4_S4_S4_ENKUlvE_clEvENKUlvE3_clEvEUlsblE_St5arrayIPcLm4EELi4E23TrivialOffsetCalculatorILi3EjESB_ILi1EjENS0_6memory12LoadWithCastILi3EEENSE_13StoreWithCastILi1EEEEEviT_T0_T2_T3_T4_T5_)
        /*1790*/ 	.word	0x00000000


	//----- nvinfo : EIATTR_MIN_STACK_SIZE
	.align		4
.L_1163:
        /*1794*/ 	.byte	0x04, 0x12
        /*1796*/ 	.short	(.L_1165 - .L_1164)
	.align		4
.L_1164:
        /*1798*/ 	.word	index@(_ZN2at6native18elementwise_kernelILi128ELi4EZNS0_22gpu_kernel_impl_nocastIZZZNS0_28launch_masked_scatter_kernelERKNS_10TensorBaseES5_S5_S5_ENKUlvE_clEvENKUlvE3_clEvEUlsblE_EEvRNS_18TensorIteratorBaseERKT_EUliE_EEviT1_)
        /*179c*/ 	.word	0x00000000


	//----- nvinfo : EIATTR_MIN_STACK_SIZE
	.align		4
.L_1165:
        /*17a0*/ 	.byte	0x04, 0x12
        /*17a2*/ 	.short	(.L_1167 - .L_1166)
	.align		4
.L_1166:
        /*17a4*/ 	.word	index@(_ZN2at6native27unrolled_elementwise_kernelIZZZNS0_28launch_masked_scatter_kernelERKNS_10TensorBaseES4_S4_S4_ENKUlvE_clEvENKUlvE3_clEvEUlsblE_St5arrayIPcLm4EELi4E23TrivialOffsetCalculatorILi3EjESB_ILi1EjENS0_6memory15LoadWithoutCastENSE_16StoreWithoutCastEEEviT_T0_T2_T3_T4_T5_)
        /*17a8*/ 	.word	0x00000000


	//----- nvinfo : EIATTR_MIN_STACK_SIZE
	.align		4
.L_1167:
        /*17ac*/ 	.byte	0x04, 0x12
        /*17ae*/ 	.short	(.L_1169 - .L_1168)
	.align		4
.L_1168:
        /*17b0*/ 	.word	index@(_ZN2at6native29vectorized_elementwise_kernelILi2EZZZNS0_28launch_masked_scatter_kernelERKNS_10TensorBaseES4_S4_S4_ENKUlvE_clEvENKUlvE3_clEvEUlsblE_St5arrayIPcLm4EEEEviT0_T1_)
        /*17b4*/ 	.word	0x00000000


	//----- nvinfo : EIATTR_MIN_STACK_SIZE
	.align		4
.L_1169:
        /*17b8*/ 	.byte	0x04, 0x12
        /*17ba*/ 	.short	(.L_1171 - .L_1170)
	.align		4
.L_1170:
        /*17bc*/ 	.word	index@(_ZN2at6native29vectorized_elementwise_kernelILi4EZZZNS0_28launch_masked_scatter_kernelERKNS_10TensorBaseES4_S4_S4_ENKUlvE_clEvENKUlvE3_clEvEUlsblE_St5arrayIPcLm4EEEEviT0_T1_)
        /*17c0*/ 	.word	0x00000000


	//----- nvinfo : EIATTR_MIN_STACK_SIZE
	.align		4
.L_1171:
        /*17c4*/ 	.byte	0x04, 0x12
        /*17c6*/ 	.short	(.L_1173 - .L_1172)
	.align		4
.L_1172:
        /*17c8*/ 	.word	index@(_ZN2at6native29vectorized_elementwise_kernelILi8EZZZNS0_28launch_masked_scatter_kernelERKNS_10TensorBaseES4_S4_S4_ENKUlvE_clEvENKUlvE3_clEvEUlsblE_St5arrayIPcLm4EEEEviT0_T1_)
        /*17cc*/ 	.word	0x00000000


	//----- nvinfo : EIATTR_MIN_STACK_SIZE
	.align		4
.L_1173:
        /*17d0*/ 	.byte	0x04, 0x12
        /*17d2*/ 	.short	(.L_1175 - .L_1174)
	.align		4
.L_1174:
        /*17d4*/ 	.word	index@(_ZN2at6native18elementwise_kernelILi128ELi4EZNS0_15gpu_kernel_implIZZZNS0_28launch_masked_scatter_kernelERKNS_10TensorBaseES5_S5_S5_ENKUlvE_clEvENKUlvE2_clEvEUllblE_EEvRNS_18TensorIteratorBaseERKT_EUliE_EEviT1_)
        /*17d8*/ 	.word	0x00000000


	//----- nvinfo : EIATTR_MIN_STACK_SIZE
	.align		4
.L_1175:
        /*17dc*/ 	.byte	0x04, 0x12
        /*17de*/ 	.short	(.L_1177 - .L_1176)
	.align		4
.L_1176:
        /*17e0*/ 	.word	index@(_ZN2at6native27unrolled_elementwise_kernelIZZZNS0_28launch_masked_scatter_kernelERKNS_10TensorBaseES4_S4_S4_ENKUlvE_clEvENKUlvE2_clEvEUllblE_St5arrayIPcLm4EELi4E23TrivialOffsetCalculatorILi3EjESB_ILi1EjENS0_6memory12LoadWithCastILi3EEENSE_13StoreWithCastILi1EEEEEviT_T0_T2_T3_T4_T5_)
        /*17e4*/ 	.word	0x00000000


	//----- nvinfo : EIATTR_MIN_STACK_SIZE
	.align		4
.L_1177:
        /*17e8*/ 	.byte	0x04, 0x12
        /*17ea*/ 	.short	(.L_1179 - .L_1178)
	.align		4
.L_1178:
        /*17ec*/ 	.word	index@(_ZN2at6native18elementwise_kernelILi128ELi2EZNS0_22gpu_kernel_impl_nocastIZZZNS0_28launch_masked_scatter_kernelERKNS_10TensorBaseES5_S5_S5_ENKUlvE_clEvENKUlvE2_clEvEUllblE_EEvRNS_18TensorIteratorBaseERKT_EUliE_EEviT1_)
        /*17f0*/ 	.word	0x00000000


	//----- nvinfo : EIATTR_MIN_STACK_SIZE
	.align		4
.L_1179:
        /*17f4*/ 	.byte	0x04, 0x12
        /*17f6*/ 	.short	(.L_1181 - .L_1180)
	.align		4
.L_1180:
        /*17f8*/ 	.word	index@(_ZN2at6native27unrolled_elementwise_kernelIZZZNS0_28launch_masked_scatter_kernelERKNS_10TensorBaseES4_S4_S4_ENKUlvE_clEvENKUlvE2_clEvEUllblE_St5arrayIPcLm4EELi4E23TrivialOffsetCalculatorILi3EjESB_ILi1EjENS0_6memory15LoadWithoutCastENSE_16StoreWithoutCastEEEviT_T0_T2_T3_T4_T5_)
        /*17fc*/ 	.word	0x00000000


	//----- nvinfo : EIATTR_MIN_STACK_SIZE
	.align		4
.L_1181:
        /*1800*/ 	.byte	0x04, 0x12
        /*1802*/ 	.short	(.L_1183 - .L_1182)
	.align		4
.L_1182:
        /*1804*/ 	.word	index@(_ZN2at6native29vectorized_elementwise_kernelILi2EZZZNS0_28launch_masked_scatter_kernelERKNS_10TensorBaseES4_S4_S4_ENKUlvE_clEvENKUlvE2_clEvEUllblE_St5arrayIPcLm4EEEEviT0_T1_)
        /*1808*/ 	.word	0x00000000


	//----- nvinfo : EIATTR_MIN_STACK_SIZE
	.align		4
.L_1183:
        /*180c*/ 	.byte	0x04, 0x12
        /*180e*/ 	.short	(.L_1185 - .L_1184)
	.align		4
.L_1184:
        /*1810*/ 	.word	index@(_ZN2at6native29vectorized_elementwise_kernelILi4EZZZNS0_28launch_masked_scatter_kernelERKNS_10TensorBaseES4_S4_S4_ENKUlvE_clEvENKUlvE2_clEvEUllblE_St5arrayIPcLm4EEEEviT0_T1_)
        /*1814*/ 	.word	0x00000000


	//----- nvinfo : EIATTR_MIN_STACK_SIZE
	.align		4
.L_1185:
        /*1818*/ 	.byte	0x04, 0x12
        /*181a*/ 	.short	(.L_1187 - .L_1186)
	.align		4
.L_1186:
        /*181c*/ 	.word	index@(_ZN2at6native29vectorized_elementwise_kernelILi8EZZZNS0_28launch_masked_scatter_kernelERKNS_10TensorBaseES4_S4_S4_ENKUlvE_clEvENKUlvE2_clEvEUllblE_St5arrayIPcLm4EEEEviT0_T1_)
        /*1820*/ 	.word	0x00000000


	//----- nvinfo : EIATTR_MIN_STACK_SIZE
	.align		4
.L_1187:
        /*1824*/ 	.byte	0x04, 0x12
        /*1826*/ 	.short	(.L_1189 - .L_1188)
	.align		4
.L_1188:
        /*1828*/ 	.word	index@(_ZN2at6native18elementwise_kernelILi128ELi4EZNS0_15gpu_kernel_implIZZZNS0_28launch_masked_scatter_kernelERKNS_10TensorBaseES5_S5_S5_ENKUlvE_clEvENKUlvE1_clEvEUliblE_EEvRNS_18TensorIteratorBaseERKT_EUliE_EEviT1_)
        /*182c*/ 	.word	0x00000000


	//----- nvinfo : EIATTR_MIN_STACK_SIZE
	.align		4
.L_1189:
        /*1830*/ 	.byte	0x04, 0x12
        /*1832*/ 	.short	(.L_1191 - .L_1190)
	.align		4
.L_1190:
        /*1834*/ 	.word	index@(_ZN2at6native27unrolled_elementwise_kernelIZZZNS0_28launch_masked_scatter_kernelERKNS_10TensorBaseES4_S4_S4_ENKUlvE_clEvENKUlvE1_clEvEUliblE_St5arrayIPcLm4EELi4E23TrivialOffsetCalculatorILi3EjESB_ILi1EjENS0_6memory12LoadWithCastILi3EEENSE_13StoreWithCastILi1EEEEEviT_T0_T2_T3_T4_T5_)
        /*1838*/ 	.word	0x00000000


	//----- nvinfo : EIATTR_MIN_STACK_SIZE
	.align		4
.L_1191:
        /*183c*/ 	.byte	0x04, 0x12
        /*183e*/ 	.short	(.L_1193 - .L_1192)
	.align		4
.L_1192:
        /*1840*/ 	.word	index@(_ZN2at6native18elementwise_kernelILi128ELi2EZNS0_22gpu_kernel_impl_nocastIZZZNS0_28launch_masked_scatter_kernelERKNS_10TensorBaseES5_S5_S5_ENKUlvE_clEvENKUlvE1_clEvEUliblE_EEvRNS_18TensorIteratorBaseERKT_EUliE_EEviT1_)
        /*1844*/ 	.word	0x00000000


	//----- nvinfo : EIATTR_MIN_STACK_SIZE
	.align		4
.L_1193:
        /*1848*/ 	.byte	0x04, 0x12
        /*184a*/ 	.short	(.L_1195 - .L_1194)
	.align		4
.L_1194:
        /*184c*/ 	.word	index@(_ZN2at6native27unrolled_elementwise_kernelIZZZNS0_28launch_masked_scatter_kernelERKNS_10TensorBaseES4_S4_S4_ENKUlvE_clEvENKUlvE1_clEvEUliblE_St5arrayIPcLm4EELi4E23TrivialOffsetCalculatorILi3EjESB_ILi1EjENS0_6memory15LoadWithoutCastENSE_16StoreWithoutCastEEEviT_T0_T2_T3_T4_T5_)
        /*1850*/ 	.word	0x00000000


	//----- nvinfo : EIATTR_MIN_STACK_SIZE
	.align		4
.L_1195:
        /*1854*/ 	.byte	0x04, 0x12
        /*1856*/ 	.short	(.L_1197 - .L_1196)
	.align		4
.L_1196:
        /*1858*/ 	.word	index@(_ZN2at6native29vectorized_elementwise_kernelILi2EZZZNS0_28launch_masked_scatter_kernelERKNS_10TensorBaseES4_S4_S4_ENKUlvE_clEvENKUlvE1_clEvEUliblE_St5arrayIPcLm4EEEEviT0_T1_)
        /*185c*/ 	.word	0x00000000


	//----- nvinfo : EIATTR_MIN_STACK_SIZE
	.align		4
.L_1197:
        /*1860*/ 	.byte	0x04, 0x12
        /*1862*/ 	.short	(.L_1199 - .L_1198)
	.align		4
.L_1198:
        /*1864*/ 	.word	index@(_ZN2at6native29vectorized_elementwise_kernelILi4EZZZNS0_28launch_masked_scatter_kernelERKNS_10TensorBaseES4_S4_S4_ENKUlvE_clEvENKUlvE1_clEvEUliblE_St5arrayIPcLm4EEEEviT0_T1_)
        /*1868*/ 	.word	0x00000000


	//----- nvinfo : EIATTR_MIN_STACK_SIZE
	.align		4
.L_1199:
        /*186c*/ 	.byte	0x04, 0x12
        /*186e*/ 	.short	(.L_1201 - .L_1200)
	.align		4
.L_1200:
        /*1870*/ 	.word	index@(_ZN2at6native29vectorized_elementwise_kernelILi8EZZZNS0_28launch_masked_scatter_kernelERKNS_10TensorBaseES4_S4_S4_ENKUlvE_clEvENKUlvE1_clEvEUliblE_St5arrayIPcLm4EEEEviT0_T1_)
        /*1874*/ 	.word	0x00000000


	//----- nvinfo : EIATTR_MIN_STACK_SIZE
	.align		4
.L_1201:
        /*1878*/ 	.byte	0x04, 0x12
        /*187a*/ 	.short	(.L_1203 - .L_1202)
	.align		4
.L_1202:
        /*187c*/ 	.word	index@(_ZN2at6native18elementwise_kernelILi128ELi4EZNS0_15gpu_kernel_implIZZZNS0_28launch_masked_scatter_kernelERKNS_10TensorBaseES5_S5_S5_ENKUlvE_clEvENKUlvE0_clEvEUlablE_EEvRNS_18TensorIteratorBaseERKT_EUliE_EEviT1_)
        /*1880*/ 	.word	0x00000000


	//----- nvinfo : EIATTR_MIN_STACK_SIZE
	.align		4
.L_1203:
        /*1884*/ 	.byte	0x04, 0x12
        /*1886*/ 	.short	(.L_1205 - .L_1204)
	.align		4
.L_1204:
        /*1888*/ 	.word	index@(_ZN2at6native27unrolled_elementwise_kernelIZZZNS0_28launch_masked_scatter_kernelERKNS_10TensorBaseES4_S4_S4_ENKUlvE_clEvENKUlvE0_clEvEUlablE_St5arrayIPcLm4EELi4E23TrivialOffsetCalculatorILi3EjESB_ILi1EjENS0_6memory12LoadWithCastILi3EEENSE_13StoreWithCastILi1EEEEEviT_T0_T2_T3_T4_T5_)
        /*188c*/ 	.word	0x00000000


	//----- nvinfo : EIATTR_MIN_STACK_SIZE
	.align		4
.L_1205:
        /*1890*/ 	.byte	0x04, 0x12
        /*1892*/ 	.short	(.L_1207 - .L_1206)
	.align		4
.L_1206:
        /*1894*/ 	.word	index@(_ZN2at6native18elementwise_kernelILi128ELi4EZNS0_22gpu_kernel_impl_nocastIZZZNS0_28launch_masked_scatter_kernelERKNS_10TensorBaseES5_S5_S5_ENKUlvE_clEvENKUlvE0_clEvEUlablE_EEvRNS_18TensorIteratorBaseERKT_EUliE_EEviT1_)
        /*1898*/ 	.word	0x00000000


	//----- nvinfo : EIATTR_MIN_STACK_SIZE
	.align		4
.L_1207:
        /*189c*/ 	.byte	0x04, 0x12
        /*189e*/ 	.short	(.L_1209 - .L_1208)
	.align		4
.L_1208:
        /*18a0*/ 	.word	index@(_ZN2at6native27unrolled_elementwise_kernelIZZZNS0_28launch_masked_scatter_kernelERKNS_10TensorBaseES4_S4_S4_ENKUlvE_clEvENKUlvE0_clEvEUlablE_St5arrayIPcLm4EELi4E23TrivialOffsetCalculatorILi3EjESB_ILi1EjENS0_6memory15LoadWithoutCastENSE_16StoreWithoutCastEEEviT_T0_T2_T3_T4_T5_)
        /*18a4*/ 	.word	0x00000000


	//----- nvinfo : EIATTR_MIN_STACK_SIZE
	.align		4
.L_1209:
        /*18a8*/ 	.byte	0x04, 0x12
        /*18aa*/ 	.short	(.L_1211 - .L_1210)
	.align		4
.L_1210:
        /*18ac*/ 	.word	index@(_ZN2at6native29vectorized_elementwise_kernelILi2EZZZNS0_28launch_masked_scatter_kernelERKNS_10TensorBaseES4_S4_S4_ENKUlvE_clEvENKUlvE0_clEvEUlablE_St5arrayIPcLm4EEEEviT0_T1_)
        /*18b0*/ 	.word	0x00000000


	//----- nvinfo : EIATTR_MIN_STACK_SIZE
	.align		4
.L_1211:
        /*18b4*/ 	.byte	0x04, 0x12
        /*18b6*/ 	.short	(.L_1213 - .L_1212)
	.align		4
.L_1212:
        /*18b8*/ 	.word	index@(_ZN2at6native29vectorized_elementwise_kernelILi4EZZZNS0_28launch_masked_scatter_kernelERKNS_10TensorBaseES4_S4_S4_ENKUlvE_clEvENKUlvE0_clEvEUlablE_St5arrayIPcLm4EEEEviT0_T1_)
        /*18bc*/ 	.word	0x00000000


	//----- nvinfo : EIATTR_MIN_STACK_SIZE
	.align		4
.L_1213:
        /*18c0*/ 	.byte	0x04, 0x12
        /*18c2*/ 	.short	(.L_1215 - .L_1214)
	.align		4
.L_1214:
        /*18c4*/ 	.word	index@(_ZN2at6native29vectorized_elementwise_kernelILi8EZZZNS0_28launch_masked_scatter_kernelERKNS_10TensorBaseES4_S4_S4_ENKUlvE_clEvENKUlvE0_clEvEUlablE_St5arrayIPcLm4EEEEviT0_T1_)
        /*18c8*/ 	.word	0x00000000


	//----- nvinfo : EIATTR_MIN_STACK_SIZE
	.align		4
.L_1215:
        /*18cc*/ 	.byte	0x04, 0x12
        /*18ce*/ 	.short	(.L_1217 - .L_1216)
	.align		4
.L_1216:
        /*18d0*/ 	.word	index@(_ZN2at6native18elementwise_kernelILi128ELi4EZNS0_15gpu_kernel_implIZZZNS0_28launch_masked_scatter_kernelERKNS_10TensorBaseES5_S5_S5_ENKUlvE_clEvENKUlvE_clEvEUlhblE_EEvRNS_18TensorIteratorBaseERKT_EUliE_EEviT1_)
        /*18d4*/ 	.word	0x00000000


	//----- nvinfo : EIATTR_MIN_STACK_SIZE
	.align		4
.L_1217:
        /*18d8*/ 	.byte	0x04, 0x12
        /*18da*/ 	.short	(.L_1219 - .L_1218)
	.align		4
.L_1218:
        /*18dc*/ 	.word	index@(_ZN2at6native27unrolled_elementwise_kernelIZZZNS0_28launch_masked_scatter_kernelERKNS_10TensorBaseES4_S4_S4_ENKUlvE_clEvENKUlvE_clEvEUlhblE_St5arrayIPcLm4EELi4E23TrivialOffsetCalculatorILi3EjESB_ILi1EjENS0_6memory12LoadWithCastILi3EEENSE_13StoreWithCastILi1EEEEEviT_T0_T2_T3_T4_T5_)
        /*18e0*/ 	.word	0x00000000


	//----- nvinfo : EIATTR_MIN_STACK_SIZE
	.align		4
.L_1219:
        /*18e4*/ 	.byte	0x04, 0x12
        /*18e6*/ 	.short	(.L_1221 - .L_1220)
	.align		4
.L_1220:
        /*18e8*/ 	.word	index@(_ZN2at6native18elementwise_kernelILi128ELi4EZNS0_22gpu_kernel_impl_nocastIZZZNS0_28launch_masked_scatter_kernelERKNS_10TensorBaseES5_S5_S5_ENKUlvE_clEvENKUlvE_clEvEUlhblE_EEvRNS_18TensorIteratorBaseERKT_EUliE_EEviT1_)
        /*18ec*/ 	.word	0x00000000


	//----- nvinfo : EIATTR_MIN_STACK_SIZE
	.align		4
.L_1221:
        /*18f0*/ 	.byte	0x04, 0x12
        /*18f2*/ 	.short	(.L_1223 - .L_1222)
	.align		4
.L_1222:
        /*18f4*/ 	.word	index@(_ZN2at6native27unrolled_elementwise_kernelIZZZNS0_28launch_masked_scatter_kernelERKNS_10TensorBaseES4_S4_S4_ENKUlvE_clEvENKUlvE_clEvEUlhblE_St5arrayIPcLm4EELi4E23TrivialOffsetCalculatorILi3EjESB_ILi1EjENS0_6memory15LoadWithoutCastENSE_16StoreWithoutCastEEEviT_T0_T2_T3_T4_T5_)
        /*18f8*/ 	.word	0x00000000


	//----- nvinfo : EIATTR_MIN_STACK_SIZE
	.align		4
.L_1223:
        /*18fc*/ 	.byte	0x04, 0x12
        /*18fe*/ 	.short	(.L_1225 - .L_1224)
	.align		4
.L_1224:
        /*1900*/ 	.word	index@(_ZN2at6native29vectorized_elementwise_kernelILi2EZZZNS0_28launch_masked_scatter_kernelERKNS_10TensorBaseES4_S4_S4_ENKUlvE_clEvENKUlvE_clEvEUlhblE_St5arrayIPcLm4EEEEviT0_T1_)
        /*1904*/ 	.word	0x00000000


	//----- nvinfo : EIATTR_MIN_STACK_SIZE
	.align		4
.L_1225:
        /*1908*/ 	.byte	0x04, 0x12
        /*190a*/ 	.short	(.L_1227 - .L_1226)
	.align		4
.L_1226:
        /*190c*/ 	.word	index@(_ZN2at6native29vectorized_elementwise_kernelILi4EZZZNS0_28launch_masked_scatter_kernelERKNS_10TensorBaseES4_S4_S4_ENKUlvE_clEvENKUlvE_clEvEUlhblE_St5arrayIPcLm4EEEEviT0_T1_)
        /*1910*/ 	.word	0x00000000


	//----- nvinfo : EIATTR_MIN_STACK_SIZE
	.align		4
.L_1227:
        /*1914*/ 	.byte	0x04, 0x12
        /*1916*/ 	.short	(.L_1229 - .L_1228)
	.align		4
.L_1228:
        /*1918*/ 	.word	index@(_ZN2at6native29vectorized_elementwise_kernelILi8EZZZNS0_28launch_masked_scatter_kernelERKNS_10TensorBaseES4_S4_S4_ENKUlvE_clEvENKUlvE_clEvEUlhblE_St5arrayIPcLm4EEEEviT0_T1_)
        /*191c*/ 	.word	0x00000000


	//----- nvinfo : EIATTR_MIN_STACK_SIZE
	.align		4
.L_1229:
        /*1920*/ 	.byte	0x04, 0x12
        /*1922*/ 	.short	(.L_1231 - .L_1230)
	.align		4
.L_1230:
        /*1924*/ 	.word	index@(_ZN2at6native24index_elementwise_kernelILi128ELi4EZNS0_20cuda_take_put_kernelIN3c108BFloat16ElZZZZZNS0_11take_kernelERNS_14TensorIteratorERKNS_10TensorBaseEENKUlvE_clEvENKUlvE10_clEvENKUlvE_clEvENKUlvE0_clEvEUlRS4_lE_EEvS6_S9_RKT1_EUliE_EEvlSG_)
        /*1928*/ 	.word	0x00000000


	//----- nvinfo : EIATTR_MIN_STACK_SIZE
	.align		4
.L_1231:
        /*192c*/ 	.byte	0x04, 0x12
        /*192e*/ 	.short	(.L_1233 - .L_1232)
	.align		4
.L_1232:
        /*1930*/ 	.word	index@(_ZN2at6native24index_elementwise_kernelILi128ELi4EZNS0_20cuda_take_put_kernelIN3c108BFloat16EiZZZZZNS0_11take_kernelERNS_14TensorIteratorERKNS_10TensorBaseEENKUlvE_clEvENKUlvE10_clEvENKUlvE_clEvENKUlvE_clEvEUlRS4_iE_EEvS6_S9_RKT1_EUliE_EEvlSG_)
        /*1934*/ 	.word	0x00000000


	//----- nvinfo : EIATTR_MIN_STACK_SIZE
	.align		4
.L_1233:
        /*1938*/ 	.byte	0x04, 0x12
        /*193a*/ 	.short	(.L_1235 - .L_1234)
	.align		4
.L_1234:
        /*193c*/ 	.word	index@(_ZN2at6native24index_elementwise_kernelILi128ELi4EZNS0_20cuda_take_put_kernelIblZZZZZNS0_11take_kernelERNS_14TensorIteratorERKNS_10TensorBaseEENKUlvE_clEvENKUlvE9_clEvENKUlvE_clEvENKUlvE0_clEvEUlRblE_EEvS4_S7_RKT1_EUliE_EEvlSE_)
        /*1940*/ 	.word	0x00000000


	//----- nvinfo : EIATTR_MIN_STACK_SIZE
	.align		4
.L_1235:
        /*1944*/ 	.byte	0x04, 0x12
        /*1946*/ 	.short	(.L_1237 - .L_1236)
	.align		4
.L_1236:
        /*1948*/ 	.word	index@(_ZN2at6native24index_elementwise_kernelILi128ELi4EZNS0_20cuda_take_put_kernelIbiZZZZZNS0_11take_kernelERNS_14TensorIteratorERKNS_10TensorBaseEENKUlvE_clEvENKUlvE9_clEvENKUlvE_clEvENKUlvE_clEvEUlRbiE_EEvS4_S7_RKT1_EUliE_EEvlSE_)
        /*194c*/ 	.word	0x00000000


	//----- nvinfo : EIATTR_MIN_STACK_SIZE
	.align		4
.L_1237:
        /*1950*/ 	.byte	0x04, 0x12
        /*1952*/ 	.short	(.L_1239 - .L_1238)
	.align		4
.L_1238:
        /*1954*/ 	.word	index@(_ZN2at6native24index_elementwise_kernelILi128ELi4EZNS0_20cuda_take_put_kernelIN3c104HalfElZZZZZNS0_11take_kernelERNS_14TensorIteratorERKNS_10TensorBaseEENKUlvE_clEvENKUlvE8_clEvENKUlvE_clEvENKUlvE0_clEvEUlRS4_lE_EEvS6_S9_RKT1_EUliE_EEvlSG_)
        /*1958*/ 	.word	0x00000000


	//----- nvinfo : EIATTR_MIN_STACK_SIZE
	.align		4
.L_1239:
        /*195c*/ 	.byte	0x04, 0x12
        /*195e*/ 	.short	(.L_1241 - .L_1240)
	.align		4
.L_1240:
        /*1960*/ 	.word	index@(_ZN2at6native24index_elementwise_kernelILi128ELi4EZNS0_20cuda_take_put_kernelIN3c104HalfEiZZZZZNS0_11take_kernelERNS_14TensorIteratorERKNS_10TensorBaseEENKUlvE_clEvENKUlvE8_clEvENKUlvE_clEvENKUlvE_clEvEUlRS4_iE_EEvS6_S9_RKT1_EUliE_EEvlSG_)
        /*1964*/ 	.word	0x00000000


	//----- nvinfo : EIATTR_MIN_STACK_SIZE
	.align		4
.L_1241:
        /*1968*/ 	.byte	0x04, 0x12
        /*196a*/ 	.short	(.L_1243 - .L_1242)
	.align		4
.L_1242:
        /*196c*/ 	.word	index@(_ZN2at6native24index_elementwise_kernelILi128ELi4EZNS0_20cuda_take_put_kernelIN3c107complexIfEElZZZZZNS0_11take_kernelERNS_14TensorIteratorERKNS_10TensorBaseEENKUlvE_clEvENKUlvE7_clEvENKUlvE_clEvENKUlvE0_clEvEUlRS5_lE_EEvS7_SA_RKT1_EUliE_EEvlSH_)
        /*1970*/ 	.word	0x00000000


	//----- nvinfo : EIATTR_MIN_STACK_SIZE
	.align		4
.L_1243:
        /*1974*/ 	.byte	0x04, 0x12
        /*1976*/ 	.short	(.L_1245 - .L_1244)
	.align		4
.L_1244:
        /*1978*/ 	.word	index@(_ZN2at6native24index_elementwise_kernelILi128ELi4EZNS0_20cuda_take_put_kernelIN3c107complexIfEEiZZZZZNS0_11take_kernelERNS_14TensorIteratorERKNS_10TensorBaseEENKUlvE_clEvENKUlvE7_clEvENKUlvE_clEvENKUlvE_clEvEUlRS5_iE_EEvS7_SA_RKT1_EUliE_EEvlSH_)
        /*197c*/ 	.word	0x00000000


	//----- nvinfo : EIATTR_MIN_STACK_SIZE
	.align		4
.L_1245:
        /*1980*/ 	.byte	0x04, 0x12
        /*1982*/ 	.short	(.L_1247 - .L_1246)
	.align		4
.L_1246:
        /*1984*/ 	.word	index@(_ZN2at6native24index_elementwise_kernelILi128ELi4EZNS0_20cuda_take_put_kernelIN3c107complexIdEElZZZZZNS0_11take_kernelERNS_14TensorIteratorERKNS_10TensorBaseEENKUlvE_clEvENKUlvE6_clEvENKUlvE_clEvENKUlvE0_clEvEUlRS5_lE_EEvS7_SA_RKT1_EUliE_EEvlSH_)
        /*1988*/ 	.word	0x00000000


	//----- nvinfo : EIATTR_MIN_STACK_SIZE
	.align		4
.L_1247:
        /*198c*/ 	.byte	0x04, 0x12
        /*198e*/ 	.short	(.L_1249 - .L_1248)
	.align		4
.L_1248:
        /*1990*/ 	.word	index@(_ZN2at6native24index_elementwise_kernelILi128ELi4EZNS0_20cuda_take_put_kernelIN3c107complexIdEEiZZZZZNS0_11take_kernelERNS_14TensorIteratorERKNS_10TensorBaseEENKUlvE_clEvENKUlvE6_clEvENKUlvE_clEvENKUlvE_clEvEUlRS5_iE_EEvS7_SA_RKT1_EUliE_EEvlSH_)
        /*1994*/ 	.word	0x00000000


	//----- nvinfo : EIATTR_MIN_STACK_SIZE
	.align		4
.L_1249:
        /*1998*/ 	.byte	0x04, 0x12
        /*199a*/ 	.short	(.L_1251 - .L_1250)
	.align		4
.L_1250:
        /*199c*/ 	.word	index@(_ZN2at6native24index_elementwise_kernelILi128ELi4EZNS0_20cuda_take_put_kernelIflZZZZZNS0_11take_kernelERNS_14TensorIteratorERKNS_10TensorBaseEENKUlvE_clEvENKUlvE5_clEvENKUlvE_clEvENKUlvE0_clEvEUlRflE_EEvS4_S7_RKT1_EUliE_EEvlSE_)
        /*19a0*/ 	.word	0x00000000


	//----- nvinfo : EIATTR_MIN_STACK_SIZE
	.align		4
.L_1251:
        /*19a4*/ 	.byte	0x04, 0x12
        /*19a6*/ 	.short	(.L_1253 - .L_1252)
	.align		4
.L_1252:
        /*19a8*/ 	.word	index@(_ZN2at6native24index_elementwise_kernelILi128ELi4EZNS0_20cuda_take_put_kernelIfiZZZZZNS0_11take_kernelERNS_14TensorIteratorERKNS_10TensorBaseEENKUlvE_clEvENKUlvE5_clEvENKUlvE_clEvENKUlvE_clEvEUlRfiE_EEvS4_S7_RKT1_EUliE_EEvlSE_)
        /*19ac*/ 	.word	0x00000000


	//----- nvinfo : EIATTR_MIN_STACK_SIZE
	.align		4
.L_1253:
        /*19b0*/ 	.byte	0x04, 0x12
        /*19b2*/ 	.short	(.L_1255 - .L_1254)
	.align		4
.L_1254:
        /*19b4*/ 	.word	index@(_ZN2at6native24index_elementwise_kernelILi128ELi4EZNS0_20cuda_take_put_kernelIdlZZZZZNS0_11take_kernelERNS_14TensorIteratorERKNS_10TensorBaseEENKUlvE_clEvENKUlvE4_clEvENKUlvE_clEvENKUlvE0_clEvEUlRdlE_EEvS4_S7_RKT1_EUliE_EEvlSE_)
        /*19b8*/ 	.word	0x00000000


	//----- nvinfo : EIATTR_MIN_STACK_SIZE
	.align		4
.L_1255:
        /*19bc*/ 	.byte	0x04, 0x12
        /*19be*/ 	.short	(.L_1257 - .L_1256)
	.align		4
.L_1256:
        /*19c0*/ 	.word	index@(_ZN2at6native24index_elementwise_kernelILi128ELi4EZNS0_20cuda_take_put_kernelIdiZZZZZNS0_11take_kernelERNS_14TensorIteratorERKNS_10TensorBaseEENKUlvE_clEvENKUlvE4_clEvENKUlvE_clEvENKUlvE_clEvEUlRdiE_EEvS4_S7_RKT1_EUliE_EEvlSE_)
        /*19c4*/ 	.word	0x00000000


	//----- nvinfo : EIATTR_MIN_STACK_SIZE
	.align		4
.L_1257:
        /*19c8*/ 	.byte	0x04, 0x12
        /*19ca*/ 	.short	(.L_1259 - .L_1258)
	.align		4
.L_1258:
        /*19cc*/ 	.word	index@(_ZN2at6native24index_elementwise_kernelILi128ELi4EZNS0_20cuda_take_put_kernelIslZZZZZNS0_11take_kernelERNS_14TensorIteratorERKNS_10TensorBaseEENKUlvE_clEvENKUlvE3_clEvENKUlvE_clEvENKUlvE0_clEvEUlRslE_EEvS4_S7_RKT1_EUliE_EEvlSE_)
        /*19d0*/ 	.word	0x00000000


	//----- nvinfo : EIATTR_MIN_STACK_SIZE
	.align		4
.L_1259:
        /*19d4*/ 	.byte	0x04, 0x12
        /*19d6*/ 	.short	(.L_1261 - .L_1260)
	.align		4
.L_1260:
        /*19d8*/ 	.word	index@(_ZN2at6native24index_elementwise_kernelILi128ELi4EZNS0_20cuda_take_put_kernelIsiZZZZZNS0_11take_kernelERNS_14TensorIteratorERKNS_10TensorBaseEENKUlvE_clEvENKUlvE3_clEvENKUlvE_clEvENKUlvE_clEvEUlRsiE_EEvS4_S7_RKT1_EUliE_EEvlSE_)
        /*19dc*/ 	.word	0x00000000


	//----- nvinfo : EIATTR_MIN_STACK_SIZE
	.align		4
.L_1261:
        /*19e0*/ 	.byte	0x04, 0x12
        /*19e2*/ 	.short	(.L_1263 - .L_1262)
	.align		4
.L_1262:
        /*19e4*/ 	.word	index@(_ZN2at6native24index_elementwise_kernelILi128ELi4EZNS0_20cuda_take_put_kernelIllZZZZZNS0_11take_kernelERNS_14TensorIteratorERKNS_10TensorBaseEENKUlvE_clEvENKUlvE2_clEvENKUlvE_clEvENKUlvE0_clEvEUlRllE_EEvS4_S7_RKT1_EUliE_EEvlSE_)
        /*19e8*/ 	.word	0x00000000


	//----- nvinfo : EIATTR_MIN_STACK_SIZE
	.align		4
.L_1263:
        /*19ec*/ 	.byte	0x04, 0x12
        /*19ee*/ 	.short	(.L_1265 - .L_1264)
	.align		4
.L_1264:
        /*19f0*/ 	.word	index@(_ZN2at6native24index_elementwise_kernelILi128ELi4EZNS0_20cuda_take_put_kernelIliZZZZZNS0_11take_kernelERNS_14TensorIteratorERKNS_10TensorBaseEENKUlvE_clEvENKUlvE2_clEvENKUlvE_clEvENKUlvE_clEvEUlRliE_EEvS4_S7_RKT1_EUliE_EEvlSE_)
        /*19f4*/ 	.word	0x00000000


	//----- nvinfo : EIATTR_MIN_STACK_SIZE
	.align		4
.L_1265:
        /*19f8*/ 	.byte	0x04, 0x12
        /*19fa*/ 	.short	(.L_1267 - .L_1266)
	.align		4
.L_1266:
        /*19fc*/ 	.word	index@(_ZN2at6native24index_elementwise_kernelILi128ELi4EZNS0_20cuda_take_put_kernelIilZZZZZNS0_11take_kernelERNS_14TensorIteratorERKNS_10TensorBaseEENKUlvE_clEvENKUlvE1_clEvENKUlvE_clEvENKUlvE0_clEvEUlRilE_EEvS4_S7_RKT1_EUliE_EEvlSE_)
        /*1a00*/ 	.word	0x00000000


	//----- nvinfo : EIATTR_MIN_STACK_SIZE
	.align		4
.L_1267:
        /*1a04*/ 	.byte	0x04, 0x12
        /*1a06*/ 	.short	(.L_1269 - .L_1268)
	.align		4
.L_1268:
        /*1a08*/ 	.word	index@(_ZN2at6native24index_elementwise_kernelILi128ELi4EZNS0_20cuda_take_put_kernelIiiZZZZZNS0_11take_kernelERNS_14TensorIteratorERKNS_10TensorBaseEENKUlvE_clEvENKUlvE1_clEvENKUlvE_clEvENKUlvE_clEvEUlRiiE_EEvS4_S7_RKT1_EUliE_EEvlSE_)
        /*1a0c*/ 	.word	0x00000000


	//----- nvinfo : EIATTR_MIN_STACK_SIZE
	.align		4
.L_1269:
        /*1a10*/ 	.byte	0x04, 0x12
        /*1a12*/ 	.short	(.L_1271 - .L_1270)
	.align		4
.L_1270:
        /*1a14*/ 	.word	index@(_ZN2at6native24index_elementwise_kernelILi128ELi4EZNS0_20cuda_take_put_kernelIalZZZZZNS0_11take_kernelERNS_14TensorIteratorERKNS_10TensorBaseEENKUlvE_clEvENKUlvE0_clEvENKUlvE_clEvENKUlvE0_clEvEUlRalE_EEvS4_S7_RKT1_EUliE_EEvlSE_)
        /*1a18*/ 	.word	0x00000000


	//----- nvinfo : EIATTR_MIN_STACK_SIZE
	.align		4
.L_1271:
        /*1a1c*/ 	.byte	0x04, 0x12
        /*1a1e*/ 	.short	(.L_1273 - .L_1272)
	.align		4
.L_1272:
        /*1a20*/ 	.word	index@(_ZN2at6native24index_elementwise_kernelILi128ELi4EZNS0_20cuda_take_put_kernelIaiZZZZZNS0_11take_kernelERNS_14TensorIteratorERKNS_10TensorBaseEENKUlvE_clEvENKUlvE0_clEvENKUlvE_clEvENKUlvE_clEvEUlRaiE_EEvS4_S7_RKT1_EUliE_EEvlSE_)
        /*1a24*/ 	.word	0x00000000


	//----- nvinfo : EIATTR_MIN_STACK_SIZE
	.align		4
.L_1273:
        /*1a28*/ 	.byte	0x04, 0x12
        /*1a2a*/ 	.short	(.L_1275 - .L_1274)
	.align		4
.L_1274:
        /*1a2c*/ 	.word	index@(_ZN2at6native24index_elementwise_kernelILi128ELi4EZNS0_20cuda_take_put_kernelIhlZZZZZNS0_11take_kernelERNS_14TensorIteratorERKNS_10TensorBaseEENKUlvE_clEvENKUlvE_clEvENKUlvE_clEvENKUlvE0_clEvEUlRhlE_EEvS4_S7_RKT1_EUliE_EEvlSE_)
        /*1a30*/ 	.word	0x00000000


	//----- nvinfo : EIATTR_MIN_STACK_SIZE
	.align		4
.L_1275:
        /*1a34*/ 	.byte	0x04, 0x12
        /*1a36*/ 	.short	(.L_1277 - .L_1276)
	.align		4
.L_1276:
        /*1a38*/ 	.word	index@(_ZN2at6native24index_elementwise_kernelILi128ELi4EZNS0_20cuda_take_put_kernelIhiZZZZZNS0_11take_kernelERNS_14TensorIteratorERKNS_10TensorBaseEENKUlvE_clEvENKUlvE_clEvENKUlvE_clEvENKUlvE_clEvEUlRhiE_EEvS4_S7_RKT1_EUliE_EEvlSE_)
        /*1a3c*/ 	.word	0x00000000


	//----- nvinfo : EIATTR_MIN_STACK_SIZE
	.align		4
.L_1277:
        /*1a40*/ 	.byte	0x04, 0x12
        /*1a42*/ 	.short	(.L_1279 - .L_1278)
	.align		4
.L_1278:
        /*1a44*/ 	.word	index@(_ZN2at6native24index_elementwise_kernelILi128ELi4EZNS0_20cuda_take_put_kernelIN3c108BFloat16ElZZZZZNS0_10put_kernelERNS_14TensorIteratorERKNS_10TensorBaseEbENKUlvE_clEvENKUlvE10_clEvENKUlvE_clEvENKUlvE0_clEvEUlRS4_lE0_EEvS6_S9_RKT1_EUliE_EEvlSG_)
        /*1a48*/ 	.word	0x00000000


	//----- nvinfo : EIATTR_MIN_STACK_SIZE
	.align		4
.L_1279:
        /*1a4c*/ 	.byte	0x04, 0x12
        /*1a4e*/ 	.short	(.L_1281 - .L_1280)
	.align		4
.L_1280:
        /*1a50*/ 	.word	index@(_ZN2at6native24index_elementwise_kernelILi128ELi4EZNS0_20cuda_take_put_kernelIN3c108BFloat16ElZZZZZNS0_10put_kernelERNS_14TensorIteratorERKNS_10TensorBaseEbENKUlvE_clEvENKUlvE10_clEvENKUlvE_clEvENKUlvE0_clEvEUlRS4_lE_EEvS6_S9_RKT1_EUliE_EEvlSG_)
        /*1a54*/ 	.word	0x00000000


	//----- nvinfo : EIATTR_MIN_STACK_SIZE
	.align		4
.L_1281:
        /*1a58*/ 	.byte	0x04, 0x12
        /*1a5a*/ 	.short	(.L_1283 - .L_1282)
	.align		4
.L_1282:
        /*1a5c*/ 	.word	index@(_ZN2at6native24index_elementwise_kernelILi128ELi4EZNS0_20cuda_take_put_kernelIN3c108BFloat16EiZZZZZNS0_10put_kernelERNS_14TensorIteratorERKNS_10TensorBaseEbENKUlvE_clEvENKUlvE10_clEvENKUlvE_clEvENKUlvE_clEvEUlRS4_iE0_EEvS6_S9_RKT1_EUliE_EEvlSG_)
        /*1a60*/ 	.word	0x00000000


	//----- nvinfo : EIATTR_MIN_STACK_SIZE
	.align		4
.L_1283:
        /*1a64*/ 	.byte	0x04, 0x12
        /*1a66*/ 	.short	(.L_1285 - .L_1284)
	.align		4
.L_1284:
        /*1a68*/ 	.word	index@(_ZN2at6native24index_elementwise_kernelILi128ELi4EZNS0_20cuda_take_put_kernelIN3c108BFloat16EiZZZZZNS0_10put_kernelERNS_14TensorIteratorERKNS_10TensorBaseEbENKUlvE_clEvENKUlvE10_clEvENKUlvE_clEvENKUlvE_clEvEUlRS4_iE_EEvS6_S9_RKT1_EUliE_EEvlSG_)
        /*1a6c*/ 	.word	0x00000000


	//----- nvinfo : EIATTR_MIN_STACK_SIZE
	.align		4
.L_1285:
        /*1a70*/ 	.byte	0x04, 0x12
        /*1a72*/ 	.short	(.L_1287 - .L_1286)
	.align		4
.L_1286:
        /*1a74*/ 	.word	index@(_ZN2at6native24index_elementwise_kernelILi128ELi4EZNS0_20cuda_take_put_kernelIblZZZZZNS0_10put_kernelERNS_14TensorIteratorERKNS_10TensorBaseEbENKUlvE_clEvENKUlvE9_clEvENKUlvE_clEvENKUlvE0_clEvEUlRblE0_EEvS4_S7_RKT1_EUliE_EEvlSE_)
        /*1a78*/ 	.word	0x00000000


	//----- nvinfo : EIATTR_MIN_STACK_SIZE
	.align		4
.L_1287:
        /*1a7c*/ 	.byte	0x04, 0x12
        /*1a7e*/ 	.short	(.L_1289 - .L_1288)
	.align		4
.L_1288:
        /*1a80*/ 	.word	index@(_ZN2at6native24index_elementwise_kernelILi128ELi4EZNS0_20cuda_take_put_kernelIblZZZZZNS0_10put_kernelERNS_14TensorIteratorERKNS_10TensorBaseEbENKUlvE_clEvENKUlvE9_clEvENKUlvE_clEvENKUlvE0_clEvEUlRblE_EEvS4_S7_RKT1_EUliE_EEvlSE_)
        /*1a84*/ 	.word	0x00000000


	//----- nvinfo : EIATTR_MIN_STACK_SIZE
	.align		4
.L_1289:
        /*1a88*/ 	.byte	0x04, 0x12
        /*1a8a*/ 	.short	(.L_1291 - .L_1290)
	.align		4
.L_1290:
        /*1a8c*/ 	.word	index@(_ZN2at6native24index_elementwise_kernelILi128ELi4EZNS0_20cuda_take_put_kernelIbiZZZZZNS0_10put_kernelERNS_14TensorIteratorERKNS_10TensorBaseEbENKUlvE_clEvENKUlvE9_clEvENKUlvE_clEvENKUlvE_clEvEUlRbiE0_EEvS4_S7_RKT1_EUliE_EEvlSE_)
        /*1a90*/ 	.word	0x00000000


	//----- nvinfo : EIATTR_MIN_STACK_SIZE
	.align		4
.L_1291:
        /*1a94*/ 	.byte	0x04, 0x12
        /*1a96*/ 	.short	(.L_1293 - .L_1292)
	.align		4
.L_1292:
        /*1a98*/ 	.word	index@(_ZN2at6native24index_elementwise_kernelILi128ELi4EZNS0_20cuda_take_put_kernelIbiZZZZZNS0_10put_kernelERNS_14TensorIteratorERKNS_10TensorBaseEbENKUlvE_clEvENKUlvE9_clEvENKUlvE_clEvENKUlvE_clEvEUlRbiE_EEvS4_S7_RKT1_EUliE_EEvlSE_)
        /*1a9c*/ 	.word	0x00000000


	//----- nvinfo : EIATTR_MIN_STACK_SIZE
	.align		4
.L_1293:
        /*1aa0*/ 	.byte	0x04, 0x12
        /*1aa2*/ 	.short	(.L_1295 - .L_1294)
	.align		4
.L_1294:
        /*1aa4*/ 	.word	index@(_ZN2at6native24index_elementwise_kernelILi128ELi4EZNS0_20cuda_take_put_kernelIN3c104HalfElZZZZZNS0_10put_kernelERNS_14TensorIteratorERKNS_10TensorBaseEbENKUlvE_clEvENKUlvE8_clEvENKUlvE_clEvENKUlvE0_clEvEUlRS4_lE0_EEvS6_S9_RKT1_EUliE_EEvlSG_)
        /*1aa8*/ 	.word	0x00000000


	//----- nvinfo : EIATTR_MIN_STACK_SIZE
	.align		4
.L_1295:
        /*1aac*/ 	.byte	0x04, 0x12
        /*1aae*/ 	.short	(.L_1297 - .L_1296)
	.align		4
.L_1296:
        /*1ab0*/ 	.word	index@(_ZN2at6native24index_elementwise_kernelILi128ELi4EZNS0_20cuda_take_put_kernelIN3c104HalfElZZZZZNS0_10put_kernelERNS_14TensorIteratorERKNS_10TensorBaseEbENKUlvE_clEvENKUlvE8_clEvENKUlvE_clEvENKUlvE0_clEvEUlRS4_lE_EEvS6_S9_RKT1_EUliE_EEvlSG_)
        /*1ab4*/ 	.word	0x00000000


	//----- nvinfo : EIATTR_MIN_STACK_SIZE
	.align		4
.L_1297:
        /*1ab8*/ 	.byte	0x04, 0x12
        /*1aba*/ 	.short	(.L_1299 - .L_1298)
	.align		4
.L_1298:
        /*1abc*/ 	.word	index@(_ZN2at6native24index_elementwise_kernelILi128ELi4EZNS0_20cuda_take_put_kernelIN3c104HalfEiZZZZZNS0_10put_kernelERNS_14TensorIteratorERKNS_10TensorBaseEbENKUlvE_clEvENKUlvE8_clEvENKUlvE_clEvENKUlvE_clEvEUlRS4_iE0_EEvS6_S9_RKT1_EUliE_EEvlSG_)
        /*1ac0*/ 	.word	0x00000000


	//----- nvinfo : EIATTR_MIN_STACK_SIZE
	.align		4
.L_1299:
        /*1ac4*/ 	.byte	0x04, 0x12
        /*1ac6*/ 	.short	(.L_1301 - .L_1300)
	.align		4
.L_1300:
        /*1ac8*/ 	.word	index@(_ZN2at6native24index_elementwise_kernelILi128ELi4EZNS0_20cuda_take_put_kernelIN3c104HalfEiZZZZZNS0_10put_kernelERNS_14TensorIteratorERKNS_10TensorBaseEbENKUlvE_clEvENKUlvE8_clEvENKUlvE_clEvENKUlvE_clEvEUlRS4_iE_EEvS6_S9_RKT1_EUliE_EEvlSG_)
        /*1acc*/ 	.word	0x00000000


	//----- nvinfo : EIATTR_MIN_STACK_SIZE
	.align		4
.L_1301:
        /*1ad0*/ 	.byte	0x04, 0x12
        /*1ad2*/ 	.short	(.L_1303 - .L_1302)
	.align		4
.L_1302:
        /*1ad4*/ 	.word	index@(_ZN2at6native24index_elementwise_kernelILi128ELi4EZNS0_20cuda_take_put_kernelIN3c107complexIfEElZZZZZNS0_10put_kernelERNS_14TensorIteratorERKNS_10TensorBaseEbENKUlvE_clEvENKUlvE7_clEvENKUlvE_clEvENKUlvE0_clEvEUlRS5_lE0_EEvS7_SA_RKT1_EUliE_EEvlSH_)
        /*1ad8*/ 	.word	0x00000000


	//----- nvinfo : EIATTR_MIN_STACK_SIZE
	.align		4
.L_1303:
        /*1adc*/ 	.byte	0x04, 0x12
        /*1ade*/ 	.short	(.L_1305 - .L_1304)
	.align		4
.L_1304:
        /*1ae0*/ 	.word	index@(_ZN2at6native24index_elementwise_kernelILi128ELi4EZNS0_20cuda_take_put_kernelIN3c107complexIfEElZZZZZNS0_10put_kernelERNS_14TensorIteratorERKNS_10TensorBaseEbENKUlvE_clEvENKUlvE7_clEvENKUlvE_clEvENKUlvE0_clEvEUlRS5_lE_EEvS7_SA_RKT1_EUliE_EEvlSH_)
        /*1ae4*/ 	.word	0x00000000


	//----- nvinfo : EIATTR_MIN_STACK_SIZE
	.align		4
.L_1305:
        /*1ae8*/ 	.byte	0x04, 0x12
        /*1aea*/ 	.short	(.L_1307 - .L_1306)
	.align		4
.L_1306:
        /*1aec*/ 	.word	index@(_ZN2at6native24index_elementwise_kernelILi128ELi4EZNS0_20cuda_take_put_kernelIN3c107complexIfEEiZZZZZNS0_10put_kernelERNS_14TensorIteratorERKNS_10TensorBaseEbENKUlvE_clEvENKUlvE7_clEvENKUlvE_clEvENKUlvE_clEvEUlRS5_iE0_EEvS7_SA_RKT1_EUliE_EEvlSH_)
        /*1af0*/ 	.word	0x00000000


	//----- nvinfo : EIATTR_MIN_STACK_SIZE
	.align		4
.L_1307:
        /*1af4*/ 	.byte	0x04, 0x12
        /*1af6*/ 	.short	(.L_1309 - .L_1308)
	.align		4
.L_1308:
        /*1af8*/ 	.word	index@(_ZN2at6native24index_elementwise_kernelILi128ELi4EZNS0_20cuda_take_put_kernelIN3c107complexIfEEiZZZZZNS0_10put_kernelERNS_14TensorIteratorERKNS_10TensorBaseEbENKUlvE_clEvENKUlvE7_clEvENKUlvE_clEvENKUlvE_clEvEUlRS5_iE_EEvS7_SA_RKT1_EUliE_EEvlSH_)
        /*1afc*/ 	.word	0x00000000


	//----- nvinfo : EIATTR_MIN_STACK_SIZE
	.align		4
.L_1309:
        /*1b00*/ 	.byte	0x04, 0x12
        /*1b02*/ 	.short	(.L_1311 - .L_1310)
	.align		4
.L_1310:
        /*1b04*/ 	.word	index@(_ZN2at6native24index_elementwise_kernelILi128ELi4EZNS0_20cuda_take_put_kernelIN3c107complexIdEElZZZZZNS0_10put_kernelERNS_14TensorIteratorERKNS_10TensorBaseEbENKUlvE_clEvENKUlvE6_clEvENKUlvE_clEvENKUlvE0_clEvEUlRS5_lE0_EEvS7_SA_RKT1_EUliE_EEvlSH_)
        /*1b08*/ 	.word	0x00000000


	//----- nvinfo : EIATTR_MIN_STACK_SIZE
	.align		4
.L_1311:
        /*1b0c*/ 	.byte	0x04, 0x12
        /*1b0e*/ 	.short	(.L_1313 - .L_1312)
	.align		4
.L_1312:
        /*1b10*/ 	.word	index@(_ZN2at6native24index_elementwise_kernelILi128ELi4EZNS0_20cuda_take_put_kernelIN3c107complexIdEElZZZZZNS0_10put_kernelERNS_14TensorIteratorERKNS_10TensorBaseEbENKUlvE_clEvENKUlvE6_clEvENKUlvE_clEvENKUlvE0_clEvEUlRS5_lE_EEvS7_SA_RKT1_EUliE_EEvlSH_)
        /*1b14*/ 	.word	0x00000000


	//----- nvinfo : EIATTR_MIN_STACK_SIZE
	.align		4
.L_1313:
        /*1b18*/ 	.byte	0x04, 0x12
        /*1b1a*/ 	.short	(.L_1315 - .L_1314)
	.align		4
.L_1314:
        /*1b1c*/ 	.word	index@(_ZN2at6native24index_elementwise_kernelILi128ELi4EZNS0_20cuda_take_put_kernelIN3c107complexIdEEiZZZZZNS0_10put_kernelERNS_14TensorIteratorERKNS_10TensorBaseEbENKUlvE_clEvENKUlvE6_clEvENKUlvE_clEvENKUlvE_clEvEUlRS5_iE0_EEvS7_SA_RKT1_EUliE_EEvlSH_)
        /*1b20*/ 	.word	0x00000000


	//----- nvinfo : EIATTR_MIN_STACK_SIZE
	.align		4
.L_1315:
        /*1b24*/ 	.byte	0x04, 0x12
        /*1b26*/ 	.short	(.L_1317 - .L_1316)
	.align		4
.L_1316:
        /*1b28*/ 	.word	index@(_ZN2at6native24index_elementwise_kernelILi128ELi4EZNS0_20cuda_take_put_kernelIN3c107complexIdEEiZZZZZNS0_10put_kernelERNS_14TensorIteratorERKNS_10TensorBaseEbENKUlvE_clEvENKUlvE6_clEvENKUlvE_clEvENKUlvE_clEvEUlRS5_iE_EEvS7_SA_RKT1_EUliE_EEvlSH_)
        /*1b2c*/ 	.word	0x00000000


	//----- nvinfo : EIATTR_MIN_STACK_SIZE
	.align		4
.L_1317:
        /*1b30*/ 	.byte	0x04, 0x12
        /*1b32*/ 	.short	(.L_1319 - .L_1318)
	.align		4
.L_1318:
        /*1b34*/ 	.word	index@(_ZN2at6native24index_elementwise_kernelILi128ELi4EZNS0_20cuda_take_put_kernelIflZZZZZNS0_10put_kernelERNS_14TensorIteratorERKNS_10TensorBaseEbENKUlvE_clEvENKUlvE5_clEvENKUlvE_clEvENKUlvE0_clEvEUlRflE0_EEvS4_S7_RKT1_EUliE_EEvlSE_)
        /*1b38*/ 	.word	0x00000000


	//----- nvinfo : EIATTR_MIN_STACK_SIZE
	.align		4
.L_1319:
        /*1b3c*/ 	.byte	0x04, 0x12
        /*1b3e*/ 	.short	(.L_1321 - .L_1320)
	.align		4
.L_1320:
        /*1b40*/ 	.word	index@(_ZN2at6native24index_elementwise_kernelILi128ELi4EZNS0_20cuda_take_put_kernelIflZZZZZNS0_10put_kernelERNS_14TensorIteratorERKNS_10TensorBaseEbENKUlvE_clEvENKUlvE5_clEvENKUlvE_clEvENKUlvE0_clEvEUlRflE_EEvS4_S7_RKT1_EUliE_EEvlSE_)
        /*1b44*/ 	.word	0x00000000


	//----- nvinfo : EIATTR_MIN_STACK_SIZE
	.align		4
.L_1321:
        /*1b48*/ 	.byte	0x04, 0x12
        /*1b4a*/ 	.short	(.L_1323 - .L_1322)
	.align		4
.L_1322:
        /*1b4c*/ 	.word	index@(_ZN2at6native24index_elementwise_kernelILi128ELi4EZNS0_20cuda_take_put_kernelIfiZZZZZNS0_10put_kernelERNS_14TensorIteratorERKNS_10TensorBaseEbENKUlvE_clEvENKUlvE5_clEvENKUlvE_clEvENKUlvE_clEvEUlRfiE0_EEvS4_S7_RKT1_EUliE_EEvlSE_)
        /*1b50*/ 	.word	0x00000000


	//----- nvinfo : EIATTR_MIN_STACK_SIZE
	.align		4
.L_1323:
        /*1b54*/ 	.byte	0x04, 0x12
        /*1b56*/ 	.short	(.L_1325 - .L_1324)
	.align		4
.L_1324:
        /*1b58*/ 	.word	index@(_ZN2at6native24index_elementwise_kernelILi128ELi4EZNS0_20cuda_take_put_kernelIfiZZZZZNS0_10put_kernelERNS_14TensorIteratorERKNS_10TensorBaseEbENKUlvE_clEvENKUlvE5_clEvENKUlvE_clEvENKUlvE_clEvEUlRfiE_EEvS4_S7_RKT1_EUliE_EEvlSE_)
        /*1b5c*/ 	.word	0x00000000


	//----- nvinfo : EIATTR_MIN_STACK_SIZE
	.align		4
.L_1325:
        /*1b60*/ 	.byte	0x04, 0x12
        /*1b62*/ 	.short	(.L_1327 - .L_1326)
	.align		4
.L_1326:
        /*1b64*/ 	.word	index@(_ZN2at6native24index_elementwise_kernelILi128ELi4EZNS0_20cuda_take_put_kernelIdlZZZZZNS0_10put_kernelERNS_14TensorIteratorERKNS_10TensorBaseEbENKUlvE_clEvENKUlvE4_clEvENKUlvE_clEvENKUlvE0_clEvEUlRdlE0_EEvS4_S7_RKT1_EUliE_EEvlSE_)
        /*1b68*/ 	.word	0x00000000


	//----- nvinfo : EIATTR_MIN_STACK_SIZE
	.align		4
.L_1327:
        /*1b6c*/ 	.byte	0x04, 0x12
        /*1b6e*/ 	.short	(.L_1329 - .L_1328)
	.align		4
.L_1328:
        /*1b70*/ 	.word	index@(_ZN2at6native24index_elementwise_kernelILi128ELi4EZNS0_20cuda_take_put_kernelIdlZZZZZNS0_10put_kernelERNS_14TensorIteratorERKNS_10TensorBaseEbENKUlvE_clEvENKUlvE4_clEvENKUlvE_clEvENKUlvE0_clEvEUlRdlE_EEvS4_S7_RKT1_EUliE_EEvlSE_)
        /*1b74*/ 	.word	0x00000000


	//----- nvinfo : EIATTR_MIN_STACK_SIZE
	.align		4
.L_1329:
        /*1b78*/ 	.byte	0x04, 0x12
        /*1b7a*/ 	.short	(.L_1331 - .L_1330)
	.align		4
.L_1330:
        /*1b7c*/ 	.word	index@(_ZN2at6native24index_elementwise_kernelILi128ELi4EZNS0_20cuda_take_put_kernelIdiZZZZZNS0_10put_kernelERNS_14TensorIteratorERKNS_10TensorBaseEbENKUlvE_clEvENKUlvE4_clEvENKUlvE_clEvENKUlvE_clEvEUlRdiE0_EEvS4_S7_RKT1_EUliE_EEvlSE_)
        /*1b80*/ 	.word	0x00000000


	//----- nvinfo : EIATTR_MIN_STACK_SIZE
	.align		4
.L_1331:
        /*1b84*/ 	.byte	0x04, 0x12
        /*1b86*/ 	.short	(.L_1333 - .L_1332)
	.align		4
.L_1332:
        /*1b88*/ 	.word	index@(_ZN2at6native24index_elementwise_kernelILi128ELi4EZNS0_20cuda_take_put_kernelIdiZZZZZNS0_10put_kernelERNS_14TensorIteratorERKNS_10TensorBaseEbENKUlvE_clEvENKUlvE4_clEvENKUlvE_clEvENKUlvE_clEvEUlRdiE_EEvS4_S7_RKT1_EUliE_EEvlSE_)
        /*1b8c*/ 	.word	0x00000000


	//----- nvinfo : EIATTR_MIN_STACK_SIZE
	.align		4
.L_1333:
        /*1b90*/ 	.byte	0x04, 0x12
        /*1b92*/ 	.short	(.L_1335 - .L_1334)
	.align		4
.L_1334:
        /*1b94*/ 	.word	index@(_ZN2at6native24index_elementwise_kernelILi128ELi4EZNS0_20cuda_take_put_kernelIslZZZZZNS0_10put_kernelERNS_14TensorIteratorERKNS_10TensorBaseEbENKUlvE_clEvENKUlvE3_clEvENKUlvE_clEvENKUlvE0_clEvEUlRslE0_EEvS4_S7_RKT1_EUliE_EEvlSE_)
        /*1b98*/ 	.word	0x00000000


	//----- nvinfo : EIATTR_MIN_STACK_SIZE
	.align		4
.L_1335:
        /*1b9c*/ 	.byte	0x04, 0x12
        /*1b9e*/ 	.short	(.L_1337 - .L_1336)
	.align		4
.L_1336:
        /*1ba0*/ 	.word	index@(_ZN2at6native24index_elementwise_kernelILi128ELi4EZNS0_20cuda_take_put_kernelIslZZZZZNS0_10put_kernelERNS_14TensorIteratorERKNS_10TensorBaseEbENKUlvE_clEvENKUlvE3_clEvENKUlvE_clEvENKUlvE0_clEvEUlRslE_EEvS4_S7_RKT1_EUliE_EEvlSE_)
        /*1ba4*/ 	.word	0x00000000


	//----- nvinfo : EIATTR_MIN_STACK_SIZE
	.align		4
.L_1337:
        /*1ba8*/ 	.byte	0x04, 0x12
        /*1baa*/ 	.short	(.L_1339 - .L_1338)
	.align		4
.L_1338:
        /*1bac*/ 	.word	index@(_ZN2at6native24index_elementwise_kernelILi128ELi4EZNS0_20cuda_take_put_kernelIsiZZZZZNS0_10put_kernelERNS_14TensorIteratorERKNS_10TensorBaseEbENKUlvE_clEvENKUlvE3_clEvENKUlvE_clEvENKUlvE_clEvEUlRsiE0_EEvS4_S7_RKT1_EUliE_EEvlSE_)
        /*1bb0*/ 	.word	0x00000000


	//----- nvinfo : EIATTR_MIN_STACK_SIZE
	.align		4
.L_1339:
        /*1bb4*/ 	.byte	0x04, 0x12
        /*1bb6*/ 	.short	(.L_1341 - .L_1340)
	.align		4
.L_1340:
        /*1bb8*/ 	.word	index@(_ZN2at6native24index_elementwise_kernelILi128ELi4EZNS0_20cuda_take_put_kernelIsiZZZZZNS0_10put_kernelERNS_14TensorIteratorERKNS_10TensorBaseEbENKUlvE_clEvENKUlvE3_clEvENKUlvE_clEvENKUlvE_clEvEUlRsiE_EEvS4_S7_RKT1_EUliE_EEvlSE_)
        /*1bbc*/ 	.word	0x00000000


	//----- nvinfo : EIATTR_MIN_STACK_SIZE
	.align		4
.L_1341:
        /*1bc0*/ 	.byte	0x04, 0x12
        /*1bc2*/ 	.short	(.L_1343 - .L_1342)
	.align		4
.L_1342:
        /*1bc4*/ 	.word	index@(_ZN2at6native24index_elementwise_kernelILi128ELi4EZNS0_20cuda_take_put_kernelIllZZZZZNS0_10put_kernelERNS_14TensorIteratorERKNS_10TensorBaseEbENKUlvE_clEvENKUlvE2_clEvENKUlvE_clEvENKUlvE0_clEvEUlRllE0_EEvS4_S7_RKT1_EUliE_EEvlSE_)
        /*1bc8*/ 	.word	0x00000000


	//----- nvinfo : EIATTR_MIN_STACK_SIZE
	.align		4
.L_1343:
        /*1bcc*/ 	.byte	0x04, 0x12
        /*1bce*/ 	.short	(.L_1345 - .L_1344)
	.align		4
.L_1344:
        /*1bd0*/ 	.word	index@(_ZN2at6native24index_elementwise_kernelILi128ELi4EZNS0_20cuda_take_put_kernelIllZZZZZNS0_10put_kernelERNS_14TensorIteratorERKNS_10TensorBaseEbENKUlvE_clEvENKUlvE2_clEvENKUlvE_clEvENKUlvE0_clEvEUlRllE_EEvS4_S7_RKT1_EUliE_EEvlSE_)
        /*1bd4*/ 	.word	0x00000000


	//----- nvinfo : EIATTR_MIN_STACK_SIZE
	.align		4
.L_1345:
        /*1bd8*/ 	.byte	0x04, 0x12
        /*1bda*/ 	.short	(.L_1347 - .L_1346)
	.align		4
.L_1346:
        /*1bdc*/ 	.word	index@(_ZN2at6native24index_elementwise_kernelILi128ELi4EZNS0_20cuda_take_put_kernelIliZZZZZNS0_10put_kernelERNS_14TensorIteratorERKNS_10TensorBaseEbENKUlvE_clEvENKUlvE2_clEvENKUlvE_clEvENKUlvE_clEvEUlRliE0_EEvS4_S7_RKT1_EUliE_EEvlSE_)
        /*1be0*/ 	.word	0x00000000


	//----- nvinfo : EIATTR_MIN_STACK_SIZE
	.align		4
.L_1347:
        /*1be4*/ 	.byte	0x04, 0x12
        /*1be6*/ 	.short	(.L_1349 - .L_1348)
	.align		4
.L_1348:
        /*1be8*/ 	.word	index@(_ZN2at6native24index_elementwise_kernelILi128ELi4EZNS0_20cuda_take_put_kernelIliZZZZZNS0_10put_kernelERNS_14TensorIteratorERKNS_10TensorBaseEbENKUlvE_clEvENKUlvE2_clEvENKUlvE_clEvENKUlvE_clEvEUlRliE_EEvS4_S7_RKT1_EUliE_EEvlSE_)
        /*1bec*/ 	.word	0x00000000


	//----- nvinfo : EIATTR_MIN_STACK_SIZE
	.align		4
.L_1349:
        /*1bf0*/ 	.byte	0x04, 0x12
        /*1bf2*/ 	.short	(.L_1351 - .L_1350)
	.align		4
.L_1350:
        /*1bf4*/ 	.word	index@(_ZN2at6native24index_elementwise_kernelILi128ELi4EZNS0_20cuda_take_put_kernelIilZZZZZNS0_10put_kernelERNS_14TensorIteratorERKNS_10TensorBaseEbENKUlvE_clEvENKUlvE1_clEvENKUlvE_clEvENKUlvE0_clEvEUlRilE0_EEvS4_S7_RKT1_EUliE_EEvlSE_)
        /*1bf8*/ 	.word	0x00000000


	//----- nvinfo : EIATTR_MIN_STACK_SIZE
	.align		4
.L_1351:
        /*1bfc*/ 	.byte	0x04, 0x12
        /*1bfe*/ 	.short	(.L_1353 - .L_1352)
	.align		4
.L_1352:
        /*1c00*/ 	.word	index@(_ZN2at6native24index_elementwise_kernelILi128ELi4EZNS0_20cuda_take_put_kernelIilZZZZZNS0_10put_kernelERNS_14TensorIteratorERKNS_10TensorBaseEbENKUlvE_clEvENKUlvE1_clEvENKUlvE_clEvENKUlvE0_clEvEUlRilE_EEvS4_S7_RKT1_EUliE_EEvlSE_)
        /*1c04*/ 	.word	0x00000000


	//----- nvinfo : EIATTR_MIN_STACK_SIZE
	.align		4
.L_1353:
        /*1c08*/ 	.byte	0x04, 0x12
        /*1c0a*/ 	.short	(.L_1355 - .L_1354)
	.align		4
.L_1354:
        /*1c0c*/ 	.word	index@(_ZN2at6native24index_elementwise_kernelILi128ELi4EZNS0_20cuda_take_put_kernelIiiZZZZZNS0_10put_kernelERNS_14TensorIteratorERKNS_10TensorBaseEbENKUlvE_clEvENKUlvE1_clEvENKUlvE_clEvENKUlvE_clEvEUlRiiE0_EEvS4_S7_RKT1_EUliE_EEvlSE_)
        /*1c10*/ 	.word	0x00000000


	//----- nvinfo : EIATTR_MIN_STACK_SIZE
	.align		4
.L_1355:
        /*1c14*/ 	.byte	0x04, 0x12
        /*1c16*/ 	.short	(.L_1357 - .L_1356)
	.align		4
.L_1356:
        /*1c18*/ 	.word	index@(_ZN2at6native24index_elementwise_kernelILi128ELi4EZNS0_20cuda_take_put_kernelIiiZZZZZNS0_10put_kernelERNS_14TensorIteratorERKNS_10TensorBaseEbENKUlvE_clEvENKUlvE1_clEvENKUlvE_clEvENKUlvE_clEvEUlRiiE_EEvS4_S7_RKT1_EUliE_EEvlSE_)
        /*1c1c*/ 	.word	0x00000000


	//----- nvinfo : EIATTR_MIN_STACK_SIZE
	.align		4
.L_1357:
        /*1c20*/ 	.byte	0x04, 0x12
        /*1c22*/ 	.short	(.L_1359 - .L_1358)
	.align		4
.L_1358:
        /*1c24*/ 	.word	index@(_ZN2at6native24index_elementwise_kernelILi128ELi4EZNS0_20cuda_take_put_kernelIalZZZZZNS0_10put_kernelERNS_14TensorIteratorERKNS_10TensorBaseEbENKUlvE_clEvENKUlvE0_clEvENKUlvE_clEvENKUlvE0_clEvEUlRalE0_EEvS4_S7_RKT1_EUliE_EEvlSE_)
        /*1c28*/ 	.word	0x00000000


	//----- nvinfo : EIATTR_MIN_STACK_SIZE
	.align		4
.L_1359:
        /*1c2c*/ 	.byte	0x04, 0x12
        /*1c2e*/ 	.short	(.L_1361 - .L_1360)
	.align		4
.L_1360:
        /*1c30*/ 	.word	index@(_ZN2at6native24index_elementwise_kernelILi128ELi4EZNS0_20cuda_take_put_kernelIalZZZZZNS0_10put_kernelERNS_14TensorIteratorERKNS_10TensorBaseEbENKUlvE_clEvENKUlvE0_clEvENKUlvE_clEvENKUlvE0_clEvEUlRalE_EEvS4_S7_RKT1_EUliE_EEvlSE_)
        /*1c34*/ 	.word	0x00000000


	//----- nvinfo : EIATTR_MIN_STACK_SIZE
	.align		4
.L_1361:
        /*1c38*/ 	.byte	0x04, 0x12
        /*1c3a*/ 	.short	(.L_1363 - .L_1362)
	.align		4
.L_1362:
        /*1c3c*/ 	.word	index@(_ZN2at6native24index_elementwise_kernelILi128ELi4EZNS0_20cuda_take_put_kernelIaiZZZZZNS0_10put_kernelERNS_14TensorIteratorERKNS_10TensorBaseEbENKUlvE_clEvENKUlvE0_clEvENKUlvE_clEvENKUlvE_clEvEUlRaiE0_EEvS4_S7_RKT1_EUliE_EEvlSE_)
        /*1c40*/ 	.word	0x00000000


	//----- nvinfo : EIATTR_MIN_STACK_SIZE
	.align		4
.L_1363:
        /*1c44*/ 	.byte	0x04, 0x12
        /*1c46*/ 	.short	(.L_1365 - .L_1364)
	.align		4
.L_1364:
        /*1c48*/ 	.word	index@(_ZN2at6native24index_elementwise_kernelILi128ELi4EZNS0_20cuda_take_put_kernelIaiZZZZZNS0_10put_kernelERNS_14TensorIteratorERKNS_10TensorBaseEbENKUlvE_clEvENKUlvE0_clEvENKUlvE_clEvENKUlvE_clEvEUlRaiE_EEvS4_S7_RKT1_EUliE_EEvlSE_)
        /*1c4c*/ 	.word	0x00000000


	//----- nvinfo : EIATTR_MIN_STACK_SIZE
	.align		4
.L_1365:
        /*1c50*/ 	.byte	0x04, 0x12
        /*1c52*/ 	.short	(.L_1367 - .L_1366)
	.align		4
.L_1366:
        /*1c54*/ 	.word	index@(_ZN2at6native24index_elementwise_kernelILi128ELi4EZNS0_20cuda_take_put_kernelIhlZZZZZNS0_10put_kernelERNS_14TensorIteratorERKNS_10TensorBaseEbENKUlvE_clEvENKUlvE_clEvENKUlvE_clEvENKUlvE0_clEvEUlRhlE0_EEvS4_S7_RKT1_EUliE_EEvlSE_)
        /*1c58*/ 	.word	0x00000000


	//----- nvinfo : EIATTR_MIN_STACK_SIZE
	.align		4
.L_1367:
        /*1c5c*/ 	.byte	0x04, 0x12
        /*1c5e*/ 	.short	(.L_1369 - .L_1368)
	.align		4
.L_1368:
        /*1c60*/ 	.word	index@(_ZN2at6native24index_elementwise_kernelILi128ELi4EZNS0_20cuda_take_put_kernelIhlZZZZZNS0_10put_kernelERNS_14TensorIteratorERKNS_10TensorBaseEbENKUlvE_clEvENKUlvE_clEvENKUlvE_clEvENKUlvE0_clEvEUlRhlE_EEvS4_S7_RKT1_EUliE_EEvlSE_)
        /*1c64*/ 	.word	0x00000000


	//----- nvinfo : EIATTR_MIN_STACK_SIZE
	.align		4
.L_1369:
        /*1c68*/ 	.byte	0x04, 0x12
        /*1c6a*/ 	.short	(.L_1371 - .L_1370)
	.align		4
.L_1370:
        /*1c6c*/ 	.word	index@(_ZN2at6native24index_elementwise_kernelILi128ELi4EZNS0_20cuda_take_put_kernelIhiZZZZZNS0_10put_kernelERNS_14TensorIteratorERKNS_10TensorBaseEbENKUlvE_clEvENKUlvE_clEvENKUlvE_clEvENKUlvE_clEvEUlRhiE0_EEvS4_S7_RKT1_EUliE_EEvlSE_)
        /*1c70*/ 	.word	0x00000000


	//----- nvinfo : EIATTR_MIN_STACK_SIZE
	.align		4
.L_1371:
        /*1c74*/ 	.byte	0x04, 0x12
        /*1c76*/ 	.short	(.L_1373 - .L_1372)
	.align		4
.L_1372:
        /*1c78*/ 	.word	index@(_ZN2at6native24index_elementwise_kernelILi128ELi4EZNS0_20cuda_take_put_kernelIhiZZZZZNS0_10put_kernelERNS_14TensorIteratorERKNS_10TensorBaseEbENKUlvE_clEvENKUlvE_clEvENKUlvE_clEvENKUlvE_clEvEUlRhiE_EEvS4_S7_RKT1_EUliE_EEvlSE_)
        /*1c7c*/ 	.word	0x00000000


	//----- nvinfo : EIATTR_MIN_STACK_SIZE
	.align		4
.L_1373:
        /*1c80*/ 	.byte	0x04, 0x12
        /*1c82*/ 	.short	(.L_1375 - .L_1374)
	.align		4
.L_1374:
        /*1c84*/ 	.word	index@(_ZN2at6native24index_elementwise_kernelILi128ELi4EZNS0_16gpu_index_kernelIZZZNS0_31index_put_kernel_quantized_cudaERNS_14TensorIteratorEN3c108ArrayRefIlEES7_bdiENKUlvE_clEvENKUlvE3_clEvEUlPcPKclE_EEvRNS_18TensorIteratorBaseES7_S7_RKT_bEUliE_EEvlT1_)
        /*1c88*/ 	.word	0x00000000


	//----- nvinfo : EIATTR_MIN_STACK_SIZE
	.align		4
.L_1375:
        /*1c8c*/ 	.byte	0x04, 0x12
        /*1c8e*/ 	.short	(.L_1377 - .L_1376)
	.align		4
.L_1376:
        /*1c90*/ 	.word	index@(_ZN2at6native24index_elementwise_kernelILi128ELi4EZNS0_16gpu_index_kernelIZZZNS0_31index_put_kernel_quantized_cudaERNS_14TensorIteratorEN3c108ArrayRefIlEES7_bdiENKUlvE_clEvENKUlvE2_clEvEUlPcPKclE_EEvRNS_18TensorIteratorBaseES7_S7_RKT_bEUliE_EEvlT1_)
        /*1c94*/ 	.word	0x00000000


	//----- nvinfo : EIATTR_MIN_STACK_SIZE
	.align		4
.L_1377:
        /*1c98*/ 	.byte	0x04, 0x12
        /*1c9a*/ 	.short	(.L_1379 - .L_1378)
	.align		4
.L_1378:
        /*1c9c*/ 	.word	index@(_ZN2at6native24index_elementwise_kernelILi128ELi4EZNS0_16gpu_index_kernelIZZZNS0_31index_put_kernel_quantized_cudaERNS_14TensorIteratorEN3c108ArrayRefIlEES7_bdiENKUlvE_clEvENKUlvE1_clEvEUlPcPKclE_EEvRNS_18TensorIteratorBaseES7_S7_RKT_bEUliE_EEvlT1_)
        /*1ca0*/ 	.word	0x00000000


	//----- nvinfo : EIATTR_MIN_STACK_SIZE
	.align		4
.L_1379:
        /*1ca4*/ 	.byte	0x04, 0x12
        /*1ca6*/ 	.short	(.L_1381 - .L_1380)
	.align		4
.L_1380:
        /*1ca8*/ 	.word	index@(_ZN2at6native24index_elementwise_kernelILi128ELi4EZNS0_16gpu_index_kernelIZZZNS0_31index_put_kernel_quantized_cudaERNS_14TensorIteratorEN3c108ArrayRefIlEES7_bdiENKUlvE_clEvENKUlvE0_clEvEUlPcPKclE_EEvRNS_18TensorIteratorBaseES7_S7_RKT_bEUliE_EEvlT1_)
        /*1cac*/ 	.word	0x00000000


	//----- nvinfo : EIATTR_MIN_STACK_SIZE
	.align		4
.L_1381:
        /*1cb0*/ 	.byte	0x04, 0x12
        /*1cb2*/ 	.short	(.L_1383 - .L_1382)
	.align		4
.L_1382:
        /*1cb4*/ 	.word	index@(_ZN2at6native24index_elementwise_kernelILi128ELi4EZNS0_16gpu_index_kernelIZZZNS0_31index_put_kernel_quantized_cudaERNS_14TensorIteratorEN3c108ArrayRefIlEES7_bdiENKUlvE_clEvENKUlvE_clEvEUlPcPKclE_EEvRNS_18TensorIteratorBaseES7_S7_RKT_bEUliE_EEvlT1_)
        /*1cb8*/ 	.word	0x00000000


	//----- nvinfo : EIATTR_MIN_STACK_SIZE
	.align		4
.L_1383:
        /*1cbc*/ 	.byte	0x04, 0x12
        /*1cbe*/ 	.short	(.L_1385 - .L_1384)
	.align		4
.L_1384:
        /*1cc0*/ 	.word	index@(_ZN2at6native24index_elementwise_kernelILi128ELi4EZNS0_16gpu_index_kernelIZNS0_21index_put_kernel_implINS0_10OpaqueTypeILi16EEEEEvRNS_14TensorIteratorEN3c108ArrayRefIlEESA_EUlPcPKclE_EEvRNS_18TensorIteratorBaseESA_SA_RKT_bEUliE_EEvlT1_)
        /*1cc4*/ 	.word	0x00000000


	//----- nvinfo : EIATTR_MIN_STACK_SIZE
	.align		4
.L_1385:
        /*1cc8*/ 	.byte	0x04, 0x12
        /*1cca*/ 	.short	(.L_1387 - .L_1386)
	.align		4
.L_1386:
        /*1ccc*/ 	.word	index@(_ZN2at6native24index_elementwise_kernelILi128ELi4EZNS0_16gpu_index_kernelIZNS0_21index_put_kernel_implINS0_10OpaqueTypeILi2EEEEEvRNS_14TensorIteratorEN3c108ArrayRefIlEESA_EUlPcPKclE_EEvRNS_18TensorIteratorBaseESA_SA_RKT_bEUliE_EEvlT1_)
        /*1cd0*/ 	.word	0x00000000


	//----- nvinfo : EIATTR_MIN_STACK_SIZE
	.align		4
.L_1387:
        /*1cd4*/ 	.byte	0x04, 0x12
        /*1cd6*/ 	.short	(.L_1389 - .L_1388)
	.align		4
.L_1388:
        /*1cd8*/ 	.word	index@(_ZN2at6native24index_elementwise_kernelILi128ELi4EZNS0_16gpu_index_kernelIZNS0_21index_put_kernel_implINS0_10OpaqueTypeILi8EEEEEvRNS_14TensorIteratorEN3c108ArrayRefIlEESA_EUlPcPKclE_EEvRNS_18TensorIteratorBaseESA_SA_RKT_bEUliE_EEvlT1_)
        /*1cdc*/ 	.word	0x00000000


	//----- nvinfo : EIATTR_MIN_STACK_SIZE
	.align		4
.L_1389:
        /*1ce0*/ 	.byte	0x04, 0x12
        /*1ce2*/ 	.short	(.L_1391 - .L_1390)
	.align		4
.L_1390:
        /*1ce4*/ 	.word	index@(_ZN2at6native24index_elementwise_kernelILi128ELi4EZNS0_16gpu_index_kernelIZNS0_21index_put_kernel_implINS0_10OpaqueTypeILi4EEEEEvRNS_14TensorIteratorEN3c108ArrayRefIlEESA_EUlPcPKclE_EEvRNS_18TensorIteratorBaseESA_SA_RKT_bEUliE_EEvlT1_)
        /*1ce8*/ 	.word	0x00000000


	//----- nvinfo : EIATTR_MIN_STACK_SIZE
	.align		4
.L_1391:
        /*1cec*/ 	.byte	0x04, 0x12
        /*1cee*/ 	.short	(.L_1393 - .L_1392)
	.align		4
.L_1392:
        /*1cf0*/ 	.word	index@(_ZN2at6native24index_elementwise_kernelILi128ELi4EZNS0_16gpu_index_kernelIZNS0_21index_put_kernel_implINS0_10OpaqueTypeILi1EEEEEvRNS_14TensorIteratorEN3c108ArrayRefIlEESA_EUlPcPKclE_EEvRNS_18TensorIteratorBaseESA_SA_RKT_bEUliE_EEvlT1_)
        /*1cf4*/ 	.word	0x00000000


	//----- nvinfo : EIATTR_MIN_STACK_SIZE
	.align		4
.L_1393:
        /*1cf8*/ 	.byte	0x04, 0x12
        /*1cfa*/ 	.short	(.L_1395 - .L_1394)
	.align		4
.L_1394:
        /*1cfc*/ 	.word	index@(_ZN2at6native24index_elementwise_kernelILi128ELi4EZNS0_22index_copy_kernel_implINS0_10OpaqueTypeILi16EEEEEvRNS_14TensorIteratorElllEUliE_EEvlT1_)
        /*1d00*/ 	.word	0x00000000


	//----- nvinfo : EIATTR_MIN_STACK_SIZE
	.align		4
.L_1395:
        /*1d04*/ 	.byte	0x04, 0x12
        /*1d06*/ 	.short	(.L_1397 - .L_1396)
	.align		4
.L_1396:
        /*1d08*/ 	.word	index@(_ZN2at6native24index_elementwise_kernelILi128ELi4EZNS0_22index_copy_kernel_implINS0_10OpaqueTypeILi2EEEEEvRNS_14TensorIteratorElllEUliE_EEvlT1_)
        /*1d0c*/ 	.word	0x00000000


	//----- nvinfo : EIATTR_MIN_STACK_SIZE
	.align		4
.L_1397:
        /*1d10*/ 	.byte	0x04, 0x12
        /*1d12*/ 	.short	(.L_1399 - .L_1398)
	.align		4
.L_1398:
        /*1d14*/ 	.word	index@(_ZN2at6native24index_elementwise_kernelILi128ELi4EZNS0_22index_copy_kernel_implINS0_10OpaqueTypeILi8EEEEEvRNS_14TensorIteratorElllEUliE_EEvlT1_)
        /*1d18*/ 	.word	0x00000000


	//----- nvinfo : EIATTR_MIN_STACK_SIZE
	.align		4
.L_1399:
        /*1d1c*/ 	.byte	0x04, 0x12
        /*1d1e*/ 	.short	(.L_1401 - .L_1400)
	.align		4
.L_1400:
        /*1d20*/ 	.word	index@(_ZN2at6native24index_elementwise_kernelILi128ELi4EZNS0_22index_copy_kernel_implINS0_10OpaqueTypeILi4EEEEEvRNS_14TensorIteratorElllEUliE_EEvlT1_)
        /*1d24*/ 	.word	0x00000000


	//----- nvinfo : EIATTR_MIN_STACK_SIZE
	.align		4
.L_1401:
        /*1d28*/ 	.byte	0x04, 0x12
        /*1d2a*/ 	.short	(.L_1403 - .L_1402)
	.align		4
.L_1402:
        /*1d2c*/ 	.word	index@(_ZN2at6native24index_elementwise_kernelILi128ELi4EZNS0_22index_copy_kernel_implINS0_10OpaqueTypeILi1EEEEEvRNS_14TensorIteratorElllEUliE_EEvlT1_)
        /*1d30*/ 	.word	0x00000000


	//----- nvinfo : EIATTR_MIN_STACK_SIZE
	.align		4
.L_1403:
        /*1d34*/ 	.byte	0x04, 0x12
        /*1d36*/ 	.short	(.L_1405 - .L_1404)
	.align		4
.L_1404:
        /*1d38*/ 	.word	index@(_ZN2at6native24index_elementwise_kernelILi128ELi4EZNS0_22index_fill_kernel_implINS0_10OpaqueTypeILi16EEEEEvRNS_14TensorIteratorElllT_EUliE_EEvlT1_)
        /*1d3c*/ 	.word	0x00000000


	//----- nvinfo : EIATTR_MIN_STACK_SIZE
	.align		4
.L_1405:
        /*1d40*/ 	.byte	0x04, 0x12
        /*1d42*/ 	.short	(.L_1407 - .L_1406)
	.align		4
.L_1406:
        /*1d44*/ 	.word	index@(_ZN2at6native24index_elementwise_kernelILi128ELi4EZNS0_22index_fill_kernel_implINS0_10OpaqueTypeILi2EEEEEvRNS_14TensorIteratorElllT_EUliE_EEvlT1_)
        /*1d48*/ 	.word	0x00000000


	//----- nvinfo : EIATTR_MIN_STACK_SIZE
	.align		4
.L_1407:
        /*1d4c*/ 	.byte	0x04, 0x12
        /*1d4e*/ 	.short	(.L_1409 - .L_1408)
	.align		4
.L_1408:
        /*1d50*/ 	.word	index@(_ZN2at6native24index_elementwise_kernelILi128ELi4EZNS0_22index_fill_kernel_implINS0_10OpaqueTypeILi8EEEEEvRNS_14TensorIteratorElllT_EUliE_EEvlT1_)
        /*1d54*/ 	.word	0x00000000


	//----- nvinfo : EIATTR_MIN_STACK_SIZE
	.align		4
.L_1409:
        /*1d58*/ 	.byte	0x04, 0x12
        /*1d5a*/ 	.short	(.L_1411 - .L_1410)
	.align		4
.L_1410:
        /*1d5c*/ 	.word	index@(_ZN2at6native24index_elementwise_kernelILi128ELi4EZNS0_22index_fill_kernel_implINS0_10OpaqueTypeILi4EEEEEvRNS_14TensorIteratorElllT_EUliE_EEvlT1_)
        /*1d60*/ 	.word	0x00000000


	//----- nvinfo : EIATTR_MIN_STACK_SIZE
	.align		4
.L_1411:
        /*1d64*/ 	.byte	0x04, 0x12
        /*1d66*/ 	.short	(.L_1413 - .L_1412)
	.align		4
.L_1412:
        /*1d68*/ 	.word	index@(_ZN2at6native24index_elementwise_kernelILi128ELi4EZNS0_22index_fill_kernel_implINS0_10OpaqueTypeILi1EEEEEvRNS_14TensorIteratorElllT_EUliE_EEvlT1_)
        /*1d6c*/ 	.word	0x00000000


	//----- nvinfo : EIATTR_MIN_STACK_SIZE
	.align		4
.L_1413:
        /*1d70*/ 	.byte	0x04, 0x12
        /*1d72*/ 	.short	(.L_1415 - .L_1414)
	.align		4
.L_1414:
        /*1d74*/ 	.word	index@(_ZN2at6native24index_elementwise_kernelILi128ELi4EZNS0_16gpu_index_kernelIZNS0_17index_kernel_implINS0_10OpaqueTypeILi16EEEEEvRNS_18TensorIteratorBaseEN3c108ArrayRefIlEESA_EUlPcPKclE_EEvS7_SA_SA_RKT_bEUliE_EEvlT1_)
        /*1d78*/ 	.word	0x00000000


	//----- nvinfo : EIATTR_MIN_STACK_SIZE
	.align		4
.L_1415:
        /*1d7c*/ 	.byte	0x04, 0x12
        /*1d7e*/ 	.short	(.L_1417 - .L_1416)
	.align		4
.L_1416:
        /*1d80*/ 	.word	index@(_ZN2at6native24index_elementwise_kernelILi128ELi4EZNS0_16gpu_index_kernelIZNS0_17index_kernel_implINS0_10OpaqueTypeILi2EEEEEvRNS_18TensorIteratorBaseEN3c108ArrayRefIlEESA_EUlPcPKclE_EEvS7_SA_SA_RKT_bEUliE_EEvlT1_)
        /*1d84*/ 	.word	0x00000000


	//----- nvinfo : EIATTR_MIN_STACK_SIZE
	.align		4
.L_1417:
        /*1d88*/ 	.byte	0x04, 0x12
        /*1d8a*/ 	.short	(.L_1419 - .L_1418)
	.align		4
.L_1418:
        /*1d8c*/ 	.word	index@(_ZN2at6native24index_elementwise_kernelILi128ELi4EZNS0_16gpu_index_kernelIZNS0_17index_kernel_implINS0_10OpaqueTypeILi8EEEEEvRNS_18TensorIteratorBaseEN3c108ArrayRefIlEESA_EUlPcPKclE_EEvS7_SA_SA_RKT_bEUliE_EEvlT1_)
        /*1d90*/ 	.word	0x00000000


	//----- nvinfo : EIATTR_MIN_STACK_SIZE
	.align		4
.L_1419:
        /*1d94*/ 	.byte	0x04, 0x12
        /*1d96*/ 	.short	(.L_1421 - .L_1420)
	.align		4
.L_1420:
        /*1d98*/ 	.word	index@(_ZN2at6native24index_elementwise_kernelILi128ELi4EZNS0_16gpu_index_kernelIZNS0_17index_kernel_implINS0_10OpaqueTypeILi4EEEEEvRNS_18TensorIteratorBaseEN3c108ArrayRefIlEESA_EUlPcPKclE_EEvS7_SA_SA_RKT_bEUliE_EEvlT1_)
        /*1d9c*/ 	.word	0x00000000


	//----- nvinfo : EIATTR_MIN_STACK_SIZE
	.align		4
.L_1421:
        /*1da0*/ 	.byte	0x04, 0x12
        /*1da2*/ 	.short	(.L_1423 - .L_1422)
	.align		4
.L_1422:
        /*1da4*/ 	.word	index@(_ZN2at6native24index_elementwise_kernelILi128ELi4EZNS0_16gpu_index_kernelIZNS0_17index_kernel_implINS0_10OpaqueTypeILi1EEEEEvRNS_18TensorIteratorBaseEN3c108ArrayRefIlEESA_EUlPcPKclE_EEvS7_SA_SA_RKT_bEUliE_EEvlT1_)
        /*1da8*/ 	.word	0x00000000
.L_1423:


//--------------------- .nv.compat                --------------------------
	.section	.nv.compat,"",@"SHT_CUDA_COMPAT_INFO"
	.align	4
        /*0000*/ 	.byte	0x02, 0x09, 0x01, 0x00, 0x02, 0x02, 0x01, 0x00, 0x02, 0x05, 0x05, 0x00, 0x03, 0x07, 0x01, 0x01
        /*0010*/ 	.byte	0x02, 0x03, 0x00, 0x00, 0x02, 0x06, 0x01, 0x00, 0x04, 0x0b, 0x08, 0x00, 0x01, 0x00, 0x00, 0x00
        /*0020*/ 	.byte	0x00, 0x00, 0x00, 0x00


//--------------------- .nv.info._ZN2at6native47_GLOBAL__N__62f9f32f_14_IndexKernel_cu_3e7731d125masked_scatter_size_checkEPKlPKbl --------------------------
	.section	.nv.info._ZN2at6native47_GLOBAL__N__62f9f32f_14_IndexKernel_cu_3e7731d125masked_scatter_size_checkEPKlPKbl,"",@"SHT_CUDA_INFO"
	.sectionflags	@""
	.align	4


	//----- nvinfo : EIATTR_CUDA_API_VERSION
	.align		4
        /*0000*/ 	.byte	0x04, 0x37
        /*0002*/ 	.short	(.L_1425 - .L_1424)
.L_1424:
        /*0004*/ 	.word	0x00000082


	//----- nvinfo : EIATTR_KPARAM_INFO
	.align		4
.L_1425:
        /*0008*/ 	.byte	0x04, 0x17
        /*000a*/ 	.short	(.L_1427 - .L_1426)
.L_1426:
        /*000c*/ 	.word	0x00000000
        /*0010*/ 	.short	0x0002
        /*0012*/ 	.short	0x0010
        /*0014*/ 	.byte	0x00, 0xf0, 0x21, 0x00


	//----- nvinfo : EIATTR_KPARAM_INFO
	.align		4
.L_1427:
        /*0018*/ 	.byte	0x04, 0x17
        /*001a*/ 	.short	(.L_1429 - .L_1428)
.L_1428:
        /*001c*/ 	.word	0x00000000
        /*0020*/ 	.short	0x0001
        /*0022*/ 	.short	0x0008
        /*0024*/ 	.byte	0x00, 0xf5, 0x21, 0x00


	//----- nvinfo : EIATTR_KPARAM_INFO
	.align		4
.L_1429:
        /*0028*/ 	.byte	0x04, 0x17
        /*002a*/ 	.short	(.L_1431 - .L_1430)
.L_1430:
        /*002c*/ 	.word	0x00000000
        /*0030*/ 	.short	0x0000
        /*0032*/ 	.short	0x0000
        /*0034*/ 	.byte	0x00, 0xf5, 0x21, 0x00


	//----- nvinfo : EIATTR_SPARSE_MMA_MASK
	.align		4
.L_1431:
        /*0038*/ 	.byte	0x03, 0x50
        /*003a*/ 	.short	0x0000


	//----- nvinfo : EIATTR_MAXREG_COUNT
	.align		4
        /*003c*/ 	.byte	0x03, 0x1b
        /*003e*/ 	.short	0x00ff


	//----- nvinfo : EIATTR_EXTERNS
	.align		4
        /*0040*/ 	.byte	0x04, 0x0f
        /*0042*/ 	.short	(.L_1433 - .L_1432)


	//   ....[0]....
	.align		4
.L_1432:
        /*0044*/ 	.word	index@(__assertfail)


	//----- nvinfo : EIATTR_MERCURY_ISA_VERSION
	.align		4
.L_1433:
        /*0048*/ 	.byte	0x03, 0x5f
        /*004a*/ 	.short	0x0101


	//----- nvinfo : EIATTR_VRC_CTA_INIT_COUNT
	.align		4
        /*004c*/ 	.byte	0x02, 0x4a
	.zero		1
	.zero		1


	//----- nvinfo : EIATTR_SYSCALL_OFFSETS
	.align		4
        /*0050*/ 	.byte	0x04, 0x46
        /*0052*/ 	.short	(.L_1435 - .L_1434)


	//   ....[0]....
.L_1434:
        /*0054*/ 	.word	0x000001b0


	//----- nvinfo : EIATTR_EXIT_INSTR_OFFSETS
	.align		4
.L_1435:
        /*0058*/ 	.byte	0x04, 0x1c
        /*005a*/ 	.short	(.L_1437 - .L_1436)


	//   ....[0]....
.L_1436:
        /*005c*/ 	.word	0x000000b0


	//   ....[1]....
        /*0060*/ 	.word	0x000001c0


	//----- nvinfo : EIATTR_CBANK_PARAM_SIZE
	.align		4
.L_1437:
        /*0064*/ 	.byte	0x03, 0x19
        /*0066*/ 	.short	0x0018


	//----- nvinfo : EIATTR_PARAM_CBANK
	.align		4
        /*0068*/ 	.byte	0x04, 0x0a
        /*006a*/ 	.short	(.L_1439 - .L_1438)
	.align		4
.L_1438:
        /*006c*/ 	.word	index@(.nv.constant0._ZN2at6native47_GLOBAL__N__62f9f32f_14_IndexKernel_cu_3e7731d125masked_scatter_size_checkEPKlPKbl)
        /*0070*/ 	.short	0x0380
        /*0072*/ 	.short	0x0018


	//----- nvinfo : EIATTR_SW_WAR
	.align		4
.L_1439:
        /*0074*/ 	.byte	0x04, 0x36
        /*0076*/ 	.short	(.L_1441 - .L_1440)
.L_1440:
        /*0078*/ 	.word	0x00000008
.L_1441:


//--------------------- .nv.info._ZN2at6native24index_elementwise_kernelILi128ELi4EZNS0_16flip_kernel_implINS0_10OpaqueTypeILi16EEEEEvRNS_14TensorIteratorEEUliE_EEvlT1_ --------------------------
	.section	.nv.info._ZN2at6native24index_elementwise_kernelILi128ELi4EZNS0_16flip_kernel_implINS0_10OpaqueTypeILi16EEEEEvRNS_14TensorIteratorEEUliE_EEvlT1_,"",@"SHT_CUDA_INFO"
	.sectionflags	@""
	.align	4


	//----- nvinfo : EIATTR_CUDA_API_VERSION
	.align		4
        /*0000*/ 	.byte	0x04, 0x37
        /*0002*/ 	.short	(.L_1443 - .L_1442)
.L_1442:
        /*0004*/ 	.word	0x00000082


	//----- nvinfo : EIATTR_KPARAM_INFO
	.align		4
.L_1443:
        /*0008*/ 	.byte	0x04, 0x17
        /*000a*/ 	.short	(.L_1445 - .L_1444)
.L_1444:
        /*000c*/ 	.word	0x00000000
        /*0010*/ 	.short	0x0001
        /*0012*/ 	.short	0x0008
        /*0014*/ 	.byte	0x00, 0xf0, 0x21, 0x08


	//----- nvinfo : EIATTR_KPARAM_INFO
	.align		4
.L_1445:
        /*0018*/ 	.byte	0x04, 0x17
        /*001a*/ 	.short	(.L_1447 - .L_1446)
.L_1446:
        /*001c*/ 	.word	0x00000000
        /*0020*/ 	.short	0x0000
        /*0022*/ 	.short	0x0000
        /*0024*/ 	.byte	0x00, 0xf0, 0x21, 0x00


	//----- nvinfo : EIATTR_SPARSE_MMA_MASK
	.align		4
.L_1447:
        /*0028*/ 	.byte	0x03, 0x50
        /*002a*/ 	.short	0x0000


	//----- nvinfo : EIATTR_MAXREG_COUNT
	.align		4
        /*002c*/ 	.byte	0x03, 0x1b
        /*002e*/ 	.short	0x0080


	//----- nvinfo : EIATTR_MERCURY_ISA_VERSION
	.align		4
        /*0030*/ 	.byte	0x03, 0x5f
        /*0032*/ 	.short	0x0101


	//----- nvinfo : EIATTR_VRC_CTA_INIT_COUNT
	.align		4
        /*0034*/ 	.byte	0x02, 0x4a
	.zero		1
	.zero		1


	//----- nvinfo : EIATTR_EXIT_INSTR_OFFSETS
	.align		4
        /*0038*/ 	.byte	0x04, 0x1c
        /*003a*/ 	.short	(.L_1449 - .L_1448)


	//   ....[0]....
.L_1448:
        /*003c*/ 	.word	0x00000240


	//   ....[1]....
        /*0040*/ 	.word	0x00000290


	//   ....[2]....
        /*0044*/ 	.word	0x00003d50


	//   ....[3]....
        /*0048*/ 	.word	0x00005070


	//----- nvinfo : EIATTR_MAX_THREADS
	.align		4
.L_1449:
        /*004c*/ 	.byte	0x04, 0x05
        /*004e*/ 	.short	(.L_1451 - .L_1450)
.L_1450:
        /*0050*/ 	.word	0x00000080
        /*0054*/ 	.word	0x00000001
        /*0058*/ 	.word	0x00000001


	//----- nvinfo : EIATTR_CRS_STACK_SIZE
	.align		4
.L_1451:
        /*005c*/ 	.byte	0x04, 0x1e
        /*005e*/ 	.short	(.L_1453 - .L_1452)
.L_1452:
        /*0060*/ 	.word	0x00000000


	//----- nvinfo : EIATTR_CBANK_PARAM_SIZE
	.align		4
.L_1453:
        /*0064*/ 	.byte	0x03, 0x19
        /*0066*/ 	.short	0x0210


	//----- nvinfo : EIATTR_PARAM_CBANK
	.align		4
        /*0068*/ 	.byte	0x04, 0x0a
        /*006a*/ 	.short	(.L_1455 - .L_1454)
	.align		4
.L_1454:
        /*006c*/ 	.word	index@(.nv.constant0._ZN2at6native24index_elementwise_kernelILi128ELi4EZNS0_16flip_kernel_implINS0_10OpaqueTypeILi16EEEEEvRNS_14TensorIteratorEEUliE_EEvlT1_)
        /*0070*/ 	.short	0x0380
        /*0072*/ 	.short	0x0210


	//----- nvinfo : EIATTR_SW_WAR
	.align		4
.L_1455:
        /*0074*/ 	.byte	0x04, 0x36
        /*0076*/ 	.short	(.L_1457 - .L_1456)
.L_1456:
        /*0078*/ 	.word	0x00000008
.L_1457:


//--------------------- .nv.info._ZN2at6native24index_elementwise_kernelILi128ELi4EZNS0_16flip_kernel_implINS0_10OpaqueTypeILi2EEEEEvRNS_14TensorIteratorEEUliE_EEvlT1_ --------------------------
	.section	.nv.info._ZN2at6native24index_elementwise_kernelILi128ELi4EZNS0_16flip_kernel_implINS0_10OpaqueTypeILi2EEEEEvRNS_14TensorIteratorEEUliE_EEvlT1_,"",@"SHT_CUDA_INFO"
	.sectionflags	@""
	.align	4


	//----- nvinfo : EIATTR_CUDA_API_VERSION
	.align		4
        /*0000*/ 	.byte	0x04, 0x37
        /*0002*/ 	.short	(.L_1459 - .L_1458)
.L_1458:
        /*0004*/ 	.word	0x00000082


	//----- nvinfo : EIATTR_KPARAM_INFO
	.align		4
.L_1459:
        /*0008*/ 	.byte	0x04, 0x17
        /*000a*/ 	.short	(.L_1461 - .L_1460)
.L_1460:
        /*000c*/ 	.word	0x00000000
        /*0010*/ 	.short	0x0001
        /*0012*/ 	.short	0x0008
        /*0014*/ 	.byte	0x00, 0xf0, 0x21, 0x08


	//----- nvinfo : EIATTR_KPARAM_INFO
	.align		4
.L_1461:
        /*0018*/ 	.byte	0x04, 0x17
        /*001a*/ 	.short	(.L_1463 - .L_1462)
.L_1462:
        /*001c*/ 	.word	0x00000000
        /*0020*/ 	.short	0x0000
        /*0022*/ 	.short	0x0000
        /*0024*/ 	.byte	0x00, 0xf0, 0x21, 0x00


	//----- nvinfo : EIATTR_SPARSE_MMA_MASK
	.align		4
.L_1463:
        /*0028*/ 	.byte	0x03, 0x50
        /*002a*/ 	.short	0x0000


	//----- nvinfo : EIATTR_MAXREG_COUNT
	.align		4
        /*002c*/ 	.byte	0x03, 0x1b
        /*002e*/ 	.short	0x0080


	//----- nvinfo : EIATTR_MERCURY_ISA_VERSION
	.align		4
        /*0030*/ 	.byte	0x03, 0x5f
        /*0032*/ 	.short	0x0101


	//----- nvinfo : EIATTR_VRC_CTA_INIT_COUNT
	.align		4
        /*0034*/ 	.byte	0x02, 0x4a
	.zero		1
	.zero		1


	//----- nvinfo : EIATTR_EXIT_INSTR_OFFSETS
	.align		4
        /*0038*/ 	.byte	0x04, 0x1c
        /*003a*/ 	.short	(.L_1465 - .L_1464)


	//   ....[0]....
.L_1464:
        /*003c*/ 	.word	0x00000270


	//   ....[1]....
        /*0040*/ 	.word	0x000002d0


	//   ....[2]....
        /*0044*/ 	.word	0x00003dc0


	//   ....[3]....
        /*0048*/ 	.word	0x000050f0


	//----- nvinfo : EIATTR_MAX_THREADS
	.align		4
.L_1465:
        /*004c*/ 	.byte	0x04, 0x05
        /*004e*/ 	.short	(.L_1467 - .L_1466)
.L_1466:
        /*0050*/ 	.word	0x00000080
        /*0054*/ 	.word	0x00000001
        /*0058*/ 	.word	0x00000001


	//----- nvinfo : EIATTR_CRS_STACK_SIZE
	.align		4
.L_1467:
        /*005c*/ 	.byte	0x04, 0x1e
        /*005e*/ 	.short	(.L_1469 - .L_1468)
.L_1468:
        /*0060*/ 	.word	0x00000000


	//----- nvinfo : EIATTR_CBANK_PARAM_SIZE
	.align		4
.L_1469:
        /*0064*/ 	.byte	0x03, 0x19
        /*0066*/ 	.short	0x0210


	//----- nvinfo : EIATTR_PARAM_CBANK
	.align		4
        /*0068*/ 	.byte	0x04, 0x0a
        /*006a*/ 	.short	(.L_1471 - .L_1470)
	.align		4
.L_1470:
        /*006c*/ 	.word	index@(.nv.constant0._ZN2at6native24index_elementwise_kernelILi128ELi4EZNS0_16flip_kernel_implINS0_10OpaqueTypeILi2EEEEEvRNS_14TensorIteratorEEUliE_EEvlT1_)
        /*0070*/ 	.short	0x0380
        /*0072*/ 	.short	0x0210


	//----- nvinfo : EIATTR_SW_WAR
	.align		4
.L_1471:
        /*0074*/ 	.byte	0x04, 0x36
        /*0076*/ 	.short	(.L_1473 - .L_1472)
.L_1472:
        /*0078*/ 	.word	0x00000008
.L_1473:


//--------------------- .nv.info._ZN2at6native24index_elementwise_kernelILi128ELi4EZNS0_16flip_kernel_implINS0_10OpaqueTypeILi8EEEEEvRNS_14TensorIteratorEEUliE_EEvlT1_ --------------------------
	.section	.nv.info._ZN2at6native24index_elementwise_kernelILi128ELi4EZNS0_16flip_kernel_implINS0_10OpaqueTypeILi8EEEEEvRNS_14TensorIteratorEEUliE_EEvlT1_,"",@"SHT_CUDA_INFO"
	.sectionflags	@""
	.align	4


	//----- nvinfo : EIATTR_CUDA_API_VERSION
	.align		4
        /*0000*/ 	.byte	0x04, 0x37
        /*0002*/ 	.short	(.L_1475 - .L_1474)
.L_1474:
        /*0004*/ 	.word	0x00000082


	//----- nvinfo : EIATTR_KPARAM_INFO
	.align		4
.L_1475:
        /*0008*/ 	.byte	0x04, 0x17
        /*000a*/ 	.short	(.L_1477 - .L_1476)
.L_1476:
        /*000c*/ 	.word	0x00000000
        /*0010*/ 	.short	0x0001
        /*0012*/ 	.short	0x0008
        /*0014*/ 	.byte	0x00, 0xf0, 0x21, 0x08


	//----- nvinfo : EIATTR_KPARAM_INFO
	.align		4
.L_1477:
        /*0018*/ 	.byte	0x04, 0x17
        /*001a*/ 	.short	(.L_1479 - .L_1478)
.L_1478:
        /*001c*/ 	.word	0x00000000
        /*0020*/ 	.short	0x0000
        /*0022*/ 	.short	0x0000
        /*0024*/ 	.byte	0x00, 0xf0, 0x21, 0x00


	//----- nvinfo : EIATTR_SPARSE_MMA_MASK
	.align		4
.L_1479:
        /*0028*/ 	.byte	0x03, 0x50
        /*002a*/ 	.short	0x0000


	//----- nvinfo : EIATTR_MAXREG_COUNT
	.align		4
        /*002c*/ 	.byte	0x03, 0x1b
        /*002e*/ 	.short	0x0080


	//----- nvinfo : EIATTR_MERCURY_ISA_VERSION
	.align		4
        /*0030*/ 	.byte	0x03, 0x5f
        /*0032*/ 	.short	0x0101


	//----- nvinfo : EIATTR_VRC_CTA_INIT_COUNT
	.align		4
        /*0034*/ 	.byte	0x02, 0x4a
	.zero		1
	.zero		1


	//----- nvinfo : EIATTR_EXIT_INSTR_OFFSETS
	.align		4
        /*0038*/ 	.byte	0x04, 0x1c
        /*003a*/ 	.short	(.L_1481 - .L_1480)


	//   ....[0]....
.L_1480:
        /*003c*/ 	.word	0x00000240


	//   ....[1]....
        /*0040*/ 	.word	0x00000290


	//   ....[2]....
        /*0044*/ 	.word	0x00003d50


	//   ....[3]....
        /*0048*/ 	.word	0x00005070


	//----- nvinfo : EIATTR_MAX_THREADS
	.align		4
.L_1481:
        /*004c*/ 	.byte	0x04, 0x05
        /*004e*/ 	.short	(.L_1483 - .L_1482)
.L_1482:
        /*0050*/ 	.word	0x00000080
        /*0054*/ 	.word	0x00000001
        /*0058*/ 	.word	0x00000001


	//----- nvinfo : EIATTR_CRS_STACK_SIZE
	.align		4
.L_1483:
        /*005c*/ 	.byte	0x04, 0x1e
        /*005e*/ 	.short	(.L_1485 - .L_1484)
.L_1484:
        /*0060*/ 	.word	0x00000000


	//----- nvinfo : EIATTR_CBANK_PARAM_SIZE
	.align		4
.L_1485:
        /*0064*/ 	.byte	0x03, 0x19
        /*0066*/ 	.short	0x0210


	//----- nvinfo : EIATTR_PARAM_CBANK
	.align		4
        /*0068*/ 	.byte	0x04, 0x0a
        /*006a*/ 	.short	(.L_1487 - .L_1486)
	.align		4
.L_1486:
        /*006c*/ 	.word	index@(.nv.constant0._ZN2at6native24index_elementwise_kernelILi128ELi4EZNS0_16flip_kernel_implINS0_10OpaqueTypeILi8EEEEEvRNS_14TensorIteratorEEUliE_EEvlT1_)
        /*0070*/ 	.short	0x0380
        /*0072*/ 	.short	0x0210


	//----- nvinfo : EIATTR_SW_WAR
	.align		4
.L_1487:
        /*0074*/ 	.byte	0x04, 0x36
        /*0076*/ 	.short	(.L_1489 - .L_1488)
.L_1488:
        /*0078*/ 	.word	0x00000008
.L_1489:


//--------------------- .nv.info._ZN2at6native24index_elementwise_kernelILi128ELi4EZNS0_16flip_kernel_implINS0_10OpaqueTypeILi4EEEEEvRNS_14TensorIteratorEEUliE_EEvlT1_ --------------------------
	.section	.nv.info._ZN2at6native24index_elementwise_kernelILi128ELi4EZNS0_16flip_kernel_implINS0_10OpaqueTypeILi4EEEEEvRNS_14TensorIteratorEEUliE_EEvlT1_,"",@"SHT_CUDA_INFO"
	.sectionflags	@""
	.align	4


	//----- nvinfo : EIATTR_CUDA_API_VERSION
	.align		4
        /*0000*/ 	.byte	0x04, 0x37
        /*0002*/ 	.short	(.L_1491 - .L_1490)
.L_1490:
        /*0004*/ 	.word	0x00000082


	//----- nvinfo : EIATTR_KPARAM_INFO
	.align		4
.L_1491:
        /*0008*/ 	.byte	0x04, 0x17
        /*000a*/ 	.short	(.L_1493 - .L_1492)
.L_1492:
        /*000c*/ 	.word	0x00000000
        /*0010*/ 	.short	0x0001
        /*0012*/ 	.short	0x0008
        /*0014*/ 	.byte	0x00, 0xf0, 0x21, 0x08


	//----- nvinfo : EIATTR_KPARAM_INFO
	.align		4
.L_1493:
        /*0018*/ 	.byte	0x04, 0x17
        /*001a*/ 	.short	(.L_1495 - .L_1494)
.L_1494:
        /*001c*/ 	.word	0x00000000
        /*0020*/ 	.short	0x0000
        /*0022*/ 	.short	0x0000
        /*0024*/ 	.byte	0x00, 0xf0, 0x21, 0x00


	//----- nvinfo : EIATTR_SPARSE_MMA_MASK
	.align		4
.L_1495:
        /*0028*/ 	.byte	0x03, 0x50
        /*002a*/ 	.short	0x0000


	//----- nvinfo : EIATTR_MAXREG_COUNT
	.align		4
        /*002c*/ 	.byte	0x03, 0x1b
        /*002e*/ 	.short	0x0080


	//----- nvinfo : EIATTR_MERCURY_ISA_VERSION
	.align		4
        /*0030*/ 	.byte	0x03, 0x5f
        /*0032*/ 	.short	0x0101


	//----- nvinfo : EIATTR_VRC_CTA_INIT_COUNT
	.align		4
        /*0034*/ 	.byte	0x02, 0x4a
	.zero		1
	.zero		1


	//----- nvinfo : EIATTR_EXIT_INSTR_OFFSETS
	.align		4
        /*0038*/ 	.byte	0x04, 0x1c
        /*003a*/ 	.short	(.L_1497 - .L_1496)


	//   ....[0]....
.L_1496:
        /*003c*/ 	.word	0x00000240


	//   ....[1]....
        /*0040*/ 	.word	0x00000290


	//   ....[2]....
        /*0044*/ 	.word	0x00003d50


	//   ....[3]....
        /*0048*/ 	.word	0x00005070


	//----- nvinfo : EIATTR_MAX_THREADS
	.align		4
.L_1497:
        /*004c*/ 	.byte	0x04, 0x05
        /*004e*/ 	.short	(.L_1499 - .L_1498)
.L_1498:
        /*0050*/ 	.word	0x00000080
        /*0054*/ 	.word	0x00000001
        /*0058*/ 	.word	0x00000001


	//----- nvinfo : EIATTR_CRS_STACK_SIZE
	.align		4
.L_1499:
        /*005c*/ 	.byte	0x04, 0x1e
        /*005e*/ 	.short	(.L_1501 - .L_1500)
.L_1500:
        /*0060*/ 	.word	0x00000000


	//----- nvinfo : EIATTR_CBANK_PARAM_SIZE
	.align		4
.L_1501:
        /*0064*/ 	.byte	0x03, 0x19
        /*0066*/ 	.short	0x0210


	//----- nvinfo : EIATTR_PARAM_CBANK
	.align		4
        /*0068*/ 	.byte	0x04, 0x0a
        /*006a*/ 	.short	(.L_1503 - .L_1502)
	.align		4
.L_1502:
        /*006c*/ 	.word	index@(.nv.constant0._ZN2at6native24index_elementwise_kernelILi128ELi4EZNS0_16flip_kernel_implINS0_10OpaqueTypeILi4EEEEEvRNS_14TensorIteratorEEUliE_EEvlT1_)
        /*0070*/ 	.short	0x0380
        /*0072*/ 	.short	0x0210


	//----- nvinfo : EIATTR_SW_WAR
	.align		4
.L_1503:
        /*0074*/ 	.byte	0x04, 0x36
        /*0076*/ 	.short	(.L_1505 - .L_1504)
.L_1504:
        /*0078*/ 	.word	0x00000008
.L_1505:


//--------------------- .nv.info._ZN2at6native24index_elementwise_kernelILi128ELi4EZNS0_16flip_kernel_implINS0_10OpaqueTypeILi1EEEEEvRNS_14TensorIteratorEEUliE_EEvlT1_ --------------------------
	.section	.nv.info._ZN2at6native24index_elementwise_kernelILi128ELi4EZNS0_16flip_kernel_implINS0_10OpaqueTypeILi1EEEEEvRNS_14TensorIteratorEEUliE_EEvlT1_,"",@"SHT_CUDA_INFO"
	.sectionflags	@""
	.align	4


	//----- nvinfo : EIATTR_CUDA_API_VERSION
	.align		4
        /*0000*/ 	.byte	0x04, 0x37
        /*0002*/ 	.short	(.L_1507 - .L_1506)
.L_1506:
        /*0004*/ 	.word	0x00000082


	//----- nvinfo : EIATTR_KPARAM_INFO
	.align		4
.L_1507:
        /*0008*/ 	.byte	0x04, 0x17
        /*000a*/ 	.short	(.L_1509 - .L_1508)
.L_1508:
        /*000c*/ 	.word	0x00000000
        /*0010*/ 	.short	0x0001
        /*0012*/ 	.short	0x0008
        /*0014*/ 	.byte	0x00, 0xf0, 0x21, 0x08


	//----- nvinfo : EIATTR_KPARAM_INFO
	.align		4
.L_1509:
        /*0018*/ 	.byte	0x04, 0x17
        /*001a*/ 	.short	(.L_1511 - .L_1510)
.L_1510:
        /*001c*/ 	.word	0x00000000
        /*0020*/ 	.short	0x0000
        /*0022*/ 	.short	0x0000
        /*0024*/ 	.byte	0x00, 0xf0, 0x21, 0x00


	//----- nvinfo : EIATTR_SPARSE_MMA_MASK
	.align		4
.L_1511:
        /*0028*/ 	.byte	0x03, 0x50
        /*002a*/ 	.short	0x0000


	//----- nvinfo : EIATTR_MAXREG_COUNT
	.align		4
        /*002c*/ 	.byte	0x03, 0x1b
        /*002e*/ 	.short	0x0080


	//----- nvinfo : EIATTR_MERCURY_ISA_VERSION
	.align		4
        /*0030*/ 	.byte	0x03, 0x5f
        /*0032*/ 	.short	0x0101


	//----- nvinfo : EIATTR_VRC_CTA_INIT_COUNT
	.align		4
        /*0034*/ 	.byte	0x02, 0x4a
	.zero		1
	.zero		1


	//----- nvinfo : EIATTR_EXIT_INSTR_OFFSETS
	.align		4
        /*0038*/ 	.byte	0x04, 0x1c
        /*003a*/ 	.short	(.L_1513 - .L_1512)


	//   ....[0]....
.L_1512:
        /*003c*/ 	.word	0x00000240


	//   ....[1]....
        /*0040*/ 	.word	0x00000290


	//   ....[2]....
        /*0044*/ 	.word	0x00003d50


	//   ....[3]....
        /*0048*/ 	.word	0x00005070


	//----- nvinfo : EIATTR_MAX_THREADS
	.align		4
.L_1513:
        /*004c*/ 	.byte	0x04, 0x05
        /*004e*/ 	.short	(.L_1515 - .L_1514)
.L_1514:
        /*0050*/ 	.word	0x00000080
        /*0054*/ 	.word	0x00000001
        /*0058*/ 	.word	0x00000001


	//----- nvinfo : EIATTR_CRS_STACK_SIZE
	.align		4
.L_1515:
        /*005c*/ 	.byte	0x04, 0x1e
        /*005e*/ 	.short	(.L_1517 - .L_1516)
.L_1516:
        /*0060*/ 	.word	0x00000000


	//----- nvinfo : EIATTR_CBANK_PARAM_SIZE
	.align		4
.L_1517:
        /*0064*/ 	.byte	0x03, 0x19
        /*0066*/ 	.short	0x0210


	//----- nvinfo : EIATTR_PARAM_CBANK
	.align		4
        /*0068*/ 	.byte	0x04, 0x0a
        /*006a*/ 	.short	(.L_1519 - .L_1518)
	.align		4
.L_1518:
        /*006c*/ 	.word	index@(.nv.constant0._ZN2at6native24index_elementwise_kernelILi128ELi4EZNS0_16flip_kernel_implINS0_10OpaqueTypeILi1EEEEEvRNS_14TensorIteratorEEUliE_EEvlT1_)
        /*0070*/ 	.short	0x0380
        /*0072*/ 	.short	0x0210


	//----- nvinfo : EIATTR_SW_WAR
	.align		4
.L_1519:
        /*0074*/ 	.byte	0x04, 0x36
        /*0076*/ 	.short	(.L_1521 - .L_1520)
.L_1520:
        /*0078*/ 	.word	0x00000008
.L_1521:


//--------------------- .nv.info._ZN2at6native18elementwise_kernelILi128ELi4EZNS0_15gpu_kernel_implIZZZNS0_28launch_masked_scatter_kernelERKNS_10TensorBaseES5_S5_S5_ENKUlvE_clEvENKUlvE10_clEvEUlN3c104HalfEblE_EEvRNS_18TensorIteratorBaseERKT_EUliE_EEviT1_ --------------------------
	.section	.nv.info._ZN2at6native18elementwise_kernelILi128ELi4EZNS0_15gpu_kernel_implIZZZNS0_28launch_masked_scatter_kernelERKNS_10TensorBaseES5_S5_S5_ENKUlvE_clEvENKUlvE10_clEvEUlN3c104HalfEblE_EEvRNS_18TensorIteratorBaseERKT_EUliE_EEviT1_,"",@"SHT_CUDA_INFO"
	.sectionflags	@""
	.align	4


	//----- nvinfo : EIATTR_CUDA_API_VERSION
	.align		4
        /*0000*/ 	.byte	0x04, 0x37
        /*0002*/ 	.short	(.L_1523 - .L_1522)
.L_1522:
        /*0004*/ 	.word	0x00000082


	//----- nvinfo : EIATTR_KPARAM_INFO
	.align		4
.L_1523:
        /*0008*/ 	.byte	0x04, 0x17
        /*000a*/ 	.short	(.L_1525 - .L_1524)
.L_1524:
        /*000c*/ 	.word	0x00000000
        /*0010*/ 	.short	0x0001
        /*0012*/ 	.short	0x0008
        /*0014*/ 	.byte	0x00, 0xf0, 0x01, 0x0c


	//----- nvinfo : EIATTR_KPARAM_INFO
	.align		4
.L_1525:
        /*0018*/ 	.byte	0x04, 0x17
        /*001a*/ 	.short	(.L_1527 - .L_1526)
.L_1526:
        /*001c*/ 	.word	0x00000000
        /*0020*/ 	.short	0x0000
        /*0022*/ 	.short	0x0000
        /*0024*/ 	.byte	0x00, 0xf0, 0x11, 0x00


	//----- nvinfo : EIATTR_SPARSE_MMA_MASK
	.align		4
.L_1527:
        /*0028*/ 	.byte	0x03, 0x50
        /*002a*/ 	.short	0x0000


	//----- nvinfo : EIATTR_MAXREG_COUNT
	.align		4
        /*002c*/ 	.byte	0x03, 0x1b
        /*002e*/ 	.short	0x0080


	//----- nvinfo : EIATTR_EXTERNS
	.align		4
        /*0030*/ 	.byte	0x04, 0x0f
        /*0032*/ 	.short	(.L_1529 - .L_1528)


	//   ....[0]....
	.align		4
.L_1528:
        /*0034*/ 	.word	index@(__assertfail)


	//----- nvinfo : EIATTR_MERCURY_ISA_VERSION
	.align		4
.L_1529:
        /*0038*/ 	.byte	0x03, 0x5f
        /*003a*/ 	.short	0x0101


	//----- nvinfo : EIATTR_VRC_CTA_INIT_COUNT
	.align		4
        /*003c*/ 	.byte	0x02, 0x4a
	.zero		1
	.zero		1


	//----- nvinfo : EIATTR_SYSCALL_OFFSETS
	.align		4
        /*0040*/ 	.byte	0x04, 0x46
        /*0042*/ 	.short	(.L_1531 - .L_1530)


	//   ....[0]....
.L_1530:
        /*0044*/ 	.word	0x000027c0


	//   ....[1]....
        /*0048*/ 	.word	0x000033c0


	//   ....[2]....
        /*004c*/ 	.word	0x000041f0


	//   ....[3]....
        /*0050*/ 	.word	0x000050f0


	//   ....[4]....
        /*0054*/ 	.word	0x00007a30


	//   ....[5]....
        /*0058*/ 	.word	0x000085b0


	//   ....[6]....
        /*005c*/ 	.word	0x00009450


	//   ....[7]....
        /*0060*/ 	.word	0x0000a180


	//   ....[8]....
        /*0064*/ 	.word	0x0000cbd0


	//   ....[9]....
        /*0068*/ 	.word	0x0000d750


	//   ....[10]....
        /*006c*/ 	.word	0x0000e5f0


	//   ....[11]....
        /*0070*/ 	.word	0x0000f320


	//   ....[12]....
        /*0074*/ 	.word	0x00011d80


	//   ....[13]....
        /*0078*/ 	.word	0x00012900


	//   ....[14]....
        /*007c*/ 	.word	0x000137a0


	//   ....[15]....
        /*0080*/ 	.word	0x000144d0


	//----- nvinfo : EIATTR_EXIT_INSTR_OFFSETS
	.align		4
.L_1531:
        /*0084*/ 	.byte	0x04, 0x1c
        /*0086*/ 	.short	(.L_1533 - .L_1532)


	//   ....[0]....
.L_1532:
        /*0088*/ 	.word	0x0000f600


	//   ....[1]....
        /*008c*/ 	.word	0x00013970


	//   ....[2]....
        /*0090*/ 	.word	0x000139b0


	//   ....[3]....
        /*0094*/ 	.word	0x00013a50


	//   ....[4]....
        /*0098*/ 	.word	0x00013a90


	//   ....[5]....
        /*009c*/ 	.word	0x00013ad0


	//   ....[6]....
        /*00a0*/ 	.word	0x00013b60


	//   ....[7]....
        /*00a4*/ 	.word	0x00013b80


	//   ....[8]....
        /*00a8*/ 	.word	0x00013c20


	//   ....[9]....
        /*00ac*/ 	.word	0x00013c70


	//   ....[10]....
        /*00b0*/ 	.word	0x00013cc0


	//   ....[11]....
        /*00b4*/ 	.word	0x00013da0


	//   ....[12]....
        /*00b8*/ 	.word	0x00013f10


	//   ....[13]....
        /*00bc*/ 	.word	0x00014080


	//   ....[14]....
        /*00c0*/ 	.word	0x000141e0


	//   ....[15]....
        /*00c4*/ 	.word	0x00014220


	//   ....[16]....
        /*00c8*/ 	.word	0x00014260


	//   ....[17]....
        /*00cc*/ 	.word	0x00014310


	//   ....[18]....
        /*00d0*/ 	.word	0x00014370


	//   ....[19]....
        /*00d4*/ 	.word	0x000144e0


	//   ....[20]....
        /*00d8*/ 	.word	0x000145f0


	//   ....[21]....
        /*00dc*/ 	.word	0x00014730


	//   ....[22]....
        /*00e0*/ 	.word	0x00014770


	//----- nvinfo : EIATTR_MAX_THREADS
	.align		4
.L_1533:
        /*00e4*/ 	.byte	0x04, 0x05
        /*00e6*/ 	.short	(.L_1535 - .L_1534)
.L_1534:
        /*00e8*/ 	.word	0x00000080
        /*00ec*/ 	.word	0x00000001
        /*00f0*/ 	.word	0x00000001


	//----- nvinfo : EIATTR_CRS_STACK_SIZE
	.align		4
.L_1535:
        /*00f4*/ 	.byte	0x04, 0x1e
        /*00f6*/ 	.short	(.L_1537 - .L_1536)
.L_1536:
        /*00f8*/ 	.word	0x00000000


	//----- nvinfo : EIATTR_CBANK_PARAM_SIZE
	.align		4
.L_1537:
        /*00fc*/ 	.byte	0x03, 0x19
        /*00fe*/ 	.short	0x0308


	//----- nvinfo : EIATTR_PARAM_CBANK
	.align		4
        /*0100*/ 	.byte	0x04, 0x0a
        /*0102*/ 	.short	(.L_1539 - .L_1538)
	.align		4
.L_1538:
        /*0104*/ 	.word	index@(.nv.constant0._ZN2at6native18elementwise_kernelILi128ELi4EZNS0_15gpu_kernel_implIZZZNS0_28launch_masked_scatter_kernelERKNS_10TensorBaseES5_S5_S5_ENKUlvE_clEvENKUlvE10_clEvEUlN3c104HalfEblE_EEvRNS_18TensorIteratorBaseERKT_EUliE_EEviT1_)
        /*0108*/ 	.short	0x0380
        /*010a*/ 	.short	0x0308


	//----- nvinfo : EIATTR_SW_WAR
	.align		4
.L_1539:
        /*010c*/ 	.byte	0x04, 0x36
        /*010e*/ 	.short	(.L_1541 - .L_1540)
.L_1540:
        /*0110*/ 	.word	0x00000008
.L_1541:


//--------------------- .nv.info._ZN2at6native27unrolled_elementwise_kernelIZZZNS0_28launch_masked_scatter_kernelERKNS_10TensorBaseES4_S4_S4_ENKUlvE_clEvENKUlvE10_clEvEUlN3c104HalfEblE_St5arrayIPcLm4EELi4E23TrivialOffsetCalculatorILi3EjESD_ILi1EjENS0_6memory12LoadWithCastILi3EEENSG_13StoreWithCastILi1EEEEEviT_T0_T2_T3_T4_T5_ --------------------------
	.section	.nv.info._ZN2at6native27unrolled_elementwise_kernelIZZZNS0_28launch_masked_scatter_kernelERKNS_10TensorBaseES4_S4_S4_ENKUlvE_clEvENKUlvE10_clEvEUlN3c104HalfEblE_St5arrayIPcLm4EELi4E23TrivialOffsetCalculatorILi3EjESD_ILi1EjENS0_6memory12LoadWithCastILi3EEENSG_13StoreWithCastILi1EEEEEviT_T0_T2_T3_T4_T5_,"",@"SHT_CUDA_INFO"
	.sectionflags	@""
	.align	4


	//----- nvinfo : EIATTR_CUDA_API_VERSION
	.align		4
        /*0000*/ 	.byte	0x04, 0x37
        /*0002*/ 	.short	(.L_1543 - .L_1542)
.L_1542:
        /*0004*/ 	.word	0x00000082


	//----- nvinfo : EIATTR_KPARAM_INFO
	.align		4
.L_1543:
        /*0008*/ 	.byte	0x04, 0x17
        /*000a*/ 	.short	(.L_1545 - .L_1544)
.L_1544:
        /*000c*/ 	.word	0x00000000
        /*0010*/ 	.short	0x0006
        /*0012*/ 	.short	0x004c
        /*0014*/ 	.byte	0x00, 0xf0, 0x21, 0x00


	//----- nvinfo : EIATTR_KPARAM_INFO
	.align		4
.L_1545:
        /*0018*/ 	.byte	0x04, 0x17
        /*001a*/ 	.short	(.L_1547 - .L_1546)
.L_1546:
        /*001c*/ 	.word	0x00000000
        /*0020*/ 	.short	0x0005
        /*0022*/ 	.short	0x003c
        /*0024*/ 	.byte	0x00, 0xf0, 0x41, 0x00


	//----- nvinfo : EIATTR_KPARAM_INFO
	.align		4
.L_1547:
        /*0028*/ 	.byte	0x04, 0x17
        /*002a*/ 	.short	(.L_1549 - .L_1548)
.L_1548:
        /*002c*/ 	.word	0x00000000
        /*0030*/ 	.short	0x0004
        /*0032*/ 	.short	0x0039
        /*0034*/ 	.byte	0x00, 0xf0, 0x05, 0x00


	//----- nvinfo : EIATTR_KPARAM_INFO
	.align		4
.L_1549:
        /*0038*/ 	.byte	0x04, 0x17
        /*003a*/ 	.short	(.L_1551 - .L_1550)
.L_1550:
        /*003c*/ 	.word	0x00000000
        /*0040*/ 	.short	0x0003
        /*0042*/ 	.short	0x0038
        /*0044*/ 	.byte	0x00, 0xf0, 0x05, 0x00


	//----- nvinfo : EIATTR_KPARAM_INFO
	.align		4
.L_1551:
        /*0048*/ 	.byte	0x04, 0x17
        /*004a*/ 	.short	(.L_1553 - .L_1552)
.L_1552:
        /*004c*/ 	.word	0x00000000
        /*0050*/ 	.short	0x0002
        /*0052*/ 	.short	0x0018
        /*0054*/ 	.byte	0x00, 0xf0, 0x81, 0x00


	//----- nvinfo : EIATTR_KPARAM_INFO
	.align		4
.L_1553:
        /*0058*/ 	.byte	0x04, 0x17
        /*005a*/ 	.short	(.L_1555 - .L_1554)
.L_1554:
        /*005c*/ 	.word	0x00000000
        /*0060*/ 	.short	0x0001
        /*0062*/ 	.short	0x0008
        /*0064*/ 	.byte	0x00, 0xf0, 0x41, 0x00


	//----- nvinfo : EIATTR_KPARAM_INFO
	.align		4
.L_1555:
        /*0068*/ 	.byte	0x04, 0x17
        /*006a*/ 	.short	(.L_1557 - .L_1556)
.L_1556:
        /*006c*/ 	.word	0x00000000
        /*0070*/ 	.short	0x0000
        /*0072*/ 	.short	0x0000
        /*0074*/ 	.byte	0x00, 0xf0, 0x11, 0x00


	//----- nvinfo : EIATTR_SPARSE_MMA_MASK
	.align		4
.L_1557:
        /*0078*/ 	.byte	0x03, 0x50
        /*007a*/ 	.short	0x0000


	//----- nvinfo : EIATTR_MAXREG_COUNT
	.align		4
        /*007c*/ 	.byte	0x03, 0x1b
        /*007e*/ 	.short	0x00ff


	//----- nvinfo : EIATTR_EXTERNS
	.align		4
        /*0080*/ 	.byte	0x04, 0x0f
        /*0082*/ 	.short	(.L_1559 - .L_1558)


	//   ....[0]....
	.align		4
.L_1558:
        /*0084*/ 	.word	index@(__assertfail)


	//----- nvinfo : EIATTR_MERCURY_ISA_VERSION
	.align		4
.L_1559:
        /*0088*/ 	.byte	0x03, 0x5f
        /*008a*/ 	.short	0x0101


	//----- nvinfo : EIATTR_VRC_CTA_INIT_COUNT
	.align		4
        /*008c*/ 	.byte	0x02, 0x4a
	.zero		1
	.zero		1


	//----- nvinfo : EIATTR_SYSCALL_OFFSETS
	.align		4
        /*0090*/ 	.byte	0x04, 0x46
        /*0092*/ 	.short	(.L_1561 - .L_1560)


	//   ....[0]....
.L_1560:
        /*0094*/ 	.word	0x00001010


	//   ....[1]....
        /*0098*/ 	.word	0x00001c30


	//   ....[2]....
        /*009c*/ 	.word	0x00002a90


	//   ....[3]....
        /*00a0*/ 	.word	0x00003c40


	//   ....[4]....
        /*00a4*/ 	.word	0x000047e0


	//   ....[5]....
        /*00a8*/ 	.word	0x000056b0


	//   ....[6]....
        /*00ac*/ 	.word	0x000067b0


	//   ....[7]....
        /*00b0*/ 	.word	0x00007350


	//   ....[8]....
        /*00b4*/ 	.word	0x00008220


	//   ....[9]....
        /*00b8*/ 	.word	0x00009310


	//   ....[10]....
        /*00bc*/ 	.word	0x00009eb0


	//   ....[11]....
        /*00c0*/ 	.word	0x0000ad90


	//   ....[12]....
        /*00c4*/ 	.word	0x0000bf10


	//   ....[13]....
        /*00c8*/ 	.word	0x0000cdc0


	//   ....[14]....
        /*00cc*/ 	.word	0x0000dd60


	//   ....[15]....
        /*00d0*/ 	.word	0x0000ece0


	//----- nvinfo : EIATTR_EXIT_INSTR_OFFSETS
	.align		4
.L_1561:
        /*00d4*/ 	.byte	0x04, 0x1c
        /*00d6*/ 	.short	(.L_1563 - .L_1562)


	//   ....[0]....
.L_1562:
        /*00d8*/ 	.word	0x0000e030


	//   ....[1]....
        /*00dc*/ 	.word	0x0000e180


	//   ....[2]....
        /*00e0*/ 	.word	0x0000e1c0


	//   ....[3]....
        /*00e4*/ 	.word	0x0000e260


	//   ....[4]....
        /*00e8*/ 	.word	0x0000e2a0


	//   ....[5]....
        /*00ec*/ 	.word	0x0000e2e0


	//   ....[6]....
        /*00f0*/ 	.word	0x0000e370


	//   ....[7]....
        /*00f4*/ 	.word	0x0000e390


	//   ....[8]....
        /*00f8*/ 	.word	0x0000e430


	//   ....[9]....
        /*00fc*/ 	.word	0x0000e480


	//   ....[10]....
        /*0100*/ 	.word	0x0000e4d0


	//   ....[11]....
        /*0104*/ 	.word	0x0000e5b0


	//   ....[12]....
        /*0108*/ 	.word	0x0000e720


	//   ....[13]....
        /*010c*/ 	.word	0x0000e890


	//   ....[14]....
        /*0110*/ 	.word	0x0000e9f0


	//   ....[15]....
        /*0114*/ 	.word	0x0000ea30


	//   ....[16]....
        /*0118*/ 	.word	0x0000ea70


	//   ....[17]....
        /*011c*/ 	.word	0x0000eb20


	//   ....[18]....
        /*0120*/ 	.word	0x0000eb80


	//   ....[19]....
        /*0124*/ 	.word	0x0000ecf0


	//   ....[20]....
        /*0128*/ 	.word	0x0000ee00


	//   ....[21]....
        /*012c*/ 	.word	0x0000ef40


	//   ....[22]....
        /*0130*/ 	.word	0x0000ef80


	//----- nvinfo : EIATTR_MAX_THREADS
	.align		4
.L_1563:
        /*0134*/ 	.byte	0x04, 0x05
        /*0136*/ 	.short	(.L_1565 - .L_1564)
.L_1564:
        /*0138*/ 	.word	0x00000080
        /*013c*/ 	.word	0x00000001
        /*0140*/ 	.word	0x00000001


	//----- nvinfo : EIATTR_CRS_STACK_SIZE
	.align		4
.L_1565:
        /*0144*/ 	.byte	0x04, 0x1e
        /*0146*/ 	.short	(.L_1567 - .L_1566)
.L_1566:
        /*0148*/ 	.word	0x00000000


	//----- nvinfo : EIATTR_CBANK_PARAM_SIZE
	.align		4
.L_1567:
        /*014c*/ 	.byte	0x03, 0x19
        /*014e*/ 	.short	0x0054


	//----- nvinfo : EIATTR_PARAM_CBANK
	.align		4
        /*0150*/ 	.byte	0x04, 0x0a
        /*0152*/ 	.short	(.L_1569 - .L_1568)
	.align		4
.L_1568:
        /*0154*/ 	.word	index@(.nv.constant0._ZN2at6native27unrolled_elementwise_kernelIZZZNS0_28launch_masked_scatter_kernelERKNS_10TensorBaseES4_S4_S4_ENKUlvE_clEvENKUlvE10_clEvEUlN3c104HalfEblE_St5arrayIPcLm4EELi4E23TrivialOffsetCalculatorILi3EjESD_ILi1EjENS0_6memory12LoadWithCastILi3EEENSG_13StoreWithCastILi1EEEEEviT_T0_T2_T3_T4_T5_)
        /*0158*/ 	.short	0x0380
        /*015a*/ 	.short	0x0054


	//----- nvinfo : EIATTR_SW_WAR
	.align		4
.L_1569:
        /*015c*/ 	.byte	0x04, 0x36
        /*015e*/ 	.short	(.L_1571 - .L_1570)
.L_1570:
        /*0160*/ 	.word	0x00000008
.L_1571:


//--------------------- .nv.info._ZN2at6native18elementwise_kernelILi128ELi4EZNS0_22gpu_kernel_impl_nocastIZZZNS0_28launch_masked_scatter_kernelERKNS_10TensorBaseES5_S5_S5_ENKUlvE_clEvENKUlvE10_clEvEUlN3c104HalfEblE_EEvRNS_18TensorIteratorBaseERKT_EUliE_EEviT1_ --------------------------
	.section	.nv.info._ZN2at6native18elementwise_kernelILi128ELi4EZNS0_22gpu_kernel_impl_nocastIZZZNS0_28launch_masked_scatter_kernelERKNS_10TensorBaseES5_S5_S5_ENKUlvE_clEvENKUlvE10_clEvEUlN3c104HalfEblE_EEvRNS_18TensorIteratorBaseERKT_EUliE_EEviT1_,"",@"SHT_CUDA_INFO"
	.sectionflags	@""
	.align	4


	//----- nvinfo : EIATTR_CUDA_API_VERSION
	.align		4
        /*0000*/ 	.byte	0x04, 0x37
        /*0002*/ 	.short	(.L_1573 - .L_1572)
.L_1572:
        /*0004*/ 	.word	0x00000082


	//----- nvinfo : EIATTR_KPARAM_INFO
	.align		4
.L_1573:
        /*0008*/ 	.byte	0x04, 0x17
        /*000a*/ 	.short	(.L_1575 - .L_1574)
.L_1574:
        /*000c*/ 	.word	0x00000000
        /*0010*/ 	.short	0x0001
        /*0012*/ 	.short	0x0008
        /*0014*/ 	.byte	0x00, 0xf0, 0xe1, 0x0b


	//----- nvinfo : EIATTR_KPARAM_INFO
	.align		4
.L_1575:
        /*0018*/ 	.byte	0x04, 0x17
        /*001a*/ 	.short	(.L_1577 - .L_1576)
.L_1576:
        /*001c*/ 	.word	0x00000000
        /*0020*/ 	.short	0x0000
        /*0022*/ 	.short	0x0000
        /*0024*/ 	.byte	0x00, 0xf0, 0x11, 0x00


	//----- nvinfo : EIATTR_SPARSE_MMA_MASK
	.align		4
.L_1577:
        /*0028*/ 	.byte	0x03, 0x50
        /*002a*/ 	.short	0x0000


	//----- nvinfo : EIATTR_MAXREG_COUNT
	.align		4
        /*002c*/ 	.byte	0x03, 0x1b
        /*002e*/ 	.short	0x0080


	//----- nvinfo : EIATTR_MERCURY_ISA_VERSION
	.align		4
        /*0030*/ 	.byte	0x03, 0x5f
        /*0032*/ 	.short	0x0101


	//----- nvinfo : EIATTR_VRC_CTA_INIT_COUNT
	.align		4
        /*0034*/ 	.byte	0x02, 0x4a
	.zero		1
	.zero		1


	//----- nvinfo : EIATTR_EXIT_INSTR_OFFSETS
	.align		4
        /*0038*/ 	.byte	0x04, 0x1c
        /*003a*/ 	.short	(.L_1579 - .L_1578)


	//   ....[0]....
.L_1578:
        /*003c*/ 	.word	0x00000420


	//   ....[1]....
        /*0040*/ 	.word	0x000004f0


	//   ....[2]....
        /*0044*/ 	.word	0x00000540


	//   ....[3]....
        /*0048*/ 	.word	0x00005050


	//   ....[4]....
        /*004c*/ 	.word	0x000068f0


	//----- nvinfo : EIATTR_MAX_THREADS
	.align		4
.L_1579:
        /*0050*/ 	.byte	0x04, 0x05
        /*0052*/ 	.short	(.L_1581 - .L_1580)
.L_1580:
        /*0054*/ 	.word	0x00000080
        /*0058*/ 	.word	0x00000001
        /*005c*/ 	.word	0x00000001


	//----- nvinfo : EIATTR_CRS_STACK_SIZE
	.align		4
.L_1581:
        /*0060*/ 	.byte	0x04, 0x1e
        /*0062*/ 	.short	(.L_1583 - .L_1582)
.L_1582:
        /*0064*/ 	.word	0x00000000


	//----- nvinfo : EIATTR_CBANK_PARAM_SIZE
	.align		4
.L_1583:
        /*0068*/ 	.byte	0x03, 0x19
        /*006a*/ 	.short	0x0300


	//----- nvinfo : EIATTR_PARAM_CBANK
	.align		4
        /*006c*/ 	.byte	0x04, 0x0a
        /*006e*/ 	.short	(.L_1585 - .L_1584)
	.align		4
.L_1584:
        /*0070*/ 	.word	index@(.nv.constant0._ZN2at6native18elementwise_kernelILi128ELi4EZNS0_22gpu_kernel_impl_nocastIZZZNS0_28launch_masked_scatter_kernelERKNS_10TensorBaseES5_S5_S5_ENKUlvE_clEvENKUlvE10_clEvEUlN3c104HalfEblE_EEvRNS_18TensorIteratorBaseERKT_EUliE_EEviT1_)
        /*0074*/ 	.short	0x0380
        /*0076*/ 	.short	0x0300


	//----- nvinfo : EIATTR_SW_WAR
	.align		4
.L_1585:
        /*0078*/ 	.byte	0x04, 0x36
        /*007a*/ 	.short	(.L_1587 - .L_1586)
.L_1586:
        /*007c*/ 	.word	0x00000008
.L_1587:


//--------------------- .nv.info._ZN2at6native27unrolled_elementwise_kernelIZZZNS0_28launch_masked_scatter_kernelERKNS_10TensorBaseES4_S4_S4_ENKUlvE_clEvENKUlvE10_clEvEUlN3c104HalfEblE_St5arrayIPcLm4EELi4E23TrivialOffsetCalculatorILi3EjESD_ILi1EjENS0_6memory15LoadWithoutCastENSG_16StoreWithoutCastEEEviT_T0_T2_T3_T4_T5_ --------------------------
	.section	.nv.info._ZN2at6native27unrolled_elementwise_kernelIZZZNS0_28launch_masked_scatter_kernelERKNS_10TensorBaseES4_S4_S4_ENKUlvE_clEvENKUlvE10_clEvEUlN3c104HalfEblE_St5arrayIPcLm4EELi4E23TrivialOffsetCalculatorILi3EjESD_ILi1EjENS0_6memory15LoadWithoutCastENSG_16StoreWithoutCastEEEviT_T0_T2_T3_T4_T5_,"",@"SHT_CUDA_INFO"
	.sectionflags	@""
	.align	4


	//----- nvinfo : EIATTR_CUDA_API_VERSION
	.align		4
        /*0000*/ 	.byte	0x04, 0x37
        /*0002*/ 	.short	(.L_1589 - .L_1588)
.L_1588:
        /*0004*/ 	.word	0x00000082


	//----- nvinfo : EIATTR_KPARAM_INFO
	.align		4
.L_1589:
        /*0008*/ 	.byte	0x04, 0x17
        /*000a*/ 	.short	(.L_1591 - .L_1590)
.L_1590:
        /*000c*/ 	.word	0x00000000
        /*0010*/ 	.short	0x0006
        /*0012*/ 	.short	0x003b
        /*0014*/ 	.byte	0x00, 0xf0, 0x05, 0x00


	//----- nvinfo : EIATTR_KPARAM_INFO
	.align		4
.L_1591:
        /*0018*/ 	.byte	0x04, 0x17
        /*001a*/ 	.short	(.L_1593 - .L_1592)
.L_1592:
        /*001c*/ 	.word	0x00000000
        /*0020*/ 	.short	0x0005
        /*0022*/ 	.short	0x003a
        /*0024*/ 	.byte	0x00, 0xf0, 0x05, 0x00


	//----- nvinfo : EIATTR_KPARAM_INFO
	.align		4
.L_1593:
        /*0028*/ 	.byte	0x04, 0x17
        /*002a*/ 	.short	(.L_1595 - .L_1594)
.L_1594:
        /*002c*/ 	.word	0x00000000
        /*0030*/ 	.short	0x0004
        /*0032*/ 	.short	0x0039
        /*0034*/ 	.byte	0x00, 0xf0, 0x05, 0x00


	//----- nvinfo : EIATTR_KPARAM_INFO
	.align		4
.L_1595:
        /*0038*/ 	.byte	0x04, 0x17
        /*003a*/ 	.short	(.L_1597 - .L_1596)
.L_1596:
        /*003c*/ 	.word	0x00000000
        /*0040*/ 	.short	0x0003
        /*0042*/ 	.short	0x0038
        /*0044*/ 	.byte	0x00, 0xf0, 0x05, 0x00


	//----- nvinfo : EIATTR_KPARAM_INFO
	.align		4
.L_1597:
        /*0048*/ 	.byte	0x04, 0x17
        /*004a*/ 	.short	(.L_1599 - .L_1598)
.L_1598:
        /*004c*/ 	.word	0x00000000
        /*0050*/ 	.short	0x0002
        /*0052*/ 	.short	0x0018
        /*0054*/ 	.byte	0x00, 0xf0, 0x81, 0x00


	//----- nvinfo : EIATTR_KPARAM_INFO
	.align		4
.L_1599:
        /*0058*/ 	.byte	0x04, 0x17
        /*005a*/ 	.short	(.L_1601 - .L_1600)
.L_1600:
        /*005c*/ 	.word	0x00000000
        /*0060*/ 	.short	0x0001
        /*0062*/ 	.short	0x0008
        /*0064*/ 	.byte	0x00, 0xf0, 0x41, 0x00


	//----- nvinfo : EIATTR_KPARAM_INFO
	.align		4
.L_1601:
        /*0068*/ 	.byte	0x04, 0x17
        /*006a*/ 	.short	(.L_1603 - .L_1602)
.L_1602:
        /*006c*/ 	.word	0x00000000
        /*0070*/ 	.short	0x0000
        /*0072*/ 	.short	0x0000
        /*0074*/ 	.byte	0x00, 0xf0, 0x11, 0x00


	//----- nvinfo : EIATTR_SPARSE_MMA_MASK
	.align		4
.L_1603:
        /*0078*/ 	.byte	0x03, 0x50
        /*007a*/ 	.short	0x0000


	//----- nvinfo : EIATTR_MAXREG_COUNT
	.align		4
        /*007c*/ 	.byte	0x03, 0x1b
        /*007e*/ 	.short	0x00ff


	//----- nvinfo : EIATTR_MERCURY_ISA_VERSION
	.align		4
        /*0080*/ 	.byte	0x03, 0x5f
        /*0082*/ 	.short	0x0101


	//----- nvinfo : EIATTR_VRC_CTA_INIT_COUNT
	.align		4
        /*0084*/ 	.byte	0x02, 0x4a
	.zero		1
	.zero		1


	//----- nvinfo : EIATTR_EXIT_INSTR_OFFSETS
	.align		4
        /*0088*/ 	.byte	0x04, 0x1c
        /*008a*/ 	.short	(.L_1605 - .L_1604)


	//   ....[0]....
.L_1604:
        /*008c*/ 	.word	0x00000760


	//   ....[1]....
        /*0090*/ 	.word	0x000007b0


	//----- nvinfo : EIATTR_MAX_THREADS
	.align		4
.L_1605:
        /*0094*/ 	.byte	0x04, 0x05
        /*0096*/ 	.short	(.L_1607 - .L_1606)
.L_1606:
        /*0098*/ 	.word	0x00000080
        /*009c*/ 	.word	0x00000001
        /*00a0*/ 	.word	0x00000001


	//----- nvinfo : EIATTR_CRS_STACK_SIZE
	.align		4
.L_1607:
        /*00a4*/ 	.byte	0x04, 0x1e
        /*00a6*/ 	.short	(.L_1609 - .L_1608)
.L_1608:
        /*00a8*/ 	.word	0x00000000


	//----- nvinfo : EIATTR_CBANK_PARAM_SIZE
	.align		4
.L_1609:
        /*00ac*/ 	.byte	0x03, 0x19
        /*00ae*/ 	.short	0x003c


	//----- nvinfo : EIATTR_PARAM_CBANK
	.align		4
        /*00b0*/ 	.byte	0x04, 0x0a
        /*00b2*/ 	.short	(.L_1611 - .L_1610)
	.align		4
.L_1610:
        /*00b4*/ 	.word	index@(.nv.constant0._ZN2at6native27unrolled_elementwise_kernelIZZZNS0_28launch_masked_scatter_kernelERKNS_10TensorBaseES4_S4_S4_ENKUlvE_clEvENKUlvE10_clEvEUlN3c104HalfEblE_St5arrayIPcLm4EELi4E23TrivialOffsetCalculatorILi3EjESD_ILi1EjENS0_6memory15LoadWithoutCastENSG_16StoreWithoutCastEEEviT_T0_T2_T3_T4_T5_)
        /*00b8*/ 	.short	0x0380
        /*00ba*/ 	.short	0x003c


	//----- nvinfo : EIATTR_SW_WAR
	.align		4
.L_1611:
        /*00bc*/ 	.byte	0x04, 0x36
        /*00be*/ 	.short	(.L_1613 - .L_1612)
.L_1612:
        /*00c0*/ 	.word	0x00000008
.L_1613:


//--------------------- .nv.info._ZN2at6native29vectorized_elementwise_kernelILi2EZZZNS0_28launch_masked_scatter_kernelERKNS_10TensorBaseES4_S4_S4_ENKUlvE_clEvENKUlvE10_clEvEUlN3c104HalfEblE_St5arrayIPcLm4EEEEviT0_T1_ --------------------------
	.section	.nv.info._ZN2at6native29vectorized_elementwise_kernelILi2EZZZNS0_28launch_masked_scatter_kernelERKNS_10TensorBaseES4_S4_S4_ENKUlvE_clEvENKUlvE10_clEvEUlN3c104HalfEblE_St5arrayIPcLm4EEEEviT0_T1_,"",@"SHT_CUDA_INFO"
	.sectionflags	@""
	.align	4


	//----- nvinfo : EIATTR_CUDA_API_VERSION
	.align		4
        /*0000*/ 	.byte	0x04, 0x37
        /*0002*/ 	.short	(.L_1615 - .L_1614)
.L_1614:
        /*0004*/ 	.word	0x00000082


	//----- nvinfo : EIATTR_KPARAM_INFO
	.align		4
.L_1615:
        /*0008*/ 	.byte	0x04, 0x17
        /*000a*/ 	.short	(.L_1617 - .L_1616)
.L_1616:
        /*000c*/ 	.word	0x00000000
        /*0010*/ 	.short	0x0002
        /*0012*/ 	.short	0x0018
        /*0014*/ 	.byte	0x00, 0xf0, 0x81, 0x00


	//----- nvinfo : EIATTR_KPARAM_INFO
	.align		4
.L_1617:
        /*0018*/ 	.byte	0x04, 0x17
        /*001a*/ 	.short	(.L_1619 - .L_1618)
.L_1618:
        /*001c*/ 	.word	0x00000000
        /*0020*/ 	.short	0x0001
        /*0022*/ 	.short	0x0008
        /*0024*/ 	.byte	0x00, 0xf0, 0x41, 0x00


	//----- nvinfo : EIATTR_KPARAM_INFO
	.align		4
.L_1619:
        /*0028*/ 	.byte	0x04, 0x17
        /*002a*/ 	.short	(.L_1621 - .L_1620)
.L_1620:
        /*002c*/ 	.word	0x00000000
        /*0030*/ 	.short	0x0000
        /*0032*/ 	.short	0x0000
        /*0034*/ 	.byte	0x00, 0xf0, 0x11, 0x00


	//----- nvinfo : EIATTR_SPARSE_MMA_MASK
	.align		4
.L_1621:
        /*0038*/ 	.byte	0x03, 0x50
        /*003a*/ 	.short	0x0000


	//----- nvinfo : EIATTR_MAXREG_COUNT
	.align		4
        /*003c*/ 	.byte	0x03, 0x1b
        /*003e*/ 	.short	0x00ff


	//----- nvinfo : EIATTR_MERCURY_ISA_VERSION
	.align		4
        /*0040*/ 	.byte	0x03, 0x5f
        /*0042*/ 	.short	0x0101


	//----- nvinfo : EIATTR_VRC_CTA_INIT_COUNT
	.align		4
        /*0044*/ 	.byte	0x02, 0x4a
	.zero		1
	.zero		1


	//----- nvinfo : EIATTR_EXIT_INSTR_OFFSETS
	.align		4
        /*0048*/ 	.byte	0x04, 0x1c
        /*004a*/ 	.short	(.L_1623 - .L_1622)


	//   ....[0]....
.L_1622:
        /*004c*/ 	.word	0x00000ec0


	//   ....[1]....
        /*0050*/ 	.word	0x00000f10


	//   ....[2]....
        /*0054*/ 	.word	0x000014b0


	//----- nvinfo : EIATTR_MAX_THREADS
	.align		4
.L_1623:
        /*0058*/ 	.byte	0x04, 0x05
        /*005a*/ 	.short	(.L_1625 - .L_1624)
.L_1624:
        /*005c*/ 	.word	0x00000080
        /*0060*/ 	.word	0x00000001
        /*0064*/ 	.word	0x00000001


	//----- nvinfo : EIATTR_CRS_STACK_SIZE
	.align		4
.L_1625:
        /*0068*/ 	.byte	0x04, 0x1e
        /*006a*/ 	.short	(.L_1627 - .L_1626)
.L_1626:
        /*006c*/ 	.word	0x00000000


	//----- nvinfo : EIATTR_CBANK_PARAM_SIZE
	.align		4
.L_1627:
        /*0070*/ 	.byte	0x03, 0x19
        /*0072*/ 	.short	0x0038


	//----- nvinfo : EIATTR_PARAM_CBANK
	.align		4
        /*0074*/ 	.byte	0x04, 0x0a
        /*0076*/ 	.short	(.L_1629 - .L_1628)
	.align		4
.L_1628:
        /*0078*/ 	.word	index@(.nv.constant0._ZN2at6native29vectorized_elementwise_kernelILi2EZZZNS0_28launch_masked_scatter_kernelERKNS_10TensorBaseES4_S4_S4_ENKUlvE_clEvENKUlvE10_clEvEUlN3c104HalfEblE_St5arrayIPcLm4EEEEviT0_T1_)
        /*007c*/ 	.short	0x0380
        /*007e*/ 	.short	0x0038


	//----- nvinfo : EIATTR_SW_WAR
	.align		4
.L_1629:
        /*0080*/ 	.byte	0x04, 0x36
        /*0082*/ 	.short	(.L_1631 - .L_1630)
.L_1630:
        /*0084*/ 	.word	0x00000008
.L_1631:


//--------------------- .nv.info._ZN2at6native29vectorized_elementwise_kernelILi4EZZZNS0_28launch_masked_scatter_kernelERKNS_10TensorBaseES4_S4_S4_ENKUlvE_clEvENKUlvE10_clEvEUlN3c104HalfEblE_St5arrayIPcLm4EEEEviT0_T1_ --------------------------
	.section	.nv.info._ZN2at6native29vectorized_elementwise_kernelILi4EZZZNS0_28launch_masked_scatter_kernelERKNS_10TensorBaseES4_S4_S4_ENKUlvE_clEvENKUlvE10_clEvEUlN3c104HalfEblE_St5arrayIPcLm4EEEEviT0_T1_,"",@"SHT_CUDA_INFO"
	.sectionflags	@""
	.align	4


	//----- nvinfo : EIATTR_CUDA_API_VERSION
	.align		4
        /*0000*/ 	.byte	0x04, 0x37
        /*0002*/ 	.short	(.L_1633 - .L_1632)
.L_1632:
        /*0004*/ 	.word	0x00000082


	//----- nvinfo : EIATTR_KPARAM_INFO
	.align		4
.L_1633:
        /*0008*/ 	.byte	0x04, 0x17
        /*000a*/ 	.short	(.L_1635 - .L_1634)
.L_1634:
        /*000c*/ 	.word	0x00000000
        /*0010*/ 	.short	0x0002
        /*0012*/ 	.short	0x0018
        /*0014*/ 	.byte	0x00, 0xf0, 0x81, 0x00


	//----- nvinfo : EIATTR_KPARAM_INFO
	.align		4
.L_1635:
        /*0018*/ 	.byte	0x04, 0x17
        /*001a*/ 	.short	(.L_1637 - .L_1636)
.L_1636:
        /*001c*/ 	.word	0x00000000
        /*0020*/ 	.short	0x0001
        /*0022*/ 	.short	0x0008
        /*0024*/ 	.byte	0x00, 0xf0, 0x41, 0x00


	//----- nvinfo : EIATTR_KPARAM_INFO
	.align		4
.L_1637:
        /*0028*/ 	.byte	0x04, 0x17
        /*002a*/ 	.short	(.L_1639 - .L_1638)
.L_1638:
        /*002c*/ 	.word	0x00000000
        /*0030*/ 	.short	0x0000
        /*0032*/ 	.short	0x0000
        /*0034*/ 	.byte	0x00, 0xf0, 0x11, 0x00


	//----- nvinfo : EIATTR_SPARSE_MMA_MASK
	.align		4
.L_1639:
        /*0038*/ 	.byte	0x03, 0x50
        /*003a*/ 	.short	0x0000


	//----- nvinfo : EIATTR_MAXREG_COUNT
	.align		4
        /*003c*/ 	.byte	0x03, 0x1b
        /*003e*/ 	.short	0x00ff


	//----- nvinfo : EIATTR_MERCURY_ISA_VERSION
	.align		4
        /*0040*/ 	.byte	0x03, 0x5f
        /*0042*/ 	.short	0x0101


	//----- nvinfo : EIATTR_VRC_CTA_INIT_COUNT
	.align		4
        /*0044*/ 	.byte	0x02, 0x4a
	.zero		1
	.zero		1


	//----- nvinfo : EIATTR_EXIT_INSTR_OFFSETS
	.align		4
        /*0048*/ 	.byte	0x04, 0x1c
        /*004a*/ 	.short	(.L_1641 - .L_1640)


	//   ....[0]....
.L_1640:
        /*004c*/ 	.word	0x00000ec0


	//   ....[1]....
        /*0050*/ 	.word	0x00000f10


	//   ....[2]....
        /*0054*/ 	.word	0x00001450


	//----- nvinfo : EIATTR_MAX_THREADS
	.align		4
.L_1641:
        /*0058*/ 	.byte	0x04, 0x05
        /*005a*/ 	.short	(.L_1643 - .L_1642)
.L_1642:
        /*005c*/ 	.word	0x00000080
        /*0060*/ 	.word	0x00000001
        /*0064*/ 	.word	0x00000001


	//----- nvinfo : EIATTR_CRS_STACK_SIZE
	.align		4
.L_1643:
        /*0068*/ 	.byte	0x04, 0x1e
        /*006a*/ 	.short	(.L_1645 - .L_1644)
.L_1644:
        /*006c*/ 	.word	0x00000000


	//----- nvinfo : EIATTR_CBANK_PARAM_SIZE
	.align		4
.L_1645:
        /*0070*/ 	.byte	0x03, 0x19
        /*0072*/ 	.short	0x0038


	//----- nvinfo : EIATTR_PARAM_CBANK
	.align		4
        /*0074*/ 	.byte	0x04, 0x0a
        /*0076*/ 	.short	(.L_1647 - .L_1646)
	.align		4
.L_1646:
        /*0078*/ 	.word	index@(.nv.constant0._ZN2at6native29vectorized_elementwise_kernelILi4EZZZNS0_28launch_masked_scatter_kernelERKNS_10TensorBaseES4_S4_S4_ENKUlvE_clEvENKUlvE10_clEvEUlN3c104HalfEblE_St5arrayIPcLm4EEEEviT0_T1_)
        /*007c*/ 	.short	0x0380
        /*007e*/ 	.short	0x0038


	//----- nvinfo : EIATTR_SW_WAR
	.align		4
.L_1647:
        /*0080*/ 	.byte	0x04, 0x36
        /*0082*/ 	.short	(.L_1649 - .L_1648)
.L_1648:
        /*0084*/ 	.word	0x00000008
.L_1649:


//--------------------- .nv.info._ZN2at6native29vectorized_elementwise_kernelILi8EZZZNS0_28launch_masked_scatter_kernelERKNS_10TensorBaseES4_S4_S4_ENKUlvE_clEvENKUlvE10_clEvEUlN3c104HalfEblE_St5arrayIPcLm4EEEEviT0_T1_ --------------------------
	.section	.nv.info._ZN2at6native29vectorized_elementwise_kernelILi8EZZZNS0_28launch_masked_scatter_kernelERKNS_10TensorBaseES4_S4_S4_ENKUlvE_clEvENKUlvE10_clEvEUlN3c104HalfEblE_St5arrayIPcLm4EEEEviT0_T1_,"",@"SHT_CUDA_INFO"
	.sectionflags	@""
	.align	4


	//----- nvinfo : EIATTR_CUDA_API_VERSION
	.align		4
        /*0000*/ 	.byte	0x04, 0x37
        /*0002*/ 	.short	(.L_1651 - .L_1650)
.L_1650:
        /*0004*/ 	.word	0x00000082


	//----- nvinfo : EIATTR_KPARAM_INFO
	.align		4
.L_1651:
        /*0008*/ 	.byte	0x04, 0x17
        /*000a*/ 	.short	(.L_1653 - .L_1652)
.L_1652:
        /*000c*/ 	.word	0x00000000
        /*0010*/ 	.short	0x0002
        /*0012*/ 	.short	0x0018
        /*0014*/ 	.byte	0x00, 0xf0, 0x81, 0x00


	//----- nvinfo : EIATTR_KPARAM_INFO
	.align		4
.L_1653:
        /*0018*/ 	.byte	0x04, 0x17
        /*001a*/ 	.short	(.L_1655 - .L_1654)
.L_1654:
        /*001c*/ 	.word	0x00000000
        /*0020*/ 	.short	0x0001
        /*0022*/ 	.short	0x0008
        /*0024*/ 	.byte	0x00, 0xf0, 0x41, 0x00


	//----- nvinfo : EIATTR_KPARAM_INFO
	.align		4
.L_1655:
        /*0028*/ 	.byte	0x04, 0x17
        /*002a*/ 	.short	(.L_1657 - .L_1656)
.L_1656:
        /*002c*/ 	.word	0x00000000
        /*0030*/ 	.short	0x0000
        /*0032*/ 	.short	0x0000
        /*0034*/ 	.byte	0x00, 0xf0, 0x11, 0x00


	//----- nvinfo : EIATTR_SPARSE_MMA_MASK
	.align		4
.L_1657:
        /*0038*/ 	.byte	0x03, 0x50
        /*003a*/ 	.short	0x0000


	//----- nvinfo : EIATTR_MAXREG_COUNT
	.align		4
        /*003c*/ 	.byte	0x03, 0x1b
        /*003e*/ 	.short	0x00ff


	//----- nvinfo : EIATTR_MERCURY_ISA_VERSION
	.align		4
        /*0040*/ 	.byte	0x03, 0x5f
        /*0042*/ 	.short	0x0101


	//----- nvinfo : EIATTR_VRC_CTA_INIT_COUNT
	.align		4
        /*0044*/ 	.byte	0x02, 0x4a
	.zero		1
	.zero		1


	//----- nvinfo : EIATTR_EXIT_INSTR_OFFSETS
	.align		4
        /*0048*/ 	.byte	0x04, 0x1c
        /*004a*/ 	.short	(.L_1659 - .L_1658)


	//   ....[0]....
.L_1658:
        /*004c*/ 	.word	0x00000ec0


	//   ....[1]....
        /*0050*/ 	.word	0x00000f10


	//   ....[2]....
        /*0054*/ 	.word	0x00001430


	//----- nvinfo : EIATTR_MAX_THREADS
	.align		4
.L_1659:
        /*0058*/ 	.byte	0x04, 0x05
        /*005a*/ 	.short	(.L_1661 - .L_1660)
.L_1660:
        /*005c*/ 	.word	0x00000080
        /*0060*/ 	.word	0x00000001
        /*0064*/ 	.word	0x00000001


	//----- nvinfo : EIATTR_CRS_STACK_SIZE
	.align		4
.L_1661:
        /*0068*/ 	.byte	0x04, 0x1e
        /*006a*/ 	.short	(.L_1663 - .L_1662)
.L_1662:
        /*006c*/ 	.word	0x00000000


	//----- nvinfo : EIATTR_CBANK_PARAM_SIZE
	.align		4
.L_1663:
        /*0070*/ 	.byte	0x03, 0x19
        /*0072*/ 	.short	0x0038


	//----- nvinfo : EIATTR_PARAM_CBANK
	.align		4
        /*0074*/ 	.byte	0x04, 0x0a
        /*0076*/ 	.short	(.L_1665 - .L_1664)
	.align		4
.L_1664:
        /*0078*/ 	.word	index@(.nv.constant0._ZN2at6native29vectorized_elementwise_kernelILi8EZZZNS0_28launch_masked_scatter_kernelERKNS_10TensorBaseES4_S4_S4_ENKUlvE_clEvENKUlvE10_clEvEUlN3c104HalfEblE_St5arrayIPcLm4EEEEviT0_T1_)
        /*007c*/ 	.short	0x0380
        /*007e*/ 	.short	0x0038


	//----- nvinfo : EIATTR_SW_WAR
	.align		4
.L_1665:
        /*0080*/ 	.byte	0x04, 0x36
        /*0082*/ 	.short	(.L_1667 - .L_1666)
.L_1666:
        /*0084*/ 	.word	0x00000008
.L_1667:


//--------------------- .nv.info._ZN2at6native18elementwise_kernelILi128ELi4EZNS0_15gpu_kernel_implIZZZNS0_28launch_masked_scatter_kernelERKNS_10TensorBaseES5_S5_S5_ENKUlvE_clEvENKUlvE9_clEvEUlN3c108BFloat16EblE_EEvRNS_18TensorIteratorBaseERKT_EUliE_EEviT1_ --------------------------
	.section	.nv.info._ZN2at6native18elementwise_kernelILi128ELi4EZNS0_15gpu_kernel_implIZZZNS0_28launch_masked_scatter_kernelERKNS_10TensorBaseES5_S5_S5_ENKUlvE_clEvENKUlvE9_clEvEUlN3c108BFloat16EblE_EEvRNS_18TensorIteratorBaseERKT_EUliE_EEviT1_,"",@"SHT_CUDA_INFO"
	.sectionflags	@""
	.align	4


	//----- nvinfo : EIATTR_CUDA_API_VERSION
	.align		4
        /*0000*/ 	.byte	0x04, 0x37
        /*0002*/ 	.short	(.L_1669 - .L_1668)
.L_1668:
        /*0004*/ 	.word	0x00000082


	//----- nvinfo : EIATTR_KPARAM_INFO
	.align		4
.L_1669:
        /*0008*/ 	.byte	0x04, 0x17
        /*000a*/ 	.short	(.L_1671 - .L_1670)
.L_1670:
        /*000c*/ 	.word	0x00000000
        /*0010*/ 	.short	0x0001
        /*0012*/ 	.short	0x0008
        /*0014*/ 	.byte	0x00, 0xf0, 0x01, 0x0c


	//----- nvinfo : EIATTR_KPARAM_INFO
	.align		4
.L_1671:
        /*0018*/ 	.byte	0x04, 0x17
        /*001a*/ 	.short	(.L_1673 - .L_1672)
.L_1672:
        /*001c*/ 	.word	0x00000000
        /*0020*/ 	.short	0x0000
        /*0022*/ 	.short	0x0000
        /*0024*/ 	.byte	0x00, 0xf0, 0x11, 0x00


	//----- nvinfo : EIATTR_SPARSE_MMA_MASK
	.align		4
.L_1673:
        /*0028*/ 	.byte	0x03, 0x50
        /*002a*/ 	.short	0x0000


	//----- nvinfo : EIATTR_MAXREG_COUNT
	.align		4
        /*002c*/ 	.byte	0x03, 0x1b
        /*002e*/ 	.short	0x0080


	//----- nvinfo : EIATTR_EXTERNS
	.align		4
        /*0030*/ 	.byte	0x04, 0x0f
        /*0032*/ 	.short	(.L_1675 - .L_1674)


	//   ....[0]....
	.align		4
.L_1674:
        /*0034*/ 	.word	index@(__assertfail)


	//----- nvinfo : EIATTR_MERCURY_ISA_VERSION
	.align		4
.L_1675:
        /*0038*/ 	.byte	0x03, 0x5f
        /*003a*/ 	.short	0x0101


	//----- nvinfo : EIATTR_VRC_CTA_INIT_COUNT
	.align		4
        /*003c*/ 	.byte	0x02, 0x4a
	.zero		1
	.zero		1


	//----- nvinfo : EIATTR_SYSCALL_OFFSETS
	.align		4
        /*0040*/ 	.byte	0x04, 0x46
        /*0042*/ 	.short	(.L_1677 - .L_1676)


	//   ....[0]....
.L_1676:
        /*0044*/ 	.word	0x000027f0


	//   ....[1]....
        /*0048*/ 	.word	0x000033f0


	//   ....[2]....
        /*004c*/ 	.word	0x00004220


	//   ....[3]....
        /*0050*/ 	.word	0x00005120


	//   ....[4]....
        /*0054*/ 	.word	0x00007a90


	//   ....[5]....
        /*0058*/ 	.word	0x00008610


	//   ....[6]....
        /*005c*/ 	.word	0x000094b0


	//   ....[7]....
        /*0060*/ 	.word	0x0000a200


	//   ....[8]....
        /*0064*/ 	.word	0x0000cc60


	//   ....[9]....
        /*0068*/ 	.word	0x0000d7e0


	//   ....[10]....
        /*006c*/ 	.word	0x0000e680


	//   ....[11]....
        /*0070*/ 	.word	0x0000f3d0


	//   ....[12]....
        /*0074*/ 	.word	0x00011e40


	//   ....[13]....
        /*0078*/ 	.word	0x000129c0


	//   ....[14]....
        /*007c*/ 	.word	0x00013860


	//   ....[15]....
        /*0080*/ 	.word	0x000145b0


	//----- nvinfo : EIATTR_EXIT_INSTR_OFFSETS
	.align		4
.L_1677:
        /*0084*/ 	.byte	0x04, 0x1c
        /*0086*/ 	.short	(.L_1679 - .L_1678)


	//   ....[0]....
.L_1678:
        /*0088*/ 	.word	0x0000f690


	//   ....[1]....
        /*008c*/ 	.word	0x00013a30


	//   ....[2]....
        /*0090*/ 	.word	0x00013a70


	//   ....[3]....
        /*0094*/ 	.word	0x00013b10


	//   ....[4]....
        /*0098*/ 	.word	0x00013b50


	//   ....[5]....
        /*009c*/ 	.word	0x00013b90


	//   ....[6]....
        /*00a0*/ 	.word	0x00013c20


	//   ....[7]....
        /*00a4*/ 	.word	0x00013c60


	//   ....[8]....
        /*00a8*/ 	.word	0x00013d00


	//   ....[9]....
        /*00ac*/ 	.word	0x00013d50


	//   ....[10]....
        /*00b0*/ 	.word	0x00013da0


	//   ....[11]....
        /*00b4*/ 	.word	0x00013e80


	//   ....[12]....
        /*00b8*/ 	.word	0x00013ff0


	//   ....[13]....
        /*00bc*/ 	.word	0x00014160


	//   ....[14]....
        /*00c0*/ 	.word	0x000142c0


	//   ....[15]....
        /*00c4*/ 	.word	0x00014300


	//   ....[16]....
        /*00c8*/ 	.word	0x00014340


	//   ....[17]....
        /*00cc*/ 	.word	0x000143f0


	//   ....[18]....
        /*00d0*/ 	.word	0x00014450


	//   ....[19]....
        /*00d4*/ 	.word	0x000145c0


	//   ....[20]....
        /*00d8*/ 	.word	0x000146d0


	//   ....[21]....
        /*00dc*/ 	.word	0x00014810


	//   ....[22]....
        /*00e0*/ 	.word	0x00014830


	//----- nvinfo : EIATTR_MAX_THREADS
	.align		4
.L_1679:
        /*00e4*/ 	.byte	0x04, 0x05
        /*00e6*/ 	.short	(.L_1681 - .L_1680)
.L_1680:
        /*00e8*/ 	.word	0x00000080
        /*00ec*/ 	.word	0x00000001
        /*00f0*/ 	.word	0x00000001


	//----- nvinfo : EIATTR_CRS_STACK_SIZE
	.align		4
.L_1681:
        /*00f4*/ 	.byte	0x04, 0x1e
        /*00f6*/ 	.short	(.L_1683 - .L_1682)
.L_1682:
        /*00f8*/ 	.word	0x00000000


	//----- nvinfo : EIATTR_CBANK_PARAM_SIZE
	.align		4
.L_1683:
        /*00fc*/ 	.byte	0x03, 0x19
        /*00fe*/ 	.short	0x0308


	//----- nvinfo : EIATTR_PARAM_CBANK
	.align		4
        /*0100*/ 	.byte	0x04, 0x0a
        /*0102*/ 	.short	(.L_1685 - .L_1684)
	.align		4
.L_1684:
        /*0104*/ 	.word	index@(.nv.constant0._ZN2at6native18elementwise_kernelILi128ELi4EZNS0_15gpu_kernel_implIZZZNS0_28launch_masked_scatter_kernelERKNS_10TensorBaseES5_S5_S5_ENKUlvE_clEvENKUlvE9_clEvEUlN3c108BFloat16EblE_EEvRNS_18TensorIteratorBaseERKT_EUliE_EEviT1_)
        /*0108*/ 	.short	0x0380
        /*010a*/ 	.short	0x0308


	//----- nvinfo : EIATTR_SW_WAR
	.align		4
.L_1685:
        /*010c*/ 	.byte	0x04, 0x36
        /*010e*/ 	.short	(.L_1687 - .L_1686)
.L_1686:
        /*0110*/ 	.word	0x00000008
.L_1687:


//--------------------- .nv.info._ZN2at6native27unrolled_elementwise_kernelIZZZNS0_28launch_masked_scatter_kernelERKNS_10TensorBaseES4_S4_S4_ENKUlvE_clEvENKUlvE9_clEvEUlN3c108BFloat16EblE_St5arrayIPcLm4EELi4E23TrivialOffsetCalculatorILi3EjESD_ILi1EjENS0_6memory12LoadWithCastILi3EEENSG_13StoreWithCastILi1EEEEEviT_T0_T2_T3_T4_T5_ --------------------------
	.section	.nv.info._ZN2at6native27unrolled_elementwise_kernelIZZZNS0_28launch_masked_scatter_kernelERKNS_10TensorBaseES4_S4_S4_ENKUlvE_clEvENKUlvE9_clEvEUlN3c108BFloat16EblE_St5arrayIPcLm4EELi4E23TrivialOffsetCalculatorILi3EjESD_ILi1EjENS0_6memory12LoadWithCastILi3EEENSG_13StoreWithCastILi1EEEEEviT_T0_T2_T3_T4_T5_,"",@"SHT_CUDA_INFO"
	.sectionflags	@""
	.align	4


	//----- nvinfo : EIATTR_CUDA_API_VERSION
	.align		4
        /*0000*/ 	.byte	0x04, 0x37
        /*0002*/ 	.short	(.L_1689 - .L_1688)
.L_1688:
        /*0004*/ 	.word	0x00000082


	//----- nvinfo : EIATTR_KPARAM_INFO
	.align		4
.L_1689:
        /*0008*/ 	.byte	0x04, 0x17
        /*000a*/ 	.short	(.L_1691 - .L_1690)
.L_1690:
        /*000c*/ 	.word	0x00000000
        /*0010*/ 	.short	0x0006
        /*0012*/ 	.short	0x004c
        /*0014*/ 	.byte	0x00, 0xf0, 0x21, 0x00


	//----- nvinfo : EIATTR_KPARAM_INFO
	.align		4
.L_1691:
        /*0018*/ 	.byte	0x04, 0x17
        /*001a*/ 	.short	(.L_1693 - .L_1692)
.L_1692:
        /*001c*/ 	.word	0x00000000
        /*0020*/ 	.short	0x0005
        /*0022*/ 	.short	0x003c
        /*0024*/ 	.byte	0x00, 0xf0, 0x41, 0x00


	//----- nvinfo : EIATTR_KPARAM_INFO
	.align		4
.L_1693:
        /*0028*/ 	.byte	0x04, 0x17
        /*002a*/ 	.short	(.L_1695 - .L_1694)
.L_1694:
        /*002c*/ 	.word	0x00000000
        /*0030*/ 	.short	0x0004
        /*0032*/ 	.short	0x0039
        /*0034*/ 	.byte	0x00, 0xf0, 0x05, 0x00


	//----- nvinfo : EIATTR_KPARAM_INFO
	.align		4
.L_1695:
        /*0038*/ 	.byte	0x04, 0x17
        /*003a*/ 	.short	(.L_1697 - .L_1696)
.L_1696:
        /*003c*/ 	.word	0x00000000
        /*0040*/ 	.short	0x0003
        /*0042*/ 	.short	0x0038
        /*0044*/ 	.byte	0x00, 0xf0, 0x05, 0x00


	//----- nvinfo : EIATTR_KPARAM_INFO
	.align		4
.L_1697:
        /*0048*/ 	.byte	0x04, 0x17
        /*004a*/ 	.short	(.L_1699 - .L_1698)
.L_1698:
        /*004c*/ 	.word	0x00000000
        /*0050*/ 	.short	0x0002
        /*0052*/ 	.short	0x0018
        /*0054*/ 	.byte	0x00, 0xf0, 0x81, 0x00


	//----- nvinfo : EIATTR_KPARAM_INFO
	.align		4
.L_1699:
        /*0058*/ 	.byte	0x04, 0x17
        /*005a*/ 	.short	(.L_1701 - .L_1700)
.L_1700:
        /*005c*/ 	.word	0x00000000
        /*0060*/ 	.short	0x0001
        /*0062*/ 	.short	0x0008
        /*0064*/ 	.byte	0x00, 0xf0, 0x41, 0x00


	//----- nvinfo : EIATTR_KPARAM_INFO
	.align		4
.L_1701:
        /*0068*/ 	.byte	0x04, 0x17
        /*006a*/ 	.short	(.L_1703 - .L_1702)
.L_1702:
        /*006c*/ 	.word	0x00000000
        /*0070*/ 	.short	0x0000
        /*0072*/ 	.short	0x0000
        /*0074*/ 	.byte	0x00, 0xf0, 0x11, 0x00


	//----- nvinfo : EIATTR_SPARSE_MMA_MASK
	.align		4
.L_1703:
        /*0078*/ 	.byte	0x03, 0x50
        /*007a*/ 	.short	0x0000


	//----- nvinfo : EIATTR_MAXREG_COUNT
	.align		4
        /*007c*/ 	.byte	0x03, 0x1b
        /*007e*/ 	.short	0x00ff


	//----- nvinfo : EIATTR_EXTERNS
	.align		4
        /*0080*/ 	.byte	0x04, 0x0f
        /*0082*/ 	.short	(.L_1705 - .L_1704)


	//   ....[0]....
	.align		4
.L_1704:
        /*0084*/ 	.word	index@(__assertfail)


	//----- nvinfo : EIATTR_MERCURY_ISA_VERSION
	.align		4
.L_1705:
        /*0088*/ 	.byte	0x03, 0x5f
        /*008a*/ 	.short	0x0101


	//----- nvinfo : EIATTR_VRC_CTA_INIT_COUNT
	.align		4
        /*008c*/ 	.byte	0x02, 0x4a
	.zero		1
	.zero		1


	//----- nvinfo : EIATTR_SYSCALL_OFFSETS
	.align		4
        /*0090*/ 	.byte	0x04, 0x46
        /*0092*/ 	.short	(.L_1707 - .L_1706)


	//   ....[0]....
.L_1706:
        /*0094*/ 	.word	0x00001040


	//   ....[1]....
        /*0098*/ 	.word	0x00001c60


	//   ....[2]....
        /*009c*/ 	.word	0x00002ac0


	//   ....[3]....
        /*00a0*/ 	.word	0x00003ca0


	//   ....[4]....
        /*00a4*/ 	.word	0x00004840


	//   ....[5]....
        /*00a8*/ 	.word	0x00005710


	//   ....[6]....
        /*00ac*/ 	.word	0x00006840


	//   ....[7]....
        /*00b0*/ 	.word	0x000073e0


	//   ....[8]....
        /*00b4*/ 	.word	0x000082b0


	//   ....[9]....
        /*00b8*/ 	.word	0x000093d0


	//   ....[10]....
        /*00bc*/ 	.word	0x00009f70


	//   ....[11]....
        /*00c0*/ 	.word	0x0000ae50


	//   ....[12]....
        /*00c4*/ 	.word	0x0000bfd0


	//   ....[13]....
        /*00c8*/ 	.word	0x0000cea0


	//   ....[14]....
        /*00cc*/ 	.word	0x0000de40


	//   ....[15]....
        /*00d0*/ 	.word	0x0000edc0


	//----- nvinfo : EIATTR_EXIT_INSTR_OFFSETS
	.align		4
.L_1707:
        /*00d4*/ 	.byte	0x04, 0x1c
        /*00d6*/ 	.short	(.L_1709 - .L_1708)


	//   ....[0]....
.L_1708:
        /*00d8*/ 	.word	0x0000e0f0


	//   ....[1]....
        /*00dc*/ 	.word	0x0000e240


	//   ....[2]....
        /*00e0*/ 	.word	0x0000e280


	//   ....[3]....
        /*00e4*/ 	.word	0x0000e320


	//   ....[4]....
        /*00e8*/ 	.word	0x0000e360


	//   ....[5]....
        /*00ec*/ 	.word	0x0000e3a0


	//   ....[6]....
        /*00f0*/ 	.word	0x0000e430


	//   ....[7]....
        /*00f4*/ 	.word	0x0000e470


	//   ....[8]....
        /*00f8*/ 	.word	0x0000e510


	//   ....[9]....
        /*00fc*/ 	.word	0x0000e560


	//   ....[10]....
        /*0100*/ 	.word	0x0000e5b0


	//   ....[11]....
        /*0104*/ 	.word	0x0000e690


	//   ....[12]....
        /*0108*/ 	.word	0x0000e800


	//   ....[13]....
        /*010c*/ 	.word	0x0000e970


	//   ....[14]....
        /*0110*/ 	.word	0x0000ead0


	//   ....[15]....
        /*0114*/ 	.word	0x0000eb10


	//   ....[16]....
        /*0118*/ 	.word	0x0000eb50


	//   ....[17]....
        /*011c*/ 	.word	0x0000ec00


	//   ....[18]....
        /*0120*/ 	.word	0x0000ec60


	//   ....[19]....
        /*0124*/ 	.word	0x0000edd0


	//   ....[20]....
        /*0128*/ 	.word	0x0000eee0


	//   ....[21]....
        /*012c*/ 	.word	0x0000f020


	//   ....[22]....
        /*0130*/ 	.word	0x0000f040


	//----- nvinfo : EIATTR_MAX_THREADS
	.align		4
.L_1709:
        /*0134*/ 	.byte	0x04, 0x05
        /*0136*/ 	.short	(.L_1711 - .L_1710)
.L_1710:
        /*0138*/ 	.word	0x00000080
        /*013c*/ 	.word	0x00000001
        /*0140*/ 	.word	0x00000001


	//----- nvinfo : EIATTR_CRS_STACK_SIZE
	.align		4
.L_1711:
        /*0144*/ 	.byte	0x04, 0x1e
        /*0146*/ 	.short	(.L_1713 - .L_1712)
.L_1712:
        /*0148*/ 	.word	0x00000000


	//----- nvinfo : EIATTR_CBANK_PARAM_SIZE
	.align		4
.L_1713:
        /*014c*/ 	.byte	0x03, 0x19
        /*014e*/ 	.short	0x0054


	//----- nvinfo : EIATTR_PARAM_CBANK
	.align		4
        /*0150*/ 	.byte	0x04, 0x0a
        /*0152*/ 	.short	(.L_1715 - .L_1714)
	.align		4
.L_1714:
        /*0154*/ 	.word	index@(.nv.constant0._ZN2at6native27unrolled_elementwise_kernelIZZZNS0_28launch_masked_scatter_kernelERKNS_10TensorBaseES4_S4_S4_ENKUlvE_clEvENKUlvE9_clEvEUlN3c108BFloat16EblE_St5arrayIPcLm4EELi4E23TrivialOffsetCalculatorILi3EjESD_ILi1EjENS0_6memory12LoadWithCastILi3EEENSG_13StoreWithCastILi1EEEEEviT_T0_T2_T3_T4_T5_)
        /*0158*/ 	.short	0x0380
        /*015a*/ 	.short	0x0054


	//----- nvinfo : EIATTR_SW_WAR
	.align		4
.L_1715:
        /*015c*/ 	.byte	0x04, 0x36
        /*015e*/ 	.short	(.L_1717 - .L_1716)
.L_1716:
        /*0160*/ 	.word	0x00000008
.L_1717:


//--------------------- .nv.info._ZN2at6native18elementwise_kernelILi128ELi4EZNS0_22gpu_kernel_impl_nocastIZZZNS0_28launch_masked_scatter_kernelERKNS_10TensorBaseES5_S5_S5_ENKUlvE_clEvENKUlvE9_clEvEUlN3c108BFloat16EblE_EEvRNS_18TensorIteratorBaseERKT_EUliE_EEviT1_ --------------------------
	.section	.nv.info._ZN2at6native18elementwise_kernelILi128ELi4EZNS0_22gpu_kernel_impl_nocastIZZZNS0_28launch_masked_scatter_kernelERKNS_10TensorBaseES5_S5_S5_ENKUlvE_clEvENKUlvE9_clEvEUlN3c108BFloat16EblE_EEvRNS_18TensorIteratorBaseERKT_EUliE_EEviT1_,"",@"SHT_CUDA_INFO"
	.sectionflags	@""
	.align	4


	//----- nvinfo : EIATTR_CUDA_API_VERSION
	.align		4
        /*0000*/ 	.byte	0x04, 0x37
        /*0002*/ 	.short	(.L_1719 - .L_1718)
.L_1718:
        /*0004*/ 	.word	0x00000082


	//----- nvinfo : EIATTR_KPARAM_INFO
	.align		4
.L_1719:
        /*0008*/ 	.byte	0x04, 0x17
        /*000a*/ 	.short	(.L_1721 - .L_1720)
.L_1720:
        /*000c*/ 	.word	0x00000000
        /*0010*/ 	.short	0x0001
        /*0012*/ 	.short	0x0008
        /*0014*/ 	.byte	0x00, 0xf0, 0xe1, 0x0b


	//----- nvinfo : EIATTR_KPARAM_INFO
	.align		4
.L_1721:
        /*0018*/ 	.byte	0x04, 0x17
        /*001a*/ 	.short	(.L_1723 - .L_1722)
.L_1722:
        /*001c*/ 	.word	0x00000000
        /*0020*/ 	.short	0x0000
        /*0022*/ 	.short	0x0000
        /*0024*/ 	.byte	0x00, 0xf0, 0x11, 0x00


	//----- nvinfo : EIATTR_SPARSE_MMA_MASK
	.align		4
.L_1723:
        /*0028*/ 	.byte	0x03, 0x50
        /*002a*/ 	.short	0x0000


	//----- nvinfo : EIATTR_MAXREG_COUNT
	.align		4
        /*002c*/ 	.byte	0x03, 0x1b
        /*002e*/ 	.short	0x0080


	//----- nvinfo : EIATTR_MERCURY_ISA_VERSION
	.align		4
        /*0030*/ 	.byte	0x03, 0x5f
        /*0032*/ 	.short	0x0101


	//----- nvinfo : EIATTR_VRC_CTA_INIT_COUNT
	.align		4
        /*0034*/ 	.byte	0x02, 0x4a
	.zero		1
	.zero		1


	//----- nvinfo : EIATTR_EXIT_INSTR_OFFSETS
	.align		4
        /*0038*/ 	.byte	0x04, 0x1c
        /*003a*/ 	.short	(.L_1725 - .L_1724)


	//   ....[0]....
.L_1724:
        /*003c*/ 	.word	0x00000420


	//   ....[1]....
        /*0040*/ 	.word	0x000004f0


	//   ....[2]....
        /*0044*/ 	.word	0x00000540


	//   ....[3]....
        /*0048*/ 	.word	0x00005050


	//   ....[4]....
        /*004c*/ 	.word	0x000068f0


	//----- nvinfo : EIATTR_MAX_THREADS
	.align		4
.L_1725:
        /*0050*/ 	.byte	0x04, 0x05
        /*0052*/ 	.short	(.L_1727 - .L_1726)
.L_1726:
        /*0054*/ 	.word	0x00000080
        /*0058*/ 	.word	0x00000001
        /*005c*/ 	.word	0x00000001


	//----- nvinfo : EIATTR_CRS_STACK_SIZE
	.align		4
.L_1727:
        /*0060*/ 	.byte	0x04, 0x1e
        /*0062*/ 	.short	(.L_1729 - .L_1728)
.L_1728:
        /*0064*/ 	.word	0x00000000


	//----- nvinfo : EIATTR_CBANK_PARAM_SIZE
	.align		4
.L_1729:
        /*0068*/ 	.byte	0x03, 0x19
        /*006a*/ 	.short	0x0300


	//----- nvinfo : EIATTR_PARAM_CBANK
	.align		4
        /*006c*/ 	.byte	0x04, 0x0a
        /*006e*/ 	.short	(.L_1731 - .L_1730)
	.align		4
.L_1730:
        /*0070*/ 	.word	index@(.nv.constant0._ZN2at6native18elementwise_kernelILi128ELi4EZNS0_22gpu_kernel_impl_nocastIZZZNS0_28launch_masked_scatter_kernelERKNS_10TensorBaseES5_S5_S5_ENKUlvE_clEvENKUlvE9_clEvEUlN3c108BFloat16EblE_EEvRNS_18TensorIteratorBaseERKT_EUliE_EEviT1_)
        /*0074*/ 	.short	0x0380
        /*0076*/ 	.short	0x0300


	//----- nvinfo : EIATTR_SW_WAR
	.align		4
.L_1731:
        /*0078*/ 	.byte	0x04, 0x36
        /*007a*/ 	.short	(.L_1733 - .L_1732)
.L_1732:
        /*007c*/ 	.word	0x00000008
.L_1733:


//--------------------- .nv.info._ZN2at6native27unrolled_elementwise_kernelIZZZNS0_28launch_masked_scatter_kernelERKNS_10TensorBaseES4_S4_S4_ENKUlvE_clEvENKUlvE9_clEvEUlN3c108BFloat16EblE_St5arrayIPcLm4EELi4E23TrivialOffsetCalculatorILi3EjESD_ILi1EjENS0_6memory15LoadWithoutCastENSG_16StoreWithoutCastEEEviT_T0_T2_T3_T4_T5_ --------------------------
	.section	.nv.info._ZN2at6native27unrolled_elementwise_kernelIZZZNS0_28launch_masked_scatter_kernelERKNS_10TensorBaseES4_S4_S4_ENKUlvE_clEvENKUlvE9_clEvEUlN3c108BFloat16EblE_St5arrayIPcLm4EELi4E23TrivialOffsetCalculatorILi3EjESD_ILi1EjENS0_6memory15LoadWithoutCastENSG_16StoreWithoutCastEEEviT_T0_T2_T3_T4_T5_,"",@"SHT_CUDA_INFO"
	.sectionflags	@""
	.align	4


	//----- nvinfo : EIATTR_CUDA_API_VERSION
	.align		4
        /*0000*/ 	.byte	0x04, 0x37
        /*0002*/ 	.short	(.L_1735 - .L_1734)
.L_1734:
        /*0004*/ 	.word	0x00000082


	//----- nvinfo : EIATTR_KPARAM_INFO
	.align		4
.L_1735:
        /*0008*/ 	.byte	0x04, 0x17
        /*000a*/ 	.short	(.L_1737 - .L_1736)
.L_1736:
        /*000c*/ 	.word	0x00000000
        /*0010*/ 	.short	0x0006
        /*0012*/ 	.short	0x003b
        /*0014*/ 	.byte	0x00, 0xf0, 0x05, 0x00


	//----- nvinfo : EIATTR_KPARAM_INFO
	.align		4
.L_1737:
        /*0018*/ 	.byte	0x04, 0x17
        /*001a*/ 	.short	(.L_1739 - .L_1738)
.L_1738:
        /*001c*/ 	.word	0x00000000
        /*0020*/ 	.short	0x0005
        /*0022*/ 	.short	0x003a
        /*0024*/ 	.byte	0x00, 0xf0, 0x05, 0x00


	//----- nvinfo : EIATTR_KPARAM_INFO
	.align		4
.L_1739:
        /*0028*/ 	.byte	0x04, 0x17
        /*002a*/ 	.short	(.L_1741 - .L_1740)
.L_1740:
        /*002c*/ 	.word	0x00000000
        /*0030*/ 	.short	0x0004
        /*0032*/ 	.short	0x0039
        /*0034*/ 	.byte	0x00, 0xf0, 0x05, 0x00


	//----- nvinfo : EIATTR_KPARAM_INFO
	.align		4
.L_1741:
        /*0038*/ 	.byte	0x04, 0x17
        /*003a*/ 	.short	(.L_1743 - .L_1742)
.L_1742:
        /*003c*/ 	.word	0x00000000
        /*0040*/ 	.short	0x0003
        /*0042*/ 	.short	0x0038
        /*0044*/ 	.byte	0x00, 0xf0, 0x05, 0x00


	//----- nvinfo : EIATTR_KPARAM_INFO
	.align		4
.L_1743:
        /*0048*/ 	.byte	0x04, 0x17
        /*004a*/ 	.short	(.L_1745 - .L_1744)
.L_1744:
        /*004c*/ 	.word	0x00000000
        /*0050*/ 	.short	0x0002
        /*0052*/ 	.short	0x0018
        /*0054*/ 	.byte	0x00, 0xf0, 0x81, 0x00


	//----- nvinfo : EIATTR_KPARAM_INFO
	.align		4
.L_1745:
        /*0058*/ 	.byte	0x04, 0x17
        /*005a*/ 	.short	(.L_1747 - .L_1746)
.L_1746:
        /*005c*/ 	.word	0x00000000
        /*0060*/ 	.short	0x0001
        /*0062*/ 	.short	0x0008
        /*0064*/ 	.byte	0x00, 0xf0, 0x41, 0x00


	//----- nvinfo : EIATTR_KPARAM_INFO
	.align		4
.L_1747:
        /*0068*/ 	.byte	0x04, 0x17
        /*006a*/ 	.short	(.L_1749 - .L_1748)
.L_1748:
        /*006c*/ 	.word	0x00000000
        /*0070*/ 	.short	0x0000
        /*0072*/ 	.short	0x0000
        /*0074*/ 	.byte	0x00, 0xf0, 0x11, 0x00


	//----- nvinfo : EIATTR_SPARSE_MMA_MASK
	.align		4
.L_1749:
        /*0078*/ 	.byte	0x03, 0x50
        /*007a*/ 	.short	0x0000


	//----- nvinfo : EIATTR_MAXREG_COUNT
	.align		4
        /*007c*/ 	.byte	0x03, 0x1b
        /*007e*/ 	.short	0x00ff


	//----- nvinfo : EIATTR_MERCURY_ISA_VERSION
	.align		4
        /*0080*/ 	.byte	0x03, 0x5f
        /*0082*/ 	.short	0x0101


	//----- nvinfo : EIATTR_VRC_CTA_INIT_COUNT
	.align		4
        /*0084*/ 	.byte	0x02, 0x4a
	.zero		1
	.zero		1


	//----- nvinfo : EIATTR_EXIT_INSTR_OFFSETS
	.align		4
        /*0088*/ 	.byte	0x04, 0x1c
        /*008a*/ 	.short	(.L_1751 - .L_1750)


	//   ....[0]....
.L_1750:
        /*008c*/ 	.word	0x00000760


	//   ....[1]....
        /*0090*/ 	.word	0x000007b0


	//----- nvinfo : EIATTR_MAX_THREADS
	.align		4
.L_1751:
        /*0094*/ 	.byte	0x04, 0x05
        /*0096*/ 	.short	(.L_1753 - .L_1752)
.L_1752:
        /*0098*/ 	.word	0x00000080
        /*009c*/ 	.word	0x00000001
        /*00a0*/ 	.word	0x00000001


	//----- nvinfo : EIATTR_CRS_STACK_SIZE
	.align		4
.L_1753:
        /*00a4*/ 	.byte	0x04, 0x1e
        /*00a6*/ 	.short	(.L_1755 - .L_1754)
.L_1754:
        /*00a8*/ 	.word	0x00000000


	//----- nvinfo : EIATTR_CBANK_PARAM_SIZE
	.align		4
.L_1755:
        /*00ac*/ 	.byte	0x03, 0x19
        /*00ae*/ 	.short	0x003c


	//----- nvinfo : EIATTR_PARAM_CBANK
	.align		4
        /*00b0*/ 	.byte	0x04, 0x0a
        /*00b2*/ 	.short	(.L_1757 - .L_1756)
	.align		4
.L_1756:
        /*00b4*/ 	.word	index@(.nv.constant0._ZN2at6native27unrolled_elementwise_kernelIZZZNS0_28launch_masked_scatter_kernelERKNS_10TensorBaseES4_S4_S4_ENKUlvE_clEvENKUlvE9_clEvEUlN3c108BFloat16EblE_St5arrayIPcLm4EELi4E23TrivialOffsetCalculatorILi3EjESD_ILi1EjENS0_6memory15LoadWithoutCastENSG_16StoreWithoutCastEEEviT_T0_T2_T3_T4_T5_)
        /*00b8*/ 	.short	0x0380
        /*00ba*/ 	.short	0x003c


	//----- nvinfo : EIATTR_SW_WAR
	.align		4
.L_1757:
        /*00bc*/ 	.byte	0x04, 0x36
        /*00be*/ 	.short	(.L_1759 - .L_1758)
.L_1758:
        /*00c0*/ 	.word	0x00000008
.L_1759:


//--------------------- .nv.info._ZN2at6native29vectorized_elementwise_kernelILi2EZZZNS0_28launch_masked_scatter_kernelERKNS_10TensorBaseES4_S4_S4_ENKUlvE_clEvENKUlvE9_clEvEUlN3c108BFloat16EblE_St5arrayIPcLm4EEEEviT0_T1_ --------------------------
	.section	.nv.info._ZN2at6native29vectorized_elementwise_kernelILi2EZZZNS0_28launch_masked_scatter_kernelERKNS_10TensorBaseES4_S4_S4_ENKUlvE_clEvENKUlvE9_clEvEUlN3c108BFloat16EblE_St5arrayIPcLm4EEEEviT0_T1_,"",@"SHT_CUDA_INFO"
	.sectionflags	@""
	.align	4


	//----- nvinfo : EIATTR_CUDA_API_VERSION
	.align		4
        /*0000*/ 	.byte	0x04, 0x37
        /*0002*/ 	.short	(.L_1761 - .L_1760)
.L_1760:
        /*0004*/ 	.word	0x00000082


	//----- nvinfo : EIATTR_KPARAM_INFO
	.align		4
.L_1761:
        /*0008*/ 	.byte	0x04, 0x17
        /*000a*/ 	.short	(.L_1763 - .L_1762)
.L_1762:
        /*000c*/ 	.word	0x00000000
        /*0010*/ 	.short	0x0002
        /*0012*/ 	.short	0x0018
        /*0014*/ 	.byte	0x00, 0xf0, 0x81, 0x00


	//----- nvinfo : EIATTR_KPARAM_INFO
	.align		4
.L_1763:
        /*0018*/ 	.byte	0x04, 0x17
        /*001a*/ 	.short	(.L_1765 - .L_1764)
.L_1764:
        /*001c*/ 	.word	0x00000000
        /*0020*/ 	.short	0x0001
        /*0022*/ 	.short	0x0008
        /*0024*/ 	.byte	0x00, 0xf0, 0x41, 0x00


	//----- nvinfo : EIATTR_KPARAM_INFO
	.align		4
.L_1765:
        /*0028*/ 	.byte	0x04, 0x17
        /*002a*/ 	.short	(.L_1767 - .L_1766)
.L_1766:
        /*002c*/ 	.word	0x00000000
        /*0030*/ 	.short	0x0000
        /*0032*/ 	.short	0x0000
        /*0034*/ 	.byte	0x00, 0xf0, 0x11, 0x00


	//----- nvinfo : EIATTR_SPARSE_MMA_MASK
	.align		4
.L_1767:
        /*0038*/ 	.byte	0x03, 0x50
        /*003a*/ 	.short	0x0000


	//----- nvinfo : EIATTR_MAXREG_COUNT
	.align		4
        /*003c*/ 	.byte	0x03, 0x1b
        /*003e*/ 	.short	0x00ff


	//----- nvinfo : EIATTR_MERCURY_ISA_VERSION
	.align		4
        /*0040*/ 	.byte	0x03, 0x5f
        /*0042*/ 	.short	0x0101


	//----- nvinfo : EIATTR_VRC_CTA_INIT_COUNT
	.align		4
        /*0044*/ 	.byte	0x02, 0x4a
	.zero		1
	.zero		1


	//----- nvinfo : EIATTR_EXIT_INSTR_OFFSETS
	.align		4
        /*0048*/ 	.byte	0x04, 0x1c
        /*004a*/ 	.short	(.L_1769 - .L_1768)


	//   ....[0]....
.L_1768:
        /*004c*/ 	.word	0x00000ec0


	//   ....[1]....
        /*0050*/ 	.word	0x00000f10


	//   ....[2]....
        /*0054*/ 	.word	0x000014b0


	//----- nvinfo : EIATTR_MAX_THREADS
	.align		4
.L_1769:
        /*0058*/ 	.byte	0x04, 0x05
        /*005a*/ 	.short	(.L_1771 - .L_1770)
.L_1770:
        /*005c*/ 	.word	0x00000080
        /*0060*/ 	.word	0x00000001
        /*0064*/ 	.word	0x00000001


	//----- nvinfo : EIATTR_CRS_STACK_SIZE
	.align		4
.L_1771:
        /*0068*/ 	.byte	0x04, 0x1e
        /*006a*/ 	.short	(.L_1773 - .L_1772)
.L_1772:
        /*006c*/ 	.word	0x00000000


	//----- nvinfo : EIATTR_CBANK_PARAM_SIZE
	.align		4
.L_1773:
        /*0070*/ 	.byte	0x03, 0x19
        /*0072*/ 	.short	0x0038


	//----- nvinfo : EIATTR_PARAM_CBANK
	.align		4
        /*0074*/ 	.byte	0x04, 0x0a
        /*0076*/ 	.short	(.L_1775 - .L_1774)
	.align		4
.L_1774:
        /*0078*/ 	.word	index@(.nv.constant0._ZN2at6native29vectorized_elementwise_kernelILi2EZZZNS0_28launch_masked_scatter_kernelERKNS_10TensorBaseES4_S4_S4_ENKUlvE_clEvENKUlvE9_clEvEUlN3c108BFloat16EblE_St5arrayIPcLm4EEEEviT0_T1_)
        /*007c*/ 	.short	0x0380
        /*007e*/ 	.short	0x0038


	//----- nvinfo : EIATTR_SW_WAR
	.align		4
.L_1775:
        /*0080*/ 	.byte	0x04, 0x36
        /*0082*/ 	.short	(.L_1777 - .L_1776)
.L_1776:
        /*0084*/ 	.word	0x00000008
.L_1777:


//--------------------- .nv.info._ZN2at6native29vectorized_elementwise_kernelILi4EZZZNS0_28launch_masked_scatter_kernelERKNS_10TensorBaseES4_S4_S4_ENKUlvE_clEvENKUlvE9_clEvEUlN3c108BFloat16EblE_St5arrayIPcLm4EEEEviT0_T1_ --------------------------
	.section	.nv.info._ZN2at6native29vectorized_elementwise_kernelILi4EZZZNS0_28launch_masked_scatter_kernelERKNS_10TensorBaseES4_S4_S4_ENKUlvE_clEvENKUlvE9_clEvEUlN3c108BFloat16EblE_St5arrayIPcLm4EEEEviT0_T1_,"",@"SHT_CUDA_INFO"
	.sectionflags	@""
	.align	4


	//----- nvinfo : EIATTR_CUDA_API_VERSION
	.align		4
        /*0000*/ 	.byte	0x04, 0x37
        /*0002*/ 	.short	(.L_1779 - .L_1778)
.L_1778:
        /*0004*/ 	.word	0x00000082


	//----- nvinfo : EIATTR_KPARAM_INFO
	.align		4
.L_1779:
        /*0008*/ 	.byte	0x04, 0x17
        /*000a*/ 	.short	(.L_1781 - .L_1780)
.L_1780:
        /*000c*/ 	.word	0x00000000
        /*0010*/ 	.short	0x0002
        /*0012*/ 	.short	0x0018
        /*0014*/ 	.byte	0x00, 0xf0, 0x81, 0x00


	//----- nvinfo : EIATTR_KPARAM_INFO
	.align		4
.L_1781:
        /*0018*/ 	.byte	0x04, 0x17
        /*001a*/ 	.short	(.L_1783 - .L_1782)
.L_1782:
        /*001c*/ 	.word	0x00000000
        /*0020*/ 	.short	0x0001
        /*0022*/ 	.short	0x0008
        /*0024*/ 	.byte	0x00, 0xf0, 0x41, 0x00


	//----- nvinfo : EIATTR_KPARAM_INFO
	.align		4
.L_1783:
        /*0028*/ 	.byte	0x04, 0x17
        /*002a*/ 	.short	(.L_1785 - .L_1784)
.L_1784:
        /*002c*/ 	.word	0x00000000
        /*0030*/ 	.short	0x0000
        /*0032*/ 	.short	0x0000
        /*0034*/ 	.byte	0x00, 0xf0, 0x11, 0x00


	//----- nvinfo : EIATTR_SPARSE_MMA_MASK
	.align		4
.L_1785:
        /*0038*/ 	.byte	0x03, 0x50
        /*003a*/ 	.short	0x0000


	//----- nvinfo : EIATTR_MAXREG_COUNT
	.align		4
        /*003c*/ 	.byte	0x03, 0x1b
        /*003e*/ 	.short	0x00ff


	//----- nvinfo : EIATTR_MERCURY_ISA_VERSION
	.align		4
        /*0040*/ 	.byte	0x03, 0x5f
        /*0042*/ 	.short	0x0101


	//----- nvinfo : EIATTR_VRC_CTA_INIT_COUNT
	.align		4
        /*0044*/ 	.byte	0x02, 0x4a
	.zero		1
	.zero		1


	//----- nvinfo : EIATTR_EXIT_INSTR_OFFSETS
	.align		4
        /*0048*/ 	.byte	0x04, 0x1c
        /*004a*/ 	.short	(.L_1787 - .L_1786)


	//   ....[0]....
.L_1786:
        /*004c*/ 	.word	0x00000ec0


	//   ....[1]....
        /*0050*/ 	.word	0x00000f10


	//   ....[2]....
        /*0054*/ 	.word	0x00001450


	//----- nvinfo : EIATTR_MAX_THREADS
	.align		4
.L_1787:
        /*0058*/ 	.byte	0x04, 0x05
        /*005a*/ 	.short	(.L_1789 - .L_1788)
.L_1788:
        /*005c*/ 	.word	0x00000080
        /*0060*/ 	.word	0x00000001
        /*0064*/ 	.word	0x00000001


	//----- nvinfo : EIATTR_CRS_STACK_SIZE
	.align		4
.L_1789:
        /*0068*/ 	.byte	0x04, 0x1e
        /*006a*/ 	.short	(.L_1791 - .L_1790)
.L_1790:
        /*006c*/ 	.word	0x00000000


	//----- nvinfo : EIATTR_CBANK_PARAM_SIZE
	.align		4
.L_1791:
        /*0070*/ 	.byte	0x03, 0x19
        /*0072*/ 	.short	0x0038


	//----- nvinfo : EIATTR_PARAM_CBANK
	.align		4
        /*0074*/ 	.byte	0x04, 0x0a
        /*0076*/ 	.short	(.L_1793 - .L_1792)
	.align		4
.L_1792:
        /*0078*/ 	.word	index@(.nv.constant0._ZN2at6native29vectorized_elementwise_kernelILi4EZZZNS0_28launch_masked_scatter_kernelERKNS_10TensorBaseES4_S4_S4_ENKUlvE_clEvENKUlvE9_clEvEUlN3c108BFloat16EblE_St5arrayIPcLm4EEEEviT0_T1_)
        /*007c*/ 	.short	0x0380
        /*007e*/ 	.short	0x0038


	//----- nvinfo : EIATTR_SW_WAR
	.align		4
.L_1793:
        /*0080*/ 	.byte	0x04, 0x36
        /*0082*/ 	.short	(.L_1795 - .L_1794)
.L_1794:
        /*0084*/ 	.word	0x00000008
.L_1795:


//--------------------- .nv.info._ZN2at6native29vectorized_elementwise_kernelILi8EZZZNS0_28launch_masked_scatter_kernelERKNS_10TensorBaseES4_S4_S4_ENKUlvE_clEvENKUlvE9_clEvEUlN3c108BFloat16EblE_St5arrayIPcLm4EEEEviT0_T1_ --------------------------
	.section	.nv.info._ZN2at6native29vectorized_elementwise_kernelILi8EZZZNS0_28launch_masked_scatter_kernelERKNS_10TensorBaseES4_S4_S4_ENKUlvE_clEvENKUlvE9_clEvEUlN3c108BFloat16EblE_St5arrayIPcLm4EEEEviT0_T1_,"",@"SHT_CUDA_INFO"
	.sectionflags	@""
	.align	4


	//----- nvinfo : EIATTR_CUDA_API_VERSION
	.align		4
        /*0000*/ 	.byte	0x04, 0x37
        /*0002*/ 	.short	(.L_1797 - .L_1796)
.L_1796:
        /*0004*/ 	.word	0x00000082


	//----- nvinfo : EIATTR_KPARAM_INFO
	.align		4
.L_1797:
        /*0008*/ 	.byte	0x04, 0x17
        /*000a*/ 	.short	(.L_1799 - .L_1798)
.L_1798:
        /*000c*/ 	.word	0x00000000
        /*0010*/ 	.short	0x0002
        /*0012*/ 	.short	0x0018
        /*0014*/ 	.byte	0x00, 0xf0, 0x81, 0x00


	//----- nvinfo : EIATTR_KPARAM_INFO
	.align		4
.L_1799:
        /*0018*/ 	.byte	0x04, 0x17
        /*001a*/ 	.short	(.L_1801 - .L_1800)
.L_1800:
        /*001c*/ 	.word	0x00000000
        /*0020*/ 	.short	0x0001
        /*0022*/ 	.short	0x0008
        /*0024*/ 	.byte	0x00, 0xf0, 0x41, 0x00


	//----- nvinfo : EIATTR_KPARAM_INFO
	.align		4
.L_1801:
        /*0028*/ 	.byte	0x04, 0x17
        /*002a*/ 	.short	(.L_1803 - .L_1802)
.L_1802:
        /*002c*/ 	.word	0x00000000
        /*0030*/ 	.short	0x0000
        /*0032*/ 	.short	0x0000
        /*0034*/ 	.byte	0x00, 0xf0, 0x11, 0x00


	//----- nvinfo : EIATTR_SPARSE_MMA_MASK
	.align		4
.L_1803:
        /*0038*/ 	.byte	0x03, 0x50
        /*003a*/ 	.short	0x0000


	//----- nvinfo : EIATTR_MAXREG_COUNT
	.align		4
        /*003c*/ 	.byte	0x03, 0x1b
        /*003e*/ 	.short	0x00ff


	//----- nvinfo : EIATTR_MERCURY_ISA_VERSION
	.align		4
        /*0040*/ 	.byte	0x03, 0x5f
        /*0042*/ 	.short	0x0101


	//----- nvinfo : EIATTR_VRC_CTA_INIT_COUNT
	.align		4
        /*0044*/ 	.byte	0x02, 0x4a
	.zero		1
	.zero		1


	//----- nvinfo : EIATTR_EXIT_INSTR_OFFSETS
	.align		4
        /*0048*/ 	.byte	0x04, 0x1c
        /*004a*/ 	.short	(.L_1805 - .L_1804)


	//   ....[0]....
.L_1804:
        /*004c*/ 	.word	0x00000ec0


	//   ....[1]....
        /*0050*/ 	.word	0x00000f10


	//   ....[2]....
        /*0054*/ 	.word	0x00001430


	//----- nvinfo : EIATTR_MAX_THREADS
	.align		4
.L_1805:
        /*0058*/ 	.byte	0x04, 0x05
        /*005a*/ 	.short	(.L_1807 - .L_1806)
.L_1806:
        /*005c*/ 	.word	0x00000080
        /*0060*/ 	.word	0x00000001
        /*0064*/ 	.word	0x00000001


	//----- nvinfo : EIATTR_CRS_STACK_SIZE
	.align		4
.L_1807:
        /*0068*/ 	.byte	0x04, 0x1e
        /*006a*/ 	.short	(.L_1809 - .L_1808)
.L_1808:
        /*006c*/ 	.word	0x00000000


	//----- nvinfo : EIATTR_CBANK_PARAM_SIZE
	.align		4
.L_1809:
        /*0070*/ 	.byte	0x03, 0x19
        /*0072*/ 	.short	0x0038


	//----- nvinfo : EIATTR_PARAM_CBANK
	.align		4
        /*0074*/ 	.byte	0x04, 0x0a
        /*0076*/ 	.short	(.L_1811 - .L_1810)
	.align		4
.L_1810:
        /*0078*/ 	.word	index@(.nv.constant0._ZN2at6native29vectorized_elementwise_kernelILi8EZZZNS0_28launch_masked_scatter_kernelERKNS_10TensorBaseES4_S4_S4_ENKUlvE_clEvENKUlvE9_clEvEUlN3c108BFloat16EblE_St5arrayIPcLm4EEEEviT0_T1_)
        /*007c*/ 	.short	0x0380
        /*007e*/ 	.short	0x0038


	//----- nvinfo : EIATTR_SW_WAR
	.align		4
.L_1811:
        /*0080*/ 	.byte	0x04, 0x36
        /*0082*/ 	.short	(.L_1813 - .L_1812)
.L_1812:
        /*0084*/ 	.word	0x00000008
.L_1813:


//--------------------- .nv.info._ZN2at6native18elementwise_kernelILi128ELi4EZNS0_15gpu_kernel_implIZZZNS0_28launch_masked_scatter_kernelERKNS_10TensorBaseES5_S5_S5_ENKUlvE_clEvENKUlvE8_clEvEUlbblE_EEvRNS_18TensorIteratorBaseERKT_EUliE_EEviT1_ --------------------------
	.section	.nv.info._ZN2at6native18elementwise_kernelILi128ELi4EZNS0_15gpu_kernel_implIZZZNS0_28launch_masked_scatter_kernelERKNS_10TensorBaseES5_S5_S5_ENKUlvE_clEvENKUlvE8_clEvEUlbblE_EEvRNS_18TensorIteratorBaseERKT_EUliE_EEviT1_,"",@"SHT_CUDA_INFO"
	.sectionflags	@""
	.align	4


	//----- nvinfo : EIATTR_CUDA_API_VERSION
	.align		4
        /*0000*/ 	.byte	0x04, 0x37
        /*0002*/ 	.short	(.L_1815 - .L_1814)
.L_1814:
        /*0004*/ 	.word	0x00000082


	//----- nvinfo : EIATTR_KPARAM_INFO
	.align		4
.L_1815:
        /*0008*/ 	.byte	0x04, 0x17
        /*000a*/ 	.short	(.L_1817 - .L_1816)
.L_1816:
        /*000c*/ 	.word	0x00000000
        /*0010*/ 	.short	0x0001
        /*0012*/ 	.short	0x0008
        /*0014*/ 	.byte	0x00, 0xf0, 0x01, 0x0c


	//----- nvinfo : EIATTR_KPARAM_INFO
	.align		4
.L_1817:
        /*0018*/ 	.byte	0x04, 0x17
        /*001a*/ 	.short	(.L_1819 - .L_1818)
.L_1818:
        /*001c*/ 	.word	0x00000000
        /*0020*/ 	.short	0x0000
        /*0022*/ 	.short	0x0000
        /*0024*/ 	.byte	0x00, 0xf0, 0x11, 0x00


	//----- nvinfo : EIATTR_SPARSE_MMA_MASK
	.align		4
.L_1819:
        /*0028*/ 	.byte	0x03, 0x50
        /*002a*/ 	.short	0x0000


	//----- nvinfo : EIATTR_MAXREG_COUNT
	.align		4
        /*002c*/ 	.byte	0x03, 0x1b
        /*002e*/ 	.short	0x0080


	//----- nvinfo : EIATTR_EXTERNS
	.align		4
        /*0030*/ 	.byte	0x04, 0x0f
        /*0032*/ 	.short	(.L_1821 - .L_1820)


	//   ....[0]....
	.align		4
.L_1820:
        /*0034*/ 	.word	index@(__assertfail)


	//----- nvinfo : EIATTR_MERCURY_ISA_VERSION
	.align		4
.L_1821:
        /*0038*/ 	.byte	0x03, 0x5f
        /*003a*/ 	.short	0x0101


	//----- nvinfo : EIATTR_VRC_CTA_INIT_COUNT
	.align		4
        /*003c*/ 	.byte	0x02, 0x4a
	.zero		1
	.zero		1


	//----- nvinfo : EIATTR_SYSCALL_OFFSETS
	.align		4
        /*0040*/ 	.byte	0x04, 0x46
        /*0042*/ 	.short	(.L_1823 - .L_1822)


	//   ....[0]....
.L_1822:
        /*0044*/ 	.word	0x00002230


	//   ....[1]....
        /*0048*/ 	.word	0x00002d90


	//   ....[2]....
        /*004c*/ 	.word	0x00003bc0


	//   ....[3]....
        /*0050*/ 	.word	0x00004ab0


	//   ....[4]....
        /*0054*/ 	.word	0x00006df0


	//   ....[5]....
        /*0058*/ 	.word	0x00007960


	//   ....[6]....
        /*005c*/ 	.word	0x00008800


	//   ....[7]....
        /*0060*/ 	.word	0x00009540


	//   ....[8]....
        /*0064*/ 	.word	0x0000b970


	//   ....[9]....
        /*0068*/ 	.word	0x0000c4e0


	//   ....[10]....
        /*006c*/ 	.word	0x0000d380


	//   ....[11]....
        /*0070*/ 	.word	0x0000e0c0


	//   ....[12]....
        /*0074*/ 	.word	0x00010510


	//   ....[13]....
        /*0078*/ 	.word	0x00011080


	//   ....[14]....
        /*007c*/ 	.word	0x00011f20


	//   ....[15]....
        /*0080*/ 	.word	0x00012c60


	//----- nvinfo : EIATTR_EXIT_INSTR_OFFSETS
	.align		4
.L_1823:
        /*0084*/ 	.byte	0x04, 0x1c
        /*0086*/ 	.short	(.L_1825 - .L_1824)


	//   ....[0]....
.L_1824:
        /*0088*/ 	.word	0x0000e3a0


	//   ....[1]....
        /*008c*/ 	.word	0x000120d0


	//   ....[2]....
        /*0090*/ 	.word	0x000120f0


	//   ....[3]....
        /*0094*/ 	.word	0x000121b0


	//   ....[4]....
        /*0098*/ 	.word	0x000121f0


	//   ....[5]....
        /*009c*/ 	.word	0x00012230


	//   ....[6]....
        /*00a0*/ 	.word	0x000122c0


	//   ....[7]....
        /*00a4*/ 	.word	0x00012300


	//   ....[8]....
        /*00a8*/ 	.word	0x000123a0


	//   ....[9]....
        /*00ac*/ 	.word	0x000123f0


	//   ....[10]....
        /*00b0*/ 	.word	0x00012440


	//   ....[11]....
        /*00b4*/ 	.word	0x00012520


	//   ....[12]....
        /*00b8*/ 	.word	0x00012690


	//   ....[13]....
        /*00bc*/ 	.word	0x00012800


	//   ....[14]....
        /*00c0*/ 	.word	0x00012960


	//   ....[15]....
        /*00c4*/ 	.word	0x000129c0


	//   ....[16]....
        /*00c8*/ 	.word	0x00012a00


	//   ....[17]....
        /*00cc*/ 	.word	0x00012aa0


	//   ....[18]....
        /*00d0*/ 	.word	0x00012b00


	//   ....[19]....
        /*00d4*/ 	.word	0x00012c70


	//   ....[20]....
        /*00d8*/ 	.word	0x00012d80


	//   ....[21]....
        /*00dc*/ 	.word	0x00012ec0


	//   ....[22]....
        /*00e0*/ 	.word	0x00012f00


	//----- nvinfo : EIATTR_MAX_THREADS
	.align		4
.L_1825:
        /*00e4*/ 	.byte	0x04, 0x05
        /*00e6*/ 	.short	(.L_1827 - .L_1826)
.L_1826:
        /*00e8*/ 	.word	0x00000080
        /*00ec*/ 	.word	0x00000001
        /*00f0*/ 	.word	0x00000001


	//----- nvinfo : EIATTR_CRS_STACK_SIZE
	.align		4
.L_1827:
        /*00f4*/ 	.byte	0x04, 0x1e
        /*00f6*/ 	.short	(.L_1829 - .L_1828)
.L_1828:
        /*00f8*/ 	.word	0x00000000


	//----- nvinfo : EIATTR_CBANK_PARAM_SIZE
	.align		4
.L_1829:
        /*00fc*/ 	.byte	0x03, 0x19
        /*00fe*/ 	.short	0x0308


	//----- nvinfo : EIATTR_PARAM_CBANK
	.align		4
        /*0100*/ 	.byte	0x04, 0x0a
        /*0102*/ 	.short	(.L_1831 - .L_1830)
	.align		4
.L_1830:
        /*0104*/ 	.word	index@(.nv.constant0._ZN2at6native18elementwise_kernelILi128ELi4EZNS0_15gpu_kernel_implIZZZNS0_28launch_masked_scatter_kernelERKNS_10TensorBaseES5_S5_S5_ENKUlvE_clEvENKUlvE8_clEvEUlbblE_EEvRNS_18TensorIteratorBaseERKT_EUliE_EEviT1_)
        /*0108*/ 	.short	0x0380
        /*010a*/ 	.short	0x0308


	//----- nvinfo : EIATTR_SW_WAR
	.align		4
.L_1831:
        /*010c*/ 	.byte	0x04, 0x36
        /*010e*/ 	.short	(.L_1833 - .L_1832)
.L_1832:
        /*0110*/ 	.word	0x00000008
.L_1833:


//--------------------- .nv.info._ZN2at6native27unrolled_elementwise_kernelIZZZNS0_28launch_masked_scatter_kernelERKNS_10TensorBaseES4_S4_S4_ENKUlvE_clEvENKUlvE8_clEvEUlbblE_St5arrayIPcLm4EELi4E23TrivialOffsetCalculatorILi3EjESB_ILi1EjENS0_6memory12LoadWithCastILi3EEENSE_13StoreWithCastILi1EEEEEviT_T0_T2_T3_T4_T5_ --------------------------
	.section	.nv.info._ZN2at6native27unrolled_elementwise_kernelIZZZNS0_28launch_masked_scatter_kernelERKNS_10TensorBaseES4_S4_S4_ENKUlvE_clEvENKUlvE8_clEvEUlbblE_St5arrayIPcLm4EELi4E23TrivialOffsetCalculatorILi3EjESB_ILi1EjENS0_6memory12LoadWithCastILi3EEENSE_13StoreWithCastILi1EEEEEviT_T0_T2_T3_T4_T5_,"",@"SHT_CUDA_INFO"
	.sectionflags	@""
	.align	4


	//----- nvinfo : EIATTR_CUDA_API_VERSION
	.align		4
        /*0000*/ 	.byte	0x04, 0x37
        /*0002*/ 	.short	(.L_1835 - .L_1834)
.L_1834:
        /*0004*/ 	.word	0x00000082


	//----- nvinfo : EIATTR_KPARAM_INFO
	.align		4
.L_1835:
        /*0008*/ 	.byte	0x04, 0x17
        /*000a*/ 	.short	(.L_1837 - .L_1836)
.L_1836:
        /*000c*/ 	.word	0x00000000
        /*0010*/ 	.short	0x0006
        /*0012*/ 	.short	0x004c
        /*0014*/ 	.byte	0x00, 0xf0, 0x21, 0x00


	//----- nvinfo : EIATTR_KPARAM_INFO
	.align		4
.L_1837:
        /*0018*/ 	.byte	0x04, 0x17
        /*001a*/ 	.short	(.L_1839 - .L_1838)
.L_1838:
        /*001c*/ 	.word	0x00000000
        /*0020*/ 	.short	0x0005
        /*0022*/ 	.short	0x003c
        /*0024*/ 	.byte	0x00, 0xf0, 0x41, 0x00


	//----- nvinfo : EIATTR_KPARAM_INFO
	.align		4
.L_1839:
        /*0028*/ 	.byte	0x04, 0x17
        /*002a*/ 	.short	(.L_1841 - .L_1840)
.L_1840:
        /*002c*/ 	.word	0x00000000
        /*0030*/ 	.short	0x0004
        /*0032*/ 	.short	0x0039
        /*0034*/ 	.byte	0x00, 0xf0, 0x05, 0x00


	//----- nvinfo : EIATTR_KPARAM_INFO
	.align		4
.L_1841:
        /*0038*/ 	.byte	0x04, 0x17
        /*003a*/ 	.short	(.L_1843 - .L_1842)
.L_1842:
        /*003c*/ 	.word	0x00000000
        /*0040*/ 	.short	0x0003
        /*0042*/ 	.short	0x0038
        /*0044*/ 	.byte	0x00, 0xf0, 0x05, 0x00


	//----- nvinfo : EIATTR_KPARAM_INFO
	.align		4
.L_1843:
        /*0048*/ 	.byte	0x04, 0x17
        /*004a*/ 	.short	(.L_1845 - .L_1844)
.L_1844:
        /*004c*/ 	.word	0x00000000
        /*0050*/ 	.short	0x0002
        /*0052*/ 	.short	0x0018
        /*0054*/ 	.byte	0x00, 0xf0, 0x81, 0x00


	//----- nvinfo : EIATTR_KPARAM_INFO
	.align		4
.L_1845:
        /*0058*/ 	.byte	0x04, 0x17
        /*005a*/ 	.short	(.L_1847 - .L_1846)
.L_1846:
        /*005c*/ 	.word	0x00000000
        /*0060*/ 	.short	0x0001
        /*0062*/ 	.short	0x0008
        /*0064*/ 	.byte	0x00, 0xf0, 0x41, 0x00


	//----- nvinfo : EIATTR_KPARAM_INFO
	.align		4
.L_1847:
        /*0068*/ 	.byte	0x04, 0x17
        /*006a*/ 	.short	(.L_1849 - .L_1848)
.L_1848:
        /*006c*/ 	.word	0x00000000
        /*0070*/ 	.short	0x0000
        /*0072*/ 	.short	0x0000
        /*0074*/ 	.byte	0x00, 0xf0, 0x11, 0x00


	//----- nvinfo : EIATTR_SPARSE_MMA_MASK
	.align		4
.L_1849:
        /*0078*/ 	.byte	0x03, 0x50
        /*007a*/ 	.short	0x0000


	//----- nvinfo : EIATTR_MAXREG_COUNT
	.align		4
        /*007c*/ 	.byte	0x03, 0x1b
        /*007e*/ 	.short	0x00ff


	//----- nvinfo : EIATTR_EXTERNS
	.align		4
        /*0080*/ 	.byte	0x04, 0x0f
        /*0082*/ 	.short	(.L_1851 - .L_1850)


	//   ....[0]....
	.align		4
.L_1850:
        /*0084*/ 	.word	index@(__assertfail)


	//----- nvinfo : EIATTR_MERCURY_ISA_VERSION
	.align		4
.L_1851:
        /*0088*/ 	.byte	0x03, 0x5f
        /*008a*/ 	.short	0x0101


	//----- nvinfo : EIATTR_VRC_CTA_INIT_COUNT
	.align		4
        /*008c*/ 	.byte	0x02, 0x4a
	.zero		1
	.zero		1


	//----- nvinfo : EIATTR_SYSCALL_OFFSETS
	.align		4
        /*0090*/ 	.byte	0x04, 0x46
        /*0092*/ 	.short	(.L_1853 - .L_1852)


	//   ....[0]....
.L_1852:
        /*0094*/ 	.word	0x00000a80


	//   ....[1]....
        /*0098*/ 	.word	0x00001600


	//   ....[2]....
        /*009c*/ 	.word	0x00002450


	//   ....[3]....
        /*00a0*/ 	.word	0x00002fe0


	//   ....[4]....
        /*00a4*/ 	.word	0x00003b70


	//   ....[5]....
        /*00a8*/ 	.word	0x00004a30


	//   ....[6]....
        /*00ac*/ 	.word	0x00005510


	//   ....[7]....
        /*00b0*/ 	.word	0x000060a0


	//   ....[8]....
        /*00b4*/ 	.word	0x00006f70


	//   ....[9]....
        /*00b8*/ 	.word	0x00007a40


	//   ....[10]....
        /*00bc*/ 	.word	0x000085d0


	//   ....[11]....
        /*00c0*/ 	.word	0x000094b0


	//   ....[12]....
        /*00c4*/ 	.word	0x0000a610


	//   ....[13]....
        /*00c8*/ 	.word	0x0000b4f0


	//   ....[14]....
        /*00cc*/ 	.word	0x0000c480


	//   ....[15]....
        /*00d0*/ 	.word	0x0000d410


	//----- nvinfo : EIATTR_EXIT_INSTR_OFFSETS
	.align		4
.L_1853:
        /*00d4*/ 	.byte	0x04, 0x1c
        /*00d6*/ 	.short	(.L_1855 - .L_1854)


	//   ....[0]....
.L_1854:
        /*00d8*/ 	.word	0x0000c750


	//   ....[1]....
        /*00dc*/ 	.word	0x0000c880


	//   ....[2]....
        /*00e0*/ 	.word	0x0000c8a0


	//   ....[3]....
        /*00e4*/ 	.word	0x0000c960


	//   ....[4]....
        /*00e8*/ 	.word	0x0000c9a0


	//   ....[5]....
        /*00ec*/ 	.word	0x0000c9e0


	//   ....[6]....
        /*00f0*/ 	.word	0x0000ca70


	//   ....[7]....
        /*00f4*/ 	.word	0x0000cab0


	//   ....[8]....
        /*00f8*/ 	.word	0x0000cb50


	//   ....[9]....
        /*00fc*/ 	.word	0x0000cba0


	//   ....[10]....
        /*0100*/ 	.word	0x0000cbf0


	//   ....[11]....
        /*0104*/ 	.word	0x0000ccd0


	//   ....[12]....
        /*0108*/ 	.word	0x0000ce40


	//   ....[13]....
        /*010c*/ 	.word	0x0000cfb0


	//   ....[14]....
        /*0110*/ 	.word	0x0000d110


	//   ....[15]....
        /*0114*/ 	.word	0x0000d170


	//   ....[16]....
        /*0118*/ 	.word	0x0000d1b0


	//   ....[17]....
        /*011c*/ 	.word	0x0000d250


	//   ....[18]....
        /*0120*/ 	.word	0x0000d2b0


	//   ....[19]....
        /*0124*/ 	.word	0x0000d420


	//   ....[20]....
        /*0128*/ 	.word	0x0000d530


	//   ....[21]....
        /*012c*/ 	.word	0x0000d670


	//   ....[22]....
        /*0130*/ 	.word	0x0000d6b0


	//----- nvinfo : EIATTR_MAX_THREADS
	.align		4
.L_1855:
        /*0134*/ 	.byte	0x04, 0x05
        /*0136*/ 	.short	(.L_1857 - .L_1856)
.L_1856:
        /*0138*/ 	.word	0x00000080
        /*013c*/ 	.word	0x00000001
        /*0140*/ 	.word	0x00000001


	//----- nvinfo : EIATTR_CRS_STACK_SIZE
	.align		4
.L_1857:
        /*0144*/ 	.byte	0x04, 0x1e
        /*0146*/ 	.short	(.L_1859 - .L_1858)
.L_1858:
        /*0148*/ 	.word	0x00000000


	//----- nvinfo : EIATTR_CBANK_PARAM_SIZE
	.align		4
.L_1859:
        /*014c*/ 	.byte	0x03, 0x19
        /*014e*/ 	.short	0x0054


	//----- nvinfo : EIATTR_PARAM_CBANK
	.align		4
        /*0150*/ 	.byte	0x04, 0x0a
        /*0152*/ 	.short	(.L_1861 - .L_1860)
	.align		4
.L_1860:
        /*0154*/ 	.word	index@(.nv.constant0._ZN2at6native27unrolled_elementwise_kernelIZZZNS0_28launch_masked_scatter_kernelERKNS_10TensorBaseES4_S4_S4_ENKUlvE_clEvENKUlvE8_clEvEUlbblE_St5arrayIPcLm4EELi4E23TrivialOffsetCalculatorILi3EjESB_ILi1EjENS0_6memory12LoadWithCastILi3EEENSE_13StoreWithCastILi1EEEEEviT_T0_T2_T3_T4_T5_)
        /*0158*/ 	.short	0x0380
        /*015a*/ 	.short	0x0054


	//----- nvinfo : EIATTR_SW_WAR
	.align		4
.L_1861:
        /*015c*/ 	.byte	0x04, 0x36
        /*015e*/ 	.short	(.L_1863 - .L_1862)
.L_1862:
        /*0160*/ 	.word	0x00000008
.L_1863:


//--------------------- .nv.info._ZN2at6native18elementwise_kernelILi128ELi4EZNS0_22gpu_kernel_impl_nocastIZZZNS0_28launch_masked_scatter_kernelERKNS_10TensorBaseES5_S5_S5_ENKUlvE_clEvENKUlvE8_clEvEUlbblE_EEvRNS_18TensorIteratorBaseERKT_EUliE_EEviT1_ --------------------------
	.section	.nv.info._ZN2at6native18elementwise_kernelILi128ELi4EZNS0_22gpu_kernel_impl_nocastIZZZNS0_28launch_masked_scatter_kernelERKNS_10TensorBaseES5_S5_S5_ENKUlvE_clEvENKUlvE8_clEvEUlbblE_EEvRNS_18TensorIteratorBaseERKT_EUliE_EEviT1_,"",@"SHT_CUDA_INFO"
	.sectionflags	@""
	.align	4


	//----- nvinfo : EIATTR_CUDA_API_VERSION
	.align		4
        /*0000*/ 	.byte	0x04, 0x37
        /*0002*/ 	.short	(.L_1865 - .L_1864)
.L_1864:
        /*0004*/ 	.word	0x00000082


	//----- nvinfo : EIATTR_KPARAM_INFO
	.align		4
.L_1865:
        /*0008*/ 	.byte	0x04, 0x17
        /*000a*/ 	.short	(.L_1867 - .L_1866)
.L_1866:
        /*000c*/ 	.word	0x00000000
        /*0010*/ 	.short	0x0001
        /*0012*/ 	.short	0x0008
        /*0014*/ 	.byte	0x00, 0xf0, 0xe1, 0x0b


	//----- nvinfo : EIATTR_KPARAM_INFO
	.align		4
.L_1867:
        /*0018*/ 	.byte	0x04, 0x17
        /*001a*/ 	.short	(.L_1869 - .L_1868)
.L_1868:
        /*001c*/ 	.word	0x00000000
        /*0020*/ 	.short	0x0000
        /*0022*/ 	.short	0x0000
        /*0024*/ 	.byte	0x00, 0xf0, 0x11, 0x00


	//----- nvinfo : EIATTR_SPARSE_MMA_MASK
	.align		4
.L_1869:
        /*0028*/ 	.byte	0x03, 0x50
        /*002a*/ 	.short	0x0000


	//----- nvinfo : EIATTR_MAXREG_COUNT
	.align		4
        /*002c*/ 	.byte	0x03, 0x1b
        /*002e*/ 	.short	0x0080


	//----- nvinfo : EIATTR_MERCURY_ISA_VERSION
	.align		4
        /*0030*/ 	.byte	0x03, 0x5f
        /*0032*/ 	.short	0x0101


	//----- nvinfo : EIATTR_VRC_CTA_INIT_COUNT
	.align		4
        /*0034*/ 	.byte	0x02, 0x4a
	.zero		1
	.zero		1


	//----- nvinfo : EIATTR_EXIT_INSTR_OFFSETS
	.align		4
        /*0038*/ 	.byte	0x04, 0x1c
        /*003a*/ 	.short	(.L_1871 - .L_1870)


	//   ....[0]....
.L_1870:
        /*003c*/ 	.word	0x00000480


	//   ....[1]....
        /*0040*/ 	.word	0x00000580


	//   ....[2]....
        /*0044*/ 	.word	0x000050f0


	//   ....[3]....
        /*0048*/ 	.word	0x000069b0


	//----- nvinfo : EIATTR_MAX_THREADS
	.align		4
.L_1871:
        /*004c*/ 	.byte	0x04, 0x05
        /*004e*/ 	.short	(.L_1873 - .L_1872)
.L_1872:
        /*0050*/ 	.word	0x00000080
        /*0054*/ 	.word	0x00000001
        /*0058*/ 	.word	0x00000001


	//----- nvinfo : EIATTR_CRS_STACK_SIZE
	.align		4
.L_1873:
        /*005c*/ 	.byte	0x04, 0x1e
        /*005e*/ 	.short	(.L_1875 - .L_1874)
.L_1874:
        /*0060*/ 	.word	0x00000000


	//----- nvinfo : EIATTR_CBANK_PARAM_SIZE
	.align		4
.L_1875:
        /*0064*/ 	.byte	0x03, 0x19
        /*0066*/ 	.short	0x0300


	//----- nvinfo : EIATTR_PARAM_CBANK
	.align		4
        /*0068*/ 	.byte	0x04, 0x0a
        /*006a*/ 	.short	(.L_1877 - .L_1876)
	.align		4
.L_1876:
        /*006c*/ 	.word	index@(.nv.constant0._ZN2at6native18elementwise_kernelILi128ELi4EZNS0_22gpu_kernel_impl_nocastIZZZNS0_28launch_masked_scatter_kernelERKNS_10TensorBaseES5_S5_S5_ENKUlvE_clEvENKUlvE8_clEvEUlbblE_EEvRNS_18TensorIteratorBaseERKT_EUliE_EEviT1_)
        /*0070*/ 	.short	0x0380
        /*0072*/ 	.short	0x0300


	//----- nvinfo : EIATTR_SW_WAR
	.align		4
.L_1877:
        /*0074*/ 	.byte	0x04, 0x36
        /*0076*/ 	.short	(.L_1879 - .L_1878)
.L_1878:
        /*0078*/ 	.word	0x00000008
.L_1879:


//--------------------- .nv.info._ZN2at6native27unrolled_elementwise_kernelIZZZNS0_28launch_masked_scatter_kernelERKNS_10TensorBaseES4_S4_S4_ENKUlvE_clEvENKUlvE8_clEvEUlbblE_St5arrayIPcLm4EELi4E23TrivialOffsetCalculatorILi3EjESB_ILi1EjENS0_6memory15LoadWithoutCastENSE_16StoreWithoutCastEEEviT_T0_T2_T3_T4_T5_ --------------------------
	.section	.nv.info._ZN2at6native27unrolled_elementwise_kernelIZZZNS0_28launch_masked_scatter_kernelERKNS_10TensorBaseES4_S4_S4_ENKUlvE_clEvENKUlvE8_clEvEUlbblE_St5arrayIPcLm4EELi4E23TrivialOffsetCalculatorILi3EjESB_ILi1EjENS0_6memory15LoadWithoutCastENSE_16StoreWithoutCastEEEviT_T0_T2_T3_T4_T5_,"",@"SHT_CUDA_INFO"
	.sectionflags	@""
	.align	4


	//----- nvinfo : EIATTR_CUDA_API_VERSION
	.align		4
        /*0000*/ 	.byte	0x04, 0x37
        /*0002*/ 	.short	(.L_1881 - .L_1880)
.L_1880:
        /*0004*/ 	.word	0x00000082


	//----- nvinfo : EIATTR_KPARAM_INFO
	.align		4
.L_1881:
        /*0008*/ 	.byte	0x04, 0x17
        /*000a*/ 	.short	(.L_1883 - .L_1882)
.L_1882:
        /*000c*/ 	.word	0x00000000
        /*0010*/ 	.short	0x0006
        /*0012*/ 	.short	0x003b
        /*0014*/ 	.byte	0x00, 0xf0, 0x05, 0x00


	//----- nvinfo : EIATTR_KPARAM_INFO
	.align		4
.L_1883:
        /*0018*/ 	.byte	0x04, 0x17
        /*001a*/ 	.short	(.L_1885 - .L_1884)
.L_1884:
        /*001c*/ 	.word	0x00000000
        /*0020*/ 	.short	0x0005
        /*0022*/ 	.short	0x003a
        /*0024*/ 	.byte	0x00, 0xf0, 0x05, 0x00


	//----- nvinfo : EIATTR_KPARAM_INFO
	.align		4
.L_1885:
        /*0028*/ 	.byte	0x04, 0x17
        /*002a*/ 	.short	(.L_1887 - .L_1886)
.L_1886:
        /*002c*/ 	.word	0x00000000
        /*0030*/ 	.short	0x0004
        /*0032*/ 	.short	0x0039
        /*0034*/ 	.byte	0x00, 0xf0, 0x05, 0x00


	//----- nvinfo : EIATTR_KPARAM_INFO
	.align		4
.L_1887:
        /*0038*/ 	.byte	0x04, 0x17
        /*003a*/ 	.short	(.L_1889 - .L_1888)
.L_1888:
        /*003c*/ 	.word	0x00000000
        /*0040*/ 	.short	0x0003
        /*0042*/ 	.short	0x0038
        /*0044*/ 	.byte	0x00, 0xf0, 0x05, 0x00


	//----- nvinfo : EIATTR_KPARAM_INFO
	.align		4
.L_1889:
        /*0048*/ 	.byte	0x04, 0x17
        /*004a*/ 	.short	(.L_1891 - .L_1890)
.L_1890:
        /*004c*/ 	.word	0x00000000
        /*0050*/ 	.short	0x0002
        /*0052*/ 	.short	0x0018
        /*0054*/ 	.byte	0x00, 0xf0, 0x81, 0x00


	//----- nvinfo : EIATTR_KPARAM_INFO
	.align		4
.L_1891:
        /*0058*/ 	.byte	0x04, 0x17
        /*005a*/ 	.short	(.L_1893 - .L_1892)
.L_1892:
        /*005c*/ 	.word	0x00000000
        /*0060*/ 	.short	0x0001
        /*0062*/ 	.short	0x0008
        /*0064*/ 	.byte	0x00, 0xf0, 0x41, 0x00


	//----- nvinfo : EIATTR_KPARAM_INFO
	.align		4
.L_1893:
        /*0068*/ 	.byte	0x04, 0x17
        /*006a*/ 	.short	(.L_1895 - .L_1894)
.L_1894:
        /*006c*/ 	.word	0x00000000
        /*0070*/ 	.short	0x0000
        /*0072*/ 	.short	0x0000
        /*0074*/ 	.byte	0x00, 0xf0, 0x11, 0x00


	//----- nvinfo : EIATTR_SPARSE_MMA_MASK
	.align		4
.L_1895:
        /*0078*/ 	.byte	0x03, 0x50
        /*007a*/ 	.short	0x0000


	//----- nvinfo : EIATTR_MAXREG_COUNT
	.align		4
        /*007c*/ 	.byte	0x03, 0x1b
        /*007e*/ 	.short	0x00ff


	//----- nvinfo : EIATTR_MERCURY_ISA_VERSION
	.align		4
        /*0080*/ 	.byte	0x03, 0x5f
        /*0082*/ 	.short	0x0101


	//----- nvinfo : EIATTR_VRC_CTA_INIT_COUNT
	.align		4
        /*0084*/ 	.byte	0x02, 0x4a
	.zero		1
	.zero		1


	//----- nvinfo : EIATTR_EXIT_INSTR_OFFSETS
	.align		4
        /*0088*/ 	.byte	0x04, 0x1c
        /*008a*/ 	.short	(.L_1897 - .L_1896)


	//   ....[0]....
.L_1896:
        /*008c*/ 	.word	0x00000890


	//   ....[1]....
        /*0090*/ 	.word	0x000008f0


	//----- nvinfo : EIATTR_MAX_THREADS
	.align		4
.L_1897:
        /*0094*/ 	.byte	0x04, 0x05
        /*0096*/ 	.short	(.L_1899 - .L_1898)
.L_1898:
        /*0098*/ 	.word	0x00000080
        /*009c*/ 	.word	0x00000001
        /*00a0*/ 	.word	0x00000001


	//----- nvinfo : EIATTR_CRS_STACK_SIZE
	.align		4
.L_1899:
        /*00a4*/ 	.byte	0x04, 0x1e
        /*00a6*/ 	.short	(.L_1901 - .L_1900)
.L_1900:
        /*00a8*/ 	.word	0x00000000


	//----- nvinfo : EIATTR_CBANK_PARAM_SIZE
	.align		4
.L_1901:
        /*00ac*/ 	.byte	0x03, 0x19
        /*00ae*/ 	.short	0x003c


	//----- nvinfo : EIATTR_PARAM_CBANK
	.align		4
        /*00b0*/ 	.byte	0x04, 0x0a
        /*00b2*/ 	.short	(.L_1903 - .L_1902)
	.align		4
.L_1902:
        /*00b4*/ 	.word	index@(.nv.constant0._ZN2at6native27unrolled_elementwise_kernelIZZZNS0_28launch_masked_scatter_kernelERKNS_10TensorBaseES4_S4_S4_ENKUlvE_clEvENKUlvE8_clEvEUlbblE_St5arrayIPcLm4EELi4E23TrivialOffsetCalculatorILi3EjESB_ILi1EjENS0_6memory15LoadWithoutCastENSE_16StoreWithoutCastEEEviT_T0_T2_T3_T4_T5_)
        /*00b8*/ 	.short	0x0380
        /*00ba*/ 	.short	0x003c


	//----- nvinfo : EIATTR_SW_WAR
	.align		4
.L_1903:
        /*00bc*/ 	.byte	0x04, 0x36
        /*00be*/ 	.short	(.L_1905 - .L_1904)
.L_1904:
        /*00c0*/ 	.word	0x00000008
.L_1905:


//--------------------- .nv.info._ZN2at6native29vectorized_elementwise_kernelILi2EZZZNS0_28launch_masked_scatter_kernelERKNS_10TensorBaseES4_S4_S4_ENKUlvE_clEvENKUlvE8_clEvEUlbblE_St5arrayIPcLm4EEEEviT0_T1_ --------------------------
	.section	.nv.info._ZN2at6native29vectorized_elementwise_kernelILi2EZZZNS0_28launch_masked_scatter_kernelERKNS_10TensorBaseES4_S4_S4_ENKUlvE_clEvENKUlvE8_clEvEUlbblE_St5arrayIPcLm4EEEEviT0_T1_,"",@"SHT_CUDA_INFO"
	.sectionflags	@""
	.align	4


	//----- nvinfo : EIATTR_CUDA_API_VERSION
	.align		4
        /*0000*/ 	.byte	0x04, 0x37
        /*0002*/ 	.short	(.L_1907 - .L_1906)
.L_1906:
        /*0004*/ 	.word	0x00000082


	//----- nvinfo : EIATTR_KPARAM_INFO
	.align		4
.L_1907:
        /*0008*/ 	.byte	0x04, 0x17
        /*000a*/ 	.short	(.L_1909 - .L_1908)
.L_1908:
        /*000c*/ 	.word	0x00000000
        /*0010*/ 	.short	0x0002
        /*0012*/ 	.short	0x0018
        /*0014*/ 	.byte	0x00, 0xf0, 0x81, 0x00


	//----- nvinfo : EIATTR_KPARAM_INFO
	.align		4
.L_1909:
        /*0018*/ 	.byte	0x04, 0x17
        /*001a*/ 	.short	(.L_1911 - .L_1910)
.L_1910:
        /*001c*/ 	.word	0x00000000
        /*0020*/ 	.short	0x0001
        /*0022*/ 	.short	0x0008
        /*0024*/ 	.byte	0x00, 0xf0, 0x41, 0x00


	//----- nvinfo : EIATTR_KPARAM_INFO
	.align		4
.L_1911:
        /*0028*/ 	.byte	0x04, 0x17
        /*002a*/ 	.short	(.L_1913 - .L_1912)
.L_1912:
        /*002c*/ 	.word	0x00000000
        /*0030*/ 	.short	0x0000
        /*0032*/ 	.short	0x0000
        /*0034*/ 	.byte	0x00, 0xf0, 0x11, 0x00


	//----- nvinfo : EIATTR_SPARSE_MMA_MASK
	.align		4
.L_1913:
        /*0038*/ 	.byte	0x03, 0x50
        /*003a*/ 	.short	0x0000


	//----- nvinfo : EIATTR_MAXREG_COUNT
	.align		4
        /*003c*/ 	.byte	0x03, 0x1b
        /*003e*/ 	.short	0x00ff


	//----- nvinfo : EIATTR_MERCURY_ISA_VERSION
	.align		4
        /*0040*/ 	.byte	0x03, 0x5f
        /*0042*/ 	.short	0x0101


	//----- nvinfo : EIATTR_VRC_CTA_INIT_COUNT
	.align		4
        /*0044*/ 	.byte	0x02, 0x4a
	.zero		1
	.zero		1


	//----- nvinfo : EIATTR_EXIT_INSTR_OFFSETS
	.align		4
        /*0048*/ 	.byte	0x04, 0x1c
        /*004a*/ 	.short	(.L_1915 - .L_1914)


	//   ....[0]....
.L_1914:
        /*004c*/ 	.word	0x00001190


	//   ....[1]....
        /*0050*/ 	.word	0x000011f0


	//   ....[2]....
        /*0054*/ 	.word	0x000018c0


	//----- nvinfo : EIATTR_MAX_THREADS
	.align		4
.L_1915:
        /*0058*/ 	.byte	0x04, 0x05
        /*005a*/ 	.short	(.L_1917 - .L_1916)
.L_1916:
        /*005c*/ 	.word	0x00000080
        /*0060*/ 	.word	0x00000001
        /*0064*/ 	.word	0x00000001


	//----- nvinfo : EIATTR_CRS_STACK_SIZE
	.align		4
.L_1917:
        /*0068*/ 	.byte	0x04, 0x1e
        /*006a*/ 	.short	(.L_1919 - .L_1918)
.L_1918:
        /*006c*/ 	.word	0x00000000


	//----- nvinfo : EIATTR_CBANK_PARAM_SIZE
	.align		4
.L_1919:
        /*0070*/ 	.byte	0x03, 0x19
        /*0072*/ 	.short	0x0038


	//----- nvinfo : EIATTR_PARAM_CBANK
	.align		4
        /*0074*/ 	.byte	0x04, 0x0a
        /*0076*/ 	.short	(.L_1921 - .L_1920)
	.align		4
.L_1920:
        /*0078*/ 	.word	index@(.nv.constant0._ZN2at6native29vectorized_elementwise_kernelILi2EZZZNS0_28launch_masked_scatter_kernelERKNS_10TensorBaseES4_S4_S4_ENKUlvE_clEvENKUlvE8_clEvEUlbblE_St5arrayIPcLm4EEEEviT0_T1_)
        /*007c*/ 	.short	0x0380
        /*007e*/ 	.short	0x0038


	//----- nvinfo : EIATTR_SW_WAR
	.align		4
.L_1921:
        /*0080*/ 	.byte	0x04, 0x36
        /*0082*/ 	.short	(.L_1923 - .L_1922)
.L_1922:
        /*0084*/ 	.word	0x00000008
.L_1923:


//--------------------- .nv.info._ZN2at6native29vectorized_elementwise_kernelILi4EZZZNS0_28launch_masked_scatter_kernelERKNS_10TensorBaseES4_S4_S4_ENKUlvE_clEvENKUlvE8_clEvEUlbblE_St5arrayIPcLm4EEEEviT0_T1_ --------------------------
	.section	.nv.info._ZN2at6native29vectorized_elementwise_kernelILi4EZZZNS0_28launch_masked_scatter_kernelERKNS_10TensorBaseES4_S4_S4_ENKUlvE_clEvENKUlvE8_clEvEUlbblE_St5arrayIPcLm4EEEEviT0_T1_,"",@"SHT_CUDA_INFO"
	.sectionflags	@""
	.align	4


	//----- nvinfo : EIATTR_CUDA_API_VERSION
	.align		4
        /*0000*/ 	.byte	0x04, 0x37
        /*0002*/ 	.short	(.L_1925 - .L_1924)
.L_1924:
        /*0004*/ 	.word	0x00000082


	//----- nvinfo : EIATTR_KPARAM_INFO
	.align		4
.L_1925:
        /*0008*/ 	.byte	0x04, 0x17
        /*000a*/ 	.short	(.L_1927 - .L_1926)
.L_1926:
        /*000c*/ 	.word	0x00000000
        /*0010*/ 	.short	0x0002
        /*0012*/ 	.short	0x0018
        /*0014*/ 	.byte	0x00, 0xf0, 0x81, 0x00


	//----- nvinfo : EIATTR_KPARAM_INFO
	.align		4
.L_1927:
        /*0018*/ 	.byte	0x04, 0x17
        /*001a*/ 	.short	(.L_1929 - .L_1928)
.L_1928:
        /*001c*/ 	.word	0x00000000
        /*0020*/ 	.short	0x0001
        /*0022*/ 	.short	0x0008
        /*0024*/ 	.byte	0x00, 0xf0, 0x41, 0x00


	//----- nvinfo : EIATTR_KPARAM_INFO
	.align		4
.L_1929:
        /*0028*/ 	.byte	0x04, 0x17
        /*002a*/ 	.short	(.L_1931 - .L_1930)
.L_1930:
        /*002c*/ 	.word	0x00000000
        /*0030*/ 	.short	0x0000
        /*0032*/ 	.short	0x0000
        /*0034*/ 	.byte	0x00, 0xf0, 0x11, 0x00


	//----- nvinfo : EIATTR_SPARSE_MMA_MASK
	.align		4
.L_1931:
        /*0038*/ 	.byte	0x03, 0x50
        /*003a*/ 	.short	0x0000


	//----- nvinfo : EIATTR_MAXREG_COUNT
	.align		4
        /*003c*/ 	.byte	0x03, 0x1b
        /*003e*/ 	.short	0x00ff


	//----- nvinfo : EIATTR_MERCURY_ISA_VERSION
	.align		4
        /*0040*/ 	.byte	0x03, 0x5f
        /*0042*/ 	.short	0x0101


	//----- nvinfo : EIATTR_VRC_CTA_INIT_COUNT
	.align		4
        /*0044*/ 	.byte	0x02, 0x4a
	.zero		1
	.zero		1


	//----- nvinfo : EIATTR_EXIT_INSTR_OFFSETS
	.align		4
        /*0048*/ 	.byte	0x04, 0x1c
        /*004a*/ 	.short	(.L_1933 - .L_1932)


	//   ....[0]....
.L_1932:
        /*004c*/ 	.word	0x00001190


	//   ....[1]....
        /*0050*/ 	.word	0x000011f0


	//   ....[2]....
        /*0054*/ 	.word	0x000018f0


	//----- nvinfo : EIATTR_MAX_THREADS
	.align		4
.L_1933:
        /*0058*/ 	.byte	0x04, 0x05
        /*005a*/ 	.short	(.L_1935 - .L_1934)
.L_1934:
        /*005c*/ 	.word	0x00000080
        /*0060*/ 	.word	0x00000001
        /*0064*/ 	.word	0x00000001


	//----- nvinfo : EIATTR_CRS_STACK_SIZE
	.align		4
.L_1935:
        /*0068*/ 	.byte	0x04, 0x1e
        /*006a*/ 	.short	(.L_1937 - .L_1936)
.L_1936:
        /*006c*/ 	.word	0x00000000


	//----- nvinfo : EIATTR_CBANK_PARAM_SIZE
	.align		4
.L_1937:
        /*0070*/ 	.byte	0x03, 0x19
        /*0072*/ 	.short	0x0038


	//----- nvinfo : EIATTR_PARAM_CBANK
	.align		4
        /*0074*/ 	.byte	0x04, 0x0a
        /*0076*/ 	.short	(.L_1939 - .L_1938)
	.align		4
.L_1938:
        /*0078*/ 	.word	index@(.nv.constant0._ZN2at6native29vectorized_elementwise_kernelILi4EZZZNS0_28launch_masked_scatter_kernelERKNS_10TensorBaseES4_S4_S4_ENKUlvE_clEvENKUlvE8_clEvEUlbblE_St5arrayIPcLm4EEEEviT0_T1_)
        /*007c*/ 	.short	0x0380
        /*007e*/ 	.short	0x0038


	//----- nvinfo : EIATTR_SW_WAR
	.align		4
.L_1939:
        /*0080*/ 	.byte	0x04, 0x36
        /*0082*/ 	.short	(.L_1941 - .L_1940)
.L_1940:
        /*0084*/ 	.word	0x00000008
.L_1941:


//--------------------- .nv.info._ZN2at6native29vectorized_elementwise_kernelILi8EZZZNS0_28launch_masked_scatter_kernelERKNS_10TensorBaseES4_S4_S4_ENKUlvE_clEvENKUlvE8_clEvEUlbblE_St5arrayIPcLm4EEEEviT0_T1_ --------------------------
	.section	.nv.info._ZN2at6native29vectorized_elementwise_kernelILi8EZZZNS0_28launch_masked_scatter_kernelERKNS_10TensorBaseES4_S4_S4_ENKUlvE_clEvENKUlvE8_clEvEUlbblE_St5arrayIPcLm4EEEEviT0_T1_,"",@"SHT_CUDA_INFO"
	.sectionflags	@""
	.align	4


	//----- nvinfo : EIATTR_CUDA_API_VERSION
	.align		4
        /*0000*/ 	.byte	0x04, 0x37
        /*0002*/ 	.short	(.L_1943 - .L_1942)
.L_1942:
        /*0004*/ 	.word	0x00000082


	//----- nvinfo : EIATTR_KPARAM_INFO
	.align		4
.L_1943:
        /*0008*/ 	.byte	0x04, 0x17
        /*000a*/ 	.short	(.L_1945 - .L_1944)
.L_1944:
        /*000c*/ 	.word	0x00000000
        /*0010*/ 	.short	0x0002
        /*0012*/ 	.short	0x0018
        /*0014*/ 	.byte	0x00, 0xf0, 0x81, 0x00


	//----- nvinfo : EIATTR_KPARAM_INFO
	.align		4
.L_1945:
        /*0018*/ 	.byte	0x04, 0x17
        /*001a*/ 	.short	(.L_1947 - .L_1946)
.L_1946:
        /*001c*/ 	.word	0x00000000
        /*0020*/ 	.short	0x0001
        /*0022*/ 	.short	0x0008
        /*0024*/ 	.byte	0x00, 0xf0, 0x41, 0x00


	//----- nvinfo : EIATTR_KPARAM_INFO
	.align		4
.L_1947:
        /*0028*/ 	.byte	0x04, 0x17
        /*002a*/ 	.short	(.L_1949 - .L_1948)
.L_1948:
        /*002c*/ 	.word	0x00000000
        /*0030*/ 	.short	0x0000
        /*0032*/ 	.short	0x0000
        /*0034*/ 	.byte	0x00, 0xf0, 0x11, 0x00


	//----- nvinfo : EIATTR_SPARSE_MMA_MASK
	.align		4
.L_1949:
        /*0038*/ 	.byte	0x03, 0x50
        /*003a*/ 	.short	0x0000


	//----- nvinfo : EIATTR_MAXREG_COUNT
	.align		4
        /*003c*/ 	.byte	0x03, 0x1b
        /*003e*/ 	.short	0x00ff


	//----- nvinfo : EIATTR_MERCURY_ISA_VERSION
	.align		4
        /*0040*/ 	.byte	0x03, 0x5f
        /*0042*/ 	.short	0x0101


	//----- nvinfo : EIATTR_VRC_CTA_INIT_COUNT
	.align		4
        /*0044*/ 	.byte	0x02, 0x4a
	.zero		1
	.zero		1


	//----- nvinfo : EIATTR_EXIT_INSTR_OFFSETS
	.align		4
        /*0048*/ 	.byte	0x04, 0x1c
        /*004a*/ 	.short	(.L_1951 - .L_1950)


	//   ....[0]....
.L_1950:
        /*004c*/ 	.word	0x00001190


	//   ....[1]....
        /*0050*/ 	.word	0x000011f0


	//   ....[2]....
        /*0054*/ 	.word	0x000018c0


	//----- nvinfo : EIATTR_MAX_THREADS
	.align		4
.L_1951:
        /*0058*/ 	.byte	0x04, 0x05
        /*005a*/ 	.short	(.L_1953 - .L_1952)
.L_1952:
        /*005c*/ 	.word	0x00000080
        /*0060*/ 	.word	0x00000001
        /*0064*/ 	.word	0x00000001


	//----- nvinfo : EIATTR_CRS_STACK_SIZE
	.align		4
.L_1953:
        /*0068*/ 	.byte	0x04, 0x1e
        /*006a*/ 	.short	(.L_1955 - .L_1954)
.L_1954:
        /*006c*/ 	.word	0x00000000


	//----- nvinfo : EIATTR_CBANK_PARAM_SIZE
	.align		4
.L_1955:
        /*0070*/ 	.byte	0x03, 0x19
        /*0072*/ 	.short	0x0038


	//----- nvinfo : EIATTR_PARAM_CBANK
	.align		4
        /*0074*/ 	.byte	0x04, 0x0a
        /*0076*/ 	.short	(.L_1957 - .L_1956)
	.align		4
.L_1956:
        /*0078*/ 	.word	index@(.nv.constant0._ZN2at6native29vectorized_elementwise_kernelILi8EZZZNS0_28launch_masked_scatter_kernelERKNS_10TensorBaseES4_S4_S4_ENKUlvE_clEvENKUlvE8_clEvEUlbblE_St5arrayIPcLm4EEEEviT0_T1_)
        /*007c*/ 	.short	0x0380
        /*007e*/ 	.short	0x0038


	//----- nvinfo : EIATTR_SW_WAR
	.align		4
.L_1957:
        /*0080*/ 	.byte	0x04, 0x36
        /*0082*/ 	.short	(.L_1959 - .L_1958)
.L_1958:
        /*0084*/ 	.word	0x00000008
.L_1959:


//--------------------- .nv.info._ZN2at6native18elementwise_kernelILi128ELi4EZNS0_15gpu_kernel_implIZZZNS0_28launch_masked_scatter_kernelERKNS_10TensorBaseES5_S5_S5_ENKUlvE_clEvENKUlvE7_clEvEUlN3c107complexIfEEblE_EEvRNS_18TensorIteratorBaseERKT_EUliE_EEviT1_ --------------------------
	.section	.nv.info._ZN2at6native18elementwise_kernelILi128ELi4EZNS0_15gpu_kernel_implIZZZNS0_28launch_masked_scatter_kernelERKNS_10TensorBaseES5_S5_S5_ENKUlvE_clEvENKUlvE7_clEvEUlN3c107complexIfEEblE_EEvRNS_18TensorIteratorBaseERKT_EUliE_EEviT1_,"",@"SHT_CUDA_INFO"
	.sectionflags	@""
	.align	4


	//----- nvinfo : EIATTR_CUDA_API_VERSION
	.align		4
        /*0000*/ 	.byte	0x04, 0x37
        /*0002*/ 	.short	(.L_1961 - .L_1960)
.L_1960:
        /*0004*/ 	.word	0x00000082


	//----- nvinfo : EIATTR_KPARAM_INFO
	.align		4
.L_1961:
        /*0008*/ 	.byte	0x04, 0x17
        /*000a*/ 	.short	(.L_1963 - .L_1962)
.L_1962:
        /*000c*/ 	.word	0x00000000
        /*0010*/ 	.short	0x0001
        /*0012*/ 	.short	0x0008
        /*0014*/ 	.byte	0x00, 0xf0, 0x01, 0x0c


	//----- nvinfo : EIATTR_KPARAM_INFO
	.align		4
.L_1963:
        /*0018*/ 	.byte	0x04, 0x17
        /*001a*/ 	.short	(.L_1965 - .L_1964)
.L_1964:
        /*001c*/ 	.word	0x00000000
        /*0020*/ 	.short	0x0000
        /*0022*/ 	.short	0x0000
        /*0024*/ 	.byte	0x00, 0xf0, 0x11, 0x00


	//----- nvinfo : EIATTR_SPARSE_MMA_MASK
	.align		4
.L_1965:
        /*0028*/ 	.byte	0x03, 0x50
        /*002a*/ 	.short	0x0000


	//----- nvinfo : EIATTR_MAXREG_COUNT
	.align		4
        /*002c*/ 	.byte	0x03, 0x1b
        /*002e*/ 	.short	0x0080


	//----- nvinfo : EIATTR_EXTERNS
	.align		4
        /*0030*/ 	.byte	0x04, 0x0f
        /*0032*/ 	.short	(.L_1967 - .L_1966)


	//   ....[0]....
	.align		4
.L_1966:
        /*0034*/ 	.word	index@(__assertfail)


	//----- nvinfo : EIATTR_MERCURY_ISA_VERSION
	.align		4
.L_1967:
        /*0038*/ 	.byte	0x03, 0x5f
        /*003a*/ 	.short	0x0101


	//----- nvinfo : EIATTR_VRC_CTA_INIT_COUNT
	.align		4
        /*003c*/ 	.byte	0x02, 0x4a
	.zero		1
	.zero		1


	//----- nvinfo : EIATTR_SYSCALL_OFFSETS
	.align		4
        /*0040*/ 	.byte	0x04, 0x46
        /*0042*/ 	.short	(.L_1969 - .L_1968)


	//   ....[0]....
.L_1968:
        /*0044*/ 	.word	0x000026d0


	//   ....[1]....
        /*0048*/ 	.word	0x00003290


	//   ....[2]....
        /*004c*/ 	.word	0x000040c0


	//   ....[3]....
        /*0050*/ 	.word	0x00004ee0


	//   ....[4]....
        /*0054*/ 	.word	0x000076d0


	//   ....[5]....
        /*0058*/ 	.word	0x00008240


	//   ....[6]....
        /*005c*/ 	.word	0x000090e0


	//   ....[7]....
        /*0060*/ 	.word	0x00009d30


	//   ....[8]....
        /*0064*/ 	.word	0x0000c630


	//   ....[9]....
        /*0068*/ 	.word	0x0000d1a0


	//   ....[10]....
        /*006c*/ 	.word	0x0000e040


	//   ....[11]....
        /*0070*/ 	.word	0x0000ec90


	//   ....[12]....
        /*0074*/ 	.word	0x000115b0


	//   ....[13]....
        /*0078*/ 	.word	0x00012120


	//   ....[14]....
        /*007c*/ 	.word	0x00012fc0


	//   ....[15]....
        /*0080*/ 	.word	0x00013c10


	//----- nvinfo : EIATTR_EXIT_INSTR_OFFSETS
	.align		4
.L_1969:
        /*0084*/ 	.byte	0x04, 0x1c
        /*0086*/ 	.short	(.L_1971 - .L_1970)


	//   ....[0]....
.L_1970:
        /*0088*/ 	.word	0x0000ef40


	//   ....[1]....
        /*008c*/ 	.word	0x00013180


	//   ....[2]....
        /*0090*/ 	.word	0x000131c0


	//   ....[3]....
        /*0094*/ 	.word	0x00013250


	//   ....[4]....
        /*0098*/ 	.word	0x00013280


	//   ....[5]....
        /*009c*/ 	.word	0x000132b0


	//   ....[6]....
        /*00a0*/ 	.word	0x00013330


	//   ....[7]....
        /*00a4*/ 	.word	0x00013360


	//   ....[8]....
        /*00a8*/ 	.word	0x000133e0


	//   ....[9]....
        /*00ac*/ 	.word	0x00013410


	//   ....[10]....
        /*00b0*/ 	.word	0x00013450


	//   ....[11]....
        /*00b4*/ 	.word	0x00013520


	//   ....[12]....
        /*00b8*/ 	.word	0x00013680


	//   ....[13]....
        /*00bc*/ 	.word	0x000137e0


	//   ....[14]....
        /*00c0*/ 	.word	0x00013930


	//   ....[15]....
        /*00c4*/ 	.word	0x00013960


	//   ....[16]....
        /*00c8*/ 	.word	0x00013990


	//   ....[17]....
        /*00cc*/ 	.word	0x00013a50


	//   ....[18]....
        /*00d0*/ 	.word	0x00013ab0


	//   ....[19]....
        /*00d4*/ 	.word	0x00013c20


	//   ....[20]....
        /*00d8*/ 	.word	0x00013d20


	//   ....[21]....
        /*00dc*/ 	.word	0x00013e50


	//   ....[22]....
        /*00e0*/ 	.word	0x00013e80


	//----- nvinfo : EIATTR_MAX_THREADS
	.align		4
.L_1971:
        /*00e4*/ 	.byte	0x04, 0x05
        /*00e6*/ 	.short	(.L_1973 - .L_1972)
.L_1972:
        /*00e8*/ 	.word	0x00000080
        /*00ec*/ 	.word	0x00000001
        /*00f0*/ 	.word	0x00000001


	//----- nvinfo : EIATTR_CRS_STACK_SIZE
	.align		4
.L_1973:
        /*00f4*/ 	.byte	0x04, 0x1e
        /*00f6*/ 	.short	(.L_1975 - .L_1974)
.L_1974:
        /*00f8*/ 	.word	0x00000000


	//----- nvinfo : EIATTR_CBANK_PARAM_SIZE
	.align		4
.L_1975:
        /*00fc*/ 	.byte	0x03, 0x19
        /*00fe*/ 	.short	0x0308


	//----- nvinfo : EIATTR_PARAM_CBANK
	.align		4
        /*0100*/ 	.byte	0x04, 0x0a
        /*0102*/ 	.short	(.L_1977 - .L_1976)
	.align		4
.L_1976:
        /*0104*/ 	.word	index@(.nv.constant0._ZN2at6native18elementwise_kernelILi128ELi4EZNS0_15gpu_kernel_implIZZZNS0_28launch_masked_scatter_kernelERKNS_10TensorBaseES5_S5_S5_ENKUlvE_clEvENKUlvE7_clEvEUlN3c107complexIfEEblE_EEvRNS_18TensorIteratorBaseERKT_EUliE_EEviT1_)
        /*0108*/ 	.short	0x0380
        /*010a*/ 	.short	0x0308


	//----- nvinfo : EIATTR_SW_WAR
	.align		4
.L_1977:
        /*010c*/ 	.byte	0x04, 0x36
        /*010e*/ 	.short	(.L_1979 - .L_1978)
.L_1978:
        /*0110*/ 	.word	0x00000008
.L_1979:


//--------------------- .nv.info._ZN2at6native27unrolled_elementwise_kernelIZZZNS0_28launch_masked_scatter_kernelERKNS_10TensorBaseES4_S4_S4_ENKUlvE_clEvENKUlvE7_clEvEUlN3c107complexIfEEblE_St5arrayIPcLm4EELi4E23TrivialOffsetCalculatorILi3EjESE_ILi1EjENS0_6memory12LoadWithCastILi3EEENSH_13StoreWithCastILi1EEEEEviT_T0_T2_T3_T4_T5_ --------------------------
	.section	.nv.info._ZN2at6native27unrolled_elementwise_kernelIZZZNS0_28launch_masked_scatter_kernelERKNS_10TensorBaseES4_S4_S4_ENKUlvE_clEvENKUlvE7_clEvEUlN3c107complexIfEEblE_St5arrayIPcLm4EELi4E23TrivialOffsetCalculatorILi3EjESE_ILi1EjENS0_6memory12LoadWithCastILi3EEENSH_13StoreWithCastILi1EEEEEviT_T0_T2_T3_T4_T5_,"",@"SHT_CUDA_INFO"
	.sectionflags	@""
	.align	4


	//----- nvinfo : EIATTR_CUDA_API_VERSION
	.align		4
        /*0000*/ 	.byte	0x04, 0x37
        /*0002*/ 	.short	(.L_1981 - .L_1980)
.L_1980:
        /*0004*/ 	.word	0x00000082


	//----- nvinfo : EIATTR_KPARAM_INFO
	.align		4
.L_1981:
        /*0008*/ 	.byte	0x04, 0x17
        /*000a*/ 	.short	(.L_1983 - .L_1982)
.L_1982:
        /*000c*/ 	.word	0x00000000
        /*0010*/ 	.short	0x0006
        /*0012*/ 	.short	0x004c
        /*0014*/ 	.byte	0x00, 0xf0, 0x21, 0x00


	//----- nvinfo : EIATTR_KPARAM_INFO
	.align		4
.L_1983:
        /*0018*/ 	.byte	0x04, 0x17
        /*001a*/ 	.short	(.L_1985 - .L_1984)
.L_1984:
        /*001c*/ 	.word	0x00000000
        /*0020*/ 	.short	0x0005
        /*0022*/ 	.short	0x003c
        /*0024*/ 	.byte	0x00, 0xf0, 0x41, 0x00


	//----- nvinfo : EIATTR_KPARAM_INFO
	.align		4
.L_1985:
        /*0028*/ 	.byte	0x04, 0x17
        /*002a*/ 	.short	(.L_1987 - .L_1986)
.L_1986:
        /*002c*/ 	.word	0x00000000
        /*0030*/ 	.short	0x0004
        /*0032*/ 	.short	0x0039
        /*0034*/ 	.byte	0x00, 0xf0, 0x05, 0x00


	//----- nvinfo : EIATTR_KPARAM_INFO
	.align		4
.L_1987:
        /*0038*/ 	.byte	0x04, 0x17
        /*003a*/ 	.short	(.L_1989 - .L_1988)
.L_1988:
        /*003c*/ 	.word	0x00000000
        /*0040*/ 	.short	0x0003
        /*0042*/ 	.short	0x0038
        /*0044*/ 	.byte	0x00, 0xf0, 0x05, 0x00


	//----- nvinfo : EIATTR_KPARAM_INFO
	.align		4
.L_1989:
        /*0048*/ 	.byte	0x04, 0x17
        /*004a*/ 	.short	(.L_1991 - .L_1990)
.L_1990:
        /*004c*/ 	.word	0x00000000
        /*0050*/ 	.short	0x0002
        /*0052*/ 	.short	0x0018
        /*0054*/ 	.byte	0x00, 0xf0, 0x81, 0x00


	//----- nvinfo : EIATTR_KPARAM_INFO
	.align		4
.L_1991:
        /*0058*/ 	.byte	0x04, 0x17
        /*005a*/ 	.short	(.L_1993 - .L_1992)
.L_1992:
        /*005c*/ 	.word	0x00000000
        /*0060*/ 	.short	0x0001
        /*0062*/ 	.short	0x0008
        /*0064*/ 	.byte	0x00, 0xf0, 0x41, 0x00


	//----- nvinfo : EIATTR_KPARAM_INFO
	.align		4
.L_1993:
        /*0068*/ 	.byte	0x04, 0x17
        /*006a*/ 	.short	(.L_1995 - .L_1994)
.L_1994:
        /*006c*/ 	.word	0x00000000
        /*0070*/ 	.short	0x0000
        /*0072*/ 	.short	0x0000
        /*0074*/ 	.byte	0x00, 0xf0, 0x11, 0x00


	//----- nvinfo : EIATTR_SPARSE_MMA_MASK
	.align		4
.L_1995:
        /*0078*/ 	.byte	0x03, 0x50
        /*007a*/ 	.short	0x0000


	//----- nvinfo : EIATTR_MAXREG_COUNT
	.align		4
        /*007c*/ 	.byte	0x03, 0x1b
        /*007e*/ 	.short	0x00ff


	//----- nvinfo : EIATTR_EXTERNS
	.align		4
        /*0080*/ 	.byte	0x04, 0x0f
        /*0082*/ 	.short	(.L_1997 - .L_1996)


	//   ....[0]....
	.align		4
.L_1996:
        /*0084*/ 	.word	index@(__assertfail)


	//----- nvinfo : EIATTR_MERCURY_ISA_VERSION
	.align		4
.L_1997:
        /*0088*/ 	.byte	0x03, 0x5f
        /*008a*/ 	.short	0x0101


	//----- nvinfo : EIATTR_VRC_CTA_INIT_COUNT
	.align		4
        /*008c*/ 	.byte	0x02, 0x4a
	.zero		1
	.zero		1


	//----- nvinfo : EIATTR_SYSCALL_OFFSETS
	.align		4
        /*0090*/ 	.byte	0x04, 0x46
        /*0092*/ 	.short	(.L_1999 - .L_1998)


	//   ....[0]....
.L_1998:
        /*0094*/ 	.word	0x00000f30


	//   ....[1]....
        /*0098*/ 	.word	0x00001b10


	//   ....[2]....
        /*009c*/ 	.word	0x00002960


	//   ....[3]....
        /*00a0*/ 	.word	0x00003a00


	//   ....[4]....
        /*00a4*/ 	.word	0x00004590


	//   ....[5]....
        /*00a8*/ 	.word	0x00005460


	//   ....[6]....
        /*00ac*/ 	.word	0x00006450


	//   ....[7]....
        /*00b0*/ 	.word	0x00006fe0


	//   ....[8]....
        /*00b4*/ 	.word	0x00007eb0


	//   ....[9]....
        /*00b8*/ 	.word	0x00008e90


	//   ....[10]....
        /*00bc*/ 	.word	0x00009a20


	//   ....[11]....
        /*00c0*/ 	.word	0x0000a8f0


	//   ....[12]....
        /*00c4*/ 	.word	0x0000ba30


	//   ....[13]....
        /*00c8*/ 	.word	0x0000c7d0


	//   ....[14]....
        /*00cc*/ 	.word	0x0000d660


	//   ....[15]....
        /*00d0*/ 	.word	0x0000e4d0


	//----- nvinfo : EIATTR_EXIT_INSTR_OFFSETS
	.align		4
.L_1999:
        /*00d4*/ 	.byte	0x04, 0x1c
        /*00d6*/ 	.short	(.L_2001 - .L_2000)


	//   ....[0]....
.L_2000:
        /*00d8*/ 	.word	0x0000d900


	//   ....[1]....
        /*00dc*/ 	.word	0x0000da40


	//   ....[2]....
        /*00e0*/ 	.word	0x0000da80


	//   ....[3]....
        /*00e4*/ 	.word	0x0000db10


	//   ....[4]....
        /*00e8*/ 	.word	0x0000db40


	//   ....[5]....
        /*00ec*/ 	.word	0x0000db70


	//   ....[6]....
        /*00f0*/ 	.word	0x0000dbf0


	//   ....[7]....
        /*00f4*/ 	.word	0x0000dc20


	//   ....[8]....
        /*00f8*/ 	.word	0x0000dca0


	//   ....[9]....
        /*00fc*/ 	.word	0x0000dcd0


	//   ....[10]....
        /*0100*/ 	.word	0x0000dd10


	//   ....[11]....
        /*0104*/ 	.word	0x0000dde0


	//   ....[12]....
        /*0108*/ 	.word	0x0000df40


	//   ....[13]....
        /*010c*/ 	.word	0x0000e0a0


	//   ....[14]....
        /*0110*/ 	.word	0x0000e1f0


	//   ....[15]....
        /*0114*/ 	.word	0x0000e220


	//   ....[16]....
        /*0118*/ 	.word	0x0000e250


	//   ....[17]....
        /*011c*/ 	.word	0x0000e310


	//   ....[18]....
        /*0120*/ 	.word	0x0000e370


	//   ....[19]....
        /*0124*/ 	.word	0x0000e4e0


	//   ....[20]....
        /*0128*/ 	.word	0x0000e5e0


	//   ....[21]....
        /*012c*/ 	.word	0x0000e710


	//   ....[22]....
        /*0130*/ 	.word	0x0000e740


	//----- nvinfo : EIATTR_MAX_THREADS
	.align		4
.L_2001:
        /*0134*/ 	.byte	0x04, 0x05
        /*0136*/ 	.short	(.L_2003 - .L_2002)
.L_2002:
        /*0138*/ 	.word	0x00000080
        /*013c*/ 	.word	0x00000001
        /*0140*/ 	.word	0x00000001


	//----- nvinfo : EIATTR_CRS_STACK_SIZE
	.align		4
.L_2003:
        /*0144*/ 	.byte	0x04, 0x1e
        /*0146*/ 	.short	(.L_2005 - .L_2004)
.L_2004:
        /*0148*/ 	.word	0x00000000


	//----- nvinfo : EIATTR_CBANK_PARAM_SIZE
	.align		4
.L_2005:
        /*014c*/ 	.byte	0x03, 0x19
        /*014e*/ 	.short	0x0054


	//----- nvinfo : EIATTR_PARAM_CBANK
	.align		4
        /*0150*/ 	.byte	0x04, 0x0a
        /*0152*/ 	.short	(.L_2007 - .L_2006)
	.align		4
.L_2006:
        /*0154*/ 	.word	index@(.nv.constant0._ZN2at6native27unrolled_elementwise_kernelIZZZNS0_28launch_masked_scatter_kernelERKNS_10TensorBaseES4_S4_S4_ENKUlvE_clEvENKUlvE7_clEvEUlN3c107complexIfEEblE_St5arrayIPcLm4EELi4E23TrivialOffsetCalculatorILi3EjESE_ILi1EjENS0_6memory12LoadWithCastILi3EEENSH_13StoreWithCastILi1EEEEEviT_T0_T2_T3_T4_T5_)
        /*0158*/ 	.short	0x0380
        /*015a*/ 	.short	0x0054


	//----- nvinfo : EIATTR_SW_WAR
	.align		4
.L_2007:
        /*015c*/ 	.byte	0x04, 0x36
        /*015e*/ 	.short	(.L_2009 - .L_2008)
.L_2008:
        /*0160*/ 	.word	0x00000008
.L_2009:


//--------------------- .nv.info._ZN2at6native18elementwise_kernelILi128ELi2EZNS0_22gpu_kernel_impl_nocastIZZZNS0_28launch_masked_scatter_kernelERKNS_10TensorBaseES5_S5_S5_ENKUlvE_clEvENKUlvE7_clEvEUlN3c107complexIfEEblE_EEvRNS_18TensorIteratorBaseERKT_EUliE_EEviT1_ --------------------------
	.section	.nv.info._ZN2at6native18elementwise_kernelILi128ELi2EZNS0_22gpu_kernel_impl_nocastIZZZNS0_28launch_masked_scatter_kernelERKNS_10TensorBaseES5_S5_S5_ENKUlvE_clEvENKUlvE7_clEvEUlN3c107complexIfEEblE_EEvRNS_18TensorIteratorBaseERKT_EUliE_EEviT1_,"",@"SHT_CUDA_INFO"
	.sectionflags	@""
	.align	4


	//----- nvinfo : EIATTR_CUDA_API_VERSION
	.align		4
        /*0000*/ 	.byte	0x04, 0x37
        /*0002*/ 	.short	(.L_2011 - .L_2010)
.L_2010:
        /*0004*/ 	.word	0x00000082


	//----- nvinfo : EIATTR_KPARAM_INFO
	.align		4
.L_2011:
        /*0008*/ 	.byte	0x04, 0x17
        /*000a*/ 	.short	(.L_2013 - .L_2012)
.L_2012:
        /*000c*/ 	.word	0x00000000
        /*0010*/ 	.short	0x0001
        /*0012*/ 	.short	0x0008
        /*0014*/ 	.byte	0x00, 0xf0, 0xe1, 0x0b


	//----- nvinfo : EIATTR_KPARAM_INFO
	.align		4
.L_2013:
        /*0018*/ 	.byte	0x04, 0x17
        /*001a*/ 	.short	(.L_2015 - .L_2014)
.L_2014:
        /*001c*/ 	.word	0x00000000
        /*0020*/ 	.short	0x0000
        /*0022*/ 	.short	0x0000
        /*0024*/ 	.byte	0x00, 0xf0, 0x11, 0x00


	//----- nvinfo : EIATTR_SPARSE_MMA_MASK
	.align		4
.L_2015:
        /*0028*/ 	.byte	0x03, 0x50
        /*002a*/ 	.short	0x0000


	//----- nvinfo : EIATTR_MAXREG_COUNT
	.align		4
        /*002c*/ 	.byte	0x03, 0x1b
        /*002e*/ 	.short	0x0080


	//----- nvinfo : EIATTR_MERCURY_ISA_VERSION
	.align		4
        /*0030*/ 	.byte	0x03, 0x5f
        /*0032*/ 	.short	0x0101


	//----- nvinfo : EIATTR_VRC_CTA_INIT_COUNT
	.align		4
        /*0034*/ 	.byte	0x02, 0x4a
	.zero		1
	.zero		1


	//----- nvinfo : EIATTR_EXIT_INSTR_OFFSETS
	.align		4
        /*0038*/ 	.byte	0x04, 0x1c
        /*003a*/ 	.short	(.L_2017 - .L_2016)


	//   ....[0]....
.L_2016:
        /*003c*/ 	.word	0x000001d0


	//   ....[1]....
        /*0040*/ 	.word	0x000002a0


	//   ....[2]....
        /*0044*/ 	.word	0x000002f0


	//   ....[3]....
        /*0048*/ 	.word	0x00001c40


	//   ....[4]....
        /*004c*/ 	.word	0x000034e0


	//----- nvinfo : EIATTR_MAX_THREADS
	.align		4
.L_2017:
        /*0050*/ 	.byte	0x04, 0x05
        /*0052*/ 	.short	(.L_2019 - .L_2018)
.L_2018:
        /*0054*/ 	.word	0x00000080
        /*0058*/ 	.word	0x00000001
        /*005c*/ 	.word	0x00000001


	//----- nvinfo : EIATTR_CRS_STACK_SIZE
	.align		4
.L_2019:
        /*0060*/ 	.byte	0x04, 0x1e
        /*0062*/ 	.short	(.L_2021 - .L_2020)
.L_2020:
        /*0064*/ 	.word	0x00000000


	//----- nvinfo : EIATTR_CBANK_PARAM_SIZE
	.align		4
.L_2021:
        /*0068*/ 	.byte	0x03, 0x19
        /*006a*/ 	.short	0x0300


	//----- nvinfo : EIATTR_PARAM_CBANK
	.align		4
        /*006c*/ 	.byte	0x04, 0x0a
        /*006e*/ 	.short	(.L_2023 - .L_2022)
	.align		4
.L_2022:
        /*0070*/ 	.word	index@(.nv.constant0._ZN2at6native18elementwise_kernelILi128ELi2EZNS0_22gpu_kernel_impl_nocastIZZZNS0_28launch_masked_scatter_kernelERKNS_10TensorBaseES5_S5_S5_ENKUlvE_clEvENKUlvE7_clEvEUlN3c107complexIfEEblE_EEvRNS_18TensorIteratorBaseERKT_EUliE_EEviT1_)
        /*0074*/ 	.short	0x0380
        /*0076*/ 	.short	0x0300


	//----- nvinfo : EIATTR_SW_WAR
	.align		4
.L_2023:
        /*0078*/ 	.byte	0x04, 0x36
        /*007a*/ 	.short	(.L_2025 - .L_2024)
.L_2024:
        /*007c*/ 	.word	0x00000008
.L_2025:


//--------------------- .nv.info._ZN2at6native27unrolled_elementwise_kernelIZZZNS0_28launch_masked_scatter_kernelERKNS_10TensorBaseES4_S4_S4_ENKUlvE_clEvENKUlvE7_clEvEUlN3c107complexIfEEblE_St5arrayIPcLm4EELi4E23TrivialOffsetCalculatorILi3EjESE_ILi1EjENS0_6memory15LoadWithoutCastENSH_16StoreWithoutCastEEEviT_T0_T2_T3_T4_T5_ --------------------------
	.section	.nv.info._ZN2at6native27unrolled_elementwise_kernelIZZZNS0_28launch_masked_scatter_kernelERKNS_10TensorBaseES4_S4_S4_ENKUlvE_clEvENKUlvE7_clEvEUlN3c107complexIfEEblE_St5arrayIPcLm4EELi4E23TrivialOffsetCalculatorILi3EjESE_ILi1EjENS0_6memory15LoadWithoutCastENSH_16StoreWithoutCastEEEviT_T0_T2_T3_T4_T5_,"",@"SHT_CUDA_INFO"
	.sectionflags	@""
	.align	4


	//----- nvinfo : EIATTR_CUDA_API_VERSION
	.align		4
        /*0000*/ 	.byte	0x04, 0x37
        /*0002*/ 	.short	(.L_2027 - .L_2026)
.L_2026:
        /*0004*/ 	.word	0x00000082


	//----- nvinfo : EIATTR_KPARAM_INFO
	.align		4
.L_2027:
        /*0008*/ 	.byte	0x04, 0x17
        /*000a*/ 	.short	(.L_2029 - .L_2028)
.L_2028:
        /*000c*/ 	.word	0x00000000
        /*0010*/ 	.short	0x0006
        /*0012*/ 	.short	0x003b
        /*0014*/ 	.byte	0x00, 0xf0, 0x05, 0x00


	//----- nvinfo : EIATTR_KPARAM_INFO
	.align		4
.L_2029:
        /*0018*/ 	.byte	0x04, 0x17
        /*001a*/ 	.short	(.L_2031 - .L_2030)
.L_2030:
        /*001c*/ 	.word	0x00000000
        /*0020*/ 	.short	0x0005
        /*0022*/ 	.short	0x003a
        /*0024*/ 	.byte	0x00, 0xf0, 0x05, 0x00


	//----- nvinfo : EIATTR_KPARAM_INFO
	.align		4
.L_2031:
        /*0028*/ 	.byte	0x04, 0x17
        /*002a*/ 	.short	(.L_2033 - .L_2032)
.L_2032:
        /*002c*/ 	.word	0x00000000
        /*0030*/ 	.short	0x0004
        /*0032*/ 	.short	0x0039
        /*0034*/ 	.byte	0x00, 0xf0, 0x05, 0x00


	//----- nvinfo : EIATTR_KPARAM_INFO
	.align		4
.L_2033:
        /*0038*/ 	.byte	0x04, 0x17
        /*003a*/ 	.short	(.L_2035 - .L_2034)
.L_2034:
        /*003c*/ 	.word	0x00000000
        /*0040*/ 	.short	0x0003
        /*0042*/ 	.short	0x0038
        /*0044*/ 	.byte	0x00, 0xf0, 0x05, 0x00


	//----- nvinfo : EIATTR_KPARAM_INFO
	.align		4
.L_2035:
        /*0048*/ 	.byte	0x04, 0x17
        /*004a*/ 	.short	(.L_2037 - .L_2036)
.L_2036:
        /*004c*/ 	.word	0x00000000
        /*0050*/ 	.short	0x0002
        /*0052*/ 	.short	0x0018
        /*0054*/ 	.byte	0x00, 0xf0, 0x81, 0x00


	//----- nvinfo : EIATTR_KPARAM_INFO
	.align		4
.L_2037:
        /*0058*/ 	.byte	0x04, 0x17
        /*005a*/ 	.short	(.L_2039 - .L_2038)
.L_2038:
        /*005c*/ 	.word	0x00000000
        /*0060*/ 	.short	0x0001
        /*0062*/ 	.short	0x0008
        /*0064*/ 	.byte	0x00, 0xf0, 0x41, 0x00


	//----- nvinfo : EIATTR_KPARAM_INFO
	.align		4
.L_2039:
        /*0068*/ 	.byte	0x04, 0x17
        /*006a*/ 	.short	(.L_2041 - .L_2040)
.L_2040:
        /*006c*/ 	.word	0x00000000
        /*0070*/ 	.short	0x0000
        /*0072*/ 	.short	0x0000
        /*0074*/ 	.byte	0x00, 0xf0, 0x11, 0x00


	//----- nvinfo : EIATTR_SPARSE_MMA_MASK
	.align		4
.L_2041:
        /*0078*/ 	.byte	0x03, 0x50
        /*007a*/ 	.short	0x0000


	//----- nvinfo : EIATTR_MAXREG_COUNT
	.align		4
        /*007c*/ 	.byte	0x03, 0x1b
        /*007e*/ 	.short	0x00ff


	//----- nvinfo : EIATTR_MERCURY_ISA_VERSION
	.align		4
        /*0080*/ 	.byte	0x03, 0x5f
        /*0082*/ 	.short	0x0101


	//----- nvinfo : EIATTR_VRC_CTA_INIT_COUNT
	.align		4
        /*0084*/ 	.byte	0x02, 0x4a
	.zero		1
	.zero		1


	//----- nvinfo : EIATTR_EXIT_INSTR_OFFSETS
	.align		4
        /*0088*/ 	.byte	0x04, 0x1c
        /*008a*/ 	.short	(.L_2043 - .L_2042)


	//   ....[0]....
.L_2042:
        /*008c*/ 	.word	0x00000800


	//   ....[1]....
        /*0090*/ 	.word	0x00000850


	//----- nvinfo : EIATTR_MAX_THREADS
	.align		4
.L_2043:
        /*0094*/ 	.byte	0x04, 0x05
        /*0096*/ 	.short	(.L_2045 - .L_2044)
.L_2044:
        /*0098*/ 	.word	0x00000080
        /*009c*/ 	.word	0x00000001
        /*00a0*/ 	.word	0x00000001


	//----- nvinfo : EIATTR_CRS_STACK_SIZE
	.align		4
.L_2045:
        /*00a4*/ 	.byte	0x04, 0x1e
        /*00a6*/ 	.short	(.L_2047 - .L_2046)
.L_2046:
        /*00a8*/ 	.word	0x00000000


	//----- nvinfo : EIATTR_CBANK_PARAM_SIZE
	.align		4
.L_2047:
        /*00ac*/ 	.byte	0x03, 0x19
        /*00ae*/ 	.short	0x003c


	//----- nvinfo : EIATTR_PARAM_CBANK
	.align		4
        /*00b0*/ 	.byte	0x04, 0x0a
        /*00b2*/ 	.short	(.L_2049 - .L_2048)
	.align		4
.L_2048:
        /*00b4*/ 	.word	index@(.nv.constant0._ZN2at6native27unrolled_elementwise_kernelIZZZNS0_28launch_masked_scatter_kernelERKNS_10TensorBaseES4_S4_S4_ENKUlvE_clEvENKUlvE7_clEvEUlN3c107complexIfEEblE_St5arrayIPcLm4EELi4E23TrivialOffsetCalculatorILi3EjESE_ILi1EjENS0_6memory15LoadWithoutCastENSH_16StoreWithoutCastEEEviT_T0_T2_T3_T4_T5_)
        /*00b8*/ 	.short	0x0380
        /*00ba*/ 	.short	0x003c


	//----- nvinfo : EIATTR_SW_WAR
	.align		4
.L_2049:
        /*00bc*/ 	.byte	0x04, 0x36
        /*00be*/ 	.short	(.L_2051 - .L_2050)
.L_2050:
        /*00c0*/ 	.word	0x00000008
.L_2051:


//--------------------- .nv.info._ZN2at6native29vectorized_elementwise_kernelILi2EZZZNS0_28launch_masked_scatter_kernelERKNS_10TensorBaseES4_S4_S4_ENKUlvE_clEvENKUlvE7_clEvEUlN3c107complexIfEEblE_St5arrayIPcLm4EEEEviT0_T1_ --------------------------
	.section	.nv.info._ZN2at6native29vectorized_elementwise_kernelILi2EZZZNS0_28launch_masked_scatter_kernelERKNS_10TensorBaseES4_S4_S4_ENKUlvE_clEvENKUlvE7_clEvEUlN3c107complexIfEEblE_St5arrayIPcLm4EEEEviT0_T1_,"",@"SHT_CUDA_INFO"
	.sectionflags	@""
	.align	4


	//----- nvinfo : EIATTR_CUDA_API_VERSION
	.align		4
        /*0000*/ 	.byte	0x04, 0x37
        /*0002*/ 	.short	(.L_2053 - .L_2052)
.L_2052:
        /*0004*/ 	.word	0x00000082


	//----- nvinfo : EIATTR_KPARAM_INFO
	.align		4
.L_2053:
        /*0008*/ 	.byte	0x04, 0x17
        /*000a*/ 	.short	(.L_2055 - .L_2054)
.L_2054:
        /*000c*/ 	.word	0x00000000
        /*0010*/ 	.short	0x0002
        /*0012*/ 	.short	0x0018
        /*0014*/ 	.byte	0x00, 0xf0, 0x81, 0x00


	//----- nvinfo : EIATTR_KPARAM_INFO
	.align		4
.L_2055:
        /*0018*/ 	.byte	0x04, 0x17
        /*001a*/ 	.short	(.L_2057 - .L_2056)
.L_2056:
        /*001c*/ 	.word	0x00000000
        /*0020*/ 	.short	0x0001
        /*0022*/ 	.short	0x0008
        /*0024*/ 	.byte	0x00, 0xf0, 0x41, 0x00


	//----- nvinfo : EIATTR_KPARAM_INFO
	.align		4
.L_2057:
        /*0028*/ 	.byte	0x04, 0x17
        /*002a*/ 	.short	(.L_2059 - .L_2058)
.L_2058:
        /*002c*/ 	.word	0x00000000
        /*0030*/ 	.short	0x0000
        /*0032*/ 	.short	0x0000
        /*0034*/ 	.byte	0x00, 0xf0, 0x11, 0x00


	//----- nvinfo : EIATTR_SPARSE_MMA_MASK
	.align		4
.L_2059:
        /*0038*/ 	.byte	0x03, 0x50
        /*003a*/ 	.short	0x0000


	//----- nvinfo : EIATTR_MAXREG_COUNT
	.align		4
        /*003c*/ 	.byte	0x03, 0x1b
        /*003e*/ 	.short	0x00ff


	//----- nvinfo : EIATTR_MERCURY_ISA_VERSION
	.align		4
        /*0040*/ 	.byte	0x03, 0x5f
        /*0042*/ 	.short	0x0101


	//----- nvinfo : EIATTR_VRC_CTA_INIT_COUNT
	.align		4
        /*0044*/ 	.byte	0x02, 0x4a
	.zero		1
	.zero		1


	//----- nvinfo : EIATTR_EXIT_INSTR_OFFSETS
	.align		4
        /*0048*/ 	.byte	0x04, 0x1c
        /*004a*/ 	.short	(.L_2061 - .L_2060)


	//   ....[0]....
.L_2060:
        /*004c*/ 	.word	0x00001020


	//   ....[1]....
        /*0050*/ 	.word	0x00001070


	//   ....[2]....
        /*0054*/ 	.word	0x00001580


	//----- nvinfo : EIATTR_MAX_THREADS
	.align		4
.L_2061:
        /*0058*/ 	.byte	0x04, 0x05
        /*005a*/ 	.short	(.L_2063 - .L_2062)
.L_2062:
        /*005c*/ 	.word	0x00000080
        /*0060*/ 	.word	0x00000001
        /*0064*/ 	.word	0x00000001


	//----- nvinfo : EIATTR_CRS_STACK_SIZE
	.align		4
.L_2063:
        /*0068*/ 	.byte	0x04, 0x1e
        /*006a*/ 	.short	(.L_2065 - .L_2064)
.L_2064:
        /*006c*/ 	.word	0x00000000


	//----- nvinfo : EIATTR_CBANK_PARAM_SIZE
	.align		4
.L_2065:
        /*0070*/ 	.byte	0x03, 0x19
        /*0072*/ 	.short	0x0038


	//----- nvinfo : EIATTR_PARAM_CBANK
	.align		4
        /*0074*/ 	.byte	0x04, 0x0a
        /*0076*/ 	.short	(.L_2067 - .L_2066)
	.align		4
.L_2066:
        /*0078*/ 	.word	index@(.nv.constant0._ZN2at6native29vectorized_elementwise_kernelILi2EZZZNS0_28launch_masked_scatter_kernelERKNS_10TensorBaseES4_S4_S4_ENKUlvE_clEvENKUlvE7_clEvEUlN3c107complexIfEEblE_St5arrayIPcLm4EEEEviT0_T1_)
        /*007c*/ 	.short	0x0380
        /*007e*/ 	.short	0x0038


	//----- nvinfo : EIATTR_SW_WAR
	.align		4
.L_2067:
        /*0080*/ 	.byte	0x04, 0x36
        /*0082*/ 	.short	(.L_2069 - .L_2068)
.L_2068:
        /*0084*/ 	.word	0x00000008
.L_2069:


//--------------------- .nv.info._ZN2at6native29vectorized_elementwise_kernelILi4EZZZNS0_28launch_masked_scatter_kernelERKNS_10TensorBaseES4_S4_S4_ENKUlvE_clEvENKUlvE7_clEvEUlN3c107complexIfEEblE_St5arrayIPcLm4EEEEviT0_T1_ --------------------------
	.section	.nv.info._ZN2at6native29vectorized_elementwise_kernelILi4EZZZNS0_28launch_masked_scatter_kernelERKNS_10TensorBaseES4_S4_S4_ENKUlvE_clEvENKUlvE7_clEvEUlN3c107complexIfEEblE_St5arrayIPcLm4EEEEviT0_T1_,"",@"SHT_CUDA_INFO"
	.sectionflags	@""
	.align	4


	//----- nvinfo : EIATTR_CUDA_API_VERSION
	.align		4
        /*0000*/ 	.byte	0x04, 0x37
        /*0002*/ 	.short	(.L_2071 - .L_2070)
.L_2070:
        /*0004*/ 	.word	0x00000082


	//----- nvinfo : EIATTR_KPARAM_INFO
	.align		4
.L_2071:
        /*0008*/ 	.byte	0x04, 0x17
        /*000a*/ 	.short	(.L_2073 - .L_2072)
.L_2072:
        /*000c*/ 	.word	0x00000000
        /*0010*/ 	.short	0x0002
        /*0012*/ 	.short	0x0018
        /*0014*/ 	.byte	0x00, 0xf0, 0x81, 0x00


	//----- nvinfo : EIATTR_KPARAM_INFO
	.align		4
.L_2073:
        /*0018*/ 	.byte	0x04, 0x17
        /*001a*/ 	.short	(.L_2075 - .L_2074)
.L_2074:
        /*001c*/ 	.word	0x00000000
        /*0020*/ 	.short	0x0001
        /*0022*/ 	.short	0x0008
        /*0024*/ 	.byte	0x00, 0xf0, 0x41, 0x00


	//----- nvinfo : EIATTR_KPARAM_INFO
	.align		4
.L_2075:
        /*0028*/ 	.byte	0x04, 0x17
        /*002a*/ 	.short	(.L_2077 - .L_2076)
.L_2076:
        /*002c*/ 	.word	0x00000000
        /*0030*/ 	.short	0x0000
        /*0032*/ 	.short	0x0000
        /*0034*/ 	.byte	0x00, 0xf0, 0x11, 0x00


	//----- nvinfo : EIATTR_SPARSE_MMA_MASK
	.align		4
.L_2077:
        /*0038*/ 	.byte	0x03, 0x50
        /*003a*/ 	.short	0x0000


	//----- nvinfo : EIATTR_MAXREG_COUNT
	.align		4
        /*003c*/ 	.byte	0x03, 0x1b
        /*003e*/ 	.short	0x00ff


	//----- nvinfo : EIATTR_MERCURY_ISA_VERSION
	.align		4
        /*0040*/ 	.byte	0x03, 0x5f
        /*0042*/ 	.short	0x0101


	//----- nvinfo : EIATTR_VRC_CTA_INIT_COUNT
	.align		4
        /*0044*/ 	.byte	0x02, 0x4a
	.zero		1
	.zero		1


	//----- nvinfo : EIATTR_EXIT_INSTR_OFFSETS
	.align		4
        /*0048*/ 	.byte	0x04, 0x1c
        /*004a*/ 	.short	(.L_2079 - .L_2078)


	//   ....[0]....
.L_2078:
        /*004c*/ 	.word	0x00001020


	//   ....[1]....
        /*0050*/ 	.word	0x00001070


	//   ....[2]....
        /*0054*/ 	.word	0x00001520


	//----- nvinfo : EIATTR_MAX_THREADS
	.align		4
.L_2079:
        /*0058*/ 	.byte	0x04, 0x05
        /*005a*/ 	.short	(.L_2081 - .L_2080)
.L_2080:
        /*005c*/ 	.word	0x00000080
        /*0060*/ 	.word	0x00000001
        /*0064*/ 	.word	0x00000001


	//----- nvinfo : EIATTR_CRS_STACK_SIZE
	.align		4
.L_2081:
        /*0068*/ 	.byte	0x04, 0x1e
        /*006a*/ 	.short	(.L_2083 - .L_2082)
.L_2082:
        /*006c*/ 	.word	0x00000000


	//----- nvinfo : EIATTR_CBANK_PARAM_SIZE
	.align		4
.L_2083:
        /*0070*/ 	.byte	0x03, 0x19
        /*0072*/ 	.short	0x0038


	//----- nvinfo : EIATTR_PARAM_CBANK
	.align		4
        /*0074*/ 	.byte	0x04, 0x0a
        /*0076*/ 	.short	(.L_2085 - .L_2084)
	.align		4
.L_2084:
        /*0078*/ 	.word	index@(.nv.constant0._ZN2at6native29vectorized_elementwise_kernelILi4EZZZNS0_28launch_masked_scatter_kernelERKNS_10TensorBaseES4_S4_S4_ENKUlvE_clEvENKUlvE7_clEvEUlN3c107complexIfEEblE_St5arrayIPcLm4EEEEviT0_T1_)
        /*007c*/ 	.short	0x0380
        /*007e*/ 	.short	0x0038


	//----- nvinfo : EIATTR_SW_WAR
	.align		4
.L_2085:
        /*0080*/ 	.byte	0x04, 0x36
        /*0082*/ 	.short	(.L_2087 - .L_2086)
.L_2086:
        /*0084*/ 	.word	0x00000008
.L_2087:


//--------------------- .nv.info._ZN2at6native29vectorized_elementwise_kernelILi8EZZZNS0_28launch_masked_scatter_kernelERKNS_10TensorBaseES4_S4_S4_ENKUlvE_clEvENKUlvE7_clEvEUlN3c107complexIfEEblE_St5arrayIPcLm4EEEEviT0_T1_ --------------------------
	.section	.nv.info._ZN2at6native29vectorized_elementwise_kernelILi8EZZZNS0_28launch_masked_scatter_kernelERKNS_10TensorBaseES4_S4_S4_ENKUlvE_clEvENKUlvE7_clEvEUlN3c107complexIfEEblE_St5arrayIPcLm4EEEEviT0_T1_,"",@"SHT_CUDA_INFO"
	.sectionflags	@""
	.align	4


	//----- nvinfo : EIATTR_CUDA_API_VERSION
	.align		4
        /*0000*/ 	.byte	0x04, 0x37
        /*0002*/ 	.short	(.L_2089 - .L_2088)
.L_2088:
        /*0004*/ 	.word	0x00000082


	//----- nvinfo : EIATTR_KPARAM_INFO
	.align		4
.L_2089:
        /*0008*/ 	.byte	0x04, 0x17
        /*000a*/ 	.short	(.L_2091 - .L_2090)
.L_2090:
        /*000c*/ 	.word	0x00000000
        /*0010*/ 	.short	0x0002
        /*0012*/ 	.short	0x0018
        /*0014*/ 	.byte	0x00, 0xf0, 0x81, 0x00


	//----- nvinfo : EIATTR_KPARAM_INFO
	.align		4
.L_2091:
        /*0018*/ 	.byte	0x04, 0x17
        /*001a*/ 	.short	(.L_2093 - .L_2092)
.L_2092:
        /*001c*/ 	.word	0x00000000
        /*0020*/ 	.short	0x0001
        /*0022*/ 	.short	0x0008
        /*0024*/ 	.byte	0x00, 0xf0, 0x41, 0x00


	//----- nvinfo : EIATTR_KPARAM_INFO
	.align		4
.L_2093:
        /*0028*/ 	.byte	0x04, 0x17
        /*002a*/ 	.short	(.L_2095 - .L_2094)
.L_2094:
        /*002c*/ 	.word	0x00000000
        /*0030*/ 	.short	0x0000
        /*0032*/ 	.short	0x0000
        /*0034*/ 	.byte	0x00, 0xf0, 0x11, 0x00


	//----- nvinfo : EIATTR_SPARSE_MMA_MASK
	.align		4
.L_2095:
        /*0038*/ 	.byte	0x03, 0x50
        /*003a*/ 	.short	0x0000


	//----- nvinfo : EIATTR_MAXREG_COUNT
	.align		4
        /*003c*/ 	.byte	0x03, 0x1b
        /*003e*/ 	.short	0x00ff


	//----- nvinfo : EIATTR_MERCURY_ISA_VERSION
	.align		4
        /*0040*/ 	.byte	0x03, 0x5f
        /*0042*/ 	.short	0x0101


	//----- nvinfo : EIATTR_VRC_CTA_INIT_COUNT
	.align		4
        /*0044*/ 	.byte	0x02, 0x4a
	.zero		1
	.zero		1


	//----- nvinfo : EIATTR_EXIT_INSTR_OFFSETS
	.align		4
        /*0048*/ 	.byte	0x04, 0x1c
        /*004a*/ 	.short	(.L_2097 - .L_2096)


	//   ....[0]....
.L_2096:
        /*004c*/ 	.word	0x00001020


	//   ....[1]....
        /*0050*/ 	.word	0x00001070


	//   ....[2]....
        /*0054*/ 	.word	0x00001510


	//----- nvinfo : EIATTR_MAX_THREADS
	.align		4
.L_2097:
        /*0058*/ 	.byte	0x04, 0x05
        /*005a*/ 	.short	(.L_2099 - .L_2098)
.L_2098:
        /*005c*/ 	.word	0x00000080
        /*0060*/ 	.word	0x00000001
        /*0064*/ 	.word	0x00000001


	//----- nvinfo : EIATTR_CRS_STACK_SIZE
	.align		4
.L_2099:
        /*0068*/ 	.byte	0x04, 0x1e
        /*006a*/ 	.short	(.L_2101 - .L_2100)
.L_2100:
        /*006c*/ 	.word	0x00000000


	//----- nvinfo : EIATTR_CBANK_PARAM_SIZE
	.align		4
.L_2101:
        /*0070*/ 	.byte	0x03, 0x19
        /*0072*/ 	.short	0x0038


	//----- nvinfo : EIATTR_PARAM_CBANK
	.align		4
        /*0074*/ 	.byte	0x04, 0x0a
        /*0076*/ 	.short	(.L_2103 - .L_2102)
	.align		4
.L_2102:
        /*0078*/ 	.word	index@(.nv.constant0._ZN2at6native29vectorized_elementwise_kernelILi8EZZZNS0_28launch_masked_scatter_kernelERKNS_10TensorBaseES4_S4_S4_ENKUlvE_clEvENKUlvE7_clEvEUlN3c107complexIfEEblE_St5arrayIPcLm4EEEEviT0_T1_)
        /*007c*/ 	.short	0x0380
        /*007e*/ 	.short	0x0038


	//----- nvinfo : EIATTR_SW_WAR
	.align		4
.L_2103:
        /*0080*/ 	.byte	0x04, 0x36
        /*0082*/ 	.short	(.L_2105 - .L_2104)
.L_2104:
        /*0084*/ 	.word	0x00000008
.L_2105:


//--------------------- .nv.info._ZN2at6native18elementwise_kernelILi128ELi4EZNS0_15gpu_kernel_implIZZZNS0_28launch_masked_scatter_kernelERKNS_10TensorBaseES5_S5_S5_ENKUlvE_clEvENKUlvE6_clEvEUlN3c107complexIdEEblE_EEvRNS_18TensorIteratorBaseERKT_EUliE_EEviT1_ --------------------------
	.section	.nv.info._ZN2at6native18elementwise_kernelILi128ELi4EZNS0_15gpu_kernel_implIZZZNS0_28launch_masked_scatter_kernelERKNS_10TensorBaseES5_S5_S5_ENKUlvE_clEvENKUlvE6_clEvEUlN3c107complexIdEEblE_EEvRNS_18TensorIteratorBaseERKT_EUliE_EEviT1_,"",@"SHT_CUDA_INFO"
	.sectionflags	@""
	.align	4


	//----- nvinfo : EIATTR_CUDA_API_VERSION
	.align		4
        /*0000*/ 	.byte	0x04, 0x37
        /*0002*/ 	.short	(.L_2107 - .L_2106)
.L_2106:
        /*0004*/ 	.word	0x00000082


	//----- nvinfo : EIATTR_KPARAM_INFO
	.align		4
.L_2107:
        /*0008*/ 	.byte	0x04, 0x17
        /*000a*/ 	.short	(.L_2109 - .L_2108)
.L_2108:
        /*000c*/ 	.word	0x00000000
        /*0010*/ 	.short	0x0001
        /*0012*/ 	.short	0x0008
        /*0014*/ 	.byte	0x00, 0xf0, 0x01, 0x0c


	//----- nvinfo : EIATTR_KPARAM_INFO
	.align		4
.L_2109:
        /*0018*/ 	.byte	0x04, 0x17
        /*001a*/ 	.short	(.L_2111 - .L_2110)
.L_2110:
        /*001c*/ 	.word	0x00000000
        /*0020*/ 	.short	0x0000
        /*0022*/ 	.short	0x0000
        /*0024*/ 	.byte	0x00, 0xf0, 0x11, 0x00


	//----- nvinfo : EIATTR_SPARSE_MMA_MASK
	.align		4
.L_2111:
        /*0028*/ 	.byte	0x03, 0x50
        /*002a*/ 	.short	0x0000


	//----- nvinfo : EIATTR_MAXREG_COUNT
	.align		4
        /*002c*/ 	.byte	0x03, 0x1b
        /*002e*/ 	.short	0x0080


	//----- nvinfo : EIATTR_EXTERNS
	.align		4
        /*0030*/ 	.byte	0x04, 0x0f
        /*0032*/ 	.short	(.L_2113 - .L_2112)


	//   ....[0]....
	.align		4
.L_2112:
        /*0034*/ 	.word	index@(__assertfail)


	//----- nvinfo : EIATTR_MERCURY_ISA_VERSION
	.align		4
.L_2113:
        /*0038*/ 	.byte	0x03, 0x5f
        /*003a*/ 	.short	0x0101


	//----- nvinfo : EIATTR_VRC_CTA_INIT_COUNT
	.align		4
        /*003c*/ 	.byte	0x02, 0x4a
	.zero		1
	.zero		1


	//----- nvinfo : EIATTR_SYSCALL_OFFSETS
	.align		4
        /*0040*/ 	.byte	0x04, 0x46
        /*0042*/ 	.short	(.L_2115 - .L_2114)


	//   ....[0]....
.L_2114:
        /*0044*/ 	.word	0x000027b0


	//   ....[1]....
        /*0048*/ 	.word	0x000033c0


	//   ....[2]....
        /*004c*/ 	.word	0x000041f0


	//   ....[3]....
        /*0050*/ 	.word	0x000052d0


	//   ....[4]....
        /*0054*/ 	.word	0x00007c30


	//   ....[5]....
        /*0058*/ 	.word	0x000087b0


	//   ....[6]....
        /*005c*/ 	.word	0x00009650


	//   ....[7]....
        /*0060*/ 	.word	0x0000a4c0


	//   ....[8]....
        /*0064*/ 	.word	0x0000cfd0


	//   ....[9]....
        /*0068*/ 	.word	0x0000db50


	//   ....[10]....
        /*006c*/ 	.word	0x0000e9f0


	//   ....[11]....
        /*0070*/ 	.word	0x0000f860


	//   ....[12]....
        /*0074*/ 	.word	0x00012390


	//   ....[13]....
        /*0078*/ 	.word	0x00012f10


	//   ....[14]....
        /*007c*/ 	.word	0x00013db0


	//   ....[15]....
        /*0080*/ 	.word	0x00014c20


	//----- nvinfo : EIATTR_EXIT_INSTR_OFFSETS
	.align		4
.L_2115:
        /*0084*/ 	.byte	0x04, 0x1c
        /*0086*/ 	.short	(.L_2117 - .L_2116)


	//   ....[0]....
.L_2116:
        /*0088*/ 	.word	0x0000fc00


	//   ....[1]....
        /*008c*/ 	.word	0x00013f70


	//   ....[2]....
        /*0090*/ 	.word	0x00013fb0


	//   ....[3]....
        /*0094*/ 	.word	0x00014040


	//   ....[4]....
        /*0098*/ 	.word	0x00014070


	//   ....[5]....
        /*009c*/ 	.word	0x000140a0


	//   ....[6]....
        /*00a0*/ 	.word	0x00014170


	//   ....[7]....
        /*00a4*/ 	.word	0x000141f0


	//   ....[8]....
        /*00a8*/ 	.word	0x000142f0


	//   ....[9]....
        /*00ac*/ 	.word	0x000143a0


	//   ....[10]....
        /*00b0*/ 	.word	0x000143c0


	//   ....[11]....
        /*00b4*/ 	.word	0x00014490


	//   ....[12]....
        /*00b8*/ 	.word	0x00014640


	//   ....[13]....
        /*00bc*/ 	.word	0x000147f0


	//   ....[14]....
        /*00c0*/ 	.word	0x00014990


	//   ....[15]....
        /*00c4*/ 	.word	0x000149c0


	//   ....[16]....
        /*00c8*/ 	.word	0x000149f0


	//   ....[17]....
        /*00cc*/ 	.word	0x00014aa0


	//   ....[18]....
        /*00d0*/ 	.word	0x00014ac0


	//   ....[19]....
        /*00d4*/ 	.word	0x00014c30


	//   ....[20]....
        /*00d8*/ 	.word	0x00014d80


	//   ....[21]....
        /*00dc*/ 	.word	0x00014f00


	//   ....[22]....
        /*00e0*/ 	.word	0x00014f80


	//----- nvinfo : EIATTR_MAX_THREADS
	.align		4
.L_2117:
        /*00e4*/ 	.byte	0x04, 0x05
        /*00e6*/ 	.short	(.L_2119 - .L_2118)
.L_2118:
        /*00e8*/ 	.word	0x00000080
        /*00ec*/ 	.word	0x00000001
        /*00f0*/ 	.word	0x00000001


	//----- nvinfo : EIATTR_CRS_STACK_SIZE
	.align		4
.L_2119:
        /*00f4*/ 	.byte	0x04, 0x1e
        /*00f6*/ 	.short	(.L_2121 - .L_2120)
.L_2120:
        /*00f8*/ 	.word	0x00000000


	//----- nvinfo : EIATTR_CBANK_PARAM_SIZE
	.align		4
.L_2121:
        /*00fc*/ 	.byte	0x03, 0x19
        /*00fe*/ 	.short	0x0308


	//----- nvinfo : EIATTR_PARAM_CBANK
	.align		4
        /*0100*/ 	.byte	0x04, 0x0a
        /*0102*/ 	.short	(.L_2123 - .L_2122)
	.align		4
.L_2122:
        /*0104*/ 	.word	index@(.nv.constant0._ZN2at6native18elementwise_kernelILi128ELi4EZNS0_15gpu_kernel_implIZZZNS0_28launch_masked_scatter_kernelERKNS_10TensorBaseES5_S5_S5_ENKUlvE_clEvENKUlvE6_clEvEUlN3c107complexIdEEblE_EEvRNS_18TensorIteratorBaseERKT_EUliE_EEviT1_)
        /*0108*/ 	.short	0x0380
        /*010a*/ 	.short	0x0308


	//----- nvinfo : EIATTR_SW_WAR
	.align		4
.L_2123:
        /*010c*/ 	.byte	0x04, 0x36
        /*010e*/ 	.short	(.L_2125 - .L_2124)
.L_2124:
        /*0110*/ 	.word	0x00000008
.L_2125:


//--------------------- .nv.info._ZN2at6native27unrolled_elementwise_kernelIZZZNS0_28launch_masked_scatter_kernelERKNS_10TensorBaseES4_S4_S4_ENKUlvE_clEvENKUlvE6_clEvEUlN3c107complexIdEEblE_St5arrayIPcLm4EELi4E23TrivialOffsetCalculatorILi3EjESE_ILi1EjENS0_6memory12LoadWithCastILi3EEENSH_13StoreWithCastILi1EEEEEviT_T0_T2_T3_T4_T5_ --------------------------
	.section	.nv.info._ZN2at6native27unrolled_elementwise_kernelIZZZNS0_28launch_masked_scatter_kernelERKNS_10TensorBaseES4_S4_S4_ENKUlvE_clEvENKUlvE6_clEvEUlN3c107complexIdEEblE_St5arrayIPcLm4EELi4E23TrivialOffsetCalculatorILi3EjESE_ILi1EjENS0_6memory12LoadWithCastILi3EEENSH_13StoreWithCastILi1EEEEEviT_T0_T2_T3_T4_T5_,"",@"SHT_CUDA_INFO"
	.sectionflags	@""
	.align	4


	//----- nvinfo : EIATTR_CUDA_API_VERSION
	.align		4
        /*0000*/ 	.byte	0x04, 0x37
        /*0002*/ 	.short	(.L_2127 - .L_2126)
.L_2126:
        /*0004*/ 	.word	0x00000082


	//----- nvinfo : EIATTR_KPARAM_INFO
	.align		4
.L_2127:
        /*0008*/ 	.byte	0x04, 0x17
        /*000a*/ 	.short	(.L_2129 - .L_2128)
.L_2128:
        /*000c*/ 	.word	0x00000000
        /*0010*/ 	.short	0x0006
        /*0012*/ 	.short	0x004c
        /*0014*/ 	.byte	0x00, 0xf0, 0x21, 0x00


	//----- nvinfo : EIATTR_KPARAM_INFO
	.align		4
.L_2129:
        /*0018*/ 	.byte	0x04, 0x17
        /*001a*/ 	.short	(.L_2131 - .L_2130)
.L_2130:
        /*001c*/ 	.word	0x00000000
        /*0020*/ 	.short	0x0005
        /*0022*/ 	.short	0x003c
        /*0024*/ 	.byte	0x00, 0xf0, 0x41, 0x00


	//----- nvinfo : EIATTR_KPARAM_INFO
	.align		4
.L_2131:
        /*0028*/ 	.byte	0x04, 0x17
        /*002a*/ 	.short	(.L_2133 - .L_2132)
.L_2132:
        /*002c*/ 	.word	0x00000000
        /*0030*/ 	.short	0x0004
        /*0032*/ 	.short	0x0039
        /*0034*/ 	.byte	0x00, 0xf0, 0x05, 0x00


	//----- nvinfo : EIATTR_KPARAM_INFO
	.align		4
.L_2133:
        /*0038*/ 	.byte	0x04, 0x17
        /*003a*/ 	.short	(.L_2135 - .L_2134)
.L_2134:
        /*003c*/ 	.word	0x00000000
        /*0040*/ 	.short	0x0003
        /*0042*/ 	.short	0x0038
        /*0044*/ 	.byte	0x00, 0xf0, 0x05, 0x00


	//----- nvinfo : EIATTR_KPARAM_INFO
	.align		4
.L_2135:
        /*0048*/ 	.byte	0x04, 0x17
        /*004a*/ 	.short	(.L_2137 - .L_2136)
.L_2136:
        /*004c*/ 	.word	0x00000000
        /*0050*/ 	.short	0x0002
        /*0052*/ 	.short	0x0018
        /*0054*/ 	.byte	0x00, 0xf0, 0x81, 0x00


	//----- nvinfo : EIATTR_KPARAM_INFO
	.align		4
.L_2137:
        /*0058*/ 	.byte	0x04, 0x17
        /*005a*/ 	.short	(.L_2139 - .L_2138)
.L_2138:
        /*005c*/ 	.word	0x00000000
        /*0060*/ 	.short	0x0001
        /*0062*/ 	.short	0x0008
        /*0064*/ 	.byte	0x00, 0xf0, 0x41, 0x00


	//----- nvinfo : EIATTR_KPARAM_INFO
	.align		4
.L_2139:
        /*0068*/ 	.byte	0x04, 0x17
        /*006a*/ 	.short	(.L_2141 - .L_2140)
.L_2140:
        /*006c*/ 	.word	0x00000000
        /*0070*/ 	.short	0x0000
        /*0072*/ 	.short	0x0000
        /*0074*/ 	.byte	0x00, 0xf0, 0x11, 0x00


	//----- nvinfo : EIATTR_SPARSE_MMA_MASK
	.align		4
.L_2141:
        /*0078*/ 	.byte	0x03, 0x50
        /*007a*/ 	.short	0x0000


	//----- nvinfo : EIATTR_MAXREG_COUNT
	.align		4
        /*007c*/ 	.byte	0x03, 0x1b
        /*007e*/ 	.short	0x00ff


	//----- nvinfo : EIATTR_EXTERNS
	.align		4
        /*0080*/ 	.byte	0x04, 0x0f
        /*0082*/ 	.short	(.L_2143 - .L_2142)


	//   ....[0]....
	.align		4
.L_2142:
        /*0084*/ 	.word	index@(__assertfail)


	//----- nvinfo : EIATTR_MERCURY_ISA_VERSION
	.align		4
.L_2143:
        /*0088*/ 	.byte	0x03, 0x5f
        /*008a*/ 	.short	0x0101


	//----- nvinfo : EIATTR_VRC_CTA_INIT_COUNT
	.align		4
        /*008c*/ 	.byte	0x02, 0x4a
	.zero		1
	.zero		1


	//----- nvinfo : EIATTR_SYSCALL_OFFSETS
	.align		4
        /*0090*/ 	.byte	0x04, 0x46
        /*0092*/ 	.short	(.L_2145 - .L_2144)


	//   ....[0]....
.L_2144:
        /*0094*/ 	.word	0x00001020


	//   ....[1]....
        /*0098*/ 	.word	0x00001c50


	//   ....[2]....
        /*009c*/ 	.word	0x00002aa0


	//   ....[3]....
        /*00a0*/ 	.word	0x00003c70


	//   ....[4]....
        /*00a4*/ 	.word	0x00004810


	//   ....[5]....
        /*00a8*/ 	.word	0x000056e0


	//   ....[6]....
        /*00ac*/ 	.word	0x00006800


	//   ....[7]....
        /*00b0*/ 	.word	0x000073a0


	//   ....[8]....
        /*00b4*/ 	.word	0x00008270


	//   ....[9]....
        /*00b8*/ 	.word	0x00009370


	//   ....[10]....
        /*00bc*/ 	.word	0x00009f10


	//   ....[11]....
        /*00c0*/ 	.word	0x0000ade0


	//   ....[12]....
        /*00c4*/ 	.word	0x0000c230


	//   ....[13]....
        /*00c8*/ 	.word	0x0000d240


	//   ....[14]....
        /*00cc*/ 	.word	0x0000e3e0


	//   ....[15]....
        /*00d0*/ 	.word	0x0000f570


	//----- nvinfo : EIATTR_EXIT_INSTR_OFFSETS
	.align		4
.L_2145:
        /*00d4*/ 	.byte	0x04, 0x1c
        /*00d6*/ 	.short	(.L_2147 - .L_2146)


	//   ....[0]....
.L_2146:
        /*00d8*/ 	.word	0x0000e770


	//   ....[1]....
        /*00dc*/ 	.word	0x0000e8c0


	//   ....[2]....
        /*00e0*/ 	.word	0x0000e900


	//   ....[3]....
        /*00e4*/ 	.word	0x0000e990


	//   ....[4]....
        /*00e8*/ 	.word	0x0000e9c0


	//   ....[5]....
        /*00ec*/ 	.word	0x0000e9f0


	//   ....[6]....
        /*00f0*/ 	.word	0x0000eac0


	//   ....[7]....
        /*00f4*/ 	.word	0x0000eb40


	//   ....[8]....
        /*00f8*/ 	.word	0x0000ec40


	//   ....[9]....
        /*00fc*/ 	.word	0x0000ecf0


	//   ....[10]....
        /*0100*/ 	.word	0x0000ed10


	//   ....[11]....
        /*0104*/ 	.word	0x0000ede0


	//   ....[12]....
        /*0108*/ 	.word	0x0000ef90


	//   ....[13]....
        /*010c*/ 	.word	0x0000f140


	//   ....[14]....
        /*0110*/ 	.word	0x0000f2e0


	//   ....[15]....
        /*0114*/ 	.word	0x0000f310


	//   ....[16]....
        /*0118*/ 	.word	0x0000f340


	//   ....[17]....
        /*011c*/ 	.word	0x0000f3f0


	//   ....[18]....
        /*0120*/ 	.word	0x0000f410


	//   ....[19]....
        /*0124*/ 	.word	0x0000f580


	//   ....[20]....
        /*0128*/ 	.word	0x0000f6d0


	//   ....[21]....
        /*012c*/ 	.word	0x0000f850


	//   ....[22]....
        /*0130*/ 	.word	0x0000f8d0


	//----- nvinfo : EIATTR_MAX_THREADS
	.align		4
.L_2147:
        /*0134*/ 	.byte	0x04, 0x05
        /*0136*/ 	.short	(.L_2149 - .L_2148)
.L_2148:
        /*0138*/ 	.word	0x00000080
        /*013c*/ 	.word	0x00000001
        /*0140*/ 	.word	0x00000001


	//----- nvinfo : EIATTR_CRS_STACK_SIZE
	.align		4
.L_2149:
        /*0144*/ 	.byte	0x04, 0x1e
        /*0146*/ 	.short	(.L_2151 - .L_2150)
.L_2150:
        /*0148*/ 	.word	0x00000000


	//----- nvinfo : EIATTR_CBANK_PARAM_SIZE
	.align		4
.L_2151:
        /*014c*/ 	.byte	0x03, 0x19
        /*014e*/ 	.short	0x0054


	//----- nvinfo : EIATTR_PARAM_CBANK
	.align		4
        /*0150*/ 	.byte	0x04, 0x0a
        /*0152*/ 	.short	(.L_2153 - .L_2152)
	.align		4
.L_2152:
        /*0154*/ 	.word	index@(.nv.constant0._ZN2at6native27unrolled_elementwise_kernelIZZZNS0_28launch_masked_scatter_kernelERKNS_10TensorBaseES4_S4_S4_ENKUlvE_clEvENKUlvE6_clEvEUlN3c107complexIdEEblE_St5arrayIPcLm4EELi4E23TrivialOffsetCalculatorILi3EjESE_ILi1EjENS0_6memory12LoadWithCastILi3EEENSH_13StoreWithCastILi1EEEEEviT_T0_T2_T3_T4_T5_)
        /*0158*/ 	.short	0x0380
        /*015a*/ 	.short	0x0054


	//----- nvinfo : EIATTR_SW_WAR
	.align		4
.L_2153:
        /*015c*/ 	.byte	0x04, 0x36
        /*015e*/ 	.short	(.L_2155 - .L_2154)
.L_2154:
        /*0160*/ 	.word	0x00000008
.L_2155:


//--------------------- .nv.info._ZN2at6native18elementwise_kernelILi128ELi2EZNS0_22gpu_kernel_impl_nocastIZZZNS0_28launch_masked_scatter_kernelERKNS_10TensorBaseES5_S5_S5_ENKUlvE_clEvENKUlvE6_clEvEUlN3c107complexIdEEblE_EEvRNS_18TensorIteratorBaseERKT_EUliE_EEviT1_ --------------------------
	.section	.nv.info._ZN2at6native18elementwise_kernelILi128ELi2EZNS0_22gpu_kernel_impl_nocastIZZZNS0_28launch_masked_scatter_kernelERKNS_10TensorBaseES5_S5_S5_ENKUlvE_clEvENKUlvE6_clEvEUlN3c107complexIdEEblE_EEvRNS_18TensorIteratorBaseERKT_EUliE_EEviT1_,"",@"SHT_CUDA_INFO"
	.sectionflags	@""
	.align	4


	//----- nvinfo : EIATTR_CUDA_API_VERSION
	.align		4
        /*0000*/ 	.byte	0x04, 0x37
        /*0002*/ 	.short	(.L_2157 - .L_2156)
.L_2156:
        /*0004*/ 	.word	0x00000082


	//----- nvinfo : EIATTR_KPARAM_INFO
	.align		4
.L_2157:
        /*0008*/ 	.byte	0x04, 0x17
        /*000a*/ 	.short	(.L_2159 - .L_2158)
.L_2158:
        /*000c*/ 	.word	0x00000000
        /*0010*/ 	.short	0x0001
        /*0012*/ 	.short	0x0008
        /*0014*/ 	.byte	0x00, 0xf0, 0xe1, 0x0b


	//----- nvinfo : EIATTR_KPARAM_INFO
	.align		4
.L_2159:
        /*0018*/ 	.byte	0x04, 0x17
        /*001a*/ 	.short	(.L_2161 - .L_2160)
.L_2160:
        /*001c*/ 	.word	0x00000000
        /*0020*/ 	.short	0x0000
        /*0022*/ 	.short	0x0000
        /*0024*/ 	.byte	0x00, 0xf0, 0x11, 0x00


	//----- nvinfo : EIATTR_SPARSE_MMA_MASK
	.align		4
.L_2161:
        /*0028*/ 	.byte	0x03, 0x50
        /*002a*/ 	.short	0x0000


	//----- nvinfo : EIATTR_MAXREG_COUNT
	.align		4
        /*002c*/ 	.byte	0x03, 0x1b
        /*002e*/ 	.short	0x0080


	//----- nvinfo : EIATTR_MERCURY_ISA_VERSION
	.align		4
        /*0030*/ 	.byte	0x03, 0x5f
        /*0032*/ 	.short	0x0101


	//----- nvinfo : EIATTR_VRC_CTA_INIT_COUNT
	.align		4
        /*0034*/ 	.byte	0x02, 0x4a
	.zero		1
	.zero		1


	//----- nvinfo : EIATTR_EXIT_INSTR_OFFSETS
	.align		4
        /*0038*/ 	.byte	0x04, 0x1c
        /*003a*/ 	.short	(.L_2163 - .L_2162)


	//   ....[0]....
.L_2162:
        /*003c*/ 	.word	0x000001d0


	//   ....[1]....
        /*0040*/ 	.word	0x000002a0


	//   ....[2]....
        /*0044*/ 	.word	0x000002f0


	//   ....[3]....
        /*0048*/ 	.word	0x00001c40


	//   ....[4]....
        /*004c*/ 	.word	0x000034e0


	//----- nvinfo : EIATTR_MAX_THREADS
	.align		4
.L_2163:
        /*0050*/ 	.byte	0x04, 0x05
        /*0052*/ 	.short	(.L_2165 - .L_2164)
.L_2164:
        /*0054*/ 	.word	0x00000080
        /*0058*/ 	.word	0x00000001
        /*005c*/ 	.word	0x00000001


	//----- nvinfo : EIATTR_CRS_STACK_SIZE
	.align		4
.L_2165:
        /*0060*/ 	.byte	0x04, 0x1e
        /*0062*/ 	.short	(.L_2167 - .L_2166)
.L_2166:
        /*0064*/ 	.word	0x00000000


	//----- nvinfo : EIATTR_CBANK_PARAM_SIZE
	.align		4
.L_2167:
        /*0068*/ 	.byte	0x03, 0x19
        /*006a*/ 	.short	0x0300


	//----- nvinfo : EIATTR_PARAM_CBANK
	.align		4
        /*006c*/ 	.byte	0x04, 0x0a
        /*006e*/ 	.short	(.L_2169 - .L_2168)
	.align		4
.L_2168:
        /*0070*/ 	.word	index@(.nv.constant0._ZN2at6native18elementwise_kernelILi128ELi2EZNS0_22gpu_kernel_impl_nocastIZZZNS0_28launch_masked_scatter_kernelERKNS_10TensorBaseES5_S5_S5_ENKUlvE_clEvENKUlvE6_clEvEUlN3c107complexIdEEblE_EEvRNS_18TensorIteratorBaseERKT_EUliE_EEviT1_)
        /*0074*/ 	.short	0x0380
        /*0076*/ 	.short	0x0300


	//----- nvinfo : EIATTR_SW_WAR
	.align		4
.L_2169:
        /*0078*/ 	.byte	0x04, 0x36
        /*007a*/ 	.short	(.L_2171 - .L_2170)
.L_2170:
        /*007c*/ 	.word	0x00000008
.L_2171:


//--------------------- .nv.info._ZN2at6native27unrolled_elementwise_kernelIZZZNS0_28launch_masked_scatter_kernelERKNS_10TensorBaseES4_S4_S4_ENKUlvE_clEvENKUlvE6_clEvEUlN3c107complexIdEEblE_St5arrayIPcLm4EELi4E23TrivialOffsetCalculatorILi3EjESE_ILi1EjENS0_6memory15LoadWithoutCastENSH_16StoreWithoutCastEEEviT_T0_T2_T3_T4_T5_ --------------------------
	.section	.nv.info._ZN2at6native27unrolled_elementwise_kernelIZZZNS0_28launch_masked_scatter_kernelERKNS_10TensorBaseES4_S4_S4_ENKUlvE_clEvENKUlvE6_clEvEUlN3c107complexIdEEblE_St5arrayIPcLm4EELi4E23TrivialOffsetCalculatorILi3EjESE_ILi1EjENS0_6memory15LoadWithoutCastENSH_16StoreWithoutCastEEEviT_T0_T2_T3_T4_T5_,"",@"SHT_CUDA_INFO"
	.sectionflags	@""
	.align	4


	//----- nvinfo : EIATTR_CUDA_API_VERSION
	.align		4
        /*0000*/ 	.byte	0x04, 0x37
        /*0002*/ 	.short	(.L_2173 - .L_2172)
.L_2172:
        /*0004*/ 	.word	0x00000082


	//----- nvinfo : EIATTR_KPARAM_INFO
	.align		4
.L_2173:
        /*0008*/ 	.byte	0x04, 0x17
        /*000a*/ 	.short	(.L_2175 - .L_2174)
.L_2174:
        /*000c*/ 	.word	0x00000000
        /*0010*/ 	.short	0x0006
        /*0012*/ 	.short	0x003b
        /*0014*/ 	.byte	0x00, 0xf0, 0x05, 0x00


	//----- nvinfo : EIATTR_KPARAM_INFO
	.align		4
.L_2175:
        /*0018*/ 	.byte	0x04, 0x17
        /*001a*/ 	.short	(.L_2177 - .L_2176)
.L_2176:
        /*001c*/ 	.word	0x00000000
        /*0020*/ 	.short	0x0005
        /*0022*/ 	.short	0x003a
        /*0024*/ 	.byte	0x00, 0xf0, 0x05, 0x00


	//----- nvinfo : EIATTR_KPARAM_INFO
	.align		4
.L_2177:
        /*0028*/ 	.byte	0x04, 0x17
        /*002a*/ 	.short	(.L_2179 - .L_2178)
.L_2178:
        /*002c*/ 	.word	0x00000000
        /*0030*/ 	.short	0x0004
        /*0032*/ 	.short	0x0039
        /*0034*/ 	.byte	0x00, 0xf0, 0x05, 0x00


	//----- nvinfo : EIATTR_KPARAM_INFO
	.align		4
.L_2179:
        /*0038*/ 	.byte	0x04, 0x17
        /*003a*/ 	.short	(.L_2181 - .L_2180)
.L_2180:
        /*003c*/ 	.word	0x00000000
        /*0040*/ 	.short	0x0003
        /*0042*/ 	.short	0x0038
        /*0044*/ 	.byte	0x00, 0xf0, 0x05, 0x00


	//----- nvinfo : EIATTR_KPARAM_INFO
	.align		4
.L_2181:
        /*0048*/ 	.byte	0x04, 0x17
        /*004a*/ 	.short	(.L_2183 - .L_2182)
.L_2182:
        /*004c*/ 	.word	0x00000000
        /*0050*/ 	.short	0x0002
        /*0052*/ 	.short	0x0018
        /*0054*/ 	.byte	0x00, 0xf0, 0x81, 0x00


	//----- nvinfo : EIATTR_KPARAM_INFO
	.align		4
.L_2183:
        /*0058*/ 	.byte	0x04, 0x17
        /*005a*/ 	.short	(.L_2185 - .L_2184)
.L_2184:
        /*005c*/ 	.word	0x00000000
        /*0060*/ 	.short	0x0001
        /*0062*/ 	.short	0x0008
        /*0064*/ 	.byte	0x00, 0xf0, 0x41, 0x00


	//----- nvinfo : EIATTR_KPARAM_INFO
	.align		4
.L_2185:
        /*0068*/ 	.byte	0x04, 0x17
        /*006a*/ 	.short	(.L_2187 - .L_2186)
.L_2186:
        /*006c*/ 	.word	0x00000000
        /*0070*/ 	.short	0x0000
        /*0072*/ 	.short	0x0000
        /*0074*/ 	.byte	0x00, 0xf0, 0x11, 0x00


	//----- nvinfo : EIATTR_SPARSE_MMA_MASK
	.align		4
.L_2187:
        /*0078*/ 	.byte	0x03, 0x50
        /*007a*/ 	.short	0x0000


	//----- nvinfo : EIATTR_MAXREG_COUNT
	.align		4
        /*007c*/ 	.byte	0x03, 0x1b
        /*007e*/ 	.short	0x00ff


	//----- nvinfo : EIATTR_MERCURY_ISA_VERSION
	.align		4
        /*0080*/ 	.byte	0x03, 0x5f
        /*0082*/ 	.short	0x0101


	//----- nvinfo : EIATTR_VRC_CTA_INIT_COUNT
	.align		4
        /*0084*/ 	.byte	0x02, 0x4a
	.zero		1
	.zero		1


	//----- nvinfo : EIATTR_EXIT_INSTR_OFFSETS
	.align		4
        /*0088*/ 	.byte	0x04, 0x1c
        /*008a*/ 	.short	(.L_2189 - .L_2188)


	//   ....[0]....
.L_2188:
        /*008c*/ 	.word	0x000008a0


	//   ....[1]....
        /*0090*/ 	.word	0x000008f0


	//----- nvinfo : EIATTR_MAX_THREADS
	.align		4
.L_2189:
        /*0094*/ 	.byte	0x04, 0x05
        /*0096*/ 	.short	(.L_2191 - .L_2190)
.L_2190:
        /*0098*/ 	.word	0x00000080
        /*009c*/ 	.word	0x00000001
        /*00a0*/ 	.word	0x00000001


	//----- nvinfo : EIATTR_CRS_STACK_SIZE
	.align		4
.L_2191:
        /*00a4*/ 	.byte	0x04, 0x1e
        /*00a6*/ 	.short	(.L_2193 - .L_2192)
.L_2192:
        /*00a8*/ 	.word	0x00000000


	//----- nvinfo : EIATTR_CBANK_PARAM_SIZE
	.align		4
.L_2193:
        /*00ac*/ 	.byte	0x03, 0x19
        /*00ae*/ 	.short	0x003c


	//----- nvinfo : EIATTR_PARAM_CBANK
	.align		4
        /*00b0*/ 	.byte	0x04, 0x0a
        /*00b2*/ 	.short	(.L_2195 - .L_2194)
	.align		4
.L_2194:
        /*00b4*/ 	.word	index@(.nv.constant0._ZN2at6native27unrolled_elementwise_kernelIZZZNS0_28launch_masked_scatter_kernelERKNS_10TensorBaseES4_S4_S4_ENKUlvE_clEvENKUlvE6_clEvEUlN3c107complexIdEEblE_St5arrayIPcLm4EELi4E23TrivialOffsetCalculatorILi3EjESE_ILi1EjENS0_6memory15LoadWithoutCastENSH_16StoreWithoutCastEEEviT_T0_T2_T3_T4_T5_)
        /*00b8*/ 	.short	0x0380
        /*00ba*/ 	.short	0x003c


	//----- nvinfo : EIATTR_SW_WAR
	.align		4
.L_2195:
        /*00bc*/ 	.byte	0x04, 0x36
        /*00be*/ 	.short	(.L_2197 - .L_2196)
.L_2196:
        /*00c0*/ 	.word	0x00000008
.L_2197:


//--------------------- .nv.info._ZN2at6native29vectorized_elementwise_kernelILi2EZZZNS0_28launch_masked_scatter_kernelERKNS_10TensorBaseES4_S4_S4_ENKUlvE_clEvENKUlvE6_clEvEUlN3c107complexIdEEblE_St5arrayIPcLm4EEEEviT0_T1_ --------------------------
	.section	.nv.info._ZN2at6native29vectorized_elementwise_kernelILi2EZZZNS0_28launch_masked_scatter_kernelERKNS_10TensorBaseES4_S4_S4_ENKUlvE_clEvENKUlvE6_clEvEUlN3c107complexIdEEblE_St5arrayIPcLm4EEEEviT0_T1_,"",@"SHT_CUDA_INFO"
	.sectionflags	@""
	.align	4


	//----- nvinfo : EIATTR_CUDA_API_VERSION
	.align		4
        /*0000*/ 	.byte	0x04, 0x37
        /*0002*/ 	.short	(.L_2199 - .L_2198)
.L_2198:
        /*0004*/ 	.word	0x00000082


	//----- nvinfo : EIATTR_KPARAM_INFO
	.align		4
.L_2199:
        /*0008*/ 	.byte	0x04, 0x17
        /*000a*/ 	.short	(.L_2201 - .L_2200)
.L_2200:
        /*000c*/ 	.word	0x00000000
        /*0010*/ 	.short	0x0002
        /*0012*/ 	.short	0x0018
        /*0014*/ 	.byte	0x00, 0xf0, 0x81, 0x00


	//----- nvinfo : EIATTR_KPARAM_INFO
	.align		4
.L_2201:
        /*0018*/ 	.byte	0x04, 0x17
        /*001a*/ 	.short	(.L_2203 - .L_2202)
.L_2202:
        /*001c*/ 	.word	0x00000000
        /*0020*/ 	.short	0x0001
        /*0022*/ 	.short	0x0008
        /*0024*/ 	.byte	0x00, 0xf0, 0x41, 0x00


	//----- nvinfo : EIATTR_KPARAM_INFO
	.align		4
.L_2203:
        /*0028*/ 	.byte	0x04, 0x17
        /*002a*/ 	.short	(.L_2205 - .L_2204)
.L_2204:
        /*002c*/ 	.word	0x00000000
        /*0030*/ 	.short	0x0000
        /*0032*/ 	.short	0x0000
        /*0034*/ 	.byte	0x00, 0xf0, 0x11, 0x00


	//----- nvinfo : EIATTR_SPARSE_MMA_MASK
	.align		4
.L_2205:
        /*0038*/ 	.byte	0x03, 0x50
        /*003a*/ 	.short	0x0000


	//----- nvinfo : EIATTR_MAXREG_COUNT
	.align		4
        /*003c*/ 	.byte	0x03, 0x1b
        /*003e*/ 	.short	0x00ff


	//----- nvinfo : EIATTR_MERCURY_ISA_VERSION
	.align		4
        /*0040*/ 	.byte	0x03, 0x5f
        /*0042*/ 	.short	0x0101


	//----- nvinfo : EIATTR_VRC_CTA_INIT_COUNT
	.align		4
        /*0044*/ 	.byte	0x02, 0x4a
	.zero		1
	.zero		1


	//----- nvinfo : EIATTR_EXIT_INSTR_OFFSETS
	.align		4
        /*0048*/ 	.byte	0x04, 0x1c
        /*004a*/ 	.short	(.L_2207 - .L_2206)


	//   ....[0]....
.L_2206:
        /*004c*/ 	.word	0x000011a0


	//   ....[1]....
        /*0050*/ 	.word	0x000011f0


	//   ....[2]....
        /*0054*/ 	.word	0x00001710


	//----- nvinfo : EIATTR_MAX_THREADS
	.align		4
.L_2207:
        /*0058*/ 	.byte	0x04, 0x05
        /*005a*/ 	.short	(.L_2209 - .L_2208)
.L_2208:
        /*005c*/ 	.word	0x00000080
        /*0060*/ 	.word	0x00000001
        /*0064*/ 	.word	0x00000001


	//----- nvinfo : EIATTR_CRS_STACK_SIZE
	.align		4
.L_2209:
        /*0068*/ 	.byte	0x04, 0x1e
        /*006a*/ 	.short	(.L_2211 - .L_2210)
.L_2210:
        /*006c*/ 	.word	0x00000000


	//----- nvinfo : EIATTR_CBANK_PARAM_SIZE
	.align		4
.L_2211:
        /*0070*/ 	.byte	0x03, 0x19
        /*0072*/ 	.short	0x0038


	//----- nvinfo : EIATTR_PARAM_CBANK
	.align		4
        /*0074*/ 	.byte	0x04, 0x0a
        /*0076*/ 	.short	(.L_2213 - .L_2212)
	.align		4
.L_2212:
        /*0078*/ 	.word	index@(.nv.constant0._ZN2at6native29vectorized_elementwise_kernelILi2EZZZNS0_28launch_masked_scatter_kernelERKNS_10TensorBaseES4_S4_S4_ENKUlvE_clEvENKUlvE6_clEvEUlN3c107complexIdEEblE_St5arrayIPcLm4EEEEviT0_T1_)
        /*007c*/ 	.short	0x0380
        /*007e*/ 	.short	0x0038


	//----- nvinfo : EIATTR_SW_WAR
	.align		4
.L_2213:
        /*0080*/ 	.byte	0x04, 0x36
        /*0082*/ 	.short	(.L_2215 - .L_2214)
.L_2214:
        /*0084*/ 	.word	0x00000008
.L_2215:


//--------------------- .nv.info._ZN2at6native29vectorized_elementwise_kernelILi4EZZZNS0_28launch_masked_scatter_kernelERKNS_10TensorBaseES4_S4_S4_ENKUlvE_clEvENKUlvE6_clEvEUlN3c107complexIdEEblE_St5arrayIPcLm4EEEEviT0_T1_ --------------------------
	.section	.nv.info._ZN2at6native29vectorized_elementwise_kernelILi4EZZZNS0_28launch_masked_scatter_kernelERKNS_10TensorBaseES4_S4_S4_ENKUlvE_clEvENKUlvE6_clEvEUlN3c107complexIdEEblE_St5arrayIPcLm4EEEEviT0_T1_,"",@"SHT_CUDA_INFO"
	.sectionflags	@""
	.align	4


	//----- nvinfo : EIATTR_CUDA_API_VERSION
	.align		4
        /*0000*/ 	.byte	0x04, 0x37
        /*0002*/ 	.short	(.L_2217 - .L_2216)
.L_2216:
        /*0004*/ 	.word	0x00000082


	//----- nvinfo : EIATTR_KPARAM_INFO
	.align		4
.L_2217:
        /*0008*/ 	.byte	0x04, 0x17
        /*000a*/ 	.short	(.L_2219 - .L_2218)
.L_2218:
        /*000c*/ 	.word	0x00000000
        /*0010*/ 	.short	0x0002
        /*0012*/ 	.short	0x0018
        /*0014*/ 	.byte	0x00, 0xf0, 0x81, 0x00


	//----- nvinfo : EIATTR_KPARAM_INFO
	.align		4
.L_2219:
        /*0018*/ 	.byte	0x04, 0x17
        /*001a*/ 	.short	(.L_2221 - .L_2220)
.L_2220:
        /*001c*/ 	.word	0x00000000
        /*0020*/ 	.short	0x0001
        /*0022*/ 	.short	0x0008
        /*0024*/ 	.byte	0x00, 0xf0, 0x41, 0x00


	//----- nvinfo : EIATTR_KPARAM_INFO
	.align		4
.L_2221:
        /*0028*/ 	.byte	0x04, 0x17
        /*002a*/ 	.short	(.L_2223 - .L_2222)
.L_2222:
        /*002c*/ 	.word	0x00000000
        /*0030*/ 	.short	0x0000
        /*0032*/ 	.short	0x0000
        /*0034*/ 	.byte	0x00, 0xf0, 0x11, 0x00


	//----- nvinfo : EIATTR_SPARSE_MMA_MASK
	.align		4
.L_2223:
        /*0038*/ 	.byte	0x03, 0x50
        /*003a*/ 	.short	0x0000


	//----- nvinfo : EIATTR_MAXREG_COUNT
	.align		4
        /*003c*/ 	.byte	0x03, 0x1b
        /*003e*/ 	.short	0x00ff


	//----- nvinfo : EIATTR_MERCURY_ISA_VERSION
	.align		4
        /*0040*/ 	.byte	0x03, 0x5f
        /*0042*/ 	.short	0x0101


	//----- nvinfo : EIATTR_VRC_CTA_INIT_COUNT
	.align		4
        /*0044*/ 	.byte	0x02, 0x4a
	.zero		1
	.zero		1


	//----- nvinfo : EIATTR_EXIT_INSTR_OFFSETS
	.align		4
        /*0048*/ 	.byte	0x04, 0x1c
        /*004a*/ 	.short	(.L_2225 - .L_2224)


	//   ....[0]....
.L_2224:
        /*004c*/ 	.word	0x000011a0


	//   ....[1]....
        /*0050*/ 	.word	0x000011f0


	//   ....[2]....
        /*0054*/ 	.word	0x000016e0


	//----- nvinfo : EIATTR_MAX_THREADS
	.align		4
.L_2225:
        /*0058*/ 	.byte	0x04, 0x05
        /*005a*/ 	.short	(.L_2227 - .L_2226)
.L_2226:
        /*005c*/ 	.word	0x00000080
        /*0060*/ 	.word	0x00000001
        /*0064*/ 	.word	0x00000001


	//----- nvinfo : EIATTR_CRS_STACK_SIZE
	.align		4
.L_2227:
        /*0068*/ 	.byte	0x04, 0x1e
        /*006a*/ 	.short	(.L_2229 - .L_2228)
.L_2228:
        /*006c*/ 	.word	0x00000000


	//----- nvinfo : EIATTR_CBANK_PARAM_SIZE
	.align		4
.L_2229:
        /*0070*/ 	.byte	0x03, 0x19
        /*0072*/ 	.short	0x0038


	//----- nvinfo : EIATTR_PARAM_CBANK
	.align		4
        /*0074*/ 	.byte	0x04, 0x0a
        /*0076*/ 	.short	(.L_2231 - .L_2230)
	.align		4
.L_2230:
        /*0078*/ 	.word	index@(.nv.constant0._ZN2at6native29vectorized_elementwise_kernelILi4EZZZNS0_28launch_masked_scatter_kernelERKNS_10TensorBaseES4_S4_S4_ENKUlvE_clEvENKUlvE6_clEvEUlN3c107complexIdEEblE_St5arrayIPcLm4EEEEviT0_T1_)
        /*007c*/ 	.short	0x0380
        /*007e*/ 	.short	0x0038


	//----- nvinfo : EIATTR_SW_WAR
	.align		4
.L_2231:
        /*0080*/ 	.byte	0x04, 0x36
        /*0082*/ 	.short	(.L_2233 - .L_2232)
.L_2232:
        /*0084*/ 	.word	0x00000008
.L_2233:


//--------------------- .nv.info._ZN2at6native29vectorized_elementwise_kernelILi8EZZZNS0_28launch_masked_scatter_kernelERKNS_10TensorBaseES4_S4_S4_ENKUlvE_clEvENKUlvE6_clEvEUlN3c107complexIdEEblE_St5arrayIPcLm4EEEEviT0_T1_ --------------------------
	.section	.nv.info._ZN2at6native29vectorized_elementwise_kernelILi8EZZZNS0_28launch_masked_scatter_kernelERKNS_10TensorBaseES4_S4_S4_ENKUlvE_clEvENKUlvE6_clEvEUlN3c107complexIdEEblE_St5arrayIPcLm4EEEEviT0_T1_,"",@"SHT_CUDA_INFO"
	.sectionflags	@""
	.align	4


	//----- nvinfo : EIATTR_CUDA_API_VERSION
	.align		4
        /*0000*/ 	.byte	0x04, 0x37
        /*0002*/ 	.short	(.L_2235 - .L_2234)
.L_2234:
        /*0004*/ 	.word	0x00000082


	//----- nvinfo : EIATTR_KPARAM_INFO
	.align		4
.L_2235:
        /*0008*/ 	.byte	0x04, 0x17
        /*000a*/ 	.short	(.L_2237 - .L_2236)
.L_2236:
        /*000c*/ 	.word	0x00000000
        /*0010*/ 	.short	0x0002
        /*0012*/ 	.short	0x0018
        /*0014*/ 	.byte	0x00, 0xf0, 0x81, 0x00


	//----- nvinfo : EIATTR_KPARAM_INFO
	.align		4
.L_2237:
        /*0018*/ 	.byte	0x04, 0x17
        /*001a*/ 	.short	(.L_2239 - .L_2238)
.L_2238:
        /*001c*/ 	.word	0x00000000
        /*0020*/ 	.short	0x0001
        /*0022*/ 	.short	0x0008
        /*0024*/ 	.byte	0x00, 0xf0, 0x41, 0x00


	//----- nvinfo : EIATTR_KPARAM_INFO
	.align		4
.L_2239:
        /*0028*/ 	.byte	0x04, 0x17
        /*002a*/ 	.short	(.L_2241 - .L_2240)
.L_2240:
        /*002c*/ 	.word	0x00000000
        /*0030*/ 	.short	0x0000
        /*0032*/ 	.short	0x0000
        /*0034*/ 	.byte	0x00, 0xf0, 0x11, 0x00


	//----- nvinfo : EIATTR_SPARSE_MMA_MASK
	.align		4
.L_2241:
        /*0038*/ 	.byte	0x03, 0x50
        /*003a*/ 	.short	0x0000


	//----- nvinfo : EIATTR_MAXREG_COUNT
	.align		4
        /*003c*/ 	.byte	0x03, 0x1b
        /*003e*/ 	.short	0x00ff


	//----- nvinfo : EIATTR_MERCURY_ISA_VERSION
	.align		4
        /*0040*/ 	.byte	0x03, 0x5f
        /*0042*/ 	.short	0x0101


	//----- nvinfo : EIATTR_VRC_CTA_INIT_COUNT
	.align		4
        /*0044*/ 	.byte	0x02, 0x4a
	.zero		1
	.zero		1


	//----- nvinfo : EIATTR_EXIT_INSTR_OFFSETS
	.align		4
        /*0048*/ 	.byte	0x04, 0x1c
        /*004a*/ 	.short	(.L_2243 - .L_2242)


	//   ....[0]....
.L_2242:
        /*004c*/ 	.word	0x000011a0


	//   ....[1]....
        /*0050*/ 	.word	0x000011f0


	//   ....[2]....
        /*0054*/ 	.word	0x000016d0


	//----- nvinfo : EIATTR_MAX_THREADS
	.align		4
.L_2243:
        /*0058*/ 	.byte	0x04, 0x05
        /*005a*/ 	.short	(.L_2245 - .L_2244)
.L_2244:
        /*005c*/ 	.word	0x00000080
        /*0060*/ 	.word	0x00000001
        /*0064*/ 	.word	0x00000001


	//----- nvinfo : EIATTR_CRS_STACK_SIZE
	.align		4
.L_2245:
        /*0068*/ 	.byte	0x04, 0x1e
        /*006a*/ 	.short	(.L_2247 - .L_2246)
.L_2246:
        /*006c*/ 	.word	0x00000000


	//----- nvinfo : EIATTR_CBANK_PARAM_SIZE
	.align		4
.L_2247:
        /*0070*/ 	.byte	0x03, 0x19
        /*0072*/ 	.short	0x0038


	//----- nvinfo : EIATTR_PARAM_CBANK
	.align		4
        /*0074*/ 	.byte	0x04, 0x0a
        /*0076*/ 	.short	(.L_2249 - .L_2248)
	.align		4
.L_2248:
        /*0078*/ 	.word	index@(.nv.constant0._ZN2at6native29vectorized_elementwise_kernelILi8EZZZNS0_28launch_masked_scatter_kernelERKNS_10TensorBaseES4_S4_S4_ENKUlvE_clEvENKUlvE6_clEvEUlN3c107complexIdEEblE_St5arrayIPcLm4EEEEviT0_T1_)
        /*007c*/ 	.short	0x0380
        /*007e*/ 	.short	0x0038


	//----- nvinfo : EIATTR_SW_WAR
	.align		4
.L_2249:
        /*0080*/ 	.byte	0x04, 0x36
        /*0082*/ 	.short	(.L_2251 - .L_2250)
.L_2250:
        /*0084*/ 	.word	0x00000008
.L_2251:


//--------------------- .nv.info._ZN2at6native18elementwise_kernelILi128ELi4EZNS0_15gpu_kernel_implIZZZNS0_28launch_masked_scatter_kernelERKNS_10TensorBaseES5_S5_S5_ENKUlvE_clEvENKUlvE5_clEvEUlfblE_EEvRNS_18TensorIteratorBaseERKT_EUliE_EEviT1_ --------------------------
	.section	.nv.info._ZN2at6native18elementwise_kernelILi128ELi4EZNS0_15gpu_kernel_implIZZZNS0_28launch_masked_scatter_kernelERKNS_10TensorBaseES5_S5_S5_ENKUlvE_clEvENKUlvE5_clEvEUlfblE_EEvRNS_18TensorIteratorBaseERKT_EUliE_EEviT1_,"",@"SHT_CUDA_INFO"
	.sectionflags	@""
	.align	4


	//----- nvinfo : EIATTR_CUDA_API_VERSION
	.align		4
        /*0000*/ 	.byte	0x04, 0x37
        /*0002*/ 	.short	(.L_2253 - .L_2252)
.L_2252:
        /*0004*/ 	.word	0x00000082


	//----- nvinfo : EIATTR_KPARAM_INFO
	.align		4
.L_2253:
        /*0008*/ 	.byte	0x04, 0x17
        /*000a*/ 	.short	(.L_2255 - .L_2254)
.L_2254:
        /*000c*/ 	.word	0x00000000
        /*0010*/ 	.short	0x0001
        /*0012*/ 	.short	0x0008
        /*0014*/ 	.byte	0x00, 0xf0, 0x01, 0x0c


	//----- nvinfo : EIATTR_KPARAM_INFO
	.align		4
.L_2255:
        /*0018*/ 	.byte	0x04, 0x17
        /*001a*/ 	.short	(.L_2257 - .L_2256)
.L_2256:
        /*001c*/ 	.word	0x00000000
        /*0020*/ 	.short	0x0000
        /*0022*/ 	.short	0x0000
        /*0024*/ 	.byte	0x00, 0xf0, 0x11, 0x00


	//----- nvinfo : EIATTR_SPARSE_MMA_MASK
	.align		4
.L_2257:
        /*0028*/ 	.byte	0x03, 0x50
        /*002a*/ 	.short	0x0000


	//----- nvinfo : EIATTR_MAXREG_COUNT
	.align		4
        /*002c*/ 	.byte	0x03, 0x1b
        /*002e*/ 	.short	0x0080


	//----- nvinfo : EIATTR_EXTERNS
	.align		4
        /*0030*/ 	.byte	0x04, 0x0f
        /*0032*/ 	.short	(.L_2259 - .L_2258)


	//   ....[0]....
	.align		4
.L_2258:
        /*0034*/ 	.word	index@(__assertfail)


	//----- nvinfo : EIATTR_MERCURY_ISA_VERSION
	.align		4
.L_2259:
        /*0038*/ 	.byte	0x03, 0x5f
        /*003a*/ 	.short	0x0101


	//----- nvinfo : EIATTR_VRC_CTA_INIT_COUNT
	.align		4
        /*003c*/ 	.byte	0x02, 0x4a
	.zero		1
	.zero		1


	//----- nvinfo : EIATTR_SYSCALL_OFFSETS
	.align		4
        /*0040*/ 	.byte	0x04, 0x46
        /*0042*/ 	.short	(.L_2261 - .L_2260)


	//   ....[0]....
.L_2260:
        /*0044*/ 	.word	0x000025d0


	//   ....[1]....
        /*0048*/ 	.word	0x00003160


	//   ....[2]....
        /*004c*/ 	.word	0x00003f90


	//   ....[3]....
        /*0050*/ 	.word	0x00004da0


	//   ....[4]....
        /*0054*/ 	.word	0x00007480


	//   ....[5]....
        /*0058*/ 	.word	0x00007fd0


	//   ....[6]....
        /*005c*/ 	.word	0x00008e70


	//   ....[7]....
        /*0060*/ 	.word	0x00009ab0


	//   ....[8]....
        /*0064*/ 	.word	0x0000c2a0


	//   ....[9]....
        /*0068*/ 	.word	0x0000cdf0


	//   ....[10]....
        /*006c*/ 	.word	0x0000dc90


	//   ....[11]....
        /*0070*/ 	.word	0x0000e8d0


	//   ....[12]....
        /*0074*/ 	.word	0x000110e0


	//   ....[13]....
        /*0078*/ 	.word	0x00011c30


	//   ....[14]....
        /*007c*/ 	.word	0x00012ad0


	//   ....[15]....
        /*0080*/ 	.word	0x00013710


	//----- nvinfo : EIATTR_EXIT_INSTR_OFFSETS
	.align		4
.L_2261:
        /*0084*/ 	.byte	0x04, 0x1c
        /*0086*/ 	.short	(.L_2263 - .L_2262)


	//   ....[0]....
.L_2262:
        /*0088*/ 	.word	0x0000eb80


	//   ....[1]....
        /*008c*/ 	.word	0x00012c90


	//   ....[2]....
        /*0090*/ 	.word	0x00012cd0


	//   ....[3]....
        /*0094*/ 	.word	0x00012d60


	//   ....[4]....
        /*0098*/ 	.word	0x00012d90


	//   ....[5]....
        /*009c*/ 	.word	0x00012dc0


	//   ....[6]....
        /*00a0*/ 	.word	0x00012e40


	//   ....[7]....
        /*00a4*/ 	.word	0x00012e70


	//   ....[8]....
        /*00a8*/ 	.word	0x00012f00


	//   ....[9]....
        /*00ac*/ 	.word	0x00012f40


	//   ....[10]....
        /*00b0*/ 	.word	0x00012f80


	//   ....[11]....
        /*00b4*/ 	.word	0x00013050


	//   ....[12]....
        /*00b8*/ 	.word	0x000131b0


	//   ....[13]....
        /*00bc*/ 	.word	0x00013310


	//   ....[14]....
        /*00c0*/ 	.word	0x00013460


	//   ....[15]....
        /*00c4*/ 	.word	0x00013490


	//   ....[16]....
        /*00c8*/ 	.word	0x000134c0


	//   ....[17]....
        /*00cc*/ 	.word	0x00013560


	//   ....[18]....
        /*00d0*/ 	.word	0x000135b0


	//   ....[19]....
        /*00d4*/ 	.word	0x00013720


	//   ....[20]....
        /*00d8*/ 	.word	0x00013820


	//   ....[21]....
        /*00dc*/ 	.word	0x00013950


	//   ....[22]....
        /*00e0*/ 	.word	0x00013980


	//----- nvinfo : EIATTR_MAX_THREADS
	.align		4
.L_2263:
        /*00e4*/ 	.byte	0x04, 0x05
        /*00e6*/ 	.short	(.L_2265 - .L_2264)
.L_2264:
        /*00e8*/ 	.word	0x00000080
        /*00ec*/ 	.word	0x00000001
        /*00f0*/ 	.word	0x00000001


	//----- nvinfo : EIATTR_CRS_STACK_SIZE
	.align		4
.L_2265:
        /*00f4*/ 	.byte	0x04, 0x1e
        /*00f6*/ 	.short	(.L_2267 - .L_2266)
.L_2266:
        /*00f8*/ 	.word	0x00000000


	//----- nvinfo : EIATTR_CBANK_PARAM_SIZE
	.align		4
.L_2267:
        /*00fc*/ 	.byte	0x03, 0x19
        /*00fe*/ 	.short	0x0308


	//----- nvinfo : EIATTR_PARAM_CBANK
	.align		4
        /*0100*/ 	.byte	0x04, 0x0a
        /*0102*/ 	.short	(.L_2269 - .L_2268)
	.align		4
.L_2268:
        /*0104*/ 	.word	index@(.nv.constant0._ZN2at6native18elementwise_kernelILi128ELi4EZNS0_15gpu_kernel_implIZZZNS0_28launch_masked_scatter_kernelERKNS_10TensorBaseES5_S5_S5_ENKUlvE_clEvENKUlvE5_clEvEUlfblE_EEvRNS_18TensorIteratorBaseERKT_EUliE_EEviT1_)
        /*0108*/ 	.short	0x0380
        /*010a*/ 	.short	0x0308


	//----- nvinfo : EIATTR_SW_WAR
	.align		4
.L_2269:
        /*010c*/ 	.byte	0x04, 0x36
        /*010e*/ 	.short	(.L_2271 - .L_2270)
.L_2270:
        /*0110*/ 	.word	0x00000008
.L_2271:


//--------------------- .nv.info._ZN2at6native27unrolled_elementwise_kernelIZZZNS0_28launch_masked_scatter_kernelERKNS_10TensorBaseES4_S4_S4_ENKUlvE_clEvENKUlvE5_clEvEUlfblE_St5arrayIPcLm4EELi4E23TrivialOffsetCalculatorILi3EjESB_ILi1EjENS0_6memory12LoadWithCastILi3EEENSE_13StoreWithCastILi1EEEEEviT_T0_T2_T3_T4_T5_ --------------------------
	.section	.nv.info._ZN2at6native27unrolled_elementwise_kernelIZZZNS0_28launch_masked_scatter_kernelERKNS_10TensorBaseES4_S4_S4_ENKUlvE_clEvENKUlvE5_clEvEUlfblE_St5arrayIPcLm4EELi4E23TrivialOffsetCalculatorILi3EjESB_ILi1EjENS0_6memory12LoadWithCastILi3EEENSE_13StoreWithCastILi1EEEEEviT_T0_T2_T3_T4_T5_,"",@"SHT_CUDA_INFO"
	.sectionflags	@""
	.align	4


	//----- nvinfo : EIATTR_CUDA_API_VERSION
	.align		4
        /*0000*/ 	.byte	0x04, 0x37
        /*0002*/ 	.short	(.L_2273 - .L_2272)
.L_2272:
        /*0004*/ 	.word	0x00000082


	//----- nvinfo : EIATTR_KPARAM_INFO
	.align		4
.L_2273:
        /*0008*/ 	.byte	0x04, 0x17
        /*000a*/ 	.short	(.L_2275 - .L_2274)
.L_2274:
        /*000c*/ 	.word	0x00000000
        /*0010*/ 	.short	0x0006
        /*0012*/ 	.short	0x004c
        /*0014*/ 	.byte	0x00, 0xf0, 0x21, 0x00


	//----- nvinfo : EIATTR_KPARAM_INFO
	.align		4
.L_2275:
        /*0018*/ 	.byte	0x04, 0x17
        /*001a*/ 	.short	(.L_2277 - .L_2276)
.L_2276:
        /*001c*/ 	.word	0x00000000
        /*0020*/ 	.short	0x0005
        /*0022*/ 	.short	0x003c
        /*0024*/ 	.byte	0x00, 0xf0, 0x41, 0x00


	//----- nvinfo : EIATTR_KPARAM_INFO
	.align		4
.L_2277:
        /*0028*/ 	.byte	0x04, 0x17
        /*002a*/ 	.short	(.L_2279 - .L_2278)
.L_2278:
        /*002c*/ 	.word	0x00000000
        /*0030*/ 	.short	0x0004
        /*0032*/ 	.short	0x0039
        /*0034*/ 	.byte	0x00, 0xf0, 0x05, 0x00


	//----- nvinfo : EIATTR_KPARAM_INFO
	.align		4
.L_2279:
        /*0038*/ 	.byte	0x04, 0x17
        /*003a*/ 	.short	(.L_2281 - .L_2280)
.L_2280:
        /*003c*/ 	.word	0x00000000
        /*0040*/ 	.short	0x0003
        /*0042*/ 	.short	0x0038
        /*0044*/ 	.byte	0x00, 0xf0, 0x05, 0x00


	//----- nvinfo : EIATTR_KPARAM_INFO
	.align		4
.L_2281:
        /*0048*/ 	.byte	0x04, 0x17
        /*004a*/ 	.short	(.L_2283 - .L_2282)
.L_2282:
        /*004c*/ 	.word	0x00000000
        /*0050*/ 	.short	0x0002
        /*0052*/ 	.short	0x0018
        /*0054*/ 	.byte	0x00, 0xf0, 0x81, 0x00


	//----- nvinfo : EIATTR_KPARAM_INFO
	.align		4
.L_2283:
        /*0058*/ 	.byte	0x04, 0x17
        /*005a*/ 	.short	(.L_2285 - .L_2284)
.L_2284:
        /*005c*/ 	.word	0x00000000
        /*0060*/ 	.short	0x0001
        /*0062*/ 	.short	0x0008
        /*0064*/ 	.byte	0x00, 0xf0, 0x41, 0x00


	//----- nvinfo : EIATTR_KPARAM_INFO
	.align		4
.L_2285:
        /*0068*/ 	.byte	0x04, 0x17
        /*006a*/ 	.short	(.L_2287 - .L_2286)
.L_2286:
        /*006c*/ 	.word	0x00000000
        /*0070*/ 	.short	0x0000
        /*0072*/ 	.short	0x0000
        /*0074*/ 	.byte	0x00, 0xf0, 0x11, 0x00


	//----- nvinfo : EIATTR_SPARSE_MMA_MASK
	.align		4
.L_2287:
        /*0078*/ 	.byte	0x03, 0x50
        /*007a*/ 	.short	0x0000


	//----- nvinfo : EIATTR_MAXREG_COUNT
	.align		4
        /*007c*/ 	.byte	0x03, 0x1b
        /*007e*/ 	.short	0x00ff


	//----- nvinfo : EIATTR_EXTERNS
	.align		4
        /*0080*/ 	.byte	0x04, 0x0f
        /*0082*/ 	.short	(.L_2289 - .L_2288)


	//   ....[0]....
	.align		4
.L_2288:
        /*0084*/ 	.word	index@(__assertfail)


	//----- nvinfo : EIATTR_MERCURY_ISA_VERSION
	.align		4
.L_2289:
        /*0088*/ 	.byte	0x03, 0x5f
        /*008a*/ 	.short	0x0101


	//----- nvinfo : EIATTR_VRC_CTA_INIT_COUNT
	.align		4
        /*008c*/ 	.byte	0x02, 0x4a
	.zero		1
	.zero		1


	//----- nvinfo : EIATTR_SYSCALL_OFFSETS
	.align		4
        /*0090*/ 	.byte	0x04, 0x46
        /*0092*/ 	.short	(.L_2291 - .L_2290)


	//   ....[0]....
.L_2290:
        /*0094*/ 	.word	0x00000e20


	//   ....[1]....
        /*0098*/ 	.word	0x000019d0


	//   ....[2]....
        /*009c*/ 	.word	0x00002830


	//   ....[3]....
        /*00a0*/ 	.word	0x000037b0


	//   ....[4]....
        /*00a4*/ 	.word	0x00004320


	//   ....[5]....
        /*00a8*/ 	.word	0x000051f0


	//   ....[6]....
        /*00ac*/ 	.word	0x000060c0


	//   ....[7]....
        /*00b0*/ 	.word	0x00006c30


	//   ....[8]....
        /*00b4*/ 	.word	0x00007b00


	//   ....[9]....
        /*00b8*/ 	.word	0x000089c0


	//   ....[10]....
        /*00bc*/ 	.word	0x00009530


	//   ....[11]....
        /*00c0*/ 	.word	0x0000a410


	//   ....[12]....
        /*00c4*/ 	.word	0x0000b4a0


	//   ....[13]....
        /*00c8*/ 	.word	0x0000c230


	//   ....[14]....
        /*00cc*/ 	.word	0x0000d0b0


	//   ....[15]....
        /*00d0*/ 	.word	0x0000df10


	//----- nvinfo : EIATTR_EXIT_INSTR_OFFSETS
	.align		4
.L_2291:
        /*00d4*/ 	.byte	0x04, 0x1c
        /*00d6*/ 	.short	(.L_2293 - .L_2292)


	//   ....[0]....
.L_2292:
        /*00d8*/ 	.word	0x0000d350


	//   ....[1]....
        /*00dc*/ 	.word	0x0000d490


	//   ....[2]....
        /*00e0*/ 	.word	0x0000d4d0


	//   ....[3]....
        /*00e4*/ 	.word	0x0000d560


	//   ....[4]....
        /*00e8*/ 	.word	0x0000d590


	//   ....[5]....
        /*00ec*/ 	.word	0x0000d5c0


	//   ....[6]....
        /*00f0*/ 	.word	0x0000d640


	//   ....[7]....
        /*00f4*/ 	.word	0x0000d670


	//   ....[8]....
        /*00f8*/ 	.word	0x0000d700


	//   ....[9]....
        /*00fc*/ 	.word	0x0000d740


	//   ....[10]....
        /*0100*/ 	.word	0x0000d780


	//   ....[11]....
        /*0104*/ 	.word	0x0000d850


	//   ....[12]....
        /*0108*/ 	.word	0x0000d9b0


	//   ....[13]....
        /*010c*/ 	.word	0x0000db10


	//   ....[14]....
        /*0110*/ 	.word	0x0000dc60


	//   ....[15]....
        /*0114*/ 	.word	0x0000dc90


	//   ....[16]....
        /*0118*/ 	.word	0x0000dcc0


	//   ....[17]....
        /*011c*/ 	.word	0x0000dd60


	//   ....[18]....
        /*0120*/ 	.word	0x0000ddb0


	//   ....[19]....
        /*0124*/ 	.word	0x0000df20


	//   ....[20]....
        /*0128*/ 	.word	0x0000e020


	//   ....[21]....
        /*012c*/ 	.word	0x0000e150


	//   ....[22]....
        /*0130*/ 	.word	0x0000e180


	//----- nvinfo : EIATTR_MAX_THREADS
	.align		4
.L_2293:
        /*0134*/ 	.byte	0x04, 0x05
        /*0136*/ 	.short	(.L_2295 - .L_2294)
.L_2294:
        /*0138*/ 	.word	0x00000080
        /*013c*/ 	.word	0x00000001
        /*0140*/ 	.word	0x00000001


	//----- nvinfo : EIATTR_CRS_STACK_SIZE
	.align		4
.L_2295:
        /*0144*/ 	.byte	0x04, 0x1e
        /*0146*/ 	.short	(.L_2297 - .L_2296)
.L_2296:
        /*0148*/ 	.word	0x00000000


	//----- nvinfo : EIATTR_CBANK_PARAM_SIZE
	.align		4
.L_2297:
        /*014c*/ 	.byte	0x03, 0x19
        /*014e*/ 	.short	0x0054


	//----- nvinfo : EIATTR_PARAM_CBANK
	.align		4
        /*0150*/ 	.byte	0x04, 0x0a
        /*0152*/ 	.short	(.L_2299 - .L_2298)
	.align		4
.L_2298:
        /*0154*/ 	.word	index@(.nv.constant0._ZN2at6native27unrolled_elementwise_kernelIZZZNS0_28launch_masked_scatter_kernelERKNS_10TensorBaseES4_S4_S4_ENKUlvE_clEvENKUlvE5_clEvEUlfblE_St5arrayIPcLm4EELi4E23TrivialOffsetCalculatorILi3EjESB_ILi1EjENS0_6memory12LoadWithCastILi3EEENSE_13StoreWithCastILi1EEEEEviT_T0_T2_T3_T4_T5_)
        /*0158*/ 	.short	0x0380
        /*015a*/ 	.short	0x0054


	//----- nvinfo : EIATTR_SW_WAR
	.align		4
.L_2299:
        /*015c*/ 	.byte	0x04, 0x36
        /*015e*/ 	.short	(.L_2301 - .L_2300)
.L_2300:
        /*0160*/ 	.word	0x00000008
.L_2301:


//--------------------- .nv.info._ZN2at6native18elementwise_kernelILi128ELi2EZNS0_22gpu_kernel_impl_nocastIZZZNS0_28launch_masked_scatter_kernelERKNS_10TensorBaseES5_S5_S5_ENKUlvE_clEvENKUlvE5_clEvEUlfblE_EEvRNS_18TensorIteratorBaseERKT_EUliE_EEviT1_ --------------------------
	.section	.nv.info._ZN2at6native18elementwise_kernelILi128ELi2EZNS0_22gpu_kernel_impl_nocastIZZZNS0_28launch_masked_scatter_kernelERKNS_10TensorBaseES5_S5_S5_ENKUlvE_clEvENKUlvE5_clEvEUlfblE_EEvRNS_18TensorIteratorBaseERKT_EUliE_EEviT1_,"",@"SHT_CUDA_INFO"
	.sectionflags	@""
	.align	4


	//----- nvinfo : EIATTR_CUDA_API_VERSION
	.align		4
        /*0000*/ 	.byte	0x04, 0x37
        /*0002*/ 	.short	(.L_2303 - .L_2302)
.L_2302:
        /*0004*/ 	.word	0x00000082


	//----- nvinfo : EIATTR_KPARAM_INFO
	.align		4
.L_2303:
        /*0008*/ 	.byte	0x04, 0x17
        /*000a*/ 	.short	(.L_2305 - .L_2304)
.L_2304:
        /*000c*/ 	.word	0x00000000
        /*0010*/ 	.short	0x0001
        /*0012*/ 	.short	0x0008
        /*0014*/ 	.byte	0x00, 0xf0, 0xe1, 0x0b


	//----- nvinfo : EIATTR_KPARAM_INFO
	.align		4
.L_2305:
        /*0018*/ 	.byte	0x04, 0x17
        /*001a*/ 	.short	(.L_2307 - .L_2306)
.L_2306:
        /*001c*/ 	.word	0x00000000
        /*0020*/ 	.short	0x0000
        /*0022*/ 	.short	0x0000
        /*0024*/ 	.byte	0x00, 0xf0, 0x11, 0x00


	//----- nvinfo : EIATTR_SPARSE_MMA_MASK
	.align		4
.L_2307:
        /*0028*/ 	.byte	0x03, 0x50
        /*002a*/ 	.short	0x0000


	//----- nvinfo : EIATTR_MAXREG_COUNT
	.align		4
        /*002c*/ 	.byte	0x03, 0x1b
        /*002e*/ 	.short	0x0080


	//----- nvinfo : EIATTR_MERCURY_ISA_VERSION
	.align		4
        /*0030*/ 	.byte	0x03, 0x5f
        /*0032*/ 	.short	0x0101


	//----- nvinfo : EIATTR_VRC_CTA_INIT_COUNT
	.align		4
        /*0034*/ 	.byte	0x02, 0x4a
	.zero		1
	.zero		1


	//----- nvinfo : EIATTR_EXIT_INSTR_OFFSETS
	.align		4
        /*0038*/ 	.byte	0x04, 0x1c
        /*003a*/ 	.short	(.L_2309 - .L_2308)


	//   ....[0]....
.L_2308:
        /*003c*/ 	.word	0x000001d0


	//   ....[1]....
        /*0040*/ 	.word	0x000002b0


	//   ....[2]....
        /*0044*/ 	.word	0x00001bf0


	//   ....[3]....
        /*0048*/ 	.word	0x00003490


	//----- nvinfo : EIATTR_MAX_THREADS
	.align		4
.L_2309:
        /*004c*/ 	.byte	0x04, 0x05
        /*004e*/ 	.short	(.L_2311 - .L_2310)
.L_2310:
        /*0050*/ 	.word	0x00000080
        /*0054*/ 	.word	0x00000001
        /*0058*/ 	.word	0x00000001


	//----- nvinfo : EIATTR_CRS_STACK_SIZE
	.align		4
.L_2311:
        /*005c*/ 	.byte	0x04, 0x1e
        /*005e*/ 	.short	(.L_2313 - .L_2312)
.L_2312:
        /*0060*/ 	.word	0x00000000


	//----- nvinfo : EIATTR_CBANK_PARAM_SIZE
	.align		4
.L_2313:
        /*0064*/ 	.byte	0x03, 0x19
        /*0066*/ 	.short	0x0300


	//----- nvinfo : EIATTR_PARAM_CBANK
	.align		4
        /*0068*/ 	.byte	0x04, 0x0a
        /*006a*/ 	.short	(.L_2315 - .L_2314)
	.align		4
.L_2314:
        /*006c*/ 	.word	index@(.nv.constant0._ZN2at6native18elementwise_kernelILi128ELi2EZNS0_22gpu_kernel_impl_nocastIZZZNS0_28launch_masked_scatter_kernelERKNS_10TensorBaseES5_S5_S5_ENKUlvE_clEvENKUlvE5_clEvEUlfblE_EEvRNS_18TensorIteratorBaseERKT_EUliE_EEviT1_)
        /*0070*/ 	.short	0x0380
        /*0072*/ 	.short	0x0300


	//----- nvinfo : EIATTR_SW_WAR
	.align		4
.L_2315:
        /*0074*/ 	.byte	0x04, 0x36
        /*0076*/ 	.short	(.L_2317 - .L_2316)
.L_2316:
        /*0078*/ 	.word	0x00000008
.L_2317:


//--------------------- .nv.info._ZN2at6native27unrolled_elementwise_kernelIZZZNS0_28launch_masked_scatter_kernelERKNS_10TensorBaseES4_S4_S4_ENKUlvE_clEvENKUlvE5_clEvEUlfblE_St5arrayIPcLm4EELi4E23TrivialOffsetCalculatorILi3EjESB_ILi1EjENS0_6memory15LoadWithoutCastENSE_16StoreWithoutCastEEEviT_T0_T2_T3_T4_T5_ --------------------------
	.section	.nv.info._ZN2at6native27unrolled_elementwise_kernelIZZZNS0_28launch_masked_scatter_kernelERKNS_10TensorBaseES4_S4_S4_ENKUlvE_clEvENKUlvE5_clEvEUlfblE_St5arrayIPcLm4EELi4E23TrivialOffsetCalculatorILi3EjESB_ILi1EjENS0_6memory15LoadWithoutCastENSE_16StoreWithoutCastEEEviT_T0_T2_T3_T4_T5_,"",@"SHT_CUDA_INFO"
	.sectionflags	@""
	.align	4


	//----- nvinfo : EIATTR_CUDA_API_VERSION
	.align		4
        /*0000*/ 	.byte	0x04, 0x37
        /*0002*/ 	.short	(.L_2319 - .L_2318)
.L_2318:
        /*0004*/ 	.word	0x00000082


	//----- nvinfo : EIATTR_KPARAM_INFO
	.align		4
.L_2319:
        /*0008*/ 	.byte	0x04, 0x17
        /*000a*/ 	.short	(.L_2321 - .L_2320)
.L_2320:
        /*000c*/ 	.word	0x00000000
        /*0010*/ 	.short	0x0006
        /*0012*/ 	.short	0x003b
        /*0014*/ 	.byte	0x00, 0xf0, 0x05, 0x00


	//----- nvinfo : EIATTR_KPARAM_INFO
	.align		4
.L_2321:
        /*0018*/ 	.byte	0x04, 0x17
        /*001a*/ 	.short	(.L_2323 - .L_2322)
.L_2322:
        /*001c*/ 	.word	0x00000000
        /*0020*/ 	.short	0x0005
        /*0022*/ 	.short	0x003a
        /*0024*/ 	.byte	0x00, 0xf0, 0x05, 0x00


	//----- nvinfo : EIATTR_KPARAM_INFO
	.align		4
.L_2323:
        /*0028*/ 	.byte	0x04, 0x17
        /*002a*/ 	.short	(.L_2325 - .L_2324)
.L_2324:
        /*002c*/ 	.word	0x00000000
        /*0030*/ 	.short	0x0004
        /*0032*/ 	.short	0x0039
        /*0034*/ 	.byte	0x00, 0xf0, 0x05, 0x00


	//----- nvinfo : EIATTR_KPARAM_INFO
	.align		4
.L_2325:
        /*0038*/ 	.byte	0x04, 0x17
        /*003a*/ 	.short	(.L_2327 - .L_2326)
.L_2326:
        /*003c*/ 	.word	0x00000000
        /*0040*/ 	.short	0x0003
        /*0042*/ 	.short	0x0038
        /*0044*/ 	.byte	0x00, 0xf0, 0x05, 0x00


	//----- nvinfo : EIATTR_KPARAM_INFO
	.align		4
.L_2327:
        /*0048*/ 	.byte	0x04, 0x17
        /*004a*/ 	.short	(.L_2329 - .L_2328)
.L_2328:
        /*004c*/ 	.word	0x00000000
        /*0050*/ 	.short	0x0002
        /*0052*/ 	.short	0x0018
        /*0054*/ 	.byte	0x00, 0xf0, 0x81, 0x00


	//----- nvinfo : EIATTR_KPARAM_INFO
	.align		4
.L_2329:
        /*0058*/ 	.byte	0x04, 0x17
        /*005a*/ 	.short	(.L_2331 - .L_2330)
.L_2330:
        /*005c*/ 	.word	0x00000000
        /*0060*/ 	.short	0x0001
        /*0062*/ 	.short	0x0008
        /*0064*/ 	.byte	0x00, 0xf0, 0x41, 0x00


	//----- nvinfo : EIATTR_KPARAM_INFO
	.align		4
.L_2331:
        /*0068*/ 	.byte	0x04, 0x17
        /*006a*/ 	.short	(.L_2333 - .L_2332)
.L_2332:
        /*006c*/ 	.word	0x00000000
        /*0070*/ 	.short	0x0000
        /*0072*/ 	.short	0x0000
        /*0074*/ 	.byte	0x00, 0xf0, 0x11, 0x00


	//----- nvinfo : EIATTR_SPARSE_MMA_MASK
	.align		4
.L_2333:
        /*0078*/ 	.byte	0x03, 0x50
        /*007a*/ 	.short	0x0000


	//----- nvinfo : EIATTR_MAXREG_COUNT
	.align		4
        /*007c*/ 	.byte	0x03, 0x1b
        /*007e*/ 	.short	0x00ff


	//----- nvinfo : EIATTR_MERCURY_ISA_VERSION
	.align		4
        /*0080*/ 	.byte	0x03, 0x5f
        /*0082*/ 	.short	0x0101


	//----- nvinfo : EIATTR_VRC_CTA_INIT_COUNT
	.align		4
        /*0084*/ 	.byte	0x02, 0x4a
	.zero		1
	.zero		1


	//----- nvinfo : EIATTR_EXIT_INSTR_OFFSETS
	.align		4
        /*0088*/ 	.byte	0x04, 0x1c
        /*008a*/ 	.short	(.L_2335 - .L_2334)


	//   ....[0]....
.L_2334:
        /*008c*/ 	.word	0x00000750


	//   ....[1]....
        /*0090*/ 	.word	0x000007a0


	//----- nvinfo : EIATTR_MAX_THREADS
	.align		4
.L_2335:
        /*0094*/ 	.byte	0x04, 0x05
        /*0096*/ 	.short	(.L_2337 - .L_2336)
.L_2336:
        /*0098*/ 	.word	0x00000080
        /*009c*/ 	.word	0x00000001
        /*00a0*/ 	.word	0x00000001


	//----- nvinfo : EIATTR_CRS_STACK_SIZE
	.align		4
.L_2337:
        /*00a4*/ 	.byte	0x04, 0x1e
        /*00a6*/ 	.short	(.L_2339 - .L_2338)
.L_2338:
        /*00a8*/ 	.word	0x00000000


	//----- nvinfo : EIATTR_CBANK_PARAM_SIZE
	.align		4
.L_2339:
        /*00ac*/ 	.byte	0x03, 0x19
        /*00ae*/ 	.short	0x003c


	//----- nvinfo : EIATTR_PARAM_CBANK
	.align		4
        /*00b0*/ 	.byte	0x04, 0x0a
        /*00b2*/ 	.short	(.L_2341 - .L_2340)
	.align		4
.L_2340:
        /*00b4*/ 	.word	index@(.nv.constant0._ZN2at6native27unrolled_elementwise_kernelIZZZNS0_28launch_masked_scatter_kernelERKNS_10TensorBaseES4_S4_S4_ENKUlvE_clEvENKUlvE5_clEvEUlfblE_St5arrayIPcLm4EELi4E23TrivialOffsetCalculatorILi3EjESB_ILi1EjENS0_6memory15LoadWithoutCastENSE_16StoreWithoutCastEEEviT_T0_T2_T3_T4_T5_)
        /*00b8*/ 	.short	0x0380
        /*00ba*/ 	.short	0x003c


	//----- nvinfo : EIATTR_SW_WAR
	.align		4
.L_2341:
        /*00bc*/ 	.byte	0x04, 0x36
        /*00be*/ 	.short	(.L_2343 - .L_2342)
.L_2342:
        /*00c0*/ 	.word	0x00000008
.L_2343:


//--------------------- .nv.info._ZN2at6native29vectorized_elementwise_kernelILi2EZZZNS0_28launch_masked_scatter_kernelERKNS_10TensorBaseES4_S4_S4_ENKUlvE_clEvENKUlvE5_clEvEUlfblE_St5arrayIPcLm4EEEEviT0_T1_ --------------------------
	.section	.nv.info._ZN2at6native29vectorized_elementwise_kernelILi2EZZZNS0_28launch_masked_scatter_kernelERKNS_10TensorBaseES4_S4_S4_ENKUlvE_clEvENKUlvE5_clEvEUlfblE_St5arrayIPcLm4EEEEviT0_T1_,"",@"SHT_CUDA_INFO"
	.sectionflags	@""
	.align	4


	//----- nvinfo : EIATTR_CUDA_API_VERSION
	.align		4
        /*0000*/ 	.byte	0x04, 0x37
        /*0002*/ 	.short	(.L_2345 - .L_2344)
.L_2344:
        /*0004*/ 	.word	0x00000082


	//----- nvinfo : EIATTR_KPARAM_INFO
	.align		4
.L_2345:
        /*0008*/ 	.byte	0x04, 0x17
        /*000a*/ 	.short	(.L_2347 - .L_2346)
.L_2346:
        /*000c*/ 	.word	0x00000000
        /*0010*/ 	.short	0x0002
        /*0012*/ 	.short	0x0018
        /*0014*/ 	.byte	0x00, 0xf0, 0x81, 0x00


	//----- nvinfo : EIATTR_KPARAM_INFO
	.align		4
.L_2347:
        /*0018*/ 	.byte	0x04, 0x17
        /*001a*/ 	.short	(.L_2349 - .L_2348)
.L_2348:
        /*001c*/ 	.word	0x00000000
        /*0020*/ 	.short	0x0001
        /*0022*/ 	.short	0x0008
        /*0024*/ 	.byte	0x00, 0xf0, 0x41, 0x00


	//----- nvinfo : EIATTR_KPARAM_INFO
	.align		4
.L_2349:
        /*0028*/ 	.byte	0x04, 0x17
        /*002a*/ 	.short	(.L_2351 - .L_2350)
.L_2350:
        /*002c*/ 	.word	0x00000000
        /*0030*/ 	.short	0x0000
        /*0032*/ 	.short	0x0000
        /*0034*/ 	.byte	0x00, 0xf0, 0x11, 0x00


	//----- nvinfo : EIATTR_SPARSE_MMA_MASK
	.align		4
.L_2351:
        /*0038*/ 	.byte	0x03, 0x50
        /*003a*/ 	.short	0x0000


	//----- nvinfo : EIATTR_MAXREG_COUNT
	.align		4
        /*003c*/ 	.byte	0x03, 0x1b
        /*003e*/ 	.short	0x00ff


	//----- nvinfo : EIATTR_MERCURY_ISA_VERSION
	.align		4
        /*0040*/ 	.byte	0x03, 0x5f
        /*0042*/ 	.short	0x0101


	//----- nvinfo : EIATTR_VRC_CTA_INIT_COUNT
	.align		4
        /*0044*/ 	.byte	0x02, 0x4a
	.zero		1
	.zero		1


	//----- nvinfo : EIATTR_EXIT_INSTR_OFFSETS
	.align		4
        /*0048*/ 	.byte	0x04, 0x1c
        /*004a*/ 	.short	(.L_2353 - .L_2352)


	//   ....[0]....
.L_2352:
        /*004c*/ 	.word	0x00000eb0


	//   ....[1]....
        /*0050*/ 	.word	0x00000f00


	//   ....[2]....
        /*0054*/ 	.word	0x00001400


	//----- nvinfo : EIATTR_MAX_THREADS
	.align		4
.L_2353:
        /*0058*/ 	.byte	0x04, 0x05
        /*005a*/ 	.short	(.L_2355 - .L_2354)
.L_2354:
        /*005c*/ 	.word	0x00000080
        /*0060*/ 	.word	0x00000001
        /*0064*/ 	.word	0x00000001


	//----- nvinfo : EIATTR_CRS_STACK_SIZE
	.align		4
.L_2355:
        /*0068*/ 	.byte	0x04, 0x1e
        /*006a*/ 	.short	(.L_2357 - .L_2356)
.L_2356:
        /*006c*/ 	.word	0x00000000


	//----- nvinfo : EIATTR_CBANK_PARAM_SIZE
	.align		4
.L_2357:
        /*0070*/ 	.byte	0x03, 0x19
        /*0072*/ 	.short	0x0038


	//----- nvinfo : EIATTR_PARAM_CBANK
	.align		4
        /*0074*/ 	.byte	0x04, 0x0a
        /*0076*/ 	.short	(.L_2359 - .L_2358)
	.align		4
.L_2358:
        /*0078*/ 	.word	index@(.nv.constant0._ZN2at6native29vectorized_elementwise_kernelILi2EZZZNS0_28launch_masked_scatter_kernelERKNS_10TensorBaseES4_S4_S4_ENKUlvE_clEvENKUlvE5_clEvEUlfblE_St5arrayIPcLm4EEEEviT0_T1_)
        /*007c*/ 	.short	0x0380
        /*007e*/ 	.short	0x0038


	//----- nvinfo : EIATTR_SW_WAR
	.align		4
.L_2359:
        /*0080*/ 	.byte	0x04, 0x36
        /*0082*/ 	.short	(.L_2361 - .L_2360)
.L_2360:
        /*0084*/ 	.word	0x00000008
.L_2361:


//--------------------- .nv.info._ZN2at6native29vectorized_elementwise_kernelILi4EZZZNS0_28launch_masked_scatter_kernelERKNS_10TensorBaseES4_S4_S4_ENKUlvE_clEvENKUlvE5_clEvEUlfblE_St5arrayIPcLm4EEEEviT0_T1_ --------------------------
	.section	.nv.info._ZN2at6native29vectorized_elementwise_kernelILi4EZZZNS0_28launch_masked_scatter_kernelERKNS_10TensorBaseES4_S4_S4_ENKUlvE_clEvENKUlvE5_clEvEUlfblE_St5arrayIPcLm4EEEEviT0_T1_,"",@"SHT_CUDA_INFO"
	.sectionflags	@""
	.align	4


	//----- nvinfo : EIATTR_CUDA_API_VERSION
	.align		4
        /*0000*/ 	.byte	0x04, 0x37
        /*0002*/ 	.short	(.L_2363 - .L_2362)
.L_2362:
        /*0004*/ 	.word	0x00000082


	//----- nvinfo : EIATTR_KPARAM_INFO
	.align		4
.L_2363:
        /*0008*/ 	.byte	0x04, 0x17
        /*000a*/ 	.short	(.L_2365 - .L_2364)
.L_2364:
        /*000c*/ 	.word	0x00000000
        /*0010*/ 	.short	0x0002
        /*0012*/ 	.short	0x0018
        /*0014*/ 	.byte	0x00, 0xf0, 0x81, 0x00


	//----- nvinfo : EIATTR_KPARAM_INFO
	.align		4
.L_2365:
        /*0018*/ 	.byte	0x04, 0x17
        /*001a*/ 	.short	(.L_2367 - .L_2366)
.L_2366:
        /*001c*/ 	.word	0x00000000
        /*0020*/ 	.short	0x0001
        /*0022*/ 	.short	0x0008
        /*0024*/ 	.byte	0x00, 0xf0, 0x41, 0x00


	//----- nvinfo : EIATTR_KPARAM_INFO
	.align		4
.L_2367:
        /*0028*/ 	.byte	0x04, 0x17
        /*002a*/ 	.short	(.L_2369 - .L_2368)
.L_2368:
        /*002c*/ 	.word	0x00000000
        /*0030*/ 	.short	0x0000
        /*0032*/ 	.short	0x0000
        /*0034*/ 	.byte	0x00, 0xf0, 0x11, 0x00


	//----- nvinfo : EIATTR_SPARSE_MMA_MASK
	.align		4
.L_2369:
        /*0038*/ 	.byte	0x03, 0x50
        /*003a*/ 	.short	0x0000


	//----- nvinfo : EIATTR_MAXREG_COUNT
	.align		4
        /*003c*/ 	.byte	0x03, 0x1b
        /*003e*/ 	.short	0x00ff


	//----- nvinfo : EIATTR_MERCURY_ISA_VERSION
	.align		4
        /*0040*/ 	.byte	0x03, 0x5f
        /*0042*/ 	.short	0x0101


	//----- nvinfo : EIATTR_VRC_CTA_INIT_COUNT
	.align		4
        /*0044*/ 	.byte	0x02, 0x4a
	.zero		1
	.zero		1


	//----- nvinfo : EIATTR_EXIT_INSTR_OFFSETS
	.align		4
        /*0048*/ 	.byte	0x04, 0x1c
        /*004a*/ 	.short	(.L_2371 - .L_2370)


	//   ....[0]....
.L_2370:
        /*004c*/ 	.word	0x00000eb0


	//   ....[1]....
        /*0050*/ 	.word	0x00000f00


	//   ....[2]....
        /*0054*/ 	.word	0x00001390


	//----- nvinfo : EIATTR_MAX_THREADS
	.align		4
.L_2371:
        /*0058*/ 	.byte	0x04, 0x05
        /*005a*/ 	.short	(.L_2373 - .L_2372)
.L_2372:
        /*005c*/ 	.word	0x00000080
        /*0060*/ 	.word	0x00000001
        /*0064*/ 	.word	0x00000001


	//----- nvinfo : EIATTR_CRS_STACK_SIZE
	.align		4
.L_2373:
        /*0068*/ 	.byte	0x04, 0x1e
        /*006a*/ 	.short	(.L_2375 - .L_2374)
.L_2374:
        /*006c*/ 	.word	0x00000000


	//----- nvinfo : EIATTR_CBANK_PARAM_SIZE
	.align		4
.L_2375:
        /*0070*/ 	.byte	0x03, 0x19
        /*0072*/ 	.short	0x0038


	//----- nvinfo : EIATTR_PARAM_CBANK
	.align		4
        /*0074*/ 	.byte	0x04, 0x0a
        /*0076*/ 	.short	(.L_2377 - .L_2376)
	.align		4
.L_2376:
        /*0078*/ 	.word	index@(.nv.constant0._ZN2at6native29vectorized_elementwise_kernelILi4EZZZNS0_28launch_masked_scatter_kernelERKNS_10TensorBaseES4_S4_S4_ENKUlvE_clEvENKUlvE5_clEvEUlfblE_St5arrayIPcLm4EEEEviT0_T1_)
        /*007c*/ 	.short	0x0380
        /*007e*/ 	.short	0x0038


	//----- nvinfo : EIATTR_SW_WAR
	.align		4
.L_2377:
        /*0080*/ 	.byte	0x04, 0x36
        /*0082*/ 	.short	(.L_2379 - .L_2378)
.L_2378:
        /*0084*/ 	.word	0x00000008
.L_2379:


//--------------------- .nv.info._ZN2at6native29vectorized_elementwise_kernelILi8EZZZNS0_28launch_masked_scatter_kernelERKNS_10TensorBaseES4_S4_S4_ENKUlvE_clEvENKUlvE5_clEvEUlfblE_St5arrayIPcLm4EEEEviT0_T1_ --------------------------
	.section	.nv.info._ZN2at6native29vectorized_elementwise_kernelILi8EZZZNS0_28launch_masked_scatter_kernelERKNS_10TensorBaseES4_S4_S4_ENKUlvE_clEvENKUlvE5_clEvEUlfblE_St5arrayIPcLm4EEEEviT0_T1_,"",@"SHT_CUDA_INFO"
	.sectionflags	@""
	.align	4


	//----- nvinfo : EIATTR_CUDA_API_VERSION
	.align		4
        /*0000*/ 	.byte	0x04, 0x37
        /*0002*/ 	.short	(.L_2381 - .L_2380)
.L_2380:
        /*0004*/ 	.word	0x00000082


	//----- nvinfo : EIATTR_KPARAM_INFO
	.align		4
.L_2381:
        /*0008*/ 	.byte	0x04, 0x17
        /*000a*/ 	.short	(.L_2383 - .L_2382)
.L_2382:
        /*000c*/ 	.word	0x00000000
        /*0010*/ 	.short	0x0002
        /*0012*/ 	.short	0x0018
        /*0014*/ 	.byte	0x00, 0xf0, 0x81, 0x00


	//----- nvinfo : EIATTR_KPARAM_INFO
	.align		4
.L_2383:
        /*0018*/ 	.byte	0x04, 0x17
        /*001a*/ 	.short	(.L_2385 - .L_2384)
.L_2384:
        /*001c*/ 	.word	0x00000000
        /*0020*/ 	.short	0x0001
        /*0022*/ 	.short	0x0008
        /*0024*/ 	.byte	0x00, 0xf0, 0x41, 0x00


	//----- nvinfo : EIATTR_KPARAM_INFO
	.align		4
.L_2385:
        /*0028*/ 	.byte	0x04, 0x17
        /*002a*/ 	.short	(.L_2387 - .L_2386)
.L_2386:
        /*002c*/ 	.word	0x00000000
        /*0030*/ 	.short	0x0000
        /*0032*/ 	.short	0x0000
        /*0034*/ 	.byte	0x00, 0xf0, 0x11, 0x00


	//----- nvinfo : EIATTR_SPARSE_MMA_MASK
	.align		4
.L_2387:
        /*0038*/ 	.byte	0x03, 0x50
        /*003a*/ 	.short	0x0000


	//----- nvinfo : EIATTR_MAXREG_COUNT
	.align		4
        /*003c*/ 	.byte	0x03, 0x1b
        /*003e*/ 	.short	0x00ff


	//----- nvinfo : EIATTR_MERCURY_ISA_VERSION
	.align		4
        /*0040*/ 	.byte	0x03, 0x5f
        /*0042*/ 	.short	0x0101


	//----- nvinfo : EIATTR_VRC_CTA_INIT_COUNT
	.align		4
        /*0044*/ 	.byte	0x02, 0x4a
	.zero		1
	.zero		1


	//----- nvinfo : EIATTR_EXIT_INSTR_OFFSETS
	.align		4
        /*0048*/ 	.byte	0x04, 0x1c
        /*004a*/ 	.short	(.L_2389 - .L_2388)


	//   ....[0]....
.L_2388:
        /*004c*/ 	.word	0x00000eb0


	//   ....[1]....
        /*0050*/ 	.word	0x00000f00


	//   ....[2]....
        /*0054*/ 	.word	0x00001360


	//----- nvinfo : EIATTR_MAX_THREADS
	.align		4
.L_2389:
        /*0058*/ 	.byte	0x04, 0x05
        /*005a*/ 	.short	(.L_2391 - .L_2390)
.L_2390:
        /*005c*/ 	.word	0x00000080
        /*0060*/ 	.word	0x00000001
        /*0064*/ 	.word	0x00000001


	//----- nvinfo : EIATTR_CRS_STACK_SIZE
	.align		4
.L_2391:
        /*0068*/ 	.byte	0x04, 0x1e
        /*006a*/ 	.short	(.L_2393 - .L_2392)
.L_2392:
        /*006c*/ 	.word	0x00000000


	//----- nvinfo : EIATTR_CBANK_PARAM_SIZE
	.align		4
.L_2393:
        /*0070*/ 	.byte	0x03, 0x19
        /*0072*/ 	.short	0x0038


	//----- nvinfo : EIATTR_PARAM_CBANK
	.align		4
        /*0074*/ 	.byte	0x04, 0x0a
        /*0076*/ 	.short	(.L_2395 - .L_2394)
	.align		4
.L_2394:
        /*0078*/ 	.word	index@(.nv.constant0._ZN2at6native29vectorized_elementwise_kernelILi8EZZZNS0_28launch_masked_scatter_kernelERKNS_10TensorBaseES4_S4_S4_ENKUlvE_clEvENKUlvE5_clEvEUlfblE_St5arrayIPcLm4EEEEviT0_T1_)
        /*007c*/ 	.short	0x0380
        /*007e*/ 	.short	0x0038


	//----- nvinfo : EIATTR_SW_WAR
	.align		4
.L_2395:
        /*0080*/ 	.byte	0x04, 0x36
        /*0082*/ 	.short	(.L_2397 - .L_2396)
.L_2396:
        /*0084*/ 	.word	0x00000008
.L_2397:


//--------------------- .nv.info._ZN2at6native18elementwise_kernelILi128ELi4EZNS0_15gpu_kernel_implIZZZNS0_28launch_masked_scatter_kernelERKNS_10TensorBaseES5_S5_S5_ENKUlvE_clEvENKUlvE4_clEvEUldblE_EEvRNS_18TensorIteratorBaseERKT_EUliE_EEviT1_ --------------------------
	.section	.nv.info._ZN2at6native18elementwise_kernelILi128ELi4EZNS0_15gpu_kernel_implIZZZNS0_28launch_masked_scatter_kernelERKNS_10TensorBaseES5_S5_S5_ENKUlvE_clEvENKUlvE4_clEvEUldblE_EEvRNS_18TensorIteratorBaseERKT_EUliE_EEviT1_,"",@"SHT_CUDA_INFO"
	.sectionflags	@""
	.align	4


	//----- nvinfo : EIATTR_CUDA_API_VERSION
	.align		4
        /*0000*/ 	.byte	0x04, 0x37
        /*0002*/ 	.short	(.L_2399 - .L_2398)
.L_2398:
        /*0004*/ 	.word	0x00000082


	//----- nvinfo : EIATTR_KPARAM_INFO
	.align		4
.L_2399:
        /*0008*/ 	.byte	0x04, 0x17
        /*000a*/ 	.short	(.L_2401 - .L_2400)
.L_2400:
        /*000c*/ 	.word	0x00000000
        /*0010*/ 	.short	0x0001
        /*0012*/ 	.short	0x0008
        /*0014*/ 	.byte	0x00, 0xf0, 0x01, 0x0c


	//----- nvinfo : EIATTR_KPARAM_INFO
	.align		4
.L_2401:
        /*0018*/ 	.byte	0x04, 0x17
        /*001a*/ 	.short	(.L_2403 - .L_2402)
.L_2402:
        /*001c*/ 	.word	0x00000000
        /*0020*/ 	.short	0x0000
        /*0022*/ 	.short	0x0000
        /*0024*/ 	.byte	0x00, 0xf0, 0x11, 0x00


	//----- nvinfo : EIATTR_SPARSE_MMA_MASK
	.align		4
.L_2403:
        /*0028*/ 	.byte	0x03, 0x50
        /*002a*/ 	.short	0x0000


	//----- nvinfo : EIATTR_MAXREG_COUNT
	.align		4
        /*002c*/ 	.byte	0x03, 0x1b
        /*002e*/ 	.short	0x0080


	//----- nvinfo : EIATTR_EXTERNS
	.align		4
        /*0030*/ 	.byte	0x04, 0x0f
        /*0032*/ 	.short	(.L_2405 - .L_2404)


	//   ....[0]....
	.align		4
.L_2404:
        /*0034*/ 	.word	index@(__assertfail)


	//----- nvinfo : EIATTR_MERCURY_ISA_VERSION
	.align		4
.L_2405:
        /*0038*/ 	.byte	0x03, 0x5f
        /*003a*/ 	.short	0x0101


	//----- nvinfo : EIATTR_VRC_CTA_INIT_COUNT
	.align		4
        /*003c*/ 	.byte	0x02, 0x4a
	.zero		1
	.zero		1


	//----- nvinfo : EIATTR_SYSCALL_OFFSETS
	.align		4
        /*0040*/ 	.byte	0x04, 0x46
        /*0042*/ 	.short	(.L_2407 - .L_2406)


	//   ....[0]....
.L_2406:
        /*0044*/ 	.word	0x00002670


	//   ....[1]....
        /*0048*/ 	.word	0x00003240


	//   ....[2]....
        /*004c*/ 	.word	0x00004070


	//   ....[3]....
        /*0050*/ 	.word	0x00005110


	//   ....[4]....
        /*0054*/ 	.word	0x00007920


	//   ....[5]....
        /*0058*/ 	.word	0x00008470


	//   ....[6]....
        /*005c*/ 	.word	0x00009310


	//   ....[7]....
        /*0060*/ 	.word	0x0000a140


	//   ....[8]....
        /*0064*/ 	.word	0x0000cb00


	//   ....[9]....
        /*0068*/ 	.word	0x0000d650


	//   ....[10]....
        /*006c*/ 	.word	0x0000e4f0


	//   ....[11]....
        /*0070*/ 	.word	0x0000f320


	//   ....[12]....
        /*0074*/ 	.word	0x00011d00


	//   ....[13]....
        /*0078*/ 	.word	0x00012850


	//   ....[14]....
        /*007c*/ 	.word	0x000136f0


	//   ....[15]....
        /*0080*/ 	.word	0x00014520


	//----- nvinfo : EIATTR_EXIT_INSTR_OFFSETS
	.align		4
.L_2407:
        /*0084*/ 	.byte	0x04, 0x1c
        /*0086*/ 	.short	(.L_2409 - .L_2408)


	//   ....[0]....
.L_2408:
        /*0088*/ 	.word	0x0000f6c0


	//   ....[1]....
        /*008c*/ 	.word	0x000138b0


	//   ....[2]....
        /*0090*/ 	.word	0x000138f0


	//   ....[3]....
        /*0094*/ 	.word	0x00013980


	//   ....[4]....
        /*0098*/ 	.word	0x000139b0


	//   ....[5]....
        /*009c*/ 	.word	0x000139e0


	//   ....[6]....
        /*00a0*/ 	.word	0x00013ab0


	//   ....[7]....
        /*00a4*/ 	.word	0x00013b30


	//   ....[8]....
        /*00a8*/ 	.word	0x00013c10


	//   ....[9]....
        /*00ac*/ 	.word	0x00013ca0


	//   ....[10]....
        /*00b0*/ 	.word	0x00013cc0


	//   ....[11]....
        /*00b4*/ 	.word	0x00013d90


	//   ....[12]....
        /*00b8*/ 	.word	0x00013f40


	//   ....[13]....
        /*00bc*/ 	.word	0x000140f0


	//   ....[14]....
        /*00c0*/ 	.word	0x00014290


	//   ....[15]....
        /*00c4*/ 	.word	0x000142c0


	//   ....[16]....
        /*00c8*/ 	.word	0x000142f0


	//   ....[17]....
        /*00cc*/ 	.word	0x00014390


	//   ....[18]....
        /*00d0*/ 	.word	0x000143c0


	//   ....[19]....
        /*00d4*/ 	.word	0x00014530


	//   ....[20]....
        /*00d8*/ 	.word	0x00014680


	//   ....[21]....
        /*00dc*/ 	.word	0x00014800


	//   ....[22]....
        /*00e0*/ 	.word	0x00014880


	//----- nvinfo : EIATTR_MAX_THREADS
	.align		4
.L_2409:
        /*00e4*/ 	.byte	0x04, 0x05
        /*00e6*/ 	.short	(.L_2411 - .L_2410)
.L_2410:
        /*00e8*/ 	.word	0x00000080
        /*00ec*/ 	.word	0x00000001
        /*00f0*/ 	.word	0x00000001


	//----- nvinfo : EIATTR_CRS_STACK_SIZE
	.align		4
.L_2411:
        /*00f4*/ 	.byte	0x04, 0x1e
        /*00f6*/ 	.short	(.L_2413 - .L_2412)
.L_2412:
        /*00f8*/ 	.word	0x00000000


	//----- nvinfo : EIATTR_CBANK_PARAM_SIZE
	.align		4
.L_2413:
        /*00fc*/ 	.byte	0x03, 0x19
        /*00fe*/ 	.short	0x0308


	//----- nvinfo : EIATTR_PARAM_CBANK
	.align		4
        /*0100*/ 	.byte	0x04, 0x0a
        /*0102*/ 	.short	(.L_2415 - .L_2414)
	.align		4
.L_2414:
        /*0104*/ 	.word	index@(.nv.constant0._ZN2at6native18elementwise_kernelILi128ELi4EZNS0_15gpu_kernel_implIZZZNS0_28launch_masked_scatter_kernelERKNS_10TensorBaseES5_S5_S5_ENKUlvE_clEvENKUlvE4_clEvEUldblE_EEvRNS_18TensorIteratorBaseERKT_EUliE_EEviT1_)
        /*0108*/ 	.short	0x0380
        /*010a*/ 	.short	0x0308


	//----- nvinfo : EIATTR_SW_WAR
	.align		4
.L_2415:
        /*010c*/ 	.byte	0x04, 0x36
        /*010e*/ 	.short	(.L_2417 - .L_2416)
.L_2416:
        /*0110*/ 	.word	0x00000008
.L_2417:


//--------------------- .nv.info._ZN2at6native27unrolled_elementwise_kernelIZZZNS0_28launch_masked_scatter_kernelERKNS_10TensorBaseES4_S4_S4_ENKUlvE_clEvENKUlvE4_clEvEUldblE_St5arrayIPcLm4EELi4E23TrivialOffsetCalculatorILi3EjESB_ILi1EjENS0_6memory12LoadWithCastILi3EEENSE_13StoreWithCastILi1EEEEEviT_T0_T2_T3_T4_T5_ --------------------------
	.section	.nv.info._ZN2at6native27unrolled_elementwise_kernelIZZZNS0_28launch_masked_scatter_kernelERKNS_10TensorBaseES4_S4_S4_ENKUlvE_clEvENKUlvE4_clEvEUldblE_St5arrayIPcLm4EELi4E23TrivialOffsetCalculatorILi3EjESB_ILi1EjENS0_6memory12LoadWithCastILi3EEENSE_13StoreWithCastILi1EEEEEviT_T0_T2_T3_T4_T5_,"",@"SHT_CUDA_INFO"
	.sectionflags	@""
	.align	4


	//----- nvinfo : EIATTR_CUDA_API_VERSION
	.align		4
        /*0000*/ 	.byte	0x04, 0x37
        /*0002*/ 	.short	(.L_2419 - .L_2418)
.L_2418:
        /*0004*/ 	.word	0x00000082


	//----- nvinfo : EIATTR_KPARAM_INFO
	.align		4
.L_2419:
        /*0008*/ 	.byte	0x04, 0x17
        /*000a*/ 	.short	(.L_2421 - .L_2420)
.L_2420:
        /*000c*/ 	.word	0x00000000
        /*0010*/ 	.short	0x0006
        /*0012*/ 	.short	0x004c
        /*0014*/ 	.byte	0x00, 0xf0, 0x21, 0x00


	//----- nvinfo : EIATTR_KPARAM_INFO
	.align		4
.L_2421:
        /*0018*/ 	.byte	0x04, 0x17
        /*001a*/ 	.short	(.L_2423 - .L_2422)
.L_2422:
        /*001c*/ 	.word	0x00000000
        /*0020*/ 	.short	0x0005
        /*0022*/ 	.short	0x003c
        /*0024*/ 	.byte	0x00, 0xf0, 0x41, 0x00


	//----- nvinfo : EIATTR_KPARAM_INFO
	.align		4
.L_2423:
        /*0028*/ 	.byte	0x04, 0x17
        /*002a*/ 	.short	(.L_2425 - .L_2424)
.L_2424:
        /*002c*/ 	.word	0x00000000
        /*0030*/ 	.short	0x0004
        /*0032*/ 	.short	0x0039
        /*0034*/ 	.byte	0x00, 0xf0, 0x05, 0x00


	//----- nvinfo : EIATTR_KPARAM_INFO
	.align		4
.L_2425:
        /*0038*/ 	.byte	0x04, 0x17
        /*003a*/ 	.short	(.L_2427 - .L_2426)
.L_2426:
        /*003c*/ 	.word	0x00000000
        /*0040*/ 	.short	0x0003
        /*0042*/ 	.short	0x0038
        /*0044*/ 	.byte	0x00, 0xf0, 0x05, 0x00


	//----- nvinfo : EIATTR_KPARAM_INFO
	.align		4
.L_2427:
        /*0048*/ 	.byte	0x04, 0x17
        /*004a*/ 	.short	(.L_2429 - .L_2428)
.L_2428:
        /*004c*/ 	.word	0x00000000
        /*0050*/ 	.short	0x0002
        /*0052*/ 	.short	0x0018
        /*0054*/ 	.byte	0x00, 0xf0, 0x81, 0x00


	//----- nvinfo : EIATTR_KPARAM_INFO
	.align		4
.L_2429:
        /*0058*/ 	.byte	0x04, 0x17
        /*005a*/ 	.short	(.L_2431 - .L_2430)
.L_2430:
        /*005c*/ 	.word	0x00000000
        /*0060*/ 	.short	0x0001
        /*0062*/ 	.short	0x0008
        /*0064*/ 	.byte	0x00, 0xf0, 0x41, 0x00


	//----- nvinfo : EIATTR_KPARAM_INFO
	.align		4
.L_2431:
        /*0068*/ 	.byte	0x04, 0x17
        /*006a*/ 	.short	(.L_2433 - .L_2432)
.L_2432:
        /*006c*/ 	.word	0x00000000
        /*0070*/ 	.short	0x0000
        /*0072*/ 	.short	0x0000
        /*0074*/ 	.byte	0x00, 0xf0, 0x11, 0x00


	//----- nvinfo : EIATTR_SPARSE_MMA_MASK
	.align		4
.L_2433:
        /*0078*/ 	.byte	0x03, 0x50
        /*007a*/ 	.short	0x0000


	//----- nvinfo : EIATTR_MAXREG_COUNT
	.align		4
        /*007c*/ 	.byte	0x03, 0x1b
        /*007e*/ 	.short	0x00ff


	//----- nvinfo : EIATTR_EXTERNS
	.align		4
        /*0080*/ 	.byte	0x04, 0x0f
        /*0082*/ 	.short	(.L_2435 - .L_2434)


	//   ....[0]....
	.align		4
.L_2434:
        /*0084*/ 	.word	index@(__assertfail)


	//----- nvinfo : EIATTR_MERCURY_ISA_VERSION
	.align		4
.L_2435:
        /*0088*/ 	.byte	0x03, 0x5f
        /*008a*/ 	.short	0x0101


	//----- nvinfo : EIATTR_VRC_CTA_INIT_COUNT
	.align		4
        /*008c*/ 	.byte	0x02, 0x4a
	.zero		1
	.zero		1


	//----- nvinfo : EIATTR_SYSCALL_OFFSETS
	.align		4
        /*0090*/ 	.byte	0x04, 0x46
        /*0092*/ 	.short	(.L_2437 - .L_2436)


	//   ....[0]....
.L_2436:
        /*0094*/ 	.word	0x00000ed0


	//   ....[1]....
        /*0098*/ 	.word	0x00001ac0


	//   ....[2]....
        /*009c*/ 	.word	0x00002920


	//   ....[3]....
        /*00a0*/ 	.word	0x00003990


	//   ....[4]....
        /*00a4*/ 	.word	0x00004500


	//   ....[5]....
        /*00a8*/ 	.word	0x000053d0


	//   ....[6]....
        /*00ac*/ 	.word	0x00006390


	//   ....[7]....
        /*00b0*/ 	.word	0x00006f00


	//   ....[8]....
        /*00b4*/ 	.word	0x00007dd0


	//   ....[9]....
        /*00b8*/ 	.word	0x00008d80


	//   ....[10]....
        /*00bc*/ 	.word	0x000098f0


	//   ....[11]....
        /*00c0*/ 	.word	0x0000a7d0


	//   ....[12]....
        /*00c4*/ 	.word	0x0000bb00


	//   ....[13]....
        /*00c8*/ 	.word	0x0000cad0


	//   ....[14]....
        /*00cc*/ 	.word	0x0000dc30


	//   ....[15]....
        /*00d0*/ 	.word	0x0000ed70


	//----- nvinfo : EIATTR_EXIT_INSTR_OFFSETS
	.align		4
.L_2437:
        /*00d4*/ 	.byte	0x04, 0x1c
        /*00d6*/ 	.short	(.L_2439 - .L_2438)


	//   ....[0]....
.L_2438:
        /*00d8*/ 	.word	0x0000dfc0


	//   ....[1]....
        /*00dc*/ 	.word	0x0000e100


	//   ....[2]....
        /*00e0*/ 	.word	0x0000e140


	//   ....[3]....
        /*00e4*/ 	.word	0x0000e1d0


	//   ....[4]....
        /*00e8*/ 	.word	0x0000e200


	//   ....[5]....
        /*00ec*/ 	.word	0x0000e230


	//   ....[6]....
        /*00f0*/ 	.word	0x0000e300


	//   ....[7]....
        /*00f4*/ 	.word	0x0000e380


	//   ....[8]....
        /*00f8*/ 	.word	0x0000e460


	//   ....[9]....
        /*00fc*/ 	.word	0x0000e4f0


	//   ....[10]....
        /*0100*/ 	.word	0x0000e510


	//   ....[11]....
        /*0104*/ 	.word	0x0000e5e0


	//   ....[12]....
        /*0108*/ 	.word	0x0000e790


	//   ....[13]....
        /*010c*/ 	.word	0x0000e940


	//   ....[14]....
        /*0110*/ 	.word	0x0000eae0


	//   ....[15]....
        /*0114*/ 	.word	0x0000eb10


	//   ....[16]....
        /*0118*/ 	.word	0x0000eb40


	//   ....[17]....
        /*011c*/ 	.word	0x0000ebe0


	//   ....[18]....
        /*0120*/ 	.word	0x0000ec10


	//   ....[19]....
        /*0124*/ 	.word	0x0000ed80


	//   ....[20]....
        /*0128*/ 	.word	0x0000eed0


	//   ....[21]....
        /*012c*/ 	.word	0x0000f050


	//   ....[22]....
        /*0130*/ 	.word	0x0000f0d0


	//----- nvinfo : EIATTR_MAX_THREADS
	.align		4
.L_2439:
        /*0134*/ 	.byte	0x04, 0x05
        /*0136*/ 	.short	(.L_2441 - .L_2440)
.L_2440:
        /*0138*/ 	.word	0x00000080
        /*013c*/ 	.word	0x00000001
        /*0140*/ 	.word	0x00000001


	//----- nvinfo : EIATTR_CRS_STACK_SIZE
	.align		4
.L_2441:
        /*0144*/ 	.byte	0x04, 0x1e
        /*0146*/ 	.short	(.L_2443 - .L_2442)
.L_2442:
        /*0148*/ 	.word	0x00000000


	//----- nvinfo : EIATTR_CBANK_PARAM_SIZE
	.align		4
.L_2443:
        /*014c*/ 	.byte	0x03, 0x19
        /*014e*/ 	.short	0x0054


	//----- nvinfo : EIATTR_PARAM_CBANK
	.align		4
        /*0150*/ 	.byte	0x04, 0x0a
        /*0152*/ 	.short	(.L_2445 - .L_2444)
	.align		4
.L_2444:
        /*0154*/ 	.word	index@(.nv.constant0._ZN2at6native27unrolled_elementwise_kernelIZZZNS0_28launch_masked_scatter_kernelERKNS_10TensorBaseES4_S4_S4_ENKUlvE_clEvENKUlvE4_clEvEUldblE_St5arrayIPcLm4EELi4E23TrivialOffsetCalculatorILi3EjESB_ILi1EjENS0_6memory12LoadWithCastILi3EEENSE_13StoreWithCastILi1EEEEEviT_T0_T2_T3_T4_T5_)
        /*0158*/ 	.short	0x0380
        /*015a*/ 	.short	0x0054


	//----- nvinfo : EIATTR_SW_WAR
	.align		4
.L_2445:
        /*015c*/ 	.byte	0x04, 0x36
        /*015e*/ 	.short	(.L_2447 - .L_2446)
.L_2446:
        /*0160*/ 	.word	0x00000008
.L_2447:


//--------------------- .nv.info._ZN2at6native18elementwise_kernelILi128ELi2EZNS0_22gpu_kernel_impl_nocastIZZZNS0_28launch_masked_scatter_kernelERKNS_10TensorBaseES5_S5_S5_ENKUlvE_clEvENKUlvE4_clEvEUldblE_EEvRNS_18TensorIteratorBaseERKT_EUliE_EEviT1_ --------------------------
	.section	.nv.info._ZN2at6native18elementwise_kernelILi128ELi2EZNS0_22gpu_kernel_impl_nocastIZZZNS0_28launch_masked_scatter_kernelERKNS_10TensorBaseES5_S5_S5_ENKUlvE_clEvENKUlvE4_clEvEUldblE_EEvRNS_18TensorIteratorBaseERKT_EUliE_EEviT1_,"",@"SHT_CUDA_INFO"
	.sectionflags	@""
	.align	4


	//----- nvinfo : EIATTR_CUDA_API_VERSION
	.align		4
        /*0000*/ 	.byte	0x04, 0x37
        /*0002*/ 	.short	(.L_2449 - .L_2448)
.L_2448:
        /*0004*/ 	.word	0x00000082


	//----- nvinfo : EIATTR_KPARAM_INFO
	.align		4
.L_2449:
        /*0008*/ 	.byte	0x04, 0x17
        /*000a*/ 	.short	(.L_2451 - .L_2450)
.L_2450:
        /*000c*/ 	.word	0x00000000
        /*0010*/ 	.short	0x0001
        /*0012*/ 	.short	0x0008
        /*0014*/ 	.byte	0x00, 0xf0, 0xe1, 0x0b


	//----- nvinfo : EIATTR_KPARAM_INFO
	.align		4
.L_2451:
        /*0018*/ 	.byte	0x04, 0x17
        /*001a*/ 	.short	(.L_2453 - .L_2452)
.L_2452:
        /*001c*/ 	.word	0x00000000
        /*0020*/ 	.short	0x0000
        /*0022*/ 	.short	0x0000
        /*0024*/ 	.byte	0x00, 0xf0, 0x11, 0x00


	//----- nvinfo : EIATTR_SPARSE_MMA_MASK
	.align		4
.L_2453:
        /*0028*/ 	.byte	0x03, 0x50
        /*002a*/ 	.short	0x0000


	//----- nvinfo : EIATTR_MAXREG_COUNT
	.align		4
        /*002c*/ 	.byte	0x03, 0x1b
        /*002e*/ 	.short	0x0080


	//----- nvinfo : EIATTR_MERCURY_ISA_VERSION
	.align		4
        /*0030*/ 	.byte	0x03, 0x5f
        /*0032*/ 	.short	0x0101


	//----- nvinfo : EIATTR_VRC_CTA_INIT_COUNT
	.align		4
        /*0034*/ 	.byte	0x02, 0x4a
	.zero		1
	.zero		1


	//----- nvinfo : EIATTR_EXIT_INSTR_OFFSETS
	.align		4
        /*0038*/ 	.byte	0x04, 0x1c
        /*003a*/ 	.short	(.L_2455 - .L_2454)


	//   ....[0]....
.L_2454:
        /*003c*/ 	.word	0x000001d0


	//   ....[1]....
        /*0040*/ 	.word	0x000002b0


	//   ....[2]....
        /*0044*/ 	.word	0x00001bf0


	//   ....[3]....
        /*0048*/ 	.word	0x00003490


	//----- nvinfo : EIATTR_MAX_THREADS
	.align		4
.L_2455:
        /*004c*/ 	.byte	0x04, 0x05
        /*004e*/ 	.short	(.L_2457 - .L_2456)
.L_2456:
        /*0050*/ 	.word	0x00000080
        /*0054*/ 	.word	0x00000001
        /*0058*/ 	.word	0x00000001


	//----- nvinfo : EIATTR_CRS_STACK_SIZE
	.align		4
.L_2457:
        /*005c*/ 	.byte	0x04, 0x1e
        /*005e*/ 	.short	(.L_2459 - .L_2458)
.L_2458:
        /*0060*/ 	.word	0x00000000


	//----- nvinfo : EIATTR_CBANK_PARAM_SIZE
	.align		4
.L_2459:
        /*0064*/ 	.byte	0x03, 0x19
        /*0066*/ 	.short	0x0300


	//----- nvinfo : EIATTR_PARAM_CBANK
	.align		4
        /*0068*/ 	.byte	0x04, 0x0a
        /*006a*/ 	.short	(.L_2461 - .L_2460)
	.align		4
.L_2460:
        /*006c*/ 	.word	index@(.nv.constant0._ZN2at6native18elementwise_kernelILi128ELi2EZNS0_22gpu_kernel_impl_nocastIZZZNS0_28launch_masked_scatter_kernelERKNS_10TensorBaseES5_S5_S5_ENKUlvE_clEvENKUlvE4_clEvEUldblE_EEvRNS_18TensorIteratorBaseERKT_EUliE_EEviT1_)
        /*0070*/ 	.short	0x0380
        /*0072*/ 	.short	0x0300


	//----- nvinfo : EIATTR_SW_WAR
	.align		4
.L_2461:
        /*0074*/ 	.byte	0x04, 0x36
        /*0076*/ 	.short	(.L_2463 - .L_2462)
.L_2462:
        /*0078*/ 	.word	0x00000008
.L_2463:


//--------------------- .nv.info._ZN2at6native27unrolled_elementwise_kernelIZZZNS0_28launch_masked_scatter_kernelERKNS_10TensorBaseES4_S4_S4_ENKUlvE_clEvENKUlvE4_clEvEUldblE_St5arrayIPcLm4EELi4E23TrivialOffsetCalculatorILi3EjESB_ILi1EjENS0_6memory15LoadWithoutCastENSE_16StoreWithoutCastEEEviT_T0_T2_T3_T4_T5_ --------------------------
	.section	.nv.info._ZN2at6native27unrolled_elementwise_kernelIZZZNS0_28launch_masked_scatter_kernelERKNS_10TensorBaseES4_S4_S4_ENKUlvE_clEvENKUlvE4_clEvEUldblE_St5arrayIPcLm4EELi4E23TrivialOffsetCalculatorILi3EjESB_ILi1EjENS0_6memory15LoadWithoutCastENSE_16StoreWithoutCastEEEviT_T0_T2_T3_T4_T5_,"",@"SHT_CUDA_INFO"
	.sectionflags	@""
	.align	4


	//----- nvinfo : EIATTR_CUDA_API_VERSION
	.align		4
        /*0000*/ 	.byte	0x04, 0x37
        /*0002*/ 	.short	(.L_2465 - .L_2464)
.L_2464:
        /*0004*/ 	.word	0x00000082


	//----- nvinfo : EIATTR_KPARAM_INFO
	.align		4
.L_2465:
        /*0008*/ 	.byte	0x04, 0x17
        /*000a*/ 	.short	(.L_2467 - .L_2466)
.L_2466:
        /*000c*/ 	.word	0x00000000
        /*0010*/ 	.short	0x0006
        /*0012*/ 	.short	0x003b
        /*0014*/ 	.byte	0x00, 0xf0, 0x05, 0x00


	//----- nvinfo : EIATTR_KPARAM_INFO
	.align		4
.L_2467:
        /*0018*/ 	.byte	0x04, 0x17
        /*001a*/ 	.short	(.L_2469 - .L_2468)
.L_2468:
        /*001c*/ 	.word	0x00000000
        /*0020*/ 	.short	0x0005
        /*0022*/ 	.short	0x003a
        /*0024*/ 	.byte	0x00, 0xf0, 0x05, 0x00


	//----- nvinfo : EIATTR_KPARAM_INFO
	.align		4
.L_2469:
        /*0028*/ 	.byte	0x04, 0x17
        /*002a*/ 	.short	(.L_2471 - .L_2470)
.L_2470:
        /*002c*/ 	.word	0x00000000
        /*0030*/ 	.short	0x0004
        /*0032*/ 	.short	0x0039
        /*0034*/ 	.byte	0x00, 0xf0, 0x05, 0x00


	//----- nvinfo : EIATTR_KPARAM_INFO
	.align		4
.L_2471:
        /*0038*/ 	.byte	0x04, 0x17
        /*003a*/ 	.short	(.L_2473 - .L_2472)
.L_2472:
        /*003c*/ 	.word	0x00000000
        /*0040*/ 	.short	0x0003
        /*0042*/ 	.short	0x0038
        /*0044*/ 	.byte	0x00, 0xf0, 0x05, 0x00


	//----- nvinfo : EIATTR_KPARAM_INFO
	.align		4
.L_2473:
        /*0048*/ 	.byte	0x04, 0x17
        /*004a*/ 	.short	(.L_2475 - .L_2474)
.L_2474:
        /*004c*/ 	.word	0x00000000
        /*0050*/ 	.short	0x0002
        /*0052*/ 	.short	0x0018
        /*0054*/ 	.byte	0x00, 0xf0, 0x81, 0x00


	//----- nvinfo : EIATTR_KPARAM_INFO
	.align		4
.L_2475:
        /*0058*/ 	.byte	0x04, 0x17
        /*005a*/ 	.short	(.L_2477 - .L_2476)
.L_2476:
        /*005c*/ 	.word	0x00000000
        /*0060*/ 	.short	0x0001
        /*0062*/ 	.short	0x0008
        /*0064*/ 	.byte	0x00, 0xf0, 0x41, 0x00


	//----- nvinfo : EIATTR_KPARAM_INFO
	.align		4
.L_2477:
        /*0068*/ 	.byte	0x04, 0x17
        /*006a*/ 	.short	(.L_2479 - .L_2478)
.L_2478:
        /*006c*/ 	.word	0x00000000
        /*0070*/ 	.short	0x0000
        /*0072*/ 	.short	0x0000
        /*0074*/ 	.byte	0x00, 0xf0, 0x11, 0x00


	//----- nvinfo : EIATTR_SPARSE_MMA_MASK
	.align		4
.L_2479:
        /*0078*/ 	.byte	0x03, 0x50
        /*007a*/ 	.short	0x0000


	//----- nvinfo : EIATTR_MAXREG_COUNT
	.align		4
        /*007c*/ 	.byte	0x03, 0x1b
        /*007e*/ 	.short	0x00ff


	//----- nvinfo : EIATTR_MERCURY_ISA_VERSION
	.align		4
        /*0080*/ 	.byte	0x03, 0x5f
        /*0082*/ 	.short	0x0101


	//----- nvinfo : EIATTR_VRC_CTA_INIT_COUNT
	.align		4
        /*0084*/ 	.byte	0x02, 0x4a
	.zero		1
	.zero		1


	//----- nvinfo : EIATTR_EXIT_INSTR_OFFSETS
	.align		4
        /*0088*/ 	.byte	0x04, 0x1c
        /*008a*/ 	.short	(.L_2481 - .L_2480)


	//   ....[0]....
.L_2480:
        /*008c*/ 	.word	0x00000760


	//   ....[1]....
        /*0090*/ 	.word	0x000007b0


	//----- nvinfo : EIATTR_MAX_THREADS
	.align		4
.L_2481:
        /*0094*/ 	.byte	0x04, 0x05
        /*0096*/ 	.short	(.L_2483 - .L_2482)
.L_2482:
        /*0098*/ 	.word	0x00000080
        /*009c*/ 	.word	0x00000001
        /*00a0*/ 	.word	0x00000001


	//----- nvinfo : EIATTR_CRS_STACK_SIZE
	.align		4
.L_2483:
        /*00a4*/ 	.byte	0x04, 0x1e
        /*00a6*/ 	.short	(.L_2485 - .L_2484)
.L_2484:
        /*00a8*/ 	.word	0x00000000


	//----- nvinfo : EIATTR_CBANK_PARAM_SIZE
	.align		4
.L_2485:
        /*00ac*/ 	.byte	0x03, 0x19
        /*00ae*/ 	.short	0x003c


	//----- nvinfo : EIATTR_PARAM_CBANK
	.align		4
        /*00b0*/ 	.byte	0x04, 0x0a
        /*00b2*/ 	.short	(.L_2487 - .L_2486)
	.align		4
.L_2486:
        /*00b4*/ 	.word	index@(.nv.constant0._ZN2at6native27unrolled_elementwise_kernelIZZZNS0_28launch_masked_scatter_kernelERKNS_10TensorBaseES4_S4_S4_ENKUlvE_clEvENKUlvE4_clEvEUldblE_St5arrayIPcLm4EELi4E23TrivialOffsetCalculatorILi3EjESB_ILi1EjENS0_6memory15LoadWithoutCastENSE_16StoreWithoutCastEEEviT_T0_T2_T3_T4_T5_)
        /*00b8*/ 	.short	0x0380
        /*00ba*/ 	.short	0x003c


	//----- nvinfo : EIATTR_SW_WAR
	.align		4
.L_2487:
        /*00bc*/ 	.byte	0x04, 0x36
        /*00be*/ 	.short	(.L_2489 - .L_2488)
.L_2488:
        /*00c0*/ 	.word	0x00000008
.L_2489:


//--------------------- .nv.info._ZN2at6native29vectorized_elementwise_kernelILi2EZZZNS0_28launch_masked_scatter_kernelERKNS_10TensorBaseES4_S4_S4_ENKUlvE_clEvENKUlvE4_clEvEUldblE_St5arrayIPcLm4EEEEviT0_T1_ --------------------------
	.section	.nv.info._ZN2at6native29vectorized_elementwise_kernelILi2EZZZNS0_28launch_masked_scatter_kernelERKNS_10TensorBaseES4_S4_S4_ENKUlvE_clEvENKUlvE4_clEvEUldblE_St5arrayIPcLm4EEEEviT0_T1_,"",@"SHT_CUDA_INFO"
	.sectionflags	@""
	.align	4


	//----- nvinfo : EIATTR_CUDA_API_VERSION
	.align		4
        /*0000*/ 	.byte	0x04, 0x37
        /*0002*/ 	.short	(.L_2491 - .L_2490)
.L_2490:
        /*0004*/ 	.word	0x00000082


	//----- nvinfo : EIATTR_KPARAM_INFO
	.align		4
.L_2491:
        /*0008*/ 	.byte	0x04, 0x17
        /*000a*/ 	.short	(.L_2493 - .L_2492)
.L_2492:
        /*000c*/ 	.word	0x00000000
        /*0010*/ 	.short	0x0002
        /*0012*/ 	.short	0x0018
        /*0014*/ 	.byte	0x00, 0xf0, 0x81, 0x00


	//----- nvinfo : EIATTR_KPARAM_INFO
	.align		4
.L_2493:
        /*0018*/ 	.byte	0x04, 0x17
        /*001a*/ 	.short	(.L_2495 - .L_2494)
.L_2494:
        /*001c*/ 	.word	0x00000000
        /*0020*/ 	.short	0x0001
        /*0022*/ 	.short	0x0008
        /*0024*/ 	.byte	0x00, 0xf0, 0x41, 0x00


	//----- nvinfo : EIATTR_KPARAM_INFO
	.align		4
.L_2495:
        /*0028*/ 	.byte	0x04, 0x17
        /*002a*/ 	.short	(.L_2497 - .L_2496)
.L_2496:
        /*002c*/ 	.word	0x00000000
        /*0030*/ 	.short	0x0000
        /*0032*/ 	.short	0x0000
        /*0034*/ 	.byte	0x00, 0xf0, 0x11, 0x00


	//----- nvinfo : EIATTR_SPARSE_MMA_MASK
	.align		4
.L_2497:
        /*0038*/ 	.byte	0x03, 0x50
        /*003a*/ 	.short	0x0000


	//----- nvinfo : EIATTR_MAXREG_COUNT
	.align		4
        /*003c*/ 	.byte	0x03, 0x1b
        /*003e*/ 	.short	0x00ff


	//----- nvinfo : EIATTR_MERCURY_ISA_VERSION
	.align		4
        /*0040*/ 	.byte	0x03, 0x5f
        /*0042*/ 	.short	0x0101


	//----- nvinfo : EIATTR_VRC_CTA_INIT_COUNT
	.align		4
        /*0044*/ 	.byte	0x02, 0x4a
	.zero		1
	.zero		1


	//----- nvinfo : EIATTR_EXIT_INSTR_OFFSETS
	.align		4
        /*0048*/ 	.byte	0x04, 0x1c
        /*004a*/ 	.short	(.L_2499 - .L_2498)


	//   ....[0]....
.L_2498:
        /*004c*/ 	.word	0x00000ec0


	//   ....[1]....
        /*0050*/ 	.word	0x00000f10


	//   ....[2]....
        /*0054*/ 	.word	0x00001410


	//----- nvinfo : EIATTR_MAX_THREADS
	.align		4
.L_2499:
        /*0058*/ 	.byte	0x04, 0x05
        /*005a*/ 	.short	(.L_2501 - .L_2500)
.L_2500:
        /*005c*/ 	.word	0x00000080
        /*0060*/ 	.word	0x00000001
        /*0064*/ 	.word	0x00000001


	//----- nvinfo : EIATTR_CRS_STACK_SIZE
	.align		4
.L_2501:
        /*0068*/ 	.byte	0x04, 0x1e
        /*006a*/ 	.short	(.L_2503 - .L_2502)
.L_2502:
        /*006c*/ 	.word	0x00000000


	//----- nvinfo : EIATTR_CBANK_PARAM_SIZE
	.align		4
.L_2503:
        /*0070*/ 	.byte	0x03, 0x19
        /*0072*/ 	.short	0x0038


	//----- nvinfo : EIATTR_PARAM_CBANK
	.align		4
        /*0074*/ 	.byte	0x04, 0x0a
        /*0076*/ 	.short	(.L_2505 - .L_2504)
	.align		4
.L_2504:
        /*0078*/ 	.word	index@(.nv.constant0._ZN2at6native29vectorized_elementwise_kernelILi2EZZZNS0_28launch_masked_scatter_kernelERKNS_10TensorBaseES4_S4_S4_ENKUlvE_clEvENKUlvE4_clEvEUldblE_St5arrayIPcLm4EEEEviT0_T1_)
        /*007c*/ 	.short	0x0380
        /*007e*/ 	.short	0x0038


	//----- nvinfo : EIATTR_SW_WAR
	.align		4
.L_2505:
        /*0080*/ 	.byte	0x04, 0x36
        /*0082*/ 	.short	(.L_2507 - .L_2506)
.L_2506:
        /*0084*/ 	.word	0x00000008
.L_2507:


//--------------------- .nv.info._ZN2at6native29vectorized_elementwise_kernelILi4EZZZNS0_28launch_masked_scatter_kernelERKNS_10TensorBaseES4_S4_S4_ENKUlvE_clEvENKUlvE4_clEvEUldblE_St5arrayIPcLm4EEEEviT0_T1_ --------------------------
	.section	.nv.info._ZN2at6native29vectorized_elementwise_kernelILi4EZZZNS0_28launch_masked_scatter_kernelERKNS_10TensorBaseES4_S4_S4_ENKUlvE_clEvENKUlvE4_clEvEUldblE_St5arrayIPcLm4EEEEviT0_T1_,"",@"SHT_CUDA_INFO"
	.sectionflags	@""
	.align	4


	//----- nvinfo : EIATTR_CUDA_API_VERSION
	.align		4
        /*0000*/ 	.byte	0x04, 0x37
        /*0002*/ 	.short	(.L_2509 - .L_2508)
.L_2508:
        /*0004*/ 	.word	0x00000082


	//----- nvinfo : EIATTR_KPARAM_INFO
	.align		4
.L_2509:
        /*0008*/ 	.byte	0x04, 0x17
        /*000a*/ 	.short	(.L_2511 - .L_2510)
.L_2510:
        /*000c*/ 	.word	0x00000000
        /*0010*/ 	.short	0x0002
        /*0012*/ 	.short	0x0018
        /*0014*/ 	.byte	0x00, 0xf0, 0x81, 0x00


	//----- nvinfo : EIATTR_KPARAM_INFO
	.align		4
.L_2511:
        /*0018*/ 	.byte	0x04, 0x17
        /*001a*/ 	.short	(.L_2513 - .L_2512)
.L_2512:
        /*001c*/ 	.word	0x00000000
        /*0020*/ 	.short	0x0001
        /*0022*/ 	.short	0x0008
        /*0024*/ 	.byte	0x00, 0xf0, 0x41, 0x00


	//----- nvinfo : EIATTR_KPARAM_INFO
	.align		4
.L_2513:
        /*0028*/ 	.byte	0x04, 0x17
        /*002a*/ 	.short	(.L_2515 - .L_2514)
.L_2514:
        /*002c*/ 	.word	0x00000000
        /*0030*/ 	.short	0x0000
        /*0032*/ 	.short	0x0000
        /*0034*/ 	.byte	0x00, 0xf0, 0x11, 0x00


	//----- nvinfo : EIATTR_SPARSE_MMA_MASK
	.align		4
.L_2515:
        /*0038*/ 	.byte	0x03, 0x50
        /*003a*/ 	.short	0x0000


	//----- nvinfo : EIATTR_MAXREG_COUNT
	.align		4
        /*003c*/ 	.byte	0x03, 0x1b
        /*003e*/ 	.short	0x00ff


	//----- nvinfo : EIATTR_MERCURY_ISA_VERSION
	.align		4
        /*0040*/ 	.byte	0x03, 0x5f
        /*0042*/ 	.short	0x0101


	//----- nvinfo : EIATTR_VRC_CTA_INIT_COUNT
	.align		4
        /*0044*/ 	.byte	0x02, 0x4a
	.zero		1
	.zero		1


	//----- nvinfo : EIATTR_EXIT_INSTR_OFFSETS
	.align		4
        /*0048*/ 	.byte	0x04, 0x1c
        /*004a*/ 	.short	(.L_2517 - .L_2516)


	//   ....[0]....
.L_2516:
        /*004c*/ 	.word	0x00000ec0


	//   ....[1]....
        /*0050*/ 	.word	0x00000f10


	//   ....[2]....
        /*0054*/ 	.word	0x000013a0


	//----- nvinfo : EIATTR_MAX_THREADS
	.align		4
.L_2517:
        /*0058*/ 	.byte	0x04, 0x05
        /*005a*/ 	.short	(.L_2519 - .L_2518)
.L_2518:
        /*005c*/ 	.word	0x00000080
        /*0060*/ 	.word	0x00000001
        /*0064*/ 	.word	0x00000001


	//----- nvinfo : EIATTR_CRS_STACK_SIZE
	.align		4
.L_2519:
        /*0068*/ 	.byte	0x04, 0x1e
        /*006a*/ 	.short	(.L_2521 - .L_2520)
.L_2520:
        /*006c*/ 	.word	0x00000000


	//----- nvinfo : EIATTR_CBANK_PARAM_SIZE
	.align		4
.L_2521:
        /*0070*/ 	.byte	0x03, 0x19
        /*0072*/ 	.short	0x0038


	//----- nvinfo : EIATTR_PARAM_CBANK
	.align		4
        /*0074*/ 	.byte	0x04, 0x0a
        /*0076*/ 	.short	(.L_2523 - .L_2522)
	.align		4
.L_2522:
        /*0078*/ 	.word	index@(.nv.constant0._ZN2at6native29vectorized_elementwise_kernelILi4EZZZNS0_28launch_masked_scatter_kernelERKNS_10TensorBaseES4_S4_S4_ENKUlvE_clEvENKUlvE4_clEvEUldblE_St5arrayIPcLm4EEEEviT0_T1_)
        /*007c*/ 	.short	0x0380
        /*007e*/ 	.short	0x0038


	//----- nvinfo : EIATTR_SW_WAR
	.align		4
.L_2523:
        /*0080*/ 	.byte	0x04, 0x36
        /*0082*/ 	.short	(.L_2525 - .L_2524)
.L_2524:
        /*0084*/ 	.word	0x00000008
.L_2525:


//--------------------- .nv.info._ZN2at6native29vectorized_elementwise_kernelILi8EZZZNS0_28launch_masked_scatter_kernelERKNS_10TensorBaseES4_S4_S4_ENKUlvE_clEvENKUlvE4_clEvEUldblE_St5arrayIPcLm4EEEEviT0_T1_ --------------------------
	.section	.nv.info._ZN2at6native29vectorized_elementwise_kernelILi8EZZZNS0_28launch_masked_scatter_kernelERKNS_10TensorBaseES4_S4_S4_ENKUlvE_clEvENKUlvE4_clEvEUldblE_St5arrayIPcLm4EEEEviT0_T1_,"",@"SHT_CUDA_INFO"
	.sectionflags	@""
	.align	4


	//----- nvinfo : EIATTR_CUDA_API_VERSION
	.align		4
        /*0000*/ 	.byte	0x04, 0x37
        /*0002*/ 	.short	(.L_2527 - .L_2526)
.L_2526:
        /*0004*/ 	.word	0x00000082


	//----- nvinfo : EIATTR_KPARAM_INFO
	.align		4
.L_2527:
        /*0008*/ 	.byte	0x04, 0x17
        /*000a*/ 	.short	(.L_2529 - .L_2528)
.L_2528:
        /*000c*/ 	.word	0x00000000
        /*0010*/ 	.short	0x0002
        /*0012*/ 	.short	0x0018
        /*0014*/ 	.byte	0x00, 0xf0, 0x81, 0x00


	//----- nvinfo : EIATTR_KPARAM_INFO
	.align		4
.L_2529:
        /*0018*/ 	.byte	0x04, 0x17
        /*001a*/ 	.short	(.L_2531 - .L_2530)
.L_2530:
        /*001c*/ 	.word	0x00000000
        /*0020*/ 	.short	0x0001
        /*0022*/ 	.short	0x0008
        /*0024*/ 	.byte	0x00, 0xf0, 0x41, 0x00


	//----- nvinfo : EIATTR_KPARAM_INFO
	.align		4
.L_2531:
        /*0028*/ 	.byte	0x04, 0x17
        /*002a*/ 	.short	(.L_2533 - .L_2532)
.L_2532:
        /*002c*/ 	.word	0x00000000
        /*0030*/ 	.short	0x0000
        /*0032*/ 	.short	0x0000
        /*0034*/ 	.byte	0x00, 0xf0, 0x11, 0x00


	//----- nvinfo : EIATTR_SPARSE_MMA_MASK
	.align		4
.L_2533:
        /*0038*/ 	.byte	0x03, 0x50
        /*003a*/ 	.short	0x0000


	//----- nvinfo : EIATTR_MAXREG_COUNT
	.align		4
        /*003c*/ 	.byte	0x03, 0x1b
        /*003e*/ 	.short	0x00ff


	//----- nvinfo : EIATTR_MERCURY_ISA_VERSION
	.align		4
        /*0040*/ 	.byte	0x03, 0x5f
        /*0042*/ 	.short	0x0101


	//----- nvinfo : EIATTR_VRC_CTA_INIT_COUNT
	.align		4
        /*0044*/ 	.byte	0x02, 0x4a
	.zero		1
	.zero		1


	//----- nvinfo : EIATTR_EXIT_INSTR_OFFSETS
	.align		4
        /*0048*/ 	.byte	0x04, 0x1c
        /*004a*/ 	.short	(.L_2535 - .L_2534)


	//   ....[0]....
.L_2534:
        /*004c*/ 	.word	0x00000ec0


	//   ....[1]....
        /*0050*/ 	.word	0x00000f10


	//   ....[2]....
        /*0054*/ 	.word	0x00001390


	//----- nvinfo : EIATTR_MAX_THREADS
	.align		4
.L_2535:
        /*0058*/ 	.byte	0x04, 0x05
        /*005a*/ 	.short	(.L_2537 - .L_2536)
.L_2536:
        /*005c*/ 	.word	0x00000080
        /*0060*/ 	.word	0x00000001
        /*0064*/ 	.word	0x00000001


	//----- nvinfo : EIATTR_CRS_STACK_SIZE
	.align		4
.L_2537:
        /*0068*/ 	.byte	0x04, 0x1e
        /*006a*/ 	.short	(.L_2539 - .L_2538)
.L_2538:
        /*006c*/ 	.word	0x00000000


	//----- nvinfo : EIATTR_CBANK_PARAM_SIZE
	.align		4
.L_2539:
        /*0070*/ 	.byte	0x03, 0x19
        /*0072*/ 	.short	0x0038


	//----- nvinfo : EIATTR_PARAM_CBANK
	.align		4
        /*0074*/ 	.byte	0x04, 0x0a
        /*0076*/ 	.short	(.L_2541 - .L_2540)
	.align		4
.L_2540:
        /*0078*/ 	.word	index@(.nv.constant0._ZN2at6native29vectorized_elementwise_kernelILi8EZZZNS0_28launch_masked_scatter_kernelERKNS_10TensorBaseES4_S4_S4_ENKUlvE_clEvENKUlvE4_clEvEUldblE_St5arrayIPcLm4EEEEviT0_T1_)
        /*007c*/ 	.short	0x0380
        /*007e*/ 	.short	0x0038


	//----- nvinfo : EIATTR_SW_WAR
	.align		4
.L_2541:
        /*0080*/ 	.byte	0x04, 0x36
        /*0082*/ 	.short	(.L_2543 - .L_2542)
.L_2542:
        /*0084*/ 	.word	0x00000008
.L_2543:


//--------------------- .nv.info._ZN2at6native18elementwise_kernelILi128ELi4EZNS0_15gpu_kernel_implIZZZNS0_28launch_masked_scatter_kernelERKNS_10TensorBaseES5_S5_S5_ENKUlvE_clEvENKUlvE3_clEvEUlsblE_EEvRNS_18TensorIteratorBaseERKT_EUliE_EEviT1_ --------------------------
	.section	.nv.info._ZN2at6native18elementwise_kernelILi128ELi4EZNS0_15gpu_kernel_implIZZZNS0_28launch_masked_scatter_kernelERKNS_10TensorBaseES5_S5_S5_ENKUlvE_clEvENKUlvE3_clEvEUlsblE_EEvRNS_18TensorIteratorBaseERKT_EUliE_EEviT1_,"",@"SHT_CUDA_INFO"
	.sectionflags	@""
	.align	4


	//----- nvinfo : EIATTR_CUDA_API_VERSION
	.align		4
        /*0000*/ 	.byte	0x04, 0x37
        /*0002*/ 	.short	(.L_2545 - .L_2544)
.L_2544:
        /*0004*/ 	.word	0x00000082


	//----- nvinfo : EIATTR_KPARAM_INFO
	.align		4
.L_2545:
        /*0008*/ 	.byte	0x04, 0x17
        /*000a*/ 	.short	(.L_2547 - .L_2546)
.L_2546:
        /*000c*/ 	.word	0x00000000
        /*0010*/ 	.short	0x0001
        /*0012*/ 	.short	0x0008
        /*0014*/ 	.byte	0x00, 0xf0, 0x01, 0x0c


	//----- nvinfo : EIATTR_KPARAM_INFO
	.align		4
.L_2547:
        /*0018*/ 	.byte	0x04, 0x17
        /*001a*/ 	.short	(.L_2549 - .L_2548)
.L_2548:
        /*001c*/ 	.word	0x00000000
        /*0020*/ 	.short	0x0000
        /*0022*/ 	.short	0x0000
        /*0024*/ 	.byte	0x00, 0xf0, 0x11, 0x00


	//----- nvinfo : EIATTR_SPARSE_MMA_MASK
	.align		4
.L_2549:
        /*0028*/ 	.byte	0x03, 0x50
        /*002a*/ 	.short	0x0000


	//----- nvinfo : EIATTR_MAXREG_COUNT
	.align		4
        /*002c*/ 	.byte	0x03, 0x1b
        /*002e*/ 	.short	0x0080


	//----- nvinfo : EIATTR_EXTERNS
	.align		4
        /*0030*/ 	.byte	0x04, 0x0f
        /*0032*/ 	.short	(.L_2551 - .L_2550)


	//   ....[0]....
	.align		4
.L_2550:
        /*0034*/ 	.word	index@(__assertfail)


	//----- nvinfo : EIATTR_MERCURY_ISA_VERSION
	.align		4
.L_2551:
        /*0038*/ 	.byte	0x03, 0x5f
        /*003a*/ 	.short	0x0101


	//----- nvinfo : EIATTR_VRC_CTA_INIT_COUNT
	.align		4
        /*003c*/ 	.byte	0x02, 0x4a
	.zero		1
	.zero		1


	//----- nvinfo : EIATTR_SYSCALL_OFFSETS
	.align		4
        /*0040*/ 	.byte	0x04, 0x46
        /*0042*/ 	.short	(.L_2553 - .L_2552)


	//   ....[0]....
.L_2552:
        /*0044*/ 	.word	0x00002620


	//   ....[1]....
        /*0048*/ 	.word	0x000031c0


	//   ....[2]....
        /*004c*/ 	.word	0x00003ff0


	//   ....[3]....
        /*0050*/ 	.word	0x00004e40


	//   ....[4]....
        /*0054*/ 	.word	0x000075d0


	//   ....[5]....
        /*0058*/ 	.word	0x000080f0


	//   ....[6]....
        /*005c*/ 	.word	0x00008f90


	//   ....[7]....
        /*0060*/ 	.word	0x00009c00


	//   ....[8]....
        /*0064*/ 	.word	0x0000c4b0


	//   ....[9]....
        /*0068*/ 	.word	0x0000cfd0


	//   ....[10]....
        /*006c*/ 	.word	0x0000de70


	//   ....[11]....
        /*0070*/ 	.word	0x0000eae0


	//   ....[12]....
        /*0074*/ 	.word	0x000113a0


	//   ....[13]....
        /*0078*/ 	.word	0x00011ec0


	//   ....[14]....
        /*007c*/ 	.word	0x00012d60


	//   ....[15]....
        /*0080*/ 	.word	0x000139d0


	//----- nvinfo : EIATTR_EXIT_INSTR_OFFSETS
	.align		4
.L_2553:
        /*0084*/ 	.byte	0x04, 0x1c
        /*0086*/ 	.short	(.L_2555 - .L_2554)


	//   ....[0]....
.L_2554:
        /*0088*/ 	.word	0x0000edc0


	//   ....[1]....
        /*008c*/ 	.word	0x00012f10


	//   ....[2]....
        /*0090*/ 	.word	0x00012f30


	//   ....[3]....
        /*0094*/ 	.word	0x00012fd0


	//   ....[4]....
        /*0098*/ 	.word	0x00013000


	//   ....[5]....
        /*009c*/ 	.word	0x00013020


	//   ....[6]....
        /*00a0*/ 	.word	0x000130b0


	//   ....[7]....
        /*00a4*/ 	.word	0x000130f0


	//   ....[8]....
        /*00a8*/ 	.word	0x00013190


	//   ....[9]....
        /*00ac*/ 	.word	0x000131e0


	//   ....[10]....
        /*00b0*/ 	.word	0x00013210


	//   ....[11]....
        /*00b4*/ 	.word	0x000132d0


	//   ....[12]....
        /*00b8*/ 	.word	0x00013440


	//   ....[13]....
        /*00bc*/ 	.word	0x000135b0


	//   ....[14]....
        /*00c0*/ 	.word	0x00013710


	//   ....[15]....
        /*00c4*/ 	.word	0x00013750


	//   ....[16]....
        /*00c8*/ 	.word	0x00013780


	//   ....[17]....
        /*00cc*/ 	.word	0x00013830


	//   ....[18]....
        /*00d0*/ 	.word	0x00013870


	//   ....[19]....
        /*00d4*/ 	.word	0x000139e0


	//   ....[20]....
        /*00d8*/ 	.word	0x00013af0


	//   ....[21]....
        /*00dc*/ 	.word	0x00013c30


	//   ....[22]....
        /*00e0*/ 	.word	0x00013c70


	//----- nvinfo : EIATTR_MAX_THREADS
	.align		4
.L_2555:
        /*00e4*/ 	.byte	0x04, 0x05
        /*00e6*/ 	.short	(.L_2557 - .L_2556)
.L_2556:
        /*00e8*/ 	.word	0x00000080
        /*00ec*/ 	.word	0x00000001
        /*00f0*/ 	.word	0x00000001


	//----- nvinfo : EIATTR_CRS_STACK_SIZE
	.align		4
.L_2557:
        /*00f4*/ 	.byte	0x04, 0x1e
        /*00f6*/ 	.short	(.L_2559 - .L_2558)
.L_2558:
        /*00f8*/ 	.word	0x00000000


	//----- nvinfo : EIATTR_CBANK_PARAM_SIZE
	.align		4
.L_2559:
        /*00fc*/ 	.byte	0x03, 0x19
        /*00fe*/ 	.short	0x0308


	//----- nvinfo : EIATTR_PARAM_CBANK
	.align		4
        /*0100*/ 	.byte	0x04, 0x0a
        /*0102*/ 	.short	(.L_2561 - .L_2560)
	.align		4
.L_2560:
        /*0104*/ 	.word	index@(.nv.constant0._ZN2at6native18elementwise_kernelILi128ELi4EZNS0_15gpu_kernel_implIZZZNS0_28launch_masked_scatter_kernelERKNS_10TensorBaseES5_S5_S5_ENKUlvE_clEvENKUlvE3_clEvEUlsblE_EEvRNS_18TensorIteratorBaseERKT_EUliE_EEviT1_)
        /*0108*/ 	.short	0x0380
        /*010a*/ 	.short	0x0308


	//----- nvinfo : EIATTR_SW_WAR
	.align		4
.L_2561:
        /*010c*/ 	.byte	0x04, 0x36
        /*010e*/ 	.short	(.L_2563 - .L_2562)
.L_2562:
        /*0110*/ 	.word	0x00000008
.L_2563:


//--------------------- .nv.info._ZN2at6native27unrolled_elementwise_kernelIZZZNS0_28launch_masked_scatter_kernelERKNS_10TensorBaseES4_S4_S4_ENKUlvE_clEvENKUlvE3_clEvEUlsblE_St5arrayIPcLm4EELi4E23TrivialOffsetCalculatorILi3EjESB_ILi1EjENS0_6memory12LoadWithCastILi3EEENSE_13StoreWithCastILi1EEEEEviT_T0_T2_T3_T4_T5_ --------------------------
	.section	.nv.info._ZN2at6native27unrolled_elementwise_kernelIZZZNS0_28launch_masked_scatter_kernelERKNS_10TensorBaseES4_S4_S4_ENKUlvE_clEvENKUlvE3_clEvEUlsblE_St5arrayIPcLm4EELi4E23TrivialOffsetCalculatorILi3EjESB_ILi1EjENS0_6memory12LoadWithCastILi3EEENSE_13StoreWithCastILi1EEEEEviT_T0_T2_T3_T4_T5_,"",@"SHT_CUDA_INFO"
	.sectionflags	@""
	.align	4


	//----- nvinfo : EIATTR_CUDA_API_VERSION
	.align		4
        /*0000*/ 	.byte	0x04, 0x37
        /*0002*/ 	.short	(.L_2565 - .L_2564)
.L_2564:
        /*0004*/ 	.word	0x00000082


	//----- nvinfo : EIATTR_KPARAM_INFO
	.align		4
.L_2565:
        /*0008*/ 	.byte	0x04, 0x17
        /*000a*/ 	.short	(.L_2567 - .L_2566)
.L_2566:
        /*000c*/ 	.word	0x00000000
        /*0010*/ 	.short	0x0006
        /*0012*/ 	.short	0x004c
        /*0014*/ 	.byte	0x00, 0xf0, 0x21, 0x00


	//----- nvinfo : EIATTR_KPARAM_INFO
	.align		4
.L_2567:
        /*0018*/ 	.byte	0x04, 0x17
        /*001a*/ 	.short	(.L_2569 - .L_2568)
.L_2568:
        /*001c*/ 	.word	0x00000000
        /*0020*/ 	.short	0x0005
        /*0022*/ 	.short	0x003c
        /*0024*/ 	.byte	0x00, 0xf0, 0x41, 0x00


	//----- nvinfo : EIATTR_KPARAM_INFO
	.align		4
.L_2569:
        /*0028*/ 	.byte	0x04, 0x17
        /*002a*/ 	.short	(.L_2571 - .L_2570)
.L_2570:
        /*002c*/ 	.word	0x00000000
        /*0030*/ 	.short	0x0004
        /*0032*/ 	.short	0x0039
        /*0034*/ 	.byte	0x00, 0xf0, 0x05, 0x00


	//----- nvinfo : EIATTR_KPARAM_INFO
	.align		4
.L_2571:
        /*0038*/ 	.byte	0x04, 0x17
        /*003a*/ 	.short	(.L_2573 - .L_2572)
.L_2572:
        /*003c*/ 	.word	0x00000000
        /*0040*/ 	.short	0x0003
        /*0042*/ 	.short	0x0038
        /*0044*/ 	.byte	0x00, 0xf0, 0x05, 0x00


	//----- nvinfo : EIATTR_KPARAM_INFO
	.align		4
.L_2573:
        /*0048*/ 	.byte	0x04, 0x17
        /*004a*/ 	.short	(.L_2575 - .L_2574)
.L_2574:
        /*004c*/ 	.word	0x00000000
        /*0050*/ 	.short	0x0002
        /*0052*/ 	.short	0x0018
        /*0054*/ 	.byte	0x00, 0xf0, 0x81, 0x00


	//----- nvinfo : EIATTR_KPARAM_INFO
	.align		4
.L_2575:
        /*0058*/ 	.byte	0x04, 0x17
        /*005a*/ 	.short	(.L_2577 - .L_2576)
.L_2576:
        /*005c*/ 	.word	0x00000000
        /*0060*/ 	.short	0x0001
        /*0062*/ 	.short	0x0008
        /*0064*/ 	.byte	0x00, 0xf0, 0x41, 0x00


	//----- nvinfo : EIATTR_KPARAM_INFO
	.align		4
.L_2577:
        /*0068*/ 	.byte	0x04, 0x17
        /*006a*/ 	.short	(.L_2579 - .L_2578)
.L_2578:
        /*006c*/ 	.word	0x00000000
        /*0070*/ 	.short	0x0000
        /*0072*/ 	.short	0x0000
        /*0074*/ 	.byte	0x00, 0xf0, 0x11, 0x00


	//----- nvinfo : EIATTR_SPARSE_MMA_MASK
	.align		4
.L_2579:
        /*0078*/ 	.byte	0x03, 0x50
        /*007a*/ 	.short	0x0000


	//----- nvinfo : EIATTR_MAXREG_COUNT
	.align		4
        /*007c*/ 	.byte	0x03, 0x1b
        /*007e*/ 	.short	0x00ff


	//----- nvinfo : EIATTR_EXTERNS
	.align		4
        /*0080*/ 	.byte	0x04, 0x0f
        /*0082*/ 	.short	(.L_2581 - .L_2580)


	//   ....[0]....
	.align		4
.L_2580:
        /*0084*/ 	.word	index@(__assertfail)


	//----- nvinfo : EIATTR_MERCURY_ISA_VERSION
	.align		4
.L_2581:
        /*0088*/ 	.byte	0x03, 0x5f
        /*008a*/ 	.short	0x0101


	//----- nvinfo : EIATTR_VRC_CTA_INIT_COUNT
	.align		4
        /*008c*/ 	.byte	0x02, 0x4a
	.zero		1
	.zero		1


	//----- nvinfo : EIATTR_SYSCALL_OFFSETS
	.align		4
        /*0090*/ 	.byte	0x04, 0x46
        /*0092*/ 	.short	(.L_2583 - .L_2582)


	//   ....[0]....
.L_2582:
        /*0094*/ 	.word	0x00000e70


	//   ....[1]....
        /*0098*/ 	.word	0x00001a30


	//   ....[2]....
        /*009c*/ 	.word	0x00002890


	//   ....[3]....
        /*00a0*/ 	.word	0x000038a0


	//   ....[4]....
        /*00a4*/ 	.word	0x000043e0


	//   ....[5]....
        /*00a8*/ 	.word	0x000052b0


	//   ....[6]....
        /*00ac*/ 	.word	0x00006210


	//   ....[7]....
        /*00b0*/ 	.word	0x00006d50


	//   ....[8]....
        /*00b4*/ 	.word	0x00007c20


	//   ....[9]....
        /*00b8*/ 	.word	0x00008b70


	//   ....[10]....
        /*00bc*/ 	.word	0x000096b0


	//   ....[11]....
        /*00c0*/ 	.word	0x0000a590


	//   ....[12]....
        /*00c4*/ 	.word	0x0000b660


	//   ....[13]....
        /*00c8*/ 	.word	0x0000c440


	//   ....[14]....
        /*00cc*/ 	.word	0x0000d320


	//   ....[15]....
        /*00d0*/ 	.word	0x0000e1e0


	//----- nvinfo : EIATTR_EXIT_INSTR_OFFSETS
	.align		4
.L_2583:
        /*00d4*/ 	.byte	0x04, 0x1c
        /*00d6*/ 	.short	(.L_2585 - .L_2584)


	//   ....[0]....
.L_2584:
        /*00d8*/ 	.word	0x0000d5f0


	//   ....[1]....
        /*00dc*/ 	.word	0x0000d720


	//   ....[2]....
        /*00e0*/ 	.word	0x0000d740


	//   ....[3]....
        /*00e4*/ 	.word	0x0000d7e0


	//   ....[4]....
        /*00e8*/ 	.word	0x0000d810


	//   ....[5]....
        /*00ec*/ 	.word	0x0000d830


	//   ....[6]....
        /*00f0*/ 	.word	0x0000d8c0


	//   ....[7]....
        /*00f4*/ 	.word	0x0000d900


	//   ....[8]....
        /*00f8*/ 	.word	0x0000d9a0


	//   ....[9]....
        /*00fc*/ 	.word	0x0000d9f0


	//   ....[10]....
        /*0100*/ 	.word	0x0000da20


	//   ....[11]....
        /*0104*/ 	.word	0x0000dae0


	//   ....[12]....
        /*0108*/ 	.word	0x0000dc50


	//   ....[13]....
        /*010c*/ 	.word	0x0000ddc0


	//   ....[14]....
        /*0110*/ 	.word	0x0000df20


	//   ....[15]....
        /*0114*/ 	.word	0x0000df60


	//   ....[16]....
        /*0118*/ 	.word	0x0000df90


	//   ....[17]....
        /*011c*/ 	.word	0x0000e040


	//   ....[18]....
        /*0120*/ 	.word	0x0000e080


	//   ....[19]....
        /*0124*/ 	.word	0x0000e1f0


	//   ....[20]....
        /*0128*/ 	.word	0x0000e300


	//   ....[21]....
        /*012c*/ 	.word	0x0000e440


	//   ....[22]....
        /*0130*/ 	.word	0x0000e480


	//----- nvinfo : EIATTR_MAX_THREADS
	.align		4
.L_2585:
        /*0134*/ 	.byte	0x04, 0x05
        /*0136*/ 	.short	(.L_2587 - .L_2586)
.L_2586:
        /*0138*/ 	.word	0x00000080
        /*013c*/ 	.word	0x00000001
        /*0140*/ 	.word	0x00000001


	//----- nvinfo : EIATTR_CRS_STACK_SIZE
	.align		4
.L_2587:
        /*0144*/ 	.byte	0x04, 0x1e
        /*0146*/ 	.short	(.L_2589 - .L_2588)
.L_2588:
        /*0148*/ 	.word	0x00000000


	//----- nvinfo : EIATTR_CBANK_PARAM_SIZE
	.align		4
.L_2589:
        /*014c*/ 	.byte	0x03, 0x19
        /*014e*/ 	.short	0x0054


	//----- nvinfo : EIATTR_PARAM_CBANK
	.align		4
        /*0150*/ 	.byte	0x04, 0x0a
        /*0152*/ 	.short	(.L_2591 - .L_2590)
	.align		4
.L_2590:
        /*0154*/ 	.word	index@(.nv.constant0._ZN2at6native27unrolled_elementwise_kernelIZZZNS0_28launch_masked_scatter_kernelERKNS_10TensorBaseES4_S4_S4_ENKUlvE_clEvENKUlvE3_clEvEUlsblE_St5arrayIPcLm4EELi4E23TrivialOffsetCalculatorILi3EjESB_ILi1EjENS0_6memory12LoadWithCastILi3EEENSE_13StoreWithCastILi1EEEEEviT_T0_T2_T3_T4_T5_)
        /*0158*/ 	.short	0x0380
        /*015a*/ 	.short	0x0054


	//----- nvinfo : EIATTR_SW_WAR
	.align		4
.L_2591:
        /*015c*/ 	.byte	0x04, 0x36
        /*015e*/ 	.short	(.L_2593 - .L_2592)
.L_2592:
        /*0160*/ 	.word	0x00000008
.L_2593:


//--------------------- .nv.info._ZN2at6native18elementwise_kernelILi128ELi4EZNS0_22gpu_kernel_impl_nocastIZZZNS0_28launch_masked_scatter_kernelERKNS_10TensorBaseES5_S5_S5_ENKUlvE_clEvENKUlvE3_clEvEUlsblE_EEvRNS_18TensorIteratorBaseERKT_EUliE_EEviT1_ --------------------------
	.section	.nv.info._ZN2at6native18elementwise_kernelILi128ELi4EZNS0_22gpu_kernel_impl_nocastIZZZNS0_28launch_masked_scatter_kernelERKNS_10TensorBaseES5_S5_S5_ENKUlvE_clEvENKUlvE3_clEvEUlsblE_EEvRNS_18TensorIteratorBaseERKT_EUliE_EEviT1_,"",@"SHT_CUDA_INFO"
	.sectionflags	@""
	.align	4


	//----- nvinfo : EIATTR_CUDA_API_VERSION
	.align		4
        /*0000*/ 	.byte	0x04, 0x37
        /*0002*/ 	.short	(.L_2595 - .L_2594)
.L_2594:
        /*0004*/ 	.word	0x00000082


	//----- nvinfo : EIATTR_KPARAM_INFO
	.align		4
.L_2595:
        /*0008*/ 	.byte	0x04, 0x17
        /*000a*/ 	.short	(.L_2597 - .L_2596)
.L_2596:
        /*000c*/ 	.word	0x00000000
        /*0010*/ 	.short	0x0001
        /*0012*/ 	.short	0x0008
        /*0014*/ 	.byte	0x00, 0xf0, 0xe1, 0x0b


	//----- nvinfo : EIATTR_KPARAM_INFO
	.align		4
.L_2597:
        /*0018*/ 	.byte	0x04, 0x17
        /*001a*/ 	.short	(.L_2599 - .L_2598)
.L_2598:
        /*001c*/ 	.word	0x00000000
        /*0020*/ 	.short	0x0000
        /*0022*/ 	.short	0x0000
        /*0024*/ 	.byte	0x00, 0xf0, 0x11, 0x00


	//----- nvinfo : EIATTR_SPARSE_MMA_MASK
	.align		4
.L_2599:
        /*0028*/ 	.byte	0x03, 0x50
        /*002a*/ 	.short	0x0000


	//----- nvinfo : EIATTR_MAXREG_COUNT
	.align		4
        /*002c*/ 	.byte	0x03, 0x1b
        /*002e*/ 	.short	0x0080


	//----- nvinfo : EIATTR_MERCURY_ISA_VERSION
	.align		4
        /*0030*/ 	.byte	0x03, 0x5f
        /*0032*/ 	.short	0x0101


	//----- nvinfo : EIATTR_VRC_CTA_INIT_COUNT
	.align		4
        /*0034*/ 	.byte	0x02, 0x4a
	.zero		1
	.zero		1


	//----- nvinfo : EIATTR_EXIT_INSTR_OFFSETS
	.align		4
        /*0038*/ 	.byte	0x04, 0x1c
        /*003a*/ 	.short	(.L_2601 - .L_2600)


	//   ....[0]....
.L_2600:
        /*003c*/ 	.word	0x00000420


	//   ....[1]....
        /*0040*/ 	.word	0x00000500


	//   ....[2]....
        /*0044*/ 	.word	0x00005010


	//   ....[3]....
        /*0048*/ 	.word	0x000068b0


	//----- nvinfo : EIATTR_MAX_THREADS
	.align		4
.L_2601:
        /*004c*/ 	.byte	0x04, 0x05
        /*004e*/ 	.short	(.L_2603 - .L_2602)
.L_2602:
        /*0050*/ 	.word	0x00000080
        /*0054*/ 	.word	0x00000001
        /*0058*/ 	.word	0x00000001


	//----- nvinfo : EIATTR_CRS_STACK_SIZE
	.align		4
.L_2603:
        /*005c*/ 	.byte	0x04, 0x1e
        /*005e*/ 	.short	(.L_2605 - .L_2604)
.L_2604:
        /*0060*/ 	.word	0x00000000


	//----- nvinfo : EIATTR_CBANK_PARAM_SIZE
	.align		4
.L_2605:
        /*0064*/ 	.byte	0x03, 0x19
        /*0066*/ 	.short	0x0300


	//----- nvinfo : EIATTR_PARAM_CBANK
	.align		4
        /*0068*/ 	.byte	0x04, 0x0a
        /*006a*/ 	.short	(.L_2607 - .L_2606)
	.align		4
.L_2606:
        /*006c*/ 	.word	index@(.nv.constant0._ZN2at6native18elementwise_kernelILi128ELi4EZNS0_22gpu_kernel_impl_nocastIZZZNS0_28launch_masked_scatter_kernelERKNS_10TensorBaseES5_S5_S5_ENKUlvE_clEvENKUlvE3_clEvEUlsblE_EEvRNS_18TensorIteratorBaseERKT_EUliE_EEviT1_)
        /*0070*/ 	.short	0x0380
        /*0072*/ 	.short	0x0300


	//----- nvinfo : EIATTR_SW_WAR
	.align		4
.L_2607:
        /*0074*/ 	.byte	0x04, 0x36
        /*0076*/ 	.short	(.L_2609 - .L_2608)
.L_2608:
        /*0078*/ 	.word	0x00000008
.L_2609:


//--------------------- .nv.info._ZN2at6native27unrolled_elementwise_kernelIZZZNS0_28launch_masked_scatter_kernelERKNS_10TensorBaseES4_S4_S4_ENKUlvE_clEvENKUlvE3_clEvEUlsblE_St5arrayIPcLm4EELi4E23TrivialOffsetCalculatorILi3EjESB_ILi1EjENS0_6memory15LoadWithoutCastENSE_16StoreWithoutCastEEEviT_T0_T2_T3_T4_T5_ --------------------------
	.section	.nv.info._ZN2at6native27unrolled_elementwise_kernelIZZZNS0_28launch_masked_scatter_kernelERKNS_10TensorBaseES4_S4_S4_ENKUlvE_clEvENKUlvE3_clEvEUlsblE_St5arrayIPcLm4EELi4E23TrivialOffsetCalculatorILi3EjESB_ILi1EjENS0_6memory15LoadWithoutCastENSE_16StoreWithoutCastEEEviT_T0_T2_T3_T4_T5_,"",@"SHT_CUDA_INFO"
	.sectionflags	@""
	.align	4


	//----- nvinfo : EIATTR_CUDA_API_VERSION
	.align		4
        /*0000*/ 	.byte	0x04, 0x37
        /*0002*/ 	.short	(.L_2611 - .L_2610)
.L_2610:
        /*0004*/ 	.word	0x00000082


	//----- nvinfo : EIATTR_KPARAM_INFO
	.align		4
.L_2611:
        /*0008*/ 	.byte	0x04, 0x17
        /*000a*/ 	.short	(.L_2613 - .L_2612)
.L_2612:
        /*000c*/ 	.word	0x00000000
        /*0010*/ 	.short	0x0006
        /*0012*/ 	.short	0x003b
        /*0014*/ 	.byte	0x00, 0xf0, 0x05, 0x00


	//----- nvinfo : EIATTR_KPARAM_INFO
	.align		4
.L_2613:
        /*0018*/ 	.byte	0x04, 0x17
        /*001a*/ 	.short	(.L_2615 - .L_2614)
.L_2614:
        /*001c*/ 	.word	0x00000000
        /*0020*/ 	.short	0x0005
        /*0022*/ 	.short	0x003a
        /*0024*/ 	.byte	0x00, 0xf0, 0x05, 0x00


	//----- nvinfo : EIATTR_KPARAM_INFO
	.align		4
.L_2615:
        /*0028*/ 	.byte	0x04, 0x17
        /*002a*/ 	.short	(.L_2617 - .L_2616)
.L_2616:
        /*002c*/ 	.word	0x00000000
        /*0030*/ 	.short	0x0004
        /*0032*/ 	.short	0x0039
        /*0034*/ 	.byte	0x00, 0xf0, 0x05, 0x00


	//----- nvinfo : EIATTR_KPARAM_INFO
	.align		4
.L_2617:
        /*0038*/ 	.byte	0x04, 0x17
        /*003a*/ 	.short	(.L_2619 - .L_2618)
.L_2618:
        /*003c*/ 	.word	0x00000000
        /*0040*/ 	.short	0x0003
        /*0042*/ 	.short	0x0038
        /*0044*/ 	.byte	0x00, 0xf0, 0x05, 0x00


	//----- nvinfo : EIATTR_KPARAM_INFO
	.align		4
.L_2619:
        /*0048*/ 	.byte	0x04, 0x17
        /*004a*/ 	.short	(.L_2621 - .L_2620)
.L_2620:
        /*004c*/ 	.word	0x00000000
        /*0050*/ 	.short	0x0002
        /*0052*/ 	.short	0x0018
        /*0054*/ 	.byte	0x00, 0xf0, 0x81, 0x00


	//----- nvinfo : EIATTR_KPARAM_INFO
	.align		4
.L_2621:
        /*0058*/ 	.byte	0x04, 0x17
        /*005a*/ 	.short	(.L_2623 - .L_2622)
.L_2622:
        /*005c*/ 	.word	0x00000000
        /*0060*/ 	.short	0x0001
        /*0062*/ 	.short	0x0008
        /*0064*/ 	.byte	0x00, 0xf0, 0x41, 0x00


	//----- nvinfo : EIATTR_KPARAM_INFO
	.align		4
.L_2623:
        /*0068*/ 	.byte	0x04, 0x17
        /*006a*/ 	.short	(.L_2625 - .L_2624)
.L_2624:
        /*006c*/ 	.word	0x00000000
        /*0070*/ 	.short	0x0000
        /*0072*/ 	.short	0x0000
        /*0074*/ 	.byte	0x00, 0xf0, 0x11, 0x00


	//----- nvinfo : EIATTR_SPARSE_MMA_MASK
	.align		4
.L_2625:
        /*0078*/ 	.byte	0x03, 0x50
        /*007a*/ 	.short	0x0000


	//----- nvinfo : EIATTR_MAXREG_COUNT
	.align		4
        /*007c*/ 	.byte	0x03, 0x1b
        /*007e*/ 	.short	0x00ff


	//----- nvinfo : EIATTR_MERCURY_ISA_VERSION
	.align		4
        /*0080*/ 	.byte	0x03, 0x5f
        /*0082*/ 	.short	0x0101


	//----- nvinfo : EIATTR_VRC_CTA_INIT_COUNT
	.align		4
        /*0084*/ 	.byte	0x02, 0x4a
	.zero		1
	.zero		1


	//----- nvinfo : EIATTR_EXIT_INSTR_OFFSETS
	.align		4
        /*0088*/ 	.byte	0x04, 0x1c
        /*008a*/ 	.short	(.L_2627 - .L_2626)


	//   ....[0]....
.L_2626:
        /*008c*/ 	.word	0x00000760


	//   ....[1]....
        /*0090*/ 	.word	0x000007b0


	//----- nvinfo : EIATTR_MAX_THREADS
	.align		4
.L_2627:
        /*0094*/ 	.byte	0x04, 0x05
        /*0096*/ 	.short	(.L_2629 - .L_2628)
.L_2628:
        /*0098*/ 	.word	0x00000080
        /*009c*/ 	.word	0x00000001
        /*00a0*/ 	.word	0x00000001


	//----- nvinfo : EIATTR_CRS_STACK_SIZE
	.align		4
.L_2629:
        /*00a4*/ 	.byte	0x04, 0x1e
        /*00a6*/ 	.short	(.L_2631 - .L_2630)
.L_2630:
        /*00a8*/ 	.word	0x00000000


	//----- nvinfo : EIATTR_CBANK_PARAM_SIZE
	.align		4
.L_2631:
        /*00ac*/ 	.byte	0x03, 0x19
        /*00ae*/ 	.short	0x003c


	//----- nvinfo : EIATTR_PARAM_CBANK
	.align		4
        /*00b0*/ 	.byte	0x04, 0x0a
        /*00b2*/ 	.short	(.L_2633 - .L_2632)
	.align		4
.L_2632:
        /*00b4*/ 	.word	index@(.nv.constant0._ZN2at6native27unrolled_elementwise_kernelIZZZNS0_28launch_masked_scatter_kernelERKNS_10TensorBaseES4_S4_S4_ENKUlvE_clEvENKUlvE3_clEvEUlsblE_St5arrayIPcLm4EELi4E23TrivialOffsetCalculatorILi3EjESB_ILi1EjENS0_6memory15LoadWithoutCastENSE_16StoreWithoutCastEEEviT_T0_T2_T3_T4_T5_)
        /*00b8*/ 	.short	0x0380
        /*00ba*/ 	.short	0x003c


	//----- nvinfo : EIATTR_SW_WAR
	.align		4
.L_2633:
        /*00bc*/ 	.byte	0x04, 0x36
        /*00be*/ 	.short	(.L_2635 - .L_2634)
.L_2634:
        /*00c0*/ 	.word	0x00000008
.L_2635:


//--------------------- .nv.info._ZN2at6native29vectorized_elementwise_kernelILi2EZZZNS0_28launch_masked_scatter_kernelERKNS_10TensorBaseES4_S4_S4_ENKUlvE_clEvENKUlvE3_clEvEUlsblE_St5arrayIPcLm4EEEEviT0_T1_ --------------------------
	.section	.nv.info._ZN2at6native29vectorized_elementwise_kernelILi2EZZZNS0_28launch_masked_scatter_kernelERKNS_10TensorBaseES4_S4_S4_ENKUlvE_clEvENKUlvE3_clEvEUlsblE_St5arrayIPcLm4EEEEviT0_T1_,"",@"SHT_CUDA_INFO"
	.sectionflags	@""
	.align	4


	//----- nvinfo : EIATTR_CUDA_API_VERSION
	.align		4
        /*0000*/ 	.byte	0x04, 0x37
        /*0002*/ 	.short	(.L_2637 - .L_2636)
.L_2636:
        /*0004*/ 	.word	0x00000082


	//----- nvinfo : EIATTR_KPARAM_INFO
	.align		4
.L_2637:
        /*0008*/ 	.byte	0x04, 0x17
        /*000a*/ 	.short	(.L_2639 - .L_2638)
.L_2638:
        /*000c*/ 	.word	0x00000000
        /*0010*/ 	.short	0x0002
        /*0012*/ 	.short	0x0018
        /*0014*/ 	.byte	0x00, 0xf0, 0x81, 0x00


	//----- nvinfo : EIATTR_KPARAM_INFO
	.align		4
.L_2639:
        /*0018*/ 	.byte	0x04, 0x17
        /*001a*/ 	.short	(.L_2641 - .L_2640)
.L_2640:
        /*001c*/ 	.word	0x00000000
        /*0020*/ 	.short	0x0001
        /*0022*/ 	.short	0x0008
        /*0024*/ 	.byte	0x00, 0xf0, 0x41, 0x00


	//----- nvinfo : EIATTR_KPARAM_INFO
	.align		4
.L_2641:
        /*0028*/ 	.byte	0x04, 0x17
        /*002a*/ 	.short	(.L_2643 - .L_2642)
.L_2642:
        /*002c*/ 	.word	0x00000000
        /*0030*/ 	.short	0x0000
        /*0032*/ 	.short	0x0000
        /*0034*/ 	.byte	0x00, 0xf0, 0x11, 0x00


	//----- nvinfo : EIATTR_SPARSE_MMA_MASK
	.align		4
.L_2643:
        /*0038*/ 	.byte	0x03, 0x50
        /*003a*/ 	.short	0x0000


	//----- nvinfo : EIATTR_MAXREG_COUNT
	.align		4
        /*003c*/ 	.byte	0x03, 0x1b
        /*003e*/ 	.short	0x00ff


	//----- nvinfo : EIATTR_MERCURY_ISA_VERSION
	.align		4
        /*0040*/ 	.byte	0x03, 0x5f
        /*0042*/ 	.short	0x0101


	//----- nvinfo : EIATTR_VRC_CTA_INIT_COUNT
	.align		4
        /*0044*/ 	.byte	0x02, 0x4a
	.zero		1
	.zero		1


	//----- nvinfo : EIATTR_EXIT_INSTR_OFFSETS
	.align		4
        /*0048*/ 	.byte	0x04, 0x1c
        /*004a*/ 	.short	(.L_2645 - .L_2644)


	//   ....[0]....
.L_2644:
        /*004c*/ 	.word	0x00000ec0


	//   ....[1]....
        /*0050*/ 	.word	0x00000f10


	//   ....[2]....
        /*0054*/ 	.word	0x000014c0


	//----- nvinfo : EIATTR_MAX_THREADS
	.align		4
.L_2645:
        /*0058*/ 	.byte	0x04, 0x05
        /*005a*/ 	.short	(.L_2647 - .L_2646)
.L_2646:
        /*005c*/ 	.word	0x00000080
        /*0060*/ 	.word	0x00000001
        /*0064*/ 	.word	0x00000001


	//----- nvinfo : EIATTR_CRS_STACK_SIZE
	.align		4
.L_2647:
        /*0068*/ 	.byte	0x04, 0x1e
        /*006a*/ 	.short	(.L_2649 - .L_2648)
.L_2648:
        /*006c*/ 	.word	0x00000000


	//----- nvinfo : EIATTR_CBANK_PARAM_SIZE
	.align		4
.L_2649:
        /*0070*/ 	.byte	0x03, 0x19
        /*0072*/ 	.short	0x0038


	//----- nvinfo : EIATTR_PARAM_CBANK
	.align		4
        /*0074*/ 	.byte	0x04, 0x0a
        /*0076*/ 	.short	(.L_2651 - .L_2650)
	.align		4
.L_2650:
        /*0078*/ 	.word	index@(.nv.constant0._ZN2at6native29vectorized_elementwise_kernelILi2EZZZNS0_28launch_masked_scatter_kernelERKNS_10TensorBaseES4_S4_S4_ENKUlvE_clEvENKUlvE3_clEvEUlsblE_St5arrayIPcLm4EEEEviT0_T1_)
        /*007c*/ 	.short	0x0380
        /*007e*/ 	.short	0x0038


	//----- nvinfo : EIATTR_SW_WAR
	.align		4
.L_2651:
        /*0080*/ 	.byte	0x04, 0x36
        /*0082*/ 	.short	(.L_2653 - .L_2652)
.L_2652:
        /*0084*/ 	.word	0x00000008
.L_2653:


//--------------------- .nv.info._ZN2at6native29vectorized_elementwise_kernelILi4EZZZNS0_28launch_masked_scatter_kernelERKNS_10TensorBaseES4_S4_S4_ENKUlvE_clEvENKUlvE3_clEvEUlsblE_St5arrayIPcLm4EEEEviT0_T1_ --------------------------
	.section	.nv.info._ZN2at6native29vectorized_elementwise_kernelILi4EZZZNS0_28launch_masked_scatter_kernelERKNS_10TensorBaseES4_S4_S4_ENKUlvE_clEvENKUlvE3_clEvEUlsblE_St5arrayIPcLm4EEEEviT0_T1_,"",@"SHT_CUDA_INFO"
	.sectionflags	@""
	.align	4


	//----- nvinfo : EIATTR_CUDA_API_VERSION
	.align		4
        /*0000*/ 	.byte	0x04, 0x37
        /*0002*/ 	.short	(.L_2655 - .L_2654)
.L_2654:
        /*0004*/ 	.word	0x00000082


	//----- nvinfo : EIATTR_KPARAM_INFO
	.align		4
.L_2655:
        /*0008*/ 	.byte	0x04, 0x17
        /*000a*/ 	.short	(.L_2657 - .L_2656)
.L_2656:
        /*000c*/ 	.word	0x00000000
        /*0010*/ 	.short	0x0002
        /*0012*/ 	.short	0x0018
        /*0014*/ 	.byte	0x00, 0xf0, 0x81, 0x00


	//----- nvinfo : EIATTR_KPARAM_INFO
	.align		4
.L_2657:
        /*0018*/ 	.byte	0x04, 0x17
        /*001a*/ 	.short	(.L_2659 - .L_2658)
.L_2658:
        /*001c*/ 	.word	0x00000000
        /*0020*/ 	.short	0x0001
        /*0022*/ 	.short	0x0008
        /*0024*/ 	.byte	0x00, 0xf0, 0x41, 0x00


	//----- nvinfo : EIATTR_KPARAM_INFO
	.align		4
.L_2659:
        /*0028*/ 	.byte	0x04, 0x17
        /*002a*/ 	.short	(.L_2661 - .L_2660)
.L_2660:
        /*002c*/ 	.word	0x00000000
        /*0030*/ 	.short	0x0000
        /*0032*/ 	.short	0x0000
        /*0034*/ 	.byte	0x00, 0xf0, 0x11, 0x00


	//----- nvinfo : EIATTR_SPARSE_MMA_MASK
	.align		4
.L_2661:
        /*0038*/ 	.byte	0x03, 0x50
        /*003a*/ 	.short	0x0000


	//----- nvinfo : EIATTR_MAXREG_COUNT
	.align		4
        /*003c*/ 	.byte	0x03, 0x1b
        /*003e*/ 	.short	0x00ff


	//----- nvinfo : EIATTR_MERCURY_ISA_VERSION
	.align		4
        /*0040*/ 	.byte	0x03, 0x5f
        /*0042*/ 	.short	0x0101


	//----- nvinfo : EIATTR_VRC_CTA_INIT_COUNT
	.align		4
        /*0044*/ 	.byte	0x02, 0x4a
	.zero		1
	.zero		1


	//----- nvinfo : EIATTR_EXIT_INSTR_OFFSETS
	.align		4
        /*0048*/ 	.byte	0x04, 0x1c
        /*004a*/ 	.short	(.L_2663 - .L_2662)


	//   ....[0]....
.L_2662:
        /*004c*/ 	.word	0x00000ec0


	//   ....[1]....
        /*0050*/ 	.word	0x00000f10


	//   ....[2]....
        /*0054*/ 	.word	0x00001450


	//----- nvinfo : EIATTR_MAX_THREADS
	.align		4
.L_2663:
        /*0058*/ 	.byte	0x04, 0x05
        /*005a*/ 	.short	(.L_2665 - .L_2664)
.L_2664:
        /*005c*/ 	.word	0x00000080
        /*0060*/ 	.word	0x00000001
        /*0064*/ 	.word	0x00000001


	//----- nvinfo : EIATTR_CRS_STACK_SIZE
	.align		4
.L_2665:
        /*0068*/ 	.byte	0x04, 0x1e
        /*006a*/ 	.short	(.L_2667 - .L_2666)
.L_2666:
        /*006c*/ 	.word	0x00000000


	//----- nvinfo : EIATTR_CBANK_PARAM_SIZE
	.align		4
.L_2667:
        /*0070*/ 	.byte	0x03, 0x19
        /*0072*/ 	.short	0x0038


	//----- nvinfo : EIATTR_PARAM_CBANK
	.align		4
        /*0074*/ 	.byte	0x04, 0x0a
        /*0076*/ 	.short	(.L_2669 - .L_2668)
	.align		4
.L_2668:
        /*0078*/ 	.word	index@(.nv.constant0._ZN2at6native29vectorized_elementwise_kernelILi4EZZZNS0_28launch_masked_scatter_kernelERKNS_10TensorBaseES4_S4_S4_ENKUlvE_clEvENKUlvE3_clEvEUlsblE_St5arrayIPcLm4EEEEviT0_T1_)
        /*007c*/ 	.short	0x0380
        /*007e*/ 	.short	0x0038


	//----- nvinfo : EIATTR_SW_WAR
	.align		4
.L_2669:
        /*0080*/ 	.byte	0x04, 0x36
        /*0082*/ 	.short	(.L_2671 - .L_2670)
.L_2670:
        /*0084*/ 	.word	0x00000008
.L_2671:


//--------------------- .nv.info._ZN2at6native29vectorized_elementwise_kernelILi8EZZZNS0_28launch_masked_scatter_kernelERKNS_10TensorBaseES4_S4_S4_ENKUlvE_clEvENKUlvE3_clEvEUlsblE_St5arrayIPcLm4EEEEviT0_T1_ --------------------------
	.section	.nv.info._ZN2at6native29vectorized_elementwise_kernelILi8EZZZNS0_28launch_masked_scatter_kernelERKNS_10TensorBaseES4_S4_S4_ENKUlvE_clEvENKUlvE3_clEvEUlsblE_St5arrayIPcLm4EEEEviT0_T1_,"",@"SHT_CUDA_INFO"
	.sectionflags	@""
	.align	4


	//----- nvinfo : EIATTR_CUDA_API_VERSION
	.align		4
        /*0000*/ 	.byte	0x04, 0x37
        /*0002*/ 	.short	(.L_2673 - .L_2672)
.L_2672:
        /*0004*/ 	.word	0x00000082


	//----- nvinfo : EIATTR_KPARAM_INFO
	.align		4
.L_2673:
        /*0008*/ 	.byte	0x04, 0x17
        /*000a*/ 	.short	(.L_2675 - .L_2674)
.L_2674:
        /*000c*/ 	.word	0x00000000
        /*0010*/ 	.short	0x0002
        /*0012*/ 	.short	0x0018
        /*0014*/ 	.byte	0x00, 0xf0, 0x81, 0x00


	//----- nvinfo : EIATTR_KPARAM_INFO
	.align		4
.L_2675:
        /*0018*/ 	.byte	0x04, 0x17
        /*001a*/ 	.short	(.L_2677 - .L_2676)
.L_2676:
        /*001c*/ 	.word	0x00000000
        /*0020*/ 	.short	0x0001
        /*0022*/ 	.short	0x0008
        /*0024*/ 	.byte	0x00, 0xf0, 0x41, 0x00


	//----- nvinfo : EIATTR_KPARAM_INFO
	.align		4
.L_2677:
        /*0028*/ 	.byte	0x04, 0x17
        /*002a*/ 	.short	(.L_2679 - .L_2678)
.L_2678:
        /*002c*/ 	.word	0x00000000
        /*0030*/ 	.short	0x0000
        /*0032*/ 	.short	0x0000
        /*0034*/ 	.byte	0x00, 0xf0, 0x11, 0x00


	//----- nvinfo : EIATTR_SPARSE_MMA_MASK
	.align		4
.L_2679:
        /*0038*/ 	.byte	0x03, 0x50
        /*003a*/ 	.short	0x0000


	//----- nvinfo : EIATTR_MAXREG_COUNT
	.align		4
        /*003c*/ 	.byte	0x03, 0x1b
        /*003e*/ 	.short	0x00ff


	//----- nvinfo : EIATTR_MERCURY_ISA_VERSION
	.align		4
        /*0040*/ 	.byte	0x03, 0x5f
        /*0042*/ 	.short	0x0101


	//----- nvinfo : EIATTR_VRC_CTA_INIT_COUNT
	.align		4
        /*0044*/ 	.byte	0x02, 0x4a
	.zero		1
	.zero		1


	//----- nvinfo : EIATTR_EXIT_INSTR_OFFSETS
	.align		4
        /*0048*/ 	.byte	0x04, 0x1c
        /*004a*/ 	.short	(.L_2681 - .L_2680)


	//   ....[0]....
.L_2680:
        /*004c*/ 	.word	0x00000ec0


	//   ....[1]....
        /*0050*/ 	.word	0x00000f10


	//   ....[2]....
        /*0054*/ 	.word	0x00001420


	//----- nvinfo : EIATTR_MAX_THREADS
	.align		4
.L_2681:
        /*0058*/ 	.byte	0x04, 0x05
        /*005a*/ 	.short	(.L_2683 - .L_2682)
.L_2682:
        /*005c*/ 	.word	0x00000080
        /*0060*/ 	.word	0x00000001
        /*0064*/ 	.word	0x00000001


	//----- nvinfo : EIATTR_CRS_STACK_SIZE
	.align		4
.L_2683:
        /*0068*/ 	.byte	0x04, 0x1e
        /*006a*/ 	.short	(.L_2685 - .L_2684)
.L_2684:
        /*006c*/ 	.word	0x00000000


	//----- nvinfo : EIATTR_CBANK_PARAM_SIZE
	.align		4
.L_2685:
        /*0070*/ 	.byte	0x03, 0x19
        /*0072*/ 	.short	0x0038


	//----- nvinfo : EIATTR_PARAM_CBANK
	.align		4
        /*0074*/ 	.byte	0x04, 0x0a
        /*0076*/ 	.short	(.L_2687 - .L_2686)
	.align		4
.L_2686:
        /*0078*/ 	.word	index@(.nv.constant0._ZN2at6native29vectorized_elementwise_kernelILi8EZZZNS0_28launch_masked_scatter_kernelERKNS_10TensorBaseES4_S4_S4_ENKUlvE_clEvENKUlvE3_clEvEUlsblE_St5arrayIPcLm4EEEEviT0_T1_)
        /*007c*/ 	.short	0x0380
        /*007e*/ 	.short	0x0038


	//----- nvinfo : EIATTR_SW_WAR
	.align		4
.L_2687:
        /*0080*/ 	.byte	0x04, 0x36
        /*0082*/ 	.short	(.L_2689 - .L_2688)
.L_2688:
        /*0084*/ 	.word	0x00000008
.L_2689:


//--------------------- .nv.info._ZN2at6native18elementwise_kernelILi128ELi4EZNS0_15gpu_kernel_implIZZZNS0_28launch_masked_scatter_kernelERKNS_10TensorBaseES5_S5_S5_ENKUlvE_clEvENKUlvE2_clEvEUllblE_EEvRNS_18TensorIteratorBaseERKT_EUliE_EEviT1_ --------------------------
	.section	.nv.info._ZN2at6native18elementwise_kernelILi128ELi4EZNS0_15gpu_kernel_implIZZZNS0_28launch_masked_scatter_kernelERKNS_10TensorBaseES5_S5_S5_ENKUlvE_clEvENKUlvE2_clEvEUllblE_EEvRNS_18TensorIteratorBaseERKT_EUliE_EEviT1_,"",@"SHT_CUDA_INFO"
	.sectionflags	@""
	.align	4


	//----- nvinfo : EIATTR_CUDA_API_VERSION
	.align		4
        /*0000*/ 	.byte	0x04, 0x37
        /*0002*/ 	.short	(.L_2691 - .L_2690)
.L_2690:
        /*0004*/ 	.word	0x00000082


	//----- nvinfo : EIATTR_KPARAM_INFO
	.align		4
.L_2691:
        /*0008*/ 	.byte	0x04, 0x17
        /*000a*/ 	.short	(.L_2693 - .L_2692)
.L_2692:
        /*000c*/ 	.word	0x00000000
        /*0010*/ 	.short	0x0001
        /*0012*/ 	.short	0x0008
        /*0014*/ 	.byte	0x00, 0xf0, 0x01, 0x0c


	//----- nvinfo : EIATTR_KPARAM_INFO
	.align		4
.L_2693:
        /*0018*/ 	.byte	0x04, 0x17
        /*001a*/ 	.short	(.L_2695 - .L_2694)
.L_2694:
        /*001c*/ 	.word	0x00000000
        /*0020*/ 	.short	0x0000
        /*0022*/ 	.short	0x0000
        /*0024*/ 	.byte	0x00, 0xf0, 0x11, 0x00


	//----- nvinfo : EIATTR_SPARSE_MMA_MASK
	.align		4
.L_2695:
        /*0028*/ 	.byte	0x03, 0x50
        /*002a*/ 	.short	0x0000


	//----- nvinfo : EIATTR_MAXREG_COUNT
	.align		4
        /*002c*/ 	.byte	0x03, 0x1b
        /*002e*/ 	.short	0x0080


	//----- nvinfo : EIATTR_EXTERNS
	.align		4
        /*0030*/ 	.byte	0x04, 0x0f
        /*0032*/ 	.short	(.L_2697 - .L_2696)


	//   ....[0]....
	.align		4
.L_2696:
        /*0034*/ 	.word	index@(__assertfail)


	//----- nvinfo : EIATTR_MERCURY_ISA_VERSION
	.align		4
.L_2697:
        /*0038*/ 	.byte	0x03, 0x5f
        /*003a*/ 	.short	0x0101


	//----- nvinfo : EIATTR_VRC_CTA_INIT_COUNT
	.align		4
        /*003c*/ 	.byte	0x02, 0x4a
	.zero		1
	.zero		1


	//----- nvinfo : EIATTR_SYSCALL_OFFSETS
	.align		4
        /*0040*/ 	.byte	0x04, 0x46
        /*0042*/ 	.short	(.L_2699 - .L_2698)


	//   ....[0]....
.L_2698:
        /*0044*/ 	.word	0x00002600


	//   ....[1]....
        /*0048*/ 	.word	0x000031a0


	//   ....[2]....
        /*004c*/ 	.word	0x00003fd0


	//   ....[3]....
        /*0050*/ 	.word	0x00004df0


	//   ....[4]....
        /*0054*/ 	.word	0x00007520


	//   ....[5]....
        /*0058*/ 	.word	0x00008050


	//   ....[6]....
        /*005c*/ 	.word	0x00008ef0


	//   ....[7]....
        /*0060*/ 	.word	0x00009b00


	//   ....[8]....
        /*0064*/ 	.word	0x0000c380


	//   ....[9]....
        /*0068*/ 	.word	0x0000ceb0


	//   ....[10]....
        /*006c*/ 	.word	0x0000dd50


	//   ....[11]....
        /*0070*/ 	.word	0x0000e960


	//   ....[12]....
        /*0074*/ 	.word	0x00011200


	//   ....[13]....
        /*0078*/ 	.word	0x00011d30


	//   ....[14]....
        /*007c*/ 	.word	0x00012bd0


	//   ....[15]....
        /*0080*/ 	.word	0x000137e0


	//----- nvinfo : EIATTR_EXIT_INSTR_OFFSETS
	.align		4
.L_2699:
        /*0084*/ 	.byte	0x04, 0x1c
        /*0086*/ 	.short	(.L_2701 - .L_2700)


	//   ....[0]....
.L_2700:
        /*0088*/ 	.word	0x0000ec40


	//   ....[1]....
        /*008c*/ 	.word	0x00012d80


	//   ....[2]....
        /*0090*/ 	.word	0x00012da0


	//   ....[3]....
        /*0094*/ 	.word	0x00012e20


	//   ....[4]....
        /*0098*/ 	.word	0x00012e40


	//   ....[5]....
        /*009c*/ 	.word	0x00012e60


	//   ....[6]....
        /*00a0*/ 	.word	0x00012ef0


	//   ....[7]....
        /*00a4*/ 	.word	0x00012f30


	//   ....[8]....
        /*00a8*/ 	.word	0x00012fd0


	//   ....[9]....
        /*00ac*/ 	.word	0x00013020


	//   ....[10]....
        /*00b0*/ 	.word	0x00013050


	//   ....[11]....
        /*00b4*/ 	.word	0x00013110


	//   ....[12]....
        /*00b8*/ 	.word	0x00013280


	//   ....[13]....
        /*00bc*/ 	.word	0x000133f0


	//   ....[14]....
        /*00c0*/ 	.word	0x00013550


	//   ....[15]....
        /*00c4*/ 	.word	0x00013570


	//   ....[16]....
        /*00c8*/ 	.word	0x00013590


	//   ....[17]....
        /*00cc*/ 	.word	0x00013640


	//   ....[18]....
        /*00d0*/ 	.word	0x00013680


	//   ....[19]....
        /*00d4*/ 	.word	0x000137f0


	//   ....[20]....
        /*00d8*/ 	.word	0x00013900


	//   ....[21]....
        /*00dc*/ 	.word	0x00013a40


	//   ....[22]....
        /*00e0*/ 	.word	0x00013a80


	//----- nvinfo : EIATTR_MAX_THREADS
	.align		4
.L_2701:
        /*00e4*/ 	.byte	0x04, 0x05
        /*00e6*/ 	.short	(.L_2703 - .L_2702)
.L_2702:
        /*00e8*/ 	.word	0x00000080
        /*00ec*/ 	.word	0x00000001
        /*00f0*/ 	.word	0x00000001


	//----- nvinfo : EIATTR_CRS_STACK_SIZE
	.align		4
.L_2703:
        /*00f4*/ 	.byte	0x04, 0x1e
        /*00f6*/ 	.short	(.L_2705 - .L_2704)
.L_2704:
        /*00f8*/ 	.word	0x00000000


	//----- nvinfo : EIATTR_CBANK_PARAM_SIZE
	.align		4
.L_2705:
        /*00fc*/ 	.byte	0x03, 0x19
        /*00fe*/ 	.short	0x0308


	//----- nvinfo : EIATTR_PARAM_CBANK
	.align		4
        /*0100*/ 	.byte	0x04, 0x0a
        /*0102*/ 	.short	(.L_2707 - .L_2706)
	.align		4
.L_2706:
        /*0104*/ 	.word	index@(.nv.constant0._ZN2at6native18elementwise_kernelILi128ELi4EZNS0_15gpu_kernel_implIZZZNS0_28launch_masked_scatter_kernelERKNS_10TensorBaseES5_S5_S5_ENKUlvE_clEvENKUlvE2_clEvEUllblE_EEvRNS_18TensorIteratorBaseERKT_EUliE_EEviT1_)
        /*0108*/ 	.short	0x0380
        /*010a*/ 	.short	0x0308


	//----- nvinfo : EIATTR_SW_WAR
	.align		4
.L_2707:
        /*010c*/ 	.byte	0x04, 0x36
        /*010e*/ 	.short	(.L_2709 - .L_2708)
.L_2708:
        /*0110*/ 	.word	0x00000008
.L_2709:


//--------------------- .nv.info._ZN2at6native27unrolled_elementwise_kernelIZZZNS0_28launch_masked_scatter_kernelERKNS_10TensorBaseES4_S4_S4_ENKUlvE_clEvENKUlvE2_clEvEUllblE_St5arrayIPcLm4EELi4E23TrivialOffsetCalculatorILi3EjESB_ILi1EjENS0_6memory12LoadWithCastILi3EEENSE_13StoreWithCastILi1EEEEEviT_T0_T2_T3_T4_T5_ --------------------------
	.section	.nv.info._ZN2at6native27unrolled_elementwise_kernelIZZZNS0_28launch_masked_scatter_kernelERKNS_10TensorBaseES4_S4_S4_ENKUlvE_clEvENKUlvE2_clEvEUllblE_St5arrayIPcLm4EELi4E23TrivialOffsetCalculatorILi3EjESB_ILi1EjENS0_6memory12LoadWithCastILi3EEENSE_13StoreWithCastILi1EEEEEviT_T0_T2_T3_T4_T5_,"",@"SHT_CUDA_INFO"
	.sectionflags	@""
	.align	4


	//----- nvinfo : EIATTR_CUDA_API_VERSION
	.align		4
        /*0000*/ 	.byte	0x04, 0x37
        /*0002*/ 	.short	(.L_2711 - .L_2710)
.L_2710:
        /*0004*/ 	.word	0x00000082


	//----- nvinfo : EIATTR_KPARAM_INFO
	.align		4
.L_2711:
        /*0008*/ 	.byte	0x04, 0x17
        /*000a*/ 	.short	(.L_2713 - .L_2712)
.L_2712:
        /*000c*/ 	.word	0x00000000
        /*0010*/ 	.short	0x0006
        /*0012*/ 	.short	0x004c
        /*0014*/ 	.byte	0x00, 0xf0, 0x21, 0x00


	//----- nvinfo : EIATTR_KPARAM_INFO
	.align		4
.L_2713:
        /*0018*/ 	.byte	0x04, 0x17
        /*001a*/ 	.short	(.L_2715 - .L_2714)
.L_2714:
        /*001c*/ 	.word	0x00000000
        /*0020*/ 	.short	0x0005
        /*0022*/ 	.short	0x003c
        /*0024*/ 	.byte	0x00, 0xf0, 0x41, 0x00


	//----- nvinfo : EIATTR_KPARAM_INFO
	.align		4
.L_2715:
        /*0028*/ 	.byte	0x04, 0x17
        /*002a*/ 	.short	(.L_2717 - .L_2716)
.L_2716:
        /*002c*/ 	.word	0x00000000
        /*0030*/ 	.short	0x0004
        /*0032*/ 	.short	0x0039
        /*0034*/ 	.byte	0x00, 0xf0, 0x05, 0x00


	//----- nvinfo : EIATTR_KPARAM_INFO
	.align		4
.L_2717:
        /*0038*/ 	.byte	0x04, 0x17
        /*003a*/ 	.short	(.L_2719 - .L_2718)
.L_2718:
        /*003c*/ 	.word	0x00000000
        /*0040*/ 	.short	0x0003
        /*0042*/ 	.short	0x0038
        /*0044*/ 	.byte	0x00, 0xf0, 0x05, 0x00


	//----- nvinfo : EIATTR_KPARAM_INFO
	.align		4
.L_2719:
        /*0048*/ 	.byte	0x04, 0x17
        /*004a*/ 	.short	(.L_2721 - .L_2720)
.L_2720:
        /*004c*/ 	.word	0x00000000
        /*0050*/ 	.short	0x0002
        /*0052*/ 	.short	0x0018
        /*0054*/ 	.byte	0x00, 0xf0, 0x81, 0x00


	//----- nvinfo : EIATTR_KPARAM_INFO
	.align		4
.L_2721:
        /*0058*/ 	.byte	0x04, 0x17
        /*005a*/ 	.short	(.L_2723 - .L_2722)
.L_2722:
        /*005c*/ 	.word	0x00000000
        /*0060*/ 	.short	0x0001
        /*0062*/ 	.short	0x0008
        /*0064*/ 	.byte	0x00, 0xf0, 0x41, 0x00


	//----- nvinfo : EIATTR_KPARAM_INFO
	.align		4
.L_2723:
        /*0068*/ 	.byte	0x04, 0x17
        /*006a*/ 	.short	(.L_2725 - .L_2724)
.L_2724:
        /*006c*/ 	.word	0x00000000
        /*0070*/ 	.short	0x0000
        /*0072*/ 	.short	0x0000
        /*0074*/ 	.byte	0x00, 0xf0, 0x11, 0x00


	//----- nvinfo : EIATTR_SPARSE_MMA_MASK
	.align		4
.L_2725:
        /*0078*/ 	.byte	0x03, 0x50
        /*007a*/ 	.short	0x0000


	//----- nvinfo : EIATTR_MAXREG_COUNT
	.align		4
        /*007c*/ 	.byte	0x03, 0x1b
        /*007e*/ 	.short	0x00ff


	//----- nvinfo : EIATTR_EXTERNS
	.align		4
        /*0080*/ 	.byte	0x04, 0x0f
        /*0082*/ 	.short	(.L_2727 - .L_2726)


	//   ....[0]....
	.align		4
.L_2726:
        /*0084*/ 	.word	index@(__assertfail)


	//----- nvinfo : EIATTR_MERCURY_ISA_VERSION
	.align		4
.L_2727:
        /*0088*/ 	.byte	0x03, 0x5f
        /*008a*/ 	.short	0x0101


	//----- nvinfo : EIATTR_VRC_CTA_INIT_COUNT
	.align		4
        /*008c*/ 	.byte	0x02, 0x4a
	.zero		1
	.zero		1


	//----- nvinfo : EIATTR_SYSCALL_OFFSETS
	.align		4
        /*0090*/ 	.byte	0x04, 0x46
        /*0092*/ 	.short	(.L_2729 - .L_2728)


	//   ....[0]....
.L_2728:
        /*0094*/ 	.word	0x00000e60


	//   ....[1]....
        /*0098*/ 	.word	0x00001a20


	//   ....[2]....
        /*009c*/ 	.word	0x00002880


	//   ....[3]....
        /*00a0*/ 	.word	0x00003870


	//   ....[4]....
        /*00a4*/ 	.word	0x000043c0


	//   ....[5]....
        /*00a8*/ 	.word	0x00005290


	//   ....[6]....
        /*00ac*/ 	.word	0x000061d0


	//   ....[7]....
        /*00b0*/ 	.word	0x00006d20


	//   ....[8]....
        /*00b4*/ 	.word	0x00007bf0


	//   ....[9]....
        /*00b8*/ 	.word	0x00008b20


	//   ....[10]....
        /*00bc*/ 	.word	0x00009670


	//   ....[11]....
        /*00c0*/ 	.word	0x0000a550


	//   ....[12]....
        /*00c4*/ 	.word	0x0000b620


	//   ....[13]....
        /*00c8*/ 	.word	0x0000c370


	//   ....[14]....
        /*00cc*/ 	.word	0x0000d1f0


	//   ....[15]....
        /*00d0*/ 	.word	0x0000e050


	//----- nvinfo : EIATTR_EXIT_INSTR_OFFSETS
	.align		4
.L_2729:
        /*00d4*/ 	.byte	0x04, 0x1c
        /*00d6*/ 	.short	(.L_2731 - .L_2730)


	//   ....[0]....
.L_2730:
        /*00d8*/ 	.word	0x0000d4c0


	//   ....[1]....
        /*00dc*/ 	.word	0x0000d5f0


	//   ....[2]....
        /*00e0*/ 	.word	0x0000d610


	//   ....[3]....
        /*00e4*/ 	.word	0x0000d690


	//   ....[4]....
        /*00e8*/ 	.word	0x0000d6b0


	//   ....[5]....
        /*00ec*/ 	.word	0x0000d6d0


	//   ....[6]....
        /*00f0*/ 	.word	0x0000d760


	//   ....[7]....
        /*00f4*/ 	.word	0x0000d7a0


	//   ....[8]....
        /*00f8*/ 	.word	0x0000d840


	//   ....[9]....
        /*00fc*/ 	.word	0x0000d890


	//   ....[10]....
        /*0100*/ 	.word	0x0000d8c0


	//   ....[11]....
        /*0104*/ 	.word	0x0000d980


	//   ....[12]....
        /*0108*/ 	.word	0x0000daf0


	//   ....[13]....
        /*010c*/ 	.word	0x0000dc60


	//   ....[14]....
        /*0110*/ 	.word	0x0000ddc0


	//   ....[15]....
        /*0114*/ 	.word	0x0000dde0


	//   ....[16]....
        /*0118*/ 	.word	0x0000de00


	//   ....[17]....
        /*011c*/ 	.word	0x0000deb0


	//   ....[18]....
        /*0120*/ 	.word	0x0000def0


	//   ....[19]....
        /*0124*/ 	.word	0x0000e060


	//   ....[20]....
        /*0128*/ 	.word	0x0000e170


	//   ....[21]....
        /*012c*/ 	.word	0x0000e2b0


	//   ....[22]....
        /*0130*/ 	.word	0x0000e2f0


	//----- nvinfo : EIATTR_MAX_THREADS
	.align		4
.L_2731:
        /*0134*/ 	.byte	0x04, 0x05
        /*0136*/ 	.short	(.L_2733 - .L_2732)
.L_2732:
        /*0138*/ 	.word	0x00000080
        /*013c*/ 	.word	0x00000001
        /*0140*/ 	.word	0x00000001


	//----- nvinfo : EIATTR_CRS_STACK_SIZE
	.align		4
.L_2733:
        /*0144*/ 	.byte	0x04, 0x1e
        /*0146*/ 	.short	(.L_2735 - .L_2734)
.L_2734:
        /*0148*/ 	.word	0x00000000


	//----- nvinfo : EIATTR_CBANK_PARAM_SIZE
	.align		4
.L_2735:
        /*014c*/ 	.byte	0x03, 0x19
        /*014e*/ 	.short	0x0054


	//----- nvinfo : EIATTR_PARAM_CBANK
	.align		4
        /*0150*/ 	.byte	0x04, 0x0a
        /*0152*/ 	.short	(.L_2737 - .L_2736)
	.align		4
.L_2736:
        /*0154*/ 	.word	index@(.nv.constant0._ZN2at6native27unrolled_elementwise_kernelIZZZNS0_28launch_masked_scatter_kernelERKNS_10TensorBaseES4_S4_S4_ENKUlvE_clEvENKUlvE2_clEvEUllblE_St5arrayIPcLm4EELi4E23TrivialOffsetCalculatorILi3EjESB_ILi1EjENS0_6memory12LoadWithCastILi3EEENSE_13StoreWithCastILi1EEEEEviT_T0_T2_T3_T4_T5_)
        /*0158*/ 	.short	0x0380
        /*015a*/ 	.short	0x0054


	//----- nvinfo : EIATTR_SW_WAR
	.align		4
.L_2737:
        /*015c*/ 	.byte	0x04, 0x36
        /*015e*/ 	.short	(.L_2739 - .L_2738)
.L_2738:
        /*0160*/ 	.word	0x00000008
.L_2739:


//--------------------- .nv.info._ZN2at6native18elementwise_kernelILi128ELi2EZNS0_22gpu_kernel_impl_nocastIZZZNS0_28launch_masked_scatter_kernelERKNS_10TensorBaseES5_S5_S5_ENKUlvE_clEvENKUlvE2_clEvEUllblE_EEvRNS_18TensorIteratorBaseERKT_EUliE_EEviT1_ --------------------------
	.section	.nv.info._ZN2at6native18elementwise_kernelILi128ELi2EZNS0_22gpu_kernel_impl_nocastIZZZNS0_28launch_masked_scatter_kernelERKNS_10TensorBaseES5_S5_S5_ENKUlvE_clEvENKUlvE2_clEvEUllblE_EEvRNS_18TensorIteratorBaseERKT_EUliE_EEviT1_,"",@"SHT_CUDA_INFO"
	.sectionflags	@""
	.align	4


	//----- nvinfo : EIATTR_CUDA_API_VERSION
	.align		4
        /*0000*/ 	.byte	0x04, 0x37
        /*0002*/ 	.short	(.L_2741 - .L_2740)
.L_2740:
        /*0004*/ 	.word	0x00000082


	//----- nvinfo : EIATTR_KPARAM_INFO
	.align		4
.L_2741:
        /*0008*/ 	.byte	0x04, 0x17
        /*000a*/ 	.short	(.L_2743 - .L_2742)
.L_2742:
        /*000c*/ 	.word	0x00000000
        /*0010*/ 	.short	0x0001
        /*0012*/ 	.short	0x0008
        /*0014*/ 	.byte	0x00, 0xf0, 0xe1, 0x0b


	//----- nvinfo : EIATTR_KPARAM_INFO
	.align		4
.L_2743:
        /*0018*/ 	.byte	0x04, 0x17
        /*001a*/ 	.short	(.L_2745 - .L_2744)
.L_2744:
        /*001c*/ 	.word	0x00000000
        /*0020*/ 	.short	0x0000
        /*0022*/ 	.short	0x0000
        /*0024*/ 	.byte	0x00, 0xf0, 0x11, 0x00


	//----- nvinfo : EIATTR_SPARSE_MMA_MASK
	.align		4
.L_2745:
        /*0028*/ 	.byte	0x03, 0x50
        /*002a*/ 	.short	0x0000


	//----- nvinfo : EIATTR_MAXREG_COUNT
	.align		4
        /*002c*/ 	.byte	0x03, 0x1b
        /*002e*/ 	.short	0x0080


	//----- nvinfo : EIATTR_MERCURY_ISA_VERSION
	.align		4
        /*0030*/ 	.byte	0x03, 0x5f
        /*0032*/ 	.short	0x0101


	//----- nvinfo : EIATTR_VRC_CTA_INIT_COUNT
	.align		4
        /*0034*/ 	.byte	0x02, 0x4a
	.zero		1
	.zero		1


	//----- nvinfo : EIATTR_EXIT_INSTR_OFFSETS
	.align		4
        /*0038*/ 	.byte	0x04, 0x1c
        /*003a*/ 	.short	(.L_2747 - .L_2746)


	//   ....[0]....
.L_2746:
        /*003c*/ 	.word	0x000001d0


	//   ....[1]....
        /*0040*/ 	.word	0x000002b0


	//   ....[2]....
        /*0044*/ 	.word	0x00001bf0


	//   ....[3]....
        /*0048*/ 	.word	0x00003490


	//----- nvinfo : EIATTR_MAX_THREADS
	.align		4
.L_2747:
        /*004c*/ 	.byte	0x04, 0x05
        /*004e*/ 	.short	(.L_2749 - .L_2748)
.L_2748:
        /*0050*/ 	.word	0x00000080
        /*0054*/ 	.word	0x00000001
        /*0058*/ 	.word	0x00000001


	//----- nvinfo : EIATTR_CRS_STACK_SIZE
	.align		4
.L_2749:
        /*005c*/ 	.byte	0x04, 0x1e
        /*005e*/ 	.short	(.L_2751 - .L_2750)
.L_2750:
        /*0060*/ 	.word	0x00000000


	//----- nvinfo : EIATTR_CBANK_PARAM_SIZE
	.align		4
.L_2751:
        /*0064*/ 	.byte	0x03, 0x19
        /*0066*/ 	.short	0x0300


	//----- nvinfo : EIATTR_PARAM_CBANK
	.align		4
        /*0068*/ 	.byte	0x04, 0x0a
        /*006a*/ 	.short	(.L_2753 - .L_2752)
	.align		4
.L_2752:
        /*006c*/ 	.word	index@(.nv.constant0._ZN2at6native18elementwise_kernelILi128ELi2EZNS0_22gpu_kernel_impl_nocastIZZZNS0_28launch_masked_scatter_kernelERKNS_10TensorBaseES5_S5_S5_ENKUlvE_clEvENKUlvE2_clEvEUllblE_EEvRNS_18TensorIteratorBaseERKT_EUliE_EEviT1_)
        /*0070*/ 	.short	0x0380
        /*0072*/ 	.short	0x0300


	//----- nvinfo : EIATTR_SW_WAR
	.align		4
.L_2753:
        /*0074*/ 	.byte	0x04, 0x36
        /*0076*/ 	.short	(.L_2755 - .L_2754)
.L_2754:
        /*0078*/ 	.word	0x00000008
.L_2755:


//--------------------- .nv.info._ZN2at6native27unrolled_elementwise_kernelIZZZNS0_28launch_masked_scatter_kernelERKNS_10TensorBaseES4_S4_S4_ENKUlvE_clEvENKUlvE2_clEvEUllblE_St5arrayIPcLm4EELi4E23TrivialOffsetCalculatorILi3EjESB_ILi1EjENS0_6memory15LoadWithoutCastENSE_16StoreWithoutCastEEEviT_T0_T2_T3_T4_T5_ --------------------------
	.section	.nv.info._ZN2at6native27unrolled_elementwise_kernelIZZZNS0_28launch_masked_scatter_kernelERKNS_10TensorBaseES4_S4_S4_ENKUlvE_clEvENKUlvE2_clEvEUllblE_St5arrayIPcLm4EELi4E23TrivialOffsetCalculatorILi3EjESB_ILi1EjENS0_6memory15LoadWithoutCastENSE_16StoreWithoutCastEEEviT_T0_T2_T3_T4_T5_,"",@"SHT_CUDA_INFO"
	.sectionflags	@""
	.align	4


	//----- nvinfo : EIATTR_CUDA_API_VERSION
	.align		4
        /*0000*/ 	.byte	0x04, 0x37
        /*0002*/ 	.short	(.L_2757 - .L_2756)
.L_2756:
        /*0004*/ 	.word	0x00000082


	//----- nvinfo : EIATTR_KPARAM_INFO
	.align		4
.L_2757:
        /*0008*/ 	.byte	0x04, 0x17
        /*000a*/ 	.short	(.L_2759 - .L_2758)
.L_2758:
        /*000c*/ 	.word	0x00000000
        /*0010*/ 	.short	0x0006
        /*0012*/ 	.short	0x003b
        /*0014*/ 	.byte	0x00, 0xf0, 0x05, 0x00


	//----- nvinfo : EIATTR_KPARAM_INFO
	.align		4
.L_2759:
        /*0018*/ 	.byte	0x04, 0x17
        /*001a*/ 	.short	(.L_2761 - .L_2760)
.L_2760:
        /*001c*/ 	.word	0x00000000
        /*0020*/ 	.short	0x0005
        /*0022*/ 	.short	0x003a
        /*0024*/ 	.byte	0x00, 0xf0, 0x05, 0x00


	//----- nvinfo : EIATTR_KPARAM_INFO
	.align		4
.L_2761:
        /*0028*/ 	.byte	0x04, 0x17
        /*002a*/ 	.short	(.L_2763 - .L_2762)
.L_2762:
        /*002c*/ 	.word	0x00000000
        /*0030*/ 	.short	0x0004
        /*0032*/ 	.short	0x0039
        /*0034*/ 	.byte	0x00, 0xf0, 0x05, 0x00


	//----- nvinfo : EIATTR_KPARAM_INFO
	.align		4
.L_2763:
        /*0038*/ 	.byte	0x04, 0x17
        /*003a*/ 	.short	(.L_2765 - .L_2764)
.L_2764:
        /*003c*/ 	.word	0x00000000
        /*0040*/ 	.short	0x0003
        /*0042*/ 	.short	0x0038
        /*0044*/ 	.byte	0x00, 0xf0, 0x05, 0x00


	//----- nvinfo : EIATTR_KPARAM_INFO
	.align		4
.L_2765:
        /*0048*/ 	.byte	0x04, 0x17
        /*004a*/ 	.short	(.L_2767 - .L_2766)
.L_2766:
        /*004c*/ 	.word	0x00000000
        /*0050*/ 	.short	0x0002
        /*0052*/ 	.short	0x0018
        /*0054*/ 	.byte	0x00, 0xf0, 0x81, 0x00


	//----- nvinfo : EIATTR_KPARAM_INFO
	.align		4
.L_2767:
        /*0058*/ 	.byte	0x04, 0x17
        /*005a*/ 	.short	(.L_2769 - .L_2768)
.L_2768:
        /*005c*/ 	.word	0x00000000
        /*0060*/ 	.short	0x0001
        /*0062*/ 	.short	0x0008
        /*0064*/ 	.byte	0x00, 0xf0, 0x41, 0x00


	//----- nvinfo : EIATTR_KPARAM_INFO
	.align		4
.L_2769:
        /*0068*/ 	.byte	0x04, 0x17
        /*006a*/ 	.short	(.L_2771 - .L_2770)
.L_2770:
        /*006c*/ 	.word	0x00000000
        /*0070*/ 	.short	0x0000
        /*0072*/ 	.short	0x0000
        /*0074*/ 	.byte	0x00, 0xf0, 0x11, 0x00


	//----- nvinfo : EIATTR_SPARSE_MMA_MASK
	.align		4
.L_2771:
        /*0078*/ 	.byte	0x03, 0x50
        /*007a*/ 	.short	0x0000


	//----- nvinfo : EIATTR_MAXREG_COUNT
	.align		4
        /*007c*/ 	.byte	0x03, 0x1b
        /*007e*/ 	.short	0x00ff


	//----- nvinfo : EIATTR_MERCURY_ISA_VERSION
	.align		4
        /*0080*/ 	.byte	0x03, 0x5f
        /*0082*/ 	.short	0x0101


	//----- nvinfo : EIATTR_VRC_CTA_INIT_COUNT
	.align		4
        /*0084*/ 	.byte	0x02, 0x4a
	.zero		1
	.zero		1


	//----- nvinfo : EIATTR_EXIT_INSTR_OFFSETS
	.align		4
        /*0088*/ 	.byte	0x04, 0x1c
        /*008a*/ 	.short	(.L_2773 - .L_2772)


	//   ....[0]....
.L_2772:
        /*008c*/ 	.word	0x00000760


	//   ....[1]....
        /*0090*/ 	.word	0x000007b0


	//----- nvinfo : EIATTR_MAX_THREADS
	.align		4
.L_2773:
        /*0094*/ 	.byte	0x04, 0x05
        /*0096*/ 	.short	(.L_2775 - .L_2774)
.L_2774:
        /*0098*/ 	.word	0x00000080
        /*009c*/ 	.word	0x00000001
        /*00a0*/ 	.word	0x00000001


	//----- nvinfo : EIATTR_CRS_STACK_SIZE
	.align		4
.L_2775:
        /*00a4*/ 	.byte	0x04, 0x1e
        /*00a6*/ 	.short	(.L_2777 - .L_2776)
.L_2776:
        /*00a8*/ 	.word	0x00000000


	//----- nvinfo : EIATTR_CBANK_PARAM_SIZE
	.align		4
.L_2777:
        /*00ac*/ 	.byte	0x03, 0x19
        /*00ae*/ 	.short	0x003c


	//----- nvinfo : EIATTR_PARAM_CBANK
	.align		4
        /*00b0*/ 	.byte	0x04, 0x0a
        /*00b2*/ 	.short	(.L_2779 - .L_2778)
	.align		4
.L_2778:
        /*00b4*/ 	.word	index@(.nv.constant0._ZN2at6native27unrolled_elementwise_kernelIZZZNS0_28launch_masked_scatter_kernelERKNS_10TensorBaseES4_S4_S4_ENKUlvE_clEvENKUlvE2_clEvEUllblE_St5arrayIPcLm4EELi4E23TrivialOffsetCalculatorILi3EjESB_ILi1EjENS0_6memory15LoadWithoutCastENSE_16StoreWithoutCastEEEviT_T0_T2_T3_T4_T5_)
        /*00b8*/ 	.short	0x0380
        /*00ba*/ 	.short	0x003c


	//----- nvinfo : EIATTR_SW_WAR
	.align		4
.L_2779:
        /*00bc*/ 	.byte	0x04, 0x36
        /*00be*/ 	.short	(.L_2781 - .L_2780)
.L_2780:
        /*00c0*/ 	.word	0x00000008
.L_2781:


//--------------------- .nv.info._ZN2at6native29vectorized_elementwise_kernelILi2EZZZNS0_28launch_masked_scatter_kernelERKNS_10TensorBaseES4_S4_S4_ENKUlvE_clEvENKUlvE2_clEvEUllblE_St5arrayIPcLm4EEEEviT0_T1_ --------------------------
	.section	.nv.info._ZN2at6native29vectorized_elementwise_kernelILi2EZZZNS0_28launch_masked_scatter_kernelERKNS_10TensorBaseES4_S4_S4_ENKUlvE_clEvENKUlvE2_clEvEUllblE_St5arrayIPcLm4EEEEviT0_T1_,"",@"SHT_CUDA_INFO"
	.sectionflags	@""
	.align	4


	//----- nvinfo : EIATTR_CUDA_API_VERSION
	.align		4
        /*0000*/ 	.byte	0x04, 0x37
        /*0002*/ 	.short	(.L_2783 - .L_2782)
.L_2782:
        /*0004*/ 	.word	0x00000082


	//----- nvinfo : EIATTR_KPARAM_INFO
	.align		4
.L_2783:
        /*0008*/ 	.byte	0x04, 0x17
        /*000a*/ 	.short	(.L_2785 - .L_2784)
.L_2784:
        /*000c*/ 	.word	0x00000000
        /*0010*/ 	.short	0x0002
        /*0012*/ 	.short	0x0018
        /*0014*/ 	.byte	0x00, 0xf0, 0x81, 0x00


	//----- nvinfo : EIATTR_KPARAM_INFO
	.align		4
.L_2785:
        /*0018*/ 	.byte	0x04, 0x17
        /*001a*/ 	.short	(.L_2787 - .L_2786)
.L_2786:
        /*001c*/ 	.word	0x00000000
        /*0020*/ 	.short	0x0001
        /*0022*/ 	.short	0x0008
        /*0024*/ 	.byte	0x00, 0xf0, 0x41, 0x00


	//----- nvinfo : EIATTR_KPARAM_INFO
	.align		4
.L_2787:
        /*0028*/ 	.byte	0x04, 0x17
        /*002a*/ 	.short	(.L_2789 - .L_2788)
.L_2788:
        /*002c*/ 	.word	0x00000000
        /*0030*/ 	.short	0x0000
        /*0032*/ 	.short	0x0000
        /*0034*/ 	.byte	0x00, 0xf0, 0x11, 0x00


	//----- nvinfo : EIATTR_SPARSE_MMA_MASK
	.align		4
.L_2789:
        /*0038*/ 	.byte	0x03, 0x50
        /*003a*/ 	.short	0x0000


	//----- nvinfo : EIATTR_MAXREG_COUNT
	.align		4
        /*003c*/ 	.byte	0x03, 0x1b
        /*003e*/ 	.short	0x00ff


	//----- nvinfo : EIATTR_MERCURY_ISA_VERSION
	.align		4
        /*0040*/ 	.byte	0x03, 0x5f
        /*0042*/ 	.short	0x0101


	//----- nvinfo : EIATTR_VRC_CTA_INIT_COUNT
	.align		4
        /*0044*/ 	.byte	0x02, 0x4a
	.zero		1
	.zero		1


	//----- nvinfo : EIATTR_EXIT_INSTR_OFFSETS
	.align		4
        /*0048*/ 	.byte	0x04, 0x1c
        /*004a*/ 	.short	(.L_2791 - .L_2790)


	//   ....[0]....
.L_2790:
        /*004c*/ 	.word	0x00000ec0


	//   ....[1]....
        /*0050*/ 	.word	0x00000f10


	//   ....[2]....
        /*0054*/ 	.word	0x00001410


	//----- nvinfo : EIATTR_MAX_THREADS
	.align		4
.L_2791:
        /*0058*/ 	.byte	0x04, 0x05
        /*005a*/ 	.short	(.L_2793 - .L_2792)
.L_2792:
        /*005c*/ 	.word	0x00000080
        /*0060*/ 	.word	0x00000001
        /*0064*/ 	.word	0x00000001


	//----- nvinfo : EIATTR_CRS_STACK_SIZE
	.align		4
.L_2793:
        /*0068*/ 	.byte	0x04, 0x1e
        /*006a*/ 	.short	(.L_2795 - .L_2794)
.L_2794:
        /*006c*/ 	.word	0x00000000


	//----- nvinfo : EIATTR_CBANK_PARAM_SIZE
	.align		4
.L_2795:
        /*0070*/ 	.byte	0x03, 0x19
        /*0072*/ 	.short	0x0038


	//----- nvinfo : EIATTR_PARAM_CBANK
	.align		4
        /*0074*/ 	.byte	0x04, 0x0a
        /*0076*/ 	.short	(.L_2797 - .L_2796)
	.align		4
.L_2796:
        /*0078*/ 	.word	index@(.nv.constant0._ZN2at6native29vectorized_elementwise_kernelILi2EZZZNS0_28launch_masked_scatter_kernelERKNS_10TensorBaseES4_S4_S4_ENKUlvE_clEvENKUlvE2_clEvEUllblE_St5arrayIPcLm4EEEEviT0_T1_)
        /*007c*/ 	.short	0x0380
        /*007e*/ 	.short	0x0038


	//----- nvinfo : EIATTR_SW_WAR
	.align		4
.L_2797:
        /*0080*/ 	.byte	0x04, 0x36
        /*0082*/ 	.short	(.L_2799 - .L_2798)
.L_2798:
        /*0084*/ 	.word	0x00000008
.L_2799:


//--------------------- .nv.info._ZN2at6native29vectorized_elementwise_kernelILi4EZZZNS0_28launch_masked_scatter_kernelERKNS_10TensorBaseES4_S4_S4_ENKUlvE_clEvENKUlvE2_clEvEUllblE_St5arrayIPcLm4EEEEviT0_T1_ --------------------------
	.section	.nv.info._ZN2at6native29vectorized_elementwise_kernelILi4EZZZNS0_28launch_masked_scatter_kernelERKNS_10TensorBaseES4_S4_S4_ENKUlvE_clEvENKUlvE2_clEvEUllblE_St5arrayIPcLm4EEEEviT0_T1_,"",@"SHT_CUDA_INFO"
	.sectionflags	@""
	.align	4


	//----- nvinfo : EIATTR_CUDA_API_VERSION
	.align		4
        /*0000*/ 	.byte	0x04, 0x37
        /*0002*/ 	.short	(.L_2801 - .L_2800)
.L_2800:
        /*0004*/ 	.word	0x00000082


	//----- nvinfo : EIATTR_KPARAM_INFO
	.align		4
.L_2801:
        /*0008*/ 	.byte	0x04, 0x17
        /*000a*/ 	.short	(.L_2803 - .L_2802)
.L_2802:
        /*000c*/ 	.word	0x00000000
        /*0010*/ 	.short	0x0002
        /*0012*/ 	.short	0x0018
        /*0014*/ 	.byte	0x00, 0xf0, 0x81, 0x00


	//----- nvinfo : EIATTR_KPARAM_INFO
	.align		4
.L_2803:
        /*0018*/ 	.byte	0x04, 0x17
        /*001a*/ 	.short	(.L_2805 - .L_2804)
.L_2804:
        /*001c*/ 	.word	0x00000000
        /*0020*/ 	.short	0x0001
        /*0022*/ 	.short	0x0008
        /*0024*/ 	.byte	0x00, 0xf0, 0x41, 0x00


	//----- nvinfo : EIATTR_KPARAM_INFO
	.align		4
.L_2805:
        /*0028*/ 	.byte	0x04, 0x17
        /*002a*/ 	.short	(.L_2807 - .L_2806)
.L_2806:
        /*002c*/ 	.word	0x00000000
        /*0030*/ 	.short	0x0000
        /*0032*/ 	.short	0x0000
        /*0034*/ 	.byte	0x00, 0xf0, 0x11, 0x00


	//----- nvinfo : EIATTR_SPARSE_MMA_MASK
	.align		4
.L_2807:
        /*0038*/ 	.byte	0x03, 0x50
        /*003a*/ 	.short	0x0000


	//----- nvinfo : EIATTR_MAXREG_COUNT
	.align		4
        /*003c*/ 	.byte	0x03, 0x1b
        /*003e*/ 	.short	0x00ff


	//----- nvinfo : EIATTR_MERCURY_ISA_VERSION
	.align		4
        /*0040*/ 	.byte	0x03, 0x5f
        /*0042*/ 	.short	0x0101


	//----- nvinfo : EIATTR_VRC_CTA_INIT_COUNT
	.align		4
        /*0044*/ 	.byte	0x02, 0x4a
	.zero		1
	.zero		1


	//----- nvinfo : EIATTR_EXIT_INSTR_OFFSETS
	.align		4
        /*0048*/ 	.byte	0x04, 0x1c
        /*004a*/ 	.short	(.L_2809 - .L_2808)


	//   ....[0]....
.L_2808:
        /*004c*/ 	.word	0x00000ec0


	//   ....[1]....
        /*0050*/ 	.word	0x00000f10


	//   ....[2]....
        /*0054*/ 	.word	0x000013a0


	//----- nvinfo : EIATTR_MAX_THREADS
	.align		4
.L_2809:
        /*0058*/ 	.byte	0x04, 0x05
        /*005a*/ 	.short	(.L_2811 - .L_2810)
.L_2810:
        /*005c*/ 	.word	0x00000080
        /*0060*/ 	.word	0x00000001
        /*0064*/ 	.word	0x00000001


	//----- nvinfo : EIATTR_CRS_STACK_SIZE
	.align		4
.L_2811:
        /*0068*/ 	.byte	0x04, 0x1e
        /*006a*/ 	.short	(.L_2813 - .L_2812)
.L_2812:
        /*006c*/ 	.word	0x00000000


	//----- nvinfo : EIATTR_CBANK_PARAM_SIZE
	.align		4
.L_2813:
        /*0070*/ 	.byte	0x03, 0x19
        /*0072*/ 	.short	0x0038


	//----- nvinfo : EIATTR_PARAM_CBANK
	.align		4
        /*0074*/ 	.byte	0x04, 0x0a
        /*0076*/ 	.short	(.L_2815 - .L_2814)
	.align		4
.L_2814:
        /*0078*/ 	.word	index@(.nv.constant0._ZN2at6native29vectorized_elementwise_kernelILi4EZZZNS0_28launch_masked_scatter_kernelERKNS_10TensorBaseES4_S4_S4_ENKUlvE_clEvENKUlvE2_clEvEUllblE_St5arrayIPcLm4EEEEviT0_T1_)
        /*007c*/ 	.short	0x0380
        /*007e*/ 	.short	0x0038


	//----- nvinfo : EIATTR_SW_WAR
	.align		4
.L_2815:
        /*0080*/ 	.byte	0x04, 0x36
        /*0082*/ 	.short	(.L_2817 - .L_2816)
.L_2816:
        /*0084*/ 	.word	0x00000008
.L_2817:


//--------------------- .nv.info._ZN2at6native29vectorized_elementwise_kernelILi8EZZZNS0_28launch_masked_scatter_kernelERKNS_10TensorBaseES4_S4_S4_ENKUlvE_clEvENKUlvE2_clEvEUllblE_St5arrayIPcLm4EEEEviT0_T1_ --------------------------
	.section	.nv.info._ZN2at6native29vectorized_elementwise_kernelILi8EZZZNS0_28launch_masked_scatter_kernelERKNS_10TensorBaseES4_S4_S4_ENKUlvE_clEvENKUlvE2_clEvEUllblE_St5arrayIPcLm4EEEEviT0_T1_,"",@"SHT_CUDA_INFO"
	.sectionflags	@""
	.align	4


	//----- nvinfo : EIATTR_CUDA_API_VERSION
	.align		4
        /*0000*/ 	.byte	0x04, 0x37
        /*0002*/ 	.short	(.L_2819 - .L_2818)
.L_2818:
        /*0004*/ 	.word	0x00000082


	//----- nvinfo : EIATTR_KPARAM_INFO
	.align		4
.L_2819:
        /*0008*/ 	.byte	0x04, 0x17
        /*000a*/ 	.short	(.L_2821 - .L_2820)
.L_2820:
        /*000c*/ 	.word	0x00000000
        /*0010*/ 	.short	0x0002
        /*0012*/ 	.short	0x0018
        /*0014*/ 	.byte	0x00, 0xf0, 0x81, 0x00


	//----- nvinfo : EIATTR_KPARAM_INFO
	.align		4
.L_2821:
        /*0018*/ 	.byte	0x04, 0x17
        /*001a*/ 	.short	(.L_2823 - .L_2822)
.L_2822:
        /*001c*/ 	.word	0x00000000
        /*0020*/ 	.short	0x0001
        /*0022*/ 	.short	0x0008
        /*0024*/ 	.byte	0x00, 0xf0, 0x41, 0x00


	//----- nvinfo : EIATTR_KPARAM_INFO
	.align		4
.L_2823:
        /*0028*/ 	.byte	0x04, 0x17
        /*002a*/ 	.short	(.L_2825 - .L_2824)
.L_2824:
        /*002c*/ 	.word	0x00000000
        /*0030*/ 	.short	0x0000
        /*0032*/ 	.short	0x0000
        /*0034*/ 	.byte	0x00, 0xf0, 0x11, 0x00


	//----- nvinfo : EIATTR_SPARSE_MMA_MASK
	.align		4
.L_2825:
        /*0038*/ 	.byte	0x03, 0x50
        /*003a*/ 	.short	0x0000


	//----- nvinfo : EIATTR_MAXREG_COUNT
	.align		4
        /*003c*/ 	.byte	0x03, 0x1b
        /*003e*/ 	.short	0x00ff


	//----- nvinfo : EIATTR_MERCURY_ISA_VERSION
	.align		4
        /*0040*/ 	.byte	0x03, 0x5f
        /*0042*/ 	.short	0x0101


	//----- nvinfo : EIATTR_VRC_CTA_INIT_COUNT
	.align		4
        /*0044*/ 	.byte	0x02, 0x4a
	.zero		1
	.zero		1


	//----- nvinfo : EIATTR_EXIT_INSTR_OFFSETS
	.align		4
        /*0048*/ 	.byte	0x04, 0x1c
        /*004a*/ 	.short	(.L_2827 - .L_2826)


	//   ....[0]....
.L_2826:
        /*004c*/ 	.word	0x00000ec0


	//   ....[1]....
        /*0050*/ 	.word	0x00000f10


	//   ....[2]....
        /*0054*/ 	.word	0x00001390


	//----- nvinfo : EIATTR_MAX_THREADS
	.align		4
.L_2827:
        /*0058*/ 	.byte	0x04, 0x05
        /*005a*/ 	.short	(.L_2829 - .L_2828)
.L_2828:
        /*005c*/ 	.word	0x00000080
        /*0060*/ 	.word	0x00000001
        /*0064*/ 	.word	0x00000001


	//----- nvinfo : EIATTR_CRS_STACK_SIZE
	.align		4
.L_2829:
        /*0068*/ 	.byte	0x04, 0x1e
        /*006a*/ 	.short	(.L_2831 - .L_2830)
.L_2830:
        /*006c*/ 	.word	0x00000000


	//----- nvinfo : EIATTR_CBANK_PARAM_SIZE
	.align		4
.L_2831:
        /*0070*/ 	.byte	0x03, 0x19
        /*0072*/ 	.short	0x0038


	//----- nvinfo : EIATTR_PARAM_CBANK
	.align		4
        /*0074*/ 	.byte	0x04, 0x0a
        /*0076*/ 	.short	(.L_2833 - .L_2832)
	.align		4
.L_2832:
        /*0078*/ 	.word	index@(.nv.constant0._ZN2at6native29vectorized_elementwise_kernelILi8EZZZNS0_28launch_masked_scatter_kernelERKNS_10TensorBaseES4_S4_S4_ENKUlvE_clEvENKUlvE2_clEvEUllblE_St5arrayIPcLm4EEEEviT0_T1_)
        /*007c*/ 	.short	0x0380
        /*007e*/ 	.short	0x0038


	//----- nvinfo : EIATTR_SW_WAR
	.align		4
.L_2833:
        /*0080*/ 	.byte	0x04, 0x36
        /*0082*/ 	.short	(.L_2835 - .L_2834)
.L_2834:
        /*0084*/ 	.word	0x00000008
.L_2835:


//--------------------- .nv.info._ZN2at6native18elementwise_kernelILi128ELi4EZNS0_15gpu_kernel_implIZZZNS0_28launch_masked_scatter_kernelERKNS_10TensorBaseES5_S5_S5_ENKUlvE_clEvENKUlvE1_clEvEUliblE_EEvRNS_18TensorIteratorBaseERKT_EUliE_EEviT1_ --------------------------
	.section	.nv.info._ZN2at6native18elementwise_kernelILi128ELi4EZNS0_15gpu_kernel_implIZZZNS0_28launch_masked_scatter_kernelERKNS_10TensorBaseES5_S5_S5_ENKUlvE_clEvENKUlvE1_clEvEUliblE_EEvRNS_18TensorIteratorBaseERKT_EUliE_EEviT1_,"",@"SHT_CUDA_INFO"
	.sectionflags	@""
	.align	4


	//----- nvinfo : EIATTR_CUDA_API_VERSION
	.align		4
        /*0000*/ 	.byte	0x04, 0x37
        /*0002*/ 	.short	(.L_2837 - .L_2836)
.L_2836:
        /*0004*/ 	.word	0x00000082


	//----- nvinfo : EIATTR_KPARAM_INFO
	.align		4
.L_2837:
        /*0008*/ 	.byte	0x04, 0x17
        /*000a*/ 	.short	(.L_2839 - .L_2838)
.L_2838:
        /*000c*/ 	.word	0x00000000
        /*0010*/ 	.short	0x0001
        /*0012*/ 	.short	0x0008
        /*0014*/ 	.byte	0x00, 0xf0, 0x01, 0x0c


	//----- nvinfo : EIATTR_KPARAM_INFO
	.align		4
.L_2839:
        /*0018*/ 	.byte	0x04, 0x17
        /*001a*/ 	.short	(.L_2841 - .L_2840)
.L_2840:
        /*001c*/ 	.word	0x00000000
        /*0020*/ 	.short	0x0000
        /*0022*/ 	.short	0x0000
        /*0024*/ 	.byte	0x00, 0xf0, 0x11, 0x00


	//----- nvinfo : EIATTR_SPARSE_MMA_MASK
	.align		4
.L_2841:
        /*0028*/ 	.byte	0x03, 0x50
        /*002a*/ 	.short	0x0000


	//----- nvinfo : EIATTR_MAXREG_COUNT
	.align		4
        /*002c*/ 	.byte	0x03, 0x1b
        /*002e*/ 	.short	0x0080


	//----- nvinfo : EIATTR_EXTERNS
	.align		4
        /*0030*/ 	.byte	0x04, 0x0f
        /*0032*/ 	.short	(.L_2843 - .L_2842)


	//   ....[0]....
	.align		4
.L_2842:
        /*0034*/ 	.word	index@(__assertfail)


	//----- nvinfo : EIATTR_MERCURY_ISA_VERSION
	.align		4
.L_2843:
        /*0038*/ 	.byte	0x03, 0x5f
        /*003a*/ 	.short	0x0101


	//----- nvinfo : EIATTR_VRC_CTA_INIT_COUNT
	.align		4
        /*003c*/ 	.byte	0x02, 0x4a
	.zero		1
	.zero		1


	//----- nvinfo : EIATTR_SYSCALL_OFFSETS
	.align		4
        /*0040*/ 	.byte	0x04, 0x46
        /*0042*/ 	.short	(.L_2845 - .L_2844)


	//   ....[0]....
.L_2844:
        /*0044*/ 	.word	0x000025a0


	//   ....[1]....
        /*0048*/ 	.word	0x00003130


	//   ....[2]....
        /*004c*/ 	.word	0x00003f60


	//   ....[3]....
        /*0050*/ 	.word	0x00004d80


	//   ....[4]....
        /*0054*/ 	.word	0x00007460


	//   ....[5]....
        /*0058*/ 	.word	0x00007f80


	//   ....[6]....
        /*005c*/ 	.word	0x00008e20


	//   ....[7]....
        /*0060*/ 	.word	0x00009a40


	//   ....[8]....
        /*0064*/ 	.word	0x0000c260


	//   ....[9]....
        /*0068*/ 	.word	0x0000cd80


	//   ....[10]....
        /*006c*/ 	.word	0x0000dc20


	//   ....[11]....
        /*0070*/ 	.word	0x0000e840


	//   ....[12]....
        /*0074*/ 	.word	0x00011080


	//   ....[13]....
        /*0078*/ 	.word	0x00011ba0


	//   ....[14]....
        /*007c*/ 	.word	0x00012a40


	//   ....[15]....
        /*0080*/ 	.word	0x00013680


	//----- nvinfo : EIATTR_EXIT_INSTR_OFFSETS
	.align		4
.L_2845:
        /*0084*/ 	.byte	0x04, 0x1c
        /*0086*/ 	.short	(.L_2847 - .L_2846)


	//   ....[0]....
.L_2846:
        /*0088*/ 	.word	0x0000eb20


	//   ....[1]....
        /*008c*/ 	.word	0x00012bf0


	//   ....[2]....
        /*0090*/ 	.word	0x00012c10


	//   ....[3]....
        /*0094*/ 	.word	0x00012cb0


	//   ....[4]....
        /*0098*/ 	.word	0x00012cd0


	//   ....[5]....
        /*009c*/ 	.word	0x00012cf0


	//   ....[6]....
        /*00a0*/ 	.word	0x00012d80


	//   ....[7]....
        /*00a4*/ 	.word	0x00012dc0


	//   ....[8]....
        /*00a8*/ 	.word	0x00012e60


	//   ....[9]....
        /*00ac*/ 	.word	0x00012eb0


	//   ....[10]....
        /*00b0*/ 	.word	0x00012ee0


	//   ....[11]....
        /*00b4*/ 	.word	0x00012fa0


	//   ....[12]....
        /*00b8*/ 	.word	0x00013110


	//   ....[13]....
        /*00bc*/ 	.word	0x00013280


	//   ....[14]....
        /*00c0*/ 	.word	0x000133e0


	//   ....[15]....
        /*00c4*/ 	.word	0x00013420


	//   ....[16]....
        /*00c8*/ 	.word	0x00013440


	//   ....[17]....
        /*00cc*/ 	.word	0x000134e0


	//   ....[18]....
        /*00d0*/ 	.word	0x00013520


	//   ....[19]....
        /*00d4*/ 	.word	0x00013690


	//   ....[20]....
        /*00d8*/ 	.word	0x000137a0


	//   ....[21]....
        /*00dc*/ 	.word	0x000138e0


	//   ....[22]....
        /*00e0*/ 	.word	0x00013920


	//----- nvinfo : EIATTR_MAX_THREADS
	.align		4
.L_2847:
        /*00e4*/ 	.byte	0x04, 0x05
        /*00e6*/ 	.short	(.L_2849 - .L_2848)
.L_2848:
        /*00e8*/ 	.word	0x00000080
        /*00ec*/ 	.word	0x00000001
        /*00f0*/ 	.word	0x00000001


	//----- nvinfo : EIATTR_CRS_STACK_SIZE
	.align		4
.L_2849:
        /*00f4*/ 	.byte	0x04, 0x1e
        /*00f6*/ 	.short	(.L_2851 - .L_2850)
.L_2850:
        /*00f8*/ 	.word	0x00000000


	//----- nvinfo : EIATTR_CBANK_PARAM_SIZE
	.align		4
.L_2851:
        /*00fc*/ 	.byte	0x03, 0x19
        /*00fe*/ 	.short	0x0308


	//----- nvinfo : EIATTR_PARAM_CBANK
	.align		4
        /*0100*/ 	.byte	0x04, 0x0a
        /*0102*/ 	.short	(.L_2853 - .L_2852)
	.align		4
.L_2852:
        /*0104*/ 	.word	index@(.nv.constant0._ZN2at6native18elementwise_kernelILi128ELi4EZNS0_15gpu_kernel_implIZZZNS0_28launch_masked_scatter_kernelERKNS_10TensorBaseES5_S5_S5_ENKUlvE_clEvENKUlvE1_clEvEUliblE_EEvRNS_18TensorIteratorBaseERKT_EUliE_EEviT1_)
        /*0108*/ 	.short	0x0380
        /*010a*/ 	.short	0x0308


	//----- nvinfo : EIATTR_SW_WAR
	.align		4
.L_2853:
        /*010c*/ 	.byte	0x04, 0x36
        /*010e*/ 	.short	(.L_2855 - .L_2854)
.L_2854:
        /*0110*/ 	.word	0x00000008
.L_2855:


//--------------------- .nv.info._ZN2at6native27unrolled_elementwise_kernelIZZZNS0_28launch_masked_scatter_kernelERKNS_10TensorBaseES4_S4_S4_ENKUlvE_clEvENKUlvE1_clEvEUliblE_St5arrayIPcLm4EELi4E23TrivialOffsetCalculatorILi3EjESB_ILi1EjENS0_6memory12LoadWithCastILi3EEENSE_13StoreWithCastILi1EEEEEviT_T0_T2_T3_T4_T5_ --------------------------
	.section	.nv.info._ZN2at6native27unrolled_elementwise_kernelIZZZNS0_28launch_masked_scatter_kernelERKNS_10TensorBaseES4_S4_S4_ENKUlvE_clEvENKUlvE1_clEvEUliblE_St5arrayIPcLm4EELi4E23TrivialOffsetCalculatorILi3EjESB_ILi1EjENS0_6memory12LoadWithCastILi3EEENSE_13StoreWithCastILi1EEEEEviT_T0_T2_T3_T4_T5_,"",@"SHT_CUDA_INFO"
	.sectionflags	@""
	.align	4


	//----- nvinfo : EIATTR_CUDA_API_VERSION
	.align		4
        /*0000*/ 	.byte	0x04, 0x37
        /*0002*/ 	.short	(.L_2857 - .L_2856)
.L_2856:
        /*0004*/ 	.word	0x00000082


	//----- nvinfo : EIATTR_KPARAM_INFO
	.align		4
.L_2857:
        /*0008*/ 	.byte	0x04, 0x17
        /*000a*/ 	.short	(.L_2859 - .L_2858)
.L_2858:
        /*000c*/ 	.word	0x00000000
        /*0010*/ 	.short	0x0006
        /*0012*/ 	.short	0x004c
        /*0014*/ 	.byte	0x00, 0xf0, 0x21, 0x00


	//----- nvinfo : EIATTR_KPARAM_INFO
	.align		4
.L_2859:
        /*0018*/ 	.byte	0x04, 0x17
        /*001a*/ 	.short	(.L_2861 - .L_2860)
.L_2860:
        /*001c*/ 	.word	0x00000000
        /*0020*/ 	.short	0x0005
        /*0022*/ 	.short	0x003c
        /*0024*/ 	.byte	0x00, 0xf0, 0x41, 0x00


	//----- nvinfo : EIATTR_KPARAM_INFO
	.align		4
.L_2861:
        /*0028*/ 	.byte	0x04, 0x17
        /*002a*/ 	.short	(.L_2863 - .L_2862)
.L_2862:
        /*002c*/ 	.word	0x00000000
        /*0030*/ 	.short	0x0004
        /*0032*/ 	.short	0x0039
        /*0034*/ 	.byte	0x00, 0xf0, 0x05, 0x00


	//----- nvinfo : EIATTR_KPARAM_INFO
	.align		4
.L_2863:
        /*0038*/ 	.byte	0x04, 0x17
        /*003a*/ 	.short	(.L_2865 - .L_2864)
.L_2864:
        /*003c*/ 	.word	0x00000000
        /*0040*/ 	.short	0x0003
        /*0042*/ 	.short	0x0038
        /*0044*/ 	.byte	0x00, 0xf0, 0x05, 0x00


	//----- nvinfo : EIATTR_KPARAM_INFO
	.align		4
.L_2865:
        /*0048*/ 	.byte	0x04, 0x17
        /*004a*/ 	.short	(.L_2867 - .L_2866)
.L_2866:
        /*004c*/ 	.word	0x00000000
        /*0050*/ 	.short	0x0002
        /*0052*/ 	.short	0x0018
        /*0054*/ 	.byte	0x00, 0xf0, 0x81, 0x00


	//----- nvinfo : EIATTR_KPARAM_INFO
	.align		4
.L_2867:
        /*0058*/ 	.byte	0x04, 0x17
        /*005a*/ 	.short	(.L_2869 - .L_2868)
.L_2868:
        /*005c*/ 	.word	0x00000000
        /*0060*/ 	.short	0x0001
        /*0062*/ 	.short	0x0008
        /*0064*/ 	.byte	0x00, 0xf0, 0x41, 0x00


	//----- nvinfo : EIATTR_KPARAM_INFO
	.align		4
.L_2869:
        /*0068*/ 	.byte	0x04, 0x17
        /*006a*/ 	.short	(.L_2871 - .L_2870)
.L_2870:
        /*006c*/ 	.word	0x00000000
        /*0070*/ 	.short	0x0000
        /*0072*/ 	.short	0x0000
        /*0074*/ 	.byte	0x00, 0xf0, 0x11, 0x00


	//----- nvinfo : EIATTR_SPARSE_MMA_MASK
	.align		4
.L_2871:
        /*0078*/ 	.byte	0x03, 0x50
        /*007a*/ 	.short	0x0000


	//----- nvinfo : EIATTR_MAXREG_COUNT
	.align		4
        /*007c*/ 	.byte	0x03, 0x1b
        /*007e*/ 	.short	0x00ff


	//----- nvinfo : EIATTR_EXTERNS
	.align		4
        /*0080*/ 	.byte	0x04, 0x0f
        /*0082*/ 	.short	(.L_2873 - .L_2872)


	//   ....[0]....
	.align		4
.L_2872:
        /*0084*/ 	.word	index@(__assertfail)


	//----- nvinfo : EIATTR_MERCURY_ISA_VERSION
	.align		4
.L_2873:
        /*0088*/ 	.byte	0x03, 0x5f
        /*008a*/ 	.short	0x0101


	//----- nvinfo : EIATTR_VRC_CTA_INIT_COUNT
	.align		4
        /*008c*/ 	.byte	0x02, 0x4a
	.zero		1
	.zero		1


	//----- nvinfo : EIATTR_SYSCALL_OFFSETS
	.align		4
        /*0090*/ 	.byte	0x04, 0x46
        /*0092*/ 	.short	(.L_2875 - .L_2874)


	//   ....[0]....
.L_2874:
        /*0094*/ 	.word	0x00000e00


	//   ....[1]....
        /*0098*/ 	.word	0x000019b0


	//   ....[2]....
        /*009c*/ 	.word	0x00002810


	//   ....[3]....
        /*00a0*/ 	.word	0x000037a0


	//   ....[4]....
        /*00a4*/ 	.word	0x000042e0


	//   ....[5]....
        /*00a8*/ 	.word	0x000051b0


	//   ....[6]....
        /*00ac*/ 	.word	0x00006090


	//   ....[7]....
        /*00b0*/ 	.word	0x00006bd0


	//   ....[8]....
        /*00b4*/ 	.word	0x00007aa0


	//   ....[9]....
        /*00b8*/ 	.word	0x00008970


	//   ....[10]....
        /*00bc*/ 	.word	0x000094b0


	//   ....[11]....
        /*00c0*/ 	.word	0x0000a390


	//   ....[12]....
        /*00c4*/ 	.word	0x0000b440


	//   ....[13]....
        /*00c8*/ 	.word	0x0000c1c0


	//   ....[14]....
        /*00cc*/ 	.word	0x0000d050


	//   ....[15]....
        /*00d0*/ 	.word	0x0000dec0


	//----- nvinfo : EIATTR_EXIT_INSTR_OFFSETS
	.align		4
.L_2875:
        /*00d4*/ 	.byte	0x04, 0x1c
        /*00d6*/ 	.short	(.L_2877 - .L_2876)


	//   ....[0]....
.L_2876:
        /*00d8*/ 	.word	0x0000d320


	//   ....[1]....
        /*00dc*/ 	.word	0x0000d450


	//   ....[2]....
        /*00e0*/ 	.word	0x0000d470


	//   ....[3]....
        /*00e4*/ 	.word	0x0000d500


	//   ....[4]....
        /*00e8*/ 	.word	0x0000d520


	//   ....[5]....
        /*00ec*/ 	.word	0x0000d540


	//   ....[6]....
        /*00f0*/ 	.word	0x0000d5d0


	//   ....[7]....
        /*00f4*/ 	.word	0x0000d610


	//   ....[8]....
        /*00f8*/ 	.word	0x0000d6b0


	//   ....[9]....
        /*00fc*/ 	.word	0x0000d700


	//   ....[10]....
        /*0100*/ 	.word	0x0000d730


	//   ....[11]....
        /*0104*/ 	.word	0x0000d7f0


	//   ....[12]....
        /*0108*/ 	.word	0x0000d960


	//   ....[13]....
        /*010c*/ 	.word	0x0000dad0


	//   ....[14]....
        /*0110*/ 	.word	0x0000dc30


	//   ....[15]....
        /*0114*/ 	.word	0x0000dc60


	//   ....[16]....
        /*0118*/ 	.word	0x0000dc80


	//   ....[17]....
        /*011c*/ 	.word	0x0000dd20


	//   ....[18]....
        /*0120*/ 	.word	0x0000dd60


	//   ....[19]....
        /*0124*/ 	.word	0x0000ded0


	//   ....[20]....
        /*0128*/ 	.word	0x0000dfe0


	//   ....[21]....
        /*012c*/ 	.word	0x0000e120


	//   ....[22]....
        /*0130*/ 	.word	0x0000e160


	//----- nvinfo : EIATTR_MAX_THREADS
	.align		4
.L_2877:
        /*0134*/ 	.byte	0x04, 0x05
        /*0136*/ 	.short	(.L_2879 - .L_2878)
.L_2878:
        /*0138*/ 	.word	0x00000080
        /*013c*/ 	.word	0x00000001
        /*0140*/ 	.word	0x00000001


	//----- nvinfo : EIATTR_CRS_STACK_SIZE
	.align		4
.L_2879:
        /*0144*/ 	.byte	0x04, 0x1e
        /*0146*/ 	.short	(.L_2881 - .L_2880)
.L_2880:
        /*0148*/ 	.word	0x00000000


	//----- nvinfo : EIATTR_CBANK_PARAM_SIZE
	.align		4
.L_2881:
        /*014c*/ 	.byte	0x03, 0x19
        /*014e*/ 	.short	0x0054


	//----- nvinfo : EIATTR_PARAM_CBANK
	.align		4
        /*0150*/ 	.byte	0x04, 0x0a
        /*0152*/ 	.short	(.L_2883 - .L_2882)
	.align		4
.L_2882:
        /*0154*/ 	.word	index@(.nv.constant0._ZN2at6native27unrolled_elementwise_kernelIZZZNS0_28launch_masked_scatter_kernelERKNS_10TensorBaseES4_S4_S4_ENKUlvE_clEvENKUlvE1_clEvEUliblE_St5arrayIPcLm4EELi4E23TrivialOffsetCalculatorILi3EjESB_ILi1EjENS0_6memory12LoadWithCastILi3EEENSE_13StoreWithCastILi1EEEEEviT_T0_T2_T3_T4_T5_)
        /*0158*/ 	.short	0x0380
        /*015a*/ 	.short	0x0054


	//----- nvinfo : EIATTR_SW_WAR
	.align		4
.L_2883:
        /*015c*/ 	.byte	0x04, 0x36
        /*015e*/ 	.short	(.L_2885 - .L_2884)
.L_2884:
        /*0160*/ 	.word	0x00000008
.L_2885:


//--------------------- .nv.info._ZN2at6native18elementwise_kernelILi128ELi2EZNS0_22gpu_kernel_impl_nocastIZZZNS0_28launch_masked_scatter_kernelERKNS_10TensorBaseES5_S5_S5_ENKUlvE_clEvENKUlvE1_clEvEUliblE_EEvRNS_18TensorIteratorBaseERKT_EUliE_EEviT1_ --------------------------
	.section	.nv.info._ZN2at6native18elementwise_kernelILi128ELi2EZNS0_22gpu_kernel_impl_nocastIZZZNS0_28launch_masked_scatter_kernelERKNS_10TensorBaseES5_S5_S5_ENKUlvE_clEvENKUlvE1_clEvEUliblE_EEvRNS_18TensorIteratorBaseERKT_EUliE_EEviT1_,"",@"SHT_CUDA_INFO"
	.sectionflags	@""
	.align	4


	//----- nvinfo : EIATTR_CUDA_API_VERSION
	.align		4
        /*0000*/ 	.byte	0x04, 0x37
        /*0002*/ 	.short	(.L_2887 - .L_2886)
.L_2886:
        /*0004*/ 	.word	0x00000082


	//----- nvinfo : EIATTR_KPARAM_INFO
	.align		4
.L_2887:
        /*0008*/ 	.byte	0x04, 0x17
        /*000a*/ 	.short	(.L_2889 - .L_2888)
.L_2888:
        /*000c*/ 	.word	0x00000000
        /*0010*/ 	.short	0x0001
        /*0012*/ 	.short	0x0008
        /*0014*/ 	.byte	0x00, 0xf0, 0xe1, 0x0b


	//----- nvinfo : EIATTR_KPARAM_INFO
	.align		4
.L_2889:
        /*0018*/ 	.byte	0x04, 0x17
        /*001a*/ 	.short	(.L_2891 - .L_2890)
.L_2890:
        /*001c*/ 	.word	0x00000000
        /*0020*/ 	.short	0x0000
        /*0022*/ 	.short	0x0000
        /*0024*/ 	.byte	0x00, 0xf0, 0x11, 0x00


	//----- nvinfo : EIATTR_SPARSE_MMA_MASK
	.align		4
.L_2891:
        /*0028*/ 	.byte	0x03, 0x50
        /*002a*/ 	.short	0x0000


	//----- nvinfo : EIATTR_MAXREG_COUNT
	.align		4
        /*002c*/ 	.byte	0x03, 0x1b
        /*002e*/ 	.short	0x0080


	//----- nvinfo : EIATTR_MERCURY_ISA_VERSION
	.align		4
        /*0030*/ 	.byte	0x03, 0x5f
        /*0032*/ 	.short	0x0101


	//----- nvinfo : EIATTR_VRC_CTA_INIT_COUNT
	.align		4
        /*0034*/ 	.byte	0x02, 0x4a
	.zero		1
	.zero		1


	//----- nvinfo : EIATTR_EXIT_INSTR_OFFSETS
	.align		4
        /*0038*/ 	.byte	0x04, 0x1c
        /*003a*/ 	.short	(.L_2893 - .L_2892)


	//   ....[0]....
.L_2892:
        /*003c*/ 	.word	0x000001d0


	//   ....[1]....
        /*0040*/ 	.word	0x000002b0


	//   ....[2]....
        /*0044*/ 	.word	0x00001bf0


	//   ....[3]....
        /*0048*/ 	.word	0x00003490


	//----- nvinfo : EIATTR_MAX_THREADS
	.align		4
.L_2893:
        /*004c*/ 	.byte	0x04, 0x05
        /*004e*/ 	.short	(.L_2895 - .L_2894)
.L_2894:
        /*0050*/ 	.word	0x00000080
        /*0054*/ 	.word	0x00000001
        /*0058*/ 	.word	0x00000001


	//----- nvinfo : EIATTR_CRS_STACK_SIZE
	.align		4
.L_2895:
        /*005c*/ 	.byte	0x04, 0x1e
        /*005e*/ 	.short	(.L_2897 - .L_2896)
.L_2896:
        /*0060*/ 	.word	0x00000000


	//----- nvinfo : EIATTR_CBANK_PARAM_SIZE
	.align		4
.L_2897:
        /*0064*/ 	.byte	0x03, 0x19
        /*0066*/ 	.short	0x0300


	//----- nvinfo : EIATTR_PARAM_CBANK
	.align		4
        /*0068*/ 	.byte	0x04, 0x0a
        /*006a*/ 	.short	(.L_2899 - .L_2898)
	.align		4
.L_2898:
        /*006c*/ 	.word	index@(.nv.constant0._ZN2at6native18elementwise_kernelILi128ELi2EZNS0_22gpu_kernel_impl_nocastIZZZNS0_28launch_masked_scatter_kernelERKNS_10TensorBaseES5_S5_S5_ENKUlvE_clEvENKUlvE1_clEvEUliblE_EEvRNS_18TensorIteratorBaseERKT_EUliE_EEviT1_)
        /*0070*/ 	.short	0x0380
        /*0072*/ 	.short	0x0300


	//----- nvinfo : EIATTR_SW_WAR
	.align		4
.L_2899:
        /*0074*/ 	.byte	0x04, 0x36
        /*0076*/ 	.short	(.L_2901 - .L_2900)
.L_2900:
        /*0078*/ 	.word	0x00000008
.L_2901:


//--------------------- .nv.info._ZN2at6native27unrolled_elementwise_kernelIZZZNS0_28launch_masked_scatter_kernelERKNS_10TensorBaseES4_S4_S4_ENKUlvE_clEvENKUlvE1_clEvEUliblE_St5arrayIPcLm4EELi4E23TrivialOffsetCalculatorILi3EjESB_ILi1EjENS0_6memory15LoadWithoutCastENSE_16StoreWithoutCastEEEviT_T0_T2_T3_T4_T5_ --------------------------
	.section	.nv.info._ZN2at6native27unrolled_elementwise_kernelIZZZNS0_28launch_masked_scatter_kernelERKNS_10TensorBaseES4_S4_S4_ENKUlvE_clEvENKUlvE1_clEvEUliblE_St5arrayIPcLm4EELi4E23TrivialOffsetCalculatorILi3EjESB_ILi1EjENS0_6memory15LoadWithoutCastENSE_16StoreWithoutCastEEEviT_T0_T2_T3_T4_T5_,"",@"SHT_CUDA_INFO"
	.sectionflags	@""
	.align	4


	//----- nvinfo : EIATTR_CUDA_API_VERSION
	.align		4
        /*0000*/ 	.byte	0x04, 0x37
        /*0002*/ 	.short	(.L_2903 - .L_2902)
.L_2902:
        /*0004*/ 	.word	0x00000082


	//----- nvinfo : EIATTR_KPARAM_INFO
	.align		4
.L_2903:
        /*0008*/ 	.byte	0x04, 0x17
        /*000a*/ 	.short	(.L_2905 - .L_2904)
.L_2904:
        /*000c*/ 	.word	0x00000000
        /*0010*/ 	.short	0x0006
        /*0012*/ 	.short	0x003b
        /*0014*/ 	.byte	0x00, 0xf0, 0x05, 0x00


	//----- nvinfo : EIATTR_KPARAM_INFO
	.align		4
.L_2905:
        /*0018*/ 	.byte	0x04, 0x17
        /*001a*/ 	.short	(.L_2907 - .L_2906)
.L_2906:
        /*001c*/ 	.word	0x00000000
        /*0020*/ 	.short	0x0005
        /*0022*/ 	.short	0x003a
        /*0024*/ 	.byte	0x00, 0xf0, 0x05, 0x00


	//----- nvinfo : EIATTR_KPARAM_INFO
	.align		4
.L_2907:
        /*0028*/ 	.byte	0x04, 0x17
        /*002a*/ 	.short	(.L_2909 - .L_2908)
.L_2908:
        /*002c*/ 	.word	0x00000000
        /*0030*/ 	.short	0x0004
        /*0032*/ 	.short	0x0039
        /*0034*/ 	.byte	0x00, 0xf0, 0x05, 0x00


	//----- nvinfo : EIATTR_KPARAM_INFO
	.align		4
.L_2909:
        /*0038*/ 	.byte	0x04, 0x17
        /*003a*/ 	.short	(.L_2911 - .L_2910)
.L_2910:
        /*003c*/ 	.word	0x00000000
        /*0040*/ 	.short	0x0003
        /*0042*/ 	.short	0x0038
        /*0044*/ 	.byte	0x00, 0xf0, 0x05, 0x00


	//----- nvinfo : EIATTR_KPARAM_INFO
	.align		4
.L_2911:
        /*0048*/ 	.byte	0x04, 0x17
        /*004a*/ 	.short	(.L_2913 - .L_2912)
.L_2912:
        /*004c*/ 	.word	0x00000000
        /*0050*/ 	.short	0x0002
        /*0052*/ 	.short	0x0018
        /*0054*/ 	.byte	0x00, 0xf0, 0x81, 0x00


	//----- nvinfo : EIATTR_KPARAM_INFO
	.align		4
.L_2913:
        /*0058*/ 	.byte	0x04, 0x17
        /*005a*/ 	.short	(.L_2915 - .L_2914)
.L_2914:
        /*005c*/ 	.word	0x00000000
        /*0060*/ 	.short	0x0001
        /*0062*/ 	.short	0x0008
        /*0064*/ 	.byte	0x00, 0xf0, 0x41, 0x00


	//----- nvinfo : EIATTR_KPARAM_INFO
	.align		4
.L_2915:
        /*0068*/ 	.byte	0x04, 0x17
        /*006a*/ 	.short	(.L_2917 - .L_2916)
.L_2916:
        /*006c*/ 	.word	0x00000000
        /*0070*/ 	.short	0x0000
        /*0072*/ 	.short	0x0000
        /*0074*/ 	.byte	0x00, 0xf0, 0x11, 0x00


	//----- nvinfo : EIATTR_SPARSE_MMA_MASK
	.align		4
.L_2917:
        /*0078*/ 	.byte	0x03, 0x50
        /*007a*/ 	.short	0x0000


	//----- nvinfo : EIATTR_MAXREG_COUNT
	.align		4
        /*007c*/ 	.byte	0x03, 0x1b
        /*007e*/ 	.short	0x00ff


	//----- nvinfo : EIATTR_MERCURY_ISA_VERSION
	.align		4
        /*0080*/ 	.byte	0x03, 0x5f
        /*0082*/ 	.short	0x0101


	//----- nvinfo : EIATTR_VRC_CTA_INIT_COUNT
	.align		4
        /*0084*/ 	.byte	0x02, 0x4a
	.zero		1
	.zero		1


	//----- nvinfo : EIATTR_EXIT_INSTR_OFFSETS
	.align		4
        /*0088*/ 	.byte	0x04, 0x1c
        /*008a*/ 	.short	(.L_2919 - .L_2918)


	//   ....[0]....
.L_2918:
        /*008c*/ 	.word	0x00000750


	//   ....[1]....
        /*0090*/ 	.word	0x000007a0


	//----- nvinfo : EIATTR_MAX_THREADS
	.align		4
.L_2919:
        /*0094*/ 	.byte	0x04, 0x05
        /*0096*/ 	.short	(.L_2921 - .L_2920)
.L_2920:
        /*0098*/ 	.word	0x00000080
        /*009c*/ 	.word	0x00000001
        /*00a0*/ 	.word	0x00000001


	//----- nvinfo : EIATTR_CRS_STACK_SIZE
	.align		4
.L_2921:
        /*00a4*/ 	.byte	0x04, 0x1e
        /*00a6*/ 	.short	(.L_2923 - .L_2922)
.L_2922:
        /*00a8*/ 	.word	0x00000000


	//----- nvinfo : EIATTR_CBANK_PARAM_SIZE
	.align		4
.L_2923:
        /*00ac*/ 	.byte	0x03, 0x19
        /*00ae*/ 	.short	0x003c


	//----- nvinfo : EIATTR_PARAM_CBANK
	.align		4
        /*00b0*/ 	.byte	0x04, 0x0a
        /*00b2*/ 	.short	(.L_2925 - .L_2924)
	.align		4
.L_2924:
        /*00b4*/ 	.word	index@(.nv.constant0._ZN2at6native27unrolled_elementwise_kernelIZZZNS0_28launch_masked_scatter_kernelERKNS_10TensorBaseES4_S4_S4_ENKUlvE_clEvENKUlvE1_clEvEUliblE_St5arrayIPcLm4EELi4E23TrivialOffsetCalculatorILi3EjESB_ILi1EjENS0_6memory15LoadWithoutCastENSE_16StoreWithoutCastEEEviT_T0_T2_T3_T4_T5_)
        /*00b8*/ 	.short	0x0380
        /*00ba*/ 	.short	0x003c


	//----- nvinfo : EIATTR_SW_WAR
	.align		4
.L_2925:
        /*00bc*/ 	.byte	0x04, 0x36
        /*00be*/ 	.short	(.L_2927 - .L_2926)
.L_2926:
        /*00c0*/ 	.word	0x00000008
.L_2927:


//--------------------- .nv.info._ZN2at6native29vectorized_elementwise_kernelILi2EZZZNS0_28launch_masked_scatter_kernelERKNS_10TensorBaseES4_S4_S4_ENKUlvE_clEvENKUlvE1_clEvEUliblE_St5arrayIPcLm4EEEEviT0_T1_ --------------------------
	.section	.nv.info._ZN2at6native29vectorized_elementwise_kernelILi2EZZZNS0_28launch_masked_scatter_kernelERKNS_10TensorBaseES4_S4_S4_ENKUlvE_clEvENKUlvE1_clEvEUliblE_St5arrayIPcLm4EEEEviT0_T1_,"",@"SHT_CUDA_INFO"
	.sectionflags	@""
	.align	4


	//----- nvinfo : EIATTR_CUDA_API_VERSION
	.align		4
        /*0000*/ 	.byte	0x04, 0x37
        /*0002*/ 	.short	(.L_2929 - .L_2928)
.L_2928:
        /*0004*/ 	.word	0x00000082


	//----- nvinfo : EIATTR_KPARAM_INFO
	.align		4
.L_2929:
        /*0008*/ 	.byte	0x04, 0x17
        /*000a*/ 	.short	(.L_2931 - .L_2930)
.L_2930:
        /*000c*/ 	.word	0x00000000
        /*0010*/ 	.short	0x0002
        /*0012*/ 	.short	0x0018
        /*0014*/ 	.byte	0x00, 0xf0, 0x81, 0x00


	//----- nvinfo : EIATTR_KPARAM_INFO
	.align		4
.L_2931:
        /*0018*/ 	.byte	0x04, 0x17
        /*001a*/ 	.short	(.L_2933 - .L_2932)
.L_2932:
        /*001c*/ 	.word	0x00000000
        /*0020*/ 	.short	0x0001
        /*0022*/ 	.short	0x0008
        /*0024*/ 	.byte	0x00, 0xf0, 0x41, 0x00


	//----- nvinfo : EIATTR_KPARAM_INFO
	.align		4
.L_2933:
        /*0028*/ 	.byte	0x04, 0x17
        /*002a*/ 	.short	(.L_2935 - .L_2934)
.L_2934:
        /*002c*/ 	.word	0x00000000
        /*0030*/ 	.short	0x0000
        /*0032*/ 	.short	0x0000
        /*0034*/ 	.byte	0x00, 0xf0, 0x11, 0x00


	//----- nvinfo : EIATTR_SPARSE_MMA_MASK
	.align		4
.L_2935:
        /*0038*/ 	.byte	0x03, 0x50
        /*003a*/ 	.short	0x0000


	//----- nvinfo : EIATTR_MAXREG_COUNT
	.align		4
        /*003c*/ 	.byte	0x03, 0x1b
        /*003e*/ 	.short	0x00ff


	//----- nvinfo : EIATTR_MERCURY_ISA_VERSION
	.align		4
        /*0040*/ 	.byte	0x03, 0x5f
        /*0042*/ 	.short	0x0101


	//----- nvinfo : EIATTR_VRC_CTA_INIT_COUNT
	.align		4
        /*0044*/ 	.byte	0x02, 0x4a
	.zero		1
	.zero		1


	//----- nvinfo : EIATTR_EXIT_INSTR_OFFSETS
	.align		4
        /*0048*/ 	.byte	0x04, 0x1c
        /*004a*/ 	.short	(.L_2937 - .L_2936)


	//   ....[0]....
.L_2936:
        /*004c*/ 	.word	0x00000eb0


	//   ....[1]....
        /*0050*/ 	.word	0x00000f00


	//   ....[2]....
        /*0054*/ 	.word	0x00001400


	//----- nvinfo : EIATTR_MAX_THREADS
	.align		4
.L_2937:
        /*0058*/ 	.byte	0x04, 0x05
        /*005a*/ 	.short	(.L_2939 - .L_2938)
.L_2938:
        /*005c*/ 	.word	0x00000080
        /*0060*/ 	.word	0x00000001
        /*0064*/ 	.word	0x00000001


	//----- nvinfo : EIATTR_CRS_STACK_SIZE
	.align		4
.L_2939:
        /*0068*/ 	.byte	0x04, 0x1e
        /*006a*/ 	.short	(.L_2941 - .L_2940)
.L_2940:
        /*006c*/ 	.word	0x00000000


	//----- nvinfo : EIATTR_CBANK_PARAM_SIZE
	.align		4
.L_2941:
        /*0070*/ 	.byte	0x03, 0x19
        /*0072*/ 	.short	0x0038


	//----- nvinfo : EIATTR_PARAM_CBANK
	.align		4
        /*0074*/ 	.byte	0x04, 0x0a
        /*0076*/ 	.short	(.L_2943 - .L_2942)
	.align		4
.L_2942:
        /*0078*/ 	.word	index@(.nv.constant0._ZN2at6native29vectorized_elementwise_kernelILi2EZZZNS0_28launch_masked_scatter_kernelERKNS_10TensorBaseES4_S4_S4_ENKUlvE_clEvENKUlvE1_clEvEUliblE_St5arrayIPcLm4EEEEviT0_T1_)
        /*007c*/ 	.short	0x0380
        /*007e*/ 	.short	0x0038


	//----- nvinfo : EIATTR_SW_WAR
	.align		4
.L_2943:
        /*0080*/ 	.byte	0x04, 0x36
        /*0082*/ 	.short	(.L_2945 - .L_2944)
.L_2944:
        /*0084*/ 	.word	0x00000008
.L_2945:


//--------------------- .nv.info._ZN2at6native29vectorized_elementwise_kernelILi4EZZZNS0_28launch_masked_scatter_kernelERKNS_10TensorBaseES4_S4_S4_ENKUlvE_clEvENKUlvE1_clEvEUliblE_St5arrayIPcLm4EEEEviT0_T1_ --------------------------
	.section	.nv.info._ZN2at6native29vectorized_elementwise_kernelILi4EZZZNS0_28launch_masked_scatter_kernelERKNS_10TensorBaseES4_S4_S4_ENKUlvE_clEvENKUlvE1_clEvEUliblE_St5arrayIPcLm4EEEEviT0_T1_,"",@"SHT_CUDA_INFO"
	.sectionflags	@""
	.align	4


	//----- nvinfo : EIATTR_CUDA_API_VERSION
	.align		4
        /*0000*/ 	.byte	0x04, 0x37
        /*0002*/ 	.short	(.L_2947 - .L_2946)
.L_2946:
        /*0004*/ 	.word	0x00000082


	//----- nvinfo : EIATTR_KPARAM_INFO
	.align		4
.L_2947:
        /*0008*/ 	.byte	0x04, 0x17
        /*000a*/ 	.short	(.L_2949 - .L_2948)
.L_2948:
        /*000c*/ 	.word	0x00000000
        /*0010*/ 	.short	0x0002
        /*0012*/ 	.short	0x0018
        /*0014*/ 	.byte	0x00, 0xf0, 0x81, 0x00


	//----- nvinfo : EIATTR_KPARAM_INFO
	.align		4
.L_2949:
        /*0018*/ 	.byte	0x04, 0x17
        /*001a*/ 	.short	(.L_2951 - .L_2950)
.L_2950:
        /*001c*/ 	.word	0x00000000
        /*0020*/ 	.short	0x0001
        /*0022*/ 	.short	0x0008
        /*0024*/ 	.byte	0x00, 0xf0, 0x41, 0x00


	//----- nvinfo : EIATTR_KPARAM_INFO
	.align		4
.L_2951:
        /*0028*/ 	.byte	0x04, 0x17
        /*002a*/ 	.short	(.L_2953 - .L_2952)
.L_2952:
        /*002c*/ 	.word	0x00000000
        /*0030*/ 	.short	0x0000
        /*0032*/ 	.short	0x0000
        /*0034*/ 	.byte	0x00, 0xf0, 0x11, 0x00


	//----- nvinfo : EIATTR_SPARSE_MMA_MASK
	.align		4
.L_2953:
        /*0038*/ 	.byte	0x03, 0x50
        /*003a*/ 	.short	0x0000


	//----- nvinfo : EIATTR_MAXREG_COUNT
	.align		4
        /*003c*/ 	.byte	0x03, 0x1b
        /*003e*/ 	.short	0x00ff


	//----- nvinfo : EIATTR_MERCURY_ISA_VERSION
	.align		4
        /*0040*/ 	.byte	0x03, 0x5f
        /*0042*/ 	.short	0x0101


	//----- nvinfo : EIATTR_VRC_CTA_INIT_COUNT
	.align		4
        /*0044*/ 	.byte	0x02, 0x4a
	.zero		1
	.zero		1


	//----- nvinfo : EIATTR_EXIT_INSTR_OFFSETS
	.align		4
        /*0048*/ 	.byte	0x04, 0x1c
        /*004a*/ 	.short	(.L_2955 - .L_2954)


	//   ....[0]....
.L_2954:
        /*004c*/ 	.word	0x00000eb0


	//   ....[1]....
        /*0050*/ 	.word	0x00000f00


	//   ....[2]....
        /*0054*/ 	.word	0x00001390


	//----- nvinfo : EIATTR_MAX_THREADS
	.align		4
.L_2955:
        /*0058*/ 	.byte	0x04, 0x05
        /*005a*/ 	.short	(.L_2957 - .L_2956)
.L_2956:
        /*005c*/ 	.word	0x00000080
        /*0060*/ 	.word	0x00000001
        /*0064*/ 	.word	0x00000001


	//----- nvinfo : EIATTR_CRS_STACK_SIZE
	.align		4
.L_2957:
        /*0068*/ 	.byte	0x04, 0x1e
        /*006a*/ 	.short	(.L_2959 - .L_2958)
.L_2958:
        /*006c*/ 	.word	0x00000000


	//----- nvinfo : EIATTR_CBANK_PARAM_SIZE
	.align		4
.L_2959:
        /*0070*/ 	.byte	0x03, 0x19
        /*0072*/ 	.short	0x0038


	//----- nvinfo : EIATTR_PARAM_CBANK
	.align		4
        /*0074*/ 	.byte	0x04, 0x0a
        /*0076*/ 	.short	(.L_2961 - .L_2960)
	.align		4
.L_2960:
        /*0078*/ 	.word	index@(.nv.constant0._ZN2at6native29vectorized_elementwise_kernelILi4EZZZNS0_28launch_masked_scatter_kernelERKNS_10TensorBaseES4_S4_S4_ENKUlvE_clEvENKUlvE1_clEvEUliblE_St5arrayIPcLm4EEEEviT0_T1_)
        /*007c*/ 	.short	0x0380
        /*007e*/ 	.short	0x0038


	//----- nvinfo : EIATTR_SW_WAR
	.align		4
.L_2961:
        /*0080*/ 	.byte	0x04, 0x36
        /*0082*/ 	.short	(.L_2963 - .L_2962)
.L_2962:
        /*0084*/ 	.word	0x00000008
.L_2963:


//--------------------- .nv.info._ZN2at6native29vectorized_elementwise_kernelILi8EZZZNS0_28launch_masked_scatter_kernelERKNS_10TensorBaseES4_S4_S4_ENKUlvE_clEvENKUlvE1_clEvEUliblE_St5arrayIPcLm4EEEEviT0_T1_ --------------------------
	.section	.nv.info._ZN2at6native29vectorized_elementwise_kernelILi8EZZZNS0_28launch_masked_scatter_kernelERKNS_10TensorBaseES4_S4_S4_ENKUlvE_clEvENKUlvE1_clEvEUliblE_St5arrayIPcLm4EEEEviT0_T1_,"",@"SHT_CUDA_INFO"
	.sectionflags	@""
	.align	4


	//----- nvinfo : EIATTR_CUDA_API_VERSION
	.align		4
        /*0000*/ 	.byte	0x04, 0x37
        /*0002*/ 	.short	(.L_2965 - .L_2964)
.L_2964:
        /*0004*/ 	.word	0x00000082


	//----- nvinfo : EIATTR_KPARAM_INFO
	.align		4
.L_2965:
        /*0008*/ 	.byte	0x04, 0x17
        /*000a*/ 	.short	(.L_2967 - .L_2966)
.L_2966:
        /*000c*/ 	.word	0x00000000
        /*0010*/ 	.short	0x0002
        /*0012*/ 	.short	0x0018
        /*0014*/ 	.byte	0x00, 0xf0, 0x81, 0x00


	//----- nvinfo : EIATTR_KPARAM_INFO
	.align		4
.L_2967:
        /*0018*/ 	.byte	0x04, 0x17
        /*001a*/ 	.short	(.L_2969 - .L_2968)
.L_2968:
        /*001c*/ 	.word	0x00000000
        /*0020*/ 	.short	0x0001
        /*0022*/ 	.short	0x0008
        /*0024*/ 	.byte	0x00, 0xf0, 0x41, 0x00


	//----- nvinfo : EIATTR_KPARAM_INFO
	.align		4
.L_2969:
        /*0028*/ 	.byte	0x04, 0x17
        /*002a*/ 	.short	(.L_2971 - .L_2970)
.L_2970:
        /*002c*/ 	.word	0x00000000
        /*0030*/ 	.short	0x0000
        /*0032*/ 	.short	0x0000
        /*0034*/ 	.byte	0x00, 0xf0, 0x11, 0x00


	//----- nvinfo : EIATTR_SPARSE_MMA_MASK
	.align		4
.L_2971:
        /*0038*/ 	.byte	0x03, 0x50
        /*003a*/ 	.short	0x0000


	//----- nvinfo : EIATTR_MAXREG_COUNT
	.align		4
        /*003c*/ 	.byte	0x03, 0x1b
        /*003e*/ 	.short	0x00ff


	//----- nvinfo : EIATTR_MERCURY_ISA_VERSION
	.align		4
        /*0040*/ 	.byte	0x03, 0x5f
        /*0042*/ 	.short	0x0101


	//----- nvinfo : EIATTR_VRC_CTA_INIT_COUNT
	.align		4
        /*0044*/ 	.byte	0x02, 0x4a
	.zero		1
	.zero		1


	//----- nvinfo : EIATTR_EXIT_INSTR_OFFSETS
	.align		4
        /*0048*/ 	.byte	0x04, 0x1c
        /*004a*/ 	.short	(.L_2973 - .L_2972)


	//   ....[0]....
.L_2972:
        /*004c*/ 	.word	0x00000eb0


	//   ....[1]....
        /*0050*/ 	.word	0x00000f00


	//   ....[2]....
        /*0054*/ 	.word	0x00001360


	//----- nvinfo : EIATTR_MAX_THREADS
	.align		4
.L_2973:
        /*0058*/ 	.byte	0x04, 0x05
        /*005a*/ 	.short	(.L_2975 - .L_2974)
.L_2974:
        /*005c*/ 	.word	0x00000080
        /*0060*/ 	.word	0x00000001
        /*0064*/ 	.word	0x00000001


	//----- nvinfo : EIATTR_CRS_STACK_SIZE
	.align		4
.L_2975:
        /*0068*/ 	.byte	0x04, 0x1e
        /*006a*/ 	.short	(.L_2977 - .L_2976)
.L_2976:
        /*006c*/ 	.word	0x00000000


	//----- nvinfo : EIATTR_CBANK_PARAM_SIZE
	.align		4
.L_2977:
        /*0070*/ 	.byte	0x03, 0x19
        /*0072*/ 	.short	0x0038


	//----- nvinfo : EIATTR_PARAM_CBANK
	.align		4
        /*0074*/ 	.byte	0x04, 0x0a
        /*0076*/ 	.short	(.L_2979 - .L_2978)
	.align		4
.L_2978:
        /*0078*/ 	.word	index@(.nv.constant0._ZN2at6native29vectorized_elementwise_kernelILi8EZZZNS0_28launch_masked_scatter_kernelERKNS_10TensorBaseES4_S4_S4_ENKUlvE_clEvENKUlvE1_clEvEUliblE_St5arrayIPcLm4EEEEviT0_T1_)
        /*007c*/ 	.short	0x0380
        /*007e*/ 	.short	0x0038


	//----- nvinfo : EIATTR_SW_WAR
	.align		4
.L_2979:
        /*0080*/ 	.byte	0x04, 0x36
        /*0082*/ 	.short	(.L_2981 - .L_2980)
.L_2980:
        /*0084*/ 	.word	0x00000008
.L_2981:


//--------------------- .nv.info._ZN2at6native18elementwise_kernelILi128ELi4EZNS0_15gpu_kernel_implIZZZNS0_28launch_masked_scatter_kernelERKNS_10TensorBaseES5_S5_S5_ENKUlvE_clEvENKUlvE0_clEvEUlablE_EEvRNS_18TensorIteratorBaseERKT_EUliE_EEviT1_ --------------------------
	.section	.nv.info._ZN2at6native18elementwise_kernelILi128ELi4EZNS0_15gpu_kernel_implIZZZNS0_28launch_masked_scatter_kernelERKNS_10TensorBaseES5_S5_S5_ENKUlvE_clEvENKUlvE0_clEvEUlablE_EEvRNS_18TensorIteratorBaseERKT_EUliE_EEviT1_,"",@"SHT_CUDA_INFO"
	.sectionflags	@""
	.align	4


	//----- nvinfo : EIATTR_CUDA_API_VERSION
	.align		4
        /*0000*/ 	.byte	0x04, 0x37
        /*0002*/ 	.short	(.L_2983 - .L_2982)
.L_2982:
        /*0004*/ 	.word	0x00000082


	//----- nvinfo : EIATTR_KPARAM_INFO
	.align		4
.L_2983:
        /*0008*/ 	.byte	0x04, 0x17
        /*000a*/ 	.short	(.L_2985 - .L_2984)
.L_2984:
        /*000c*/ 	.word	0x00000000
        /*0010*/ 	.short	0x0001
        /*0012*/ 	.short	0x0008
        /*0014*/ 	.byte	0x00, 0xf0, 0x01, 0x0c


	//----- nvinfo : EIATTR_KPARAM_INFO
	.align		4
.L_2985:
        /*0018*/ 	.byte	0x04, 0x17
        /*001a*/ 	.short	(.L_2987 - .L_2986)
.L_2986:
        /*001c*/ 	.word	0x00000000
        /*0020*/ 	.short	0x0000
        /*0022*/ 	.short	0x0000
        /*0024*/ 	.byte	0x00, 0xf0, 0x11, 0x00


	//----- nvinfo : EIATTR_SPARSE_MMA_MASK
	.align		4
.L_2987:
        /*0028*/ 	.byte	0x03, 0x50
        /*002a*/ 	.short	0x0000


	//----- nvinfo : EIATTR_MAXREG_COUNT
	.align		4
        /*002c*/ 	.byte	0x03, 0x1b
        /*002e*/ 	.short	0x0080


	//----- nvinfo : EIATTR_EXTERNS
	.align		4
        /*0030*/ 	.byte	0x04, 0x0f
        /*0032*/ 	.short	(.L_2989 - .L_2988)


	//   ....[0]....
	.align		4
.L_2988:
        /*0034*/ 	.word	index@(__assertfail)


	//----- nvinfo : EIATTR_MERCURY_ISA_VERSION
	.align		4
.L_2989:
        /*0038*/ 	.byte	0x03, 0x5f
        /*003a*/ 	.short	0x0101


	//----- nvinfo : EIATTR_VRC_CTA_INIT_COUNT
	.align		4
        /*003c*/ 	.byte	0x02, 0x4a
	.zero		1
	.zero		1


	//----- nvinfo : EIATTR_SYSCALL_OFFSETS
	.align		4
        /*0040*/ 	.byte	0x04, 0x46
        /*0042*/ 	.short	(.L_2991 - .L_2990)


	//   ....[0]....
.L_2990:
        /*0044*/ 	.word	0x00002620


	//   ....[1]....
        /*0048*/ 	.word	0x000031c0


	//   ....[2]....
        /*004c*/ 	.word	0x00003ff0


	//   ....[3]....
        /*0050*/ 	.word	0x00004ee0


	//   ....[4]....
        /*0054*/ 	.word	0x000076a0


	//   ....[5]....
        /*0058*/ 	.word	0x000081c0


	//   ....[6]....
        /*005c*/ 	.word	0x00009060


	//   ....[7]....
        /*0060*/ 	.word	0x00009da0


	//   ....[8]....
        /*0064*/ 	.word	0x0000c650


	//   ....[9]....
        /*0068*/ 	.word	0x0000d170


	//   ....[10]....
        /*006c*/ 	.word	0x0000e010


	//   ....[11]....
        /*0070*/ 	.word	0x0000ed50


	//   ....[12]....
        /*0074*/ 	.word	0x00011610


	//   ....[13]....
        /*0078*/ 	.word	0x00012130


	//   ....[14]....
        /*007c*/ 	.word	0x00012fd0


	//   ....[15]....
        /*0080*/ 	.word	0x00013d10


	//----- nvinfo : EIATTR_EXIT_INSTR_OFFSETS
	.align		4
.L_2991:
        /*0084*/ 	.byte	0x04, 0x1c
        /*0086*/ 	.short	(.L_2993 - .L_2992)


	//   ....[0]....
.L_2992:
        /*0088*/ 	.word	0x0000f030


	//   ....[1]....
        /*008c*/ 	.word	0x00013180


	//   ....[2]....
        /*0090*/ 	.word	0x000131a0


	//   ....[3]....
        /*0094*/ 	.word	0x00013260


	//   ....[4]....
        /*0098*/ 	.word	0x000132a0


	//   ....[5]....
        /*009c*/ 	.word	0x000132e0


	//   ....[6]....
        /*00a0*/ 	.word	0x00013370


	//   ....[7]....
        /*00a4*/ 	.word	0x000133b0


	//   ....[8]....
        /*00a8*/ 	.word	0x00013450


	//   ....[9]....
        /*00ac*/ 	.word	0x000134a0


	//   ....[10]....
        /*00b0*/ 	.word	0x000134f0


	//   ....[11]....
        /*00b4*/ 	.word	0x000135d0


	//   ....[12]....
        /*00b8*/ 	.word	0x00013740


	//   ....[13]....
        /*00bc*/ 	.word	0x000138b0


	//   ....[14]....
        /*00c0*/ 	.word	0x00013a10


	//   ....[15]....
        /*00c4*/ 	.word	0x00013a70


	//   ....[16]....
        /*00c8*/ 	.word	0x00013ab0


	//   ....[17]....
        /*00cc*/ 	.word	0x00013b50


	//   ....[18]....
        /*00d0*/ 	.word	0x00013bb0


	//   ....[19]....
        /*00d4*/ 	.word	0x00013d20


	//   ....[20]....
        /*00d8*/ 	.word	0x00013e30


	//   ....[21]....
        /*00dc*/ 	.word	0x00013f70


	//   ....[22]....
        /*00e0*/ 	.word	0x00013fb0


	//----- nvinfo : EIATTR_MAX_THREADS
	.align		4
.L_2993:
        /*00e4*/ 	.byte	0x04, 0x05
        /*00e6*/ 	.short	(.L_2995 - .L_2994)
.L_2994:
        /*00e8*/ 	.word	0x00000080
        /*00ec*/ 	.word	0x00000001
        /*00f0*/ 	.word	0x00000001


	//----- nvinfo : EIATTR_CRS_STACK_SIZE
	.align		4
.L_2995:
        /*00f4*/ 	.byte	0x04, 0x1e
        /*00f6*/ 	.short	(.L_2997 - .L_2996)
.L_2996:
        /*00f8*/ 	.word	0x00000000


	//----- nvinfo : EIATTR_CBANK_PARAM_SIZE
	.align		4
.L_2997:
        /*00fc*/ 	.byte	0x03, 0x19
        /*00fe*/ 	.short	0x0308


	//----- nvinfo : EIATTR_PARAM_CBANK
	.align		4
        /*0100*/ 	.byte	0x04, 0x0a
        /*0102*/ 	.short	(.L_2999 - .L_2998)
	.align		4
.L_2998:
        /*0104*/ 	.word	index@(.nv.constant0._ZN2at6native18elementwise_kernelILi128ELi4EZNS0_15gpu_kernel_implIZZZNS0_28launch_masked_scatter_kernelERKNS_10TensorBaseES5_S5_S5_ENKUlvE_clEvENKUlvE0_clEvEUlablE_EEvRNS_18TensorIteratorBaseERKT_EUliE_EEviT1_)
        /*0108*/ 	.short	0x0380
        /*010a*/ 	.short	0x0308


	//----- nvinfo : EIATTR_SW_WAR
	.align		4
.L_2999:
        /*010c*/ 	.byte	0x04, 0x36
        /*010e*/ 	.short	(.L_3001 - .L_3000)
.L_3000:
        /*0110*/ 	.word	0x00000008
.L_3001:


//--------------------- .nv.info._ZN2at6native27unrolled_elementwise_kernelIZZZNS0_28launch_masked_scatter_kernelERKNS_10TensorBaseES4_S4_S4_ENKUlvE_clEvENKUlvE0_clEvEUlablE_St5arrayIPcLm4EELi4E23TrivialOffsetCalculatorILi3EjESB_ILi1EjENS0_6memory12LoadWithCastILi3EEENSE_13StoreWithCastILi1EEEEEviT_T0_T2_T3_T4_T5_ --------------------------
	.section	.nv.info._ZN2at6native27unrolled_elementwise_kernelIZZZNS0_28launch_masked_scatter_kernelERKNS_10TensorBaseES4_S4_S4_ENKUlvE_clEvENKUlvE0_clEvEUlablE_St5arrayIPcLm4EELi4E23TrivialOffsetCalculatorILi3EjESB_ILi1EjENS0_6memory12LoadWithCastILi3EEENSE_13StoreWithCastILi1EEEEEviT_T0_T2_T3_T4_T5_,"",@"SHT_CUDA_INFO"
	.sectionflags	@""
	.align	4


	//----- nvinfo : EIATTR_CUDA_API_VERSION
	.align		4
        /*0000*/ 	.byte	0x04, 0x37
        /*0002*/ 	.short	(.L_3003 - .L_3002)
.L_3002:
        /*0004*/ 	.word	0x00000082


	//----- nvinfo : EIATTR_KPARAM_INFO
	.align		4
.L_3003:
        /*0008*/ 	.byte	0x04, 0x17
        /*000a*/ 	.short	(.L_3005 - .L_3004)
.L_3004:
        /*000c*/ 	.word	0x00000000
        /*0010*/ 	.short	0x0006
        /*0012*/ 	.short	0x004c
        /*0014*/ 	.byte	0x00, 0xf0, 0x21, 0x00


	//----- nvinfo : EIATTR_KPARAM_INFO
	.align		4
.L_3005:
        /*0018*/ 	.byte	0x04, 0x17
        /*001a*/ 	.short	(.L_3007 - .L_3006)
.L_3006:
        /*001c*/ 	.word	0x00000000
        /*0020*/ 	.short	0x0005
        /*0022*/ 	.short	0x003c
        /*0024*/ 	.byte	0x00, 0xf0, 0x41, 0x00


	//----- nvinfo : EIATTR_KPARAM_INFO
	.align		4
.L_3007:
        /*0028*/ 	.byte	0x04, 0x17
        /*002a*/ 	.short	(.L_3009 - .L_3008)
.L_3008:
        /*002c*/ 	.word	0x00000000
        /*0030*/ 	.short	0x0004
        /*0032*/ 	.short	0x0039
        /*0034*/ 	.byte	0x00, 0xf0, 0x05, 0x00


	//----- nvinfo : EIATTR_KPARAM_INFO
	.align		4
.L_3009:
        /*0038*/ 	.byte	0x04, 0x17
        /*003a*/ 	.short	(.L_3011 - .L_3010)
.L_3010:
        /*003c*/ 	.word	0x00000000
        /*0040*/ 	.short	0x0003
        /*0042*/ 	.short	0x0038
        /*0044*/ 	.byte	0x00, 0xf0, 0x05, 0x00


	//----- nvinfo : EIATTR_KPARAM_INFO
	.align		4
.L_3011:
        /*0048*/ 	.byte	0x04, 0x17
        /*004a*/ 	.short	(.L_3013 - .L_3012)
.L_3012:
        /*004c*/ 	.word	0x00000000
        /*0050*/ 	.short	0x0002
        /*0052*/ 	.short	0x0018
        /*0054*/ 	.byte	0x00, 0xf0, 0x81, 0x00


	//----- nvinfo : EIATTR_KPARAM_INFO
	.align		4
.L_3013:
        /*0058*/ 	.byte	0x04, 0x17
        /*005a*/ 	.short	(.L_3015 - .L_3014)
.L_3014:
        /*005c*/ 	.word	0x00000000
        /*0060*/ 	.short	0x0001
        /*0062*/ 	.short	0x0008
        /*0064*/ 	.byte	0x00, 0xf0, 0x41, 0x00


	//----- nvinfo : EIATTR_KPARAM_INFO
	.align		4
.L_3015:
        /*0068*/ 	.byte	0x04, 0x17
        /*006a*/ 	.short	(.L_3017 - .L_3016)
.L_3016:
        /*006c*/ 	.word	0x00000000
        /*0070*/ 	.short	0x0000
        /*0072*/ 	.short	0x0000
        /*0074*/ 	.byte	0x00, 0xf0, 0x11, 0x00


	//----- nvinfo : EIATTR_SPARSE_MMA_MASK
	.align		4
.L_3017:
        /*0078*/ 	.byte	0x03, 0x50
        /*007a*/ 	.short	0x0000


	//----- nvinfo : EIATTR_MAXREG_COUNT
	.align		4
        /*007c*/ 	.byte	0x03, 0x1b
        /*007e*/ 	.short	0x00ff


	//----- nvinfo : EIATTR_EXTERNS
	.align		4
        /*0080*/ 	.byte	0x04, 0x0f
        /*0082*/ 	.short	(.L_3019 - .L_3018)


	//   ....[0]....
	.align		4
.L_3018:
        /*0084*/ 	.word	index@(__assertfail)


	//----- nvinfo : EIATTR_MERCURY_ISA_VERSION
	.align		4
.L_3019:
        /*0088*/ 	.byte	0x03, 0x5f
        /*008a*/ 	.short	0x0101


	//----- nvinfo : EIATTR_VRC_CTA_INIT_COUNT
	.align		4
        /*008c*/ 	.byte	0x02, 0x4a
	.zero		1
	.zero		1


	//----- nvinfo : EIATTR_SYSCALL_OFFSETS
	.align		4
        /*0090*/ 	.byte	0x04, 0x46
        /*0092*/ 	.short	(.L_3021 - .L_3020)


	//   ....[0]....
.L_3020:
        /*0094*/ 	.word	0x00000e70


	//   ....[1]....
        /*0098*/ 	.word	0x00001a30


	//   ....[2]....
        /*009c*/ 	.word	0x00002890


	//   ....[3]....
        /*00a0*/ 	.word	0x000038a0


	//   ....[4]....
        /*00a4*/ 	.word	0x000043e0


	//   ....[5]....
        /*00a8*/ 	.word	0x000052b0


	//   ....[6]....
        /*00ac*/ 	.word	0x00006210


	//   ....[7]....
        /*00b0*/ 	.word	0x00006d50


	//   ....[8]....
        /*00b4*/ 	.word	0x00007c20


	//   ....[9]....
        /*00b8*/ 	.word	0x00008b70


	//   ....[10]....
        /*00bc*/ 	.word	0x000096b0


	//   ....[11]....
        /*00c0*/ 	.word	0x0000a590


	//   ....[12]....
        /*00c4*/ 	.word	0x0000b6f0


	//   ....[13]....
        /*00c8*/ 	.word	0x0000c5d0


	//   ....[14]....
        /*00cc*/ 	.word	0x0000d580


	//   ....[15]....
        /*00d0*/ 	.word	0x0000e510


	//----- nvinfo : EIATTR_EXIT_INSTR_OFFSETS
	.align		4
.L_3021:
        /*00d4*/ 	.byte	0x04, 0x1c
        /*00d6*/ 	.short	(.L_3023 - .L_3022)


	//   ....[0]....
.L_3022:
        /*00d8*/ 	.word	0x0000d850


	//   ....[1]....
        /*00dc*/ 	.word	0x0000d980


	//   ....[2]....
        /*00e0*/ 	.word	0x0000d9a0


	//   ....[3]....
        /*00e4*/ 	.word	0x0000da60


	//   ....[4]....
        /*00e8*/ 	.word	0x0000daa0


	//   ....[5]....
        /*00ec*/ 	.word	0x0000dae0


	//   ....[6]....
        /*00f0*/ 	.word	0x0000db70


	//   ....[7]....
        /*00f4*/ 	.word	0x0000dbb0


	//   ....[8]....
        /*00f8*/ 	.word	0x0000dc50


	//   ....[9]....
        /*00fc*/ 	.word	0x0000dca0


	//   ....[10]....
        /*0100*/ 	.word	0x0000dcf0


	//   ....[11]....
        /*0104*/ 	.word	0x0000ddd0


	//   ....[12]....
        /*0108*/ 	.word	0x0000df40


	//   ....[13]....
        /*010c*/ 	.word	0x0000e0b0


	//   ....[14]....
        /*0110*/ 	.word	0x0000e210


	//   ....[15]....
        /*0114*/ 	.word	0x0000e270


	//   ....[16]....
        /*0118*/ 	.word	0x0000e2b0


	//   ....[17]....
        /*011c*/ 	.word	0x0000e350


	//   ....[18]....
        /*0120*/ 	.word	0x0000e3b0


	//   ....[19]....
        /*0124*/ 	.word	0x0000e520


	//   ....[20]....
        /*0128*/ 	.word	0x0000e630


	//   ....[21]....
        /*012c*/ 	.word	0x0000e770


	//   ....[22]....
        /*0130*/ 	.word	0x0000e7b0


	//----- nvinfo : EIATTR_MAX_THREADS
	.align		4
.L_3023:
        /*0134*/ 	.byte	0x04, 0x05
        /*0136*/ 	.short	(.L_3025 - .L_3024)
.L_3024:
        /*0138*/ 	.word	0x00000080
        /*013c*/ 	.word	0x00000001
        /*0140*/ 	.word	0x00000001


	//----- nvinfo : EIATTR_CRS_STACK_SIZE
	.align		4
.L_3025:
        /*0144*/ 	.byte	0x04, 0x1e
        /*0146*/ 	.short	(.L_3027 - .L_3026)
.L_3026:
        /*0148*/ 	.word	0x00000000


	//----- nvinfo : EIATTR_CBANK_PARAM_SIZE
	.align		4
.L_3027:
        /*014c*/ 	.byte	0x03, 0x19
        /*014e*/ 	.short	0x0054


	//----- nvinfo : EIATTR_PARAM_CBANK
	.align		4
        /*0150*/ 	.byte	0x04, 0x0a
        /*0152*/ 	.short	(.L_3029 - .L_3028)
	.align		4
.L_3028:
        /*0154*/ 	.word	index@(.nv.constant0._ZN2at6native27unrolled_elementwise_kernelIZZZNS0_28launch_masked_scatter_kernelERKNS_10TensorBaseES4_S4_S4_ENKUlvE_clEvENKUlvE0_clEvEUlablE_St5arrayIPcLm4EELi4E23TrivialOffsetCalculatorILi3EjESB_ILi1EjENS0_6memory12LoadWithCastILi3EEENSE_13StoreWithCastILi1EEEEEviT_T0_T2_T3_T4_T5_)
        /*0158*/ 	.short	0x0380
        /*015a*/ 	.short	0x0054


	//----- nvinfo : EIATTR_SW_WAR
	.align		4
.L_3029:
        /*015c*/ 	.byte	0x04, 0x36
        /*015e*/ 	.short	(.L_3031 - .L_3030)
.L_3030:
        /*0160*/ 	.word	0x00000008
.L_3031:


//--------------------- .nv.info._ZN2at6native18elementwise_kernelILi128ELi4EZNS0_22gpu_kernel_impl_nocastIZZZNS0_28launch_masked_scatter_kernelERKNS_10TensorBaseES5_S5_S5_ENKUlvE_clEvENKUlvE0_clEvEUlablE_EEvRNS_18TensorIteratorBaseERKT_EUliE_EEviT1_ --------------------------
	.section	.nv.info._ZN2at6native18elementwise_kernelILi128ELi4EZNS0_22gpu_kernel_impl_nocastIZZZNS0_28launch_masked_scatter_kernelERKNS_10TensorBaseES5_S5_S5_ENKUlvE_clEvENKUlvE0_clEvEUlablE_EEvRNS_18TensorIteratorBaseERKT_EUliE_EEviT1_,"",@"SHT_CUDA_INFO"
	.sectionflags	@""
	.align	4


	//----- nvinfo : EIATTR_CUDA_API_VERSION
	.align		4
        /*0000*/ 	.byte	0x04, 0x37
        /*0002*/ 	.short	(.L_3033 - .L_3032)
.L_3032:
        /*0004*/ 	.word	0x00000082


	//----- nvinfo : EIATTR_KPARAM_INFO
	.align		4
.L_3033:
        /*0008*/ 	.byte	0x04, 0x17
        /*000a*/ 	.short	(.L_3035 - .L_3034)
.L_3034:
        /*000c*/ 	.word	0x00000000
        /*0010*/ 	.short	0x0001
        /*0012*/ 	.short	0x0008
        /*0014*/ 	.byte	0x00, 0xf0, 0xe1, 0x0b


	//----- nvinfo : EIATTR_KPARAM_INFO
	.align		4
.L_3035:
        /*0018*/ 	.byte	0x04, 0x17
        /*001a*/ 	.short	(.L_3037 - .L_3036)
.L_3036:
        /*001c*/ 	.word	0x00000000
        /*0020*/ 	.short	0x0000
        /*0022*/ 	.short	0x0000
        /*0024*/ 	.byte	0x00, 0xf0, 0x11, 0x00


	//----- nvinfo : EIATTR_SPARSE_MMA_MASK
	.align		4
.L_3037:
        /*0028*/ 	.byte	0x03, 0x50
        /*002a*/ 	.short	0x0000


	//----- nvinfo : EIATTR_MAXREG_COUNT
	.align		4
        /*002c*/ 	.byte	0x03, 0x1b
        /*002e*/ 	.short	0x0080


	//----- nvinfo : EIATTR_MERCURY_ISA_VERSION
	.align		4
        /*0030*/ 	.byte	0x03, 0x5f
        /*0032*/ 	.short	0x0101


	//----- nvinfo : EIATTR_VRC_CTA_INIT_COUNT
	.align		4
        /*0034*/ 	.byte	0x02, 0x4a
	.zero		1
	.zero		1


	//----- nvinfo : EIATTR_EXIT_INSTR_OFFSETS
	.align		4
        /*0038*/ 	.byte	0x04, 0x1c
        /*003a*/ 	.short	(.L_3039 - .L_3038)


	//   ....[0]....
.L_3038:
        /*003c*/ 	.word	0x00000420


	//   ....[1]....
        /*0040*/ 	.word	0x00000500


	//   ....[2]....
        /*0044*/ 	.word	0x00005010


	//   ....[3]....
        /*0048*/ 	.word	0x000068b0


	//----- nvinfo : EIATTR_MAX_THREADS
	.align		4
.L_3039:
        /*004c*/ 	.byte	0x04, 0x05
        /*004e*/ 	.short	(.L_3041 - .L_3040)
.L_3040:
        /*0050*/ 	.word	0x00000080
        /*0054*/ 	.word	0x00000001
        /*0058*/ 	.word	0x00000001


	//----- nvinfo : EIATTR_CRS_STACK_SIZE
	.align		4
.L_3041:
        /*005c*/ 	.byte	0x04, 0x1e
        /*005e*/ 	.short	(.L_3043 - .L_3042)
.L_3042:
        /*0060*/ 	.word	0x00000000


	//----- nvinfo : EIATTR_CBANK_PARAM_SIZE
	.align		4
.L_3043:
        /*0064*/ 	.byte	0x03, 0x19
        /*0066*/ 	.short	0x0300


	//----- nvinfo : EIATTR_PARAM_CBANK
	.align		4
        /*0068*/ 	.byte	0x04, 0x0a
        /*006a*/ 	.short	(.L_3045 - .L_3044)
	.align		4
.L_3044:
        /*006c*/ 	.word	index@(.nv.constant0._ZN2at6native18elementwise_kernelILi128ELi4EZNS0_22gpu_kernel_impl_nocastIZZZNS0_28launch_masked_scatter_kernelERKNS_10TensorBaseES5_S5_S5_ENKUlvE_clEvENKUlvE0_clEvEUlablE_EEvRNS_18TensorIteratorBaseERKT_EUliE_EEviT1_)
        /*0070*/ 	.short	0x0380
        /*0072*/ 	.short	0x0300


	//----- nvinfo : EIATTR_SW_WAR
	.align		4
.L_3045:
        /*0074*/ 	.byte	0x04, 0x36
        /*0076*/ 	.short	(.L_3047 - .L_3046)
.L_3046:
        /*0078*/ 	.word	0x00000008
.L_3047:


//--------------------- .nv.info._ZN2at6native27unrolled_elementwise_kernelIZZZNS0_28launch_masked_scatter_kernelERKNS_10TensorBaseES4_S4_S4_ENKUlvE_clEvENKUlvE0_clEvEUlablE_St5arrayIPcLm4EELi4E23TrivialOffsetCalculatorILi3EjESB_ILi1EjENS0_6memory15LoadWithoutCastENSE_16StoreWithoutCastEEEviT_T0_T2_T3_T4_T5_ --------------------------
	.section	.nv.info._ZN2at6native27unrolled_elementwise_kernelIZZZNS0_28launch_masked_scatter_kernelERKNS_10TensorBaseES4_S4_S4_ENKUlvE_clEvENKUlvE0_clEvEUlablE_St5arrayIPcLm4EELi4E23TrivialOffsetCalculatorILi3EjESB_ILi1EjENS0_6memory15LoadWithoutCastENSE_16StoreWithoutCastEEEviT_T0_T2_T3_T4_T5_,"",@"SHT_CUDA_INFO"
	.sectionflags	@""
	.align	4


	//----- nvinfo : EIATTR_CUDA_API_VERSION
	.align		4
        /*0000*/ 	.byte	0x04, 0x37
        /*0002*/ 	.short	(.L_3049 - .L_3048)
.L_3048:
        /*0004*/ 	.word	0x00000082


	//----- nvinfo : EIATTR_KPARAM_INFO
	.align		4
.L_3049:
        /*0008*/ 	.byte	0x04, 0x17
        /*000a*/ 	.short	(.L_3051 - .L_3050)
.L_3050:
        /*000c*/ 	.word	0x00000000
        /*0010*/ 	.short	0x0006
        /*0012*/ 	.short	0x003b
        /*0014*/ 	.byte	0x00, 0xf0, 0x05, 0x00


	//----- nvinfo : EIATTR_KPARAM_INFO
	.align		4
.L_3051:
        /*0018*/ 	.byte	0x04, 0x17
        /*001a*/ 	.short	(.L_3053 - .L_3052)
.L_3052:
        /*001c*/ 	.word	0x00000000
        /*0020*/ 	.short	0x0005
        /*0022*/ 	.short	0x003a
        /*0024*/ 	.byte	0x00, 0xf0, 0x05, 0x00


	//----- nvinfo : EIATTR_KPARAM_INFO
	.align		4
.L_3053:
        /*0028*/ 	.byte	0x04, 0x17
        /*002a*/ 	.short	(.L_3055 - .L_3054)
.L_3054:
        /*002c*/ 	.word	0x00000000
        /*0030*/ 	.short	0x0004
        /*0032*/ 	.short	0x0039
        /*0034*/ 	.byte	0x00, 0xf0, 0x05, 0x00


	//----- nvinfo : EIATTR_KPARAM_INFO
	.align		4
.L_3055:
        /*0038*/ 	.byte	0x04, 0x17
        /*003a*/ 	.short	(.L_3057 - .L_3056)
.L_3056:
        /*003c*/ 	.word	0x00000000
        /*0040*/ 	.short	0x0003
        /*0042*/ 	.short	0x0038
        /*0044*/ 	.byte	0x00, 0xf0, 0x05, 0x00


	//----- nvinfo : EIATTR_KPARAM_INFO
	.align		4
.L_3057:
        /*0048*/ 	.byte	0x04, 0x17
        /*004a*/ 	.short	(.L_3059 - .L_3058)
.L_3058:
        /*004c*/ 	.word	0x00000000
        /*0050*/ 	.short	0x0002
        /*0052*/ 	.short	0x0018
        /*0054*/ 	.byte	0x00, 0xf0, 0x81, 0x00


	//----- nvinfo : EIATTR_KPARAM_INFO
	.align		4
.L_3059:
        /*0058*/ 	.byte	0x04, 0x17
        /*005a*/ 	.short	(.L_3061 - .L_3060)
.L_3060:
        /*005c*/ 	.word	0x00000000
        /*0060*/ 	.short	0x0001
        /*0062*/ 	.short	0x0008
        /*0064*/ 	.byte	0x00, 0xf0, 0x41, 0x00


	//----- nvinfo : EIATTR_KPARAM_INFO
	.align		4
.L_3061:
        /*0068*/ 	.byte	0x04, 0x17
        /*006a*/ 	.short	(.L_3063 - .L_3062)
.L_3062:
        /*006c*/ 	.word	0x00000000
        /*0070*/ 	.short	0x0000
        /*0072*/ 	.short	0x0000
        /*0074*/ 	.byte	0x00, 0xf0, 0x11, 0x00


	//----- nvinfo : EIATTR_SPARSE_MMA_MASK
	.align		4
.L_3063:
        /*0078*/ 	.byte	0x03, 0x50
        /*007a*/ 	.short	0x0000


	//----- nvinfo : EIATTR_MAXREG_COUNT
	.align		4
        /*007c*/ 	.byte	0x03, 0x1b
        /*007e*/ 	.short	0x00ff


	//----- nvinfo : EIATTR_MERCURY_ISA_VERSION
	.align		4
        /*0080*/ 	.byte	0x03, 0x5f
        /*0082*/ 	.short	0x0101


	//----- nvinfo : EIATTR_VRC_CTA_INIT_COUNT
	.align		4
        /*0084*/ 	.byte	0x02, 0x4a
	.zero		1
	.zero		1


	//----- nvinfo : EIATTR_EXIT_INSTR_OFFSETS
	.align		4
        /*0088*/ 	.byte	0x04, 0x1c
        /*008a*/ 	.short	(.L_3065 - .L_3064)


	//   ....[0]....
.L_3064:
        /*008c*/ 	.word	0x000007d0


	//   ....[1]....
        /*0090*/ 	.word	0x00000830


	//----- nvinfo : EIATTR_MAX_THREADS
	.align		4
.L_3065:
        /*0094*/ 	.byte	0x04, 0x05
        /*0096*/ 	.short	(.L_3067 - .L_3066)
.L_3066:
        /*0098*/ 	.word	0x00000080
        /*009c*/ 	.word	0x00000001
        /*00a0*/ 	.word	0x00000001


	//----- nvinfo : EIATTR_CRS_STACK_SIZE
	.align		4
.L_3067:
        /*00a4*/ 	.byte	0x04, 0x1e
        /*00a6*/ 	.short	(.L_3069 - .L_3068)
.L_3068:
        /*00a8*/ 	.word	0x00000000


	//----- nvinfo : EIATTR_CBANK_PARAM_SIZE
	.align		4
.L_3069:
        /*00ac*/ 	.byte	0x03, 0x19
        /*00ae*/ 	.short	0x003c


	//----- nvinfo : EIATTR_PARAM_CBANK
	.align		4
        /*00b0*/ 	.byte	0x04, 0x0a
        /*00b2*/ 	.short	(.L_3071 - .L_3070)
	.align		4
.L_3070:
        /*00b4*/ 	.word	index@(.nv.constant0._ZN2at6native27unrolled_elementwise_kernelIZZZNS0_28launch_masked_scatter_kernelERKNS_10TensorBaseES4_S4_S4_ENKUlvE_clEvENKUlvE0_clEvEUlablE_St5arrayIPcLm4EELi4E23TrivialOffsetCalculatorILi3EjESB_ILi1EjENS0_6memory15LoadWithoutCastENSE_16StoreWithoutCastEEEviT_T0_T2_T3_T4_T5_)
        /*00b8*/ 	.short	0x0380
        /*00ba*/ 	.short	0x003c


	//----- nvinfo : EIATTR_SW_WAR
	.align		4
.L_3071:
        /*00bc*/ 	.byte	0x04, 0x36
        /*00be*/ 	.short	(.L_3073 - .L_3072)
.L_3072:
        /*00c0*/ 	.word	0x00000008
.L_3073:


//--------------------- .nv.info._ZN2at6native29vectorized_elementwise_kernelILi2EZZZNS0_28launch_masked_scatter_kernelERKNS_10TensorBaseES4_S4_S4_ENKUlvE_clEvENKUlvE0_clEvEUlablE_St5arrayIPcLm4EEEEviT0_T1_ --------------------------
	.section	.nv.info._ZN2at6native29vectorized_elementwise_kernelILi2EZZZNS0_28launch_masked_scatter_kernelERKNS_10TensorBaseES4_S4_S4_ENKUlvE_clEvENKUlvE0_clEvEUlablE_St5arrayIPcLm4EEEEviT0_T1_,"",@"SHT_CUDA_INFO"
	.sectionflags	@""
	.align	4


	//----- nvinfo : EIATTR_CUDA_API_VERSION
	.align		4
        /*0000*/ 	.byte	0x04, 0x37
        /*0002*/ 	.short	(.L_3075 - .L_3074)
.L_3074:
        /*0004*/ 	.word	0x00000082


	//----- nvinfo : EIATTR_KPARAM_INFO
	.align		4
.L_3075:
        /*0008*/ 	.byte	0x04, 0x17
        /*000a*/ 	.short	(.L_3077 - .L_3076)
.L_3076:
        /*000c*/ 	.word	0x00000000
        /*0010*/ 	.short	0x0002
        /*0012*/ 	.short	0x0018
        /*0014*/ 	.byte	0x00, 0xf0, 0x81, 0x00


	//----- nvinfo : EIATTR_KPARAM_INFO
	.align		4
.L_3077:
        /*0018*/ 	.byte	0x04, 0x17
        /*001a*/ 	.short	(.L_3079 - .L_3078)
.L_3078:
        /*001c*/ 	.word	0x00000000
        /*0020*/ 	.short	0x0001
        /*0022*/ 	.short	0x0008
        /*0024*/ 	.byte	0x00, 0xf0, 0x41, 0x00


	//----- nvinfo : EIATTR_KPARAM_INFO
	.align		4
.L_3079:
        /*0028*/ 	.byte	0x04, 0x17
        /*002a*/ 	.short	(.L_3081 - .L_3080)
.L_3080:
        /*002c*/ 	.word	0x00000000
        /*0030*/ 	.short	0x0000
        /*0032*/ 	.short	0x0000
        /*0034*/ 	.byte	0x00, 0xf0, 0x11, 0x00


	//----- nvinfo : EIATTR_SPARSE_MMA_MASK
	.align		4
.L_3081:
        /*0038*/ 	.byte	0x03, 0x50
        /*003a*/ 	.short	0x0000


	//----- nvinfo : EIATTR_MAXREG_COUNT
	.align		4
        /*003c*/ 	.byte	0x03, 0x1b
        /*003e*/ 	.short	0x00ff


	//----- nvinfo : EIATTR_MERCURY_ISA_VERSION
	.align		4
        /*0040*/ 	.byte	0x03, 0x5f
        /*0042*/ 	.short	0x0101


	//----- nvinfo : EIATTR_VRC_CTA_INIT_COUNT
	.align		4
        /*0044*/ 	.byte	0x02, 0x4a
	.zero		1
	.zero		1


	//----- nvinfo : EIATTR_EXIT_INSTR_OFFSETS
	.align		4
        /*0048*/ 	.byte	0x04, 0x1c
        /*004a*/ 	.short	(.L_3083 - .L_3082)


	//   ....[0]....
.L_3082:
        /*004c*/ 	.word	0x00000fd0


	//   ....[1]....
        /*0050*/ 	.word	0x00001030


	//   ....[2]....
        /*0054*/ 	.word	0x00001600


	//----- nvinfo : EIATTR_MAX_THREADS
	.align		4
.L_3083:
        /*0058*/ 	.byte	0x04, 0x05
        /*005a*/ 	.short	(.L_3085 - .L_3084)
.L_3084:
        /*005c*/ 	.word	0x00000080
        /*0060*/ 	.word	0x00000001
        /*0064*/ 	.word	0x00000001


	//----- nvinfo : EIATTR_CRS_STACK_SIZE
	.align		4
.L_3085:
        /*0068*/ 	.byte	0x04, 0x1e
        /*006a*/ 	.short	(.L_3087 - .L_3086)
.L_3086:
        /*006c*/ 	.word	0x00000000


	//----- nvinfo : EIATTR_CBANK_PARAM_SIZE
	.align		4
.L_3087:
        /*0070*/ 	.byte	0x03, 0x19
        /*0072*/ 	.short	0x0038


	//----- nvinfo : EIATTR_PARAM_CBANK
	.align		4
        /*0074*/ 	.byte	0x04, 0x0a
        /*0076*/ 	.short	(.L_3089 - .L_3088)
	.align		4
.L_3088:
        /*0078*/ 	.word	index@(.nv.constant0._ZN2at6native29vectorized_elementwise_kernelILi2EZZZNS0_28launch_masked_scatter_kernelERKNS_10TensorBaseES4_S4_S4_ENKUlvE_clEvENKUlvE0_clEvEUlablE_St5arrayIPcLm4EEEEviT0_T1_)
        /*007c*/ 	.short	0x0380
        /*007e*/ 	.short	0x0038


	//----- nvinfo : EIATTR_SW_WAR
	.align		4
.L_3089:
        /*0080*/ 	.byte	0x04, 0x36
        /*0082*/ 	.short	(.L_3091 - .L_3090)
.L_3090:
        /*0084*/ 	.word	0x00000008
.L_3091:


//--------------------- .nv.info._ZN2at6native29vectorized_elementwise_kernelILi4EZZZNS0_28launch_masked_scatter_kernelERKNS_10TensorBaseES4_S4_S4_ENKUlvE_clEvENKUlvE0_clEvEUlablE_St5arrayIPcLm4EEEEviT0_T1_ --------------------------
	.section	.nv.info._ZN2at6native29vectorized_elementwise_kernelILi4EZZZNS0_28launch_masked_scatter_kernelERKNS_10TensorBaseES4_S4_S4_ENKUlvE_clEvENKUlvE0_clEvEUlablE_St5arrayIPcLm4EEEEviT0_T1_,"",@"SHT_CUDA_INFO"
	.sectionflags	@""
	.align	4


	//----- nvinfo : EIATTR_CUDA_API_VERSION
	.align		4
        /*0000*/ 	.byte	0x04, 0x37
        /*0002*/ 	.short	(.L_3093 - .L_3092)
.L_3092:
        /*0004*/ 	.word	0x00000082


	//----- nvinfo : EIATTR_KPARAM_INFO
	.align		4
.L_3093:
        /*0008*/ 	.byte	0x04, 0x17
        /*000a*/ 	.short	(.L_3095 - .L_3094)
.L_3094:
        /*000c*/ 	.word	0x00000000
        /*0010*/ 	.short	0x0002
        /*0012*/ 	.short	0x0018
        /*0014*/ 	.byte	0x00, 0xf0, 0x81, 0x00


	//----- nvinfo : EIATTR_KPARAM_INFO
	.align		4
.L_3095:
        /*0018*/ 	.byte	0x04, 0x17
        /*001a*/ 	.short	(.L_3097 - .L_3096)
.L_3096:
        /*001c*/ 	.word	0x00000000
        /*0020*/ 	.short	0x0001
        /*0022*/ 	.short	0x0008
        /*0024*/ 	.byte	0x00, 0xf0, 0x41, 0x00


	//----- nvinfo : EIATTR_KPARAM_INFO
	.align		4
.L_3097:
        /*0028*/ 	.byte	0x04, 0x17
        /*002a*/ 	.short	(.L_3099 - .L_3098)
.L_3098:
        /*002c*/ 	.word	0x00000000
        /*0030*/ 	.short	0x0000
        /*0032*/ 	.short	0x0000
        /*0034*/ 	.byte	0x00, 0xf0, 0x11, 0x00


	//----- nvinfo : EIATTR_SPARSE_MMA_MASK
	.align		4
.L_3099:
        /*0038*/ 	.byte	0x03, 0x50
        /*003a*/ 	.short	0x0000


	//----- nvinfo : EIATTR_MAXREG_COUNT
	.align		4
        /*003c*/ 	.byte	0x03, 0x1b
        /*003e*/ 	.short	0x00ff


	//----- nvinfo : EIATTR_MERCURY_ISA_VERSION
	.align		4
        /*0040*/ 	.byte	0x03, 0x5f
        /*0042*/ 	.short	0x0101


	//----- nvinfo : EIATTR_VRC_CTA_INIT_COUNT
	.align		4
        /*0044*/ 	.byte	0x02, 0x4a
	.zero		1
	.zero		1


	//----- nvinfo : EIATTR_EXIT_INSTR_OFFSETS
	.align		4
        /*0048*/ 	.byte	0x04, 0x1c
        /*004a*/ 	.short	(.L_3101 - .L_3100)


	//   ....[0]....
.L_3100:
        /*004c*/ 	.word	0x00000fd0


	//   ....[1]....
        /*0050*/ 	.word	0x00001030


	//   ....[2]....
        /*0054*/ 	.word	0x00001630


	//----- nvinfo : EIATTR_MAX_THREADS
	.align		4
.L_3101:
        /*0058*/ 	.byte	0x04, 0x05
        /*005a*/ 	.short	(.L_3103 - .L_3102)
.L_3102:
        /*005c*/ 	.word	0x00000080
        /*0060*/ 	.word	0x00000001
        /*0064*/ 	.word	0x00000001


	//----- nvinfo : EIATTR_CRS_STACK_SIZE
	.align		4
.L_3103:
        /*0068*/ 	.byte	0x04, 0x1e
        /*006a*/ 	.short	(.L_3105 - .L_3104)
.L_3104:
        /*006c*/ 	.word	0x00000000


	//----- nvinfo : EIATTR_CBANK_PARAM_SIZE
	.align		4
.L_3105:
        /*0070*/ 	.byte	0x03, 0x19
        /*0072*/ 	.short	0x0038


	//----- nvinfo : EIATTR_PARAM_CBANK
	.align		4
        /*0074*/ 	.byte	0x04, 0x0a
        /*0076*/ 	.short	(.L_3107 - .L_3106)
	.align		4
.L_3106:
        /*0078*/ 	.word	index@(.nv.constant0._ZN2at6native29vectorized_elementwise_kernelILi4EZZZNS0_28launch_masked_scatter_kernelERKNS_10TensorBaseES4_S4_S4_ENKUlvE_clEvENKUlvE0_clEvEUlablE_St5arrayIPcLm4EEEEviT0_T1_)
        /*007c*/ 	.short	0x0380
        /*007e*/ 	.short	0x0038


	//----- nvinfo : EIATTR_SW_WAR
	.align		4
.L_3107:
        /*0080*/ 	.byte	0x04, 0x36
        /*0082*/ 	.short	(.L_3109 - .L_3108)
.L_3108:
        /*0084*/ 	.word	0x00000008
.L_3109:


//--------------------- .nv.info._ZN2at6native29vectorized_elementwise_kernelILi8EZZZNS0_28launch_masked_scatter_kernelERKNS_10TensorBaseES4_S4_S4_ENKUlvE_clEvENKUlvE0_clEvEUlablE_St5arrayIPcLm4EEEEviT0_T1_ --------------------------
	.section	.nv.info._ZN2at6native29vectorized_elementwise_kernelILi8EZZZNS0_28launch_masked_scatter_kernelERKNS_10TensorBaseES4_S4_S4_ENKUlvE_clEvENKUlvE0_clEvEUlablE_St5arrayIPcLm4EEEEviT0_T1_,"",@"SHT_CUDA_INFO"
	.sectionflags	@""
	.align	4


	//----- nvinfo : EIATTR_CUDA_API_VERSION
	.align		4
        /*0000*/ 	.byte	0x04, 0x37
        /*0002*/ 	.short	(.L_3111 - .L_3110)
.L_3110:
        /*0004*/ 	.word	0x00000082


	//----- nvinfo : EIATTR_KPARAM_INFO
	.align		4
.L_3111:
        /*0008*/ 	.byte	0x04, 0x17
        /*000a*/ 	.short	(.L_3113 - .L_3112)
.L_3112:
        /*000c*/ 	.word	0x00000000
        /*0010*/ 	.short	0x0002
        /*0012*/ 	.short	0x0018
        /*0014*/ 	.byte	0x00, 0xf0, 0x81, 0x00


	//----- nvinfo : EIATTR_KPARAM_INFO
	.align		4
.L_3113:
        /*0018*/ 	.byte	0x04, 0x17
        /*001a*/ 	.short	(.L_3115 - .L_3114)
.L_3114:
        /*001c*/ 	.word	0x00000000
        /*0020*/ 	.short	0x0001
        /*0022*/ 	.short	0x0008
        /*0024*/ 	.byte	0x00, 0xf0, 0x41, 0x00


	//----- nvinfo : EIATTR_KPARAM_INFO
	.align		4
.L_3115:
        /*0028*/ 	.byte	0x04, 0x17
        /*002a*/ 	.short	(.L_3117 - .L_3116)
.L_3116:
        /*002c*/ 	.word	0x00000000
        /*0030*/ 	.short	0x0000
        /*0032*/ 	.short	0x0000
        /*0034*/ 	.byte	0x00, 0xf0, 0x11, 0x00


	//----- nvinfo : EIATTR_SPARSE_MMA_MASK
	.align		4
.L_3117:
        /*0038*/ 	.byte	0x03, 0x50
        /*003a*/ 	.short	0x0000


	//----- nvinfo : EIATTR_MAXREG_COUNT
	.align		4
        /*003c*/ 	.byte	0x03, 0x1b
        /*003e*/ 	.short	0x00ff


	//----- nvinfo : EIATTR_MERCURY_ISA_VERSION
	.align		4
        /*0040*/ 	.byte	0x03, 0x5f
        /*0042*/ 	.short	0x0101


	//----- nvinfo : EIATTR_VRC_CTA_INIT_COUNT
	.align		4
        /*0044*/ 	.byte	0x02, 0x4a
	.zero		1
	.zero		1


	//----- nvinfo : EIATTR_EXIT_INSTR_OFFSETS
	.align		4
        /*0048*/ 	.byte	0x04, 0x1c
        /*004a*/ 	.short	(.L_3119 - .L_3118)


	//   ....[0]....
.L_3118:
        /*004c*/ 	.word	0x00000fd0


	//   ....[1]....
        /*0050*/ 	.word	0x00001030


	//   ....[2]....
        /*0054*/ 	.word	0x00001600


	//----- nvinfo : EIATTR_MAX_THREADS
	.align		4
.L_3119:
        /*0058*/ 	.byte	0x04, 0x05
        /*005a*/ 	.short	(.L_3121 - .L_3120)
.L_3120:
        /*005c*/ 	.word	0x00000080
        /*0060*/ 	.word	0x00000001
        /*0064*/ 	.word	0x00000001


	//----- nvinfo : EIATTR_CRS_STACK_SIZE
	.align		4
.L_3121:
        /*0068*/ 	.byte	0x04, 0x1e
        /*006a*/ 	.short	(.L_3123 - .L_3122)
.L_3122:
        /*006c*/ 	.word	0x00000000


	//----- nvinfo : EIATTR_CBANK_PARAM_SIZE
	.align		4
.L_3123:
        /*0070*/ 	.byte	0x03, 0x19
        /*0072*/ 	.short	0x0038


	//----- nvinfo : EIATTR_PARAM_CBANK
	.align		4
        /*0074*/ 	.byte	0x04, 0x0a
        /*0076*/ 	.short	(.L_3125 - .L_3124)
	.align		4
.L_3124:
        /*0078*/ 	.word	index@(.nv.constant0._ZN2at6native29vectorized_elementwise_kernelILi8EZZZNS0_28launch_masked_scatter_kernelERKNS_10TensorBaseES4_S4_S4_ENKUlvE_clEvENKUlvE0_clEvEUlablE_St5arrayIPcLm4EEEEviT0_T1_)
        /*007c*/ 	.short	0x0380
        /*007e*/ 	.short	0x0038


	//----- nvinfo : EIATTR_SW_WAR
	.align		4
.L_3125:
        /*0080*/ 	.byte	0x04, 0x36
        /*0082*/ 	.short	(.L_3127 - .L_3126)
.L_3126:
        /*0084*/ 	.word	0x00000008
.L_3127:


//--------------------- .nv.info._ZN2at6native18elementwise_kernelILi128ELi4EZNS0_15gpu_kernel_implIZZZNS0_28launch_masked_scatter_kernelERKNS_10TensorBaseES5_S5_S5_ENKUlvE_clEvENKUlvE_clEvEUlhblE_EEvRNS_18TensorIteratorBaseERKT_EUliE_EEviT1_ --------------------------
	.section	.nv.info._ZN2at6native18elementwise_kernelILi128ELi4EZNS0_15gpu_kernel_implIZZZNS0_28launch_masked_scatter_kernelERKNS_10TensorBaseES5_S5_S5_ENKUlvE_clEvENKUlvE_clEvEUlhblE_EEvRNS_18TensorIteratorBaseERKT_EUliE_EEviT1_,"",@"SHT_CUDA_INFO"
	.sectionflags	@""
	.align	4


	//----- nvinfo : EIATTR_CUDA_API_VERSION
	.align		4
        /*0000*/ 	.byte	0x04, 0x37
        /*0002*/ 	.short	(.L_3129 - .L_3128)
.L_3128:
        /*0004*/ 	.word	0x00000082


	//----- nvinfo : EIATTR_KPARAM_INFO
	.align		4
.L_3129:
        /*0008*/ 	.byte	0x04, 0x17
        /*000a*/ 	.short	(.L_3131 - .L_3130)
.L_3130:
        /*000c*/ 	.word	0x00000000
        /*0010*/ 	.short	0x0001
        /*0012*/ 	.short	0x0008
        /*0014*/ 	.byte	0x00, 0xf0, 0x01, 0x0c


	//----- nvinfo : EIATTR_KPARAM_INFO
	.align		4
.L_3131:
        /*0018*/ 	.byte	0x04, 0x17
        /*001a*/ 	.short	(.L_3133 - .L_3132)
.L_3132:
        /*001c*/ 	.word	0x00000000
        /*0020*/ 	.short	0x0000
        /*0022*/ 	.short	0x0000
        /*0024*/ 	.byte	0x00, 0xf0, 0x11, 0x00


	//----- nvinfo : EIATTR_SPARSE_MMA_MASK
	.align		4
.L_3133:
        /*0028*/ 	.byte	0x03, 0x50
        /*002a*/ 	.short	0x0000


	//----- nvinfo : EIATTR_MAXREG_COUNT
	.align		4
        /*002c*/ 	.byte	0x03, 0x1b
        /*002e*/ 	.short	0x0080


	//----- nvinfo : EIATTR_EXTERNS
	.align		4
        /*0030*/ 	.byte	0x04, 0x0f
        /*0032*/ 	.short	(.L_3135 - .L_3134)


	//   ....[0]....
	.align		4
.L_3134:
        /*0034*/ 	.word	index@(__assertfail)


	//----- nvinfo : EIATTR_MERCURY_ISA_VERSION
	.align		4
.L_3135:
        /*0038*/ 	.byte	0x03, 0x5f
        /*003a*/ 	.short	0x0101


	//----- nvinfo : EIATTR_VRC_CTA_INIT_COUNT
	.align		4
        /*003c*/ 	.byte	0x02, 0x4a
	.zero		1
	.zero		1


	//----- nvinfo : EIATTR_SYSCALL_OFFSETS
	.align		4
        /*0040*/ 	.byte	0x04, 0x46
        /*0042*/ 	.short	(.L_3137 - .L_3136)


	//   ....[0]....
.L_3136:
        /*0044*/ 	.word	0x00002660


	//   ....[1]....
        /*0048*/ 	.word	0x00003200


	//   ....[2]....
        /*004c*/ 	.word	0x00004030


	//   ....[3]....
        /*0050*/ 	.word	0x00004e90


	//   ....[4]....
        /*0054*/ 	.word	0x00007670


	//   ....[5]....
        /*0058*/ 	.word	0x00008190


	//   ....[6]....
        /*005c*/ 	.word	0x00009030


	//   ....[7]....
        /*0060*/ 	.word	0x00009ce0


	//   ....[8]....
        /*0064*/ 	.word	0x0000c5b0


	//   ....[9]....
        /*0068*/ 	.word	0x0000d0d0


	//   ....[10]....
        /*006c*/ 	.word	0x0000df70


	//   ....[11]....
        /*0070*/ 	.word	0x0000ec20


	//   ....[12]....
        /*0074*/ 	.word	0x00011500


	//   ....[13]....
        /*0078*/ 	.word	0x00012020


	//   ....[14]....
        /*007c*/ 	.word	0x00012ec0


	//   ....[15]....
        /*0080*/ 	.word	0x00013b60


	//----- nvinfo : EIATTR_EXIT_INSTR_OFFSETS
	.align		4
.L_3137:
        /*0084*/ 	.byte	0x04, 0x1c
        /*0086*/ 	.short	(.L_3139 - .L_3138)


	//   ....[0]....
.L_3138:
        /*0088*/ 	.word	0x0000eee0


	//   ....[1]....
        /*008c*/ 	.word	0x00013070


	//   ....[2]....
        /*0090*/ 	.word	0x00013090


	//   ....[3]....
        /*0094*/ 	.word	0x00013130


	//   ....[4]....
        /*0098*/ 	.word	0x00013160


	//   ....[5]....
        /*009c*/ 	.word	0x00013190


	//   ....[6]....
        /*00a0*/ 	.word	0x00013230


	//   ....[7]....
        /*00a4*/ 	.word	0x00013280


	//   ....[8]....
        /*00a8*/ 	.word	0x00013330


	//   ....[9]....
        /*00ac*/ 	.word	0x00013390


	//   ....[10]....
        /*00b0*/ 	.word	0x000133d0


	//   ....[11]....
        /*00b4*/ 	.word	0x000134a0


	//   ....[12]....
        /*00b8*/ 	.word	0x000135f0


	//   ....[13]....
        /*00bc*/ 	.word	0x00013740


	//   ....[14]....
        /*00c0*/ 	.word	0x000138a0


	//   ....[15]....
        /*00c4*/ 	.word	0x000138e0


	//   ....[16]....
        /*00c8*/ 	.word	0x00013910


	//   ....[17]....
        /*00cc*/ 	.word	0x000139b0


	//   ....[18]....
        /*00d0*/ 	.word	0x00013a00


	//   ....[19]....
        /*00d4*/ 	.word	0x00013b70


	//   ....[20]....
        /*00d8*/ 	.word	0x00013c60


	//   ....[21]....
        /*00dc*/ 	.word	0x00013d10


	//   ....[22]....
        /*00e0*/ 	.word	0x00013d40


	//   ....[23]....
        /*00e4*/ 	.word	0x00013d90


	//   ....[24]....
        /*00e8*/ 	.word	0x00013de0


	//----- nvinfo : EIATTR_MAX_THREADS
	.align		4
.L_3139:
        /*00ec*/ 	.byte	0x04, 0x05
        /*00ee*/ 	.short	(.L_3141 - .L_3140)
.L_3140:
        /*00f0*/ 	.word	0x00000080
        /*00f4*/ 	.word	0x00000001
        /*00f8*/ 	.word	0x00000001


	//----- nvinfo : EIATTR_CRS_STACK_SIZE
	.align		4
.L_3141:
        /*00fc*/ 	.byte	0x04, 0x1e
        /*00fe*/ 	.short	(.L_3143 - .L_3142)
.L_3142:
        /*0100*/ 	.word	0x00000000


	//----- nvinfo : EIATTR_CBANK_PARAM_SIZE
	.align		4
.L_3143:
        /*0104*/ 	.byte	0x03, 0x19
        /*0106*/ 	.short	0x0308


	//----- nvinfo : EIATTR_PARAM_CBANK
	.align		4
        /*0108*/ 	.byte	0x04, 0x0a
        /*010a*/ 	.short	(.L_3145 - .L_3144)
	.align		4
.L_3144:
        /*010c*/ 	.word	index@(.nv.constant0._ZN2at6native18elementwise_kernelILi128ELi4EZNS0_15gpu_kernel_implIZZZNS0_28launch_masked_scatter_kernelERKNS_10TensorBaseES5_S5_S5_ENKUlvE_clEvENKUlvE_clEvEUlhblE_EEvRNS_18TensorIteratorBaseERKT_EUliE_EEviT1_)
        /*0110*/ 	.short	0x0380
        /*0112*/ 	.short	0x0308


	//----- nvinfo : EIATTR_SW_WAR
	.align		4
.L_3145:
        /*0114*/ 	.byte	0x04, 0x36
        /*0116*/ 	.short	(.L_3147 - .L_3146)
.L_3146:
        /*0118*/ 	.word	0x00000008
.L_3147:


//--------------------- .nv.info._ZN2at6native27unrolled_elementwise_kernelIZZZNS0_28launch_masked_scatter_kernelERKNS_10TensorBaseES4_S4_S4_ENKUlvE_clEvENKUlvE_clEvEUlhblE_St5arrayIPcLm4EELi4E23TrivialOffsetCalculatorILi3EjESB_ILi1EjENS0_6memory12LoadWithCastILi3EEENSE_13StoreWithCastILi1EEEEEviT_T0_T2_T3_T4_T5_ --------------------------
	.section	.nv.info._ZN2at6native27unrolled_elementwise_kernelIZZZNS0_28launch_masked_scatter_kernelERKNS_10TensorBaseES4_S4_S4_ENKUlvE_clEvENKUlvE_clEvEUlhblE_St5arrayIPcLm4EELi4E23TrivialOffsetCalculatorILi3EjESB_ILi1EjENS0_6memory12LoadWithCastILi3EEENSE_13StoreWithCastILi1EEEEEviT_T0_T2_T3_T4_T5_,"",@"SHT_CUDA_INFO"
	.sectionflags	@""
	.align	4


	//----- nvinfo : EIATTR_CUDA_API_VERSION
	.align		4
        /*0000*/ 	.byte	0x04, 0x37
        /*0002*/ 	.short	(.L_3149 - .L_3148)
.L_3148:
        /*0004*/ 	.word	0x00000082


	//----- nvinfo : EIATTR_KPARAM_INFO
	.align		4
.L_3149:
        /*0008*/ 	.byte	0x04, 0x17
        /*000a*/ 	.short	(.L_3151 - .L_3150)
.L_3150:
        /*000c*/ 	.word	0x00000000
        /*0010*/ 	.short	0x0006
        /*0012*/ 	.short	0x004c
        /*0014*/ 	.byte	0x00, 0xf0, 0x21, 0x00


	//----- nvinfo : EIATTR_KPARAM_INFO
	.align		4
.L_3151:
        /*0018*/ 	.byte	0x04, 0x17
        /*001a*/ 	.short	(.L_3153 - .L_3152)
.L_3152:
        /*001c*/ 	.word	0x00000000
        /*0020*/ 	.short	0x0005
        /*0022*/ 	.short	0x003c
        /*0024*/ 	.byte	0x00, 0xf0, 0x41, 0x00


	//----- nvinfo : EIATTR_KPARAM_INFO
	.align		4
.L_3153:
        /*0028*/ 	.byte	0x04, 0x17
        /*002a*/ 	.short	(.L_3155 - .L_3154)
.L_3154:
        /*002c*/ 	.word	0x00000000
        /*0030*/ 	.short	0x0004
        /*0032*/ 	.short	0x0039
        /*0034*/ 	.byte	0x00, 0xf0, 0x05, 0x00


	//----- nvinfo : EIATTR_KPARAM_INFO
	.align		4
.L_3155:
        /*0038*/ 	.byte	0x04, 0x17
        /*003a*/ 	.short	(.L_3157 - .L_3156)
.L_3156:
        /*003c*/ 	.word	0x00000000
        /*0040*/ 	.short	0x0003
        /*0042*/ 	.short	0x0038
        /*0044*/ 	.byte	0x00, 0xf0, 0x05, 0x00


	//----- nvinfo : EIATTR_KPARAM_INFO
	.align		4
.L_3157:
        /*0048*/ 	.byte	0x04, 0x17
        /*004a*/ 	.short	(.L_3159 - .L_3158)
.L_3158:
        /*004c*/ 	.word	0x00000000
        /*0050*/ 	.short	0x0002
        /*0052*/ 	.short	0x0018
        /*0054*/ 	.byte	0x00, 0xf0, 0x81, 0x00


	//----- nvinfo : EIATTR_KPARAM_INFO
	.align		4
.L_3159:
        /*0058*/ 	.byte	0x04, 0x17
        /*005a*/ 	.short	(.L_3161 - .L_3160)
.L_3160:
        /*005c*/ 	.word	0x00000000
        /*0060*/ 	.short	0x0001
        /*0062*/ 	.short	0x0008
        /*0064*/ 	.byte	0x00, 0xf0, 0x41, 0x00


	//----- nvinfo : EIATTR_KPARAM_INFO
	.align		4
.L_3161:
        /*0068*/ 	.byte	0x04, 0x17
        /*006a*/ 	.short	(.L_3163 - .L_3162)
.L_3162:
        /*006c*/ 	.word	0x00000000
        /*0070*/ 	.short	0x0000
        /*0072*/ 	.short	0x0000
        /*0074*/ 	.byte	0x00, 0xf0, 0x11, 0x00


	//----- nvinfo : EIATTR_SPARSE_MMA_MASK
	.align		4
.L_3163:
        /*0078*/ 	.byte	0x03, 0x50
        /*007a*/ 	.short	0x0000


	//----- nvinfo : EIATTR_MAXREG_COUNT
	.align		4
        /*007c*/ 	.byte	0x03, 0x1b
        /*007e*/ 	.short	0x00ff


	//----- nvinfo : EIATTR_EXTERNS
	.align		4
        /*0080*/ 	.byte	0x04, 0x0f
        /*0082*/ 	.short	(.L_3165 - .L_3164)


	//   ....[0]....
	.align		4
.L_3164:
        /*0084*/ 	.word	index@(__assertfail)


	//----- nvinfo : EIATTR_MERCURY_ISA_VERSION
	.align		4
.L_3165:
        /*0088*/ 	.byte	0x03, 0x5f
        /*008a*/ 	.short	0x0101


	//----- nvinfo : EIATTR_VRC_CTA_INIT_COUNT
	.align		4
        /*008c*/ 	.byte	0x02, 0x4a
	.zero		1
	.zero		1


	//----- nvinfo : EIATTR_SYSCALL_OFFSETS
	.align		4
        /*0090*/ 	.byte	0x04, 0x46
        /*0092*/ 	.short	(.L_3167 - .L_3166)


	//   ....[0]....
.L_3166:
        /*0094*/ 	.word	0x00000eb0


	//   ....[1]....
        /*0098*/ 	.word	0x00001a70


	//   ....[2]....
        /*009c*/ 	.word	0x000028d0


	//   ....[3]....
        /*00a0*/ 	.word	0x00003920


	//   ....[4]....
        /*00a4*/ 	.word	0x00004460


	//   ....[5]....
        /*00a8*/ 	.word	0x00005330


	//   ....[6]....
        /*00ac*/ 	.word	0x000062d0


	//   ....[7]....
        /*00b0*/ 	.word	0x00006e10


	//   ....[8]....
        /*00b4*/ 	.word	0x00007ce0


	//   ....[9]....
        /*00b8*/ 	.word	0x00008c70


	//   ....[10]....
        /*00bc*/ 	.word	0x000097b0


	//   ....[11]....
        /*00c0*/ 	.word	0x0000a690


	//   ....[12]....
        /*00c4*/ 	.word	0x0000b780


	//   ....[13]....
        /*00c8*/ 	.word	0x0000c5b0


	//   ....[14]....
        /*00cc*/ 	.word	0x0000d4b0


	//   ....[15]....
        /*00d0*/ 	.word	0x0000e380


	//----- nvinfo : EIATTR_EXIT_INSTR_OFFSETS
	.align		4
.L_3167:
        /*00d4*/ 	.byte	0x04, 0x1c
        /*00d6*/ 	.short	(.L_3169 - .L_3168)


	//   ....[0]....
.L_3168:
        /*00d8*/ 	.word	0x0000d760


	//   ....[1]....
        /*00dc*/ 	.word	0x0000d890


	//   ....[2]....
        /*00e0*/ 	.word	0x0000d8b0


	//   ....[3]....
        /*00e4*/ 	.word	0x0000d950


	//   ....[4]....
        /*00e8*/ 	.word	0x0000d980


	//   ....[5]....
        /*00ec*/ 	.word	0x0000d9b0


	//   ....[6]....
        /*00f0*/ 	.word	0x0000da50


	//   ....[7]....
        /*00f4*/ 	.word	0x0000daa0


	//   ....[8]....
        /*00f8*/ 	.word	0x0000db50


	//   ....[9]....
        /*00fc*/ 	.word	0x0000dbb0


	//   ....[10]....
        /*0100*/ 	.word	0x0000dbf0


	//   ....[11]....
        /*0104*/ 	.word	0x0000dcc0


	//   ....[12]....
        /*0108*/ 	.word	0x0000de10


	//   ....[13]....
        /*010c*/ 	.word	0x0000df60


	//   ....[14]....
        /*0110*/ 	.word	0x0000e0c0


	//   ....[15]....
        /*0114*/ 	.word	0x0000e100


	//   ....[16]....
        /*0118*/ 	.word	0x0000e130


	//   ....[17]....
        /*011c*/ 	.word	0x0000e1d0


	//   ....[18]....
        /*0120*/ 	.word	0x0000e220


	//   ....[19]....
        /*0124*/ 	.word	0x0000e390


	//   ....[20]....
        /*0128*/ 	.word	0x0000e480


	//   ....[21]....
        /*012c*/ 	.word	0x0000e530


	//   ....[22]....
        /*0130*/ 	.word	0x0000e560


	//   ....[23]....
        /*0134*/ 	.word	0x0000e5b0


	//   ....[24]....
        /*0138*/ 	.word	0x0000e600


	//----- nvinfo : EIATTR_MAX_THREADS
	.align		4
.L_3169:
        /*013c*/ 	.byte	0x04, 0x05
        /*013e*/ 	.short	(.L_3171 - .L_3170)
.L_3170:
        /*0140*/ 	.word	0x00000080
        /*0144*/ 	.word	0x00000001
        /*0148*/ 	.word	0x00000001


	//----- nvinfo : EIATTR_CRS_STACK_SIZE
	.align		4
.L_3171:
        /*014c*/ 	.byte	0x04, 0x1e
        /*014e*/ 	.short	(.L_3173 - .L_3172)
.L_3172:
        /*0150*/ 	.word	0x00000000


	//----- nvinfo : EIATTR_CBANK_PARAM_SIZE
	.align		4
.L_3173:
        /*0154*/ 	.byte	0x03, 0x19
        /*0156*/ 	.short	0x0054


	//----- nvinfo : EIATTR_PARAM_CBANK
	.align		4
        /*0158*/ 	.byte	0x04, 0x0a
        /*015a*/ 	.short	(.L_3175 - .L_3174)
	.align		4
.L_3174:
        /*015c*/ 	.word	index@(.nv.constant0._ZN2at6native27unrolled_elementwise_kernelIZZZNS0_28launch_masked_scatter_kernelERKNS_10TensorBaseES4_S4_S4_ENKUlvE_clEvENKUlvE_clEvEUlhblE_St5arrayIPcLm4EELi4E23TrivialOffsetCalculatorILi3EjESB_ILi1EjENS0_6memory12LoadWithCastILi3EEENSE_13StoreWithCastILi1EEEEEviT_T0_T2_T3_T4_T5_)
        /*0160*/ 	.short	0x0380
        /*0162*/ 	.short	0x0054


	//----- nvinfo : EIATTR_SW_WAR
	.align		4
.L_3175:
        /*0164*/ 	.byte	0x04, 0x36
        /*0166*/ 	.short	(.L_3177 - .L_3176)
.L_3176:
        /*0168*/ 	.word	0x00000008
.L_3177:


//--------------------- .nv.info._ZN2at6native18elementwise_kernelILi128ELi4EZNS0_22gpu_kernel_impl_nocastIZZZNS0_28launch_masked_scatter_kernelERKNS_10TensorBaseES5_S5_S5_ENKUlvE_clEvENKUlvE_clEvEUlhblE_EEvRNS_18TensorIteratorBaseERKT_EUliE_EEviT1_ --------------------------
	.section	.nv.info._ZN2at6native18elementwise_kernelILi128ELi4EZNS0_22gpu_kernel_impl_nocastIZZZNS0_28launch_masked_scatter_kernelERKNS_10TensorBaseES5_S5_S5_ENKUlvE_clEvENKUlvE_clEvEUlhblE_EEvRNS_18TensorIteratorBaseERKT_EUliE_EEviT1_,"",@"SHT_CUDA_INFO"
	.sectionflags	@""
	.align	4


	//----- nvinfo : EIATTR_CUDA_API_VERSION
	.align		4
        /*0000*/ 	.byte	0x04, 0x37
        /*0002*/ 	.short	(.L_3179 - .L_3178)
.L_3178:
        /*0004*/ 	.word	0x00000082


	//----- nvinfo : EIATTR_KPARAM_INFO
	.align		4
.L_3179:
        /*0008*/ 	.byte	0x04, 0x17
        /*000a*/ 	.short	(.L_3181 - .L_3180)
.L_3180:
        /*000c*/ 	.word	0x00000000
        /*0010*/ 	.short	0x0001
        /*0012*/ 	.short	0x0008
        /*0014*/ 	.byte	0x00, 0xf0, 0xe1, 0x0b


	//----- nvinfo : EIATTR_KPARAM_INFO
	.align		4
.L_3181:
        /*0018*/ 	.byte	0x04, 0x17
        /*001a*/ 	.short	(.L_3183 - .L_3182)
.L_3182:
        /*001c*/ 	.word	0x00000000
        /*0020*/ 	.short	0x0000
        /*0022*/ 	.short	0x0000
        /*0024*/ 	.byte	0x00, 0xf0, 0x11, 0x00


	//----- nvinfo : EIATTR_SPARSE_MMA_MASK
	.align		4
.L_3183:
        /*0028*/ 	.byte	0x03, 0x50
        /*002a*/ 	.short	0x0000


	//----- nvinfo : EIATTR_MAXREG_COUNT
	.align		4
        /*002c*/ 	.byte	0x03, 0x1b
        /*002e*/ 	.short	0x0080


	//----- nvinfo : EIATTR_MERCURY_ISA_VERSION
	.align		4
        /*0030*/ 	.byte	0x03, 0x5f
        /*0032*/ 	.short	0x0101


	//----- nvinfo : EIATTR_VRC_CTA_INIT_COUNT
	.align		4
        /*0034*/ 	.byte	0x02, 0x4a
	.zero		1
	.zero		1


	//----- nvinfo : EIATTR_EXIT_INSTR_OFFSETS
	.align		4
        /*0038*/ 	.byte	0x04, 0x1c
        /*003a*/ 	.short	(.L_3185 - .L_3184)


	//   ....[0]....
.L_3184:
        /*003c*/ 	.word	0x00000420


	//   ....[1]....
        /*0040*/ 	.word	0x00000500


	//   ....[2]....
        /*0044*/ 	.word	0x00005010


	//   ....[3]....
        /*0048*/ 	.word	0x000068b0


	//----- nvinfo : EIATTR_MAX_THREADS
	.align		4
.L_3185:
        /*004c*/ 	.byte	0x04, 0x05
        /*004e*/ 	.short	(.L_3187 - .L_3186)
.L_3186:
        /*0050*/ 	.word	0x00000080
        /*0054*/ 	.word	0x00000001
        /*0058*/ 	.word	0x00000001


	//----- nvinfo : EIATTR_CRS_STACK_SIZE
	.align		4
.L_3187:
        /*005c*/ 	.byte	0x04, 0x1e
        /*005e*/ 	.short	(.L_3189 - .L_3188)
.L_3188:
        /*0060*/ 	.word	0x00000000


	//----- nvinfo : EIATTR_CBANK_PARAM_SIZE
	.align		4
.L_3189:
        /*0064*/ 	.byte	0x03, 0x19
        /*0066*/ 	.short	0x0300


	//----- nvinfo : EIATTR_PARAM_CBANK
	.align		4
        /*0068*/ 	.byte	0x04, 0x0a
        /*006a*/ 	.short	(.L_3191 - .L_3190)
	.align		4
.L_3190:
        /*006c*/ 	.word	index@(.nv.constant0._ZN2at6native18elementwise_kernelILi128ELi4EZNS0_22gpu_kernel_impl_nocastIZZZNS0_28launch_masked_scatter_kernelERKNS_10TensorBaseES5_S5_S5_ENKUlvE_clEvENKUlvE_clEvEUlhblE_EEvRNS_18TensorIteratorBaseERKT_EUliE_EEviT1_)
        /*0070*/ 	.short	0x0380
        /*0072*/ 	.short	0x0300


	//----- nvinfo : EIATTR_SW_WAR
	.align		4
.L_3191:
        /*0074*/ 	.byte	0x04, 0x36
        /*0076*/ 	.short	(.L_3193 - .L_3192)
.L_3192:
        /*0078*/ 	.word	0x00000008
.L_3193:


//--------------------- .nv.info._ZN2at6native27unrolled_elementwise_kernelIZZZNS0_28launch_masked_scatter_kernelERKNS_10TensorBaseES4_S4_S4_ENKUlvE_clEvENKUlvE_clEvEUlhblE_St5arrayIPcLm4EELi4E23TrivialOffsetCalculatorILi3EjESB_ILi1EjENS0_6memory15LoadWithoutCastENSE_16StoreWithoutCastEEEviT_T0_T2_T3_T4_T5_ --------------------------
	.section	.nv.info._ZN2at6native27unrolled_elementwise_kernelIZZZNS0_28launch_masked_scatter_kernelERKNS_10TensorBaseES4_S4_S4_ENKUlvE_clEvENKUlvE_clEvEUlhblE_St5arrayIPcLm4EELi4E23TrivialOffsetCalculatorILi3EjESB_ILi1EjENS0_6memory15LoadWithoutCastENSE_16StoreWithoutCastEEEviT_T0_T2_T3_T4_T5_,"",@"SHT_CUDA_INFO"
	.sectionflags	@""
	.align	4


	//----- nvinfo : EIATTR_CUDA_API_VERSION
	.align		4
        /*0000*/ 	.byte	0x04, 0x37
        /*0002*/ 	.short	(.L_3195 - .L_3194)
.L_3194:
        /*0004*/ 	.word	0x00000082


	//----- nvinfo : EIATTR_KPARAM_INFO
	.align		4
.L_3195:
        /*0008*/ 	.byte	0x04, 0x17
        /*000a*/ 	.short	(.L_3197 - .L_3196)
.L_3196:
        /*000c*/ 	.word	0x00000000
        /*0010*/ 	.short	0x0006
        /*0012*/ 	.short	0x003b
        /*0014*/ 	.byte	0x00, 0xf0, 0x05, 0x00


	//----- nvinfo : EIATTR_KPARAM_INFO
	.align		4
.L_3197:
        /*0018*/ 	.byte	0x04, 0x17
        /*001a*/ 	.short	(.L_3199 - .L_3198)
.L_3198:
        /*001c*/ 	.word	0x00000000
        /*0020*/ 	.short	0x0005
        /*0022*/ 	.short	0x003a
        /*0024*/ 	.byte	0x00, 0xf0, 0x05, 0x00


	//----- nvinfo : EIATTR_KPARAM_INFO
	.align		4
.L_3199:
        /*0028*/ 	.byte	0x04, 0x17
        /*002a*/ 	.short	(.L_3201 - .L_3200)
.L_3200:
        /*002c*/ 	.word	0x00000000
        /*0030*/ 	.short	0x0004
        /*0032*/ 	.short	0x0039
        /*0034*/ 	.byte	0x00, 0xf0, 0x05, 0x00


	//----- nvinfo : EIATTR_KPARAM_INFO
	.align		4
.L_3201:
        /*0038*/ 	.byte	0x04, 0x17
        /*003a*/ 	.short	(.L_3203 - .L_3202)
.L_3202:
        /*003c*/ 	.word	0x00000000
        /*0040*/ 	.short	0x0003
        /*0042*/ 	.short	0x0038
        /*0044*/ 	.byte	0x00, 0xf0, 0x05, 0x00


	//----- nvinfo : EIATTR_KPARAM_INFO
	.align		4
.L_3203:
        /*0048*/ 	.byte	0x04, 0x17
        /*004a*/ 	.short	(.L_3205 - .L_3204)
.L_3204:
        /*004c*/ 	.word	0x00000000
        /*0050*/ 	.short	0x0002
        /*0052*/ 	.short	0x0018
        /*0054*/ 	.byte	0x00, 0xf0, 0x81, 0x00


	//----- nvinfo : EIATTR_KPARAM_INFO
	.align		4
.L_3205:
        /*0058*/ 	.byte	0x04, 0x17
        /*005a*/ 	.short	(.L_3207 - .L_3206)
.L_3206:
        /*005c*/ 	.word	0x00000000
        /*0060*/ 	.short	0x0001
        /*0062*/ 	.short	0x0008
        /*0064*/ 	.byte	0x00, 0xf0, 0x41, 0x00


	//----- nvinfo : EIATTR_KPARAM_INFO
	.align		4
.L_3207:
        /*0068*/ 	.byte	0x04, 0x17
        /*006a*/ 	.short	(.L_3209 - .L_3208)
.L_3208:
        /*006c*/ 	.word	0x00000000
        /*0070*/ 	.short	0x0000
        /*0072*/ 	.short	0x0000
        /*0074*/ 	.byte	0x00, 0xf0, 0x11, 0x00


	//----- nvinfo : EIATTR_SPARSE_MMA_MASK
	.align		4
.L_3209:
        /*0078*/ 	.byte	0x03, 0x50
        /*007a*/ 	.short	0x0000


	//----- nvinfo : EIATTR_MAXREG_COUNT
	.align		4
        /*007c*/ 	.byte	0x03, 0x1b
        /*007e*/ 	.short	0x00ff


	//----- nvinfo : EIATTR_MERCURY_ISA_VERSION
	.align		4
        /*0080*/ 	.byte	0x03, 0x5f
        /*0082*/ 	.short	0x0101


	//----- nvinfo : EIATTR_VRC_CTA_INIT_COUNT
	.align		4
        /*0084*/ 	.byte	0x02, 0x4a
	.zero		1
	.zero		1


	//----- nvinfo : EIATTR_EXIT_INSTR_OFFSETS
	.align		4
        /*0088*/ 	.byte	0x04, 0x1c
        /*008a*/ 	.short	(.L_3211 - .L_3210)


	//   ....[0]....
.L_3210:
        /*008c*/ 	.word	0x000007d0


	//   ....[1]....
        /*0090*/ 	.word	0x00000830


	//----- nvinfo : EIATTR_MAX_THREADS
	.align		4
.L_3211:
        /*0094*/ 	.byte	0x04, 0x05
        /*0096*/ 	.short	(.L_3213 - .L_3212)
.L_3212:
        /*0098*/ 	.word	0x00000080
        /*009c*/ 	.word	0x00000001
        /*00a0*/ 	.word	0x00000001


	//----- nvinfo : EIATTR_CRS_STACK_SIZE
	.align		4
.L_3213:
        /*00a4*/ 	.byte	0x04, 0x1e
        /*00a6*/ 	.short	(.L_3215 - .L_3214)
.L_3214:
        /*00a8*/ 	.word	0x00000000


	//----- nvinfo : EIATTR_CBANK_PARAM_SIZE
	.align		4
.L_3215:
        /*00ac*/ 	.byte	0x03, 0x19
        /*00ae*/ 	.short	0x003c


	//----- nvinfo : EIATTR_PARAM_CBANK
	.align		4
        /*00b0*/ 	.byte	0x04, 0x0a
        /*00b2*/ 	.short	(.L_3217 - .L_3216)
	.align		4
.L_3216:
        /*00b4*/ 	.word	index@(.nv.constant0._ZN2at6native27unrolled_elementwise_kernelIZZZNS0_28launch_masked_scatter_kernelERKNS_10TensorBaseES4_S4_S4_ENKUlvE_clEvENKUlvE_clEvEUlhblE_St5arrayIPcLm4EELi4E23TrivialOffsetCalculatorILi3EjESB_ILi1EjENS0_6memory15LoadWithoutCastENSE_16StoreWithoutCastEEEviT_T0_T2_T3_T4_T5_)
        /*00b8*/ 	.short	0x0380
        /*00ba*/ 	.short	0x003c


	//----- nvinfo : EIATTR_SW_WAR
	.align		4
.L_3217:
        /*00bc*/ 	.byte	0x04, 0x36
        /*00be*/ 	.short	(.L_3219 - .L_3218)
.L_3218:
        /*00c0*/ 	.word	0x00000008
.L_3219:


//--------------------- .nv.info._ZN2at6native29vectorized_elementwise_kernelILi2EZZZNS0_28launch_masked_scatter_kernelERKNS_10TensorBaseES4_S4_S4_ENKUlvE_clEvENKUlvE_clEvEUlhblE_St5arrayIPcLm4EEEEviT0_T1_ --------------------------
	.section	.nv.info._ZN2at6native29vectorized_elementwise_kernelILi2EZZZNS0_28launch_masked_scatter_kernelERKNS_10TensorBaseES4_S4_S4_ENKUlvE_clEvENKUlvE_clEvEUlhblE_St5arrayIPcLm4EEEEviT0_T1_,"",@"SHT_CUDA_INFO"
	.sectionflags	@""
	.align	4


	//----- nvinfo : EIATTR_CUDA_API_VERSION
	.align		4
        /*0000*/ 	.byte	0x04, 0x37
        /*0002*/ 	.short	(.L_3221 - .L_3220)
.L_3220:
        /*0004*/ 	.word	0x00000082


	//----- nvinfo : EIATTR_KPARAM_INFO
	.align		4
.L_3221:
        /*0008*/ 	.byte	0x04, 0x17
        /*000a*/ 	.short	(.L_3223 - .L_3222)
.L_3222:
        /*000c*/ 	.word	0x00000000
        /*0010*/ 	.short	0x0002
        /*0012*/ 	.short	0x0018
        /*0014*/ 	.byte	0x00, 0xf0, 0x81, 0x00


	//----- nvinfo : EIATTR_KPARAM_INFO
	.align		4
.L_3223:
        /*0018*/ 	.byte	0x04, 0x17
        /*001a*/ 	.short	(.L_3225 - .L_3224)
.L_3224:
        /*001c*/ 	.word	0x00000000
        /*0020*/ 	.short	0x0001
        /*0022*/ 	.short	0x0008
        /*0024*/ 	.byte	0x00, 0xf0, 0x41, 0x00


	//----- nvinfo : EIATTR_KPARAM_INFO
	.align		4
.L_3225:
        /*0028*/ 	.byte	0x04, 0x17
        /*002a*/ 	.short	(.L_3227 - .L_3226)
.L_3226:
        /*002c*/ 	.word	0x00000000
        /*0030*/ 	.short	0x0000
        /*0032*/ 	.short	0x0000
        /*0034*/ 	.byte	0x00, 0xf0, 0x11, 0x00


	//----- nvinfo : EIATTR_SPARSE_MMA_MASK
	.align		4
.L_3227:
        /*0038*/ 	.byte	0x03, 0x50
        /*003a*/ 	.short	0x0000


	//----- nvinfo : EIATTR_MAXREG_COUNT
	.align		4
        /*003c*/ 	.byte	0x03, 0x1b
        /*003e*/ 	.short	0x00ff


	//----- nvinfo : EIATTR_MERCURY_ISA_VERSION
	.align		4
        /*0040*/ 	.byte	0x03, 0x5f
        /*0042*/ 	.short	0x0101


	//----- nvinfo : EIATTR_VRC_CTA_INIT_COUNT
	.align		4
        /*0044*/ 	.byte	0x02, 0x4a
	.zero		1
	.zero		1


	//----- nvinfo : EIATTR_EXIT_INSTR_OFFSETS
	.align		4
        /*0048*/ 	.byte	0x04, 0x1c
        /*004a*/ 	.short	(.L_3229 - .L_3228)


	//   ....[0]....
.L_3228:
        /*004c*/ 	.word	0x00000fd0


	//   ....[1]....
        /*0050*/ 	.word	0x00001030


	//   ....[2]....
        /*0054*/ 	.word	0x00001600


	//----- nvinfo : EIATTR_MAX_THREADS
	.align		4
.L_3229:
        /*0058*/ 	.byte	0x04, 0x05
        /*005a*/ 	.short	(.L_3231 - .L_3230)
.L_3230:
        /*005c*/ 	.word	0x00000080
        /*0060*/ 	.word	0x00000001
        /*0064*/ 	.word	0x00000001


	//----- nvinfo : EIATTR_CRS_STACK_SIZE
	.align		4
.L_3231:
        /*0068*/ 	.byte	0x04, 0x1e
        /*006a*/ 	.short	(.L_3233 - .L_3232)
.L_3232:
        /*006c*/ 	.word	0x00000000


	//----- nvinfo : EIATTR_CBANK_PARAM_SIZE
	.align		4
.L_3233:
        /*0070*/ 	.byte	0x03, 0x19
        /*0072*/ 	.short	0x0038


	//----- nvinfo : EIATTR_PARAM_CBANK
	.align		4
        /*0074*/ 	.byte	0x04, 0x0a
        /*0076*/ 	.short	(.L_3235 - .L_3234)
	.align		4
.L_3234:
        /*0078*/ 	.word	index@(.nv.constant0._ZN2at6native29vectorized_elementwise_kernelILi2EZZZNS0_28launch_masked_scatter_kernelERKNS_10TensorBaseES4_S4_S4_ENKUlvE_clEvENKUlvE_clEvEUlhblE_St5arrayIPcLm4EEEEviT0_T1_)
        /*007c*/ 	.short	0x0380
        /*007e*/ 	.short	0x0038


	//----- nvinfo : EIATTR_SW_WAR
	.align		4
.L_3235:
        /*0080*/ 	.byte	0x04, 0x36
        /*0082*/ 	.short	(.L_3237 - .L_3236)
.L_3236:
        /*0084*/ 	.word	0x00000008
.L_3237:


//--------------------- .nv.info._ZN2at6native29vectorized_elementwise_kernelILi4EZZZNS0_28launch_masked_scatter_kernelERKNS_10TensorBaseES4_S4_S4_ENKUlvE_clEvENKUlvE_clEvEUlhblE_St5arrayIPcLm4EEEEviT0_T1_ --------------------------
	.section	.nv.info._ZN2at6native29vectorized_elementwise_kernelILi4EZZZNS0_28launch_masked_scatter_kernelERKNS_10TensorBaseES4_S4_S4_ENKUlvE_clEvENKUlvE_clEvEUlhblE_St5arrayIPcLm4EEEEviT0_T1_,"",@"SHT_CUDA_INFO"
	.sectionflags	@""
	.align	4


	//----- nvinfo : EIATTR_CUDA_API_VERSION
	.align		4
        /*0000*/ 	.byte	0x04, 0x37
        /*0002*/ 	.short	(.L_3239 - .L_3238)
.L_3238:
        /*0004*/ 	.word	0x00000082


	//----- nvinfo : EIATTR_KPARAM_INFO
	.align		4
.L_3239:
        /*0008*/ 	.byte	0x04, 0x17
        /*000a*/ 	.short	(.L_3241 - .L_3240)
.L_3240:
        /*000c*/ 	.word	0x00000000
        /*0010*/ 	.short	0x0002
        /*0012*/ 	.short	0x0018
        /*0014*/ 	.byte	0x00, 0xf0, 0x81, 0x00


	//----- nvinfo : EIATTR_KPARAM_INFO
	.align		4
.L_3241:
        /*0018*/ 	.byte	0x04, 0x17
        /*001a*/ 	.short	(.L_3243 - .L_3242)
.L_3242:
        /*001c*/ 	.word	0x00000000
        /*0020*/ 	.short	0x0001
        /*0022*/ 	.short	0x0008
        /*0024*/ 	.byte	0x00, 0xf0, 0x41, 0x00


	//----- nvinfo : EIATTR_KPARAM_INFO
	.align		4
.L_3243:
        /*0028*/ 	.byte	0x04, 0x17
        /*002a*/ 	.short	(.L_3245 - .L_3244)
.L_3244:
        /*002c*/ 	.word	0x00000000
        /*0030*/ 	.short	0x0000
        /*0032*/ 	.short	0x0000
        /*0034*/ 	.byte	0x00, 0xf0, 0x11, 0x00


	//----- nvinfo : EIATTR_SPARSE_MMA_MASK
	.align		4
.L_3245:
        /*0038*/ 	.byte	0x03, 0x50
        /*003a*/ 	.short	0x0000


	//----- nvinfo : EIATTR_MAXREG_COUNT
	.align		4
        /*003c*/ 	.byte	0x03, 0x1b
        /*003e*/ 	.short	0x00ff


	//----- nvinfo : EIATTR_MERCURY_ISA_VERSION
	.align		4
        /*0040*/ 	.byte	0x03, 0x5f
        /*0042*/ 	.short	0x0101


	//----- nvinfo : EIATTR_VRC_CTA_INIT_COUNT
	.align		4
        /*0044*/ 	.byte	0x02, 0x4a
	.zero		1
	.zero		1


	//----- nvinfo : EIATTR_EXIT_INSTR_OFFSETS
	.align		4
        /*0048*/ 	.byte	0x04, 0x1c
        /*004a*/ 	.short	(.L_3247 - .L_3246)


	//   ....[0]....
.L_3246:
        /*004c*/ 	.word	0x00000fd0


	//   ....[1]....
        /*0050*/ 	.word	0x00001030


	//   ....[2]....
        /*0054*/ 	.word	0x00001630


	//----- nvinfo : EIATTR_MAX_THREADS
	.align		4
.L_3247:
        /*0058*/ 	.byte	0x04, 0x05
        /*005a*/ 	.short	(.L_3249 - .L_3248)
.L_3248:
        /*005c*/ 	.word	0x00000080
        /*0060*/ 	.word	0x00000001
        /*0064*/ 	.word	0x00000001


	//----- nvinfo : EIATTR_CRS_STACK_SIZE
	.align		4
.L_3249:
        /*0068*/ 	.byte	0x04, 0x1e
        /*006a*/ 	.short	(.L_3251 - .L_3250)
.L_3250:
        /*006c*/ 	.word	0x00000000


	//----- nvinfo : EIATTR_CBANK_PARAM_SIZE
	.align		4
.L_3251:
        /*0070*/ 	.byte	0x03, 0x19
        /*0072*/ 	.short	0x0038


	//----- nvinfo : EIATTR_PARAM_CBANK
	.align		4
        /*0074*/ 	.byte	0x04, 0x0a
        /*0076*/ 	.short	(.L_3253 - .L_3252)
	.align		4
.L_3252:
        /*0078*/ 	.word	index@(.nv.constant0._ZN2at6native29vectorized_elementwise_kernelILi4EZZZNS0_28launch_masked_scatter_kernelERKNS_10TensorBaseES4_S4_S4_ENKUlvE_clEvENKUlvE_clEvEUlhblE_St5arrayIPcLm4EEEEviT0_T1_)
        /*007c*/ 	.short	0x0380
        /*007e*/ 	.short	0x0038


	//----- nvinfo : EIATTR_SW_WAR
	.align		4
.L_3253:
        /*0080*/ 	.byte	0x04, 0x36
        /*0082*/ 	.short	(.L_3255 - .L_3254)
.L_3254:
        /*0084*/ 	.word	0x00000008
.L_3255:


//--------------------- .nv.info._ZN2at6native29vectorized_elementwise_kernelILi8EZZZNS0_28launch_masked_scatter_kernelERKNS_10TensorBaseES4_S4_S4_ENKUlvE_clEvENKUlvE_clEvEUlhblE_St5arrayIPcLm4EEEEviT0_T1_ --------------------------
	.section	.nv.info._ZN2at6native29vectorized_elementwise_kernelILi8EZZZNS0_28launch_masked_scatter_kernelERKNS_10TensorBaseES4_S4_S4_ENKUlvE_clEvENKUlvE_clEvEUlhblE_St5arrayIPcLm4EEEEviT0_T1_,"",@"SHT_CUDA_INFO"
	.sectionflags	@""
	.align	4


	//----- nvinfo : EIATTR_CUDA_API_VERSION
	.align		4
        /*0000*/ 	.byte	0x04, 0x37
        /*0002*/ 	.short	(.L_3257 - .L_3256)
.L_3256:
        /*0004*/ 	.word	0x00000082


	//----- nvinfo : EIATTR_KPARAM_INFO
	.align		4
.L_3257:
        /*0008*/ 	.byte	0x04, 0x17
        /*000a*/ 	.short	(.L_3259 - .L_3258)
.L_3258:
        /*000c*/ 	.word	0x00000000
        /*0010*/ 	.short	0x0002
        /*0012*/ 	.short	0x0018
        /*0014*/ 	.byte	0x00, 0xf0, 0x81, 0x00


	//----- nvinfo : EIATTR_KPARAM_INFO
	.align		4
.L_3259:
        /*0018*/ 	.byte	0x04, 0x17
        /*001a*/ 	.short	(.L_3261 - .L_3260)
.L_3260:
        /*001c*/ 	.word	0x00000000
        /*0020*/ 	.short	0x0001
        /*0022*/ 	.short	0x0008
        /*0024*/ 	.byte	0x00, 0xf0, 0x41, 0x00


	//----- nvinfo : EIATTR_KPARAM_INFO
	.align		4
.L_3261:
        /*0028*/ 	.byte	0x04, 0x17
        /*002a*/ 	.short	(.L_3263 - .L_3262)
.L_3262:
        /*002c*/ 	.word	0x00000000
        /*0030*/ 	.short	0x0000
        /*0032*/ 	.short	0x0000
        /*0034*/ 	.byte	0x00, 0xf0, 0x11, 0x00


	//----- nvinfo : EIATTR_SPARSE_MMA_MASK
	.align		4
.L_3263:
        /*0038*/ 	.byte	0x03, 0x50
        /*003a*/ 	.short	0x0000


	//----- nvinfo : EIATTR_MAXREG_COUNT
	.align		4
        /*003c*/ 	.byte	0x03, 0x1b
        /*003e*/ 	.short	0x00ff


	//----- nvinfo : EIATTR_MERCURY_ISA_VERSION
	.align		4
        /*0040*/ 	.byte	0x03, 0x5f
        /*0042*/ 	.short	0x0101


	//----- nvinfo : EIATTR_VRC_CTA_INIT_COUNT
	.align		4
        /*0044*/ 	.byte	0x02, 0x4a
	.zero		1
	.zero		1


	//----- nvinfo : EIATTR_EXIT_INSTR_OFFSETS
	.align		4
        /*0048*/ 	.byte	0x04, 0x1c
        /*004a*/ 	.short	(.L_3265 - .L_3264)


	//   ....[0]....
.L_3264:
        /*004c*/ 	.word	0x00000fd0


	//   ....[1]....
        /*0050*/ 	.word	0x00001030


	//   ....[2]....
        /*0054*/ 	.word	0x00001600


	//----- nvinfo : EIATTR_MAX_THREADS
	.align		4
.L_3265:
        /*0058*/ 	.byte	0x04, 0x05
        /*005a*/ 	.short	(.L_3267 - .L_3266)
.L_3266:
        /*005c*/ 	.word	0x00000080
        /*0060*/ 	.word	0x00000001
        /*0064*/ 	.word	0x00000001


	//----- nvinfo : EIATTR_CRS_STACK_SIZE
	.align		4
.L_3267:
        /*0068*/ 	.byte	0x04, 0x1e
        /*006a*/ 	.short	(.L_3269 - .L_3268)
.L_3268:
        /*006c*/ 	.word	0x00000000


	//----- nvinfo : EIATTR_CBANK_PARAM_SIZE
	.align		4
.L_3269:
        /*0070*/ 	.byte	0x03, 0x19
        /*0072*/ 	.short	0x0038


	//----- nvinfo : EIATTR_PARAM_CBANK
	.align		4
        /*0074*/ 	.byte	0x04, 0x0a
        /*0076*/ 	.short	(.L_3271 - .L_3270)
	.align		4
.L_3270:
        /*0078*/ 	.word	index@(.nv.constant0._ZN2at6native29vectorized_elementwise_kernelILi8EZZZNS0_28launch_masked_scatter_kernelERKNS_10TensorBaseES4_S4_S4_ENKUlvE_clEvENKUlvE_clEvEUlhblE_St5arrayIPcLm4EEEEviT0_T1_)
        /*007c*/ 	.short	0x0380
        /*007e*/ 	.short	0x0038


	//----- nvinfo : EIATTR_SW_WAR
	.align		4
.L_3271:
        /*0080*/ 	.byte	0x04, 0x36
        /*0082*/ 	.short	(.L_3273 - .L_3272)
.L_3272:
        /*0084*/ 	.word	0x00000008
.L_3273:


//--------------------- .nv.info._ZN2at6native24index_elementwise_kernelILi128ELi4EZNS0_20cuda_take_put_kernelIN3c108BFloat16ElZZZZZNS0_11take_kernelERNS_14TensorIteratorERKNS_10TensorBaseEENKUlvE_clEvENKUlvE10_clEvENKUlvE_clEvENKUlvE0_clEvEUlRS4_lE_EEvS6_S9_RKT1_EUliE_EEvlSG_ --------------------------
	.section	.nv.info._ZN2at6native24index_elementwise_kernelILi128ELi4EZNS0_20cuda_take_put_kernelIN3c108BFloat16ElZZZZZNS0_11take_kernelERNS_14TensorIteratorERKNS_10TensorBaseEENKUlvE_clEvENKUlvE10_clEvENKUlvE_clEvENKUlvE0_clEvEUlRS4_lE_EEvS6_S9_RKT1_EUliE_EEvlSG_,"",@"SHT_CUDA_INFO"
	.sectionflags	@""
	.align	4


	//----- nvinfo : EIATTR_CUDA_API_VERSION
	.align		4
        /*0000*/ 	.byte	0x04, 0x37
        /*0002*/ 	.short	(.L_3275 - .L_3274)
.L_3274:
        /*0004*/ 	.word	0x00000082


	//----- nvinfo : EIATTR_KPARAM_INFO
	.align		4
.L_3275:
        /*0008*/ 	.byte	0x04, 0x17
        /*000a*/ 	.short	(.L_3277 - .L_3276)
.L_3276:
        /*000c*/ 	.word	0x00000000
        /*0010*/ 	.short	0x0001
        /*0012*/ 	.short	0x0008
        /*0014*/ 	.byte	0x00, 0xf0, 0xe1, 0x0e


	//----- nvinfo : EIATTR_KPARAM_INFO
	.align		4
.L_3277:
        /*0018*/ 	.byte	0x04, 0x17
        /*001a*/ 	.short	(.L_3279 - .L_3278)
.L_3278:
        /*001c*/ 	.word	0x00000000
        /*0020*/ 	.short	0x0000
        /*0022*/ 	.short	0x0000
        /*0024*/ 	.byte	0x00, 0xf0, 0x21, 0x00


	//----- nvinfo : EIATTR_SPARSE_MMA_MASK
	.align		4
.L_3279:
        /*0028*/ 	.byte	0x03, 0x50
        /*002a*/ 	.short	0x0000


	//----- nvinfo : EIATTR_MAXREG_COUNT
	.align		4
        /*002c*/ 	.byte	0x03, 0x1b
        /*002e*/ 	.short	0x0080


	//----- nvinfo : EIATTR_EXTERNS
	.align		4
        /*0030*/ 	.byte	0x04, 0x0f
        /*0032*/ 	.short	(.L_3281 - .L_3280)


	//   ....[0]....
	.align		4
.L_3280:
        /*0034*/ 	.word	index@(__assertfail)


	//----- nvinfo : EIATTR_MERCURY_ISA_VERSION
	.align		4
.L_3281:
        /*0038*/ 	.byte	0x03, 0x5f
        /*003a*/ 	.short	0x0101


	//----- nvinfo : EIATTR_VRC_CTA_INIT_COUNT
	.align		4
        /*003c*/ 	.byte	0x02, 0x4a
	.zero		1
	.zero		1


	//----- nvinfo : EIATTR_SYSCALL_OFFSETS
	.align		4
        /*0040*/ 	.byte	0x04, 0x46
        /*0042*/ 	.short	(.L_3283 - .L_3282)


	//   ....[0]....
.L_3282:
        /*0044*/ 	.word	0x000002e0


	//   ....[1]....
        /*0048*/ 	.word	0x00000530


	//   ....[2]....
        /*004c*/ 	.word	0x00000780


	//   ....[3]....
        /*0050*/ 	.word	0x000009c0


	//   ....[4]....
        /*0054*/ 	.word	0x00000c40


	//   ....[5]....
        /*0058*/ 	.word	0x00006690


	//   ....[6]....
        /*005c*/ 	.word	0x0000c0e0


	//   ....[7]....
        /*0060*/ 	.word	0x00011b20


	//   ....[8]....
        /*0064*/ 	.word	0x000173d0


	//   ....[9]....
        /*0068*/ 	.word	0x000176b0


	//   ....[10]....
        /*006c*/ 	.word	0x00017990


	//   ....[11]....
        /*0070*/ 	.word	0x00017c60


	//   ....[12]....
        /*0074*/ 	.word	0x00019280


	//   ....[13]....
        /*0078*/ 	.word	0x0001a7d0


	//   ....[14]....
        /*007c*/ 	.word	0x0001bd20


	//   ....[15]....
        /*0080*/ 	.word	0x0001d280


	//   ....[16]....
        /*0084*/ 	.word	0x0001e7f0


	//   ....[17]....
        /*0088*/ 	.word	0x000253d0


	//   ....[18]....
        /*008c*/ 	.word	0x0002bfb0


	//   ....[19]....
        /*0090*/ 	.word	0x00032ba0


	//   ....[20]....
        /*0094*/ 	.word	0x00039900


	//   ....[21]....
        /*0098*/ 	.word	0x0003aee0


	//   ....[22]....
        /*009c*/ 	.word	0x0003c4c0


	//   ....[23]....
        /*00a0*/ 	.word	0x0003dab0


	//----- nvinfo : EIATTR_EXIT_INSTR_OFFSETS
	.align		4
.L_3283:
        /*00a4*/ 	.byte	0x04, 0x1c
        /*00a6*/ 	.short	(.L_3285 - .L_3284)


	//   ....[0]....
.L_3284:
        /*00a8*/ 	.word	0x00000820


	//   ....[1]....
        /*00ac*/ 	.word	0x00000a10


	//   ....[2]....
        /*00b0*/ 	.word	0x00011980


	//   ....[3]....
        /*00b4*/ 	.word	0x000171e0


	//   ....[4]....
        /*00b8*/ 	.word	0x00017ac0


	//   ....[5]....
        /*00bc*/ 	.word	0x00017d40


	//   ....[6]....
        /*00c0*/ 	.word	0x0001bdf0


	//   ....[7]....
        /*00c4*/ 	.word	0x0001d2d0


	//   ....[8]....
        /*00c8*/ 	.word	0x00031710


	//   ....[9]....
        /*00cc*/ 	.word	0x00038410


	//   ....[10]....
        /*00d0*/ 	.word	0x0003c620


	//   ....[11]....
        /*00d4*/ 	.word	0x0003db90


	//----- nvinfo : EIATTR_MAX_THREADS
	.align		4
.L_3285:
        /*00d8*/ 	.byte	0x04, 0x05
        /*00da*/ 	.short	(.L_3287 - .L_3286)
.L_3286:
        /*00dc*/ 	.word	0x00000080
        /*00e0*/ 	.word	0x00000001
        /*00e4*/ 	.word	0x00000001


	//----- nvinfo : EIATTR_CRS_STACK_SIZE
	.align		4
.L_3287:
        /*00e8*/ 	.byte	0x04, 0x1e
        /*00ea*/ 	.short	(.L_3289 - .L_3288)
.L_3288:
        /*00ec*/ 	.word	0x00000000


	//----- nvinfo : EIATTR_CBANK_PARAM_SIZE
	.align		4
.L_3289:
        /*00f0*/ 	.byte	0x03, 0x19
        /*00f2*/ 	.short	0x03c0


	//----- nvinfo : EIATTR_PARAM_CBANK
	.align		4
        /*00f4*/ 	.byte	0x04, 0x0a
        /*00f6*/ 	.short	(.L_3291 - .L_3290)
	.align		4
.L_3290:
        /*00f8*/ 	.word	index@(.nv.constant0._ZN2at6native24index_elementwise_kernelILi128ELi4EZNS0_20cuda_take_put_kernelIN3c108BFloat16ElZZZZZNS0_11take_kernelERNS_14TensorIteratorERKNS_10TensorBaseEENKUlvE_clEvENKUlvE10_clEvENKUlvE_clEvENKUlvE0_clEvEUlRS4_lE_EEvS6_S9_RKT1_EUliE_EEvlSG_)
        /*00fc*/ 	.short	0x0380
        /*00fe*/ 	.short	0x03c0


	//----- nvinfo : EIATTR_SW_WAR
	.align		4
.L_3291:
        /*0100*/ 	.byte	0x04, 0x36
        /*0102*/ 	.short	(.L_3293 - .L_3292)
.L_3292:
        /*0104*/ 	.word	0x00000008
.L_3293:


//--------------------- .nv.info._ZN2at6native24index_elementwise_kernelILi128ELi4EZNS0_20cuda_take_put_kernelIN3c108BFloat16EiZZZZZNS0_11take_kernelERNS_14TensorIteratorERKNS_10TensorBaseEENKUlvE_clEvENKUlvE10_clEvENKUlvE_clEvENKUlvE_clEvEUlRS4_iE_EEvS6_S9_RKT1_EUliE_EEvlSG_ --------------------------
	.section	.nv.info._ZN2at6native24index_elementwise_kernelILi128ELi4EZNS0_20cuda_take_put_kernelIN3c108BFloat16EiZZZZZNS0_11take_kernelERNS_14TensorIteratorERKNS_10TensorBaseEENKUlvE_clEvENKUlvE10_clEvENKUlvE_clEvENKUlvE_clEvEUlRS4_iE_EEvS6_S9_RKT1_EUliE_EEvlSG_,"",@"SHT_CUDA_INFO"
	.sectionflags	@""
	.align	4


	//----- nvinfo : EIATTR_CUDA_API_VERSION
	.align		4
        /*0000*/ 	.byte	0x04, 0x37
        /*0002*/ 	.short	(.L_3295 - .L_3294)
.L_3294:
        /*0004*/ 	.word	0x00000082


	//----- nvinfo : EIATTR_KPARAM_INFO
	.align		4
.L_3295:
        /*0008*/ 	.byte	0x04, 0x17
        /*000a*/ 	.short	(.L_3297 - .L_3296)
.L_3296:
        /*000c*/ 	.word	0x00000000
        /*0010*/ 	.short	0x0001
        /*0012*/ 	.short	0x0008
        /*0014*/ 	.byte	0x00, 0xf0, 0xc1, 0x0e


	//----- nvinfo : EIATTR_KPARAM_INFO
	.align		4
.L_3297:
        /*0018*/ 	.byte	0x04, 0x17
        /*001a*/ 	.short	(.L_3299 - .L_3298)
.L_3298:
        /*001c*/ 	.word	0x00000000
        /*0020*/ 	.short	0x0000
        /*0022*/ 	.short	0x0000
        /*0024*/ 	.byte	0x00, 0xf0, 0x21, 0x00


	//----- nvinfo : EIATTR_SPARSE_MMA_MASK
	.align		4
.L_3299:
        /*0028*/ 	.byte	0x03, 0x50
        /*002a*/ 	.short	0x0000


	//----- nvinfo : EIATTR_MAXREG_COUNT
	.align		4
        /*002c*/ 	.byte	0x03, 0x1b
        /*002e*/ 	.short	0x0080


	//----- nvinfo : EIATTR_EXTERNS
	.align		4
        /*0030*/ 	.byte	0x04, 0x0f
        /*0032*/ 	.short	(.L_3301 - .L_3300)


	//   ....[0]....
	.align		4
.L_3300:
        /*0034*/ 	.word	index@(__assertfail)


	//----- nvinfo : EIATTR_MERCURY_ISA_VERSION
	.align		4
.L_3301:
        /*0038*/ 	.byte	0x03, 0x5f
        /*003a*/ 	.short	0x0101


	//----- nvinfo : EIATTR_VRC_CTA_INIT_COUNT
	.align		4
        /*003c*/ 	.byte	0x02, 0x4a
	.zero		1
	.zero		1


	//----- nvinfo : EIATTR_SYSCALL_OFFSETS
	.align		4
        /*0040*/ 	.byte	0x04, 0x46
        /*0042*/ 	.short	(.L_3303 - .L_3302)


	//   ....[0]....
.L_3302:
        /*0044*/ 	.word	0x000002d0


	//   ....[1]....
        /*0048*/ 	.word	0x00000520


	//   ....[2]....
        /*004c*/ 	.word	0x00000770


	//   ....[3]....
        /*0050*/ 	.word	0x000009b0


	//   ....[4]....
        /*0054*/ 	.word	0x00000c20


	//   ....[5]....
        /*0058*/ 	.word	0x00001fc0


	//   ....[6]....
        /*005c*/ 	.word	0x00003360


	//   ....[7]....
        /*0060*/ 	.word	0x000046f0


	//   ....[8]....
        /*0064*/ 	.word	0x00005a80


	//   ....[9]....
        /*0068*/ 	.word	0x00005d40


	//   ....[10]....
        /*006c*/ 	.word	0x00006000


	//   ....[11]....
        /*0070*/ 	.word	0x000062b0


	//   ....[12]....
        /*0074*/ 	.word	0x000078a0


	//   ....[13]....
        /*0078*/ 	.word	0x00008de0


	//   ....[14]....
        /*007c*/ 	.word	0x0000a320


	//   ....[15]....
        /*0080*/ 	.word	0x0000b870


	//   ....[16]....
        /*0084*/ 	.word	0x0000cdd0


	//   ....[17]....
        /*0088*/ 	.word	0x0000f470


	//   ....[18]....
        /*008c*/ 	.word	0x00011b10


	//   ....[19]....
        /*0090*/ 	.word	0x000141c0


	//   ....[20]....
        /*0094*/ 	.word	0x00016840


	//   ....[21]....
        /*0098*/ 	.word	0x00017df0


	//   ....[22]....
        /*009c*/ 	.word	0x000193a0


	//   ....[23]....
        /*00a0*/ 	.word	0x0001a960


	//----- nvinfo : EIATTR_EXIT_INSTR_OFFSETS
	.align		4
.L_3303:
        /*00a4*/ 	.byte	0x04, 0x1c
        /*00a6*/ 	.short	(.L_3305 - .L_3304)


	//   ....[0]....
.L_3304:
        /*00a8*/ 	.word	0x00000810


	//   ....[1]....
        /*00ac*/ 	.word	0x00000a00


	//   ....[2]....
        /*00b0*/ 	.word	0x00004550


	//   ....[3]....
        /*00b4*/ 	.word	0x00005890


	//   ....[4]....
        /*00b8*/ 	.word	0x00006110


	//   ....[5]....
        /*00bc*/ 	.word	0x00006370


	//   ....[6]....
        /*00c0*/ 	.word	0x0000a3f0


	//   ....[7]....
        /*00c4*/ 	.word	0x0000b8c0


	//   ....[8]....
        /*00c8*/ 	.word	0x00012d30


	//   ....[9]....
        /*00cc*/ 	.word	0x00015360


	//   ....[10]....
        /*00d0*/ 	.word	0x000194e0


	//   ....[11]....
        /*00d4*/ 	.word	0x0001aa20


	//----- nvinfo : EIATTR_MAX_THREADS
	.align		4
.L_3305:
        /*00d8*/ 	.byte	0x04, 0x05
        /*00da*/ 	.short	(.L_3307 - .L_3306)
.L_3306:
        /*00dc*/ 	.word	0x00000080
        /*00e0*/ 	.word	0x00000001
        /*00e4*/ 	.word	0x00000001


	//----- nvinfo : EIATTR_CRS_STACK_SIZE
	.align		4
.L_3307:
        /*00e8*/ 	.byte	0x04, 0x1e
        /*00ea*/ 	.short	(.L_3309 - .L_3308)
.L_3308:
        /*00ec*/ 	.word	0x00000000


	//----- nvinfo : EIATTR_CBANK_PARAM_SIZE
	.align		4
.L_3309:
        /*00f0*/ 	.byte	0x03, 0x19
        /*00f2*/ 	.short	0x03b8


	//----- nvinfo : EIATTR_PARAM_CBANK
	.align		4
        /*00f4*/ 	.byte	0x04, 0x0a
        /*00f6*/ 	.short	(.L_3311 - .L_3310)
	.align		4
.L_3310:
        /*00f8*/ 	.word	index@(.nv.constant0._ZN2at6native24index_elementwise_kernelILi128ELi4EZNS0_20cuda_take_put_kernelIN3c108BFloat16EiZZZZZNS0_11take_kernelERNS_14TensorIteratorERKNS_10TensorBaseEENKUlvE_clEvENKUlvE10_clEvENKUlvE_clEvENKUlvE_clEvEUlRS4_iE_EEvS6_S9_RKT1_EUliE_EEvlSG_)
        /*00fc*/ 	.short	0x0380
        /*00fe*/ 	.short	0x03b8


	//----- nvinfo : EIATTR_SW_WAR
	.align		4
.L_3311:
        /*0100*/ 	.byte	0x04, 0x36
        /*0102*/ 	.short	(.L_3313 - .L_3312)
.L_3312:
        /*0104*/ 	.word	0x00000008
.L_3313:


//--------------------- .nv.info._ZN2at6native24index_elementwise_kernelILi128ELi4EZNS0_20cuda_take_put_kernelIblZZZZZNS0_11take_kernelERNS_14TensorIteratorERKNS_10TensorBaseEENKUlvE_clEvENKUlvE9_clEvENKUlvE_clEvENKUlvE0_clEvEUlRblE_EEvS4_S7_RKT1_EUliE_EEvlSE_ --------------------------
	.section	.nv.info._ZN2at6native24index_elementwise_kernelILi128ELi4EZNS0_20cuda_take_put_kernelIblZZZZZNS0_11take_kernelERNS_14TensorIteratorERKNS_10TensorBaseEENKUlvE_clEvENKUlvE9_clEvENKUlvE_clEvENKUlvE0_clEvEUlRblE_EEvS4_S7_RKT1_EUliE_EEvlSE_,"",@"SHT_CUDA_INFO"
	.sectionflags	@""
	.align	4


	//----- nvinfo : EIATTR_CUDA_API_VERSION
	.align		4
        /*0000*/ 	.byte	0x04, 0x37
        /*0002*/ 	.short	(.L_3315 - .L_3314)
.L_3314:
        /*0004*/ 	.word	0x00000082


	//----- nvinfo : EIATTR_KPARAM_INFO
	.align		4
.L_3315:
        /*0008*/ 	.byte	0x04, 0x17
        /*000a*/ 	.short	(.L_3317 - .L_3316)
.L_3316:
        /*000c*/ 	.word	0x00000000
        /*0010*/ 	.short	0x0001
        /*0012*/ 	.short	0x0008
        /*0014*/ 	.byte	0x00, 0xf0, 0xe1, 0x0e


	//----- nvinfo : EIATTR_KPARAM_INFO
	.align		4
.L_3317:
        /*0018*/ 	.byte	0x04, 0x17
        /*001a*/ 	.short	(.L_3319 - .L_3318)
.L_3318:
        /*001c*/ 	.word	0x00000000
        /*0020*/ 	.short	0x0000
        /*0022*/ 	.short	0x0000
        /*0024*/ 	.byte	0x00, 0xf0, 0x21, 0x00


	//----- nvinfo : EIATTR_SPARSE_MMA_MASK
	.align		4
.L_3319:
        /*0028*/ 	.byte	0x03, 0x50
        /*002a*/ 	.short	0x0000


	//----- nvinfo : EIATTR_MAXREG_COUNT
	.align		4
        /*002c*/ 	.byte	0x03, 0x1b
        /*002e*/ 	.short	0x0080


	//----- nvinfo : EIATTR_EXTERNS
	.align		4
        /*0030*/ 	.byte	0x04, 0x0f
        /*0032*/ 	.short	(.L_3321 - .L_3320)


	//   ....[0]....
	.align		4
.L_3320:
        /*0034*/ 	.word	index@(__assertfail)


	//----- nvinfo : EIATTR_MERCURY_ISA_VERSION
	.align		4
.L_3321:
        /*0038*/ 	.byte	0x03, 0x5f
        /*003a*/ 	.short	0x0101


	//----- nvinfo : EIATTR_VRC_CTA_INIT_COUNT
	.align		4
        /*003c*/ 	.byte	0x02, 0x4a
	.zero		1
	.zero		1


	//----- nvinfo : EIATTR_SYSCALL_OFFSETS
	.align		4
        /*0040*/ 	.byte	0x04, 0x46
        /*0042*/ 	.short	(.L_3323 - .L_3322)


	//   ....[0]....
.L_3322:
        /*0044*/ 	.word	0x000002e0


	//   ....[1]....
        /*0048*/ 	.word	0x00000530


	//   ....[2]....
        /*004c*/ 	.word	0x00000780


	//   ....[3]....
        /*0050*/ 	.word	0x000009c0


	//   ....[4]....
        /*0054*/ 	.word	0x00000c40


	//   ....[5]....
        /*0058*/ 	.word	0x00006690


	//   ....[6]....
        /*005c*/ 	.word	0x0000c0e0


	//   ....[7]....
        /*0060*/ 	.word	0x00011b20


	//   ....[8]....
        /*0064*/ 	.word	0x000173d0


	//   ....[9]....
        /*0068*/ 	.word	0x00017690


	//   ....[10]....
        /*006c*/ 	.word	0x00017950


	//   ....[11]....
        /*0070*/ 	.word	0x00017c00


	//   ....[12]....
        /*0074*/ 	.word	0x00019200


	//   ....[13]....
        /*0078*/ 	.word	0x0001a750


	//   ....[14]....
        /*007c*/ 	.word	0x0001bca0


	//   ....[15]....
        /*0080*/ 	.word	0x0001d200


	//   ....[16]....
        /*0084*/ 	.word	0x0001e770


	//   ....[17]....
        /*0088*/ 	.word	0x00025350


	//   ....[18]....
        /*008c*/ 	.word	0x0002bf30


	//   ....[19]....
        /*0090*/ 	.word	0x00032b20


	//   ....[20]....
        /*0094*/ 	.word	0x00039880


	//   ....[21]....
        /*0098*/ 	.word	0x0003ae40


	//   ....[22]....
        /*009c*/ 	.word	0x0003c400


	//   ....[23]....
        /*00a0*/ 	.word	0x0003d9d0


	//----- nvinfo : EIATTR_EXIT_INSTR_OFFSETS
	.align		4
.L_3323:
        /*00a4*/ 	.byte	0x04, 0x1c
        /*00a6*/ 	.short	(.L_3325 - .L_3324)


	//   ....[0]....
.L_3324:
        /*00a8*/ 	.word	0x00000820


	//   ....[1]....
        /*00ac*/ 	.word	0x00000a10


	//   ....[2]....
        /*00b0*/ 	.word	0x00011980


	//   ....[3]....
        /*00b4*/ 	.word	0x000171e0


	//   ....[4]....
        /*00b8*/ 	.word	0x00017a60


	//   ....[5]....
        /*00bc*/ 	.word	0x00017cc0


	//   ....[6]....
        /*00c0*/ 	.word	0x0001bd70


	//   ....[7]....
        /*00c4*/ 	.word	0x0001d250


	//   ....[8]....
        /*00c8*/ 	.word	0x00031690


	//   ....[9]....
        /*00cc*/ 	.word	0x00038390


	//   ....[10]....
        /*00d0*/ 	.word	0x0003c540


	//   ....[11]....
        /*00d4*/ 	.word	0x0003da90


	//----- nvinfo : EIATTR_MAX_THREADS
	.align		4
.L_3325:
        /*00d8*/ 	.byte	0x04, 0x05
        /*00da*/ 	.short	(.L_3327 - .L_3326)
.L_3326:
        /*00dc*/ 	.word	0x00000080
        /*00e0*/ 	.word	0x00000001
        /*00e4*/ 	.word	0x00000001


	//----- nvinfo : EIATTR_CRS_STACK_SIZE
	.align		4
.L_3327:
        /*00e8*/ 	.byte	0x04, 0x1e
        /*00ea*/ 	.short	(.L_3329 - .L_3328)
.L_3328:
        /*00ec*/ 	.word	0x00000000


	//----- nvinfo : EIATTR_CBANK_PARAM_SIZE
	.align		4
.L_3329:
        /*00f0*/ 	.byte	0x03, 0x19
        /*00f2*/ 	.short	0x03c0


	//----- nvinfo : EIATTR_PARAM_CBANK
	.align		4
        /*00f4*/ 	.byte	0x04, 0x0a
        /*00f6*/ 	.short	(.L_3331 - .L_3330)
	.align		4
.L_3330:
        /*00f8*/ 	.word	index@(.nv.constant0._ZN2at6native24index_elementwise_kernelILi128ELi4EZNS0_20cuda_take_put_kernelIblZZZZZNS0_11take_kernelERNS_14TensorIteratorERKNS_10TensorBaseEENKUlvE_clEvENKUlvE9_clEvENKUlvE_clEvENKUlvE0_clEvEUlRblE_EEvS4_S7_RKT1_EUliE_EEvlSE_)
        /*00fc*/ 	.short	0x0380
        /*00fe*/ 	.short	0x03c0


	//----- nvinfo : EIATTR_SW_WAR
	.align		4
.L_3331:
        /*0100*/ 	.byte	0x04, 0x36
        /*0102*/ 	.short	(.L_3333 - .L_3332)
.L_3332:
        /*0104*/ 	.word	0x00000008
.L_3333:


//--------------------- .nv.info._ZN2at6native24index_elementwise_kernelILi128ELi4EZNS0_20cuda_take_put_kernelIbiZZZZZNS0_11take_kernelERNS_14TensorIteratorERKNS_10TensorBaseEENKUlvE_clEvENKUlvE9_clEvENKUlvE_clEvENKUlvE_clEvEUlRbiE_EEvS4_S7_RKT1_EUliE_EEvlSE_ --------------------------
	.section	.nv.info._ZN2at6native24index_elementwise_kernelILi128ELi4EZNS0_20cuda_take_put_kernelIbiZZZZZNS0_11take_kernelERNS_14TensorIteratorERKNS_10TensorBaseEENKUlvE_clEvENKUlvE9_clEvENKUlvE_clEvENKUlvE_clEvEUlRbiE_EEvS4_S7_RKT1_EUliE_EEvlSE_,"",@"SHT_CUDA_INFO"
	.sectionflags	@""
	.align	4


	//----- nvinfo : EIATTR_CUDA_API_VERSION
	.align		4
        /*0000*/ 	.byte	0x04, 0x37
        /*0002*/ 	.short	(.L_3335 - .L_3334)
.L_3334:
        /*0004*/ 	.word	0x00000082


	//----- nvinfo : EIATTR_KPARAM_INFO
	.align		4
.L_3335:
        /*0008*/ 	.byte	0x04, 0x17
        /*000a*/ 	.short	(.L_3337 - .L_3336)
.L_3336:
        /*000c*/ 	.word	0x00000000
        /*0010*/ 	.short	0x0001
        /*0012*/ 	.short	0x0008
        /*0014*/ 	.byte	0x00, 0xf0, 0xc1, 0x0e


	//----- nvinfo : EIATTR_KPARAM_INFO
	.align		4
.L_3337:
        /*0018*/ 	.byte	0x04, 0x17
        /*001a*/ 	.short	(.L_3339 - .L_3338)
.L_3338:
        /*001c*/ 	.word	0x00000000
        /*0020*/ 	.short	0x0000
        /*0022*/ 	.short	0x0000
        /*0024*/ 	.byte	0x00, 0xf0, 0x21, 0x00


	//----- nvinfo : EIATTR_SPARSE_MMA_MASK
	.align		4
.L_3339:
        /*0028*/ 	.byte	0x03, 0x50
        /*002a*/ 	.short	0x0000


	//----- nvinfo : EIATTR_MAXREG_COUNT
	.align		4
        /*002c*/ 	.byte	0x03, 0x1b
        /*002e*/ 	.short	0x0080


	//----- nvinfo : EIATTR_EXTERNS
	.align		4
        /*0030*/ 	.byte	0x04, 0x0f
        /*0032*/ 	.short	(.L_3341 - .L_3340)


	//   ....[0]....
	.align		4
.L_3340:
        /*0034*/ 	.word	index@(__assertfail)


	//----- nvinfo : EIATTR_MERCURY_ISA_VERSION
	.align		4
.L_3341:
        /*0038*/ 	.byte	0x03, 0x5f
        /*003a*/ 	.short	0x0101


	//----- nvinfo : EIATTR_VRC_CTA_INIT_COUNT
	.align		4
        /*003c*/ 	.byte	0x02, 0x4a
	.zero		1
	.zero		1


	//----- nvinfo : EIATTR_SYSCALL_OFFSETS
	.align		4
        /*0040*/ 	.byte	0x04, 0x46
        /*0042*/ 	.short	(.L_3343 - .L_3342)


	//   ....[0]....
.L_3342:
        /*0044*/ 	.word	0x000002d0


	//   ....[1]....
        /*0048*/ 	.word	0x00000520


	//   ....[2]....
        /*004c*/ 	.word	0x00000770


	//   ....[3]....
        /*0050*/ 	.word	0x000009b0


	//   ....[4]....
        /*0054*/ 	.word	0x00000c20


	//   ....[5]....
        /*0058*/ 	.word	0x00001fd0


	//   ....[6]....
        /*005c*/ 	.word	0x00003380


	//   ....[7]....
        /*0060*/ 	.word	0x00004720


	//   ....[8]....
        /*0064*/ 	.word	0x00005ac0


	//   ....[9]....
        /*0068*/ 	.word	0x00005d70


	//   ....[10]....
        /*006c*/ 	.word	0x00006020


	//   ....[11]....
        /*0070*/ 	.word	0x000062c0


	//   ....[12]....
        /*0074*/ 	.word	0x000078a0


	//   ....[13]....
        /*0078*/ 	.word	0x00008de0


	//   ....[14]....
        /*007c*/ 	.word	0x0000a320


	//   ....[15]....
        /*0080*/ 	.word	0x0000b870


	//   ....[16]....
        /*0084*/ 	.word	0x0000cdd0


	//   ....[17]....
        /*0088*/ 	.word	0x0000f480


	//   ....[18]....
        /*008c*/ 	.word	0x00011b30


	//   ....[19]....
        /*0090*/ 	.word	0x000141f0


	//   ....[20]....
        /*0094*/ 	.word	0x00016880


	//   ....[21]....
        /*0098*/ 	.word	0x00017e20


	//   ....[22]....
        /*009c*/ 	.word	0x000193c0


	//   ....[23]....
        /*00a0*/ 	.word	0x0001a970


	//----- nvinfo : EIATTR_EXIT_INSTR_OFFSETS
	.align		4
.L_3343:
        /*00a4*/ 	.byte	0x04, 0x1c
        /*00a6*/ 	.short	(.L_3345 - .L_3344)


	//   ....[0]....
.L_3344:
        /*00a8*/ 	.word	0x00000810


	//   ....[1]....
        /*00ac*/ 	.word	0x00000a00


	//   ....[2]....
        /*00b0*/ 	.word	0x00004580


	//   ....[3]....
        /*00b4*/ 	.word	0x000058d0


	//   ....[4]....
        /*00b8*/ 	.word	0x00006120


	//   ....[5]....
        /*00bc*/ 	.word	0x00006370


	//   ....[6]....
        /*00c0*/ 	.word	0x0000a3f0


	//   ....[7]....
        /*00c4*/ 	.word	0x0000b8c0


	//   ....[8]....
        /*00c8*/ 	.word	0x00012d60


	//   ....[9]....
        /*00cc*/ 	.word	0x000153a0


	//   ....[10]....
        /*00d0*/ 	.word	0x000194f0


	//   ....[11]....
        /*00d4*/ 	.word	0x0001aa20


	//----- nvinfo : EIATTR_MAX_THREADS
	.align		4
.L_3345:
        /*00d8*/ 	.byte	0x04, 0x05
        /*00da*/ 	.short	(.L_3347 - .L_3346)
.L_3346:
        /*00dc*/ 	.word	0x00000080
        /*00e0*/ 	.word	0x00000001
        /*00e4*/ 	.word	0x00000001


	//----- nvinfo : EIATTR_CRS_STACK_SIZE
	.align		4
.L_3347:
        /*00e8*/ 	.byte	0x04, 0x1e
        /*00ea*/ 	.short	(.L_3349 - .L_3348)
.L_3348:
        /*00ec*/ 	.word	0x00000000


	//----- nvinfo : EIATTR_CBANK_PARAM_SIZE
	.align		4
.L_3349:
        /*00f0*/ 	.byte	0x03, 0x19
        /*00f2*/ 	.short	0x03b8


	//----- nvinfo : EIATTR_PARAM_CBANK
	.align		4
        /*00f4*/ 	.byte	0x04, 0x0a
        /*00f6*/ 	.short	(.L_3351 - .L_3350)
	.align		4
.L_3350:
        /*00f8*/ 	.word	index@(.nv.constant0._ZN2at6native24index_elementwise_kernelILi128ELi4EZNS0_20cuda_take_put_kernelIbiZZZZZNS0_11take_kernelERNS_14TensorIteratorERKNS_10TensorBaseEENKUlvE_clEvENKUlvE9_clEvENKUlvE_clEvENKUlvE_clEvEUlRbiE_EEvS4_S7_RKT1_EUliE_EEvlSE_)
        /*00fc*/ 	.short	0x0380
        /*00fe*/ 	.short	0x03b8


	//----- nvinfo : EIATTR_SW_WAR
	.align		4
.L_3351:
        /*0100*/ 	.byte	0x04, 0x36
        /*0102*/ 	.short	(.L_3353 - .L_3352)
.L_3352:
        /*0104*/ 	.word	0x00000008
.L_3353:


//--------------------- .nv.info._ZN2at6native24index_elementwise_kernelILi128ELi4EZNS0_20cuda_take_put_kernelIN3c104HalfElZZZZZNS0_11take_kernelERNS_14TensorIteratorERKNS_10TensorBaseEENKUlvE_clEvENKUlvE8_clEvENKUlvE_clEvENKUlvE0_clEvEUlRS4_lE_EEvS6_S9_RKT1_EUliE_EEvlSG_ --------------------------
	.section	.nv.info._ZN2at6native24index_elementwise_kernelILi128ELi4EZNS0_20cuda_take_put_kernelIN3c104HalfElZZZZZNS0_11take_kernelERNS_14TensorIteratorERKNS_10TensorBaseEENKUlvE_clEvENKUlvE8_clEvENKUlvE_clEvENKUlvE0_clEvEUlRS4_lE_EEvS6_S9_RKT1_EUliE_EEvlSG_,"",@"SHT_CUDA_INFO"
	.sectionflags	@""
	.align	4


	//----- nvinfo : EIATTR_CUDA_API_VERSION
	.align		4
        /*0000*/ 	.byte	0x04, 0x37
        /*0002*/ 	.short	(.L_3355 - .L_3354)
.L_3354:
        /*0004*/ 	.word	0x00000082


	//----- nvinfo : EIATTR_KPARAM_INFO
	.align		4
.L_3355:
        /*0008*/ 	.byte	0x04, 0x17
        /*000a*/ 	.short	(.L_3357 - .L_3356)
.L_3356:
        /*000c*/ 	.word	0x00000000
        /*0010*/ 	.short	0x0001
        /*0012*/ 	.short	0x0008
        /*0014*/ 	.byte	0x00, 0xf0, 0xe1, 0x0e


	//----- nvinfo : EIATTR_KPARAM_INFO
	.align		4
.L_3357:
        /*0018*/ 	.byte	0x04, 0x17
        /*001a*/ 	.short	(.L_3359 - .L_3358)
.L_3358:
        /*001c*/ 	.word	0x00000000
        /*0020*/ 	.short	0x0000
        /*0022*/ 	.short	0x0000
        /*0024*/ 	.byte	0x00, 0xf0, 0x21, 0x00


	//----- nvinfo : EIATTR_SPARSE_MMA_MASK
	.align		4
.L_3359:
        /*0028*/ 	.byte	0x03, 0x50
        /*002a*/ 	.short	0x0000


	//----- nvinfo : EIATTR_MAXREG_COUNT
	.align		4
        /*002c*/ 	.byte	0x03, 0x1b
        /*002e*/ 	.short	0x0080


	//----- nvinfo : EIATTR_EXTERNS
	.align		4
        /*0030*/ 	.byte	0x04, 0x0f
        /*0032*/ 	.short	(.L_3361 - .L_3360)


	//   ....[0]....
	.align		4
.L_3360:
        /*0034*/ 	.word	index@(__assertfail)


	//----- nvinfo : EIATTR_MERCURY_ISA_VERSION
	.align		4
.L_3361:
        /*0038*/ 	.byte	0x03, 0x5f
        /*003a*/ 	.short	0x0101


	//----- nvinfo : EIATTR_VRC_CTA_INIT_COUNT
	.align		4
        /*003c*/ 	.byte	0x02, 0x4a
	.zero		1
	.zero		1


	//----- nvinfo : EIATTR_SYSCALL_OFFSETS
	.align		4
        /*0040*/ 	.byte	0x04, 0x46
        /*0042*/ 	.short	(.L_3363 - .L_3362)


	//   ....[0]....
.L_3362:
        /*0044*/ 	.word	0x000002e0


	//   ....[1]....
        /*0048*/ 	.word	0x00000530


	//   ....[2]....
        /*004c*/ 	.word	0x00000780


	//   ....[3]....
        /*0050*/ 	.word	0x000009c0


	//   ....[4]....
        /*0054*/ 	.word	0x00000c40


	//   ....[5]....
        /*0058*/ 	.word	0x00006690


	//   ....[6]....
        /*005c*/ 	.word	0x0000c0e0


	//   ....[7]....
        /*0060*/ 	.word	0x00011b20


	//   ....[8]....
        /*0064*/ 	.word	0x000173d0


	//   ....[9]....
        /*0068*/ 	.word	0x000176b0


	//   ....[10]....
        /*006c*/ 	.word	0x00017990


	//   ....[11]....
        /*0070*/ 	.word	0x00017c60


	//   ....[12]....
        /*0074*/ 	.word	0x00019280


	//   ....[13]....
        /*0078*/ 	.word	0x0001a7d0


	//   ....[14]....
        /*007c*/ 	.word	0x0001bd20


	//   ....[15]....
        /*0080*/ 	.word	0x0001d280


	//   ....[16]....
        /*0084*/ 	.word	0x0001e7f0


	//   ....[17]....
        /*0088*/ 	.word	0x000253d0


	//   ....[18]....
        /*008c*/ 	.word	0x0002bfb0


	//   ....[19]....
        /*0090*/ 	.word	0x00032ba0


	//   ....[20]....
        /*0094*/ 	.word	0x00039900


	//   ....[21]....
        /*0098*/ 	.word	0x0003aee0


	//   ....[22]....
        /*009c*/ 	.word	0x0003c4c0


	//   ....[23]....
        /*00a0*/ 	.word	0x0003dab0


	//----- nvinfo : EIATTR_EXIT_INSTR_OFFSETS
	.align		4
.L_3363:
        /*00a4*/ 	.byte	0x04, 0x1c
        /*00a6*/ 	.short	(.L_3365 - .L_3364)


	//   ....[0]....
.L_3364:
        /*00a8*/ 	.word	0x00000820


	//   ....[1]....
        /*00ac*/ 	.word	0x00000a10


	//   ....[2]....
        /*00b0*/ 	.word	0x00011980


	//   ....[3]....
        /*00b4*/ 	.word	0x000171e0


	//   ....[4]....
        /*00b8*/ 	.word	0x00017ac0


	//   ....[5]....
        /*00bc*/ 	.word	0x00017d40


	//   ....[6]....
        /*00c0*/ 	.word	0x0001bdf0


	//   ....[7]....
        /*00c4*/ 	.word	0x0001d2d0


	//   ....[8]....
        /*00c8*/ 	.word	0x00031710


	//   ....[9]....
        /*00cc*/ 	.word	0x00038410


	//   ....[10]....
        /*00d0*/ 	.word	0x0003c620


	//   ....[11]....
        /*00d4*/ 	.word	0x0003db90


	//----- nvinfo : EIATTR_MAX_THREADS
	.align		4
.L_3365:
        /*00d8*/ 	.byte	0x04, 0x05
        /*00da*/ 	.short	(.L_3367 - .L_3366)
.L_3366:
        /*00dc*/ 	.word	0x00000080
        /*00e0*/ 	.word	0x00000001
        /*00e4*/ 	.word	0x00000001


	//----- nvinfo : EIATTR_CRS_STACK_SIZE
	.align		4
.L_3367:
        /*00e8*/ 	.byte	0x04, 0x1e
        /*00ea*/ 	.short	(.L_3369 - .L_3368)
.L_3368:
        /*00ec*/ 	.word	0x00000000


	//----- nvinfo : EIATTR_CBANK_PARAM_SIZE
	.align		4
.L_3369:
        /*00f0*/ 	.byte	0x03, 0x19
        /*00f2*/ 	.short	0x03c0


	//----- nvinfo : EIATTR_PARAM_CBANK
	.align		4
        /*00f4*/ 	.byte	0x04, 0x0a
        /*00f6*/ 	.short	(.L_3371 - .L_3370)
	.align		4
.L_3370:
        /*00f8*/ 	.word	index@(.nv.constant0._ZN2at6native24index_elementwise_kernelILi128ELi4EZNS0_20cuda_take_put_kernelIN3c104HalfElZZZZZNS0_11take_kernelERNS_14TensorIteratorERKNS_10TensorBaseEENKUlvE_clEvENKUlvE8_clEvENKUlvE_clEvENKUlvE0_clEvEUlRS4_lE_EEvS6_S9_RKT1_EUliE_EEvlSG_)
        /*00fc*/ 	.short	0x0380
        /*00fe*/ 	.short	0x03c0


	//----- nvinfo : EIATTR_SW_WAR
	.align		4
.L_3371:
        /*0100*/ 	.byte	0x04, 0x36
        /*0102*/ 	.short	(.L_3373 - .L_3372)
.L_3372:
        /*0104*/ 	.word	0x00000008
.L_3373:


//--------------------- .nv.info._ZN2at6native24index_elementwise_kernelILi128ELi4EZNS0_20cuda_take_put_kernelIN3c104HalfEiZZZZZNS0_11take_kernelERNS_14TensorIteratorERKNS_10TensorBaseEENKUlvE_clEvENKUlvE8_clEvENKUlvE_clEvENKUlvE_clEvEUlRS4_iE_EEvS6_S9_RKT1_EUliE_EEvlSG_ --------------------------
	.section	.nv.info._ZN2at6native24index_elementwise_kernelILi128ELi4EZNS0_20cuda_take_put_kernelIN3c104HalfEiZZZZZNS0_11take_kernelERNS_14TensorIteratorERKNS_10TensorBaseEENKUlvE_clEvENKUlvE8_clEvENKUlvE_clEvENKUlvE_clEvEUlRS4_iE_EEvS6_S9_RKT1_EUliE_EEvlSG_,"",@"SHT_CUDA_INFO"
	.sectionflags	@""
	.align	4


	//----- nvinfo : EIATTR_CUDA_API_VERSION
	.align		4
        /*0000*/ 	.byte	0x04, 0x37
        /*0002*/ 	.short	(.L_3375 - .L_3374)
.L_3374:
        /*0004*/ 	.word	0x00000082


	//----- nvinfo : EIATTR_KPARAM_INFO
	.align		4
.L_3375:
        /*0008*/ 	.byte	0x04, 0x17
        /*000a*/ 	.short	(.L_3377 - .L_3376)
.L_3376:
        /*000c*/ 	.word	0x00000000
        /*0010*/ 	.short	0x0001
        /*0012*/ 	.short	0x0008
        /*0014*/ 	.byte	0x00, 0xf0, 0xc1, 0x0e


	//----- nvinfo : EIATTR_KPARAM_INFO
	.align		4
.L_3377:
        /*0018*/ 	.byte	0x04, 0x17
        /*001a*/ 	.short	(.L_3379 - .L_3378)
.L_3378:
        /*001c*/ 	.word	0x00000000
        /*0020*/ 	.short	0x0000
        /*0022*/ 	.short	0x0000
        /*0024*/ 	.byte	0x00, 0xf0, 0x21, 0x00


	//----- nvinfo : EIATTR_SPARSE_MMA_MASK
	.align		4
.L_3379:
        /*0028*/ 	.byte	0x03, 0x50
        /*002a*/ 	.short	0x0000


	//----- nvinfo : EIATTR_MAXREG_COUNT
	.align		4
        /*002c*/ 	.byte	0x03, 0x1b
        /*002e*/ 	.short	0x0080


	//----- nvinfo : EIATTR_EXTERNS
	.align		4
        /*0030*/ 	.byte	0x04, 0x0f
        /*0032*/ 	.short	(.L_3381 - .L_3380)


	//   ....[0]....
	.align		4
.L_3380:
        /*0034*/ 	.word	index@(__assertfail)


	//----- nvinfo : EIATTR_MERCURY_ISA_VERSION
	.align		4
.L_3381:
        /*0038*/ 	.byte	0x03, 0x5f
        /*003a*/ 	.short	0x0101


	//----- nvinfo : EIATTR_VRC_CTA_INIT_COUNT
	.align		4
        /*003c*/ 	.byte	0x02, 0x4a
	.zero		1
	.zero		1


	//----- nvinfo : EIATTR_SYSCALL_OFFSETS
	.align		4
        /*0040*/ 	.byte	0x04, 0x46
        /*0042*/ 	.short	(.L_3383 - .L_3382)


	//   ....[0]....
.L_3382:
        /*0044*/ 	.word	0x000002d0


	//   ....[1]....
        /*0048*/ 	.word	0x00000520


	//   ....[2]....
        /*004c*/ 	.word	0x00000770


	//   ....[3]....
        /*0050*/ 	.word	0x000009b0


	//   ....[4]....
        /*0054*/ 	.word	0x00000c20


	//   ....[5]....
        /*0058*/ 	.word	0x00001fc0


	//   ....[6]....
        /*005c*/ 	.word	0x00003360


	//   ....[7]....
        /*0060*/ 	.word	0x000046f0


	//   ....[8]....
        /*0064*/ 	.word	0x00005a80


	//   ....[9]....
        /*0068*/ 	.word	0x00005d40


	//   ....[10]....
        /*006c*/ 	.word	0x00006000


	//   ....[11]....
        /*0070*/ 	.word	0x000062b0


	//   ....[12]....
        /*0074*/ 	.word	0x000078a0


	//   ....[13]....
        /*0078*/ 	.word	0x00008de0


	//   ....[14]....
        /*007c*/ 	.word	0x0000a320


	//   ....[15]....
        /*0080*/ 	.word	0x0000b870


	//   ....[16]....
        /*0084*/ 	.word	0x0000cdd0


	//   ....[17]....
        /*0088*/ 	.word	0x0000f470


	//   ....[18]....
        /*008c*/ 	.word	0x00011b10


	//   ....[19]....
        /*0090*/ 	.word	0x000141c0


	//   ....[20]....
        /*0094*/ 	.word	0x00016840


	//   ....[21]....
        /*0098*/ 	.word	0x00017df0


	//   ....[22]....
        /*009c*/ 	.word	0x000193a0


	//   ....[23]....
        /*00a0*/ 	.word	0x0001a960


	//----- nvinfo : EIATTR_EXIT_INSTR_OFFSETS
	.align		4
.L_3383:
        /*00a4*/ 	.byte	0x04, 0x1c
        /*00a6*/ 	.short	(.L_3385 - .L_3384)


	//   ....[0]....
.L_3384:
        /*00a8*/ 	.word	0x00000810


	//   ....[1]....
        /*00ac*/ 	.word	0x00000a00


	//   ....[2]....
        /*00b0*/ 	.word	0x00004550


	//   ....[3]....
        /*00b4*/ 	.word	0x00005890


	//   ....[4]....
        /*00b8*/ 	.word	0x00006110


	//   ....[5]....
        /*00bc*/ 	.word	0x00006370


	//   ....[6]....
        /*00c0*/ 	.word	0x0000a3f0


	//   ....[7]....
        /*00c4*/ 	.word	0x0000b8c0


	//   ....[8]....
        /*00c8*/ 	.word	0x00012d30


	//   ....[9]....
        /*00cc*/ 	.word	0x00015360


	//   ....[10]....
        /*00d0*/ 	.word	0x000194e0


	//   ....[11]....
        /*00d4*/ 	.word	0x0001aa20


	//----- nvinfo : EIATTR_MAX_THREADS
	.align		4
.L_3385:
        /*00d8*/ 	.byte	0x04, 0x05
        /*00da*/ 	.short	(.L_3387 - .L_3386)
.L_3386:
        /*00dc*/ 	.word	0x00000080
        /*00e0*/ 	.word	0x00000001
        /*00e4*/ 	.word	0x00000001


	//----- nvinfo : EIATTR_CRS_STACK_SIZE
	.align		4
.L_3387:
        /*00e8*/ 	.byte	0x04, 0x1e
        /*00ea*/ 	.short	(.L_3389 - .L_3388)
.L_3388:
        /*00ec*/ 	.word	0x00000000


	//----- nvinfo : EIATTR_CBANK_PARAM_SIZE
	.align		4
.L_3389:
        /*00f0*/ 	.byte	0x03, 0x19
        /*00f2*/ 	.short	0x03b8


	//----- nvinfo : EIATTR_PARAM_CBANK
	.align		4
        /*00f4*/ 	.byte	0x04, 0x0a
        /*00f6*/ 	.short	(.L_3391 - .L_3390)
	.align		4
.L_3390:
        /*00f8*/ 	.word	index@(.nv.constant0._ZN2at6native24index_elementwise_kernelILi128ELi4EZNS0_20cuda_take_put_kernelIN3c104HalfEiZZZZZNS0_11take_kernelERNS_14TensorIteratorERKNS_10TensorBaseEENKUlvE_clEvENKUlvE8_clEvENKUlvE_clEvENKUlvE_clEvEUlRS4_iE_EEvS6_S9_RKT1_EUliE_EEvlSG_)
        /*00fc*/ 	.short	0x0380
        /*00fe*/ 	.short	0x03b8


	//----- nvinfo : EIATTR_SW_WAR
	.align		4
.L_3391:
        /*0100*/ 	.byte	0x04, 0x36
        /*0102*/ 	.short	(.L_3393 - .L_3392)
.L_3392:
        /*0104*/ 	.word	0x00000008
.L_3393:


//--------------------- .nv.info._ZN2at6native24index_elementwise_kernelILi128ELi4EZNS0_20cuda_take_put_kernelIN3c107complexIfEElZZZZZNS0_11take_kernelERNS_14TensorIteratorERKNS_10TensorBaseEENKUlvE_clEvENKUlvE7_clEvENKUlvE_clEvENKUlvE0_clEvEUlRS5_lE_EEvS7_SA_RKT1_EUliE_EEvlSH_ --------------------------
	.section	.nv.info._ZN2at6native24index_elementwise_kernelILi128ELi4EZNS0_20cuda_take_put_kernelIN3c107complexIfEElZZZZZNS0_11take_kernelERNS_14TensorIteratorERKNS_10TensorBaseEENKUlvE_clEvENKUlvE7_clEvENKUlvE_clEvENKUlvE0_clEvEUlRS5_lE_EEvS7_SA_RKT1_EUliE_EEvlSH_,"",@"SHT_CUDA_INFO"
	.sectionflags	@""
	.align	4


	//----- nvinfo : EIATTR_CUDA_API_VERSION
	.align		4
        /*0000*/ 	.byte	0x04, 0x37
        /*0002*/ 	.short	(.L_3395 - .L_3394)
.L_3394:
        /*0004*/ 	.word	0x00000082


	//----- nvinfo : EIATTR_KPARAM_INFO
	.align		4
.L_3395:
        /*0008*/ 	.byte	0x04, 0x17
        /*000a*/ 	.short	(.L_3397 - .L_3396)
.L_3396:
        /*000c*/ 	.word	0x00000000
        /*0010*/ 	.short	0x0001
        /*0012*/ 	.short	0x0008
        /*0014*/ 	.byte	0x00, 0xf0, 0xe1, 0x0e


	//----- nvinfo : EIATTR_KPARAM_INFO
	.align		4
.L_3397:
        /*0018*/ 	.byte	0x04, 0x17
        /*001a*/ 	.short	(.L_3399 - .L_3398)
.L_3398:
        /*001c*/ 	.word	0x00000000
        /*0020*/ 	.short	0x0000
        /*0022*/ 	.short	0x0000
        /*0024*/ 	.byte	0x00, 0xf0, 0x21, 0x00


	//----- nvinfo : EIATTR_SPARSE_MMA_MASK
	.align		4
.L_3399:
        /*0028*/ 	.byte	0x03, 0x50
        /*002a*/ 	.short	0x0000


	//----- nvinfo : EIATTR_MAXREG_COUNT
	.align		4
        /*002c*/ 	.byte	0x03, 0x1b
        /*002e*/ 	.short	0x0080


	//----- nvinfo : EIATTR_EXTERNS
	.align		4
        /*0030*/ 	.byte	0x04, 0x0f
        /*0032*/ 	.short	(.L_3401 - .L_3400)


	//   ....[0]....
	.align		4
.L_3400:
        /*0034*/ 	.word	index@(__assertfail)


	//----- nvinfo : EIATTR_MERCURY_ISA_VERSION
	.align		4
.L_3401:
        /*0038*/ 	.byte	0x03, 0x5f
        /*003a*/ 	.short	0x0101


	//----- nvinfo : EIATTR_VRC_CTA_INIT_COUNT
	.align		4
        /*003c*/ 	.byte	0x02, 0x4a
	.zero		1
	.zero		1


	//----- nvinfo : EIATTR_SYSCALL_OFFSETS
	.align		4
        /*0040*/ 	.byte	0x04, 0x46
        /*0042*/ 	.short	(.L_3403 - .L_3402)


	//   ....[0]....
.L_3402:
        /*0044*/ 	.word	0x000002e0


	//   ....[1]....
        /*0048*/ 	.word	0x00000530


	//   ....[2]....
        /*004c*/ 	.word	0x00000780


	//   ....[3]....
        /*0050*/ 	.word	0x000009c0


	//   ....[4]....
        /*0054*/ 	.word	0x00000c40


	//   ....[5]....
        /*0058*/ 	.word	0x00006690


	//   ....[6]....
        /*005c*/ 	.word	0x0000c0e0


	//   ....[7]....
        /*0060*/ 	.word	0x00011b20


	//   ....[8]....
        /*0064*/ 	.word	0x000173d0


	//   ....[9]....
        /*0068*/ 	.word	0x000176b0


	//   ....[10]....
        /*006c*/ 	.word	0x00017990


	//   ....[11]....
        /*0070*/ 	.word	0x00017c60


	//   ....[12]....
        /*0074*/ 	.word	0x00019280


	//   ....[13]....
        /*0078*/ 	.word	0x0001a7d0


	//   ....[14]....
        /*007c*/ 	.word	0x0001bd20


	//   ....[15]....
        /*0080*/ 	.word	0x0001d280


	//   ....[16]....
        /*0084*/ 	.word	0x0001e7f0


	//   ....[17]....
        /*0088*/ 	.word	0x000253d0


	//   ....[18]....
        /*008c*/ 	.word	0x0002bfb0


	//   ....[19]....
        /*0090*/ 	.word	0x00032ba0


	//   ....[20]....
        /*0094*/ 	.word	0x00039900


	//   ....[21]....
        /*0098*/ 	.word	0x0003aee0


	//   ....[22]....
        /*009c*/ 	.word	0x0003c4c0


	//   ....[23]....
        /*00a0*/ 	.word	0x0003dab0


	//----- nvinfo : EIATTR_EXIT_INSTR_OFFSETS
	.align		4
.L_3403:
        /*00a4*/ 	.byte	0x04, 0x1c
        /*00a6*/ 	.short	(.L_3405 - .L_3404)


	//   ....[0]....
.L_3404:
        /*00a8*/ 	.word	0x00000820


	//   ....[1]....
        /*00ac*/ 	.word	0x00000a10


	//   ....[2]....
        /*00b0*/ 	.word	0x00011980


	//   ....[3]....
        /*00b4*/ 	.word	0x000171e0


	//   ....[4]....
        /*00b8*/ 	.word	0x00017ac0


	//   ....[5]....
        /*00bc*/ 	.word	0x00017d40


	//   ....[6]....
        /*00c0*/ 	.word	0x0001bdf0


	//   ....[7]....
        /*00c4*/ 	.word	0x0001d2d0


	//   ....[8]....
        /*00c8*/ 	.word	0x00031710


	//   ....[9]....
        /*00cc*/ 	.word	0x00038410


	//   ....[10]....
        /*00d0*/ 	.word	0x0003c620


	//   ....[11]....
        /*00d4*/ 	.word	0x0003db90


	//----- nvinfo : EIATTR_MAX_THREADS
	.align		4
.L_3405:
        /*00d8*/ 	.byte	0x04, 0x05
        /*00da*/ 	.short	(.L_3407 - .L_3406)
.L_3406:
        /*00dc*/ 	.word	0x00000080
        /*00e0*/ 	.word	0x00000001
        /*00e4*/ 	.word	0x00000001


	//----- nvinfo : EIATTR_CRS_STACK_SIZE
	.align		4
.L_3407:
        /*00e8*/ 	.byte	0x04, 0x1e
        /*00ea*/ 	.short	(.L_3409 - .L_3408)
.L_3408:
        /*00ec*/ 	.word	0x00000000


	//----- nvinfo : EIATTR_CBANK_PARAM_SIZE
	.align		4
.L_3409:
        /*00f0*/ 	.byte	0x03, 0x19
        /*00f2*/ 	.short	0x03c0


	//----- nvinfo : EIATTR_PARAM_CBANK
	.align		4
        /*00f4*/ 	.byte	0x04, 0x0a
        /*00f6*/ 	.short	(.L_3411 - .L_3410)
	.align		4
.L_3410:
        /*00f8*/ 	.word	index@(.nv.constant0._ZN2at6native24index_elementwise_kernelILi128ELi4EZNS0_20cuda_take_put_kernelIN3c107complexIfEElZZZZZNS0_11take_kernelERNS_14TensorIteratorERKNS_10TensorBaseEENKUlvE_clEvENKUlvE7_clEvENKUlvE_clEvENKUlvE0_clEvEUlRS5_lE_EEvS7_SA_RKT1_EUliE_EEvlSH_)
        /*00fc*/ 	.short	0x0380
        /*00fe*/ 	.short	0x03c0


	//----- nvinfo : EIATTR_SW_WAR
	.align		4
.L_3411:
        /*0100*/ 	.byte	0x04, 0x36
        /*0102*/ 	.short	(.L_3413 - .L_3412)
.L_3412:
        /*0104*/ 	.word	0x00000008
.L_3413:


//--------------------- .nv.info._ZN2at6native24index_elementwise_kernelILi128ELi4EZNS0_20cuda_take_put_kernelIN3c107complexIfEEiZZZZZNS0_11take_kernelERNS_14TensorIteratorERKNS_10TensorBaseEENKUlvE_clEvENKUlvE7_clEvENKUlvE_clEvENKUlvE_clEvEUlRS5_iE_EEvS7_SA_RKT1_EUliE_EEvlSH_ --------------------------
	.section	.nv.info._ZN2at6native24index_elementwise_kernelILi128ELi4EZNS0_20cuda_take_put_kernelIN3c107complexIfEEiZZZZZNS0_11take_kernelERNS_14TensorIteratorERKNS_10TensorBaseEENKUlvE_clEvENKUlvE7_clEvENKUlvE_clEvENKUlvE_clEvEUlRS5_iE_EEvS7_SA_RKT1_EUliE_EEvlSH_,"",@"SHT_CUDA_INFO"
	.sectionflags	@""
	.align	4


	//----- nvinfo : EIATTR_CUDA_API_VERSION
	.align		4
        /*0000*/ 	.byte	0x04, 0x37
        /*0002*/ 	.short	(.L_3415 - .L_3414)
.L_3414:
        /*0004*/ 	.word	0x00000082


	//----- nvinfo : EIATTR_KPARAM_INFO
	.align		4
.L_3415:
        /*0008*/ 	.byte	0x04, 0x17
        /*000a*/ 	.short	(.L_3417 - .L_3416)
.L_3416:
        /*000c*/ 	.word	0x00000000
        /*0010*/ 	.short	0x0001
        /*0012*/ 	.short	0x0008
        /*0014*/ 	.byte	0x00, 0xf0, 0xc1, 0x0e


	//----- nvinfo : EIATTR_KPARAM_INFO
	.align		4
.L_3417:
        /*0018*/ 	.byte	0x04, 0x17
        /*001a*/ 	.short	(.L_3419 - .L_3418)
.L_3418:
        /*001c*/ 	.word	0x00000000
        /*0020*/ 	.short	0x0000
        /*0022*/ 	.short	0x0000
        /*0024*/ 	.byte	0x00, 0xf0, 0x21, 0x00


	//----- nvinfo : EIATTR_SPARSE_MMA_MASK
	.align		4
.L_3419:
        /*0028*/ 	.byte	0x03, 0x50
        /*002a*/ 	.short	0x0000


	//----- nvinfo : EIATTR_MAXREG_COUNT
	.align		4
        /*002c*/ 	.byte	0x03, 0x1b
        /*002e*/ 	.short	0x0080


	//----- nvinfo : EIATTR_EXTERNS
	.align		4
        /*0030*/ 	.byte	0x04, 0x0f
        /*0032*/ 	.short	(.L_3421 - .L_3420)


	//   ....[0]....
	.align		4
.L_3420:
        /*0034*/ 	.word	index@(__assertfail)


	//----- nvinfo : EIATTR_MERCURY_ISA_VERSION
	.align		4
.L_3421:
        /*0038*/ 	.byte	0x03, 0x5f
        /*003a*/ 	.short	0x0101


	//----- nvinfo : EIATTR_VRC_CTA_INIT_COUNT
	.align		4
        /*003c*/ 	.byte	0x02, 0x4a
	.zero		1
	.zero		1


	//----- nvinfo : EIATTR_SYSCALL_OFFSETS
	.align		4
        /*0040*/ 	.byte	0x04, 0x46
        /*0042*/ 	.short	(.L_3423 - .L_3422)


	//   ....[0]....
.L_3422:
        /*0044*/ 	.word	0x000002d0


	//   ....[1]....
        /*0048*/ 	.word	0x00000520


	//   ....[2]....
        /*004c*/ 	.word	0x00000770


	//   ....[3]....
        /*0050*/ 	.word	0x000009b0


	//   ....[4]....
        /*0054*/ 	.word	0x00000c20


	//   ....[5]....
        /*0058*/ 	.word	0x00001fc0


	//   ....[6]....
        /*005c*/ 	.word	0x00003360


	//   ....[7]....
        /*0060*/ 	.word	0x000046f0


	//   ....[8]....
        /*0064*/ 	.word	0x00005a80


	//   ....[9]....
        /*0068*/ 	.word	0x00005d40


	//   ....[10]....
        /*006c*/ 	.word	0x00006000


	//   ....[11]....
        /*0070*/ 	.word	0x000062b0


	//   ....[12]....
        /*0074*/ 	.word	0x000078a0


	//   ....[13]....
        /*0078*/ 	.word	0x00008de0


	//   ....[14]....
        /*007c*/ 	.word	0x0000a320


	//   ....[15]....
        /*0080*/ 	.word	0x0000b870


	//   ....[16]....
        /*0084*/ 	.word	0x0000cdd0


	//   ....[17]....
        /*0088*/ 	.word	0x0000f470


	//   ....[18]....
        /*008c*/ 	.word	0x00011b10


	//   ....[19]....
        /*0090*/ 	.word	0x000141c0


	//   ....[20]....
        /*0094*/ 	.word	0x00016840


	//   ....[21]....
        /*0098*/ 	.word	0x00017df0


	//   ....[22]....
        /*009c*/ 	.word	0x000193a0


	//   ....[23]....
        /*00a0*/ 	.word	0x0001a960


	//----- nvinfo : EIATTR_EXIT_INSTR_OFFSETS
	.align		4
.L_3423:
        /*00a4*/ 	.byte	0x04, 0x1c
        /*00a6*/ 	.short	(.L_3425 - .L_3424)


	//   ....[0]....
.L_3424:
        /*00a8*/ 	.word	0x00000810


	//   ....[1]....
        /*00ac*/ 	.word	0x00000a00


	//   ....[2]....
        /*00b0*/ 	.word	0x00004550


	//   ....[3]....
        /*00b4*/ 	.word	0x00005890


	//   ....[4]....
        /*00b8*/ 	.word	0x00006110


	//   ....[5]....
        /*00bc*/ 	.word	0x00006370


	//   ....[6]....
        /*00c0*/ 	.word	0x0000a3f0


	//   ....[7]....
        /*00c4*/ 	.word	0x0000b8c0


	//   ....[8]....
        /*00c8*/ 	.word	0x00012d30


	//   ....[9]....
        /*00cc*/ 	.word	0x00015360


	//   ....[10]....
        /*00d0*/ 	.word	0x000194e0


	//   ....[11]....
        /*00d4*/ 	.word	0x0001aa20


	//----- nvinfo : EIATTR_MAX_THREADS
	.align		4
.L_3425:
        /*00d8*/ 	.byte	0x04, 0x05
        /*00da*/ 	.short	(.L_3427 - .L_3426)
.L_3426:
        /*00dc*/ 	.word	0x00000080
        /*00e0*/ 	.word	0x00000001
        /*00e4*/ 	.word	0x00000001


	//----- nvinfo : EIATTR_CRS_STACK_SIZE
	.align		4
.L_3427:
        /*00e8*/ 	.byte	0x04, 0x1e
        /*00ea*/ 	.short	(.L_3429 - .L_3428)
.L_3428:
        /*00ec*/ 	.word	0x00000000


	//----- nvinfo : EIATTR_CBANK_PARAM_SIZE
	.align		4
.L_3429:
        /*00f0*/ 	.byte	0x03, 0x19
        /*00f2*/ 	.short	0x03b8


	//----- nvinfo : EIATTR_PARAM_CBANK
	.align		4
        /*00f4*/ 	.byte	0x04, 0x0a
        /*00f6*/ 	.short	(.L_3431 - .L_3430)
	.align		4
.L_3430:
        /*00f8*/ 	.word	index@(.nv.constant0._ZN2at6native24index_elementwise_kernelILi128ELi4EZNS0_20cuda_take_put_kernelIN3c107complexIfEEiZZZZZNS0_11take_kernelERNS_14TensorIteratorERKNS_10TensorBaseEENKUlvE_clEvENKUlvE7_clEvENKUlvE_clEvENKUlvE_clEvEUlRS5_iE_EEvS7_SA_RKT1_EUliE_EEvlSH_)
        /*00fc*/ 	.short	0x0380
        /*00fe*/ 	.short	0x03b8


	//----- nvinfo : EIATTR_SW_WAR
	.align		4
.L_3431:
        /*0100*/ 	.byte	0x04, 0x36
        /*0102*/ 	.short	(.L_3433 - .L_3432)
.L_3432:
        /*0104*/ 	.word	0x00000008
.L_3433:


//--------------------- .nv.info._ZN2at6native24index_elementwise_kernelILi128ELi4EZNS0_20cuda_take_put_kernelIN3c107complexIdEElZZZZZNS0_11take_kernelERNS_14TensorIteratorERKNS_10TensorBaseEENKUlvE_clEvENKUlvE6_clEvENKUlvE_clEvENKUlvE0_clEvEUlRS5_lE_EEvS7_SA_RKT1_EUliE_EEvlSH_ --------------------------
	.section	.nv.info._ZN2at6native24index_elementwise_kernelILi128ELi4EZNS0_20cuda_take_put_kernelIN3c107complexIdEElZZZZZNS0_11take_kernelERNS_14TensorIteratorERKNS_10TensorBaseEENKUlvE_clEvENKUlvE6_clEvENKUlvE_clEvENKUlvE0_clEvEUlRS5_lE_EEvS7_SA_RKT1_EUliE_EEvlSH_,"",@"SHT_CUDA_INFO"
	.sectionflags	@""
	.align	4


	//----- nvinfo : EIATTR_CUDA_API_VERSION
	.align		4
        /*0000*/ 	.byte	0x04, 0x37
        /*0002*/ 	.short	(.L_3435 - .L_3434)
.L_3434:
        /*0004*/ 	.word	0x00000082


	//----- nvinfo : EIATTR_KPARAM_INFO
	.align		4
.L_3435:
        /*0008*/ 	.byte	0x04, 0x17
        /*000a*/ 	.short	(.L_3437 - .L_3436)
.L_3436:
        /*000c*/ 	.word	0x00000000
        /*0010*/ 	.short	0x0001
        /*0012*/ 	.short	0x0008
        /*0014*/ 	.byte	0x00, 0xf0, 0xe1, 0x0e


	//----- nvinfo : EIATTR_KPARAM_INFO
	.align		4
.L_3437:
        /*0018*/ 	.byte	0x04, 0x17
        /*001a*/ 	.short	(.L_3439 - .L_3438)
.L_3438:
        /*001c*/ 	.word	0x00000000
        /*0020*/ 	.short	0x0000
        /*0022*/ 	.short	0x0000
        /*0024*/ 	.byte	0x00, 0xf0, 0x21, 0x00


	//----- nvinfo : EIATTR_SPARSE_MMA_MASK
	.align		4
.L_3439:
        /*0028*/ 	.byte	0x03, 0x50
        /*002a*/ 	.short	0x0000


	//----- nvinfo : EIATTR_MAXREG_COUNT
	.align		4
        /*002c*/ 	.byte	0x03, 0x1b
        /*002e*/ 	.short	0x0080


	//----- nvinfo : EIATTR_EXTERNS
	.align		4
        /*0030*/ 	.byte	0x04, 0x0f
        /*0032*/ 	.short	(.L_3441 - .L_3440)


	//   ....[0]....
	.align		4
.L_3440:
        /*0034*/ 	.word	index@(__assertfail)


	//----- nvinfo : EIATTR_MERCURY_ISA_VERSION
	.align		4
.L_3441:
        /*0038*/ 	.byte	0x03, 0x5f
        /*003a*/ 	.short	0x0101


	//----- nvinfo : EIATTR_VRC_CTA_INIT_COUNT
	.align		4
        /*003c*/ 	.byte	0x02, 0x4a
	.zero		1
	.zero		1


	//----- nvinfo : EIATTR_SYSCALL_OFFSETS
	.align		4
        /*0040*/ 	.byte	0x04, 0x46
        /*0042*/ 	.short	(.L_3443 - .L_3442)


	//   ....[0]....
.L_3442:
        /*0044*/ 	.word	0x000002e0


	//   ....[1]....
        /*0048*/ 	.word	0x00000530


	//   ....[2]....
        /*004c*/ 	.word	0x00000780


	//   ....[3]....
        /*0050*/ 	.word	0x000009c0


	//   ....[4]....
        /*0054*/ 	.word	0x00000c40


	//   ....[5]....
        /*0058*/ 	.word	0x00006690


	//   ....[6]....
        /*005c*/ 	.word	0x0000c0e0


	//   ....[7]....
        /*0060*/ 	.word	0x00011b20


	//   ....[8]....
        /*0064*/ 	.word	0x000173d0


	//   ....[9]....
        /*0068*/ 	.word	0x000176b0


	//   ....[10]....
        /*006c*/ 	.word	0x00017990


	//   ....[11]....
        /*0070*/ 	.word	0x00017c60


	//   ....[12]....
        /*0074*/ 	.word	0x00019280


	//   ....[13]....
        /*0078*/ 	.word	0x0001a7d0


	//   ....[14]....
        /*007c*/ 	.word	0x0001bd20


	//   ....[15]....
        /*0080*/ 	.word	0x0001d280


	//   ....[16]....
        /*0084*/ 	.word	0x0001e7f0


	//   ....[17]....
        /*0088*/ 	.word	0x000253d0


	//   ....[18]....
        /*008c*/ 	.word	0x0002bfb0


	//   ....[19]....
        /*0090*/ 	.word	0x00032ba0


	//   ....[20]....
        /*0094*/ 	.word	0x00039900


	//   ....[21]....
        /*0098*/ 	.word	0x0003aee0


	//   ....[22]....
        /*009c*/ 	.word	0x0003c4c0


	//   ....[23]....
        /*00a0*/ 	.word	0x0003dab0


	//----- nvinfo : EIATTR_EXIT_INSTR_OFFSETS
	.align		4
.L_3443:
        /*00a4*/ 	.byte	0x04, 0x1c
        /*00a6*/ 	.short	(.L_3445 - .L_3444)


	//   ....[0]....
.L_3444:
        /*00a8*/ 	.word	0x00000820


	//   ....[1]....
        /*00ac*/ 	.word	0x00000a10


	//   ....[2]....
        /*00b0*/ 	.word	0x00011980


	//   ....[3]....
        /*00b4*/ 	.word	0x000171e0


	//   ....[4]....
        /*00b8*/ 	.word	0x00017ac0


	//   ....[5]....
        /*00bc*/ 	.word	0x00017d40


	//   ....[6]....
        /*00c0*/ 	.word	0x0001bdf0


	//   ....[7]....
        /*00c4*/ 	.word	0x0001d2d0


	//   ....[8]....
        /*00c8*/ 	.word	0x00031710


	//   ....[9]....
        /*00cc*/ 	.word	0x00038410


	//   ....[10]....
        /*00d0*/ 	.word	0x0003c620


	//   ....[11]....
        /*00d4*/ 	.word	0x0003db90


	//----- nvinfo : EIATTR_MAX_THREADS
	.align		4
.L_3445:
        /*00d8*/ 	.byte	0x04, 0x05
        /*00da*/ 	.short	(.L_3447 - .L_3446)
.L_3446:
        /*00dc*/ 	.word	0x00000080
        /*00e0*/ 	.word	0x00000001
        /*00e4*/ 	.word	0x00000001


	//----- nvinfo : EIATTR_CRS_STACK_SIZE
	.align		4
.L_3447:
        /*00e8*/ 	.byte	0x04, 0x1e
        /*00ea*/ 	.short	(.L_3449 - .L_3448)
.L_3448:
        /*00ec*/ 	.word	0x00000000


	//----- nvinfo : EIATTR_CBANK_PARAM_SIZE
	.align		4
.L_3449:
        /*00f0*/ 	.byte	0x03, 0x19
        /*00f2*/ 	.short	0x03c0


	//----- nvinfo : EIATTR_PARAM_CBANK
	.align		4
        /*00f4*/ 	.byte	0x04, 0x0a
        /*00f6*/ 	.short	(.L_3451 - .L_3450)
	.align		4
.L_3450:
        /*00f8*/ 	.word	index@(.nv.constant0._ZN2at6native24index_elementwise_kernelILi128ELi4EZNS0_20cuda_take_put_kernelIN3c107complexIdEElZZZZZNS0_11take_kernelERNS_14TensorIteratorERKNS_10TensorBaseEENKUlvE_clEvENKUlvE6_clEvENKUlvE_clEvENKUlvE0_clEvEUlRS5_lE_EEvS7_SA_RKT1_EUliE_EEvlSH_)
        /*00fc*/ 	.short	0x0380
        /*00fe*/ 	.short	0x03c0


	//----- nvinfo : EIATTR_SW_WAR
	.align		4
.L_3451:
        /*0100*/ 	.byte	0x04, 0x36
        /*0102*/ 	.short	(.L_3453 - .L_3452)
.L_3452:
        /*0104*/ 	.word	0x00000008
.L_3453:


//--------------------- .nv.info._ZN2at6native24index_elementwise_kernelILi128ELi4EZNS0_20cuda_take_put_kernelIN3c107complexIdEEiZZZZZNS0_11take_kernelERNS_14TensorIteratorERKNS_10TensorBaseEENKUlvE_clEvENKUlvE6_clEvENKUlvE_clEvENKUlvE_clEvEUlRS5_iE_EEvS7_SA_RKT1_EUliE_EEvlSH_ --------------------------
	.section	.nv.info._ZN2at6native24index_elementwise_kernelILi128ELi4EZNS0_20cuda_take_put_kernelIN3c107complexIdEEiZZZZZNS0_11take_kernelERNS_14TensorIteratorERKNS_10TensorBaseEENKUlvE_clEvENKUlvE6_clEvENKUlvE_clEvENKUlvE_clEvEUlRS5_iE_EEvS7_SA_RKT1_EUliE_EEvlSH_,"",@"SHT_CUDA_INFO"
	.sectionflags	@""
	.align	4


	//----- nvinfo : EIATTR_CUDA_API_VERSION
	.align		4
        /*0000*/ 	.byte	0x04, 0x37
        /*0002*/ 	.short	(.L_3455 - .L_3454)
.L_3454:
        /*0004*/ 	.word	0x00000082


	//----- nvinfo : EIATTR_KPARAM_INFO
	.align		4
.L_3455:
        /*0008*/ 	.byte	0x04, 0x17
        /*000a*/ 	.short	(.L_3457 - .L_3456)
.L_3456:
        /*000c*/ 	.word	0x00000000
        /*0010*/ 	.short	0x0001
        /*0012*/ 	.short	0x0008
        /*0014*/ 	.byte	0x00, 0xf0, 0xc1, 0x0e


	//----- nvinfo : EIATTR_KPARAM_INFO
	.align		4
.L_3457:
        /*0018*/ 	.byte	0x04, 0x17
        /*001a*/ 	.short	(.L_3459 - .L_3458)
.L_3458:
        /*001c*/ 	.word	0x00000000
        /*0020*/ 	.short	0x0000
        /*0022*/ 	.short	0x0000
        /*0024*/ 	.byte	0x00, 0xf0, 0x21, 0x00


	//----- nvinfo : EIATTR_SPARSE_MMA_MASK
	.align		4
.L_3459:
        /*0028*/ 	.byte	0x03, 0x50
        /*002a*/ 	.short	0x0000


	//----- nvinfo : EIATTR_MAXREG_COUNT
	.align		4
        /*002c*/ 	.byte	0x03, 0x1b
        /*002e*/ 	.short	0x0080


	//----- nvinfo : EIATTR_EXTERNS
	.align		4
        /*0030*/ 	.byte	0x04, 0x0f
        /*0032*/ 	.short	(.L_3461 - .L_3460)


	//   ....[0]....
	.align		4
.L_3460:
        /*0034*/ 	.word	index@(__assertfail)


	//----- nvinfo : EIATTR_MERCURY_ISA_VERSION
	.align		4
.L_3461:
        /*0038*/ 	.byte	0x03, 0x5f
        /*003a*/ 	.short	0x0101


	//----- nvinfo : EIATTR_VRC_CTA_INIT_COUNT
	.align		4
        /*003c*/ 	.byte	0x02, 0x4a
	.zero		1
	.zero		1


	//----- nvinfo : EIATTR_SYSCALL_OFFSETS
	.align		4
        /*0040*/ 	.byte	0x04, 0x46
        /*0042*/ 	.short	(.L_3463 - .L_3462)


	//   ....[0]....
.L_3462:
        /*0044*/ 	.word	0x000002d0


	//   ....[1]....
        /*0048*/ 	.word	0x00000520


	//   ....[2]....
        /*004c*/ 	.word	0x00000770


	//   ....[3]....
        /*0050*/ 	.word	0x000009b0


	//   ....[4]....
        /*0054*/ 	.word	0x00000c20


	//   ....[5]....
        /*0058*/ 	.word	0x00001fc0


	//   ....[6]....
        /*005c*/ 	.word	0x00003360


	//   ....[7]....
        /*0060*/ 	.word	0x000046f0


	//   ....[8]....
        /*0064*/ 	.word	0x00005a80


	//   ....[9]....
        /*0068*/ 	.word	0x00005d40


	//   ....[10]....
        /*006c*/ 	.word	0x00006000


	//   ....[11]....
        /*0070*/ 	.word	0x000062b0


	//   ....[12]....
        /*0074*/ 	.word	0x000078a0


	//   ....[13]....
        /*0078*/ 	.word	0x00008de0


	//   ....[14]....
        /*007c*/ 	.word	0x0000a320


	//   ....[15]....
        /*0080*/ 	.word	0x0000b870


	//   ....[16]....
        /*0084*/ 	.word	0x0000cdc0


	//   ....[17]....
        /*0088*/ 	.word	0x0000f450


	//   ....[18]....
        /*008c*/ 	.word	0x00011ae0


	//   ....[19]....
        /*0090*/ 	.word	0x00014180


	//   ....[20]....
        /*0094*/ 	.word	0x00016800


	//   ....[21]....
        /*0098*/ 	.word	0x00017db0


	//   ....[22]....
        /*009c*/ 	.word	0x00019360


	//   ....[23]....
        /*00a0*/ 	.word	0x0001a920


	//----- nvinfo : EIATTR_EXIT_INSTR_OFFSETS
	.align		4
.L_3463:
        /*00a4*/ 	.byte	0x04, 0x1c
        /*00a6*/ 	.short	(.L_3465 - .L_3464)


	//   ....[0]....
.L_3464:
        /*00a8*/ 	.word	0x00000810


	//   ....[1]....
        /*00ac*/ 	.word	0x00000a00


	//   ....[2]....
        /*00b0*/ 	.word	0x00004550


	//   ....[3]....
        /*00b4*/ 	.word	0x00005890


	//   ....[4]....
        /*00b8*/ 	.word	0x00006110


	//   ....[5]....
        /*00bc*/ 	.word	0x00006370


	//   ....[6]....
        /*00c0*/ 	.word	0x0000a3f0


	//   ....[7]....
        /*00c4*/ 	.word	0x0000b8c0


	//   ....[8]....
        /*00c8*/ 	.word	0x00012d00


	//   ....[9]....
        /*00cc*/ 	.word	0x00015320


	//   ....[10]....
        /*00d0*/ 	.word	0x000194a0


	//   ....[11]....
        /*00d4*/ 	.word	0x0001a9e0


	//----- nvinfo : EIATTR_MAX_THREADS
	.align		4
.L_3465:
        /*00d8*/ 	.byte	0x04, 0x05
        /*00da*/ 	.short	(.L_3467 - .L_3466)
.L_3466:
        /*00dc*/ 	.word	0x00000080
        /*00e0*/ 	.word	0x00000001
        /*00e4*/ 	.word	0x00000001


	//----- nvinfo : EIATTR_CRS_STACK_SIZE
	.align		4
.L_3467:
        /*00e8*/ 	.byte	0x04, 0x1e
        /*00ea*/ 	.short	(.L_3469 - .L_3468)
.L_3468:
        /*00ec*/ 	.word	0x00000000


	//----- nvinfo : EIATTR_CBANK_PARAM_SIZE
	.align		4
.L_3469:
        /*00f0*/ 	.byte	0x03, 0x19
        /*00f2*/ 	.short	0x03b8


	//----- nvinfo : EIATTR_PARAM_CBANK
	.align		4
        /*00f4*/ 	.byte	0x04, 0x0a
        /*00f6*/ 	.short	(.L_3471 - .L_3470)
	.align		4
.L_3470:
        /*00f8*/ 	.word	index@(.nv.constant0._ZN2at6native24index_elementwise_kernelILi128ELi4EZNS0_20cuda_take_put_kernelIN3c107complexIdEEiZZZZZNS0_11take_kernelERNS_14TensorIteratorERKNS_10TensorBaseEENKUlvE_clEvENKUlvE6_clEvENKUlvE_clEvENKUlvE_clEvEUlRS5_iE_EEvS7_SA_RKT1_EUliE_EEvlSH_)
        /*00fc*/ 	.short	0x0380
        /*00fe*/ 	.short	0x03b8


	//----- nvinfo : EIATTR_SW_WAR
	.align		4
.L_3471:
        /*0100*/ 	.byte	0x04, 0x36
        /*0102*/ 	.short	(.L_3473 - .L_3472)
.L_3472:
        /*0104*/ 	.word	0x00000008
.L_3473:


//--------------------- .nv.info._ZN2at6native24index_elementwise_kernelILi128ELi4EZNS0_20cuda_take_put_kernelIflZZZZZNS0_11take_kernelERNS_14TensorIteratorERKNS_10TensorBaseEENKUlvE_clEvENKUlvE5_clEvENKUlvE_clEvENKUlvE0_clEvEUlRflE_EEvS4_S7_RKT1_EUliE_EEvlSE_ --------------------------
	.section	.nv.info._ZN2at6native24index_elementwise_kernelILi128ELi4EZNS0_20cuda_take_put_kernelIflZZZZZNS0_11take_kernelERNS_14TensorIteratorERKNS_10TensorBaseEENKUlvE_clEvENKUlvE5_clEvENKUlvE_clEvENKUlvE0_clEvEUlRflE_EEvS4_S7_RKT1_EUliE_EEvlSE_,"",@"SHT_CUDA_INFO"
	.sectionflags	@""
	.align	4


	//----- nvinfo : EIATTR_CUDA_API_VERSION
	.align		4
        /*0000*/ 	.byte	0x04, 0x37
        /*0002*/ 	.short	(.L_3475 - .L_3474)
.L_3474:
        /*0004*/ 	.word	0x00000082


	//----- nvinfo : EIATTR_KPARAM_INFO
	.align		4
.L_3475:
        /*0008*/ 	.byte	0x04, 0x17
        /*000a*/ 	.short	(.L_3477 - .L_3476)
.L_3476:
        /*000c*/ 	.word	0x00000000
        /*0010*/ 	.short	0x0001
        /*0012*/ 	.short	0x0008
        /*0014*/ 	.byte	0x00, 0xf0, 0xe1, 0x0e


	//----- nvinfo : EIATTR_KPARAM_INFO
	.align		4
.L_3477:
        /*0018*/ 	.byte	0x04, 0x17
        /*001a*/ 	.short	(.L_3479 - .L_3478)
.L_3478:
        /*001c*/ 	.word	0x00000000
        /*0020*/ 	.short	0x0000
        /*0022*/ 	.short	0x0000
        /*0024*/ 	.byte	0x00, 0xf0, 0x21, 0x00


	//----- nvinfo : EIATTR_SPARSE_MMA_MASK
	.align		4
.L_3479:
        /*0028*/ 	.byte	0x03, 0x50
        /*002a*/ 	.short	0x0000


	//----- nvinfo : EIATTR_MAXREG_COUNT
	.align		4
        /*002c*/ 	.byte	0x03, 0x1b
        /*002e*/ 	.short	0x0080


	//----- nvinfo : EIATTR_EXTERNS
	.align		4
        /*0030*/ 	.byte	0x04, 0x0f
        /*0032*/ 	.short	(.L_3481 - .L_3480)


	//   ....[0]....
	.align		4
.L_3480:
        /*0034*/ 	.word	index@(__assertfail)


	//----- nvinfo : EIATTR_MERCURY_ISA_VERSION
	.align		4
.L_3481:
        /*0038*/ 	.byte	0x03, 0x5f
        /*003a*/ 	.short	0x0101


	//----- nvinfo : EIATTR_VRC_CTA_INIT_COUNT
	.align		4
        /*003c*/ 	.byte	0x02, 0x4a
	.zero		1
	.zero		1


	//----- nvinfo : EIATTR_SYSCALL_OFFSETS
	.align		4
        /*0040*/ 	.byte	0x04, 0x46
        /*0042*/ 	.short	(.L_3483 - .L_3482)


	//   ....[0]....
.L_3482:
        /*0044*/ 	.word	0x000002e0


	//   ....[1]....
        /*0048*/ 	.word	0x00000530


	//   ....[2]....
        /*004c*/ 	.word	0x00000780


	//   ....[3]....
        /*0050*/ 	.word	0x000009c0


	//   ....[4]....
        /*0054*/ 	.word	0x00000c40


	//   ....[5]....
        /*0058*/ 	.word	0x00006690


	//   ....[6]....
        /*005c*/ 	.word	0x0000c0e0


	//   ....[7]....
        /*0060*/ 	.word	0x00011b20


	//   ....[8]....
        /*0064*/ 	.word	0x000173d0


	//   ....[9]....
        /*0068*/ 	.word	0x000176b0


	//   ....[10]....
        /*006c*/ 	.word	0x00017990


	//   ....[11]....
        /*0070*/ 	.word	0x00017c60


	//   ....[12]....
        /*0074*/ 	.word	0x00019280


	//   ....[13]....
        /*0078*/ 	.word	0x0001a7d0


	//   ....[14]....
        /*007c*/ 	.word	0x0001bd20


	//   ....[15]....
        /*0080*/ 	.word	0x0001d280


	//   ....[16]....
        /*0084*/ 	.word	0x0001e7f0


	//   ....[17]....
        /*0088*/ 	.word	0x000253d0


	//   ....[18]....
        /*008c*/ 	.word	0x0002bfb0


	//   ....[19]....
        /*0090*/ 	.word	0x00032ba0


	//   ....[20]....
        /*0094*/ 	.word	0x00039900


	//   ....[21]....
        /*0098*/ 	.word	0x0003aee0


	//   ....[22]....
        /*009c*/ 	.word	0x0003c4c0


	//   ....[23]....
        /*00a0*/ 	.word	0x0003dab0


	//----- nvinfo : EIATTR_EXIT_INSTR_OFFSETS
	.align		4
.L_3483:
        /*00a4*/ 	.byte	0x04, 0x1c
        /*00a6*/ 	.short	(.L_3485 - .L_3484)


	//   ....[0]....
.L_3484:
        /*00a8*/ 	.word	0x00000820


	//   ....[1]....
        /*00ac*/ 	.word	0x00000a10


	//   ....[2]....
        /*00b0*/ 	.word	0x00011980


	//   ....[3]....
        /*00b4*/ 	.word	0x000171e0


	//   ....[4]....
        /*00b8*/ 	.word	0x00017ac0


	//   ....[5]....
        /*00bc*/ 	.word	0x00017d40


	//   ....[6]....
        /*00c0*/ 	.word	0x0001bdf0


	//   ....[7]....
        /*00c4*/ 	.word	0x0001d2d0


	//   ....[8]....
        /*00c8*/ 	.word	0x00031710


	//   ....[9]....
        /*00cc*/ 	.word	0x00038410


	//   ....[10]....
        /*00d0*/ 	.word	0x0003c620


	//   ....[11]....
        /*00d4*/ 	.word	0x0003db90


	//----- nvinfo : EIATTR_MAX_THREADS
	.align		4
.L_3485:
        /*00d8*/ 	.byte	0x04, 0x05
        /*00da*/ 	.short	(.L_3487 - .L_3486)
.L_3486:
        /*00dc*/ 	.word	0x00000080
        /*00e0*/ 	.word	0x00000001
        /*00e4*/ 	.word	0x00000001


	//----- nvinfo : EIATTR_CRS_STACK_SIZE
	.align		4
.L_3487:
        /*00e8*/ 	.byte	0x04, 0x1e
        /*00ea*/ 	.short	(.L_3489 - .L_3488)
.L_3488:
        /*00ec*/ 	.word	0x00000000


	//----- nvinfo : EIATTR_CBANK_PARAM_SIZE
	.align		4
.L_3489:
        /*00f0*/ 	.byte	0x03, 0x19
        /*00f2*/ 	.short	0x03c0


	//----- nvinfo : EIATTR_PARAM_CBANK
	.align		4
        /*00f4*/ 	.byte	0x04, 0x0a
        /*00f6*/ 	.short	(.L_3491 - .L_3490)
	.align		4
.L_3490:
        /*00f8*/ 	.word	index@(.nv.constant0._ZN2at6native24index_elementwise_kernelILi128ELi4EZNS0_20cuda_take_put_kernelIflZZZZZNS0_11take_kernelERNS_14TensorIteratorERKNS_10TensorBaseEENKUlvE_clEvENKUlvE5_clEvENKUlvE_clEvENKUlvE0_clEvEUlRflE_EEvS4_S7_RKT1_EUliE_EEvlSE_)
        /*00fc*/ 	.short	0x0380
        /*00fe*/ 	.short	0x03c0


	//----- nvinfo : EIATTR_SW_WAR
	.align		4
.L_3491:
        /*0100*/ 	.byte	0x04, 0x36
        /*0102*/ 	.short	(.L_3493 - .L_3492)
.L_3492:
        /*0104*/ 	.word	0x00000008
.L_3493:


//--------------------- .nv.info._ZN2at6native24index_elementwise_kernelILi128ELi4EZNS0_20cuda_take_put_kernelIfiZZZZZNS0_11take_kernelERNS_14TensorIteratorERKNS_10TensorBaseEENKUlvE_clEvENKUlvE5_clEvENKUlvE_clEvENKUlvE_clEvEUlRfiE_EEvS4_S7_RKT1_EUliE_EEvlSE_ --------------------------
	.section	.nv.info._ZN2at6native24index_elementwise_kernelILi128ELi4EZNS0_20cuda_take_put_kernelIfiZZZZZNS0_11take_kernelERNS_14TensorIteratorERKNS_10TensorBaseEENKUlvE_clEvENKUlvE5_clEvENKUlvE_clEvENKUlvE_clEvEUlRfiE_EEvS4_S7_RKT1_EUliE_EEvlSE_,"",@"SHT_CUDA_INFO"
	.sectionflags	@""
	.align	4


	//----- nvinfo : EIATTR_CUDA_API_VERSION
	.align		4
        /*0000*/ 	.byte	0x04, 0x37
        /*0002*/ 	.short	(.L_3495 - .L_3494)
.L_3494:
        /*0004*/ 	.word	0x00000082


	//----- nvinfo : EIATTR_KPARAM_INFO
	.align		4
.L_3495:
        /*0008*/ 	.byte	0x04, 0x17
        /*000a*/ 	.short	(.L_3497 - .L_3496)
.L_3496:
        /*000c*/ 	.word	0x00000000
        /*0010*/ 	.short	0x0001
        /*0012*/ 	.short	0x0008
        /*0014*/ 	.byte	0x00, 0xf0, 0xc1, 0x0e


	//----- nvinfo : EIATTR_KPARAM_INFO
	.align		4
.L_3497:
        /*0018*/ 	.byte	0x04, 0x17
        /*001a*/ 	.short	(.L_3499 - .L_3498)
.L_3498:
        /*001c*/ 	.word	0x00000000
        /*0020*/ 	.short	0x0000
        /*0022*/ 	.short	0x0000
        /*0024*/ 	.byte	0x00, 0xf0, 0x21, 0x00


	//----- nvinfo : EIATTR_SPARSE_MMA_MASK
	.align		4
.L_3499:
        /*0028*/ 	.byte	0x03, 0x50
        /*002a*/ 	.short	0x0000


	//----- nvinfo : EIATTR_MAXREG_COUNT
	.align		4
        /*002c*/ 	.byte	0x03, 0x1b
        /*002e*/ 	.short	0x0080


	//----- nvinfo : EIATTR_EXTERNS
	.align		4
        /*0030*/ 	.byte	0x04, 0x0f
        /*0032*/ 	.short	(.L_3501 - .L_3500)


	//   ....[0]....
	.align		4
.L_3500:
        /*0034*/ 	.word	index@(__assertfail)


	//----- nvinfo : EIATTR_MERCURY_ISA_VERSION
	.align		4
.L_3501:
        /*0038*/ 	.byte	0x03, 0x5f
        /*003a*/ 	.short	0x0101


	//----- nvinfo : EIATTR_VRC_CTA_INIT_COUNT
	.align		4
        /*003c*/ 	.byte	0x02, 0x4a
	.zero		1
	.zero		1


	//----- nvinfo : EIATTR_SYSCALL_OFFSETS
	.align		4
        /*0040*/ 	.byte	0x04, 0x46
        /*0042*/ 	.short	(.L_3503 - .L_3502)


	//   ....[0]....
.L_3502:
        /*0044*/ 	.word	0x000002d0


	//   ....[1]....
        /*0048*/ 	.word	0x00000520


	//   ....[2]....
        /*004c*/ 	.word	0x00000770


	//   ....[3]....
        /*0050*/ 	.word	0x000009b0


	//   ....[4]....
        /*0054*/ 	.word	0x00000c20


	//   ....[5]....
        /*0058*/ 	.word	0x00001fc0


	//   ....[6]....
        /*005c*/ 	.word	0x00003360


	//   ....[7]....
        /*0060*/ 	.word	0x000046f0


	//   ....[8]....
        /*0064*/ 	.word	0x00005a80


	//   ....[9]....
        /*0068*/ 	.word	0x00005d40


	//   ....[10]....
        /*006c*/ 	.word	0x00006000


	//   ....[11]....
        /*0070*/ 	.word	0x000062b0


	//   ....[12]....
        /*0074*/ 	.word	0x000078a0


	//   ....[13]....
        /*0078*/ 	.word	0x00008de0


	//   ....[14]....
        /*007c*/ 	.word	0x0000a320


	//   ....[15]....
        /*0080*/ 	.word	0x0000b870


	//   ....[16]....
        /*0084*/ 	.word	0x0000cdd0


	//   ....[17]....
        /*0088*/ 	.word	0x0000f470


	//   ....[18]....
        /*008c*/ 	.word	0x00011b10


	//   ....[19]....
        /*0090*/ 	.word	0x000141c0


	//   ....[20]....
        /*0094*/ 	.word	0x00016840


	//   ....[21]....
        /*0098*/ 	.word	0x00017df0


	//   ....[22]....
        /*009c*/ 	.word	0x000193a0


	//   ....[23]....
        /*00a0*/ 	.word	0x0001a960


	//----- nvinfo : EIATTR_EXIT_INSTR_OFFSETS
	.align		4
.L_3503:
        /*00a4*/ 	.byte	0x04, 0x1c
        /*00a6*/ 	.short	(.L_3505 - .L_3504)


	//   ....[0]....
.L_3504:
        /*00a8*/ 	.word	0x00000810


	//   ....[1]....
        /*00ac*/ 	.word	0x00000a00


	//   ....[2]....
        /*00b0*/ 	.word	0x00004550


	//   ....[3]....
        /*00b4*/ 	.word	0x00005890


	//   ....[4]....
        /*00b8*/ 	.word	0x00006110


	//   ....[5]....
        /*00bc*/ 	.word	0x00006370


	//   ....[6]....
        /*00c0*/ 	.word	0x0000a3f0


	//   ....[7]....
        /*00c4*/ 	.word	0x0000b8c0


	//   ....[8]....
        /*00c8*/ 	.word	0x00012d30


	//   ....[9]....
        /*00cc*/ 	.word	0x00015360


	//   ....[10]....
        /*00d0*/ 	.word	0x000194e0


	//   ....[11]....
        /*00d4*/ 	.word	0x0001aa20


	//----- nvinfo : EIATTR_MAX_THREADS
	.align		4
.L_3505:
        /*00d8*/ 	.byte	0x04, 0x05
        /*00da*/ 	.short	(.L_3507 - .L_3506)
.L_3506:
        /*00dc*/ 	.word	0x00000080
        /*00e0*/ 	.word	0x00000001
        /*00e4*/ 	.word	0x00000001


	//----- nvinfo : EIATTR_CRS_STACK_SIZE
	.align		4
.L_3507:
        /*00e8*/ 	.byte	0x04, 0x1e
        /*00ea*/ 	.short	(.L_3509 - .L_3508)
.L_3508:
        /*00ec*/ 	.word	0x00000000


	//----- nvinfo : EIATTR_CBANK_PARAM_SIZE
	.align		4
.L_3509:
        /*00f0*/ 	.byte	0x03, 0x19
        /*00f2*/ 	.short	0x03b8


	//----- nvinfo : EIATTR_PARAM_CBANK
	.align		4
        /*00f4*/ 	.byte	0x04, 0x0a
        /*00f6*/ 	.short	(.L_3511 - .L_3510)
	.align		4
.L_3510:
        /*00f8*/ 	.word	index@(.nv.constant0._ZN2at6native24index_elementwise_kernelILi128ELi4EZNS0_20cuda_take_put_kernelIfiZZZZZNS0_11take_kernelERNS_14TensorIteratorERKNS_10TensorBaseEENKUlvE_clEvENKUlvE5_clEvENKUlvE_clEvENKUlvE_clEvEUlRfiE_EEvS4_S7_RKT1_EUliE_EEvlSE_)
        /*00fc*/ 	.short	0x0380
        /*00fe*/ 	.short	0x03b8


	//----- nvinfo : EIATTR_SW_WAR
	.align		4
.L_3511:
        /*0100*/ 	.byte	0x04, 0x36
        /*0102*/ 	.short	(.L_3513 - .L_3512)
.L_3512:
        /*0104*/ 	.word	0x00000008
.L_3513:


//--------------------- .nv.info._ZN2at6native24index_elementwise_kernelILi128ELi4EZNS0_20cuda_take_put_kernelIdlZZZZZNS0_11take_kernelERNS_14TensorIteratorERKNS_10TensorBaseEENKUlvE_clEvENKUlvE4_clEvENKUlvE_clEvENKUlvE0_clEvEUlRdlE_EEvS4_S7_RKT1_EUliE_EEvlSE_ --------------------------
	.section	.nv.info._ZN2at6native24index_elementwise_kernelILi128ELi4EZNS0_20cuda_take_put_kernelIdlZZZZZNS0_11take_kernelERNS_14TensorIteratorERKNS_10TensorBaseEENKUlvE_clEvENKUlvE4_clEvENKUlvE_clEvENKUlvE0_clEvEUlRdlE_EEvS4_S7_RKT1_EUliE_EEvlSE_,"",@"SHT_CUDA_INFO"
	.sectionflags	@""
	.align	4


	//----- nvinfo : EIATTR_CUDA_API_VERSION
	.align		4
        /*0000*/ 	.byte	0x04, 0x37
        /*0002*/ 	.short	(.L_3515 - .L_3514)
.L_3514:
        /*0004*/ 	.word	0x00000082


	//----- nvinfo : EIATTR_KPARAM_INFO
	.align		4
.L_3515:
        /*0008*/ 	.byte	0x04, 0x17
        /*000a*/ 	.short	(.L_3517 - .L_3516)
.L_3516:
        /*000c*/ 	.word	0x00000000
        /*0010*/ 	.short	0x0001
        /*0012*/ 	.short	0x0008
        /*0014*/ 	.byte	0x00, 0xf0, 0xe1, 0x0e


	//----- nvinfo : EIATTR_KPARAM_INFO
	.align		4
.L_3517:
        /*0018*/ 	.byte	0x04, 0x17
        /*001a*/ 	.short	(.L_3519 - .L_3518)
.L_3518:
        /*001c*/ 	.word	0x00000000
        /*0020*/ 	.short	0x0000
        /*0022*/ 	.short	0x0000
        /*0024*/ 	.byte	0x00, 0xf0, 0x21, 0x00


	//----- nvinfo : EIATTR_SPARSE_MMA_MASK
	.align		4
.L_3519:
        /*0028*/ 	.byte	0x03, 0x50
        /*002a*/ 	.short	0x0000


	//----- nvinfo : EIATTR_MAXREG_COUNT
	.align		4
        /*002c*/ 	.byte	0x03, 0x1b
        /*002e*/ 	.short	0x0080


	//----- nvinfo : EIATTR_EXTERNS
	.align		4
        /*0030*/ 	.byte	0x04, 0x0f
        /*0032*/ 	.short	(.L_3521 - .L_3520)


	//   ....[0]....
	.align		4
.L_3520:
        /*0034*/ 	.word	index@(__assertfail)


	//----- nvinfo : EIATTR_MERCURY_ISA_VERSION
	.align		4
.L_3521:
        /*0038*/ 	.byte	0x03, 0x5f
        /*003a*/ 	.short	0x0101


	//----- nvinfo : EIATTR_VRC_CTA_INIT_COUNT
	.align		4
        /*003c*/ 	.byte	0x02, 0x4a
	.zero		1
	.zero		1


	//----- nvinfo : EIATTR_SYSCALL_OFFSETS
	.align		4
        /*0040*/ 	.byte	0x04, 0x46
        /*0042*/ 	.short	(.L_3523 - .L_3522)


	//   ....[0]....
.L_3522:
        /*0044*/ 	.word	0x000002e0


	//   ....[1]....
        /*0048*/ 	.word	0x00000530


	//   ....[2]....
        /*004c*/ 	.word	0x00000780


	//   ....[3]....
        /*0050*/ 	.word	0x000009c0


	//   ....[4]....
        /*0054*/ 	.word	0x00000c40


	//   ....[5]....
        /*0058*/ 	.word	0x00006690


	//   ....[6]....
        /*005c*/ 	.word	0x0000c0e0


	//   ....[7]....
        /*0060*/ 	.word	0x00011b20


	//   ....[8]....
        /*0064*/ 	.word	0x000173d0


	//   ....[9]....
        /*0068*/ 	.word	0x000176b0


	//   ....[10]....
        /*006c*/ 	.word	0x00017990


	//   ....[11]....
        /*0070*/ 	.word	0x00017c60


	//   ....[12]....
        /*0074*/ 	.word	0x00019280


	//   ....[13]....
        /*0078*/ 	.word	0x0001a7d0


	//   ....[14]....
        /*007c*/ 	.word	0x0001bd20


	//   ....[15]....
        /*0080*/ 	.word	0x0001d280


	//   ....[16]....
        /*0084*/ 	.word	0x0001e7f0


	//   ....[17]....
        /*0088*/ 	.word	0x000253d0


	//   ....[18]....
        /*008c*/ 	.word	0x0002bfb0


	//   ....[19]....
        /*0090*/ 	.word	0x00032ba0


	//   ....[20]....
        /*0094*/ 	.word	0x00039900


	//   ....[21]....
        /*0098*/ 	.word	0x0003aee0


	//   ....[22]....
        /*009c*/ 	.word	0x0003c4c0


	//   ....[23]....
        /*00a0*/ 	.word	0x0003dab0


	//----- nvinfo : EIATTR_EXIT_INSTR_OFFSETS
	.align		4
.L_3523:
        /*00a4*/ 	.byte	0x04, 0x1c
        /*00a6*/ 	.short	(.L_3525 - .L_3524)


	//   ....[0]....
.L_3524:
        /*00a8*/ 	.word	0x00000820


	//   ....[1]....
        /*00ac*/ 	.word	0x00000a10


	//   ....[2]....
        /*00b0*/ 	.word	0x00011980


	//   ....[3]....
        /*00b4*/ 	.word	0x000171e0


	//   ....[4]....
        /*00b8*/ 	.word	0x00017ac0


	//   ....[5]....
        /*00bc*/ 	.word	0x00017d40


	//   ....[6]....
        /*00c0*/ 	.word	0x0001bdf0


	//   ....[7]....
        /*00c4*/ 	.word	0x0001d2d0


	//   ....[8]....
        /*00c8*/ 	.word	0x00031710


	//   ....[9]....
        /*00cc*/ 	.word	0x00038410


	//   ....[10]....
        /*00d0*/ 	.word	0x0003c620


	//   ....[11]....
        /*00d4*/ 	.word	0x0003db90


	//----- nvinfo : EIATTR_MAX_THREADS
	.align		4
.L_3525:
        /*00d8*/ 	.byte	0x04, 0x05
        /*00da*/ 	.short	(.L_3527 - .L_3526)
.L_3526:
        /*00dc*/ 	.word	0x00000080
        /*00e0*/ 	.word	0x00000001
        /*00e4*/ 	.word	0x00000001


	//----- nvinfo : EIATTR_CRS_STACK_SIZE
	.align		4
.L_3527:
        /*00e8*/ 	.byte	0x04, 0x1e
        /*00ea*/ 	.short	(.L_3529 - .L_3528)
.L_3528:
        /*00ec*/ 	.word	0x00000000


	//----- nvinfo : EIATTR_CBANK_PARAM_SIZE
	.align		4
.L_3529:
        /*00f0*/ 	.byte	0x03, 0x19
        /*00f2*/ 	.short	0x03c0


	//----- nvinfo : EIATTR_PARAM_CBANK
	.align		4
        /*00f4*/ 	.byte	0x04, 0x0a
        /*00f6*/ 	.short	(.L_3531 - .L_3530)
	.align		4
.L_3530:
        /*00f8*/ 	.word	index@(.nv.constant0._ZN2at6native24index_elementwise_kernelILi128ELi4EZNS0_20cuda_take_put_kernelIdlZZZZZNS0_11take_kernelERNS_14TensorIteratorERKNS_10TensorBaseEENKUlvE_clEvENKUlvE4_clEvENKUlvE_clEvENKUlvE0_clEvEUlRdlE_EEvS4_S7_RKT1_EUliE_EEvlSE_)
        /*00fc*/ 	.short	0x0380
        /*00fe*/ 	.short	0x03c0


	//----- nvinfo : EIATTR_SW_WAR
	.align		4
.L_3531:
        /*0100*/ 	.byte	0x04, 0x36
        /*0102*/ 	.short	(.L_3533 - .L_3532)
.L_3532:
        /*0104*/ 	.word	0x00000008
.L_3533:


//--------------------- .nv.info._ZN2at6native24index_elementwise_kernelILi128ELi4EZNS0_20cuda_take_put_kernelIdiZZZZZNS0_11take_kernelERNS_14TensorIteratorERKNS_10TensorBaseEENKUlvE_clEvENKUlvE4_clEvENKUlvE_clEvENKUlvE_clEvEUlRdiE_EEvS4_S7_RKT1_EUliE_EEvlSE_ --------------------------
	.section	.nv.info._ZN2at6native24index_elementwise_kernelILi128ELi4EZNS0_20cuda_take_put_kernelIdiZZZZZNS0_11take_kernelERNS_14TensorIteratorERKNS_10TensorBaseEENKUlvE_clEvENKUlvE4_clEvENKUlvE_clEvENKUlvE_clEvEUlRdiE_EEvS4_S7_RKT1_EUliE_EEvlSE_,"",@"SHT_CUDA_INFO"
	.sectionflags	@""
	.align	4


	//----- nvinfo : EIATTR_CUDA_API_VERSION
	.align		4
        /*0000*/ 	.byte	0x04, 0x37
        /*0002*/ 	.short	(.L_3535 - .L_3534)
.L_3534:
        /*0004*/ 	.word	0x00000082


	//----- nvinfo : EIATTR_KPARAM_INFO
	.align		4
.L_3535:
        /*0008*/ 	.byte	0x04, 0x17
        /*000a*/ 	.short	(.L_3537 - .L_3536)
.L_3536:
        /*000c*/ 	.word	0x00000000
        /*0010*/ 	.short	0x0001
        /*0012*/ 	.short	0x0008
        /*0014*/ 	.byte	0x00, 0xf0, 0xc1, 0x0e


	//----- nvinfo : EIATTR_KPARAM_INFO
	.align		4
.L_3537:
        /*0018*/ 	.byte	0x04, 0x17
        /*001a*/ 	.short	(.L_3539 - .L_3538)
.L_3538:
        /*001c*/ 	.word	0x00000000
        /*0020*/ 	.short	0x0000
        /*0022*/ 	.short	0x0000
        /*0024*/ 	.byte	0x00, 0xf0, 0x21, 0x00


	//----- nvinfo : EIATTR_SPARSE_MMA_MASK
	.align		4
.L_3539:
        /*0028*/ 	.byte	0x03, 0x50
        /*002a*/ 	.short	0x0000


	//----- nvinfo : EIATTR_MAXREG_COUNT
	.align		4
        /*002c*/ 	.byte	0x03, 0x1b
        /*002e*/ 	.short	0x0080


	//----- nvinfo : EIATTR_EXTERNS
	.align		4
        /*0030*/ 	.byte	0x04, 0x0f
        /*0032*/ 	.short	(.L_3541 - .L_3540)


	//   ....[0]....
	.align		4
.L_3540:
        /*0034*/ 	.word	index@(__assertfail)


	//----- nvinfo : EIATTR_MERCURY_ISA_VERSION
	.align		4
.L_3541:
        /*0038*/ 	.byte	0x03, 0x5f
        /*003a*/ 	.short	0x0101


	//----- nvinfo : EIATTR_VRC_CTA_INIT_COUNT
	.align		4
        /*003c*/ 	.byte	0x02, 0x4a
	.zero		1
	.zero		1


	//----- nvinfo : EIATTR_SYSCALL_OFFSETS
	.align		4
        /*0040*/ 	.byte	0x04, 0x46
        /*0042*/ 	.short	(.L_3543 - .L_3542)


	//   ....[0]....
.L_3542:
        /*0044*/ 	.word	0x000002d0


	//   ....[1]....
        /*0048*/ 	.word	0x00000520


	//   ....[2]....
        /*004c*/ 	.word	0x00000770


	//   ....[3]....
        /*0050*/ 	.word	0x000009b0


	//   ....[4]....
        /*0054*/ 	.word	0x00000c20


	//   ....[5]....
        /*0058*/ 	.word	0x00001fc0


	//   ....[6]....
        /*005c*/ 	.word	0x00003360


	//   ....[7]....
        /*0060*/ 	.word	0x000046f0


	//   ....[8]....
        /*0064*/ 	.word	0x00005a80


	//   ....[9]....
        /*0068*/ 	.word	0x00005d40


	//   ....[10]....
        /*006c*/ 	.word	0x00006000


	//   ....[11]....
        /*0070*/ 	.word	0x000062b0


	//   ....[12]....
        /*0074*/ 	.word	0x000078a0


	//   ....[13]....
        /*0078*/ 	.word	0x00008de0


	//   ....[14]....
        /*007c*/ 	.word	0x0000a320


	//   ....[15]....
        /*0080*/ 	.word	0x0000b870


	//   ....[16]....
        /*0084*/ 	.word	0x0000cdd0


	//   ....[17]....
        /*0088*/ 	.word	0x0000f470


	//   ....[18]....
        /*008c*/ 	.word	0x00011b10


	//   ....[19]....
        /*0090*/ 	.word	0x000141c0


	//   ....[20]....
        /*0094*/ 	.word	0x00016840


	//   ....[21]....
        /*0098*/ 	.word	0x00017df0


	//   ....[22]....
        /*009c*/ 	.word	0x000193a0


	//   ....[23]....
        /*00a0*/ 	.word	0x0001a960


	//----- nvinfo : EIATTR_EXIT_INSTR_OFFSETS
	.align		4
.L_3543:
        /*00a4*/ 	.byte	0x04, 0x1c
        /*00a6*/ 	.short	(.L_3545 - .L_3544)


	//   ....[0]....
.L_3544:
        /*00a8*/ 	.word	0x00000810


	//   ....[1]....
        /*00ac*/ 	.word	0x00000a00


	//   ....[2]....
        /*00b0*/ 	.word	0x00004550


	//   ....[3]....
        /*00b4*/ 	.word	0x00005890


	//   ....[4]....
        /*00b8*/ 	.word	0x00006110


	//   ....[5]....
        /*00bc*/ 	.word	0x00006370


	//   ....[6]....
        /*00c0*/ 	.word	0x0000a3f0


	//   ....[7]....
        /*00c4*/ 	.word	0x0000b8c0


	//   ....[8]....
        /*00c8*/ 	.word	0x00012d30


	//   ....[9]....
        /*00cc*/ 	.word	0x00015360


	//   ....[10]....
        /*00d0*/ 	.word	0x000194e0


	//   ....[11]....
        /*00d4*/ 	.word	0x0001aa20


	//----- nvinfo : EIATTR_MAX_THREADS
	.align		4
.L_3545:
        /*00d8*/ 	.byte	0x04, 0x05
        /*00da*/ 	.short	(.L_3547 - .L_3546)
.L_3546:
        /*00dc*/ 	.word	0x00000080
        /*00e0*/ 	.word	0x00000001
        /*00e4*/ 	.word	0x00000001


	//----- nvinfo : EIATTR_CRS_STACK_SIZE
	.align		4
.L_3547:
        /*00e8*/ 	.byte	0x04, 0x1e
        /*00ea*/ 	.short	(.L_3549 - .L_3548)
.L_3548:
        /*00ec*/ 	.word	0x00000000


	//----- nvinfo : EIATTR_CBANK_PARAM_SIZE
	.align		4
.L_3549:
        /*00f0*/ 	.byte	0x03, 0x19
        /*00f2*/ 	.short	0x03b8


	//----- nvinfo : EIATTR_PARAM_CBANK
	.align		4
        /*00f4*/ 	.byte	0x04, 0x0a
        /*00f6*/ 	.short	(.L_3551 - .L_3550)
	.align		4
.L_3550:
        /*00f8*/ 	.word	index@(.nv.constant0._ZN2at6native24index_elementwise_kernelILi128ELi4EZNS0_20cuda_take_put_kernelIdiZZZZZNS0_11take_kernelERNS_14TensorIteratorERKNS_10TensorBaseEENKUlvE_clEvENKUlvE4_clEvENKUlvE_clEvENKUlvE_clEvEUlRdiE_EEvS4_S7_RKT1_EUliE_EEvlSE_)
        /*00fc*/ 	.short	0x0380
        /*00fe*/ 	.short	0x03b8


	//----- nvinfo : EIATTR_SW_WAR
	.align		4
.L_3551:
        /*0100*/ 	.byte	0x04, 0x36
        /*0102*/ 	.short	(.L_3553 - .L_3552)
.L_3552:
        /*0104*/ 	.word	0x00000008
.L_3553:


//--------------------- .nv.info._ZN2at6native24index_elementwise_kernelILi128ELi4EZNS0_20cuda_take_put_kernelIslZZZZZNS0_11take_kernelERNS_14TensorIteratorERKNS_10TensorBaseEENKUlvE_clEvENKUlvE3_clEvENKUlvE_clEvENKUlvE0_clEvEUlRslE_EEvS4_S7_RKT1_EUliE_EEvlSE_ --------------------------
	.section	.nv.info._ZN2at6native24index_elementwise_kernelILi128ELi4EZNS0_20cuda_take_put_kernelIslZZZZZNS0_11take_kernelERNS_14TensorIteratorERKNS_10TensorBaseEENKUlvE_clEvENKUlvE3_clEvENKUlvE_clEvENKUlvE0_clEvEUlRslE_EEvS4_S7_RKT1_EUliE_EEvlSE_,"",@"SHT_CUDA_INFO"
	.sectionflags	@""
	.align	4


	//----- nvinfo : EIATTR_CUDA_API_VERSION
	.align		4
        /*0000*/ 	.byte	0x04, 0x37
        /*0002*/ 	.short	(.L_3555 - .L_3554)
.L_3554:
        /*0004*/ 	.word	0x00000082


	//----- nvinfo : EIATTR_KPARAM_INFO
	.align		4
.L_3555:
        /*0008*/ 	.byte	0x04, 0x17
        /*000a*/ 	.short	(.L_3557 - .L_3556)
.L_3556:
        /*000c*/ 	.word	0x00000000
        /*0010*/ 	.short	0x0001
        /*0012*/ 	.short	0x0008
        /*0014*/ 	.byte	0x00, 0xf0, 0xe1, 0x0e


	//----- nvinfo : EIATTR_KPARAM_INFO
	.align		4
.L_3557:
        /*0018*/ 	.byte	0x04, 0x17
        /*001a*/ 	.short	(.L_3559 - .L_3558)
.L_3558:
        /*001c*/ 	.word	0x00000000
        /*0020*/ 	.short	0x0000
        /*0022*/ 	.short	0x0000
        /*0024*/ 	.byte	0x00, 0xf0, 0x21, 0x00


	//----- nvinfo : EIATTR_SPARSE_MMA_MASK
	.align		4
.L_3559:
        /*0028*/ 	.byte	0x03, 0x50
        /*002a*/ 	.short	0x0000


	//----- nvinfo : EIATTR_MAXREG_COUNT
	.align		4
        /*002c*/ 	.byte	0x03, 0x1b
        /*002e*/ 	.short	0x0080


	//----- nvinfo : EIATTR_EXTERNS
	.align		4
        /*0030*/ 	.byte	0x04, 0x0f
        /*0032*/ 	.short	(.L_3561 - .L_3560)


	//   ....[0]....
	.align		4
.L_3560:
        /*0034*/ 	.word	index@(__assertfail)


	//----- nvinfo : EIATTR_MERCURY_ISA_VERSION
	.align		4
.L_3561:
        /*0038*/ 	.byte	0x03, 0x5f
        /*003a*/ 	.short	0x0101


	//----- nvinfo : EIATTR_VRC_CTA_INIT_COUNT
	.align		4
        /*003c*/ 	.byte	0x02, 0x4a
	.zero		1
	.zero		1


	//----- nvinfo : EIATTR_SYSCALL_OFFSETS
	.align		4
        /*0040*/ 	.byte	0x04, 0x46
        /*0042*/ 	.short	(.L_3563 - .L_3562)


	//   ....[0]....
.L_3562:
        /*0044*/ 	.word	0x000002e0


	//   ....[1]....
        /*0048*/ 	.word	0x00000530


	//   ....[2]....
        /*004c*/ 	.word	0x00000780


	//   ....[3]....
        /*0050*/ 	.word	0x000009c0


	//   ....[4]....
        /*0054*/ 	.word	0x00000c40


	//   ....[5]....
        /*0058*/ 	.word	0x00006690


	//   ....[6]....
        /*005c*/ 	.word	0x0000c0e0


	//   ....[7]....
        /*0060*/ 	.word	0x00011b20


	//   ....[8]....
        /*0064*/ 	.word	0x000173d0


	//   ....[9]....
        /*0068*/ 	.word	0x000176b0


	//   ....[10]....
        /*006c*/ 	.word	0x00017990


	//   ....[11]....
        /*0070*/ 	.word	0x00017c60


	//   ....[12]....
        /*0074*/ 	.word	0x00019280


	//   ....[13]....
        /*0078*/ 	.word	0x0001a7d0


	//   ....[14]....
        /*007c*/ 	.word	0x0001bd20


	//   ....[15]....
        /*0080*/ 	.word	0x0001d280


	//   ....[16]....
        /*0084*/ 	.word	0x0001e7f0


	//   ....[17]....
        /*0088*/ 	.word	0x000253d0


	//   ....[18]....
        /*008c*/ 	.word	0x0002bfb0


	//   ....[19]....
        /*0090*/ 	.word	0x00032ba0


	//   ....[20]....
        /*0094*/ 	.word	0x00039900


	//   ....[21]....
        /*0098*/ 	.word	0x0003aee0


	//   ....[22]....
        /*009c*/ 	.word	0x0003c4c0


	//   ....[23]....
        /*00a0*/ 	.word	0x0003dab0


	//----- nvinfo : EIATTR_EXIT_INSTR_OFFSETS
	.align		4
.L_3563:
        /*00a4*/ 	.byte	0x04, 0x1c
        /*00a6*/ 	.short	(.L_3565 - .L_3564)


	//   ....[0]....
.L_3564:
        /*00a8*/ 	.word	0x00000820


	//   ....[1]....
        /*00ac*/ 	.word	0x00000a10


	//   ....[2]....
        /*00b0*/ 	.word	0x00011980


	//   ....[3]....
        /*00b4*/ 	.word	0x000171e0


	//   ....[4]....
        /*00b8*/ 	.word	0x00017ac0


	//   ....[5]....
        /*00bc*/ 	.word	0x00017d40


	//   ....[6]....
        /*00c0*/ 	.word	0x0001bdf0


	//   ....[7]....
        /*00c4*/ 	.word	0x0001d2d0


	//   ....[8]....
        /*00c8*/ 	.word	0x00031710


	//   ....[9]....
        /*00cc*/ 	.word	0x00038410


	//   ....[10]....
        /*00d0*/ 	.word	0x0003c620


	//   ....[11]....
        /*00d4*/ 	.word	0x0003db90


	//----- nvinfo : EIATTR_MAX_THREADS
	.align		4
.L_3565:
        /*00d8*/ 	.byte	0x04, 0x05
        /*00da*/ 	.short	(.L_3567 - .L_3566)
.L_3566:
        /*00dc*/ 	.word	0x00000080
        /*00e0*/ 	.word	0x00000001
        /*00e4*/ 	.word	0x00000001


	//----- nvinfo : EIATTR_CRS_STACK_SIZE
	.align		4
.L_3567:
        /*00e8*/ 	.byte	0x04, 0x1e
        /*00ea*/ 	.short	(.L_3569 - .L_3568)
.L_3568:
        /*00ec*/ 	.word	0x00000000


	//----- nvinfo : EIATTR_CBANK_PARAM_SIZE
	.align		4
.L_3569:
        /*00f0*/ 	.byte	0x03, 0x19
        /*00f2*/ 	.short	0x03c0


	//----- nvinfo : EIATTR_PARAM_CBANK
	.align		4
        /*00f4*/ 	.byte	0x04, 0x0a
        /*00f6*/ 	.short	(.L_3571 - .L_3570)
	.align		4
.L_3570:
        /*00f8*/ 	.word	index@(.nv.constant0._ZN2at6native24index_elementwise_kernelILi128ELi4EZNS0_20cuda_take_put_kernelIslZZZZZNS0_11take_kernelERNS_14TensorIteratorERKNS_10TensorBaseEENKUlvE_clEvENKUlvE3_clEvENKUlvE_clEvENKUlvE0_clEvEUlRslE_EEvS4_S7_RKT1_EUliE_EEvlSE_)
        /*00fc*/ 	.short	0x0380
        /*00fe*/ 	.short	0x03c0


	//----- nvinfo : EIATTR_SW_WAR
	.align		4
.L_3571:
        /*0100*/ 	.byte	0x04, 0x36
        /*0102*/ 	.short	(.L_3573 - .L_3572)
.L_3572:
        /*0104*/ 	.word	0x00000008
.L_3573:


//--------------------- .nv.info._ZN2at6native24index_elementwise_kernelILi128ELi4EZNS0_20cuda_take_put_kernelIsiZZZZZNS0_11take_kernelERNS_14TensorIteratorERKNS_10TensorBaseEENKUlvE_clEvENKUlvE3_clEvENKUlvE_clEvENKUlvE_clEvEUlRsiE_EEvS4_S7_RKT1_EUliE_EEvlSE_ --------------------------
	.section	.nv.info._ZN2at6native24index_elementwise_kernelILi128ELi4EZNS0_20cuda_take_put_kernelIsiZZZZZNS0_11take_kernelERNS_14TensorIteratorERKNS_10TensorBaseEENKUlvE_clEvENKUlvE3_clEvENKUlvE_clEvENKUlvE_clEvEUlRsiE_EEvS4_S7_RKT1_EUliE_EEvlSE_,"",@"SHT_CUDA_INFO"
	.sectionflags	@""
	.align	4


	//----- nvinfo : EIATTR_CUDA_API_VERSION
	.align		4
        /*0000*/ 	.byte	0x04, 0x37
        /*0002*/ 	.short	(.L_3575 - .L_3574)
.L_3574:
        /*0004*/ 	.word	0x00000082


	//----- nvinfo : EIATTR_KPARAM_INFO
	.align		4
.L_3575:
        /*0008*/ 	.byte	0x04, 0x17
        /*000a*/ 	.short	(.L_3577 - .L_3576)
.L_3576:
        /*000c*/ 	.word	0x00000000
        /*0010*/ 	.short	0x0001
        /*0012*/ 	.short	0x0008
        /*0014*/ 	.byte	0x00, 0xf0, 0xc1, 0x0e


	//----- nvinfo : EIATTR_KPARAM_INFO
	.align		4
.L_3577:
        /*0018*/ 	.byte	0x04, 0x17
        /*001a*/ 	.short	(.L_3579 - .L_3578)
.L_3578:
        /*001c*/ 	.word	0x00000000
        /*0020*/ 	.short	0x0000
        /*0022*/ 	.short	0x0000
        /*0024*/ 	.byte	0x00, 0xf0, 0x21, 0x00


	//----- nvinfo : EIATTR_SPARSE_MMA_MASK
	.align		4
.L_3579:
        /*0028*/ 	.byte	0x03, 0x50
        /*002a*/ 	.short	0x0000


	//----- nvinfo : EIATTR_MAXREG_COUNT
	.align		4
        /*002c*/ 	.byte	0x03, 0x1b
        /*002e*/ 	.short	0x0080


	//----- nvinfo : EIATTR_EXTERNS
	.align		4
        /*0030*/ 	.byte	0x04, 0x0f
        /*0032*/ 	.short	(.L_3581 - .L_3580)


	//   ....[0]....
	.align		4
.L_3580:
        /*0034*/ 	.word	index@(__assertfail)


	//----- nvinfo : EIATTR_MERCURY_ISA_VERSION
	.align		4
.L_3581:
        /*0038*/ 	.byte	0x03, 0x5f
        /*003a*/ 	.short	0x0101


	//----- nvinfo : EIATTR_VRC_CTA_INIT_COUNT
	.align		4
        /*003c*/ 	.byte	0x02, 0x4a
	.zero		1
	.zero		1


	//----- nvinfo : EIATTR_SYSCALL_OFFSETS
	.align		4
        /*0040*/ 	.byte	0x04, 0x46
        /*0042*/ 	.short	(.L_3583 - .L_3582)


	//   ....[0]....
.L_3582:
        /*0044*/ 	.word	0x000002d0


	//   ....[1]....
        /*0048*/ 	.word	0x00000520


	//   ....[2]....
        /*004c*/ 	.word	0x00000770


	//   ....[3]....
        /*0050*/ 	.word	0x000009b0


	//   ....[4]....
        /*0054*/ 	.word	0x00000c20


	//   ....[5]....
        /*0058*/ 	.word	0x00001fc0


	//   ....[6]....
        /*005c*/ 	.word	0x00003360


	//   ....[7]....
        /*0060*/ 	.word	0x000046f0


	//   ....[8]....
        /*0064*/ 	.word	0x00005a80


	//   ....[9]....
        /*0068*/ 	.word	0x00005d40


	//   ....[10]....
        /*006c*/ 	.word	0x00006000


	//   ....[11]....
        /*0070*/ 	.word	0x000062b0


	//   ....[12]....
        /*0074*/ 	.word	0x000078a0


	//   ....[13]....
        /*0078*/ 	.word	0x00008de0


	//   ....[14]....
        /*007c*/ 	.word	0x0000a320


	//   ....[15]....
        /*0080*/ 	.word	0x0000b870


	//   ....[16]....
        /*0084*/ 	.word	0x0000cdd0


	//   ....[17]....
        /*0088*/ 	.word	0x0000f470


	//   ....[18]....
        /*008c*/ 	.word	0x00011b10


	//   ....[19]....
        /*0090*/ 	.word	0x000141c0


	//   ....[20]....
        /*0094*/ 	.word	0x00016840


	//   ....[21]....
        /*0098*/ 	.word	0x00017df0


	//   ....[22]....
        /*009c*/ 	.word	0x000193a0


	//   ....[23]....
        /*00a0*/ 	.word	0x0001a960


	//----- nvinfo : EIATTR_EXIT_INSTR_OFFSETS
	.align		4
.L_3583:
        /*00a4*/ 	.byte	0x04, 0x1c
        /*00a6*/ 	.short	(.L_3585 - .L_3584)


	//   ....[0]....
.L_3584:
        /*00a8*/ 	.word	0x00000810


	//   ....[1]....
        /*00ac*/ 	.word	0x00000a00


	//   ....[2]....
        /*00b0*/ 	.word	0x00004550


	//   ....[3]....
        /*00b4*/ 	.word	0x00005890


	//   ....[4]....
        /*00b8*/ 	.word	0x00006110


	//   ....[5]....
        /*00bc*/ 	.word	0x00006370


	//   ....[6]....
        /*00c0*/ 	.word	0x0000a3f0


	//   ....[7]....
        /*00c4*/ 	.word	0x0000b8c0


	//   ....[8]....
        /*00c8*/ 	.word	0x00012d30


	//   ....[9]....
        /*00cc*/ 	.word	0x00015360


	//   ....[10]....
        /*00d0*/ 	.word	0x000194e0


	//   ....[11]....
        /*00d4*/ 	.word	0x0001aa20


	//----- nvinfo : EIATTR_MAX_THREADS
	.align		4
.L_3585:
        /*00d8*/ 	.byte	0x04, 0x05
        /*00da*/ 	.short	(.L_3587 - .L_3586)
.L_3586:
        /*00dc*/ 	.word	0x00000080
        /*00e0*/ 	.word	0x00000001
        /*00e4*/ 	.word	0x00000001


	//----- nvinfo : EIATTR_CRS_STACK_SIZE
	.align		4
.L_3587:
        /*00e8*/ 	.byte	0x04, 0x1e
        /*00ea*/ 	.short	(.L_3589 - .L_3588)
.L_3588:
        /*00ec*/ 	.word	0x00000000


	//----- nvinfo : EIATTR_CBANK_PARAM_SIZE
	.align		4
.L_3589:
        /*00f0*/ 	.byte	0x03, 0x19
        /*00f2*/ 	.short	0x03b8


	//----- nvinfo : EIATTR_PARAM_CBANK
	.align		4
        /*00f4*/ 	.byte	0x04, 0x0a
        /*00f6*/ 	.short	(.L_3591 - .L_3590)
	.align		4
.L_3590:
        /*00f8*/ 	.word	index@(.nv.constant0._ZN2at6native24index_elementwise_kernelILi128ELi4EZNS0_20cuda_take_put_kernelIsiZZZZZNS0_11take_kernelERNS_14TensorIteratorERKNS_10TensorBaseEENKUlvE_clEvENKUlvE3_clEvENKUlvE_clEvENKUlvE_clEvEUlRsiE_EEvS4_S7_RKT1_EUliE_EEvlSE_)
        /*00fc*/ 	.short	0x0380
        /*00fe*/ 	.short	0x03b8


	//----- nvinfo : EIATTR_SW_WAR
	.align		4
.L_3591:
        /*0100*/ 	.byte	0x04, 0x36
        /*0102*/ 	.short	(.L_3593 - .L_3592)
.L_3592:
        /*0104*/ 	.word	0x00000008
.L_3593:


//--------------------- .nv.info._ZN2at6native24index_elementwise_kernelILi128ELi4EZNS0_20cuda_take_put_kernelIllZZZZZNS0_11take_kernelERNS_14TensorIteratorERKNS_10TensorBaseEENKUlvE_clEvENKUlvE2_clEvENKUlvE_clEvENKUlvE0_clEvEUlRllE_EEvS4_S7_RKT1_EUliE_EEvlSE_ --------------------------
	.section	.nv.info._ZN2at6native24index_elementwise_kernelILi128ELi4EZNS0_20cuda_take_put_kernelIllZZZZZNS0_11take_kernelERNS_14TensorIteratorERKNS_10TensorBaseEENKUlvE_clEvENKUlvE2_clEvENKUlvE_clEvENKUlvE0_clEvEUlRllE_EEvS4_S7_RKT1_EUliE_EEvlSE_,"",@"SHT_CUDA_INFO"
	.sectionflags	@""
	.align	4


	//----- nvinfo : EIATTR_CUDA_API_VERSION
	.align		4
        /*0000*/ 	.byte	0x04, 0x37
        /*0002*/ 	.short	(.L_3595 - .L_3594)
.L_3594:
        /*0004*/ 	.word	0x00000082


	//----- nvinfo : EIATTR_KPARAM_INFO
	.align		4
.L_3595:
        /*0008*/ 	.byte	0x04, 0x17
        /*000a*/ 	.short	(.L_3597 - .L_3596)
.L_3596:
        /*000c*/ 	.word	0x00000000
        /*0010*/ 	.short	0x0001
        /*0012*/ 	.short	0x0008
        /*0014*/ 	.byte	0x00, 0xf0, 0xe1, 0x0e


	//----- nvinfo : EIATTR_KPARAM_INFO
	.align		4
.L_3597:
        /*0018*/ 	.byte	0x04, 0x17
        /*001a*/ 	.short	(.L_3599 - .L_3598)
.L_3598:
        /*001c*/ 	.word	0x00000000
        /*0020*/ 	.short	0x0000
        /*0022*/ 	.short	0x0000
        /*0024*/ 	.byte	0x00, 0xf0, 0x21, 0x00


	//----- nvinfo : EIATTR_SPARSE_MMA_MASK
	.align		4
.L_3599:
        /*0028*/ 	.byte	0x03, 0x50
        /*002a*/ 	.short	0x0000


	//----- nvinfo : EIATTR_MAXREG_COUNT
	.align		4
        /*002c*/ 	.byte	0x03, 0x1b
        /*002e*/ 	.short	0x0080


	//----- nvinfo : EIATTR_EXTERNS
	.align		4
        /*0030*/ 	.byte	0x04, 0x0f
        /*0032*/ 	.short	(.L_3601 - .L_3600)


	//   ....[0]....
	.align		4
.L_3600:
        /*0034*/ 	.word	index@(__assertfail)


	//----- nvinfo : EIATTR_MERCURY_ISA_VERSION
	.align		4
.L_3601:
        /*0038*/ 	.byte	0x03, 0x5f
        /*003a*/ 	.short	0x0101


	//----- nvinfo : EIATTR_VRC_CTA_INIT_COUNT
	.align		4
        /*003c*/ 	.byte	0x02, 0x4a
	.zero		1
	.zero		1


	//----- nvinfo : EIATTR_SYSCALL_OFFSETS
	.align		4
        /*0040*/ 	.byte	0x04, 0x46
        /*0042*/ 	.short	(.L_3603 - .L_3602)


	//   ....[0]....
.L_3602:
        /*0044*/ 	.word	0x000002e0


	//   ....[1]....
        /*0048*/ 	.word	0x00000530


	//   ....[2]....
        /*004c*/ 	.word	0x00000780


	//   ....[3]....
        /*0050*/ 	.word	0x000009c0


	//   ....[4]....
        /*0054*/ 	.word	0x00000c40


	//   ....[5]....
        /*0058*/ 	.word	0x00006690


	//   ....[6]....
        /*005c*/ 	.word	0x0000c0e0


	//   ....[7]....
        /*0060*/ 	.word	0x00011b20


	//   ....[8]....
        /*0064*/ 	.word	0x000173d0


	//   ....[9]....
        /*0068*/ 	.word	0x000176b0


	//   ....[10]....
        /*006c*/ 	.word	0x00017990


	//   ....[11]....
        /*0070*/ 	.word	0x00017c60


	//   ....[12]....
        /*0074*/ 	.word	0x00019280


	//   ....[13]....
        /*0078*/ 	.word	0x0001a7d0


	//   ....[14]....
        /*007c*/ 	.word	0x0001bd20


	//   ....[15]....
        /*0080*/ 	.word	0x0001d280


	//   ....[16]....
        /*0084*/ 	.word	0x0001e7f0


	//   ....[17]....
        /*0088*/ 	.word	0x000253d0


	//   ....[18]....
        /*008c*/ 	.word	0x0002bfb0


	//   ....[19]....
        /*0090*/ 	.word	0x00032ba0


	//   ....[20]....
        /*0094*/ 	.word	0x00039900


	//   ....[21]....
        /*0098*/ 	.word	0x0003aee0


	//   ....[22]....
        /*009c*/ 	.word	0x0003c4c0


	//   ....[23]....
        /*00a0*/ 	.word	0x0003dab0


	//----- nvinfo : EIATTR_EXIT_INSTR_OFFSETS
	.align		4
.L_3603:
        /*00a4*/ 	.byte	0x04, 0x1c
        /*00a6*/ 	.short	(.L_3605 - .L_3604)


	//   ....[0]....
.L_3604:
        /*00a8*/ 	.word	0x00000820


	//   ....[1]....
        /*00ac*/ 	.word	0x00000a10


	//   ....[2]....
        /*00b0*/ 	.word	0x00011980


	//   ....[3]....
        /*00b4*/ 	.word	0x000171e0


	//   ....[4]....
        /*00b8*/ 	.word	0x00017ac0


	//   ....[5]....
        /*00bc*/ 	.word	0x00017d40


	//   ....[6]....
        /*00c0*/ 	.word	0x0001bdf0


	//   ....[7]....
        /*00c4*/ 	.word	0x0001d2d0


	//   ....[8]....
        /*00c8*/ 	.word	0x00031710


	//   ....[9]....
        /*00cc*/ 	.word	0x00038410


	//   ....[10]....
        /*00d0*/ 	.word	0x0003c620


	//   ....[11]....
        /*00d4*/ 	.word	0x0003db90


	//----- nvinfo : EIATTR_MAX_THREADS
	.align		4
.L_3605:
        /*00d8*/ 	.byte	0x04, 0x05
        /*00da*/ 	.short	(.L_3607 - .L_3606)
.L_3606:
        /*00dc*/ 	.word	0x00000080
        /*00e0*/ 	.word	0x00000001
        /*00e4*/ 	.word	0x00000001


	//----- nvinfo : EIATTR_CRS_STACK_SIZE
	.align		4
.L_3607:
        /*00e8*/ 	.byte	0x04, 0x1e
        /*00ea*/ 	.short	(.L_3609 - .L_3608)
.L_3608:
        /*00ec*/ 	.word	0x00000000


	//----- nvinfo : EIATTR_CBANK_PARAM_SIZE
	.align		4
.L_3609:
        /*00f0*/ 	.byte	0x03, 0x19
        /*00f2*/ 	.short	0x03c0


	//----- nvinfo : EIATTR_PARAM_CBANK
	.align		4
        /*00f4*/ 	.byte	0x04, 0x0a
        /*00f6*/ 	.short	(.L_3611 - .L_3610)
	.align		4
.L_3610:
        /*00f8*/ 	.word	index@(.nv.constant0._ZN2at6native24index_elementwise_kernelILi128ELi4EZNS0_20cuda_take_put_kernelIllZZZZZNS0_11take_kernelERNS_14TensorIteratorERKNS_10TensorBaseEENKUlvE_clEvENKUlvE2_clEvENKUlvE_clEvENKUlvE0_clEvEUlRllE_EEvS4_S7_RKT1_EUliE_EEvlSE_)
        /*00fc*/ 	.short	0x0380
        /*00fe*/ 	.short	0x03c0


	//----- nvinfo : EIATTR_SW_WAR
	.align		4
.L_3611:
        /*0100*/ 	.byte	0x04, 0x36
        /*0102*/ 	.short	(.L_3613 - .L_3612)
.L_3612:
        /*0104*/ 	.word	0x00000008
.L_3613:


//--------------------- .nv.info._ZN2at6native24index_elementwise_kernelILi128ELi4EZNS0_20cuda_take_put_kernelIliZZZZZNS0_11take_kernelERNS_14TensorIteratorERKNS_10TensorBaseEENKUlvE_clEvENKUlvE2_clEvENKUlvE_clEvENKUlvE_clEvEUlRliE_EEvS4_S7_RKT1_EUliE_EEvlSE_ --------------------------
	.section	.nv.info._ZN2at6native24index_elementwise_kernelILi128ELi4EZNS0_20cuda_take_put_kernelIliZZZZZNS0_11take_kernelERNS_14TensorIteratorERKNS_10TensorBaseEENKUlvE_clEvENKUlvE2_clEvENKUlvE_clEvENKUlvE_clEvEUlRliE_EEvS4_S7_RKT1_EUliE_EEvlSE_,"",@"SHT_CUDA_INFO"
	.sectionflags	@""
	.align	4


	//----- nvinfo : EIATTR_CUDA_API_VERSION
	.align		4
        /*0000*/ 	.byte	0x04, 0x37
        /*0002*/ 	.short	(.L_3615 - .L_3614)
.L_3614:
        /*0004*/ 	.word	0x00000082


	//----- nvinfo : EIATTR_KPARAM_INFO
	.align		4
.L_3615:
        /*0008*/ 	.byte	0x04, 0x17
        /*000a*/ 	.short	(.L_3617 - .L_3616)
.L_3616:
        /*000c*/ 	.word	0x00000000
        /*0010*/ 	.short	0x0001
        /*0012*/ 	.short	0x0008
        /*0014*/ 	.byte	0x00, 0xf0, 0xc1, 0x0e


	//----- nvinfo : EIATTR_KPARAM_INFO
	.align		4
.L_3617:
        /*0018*/ 	.byte	0x04, 0x17
        /*001a*/ 	.short	(.L_3619 - .L_3618)
.L_3618:
        /*001c*/ 	.word	0x00000000
        /*0020*/ 	.short	0x0000
        /*0022*/ 	.short	0x0000
        /*0024*/ 	.byte	0x00, 0xf0, 0x21, 0x00


	//----- nvinfo : EIATTR_SPARSE_MMA_MASK
	.align		4
.L_3619:
        /*0028*/ 	.byte	0x03, 0x50
        /*002a*/ 	.short	0x0000


	//----- nvinfo : EIATTR_MAXREG_COUNT
	.align		4
        /*002c*/ 	.byte	0x03, 0x1b
        /*002e*/ 	.short	0x0080


	//----- nvinfo : EIATTR_EXTERNS
	.align		4
        /*0030*/ 	.byte	0x04, 0x0f
        /*0032*/ 	.short	(.L_3621 - .L_3620)


	//   ....[0]....
	.align		4
.L_3620:
        /*0034*/ 	.word	index@(__assertfail)


	//----- nvinfo : EIATTR_MERCURY_ISA_VERSION
	.align		4
.L_3621:
        /*0038*/ 	.byte	0x03, 0x5f
        /*003a*/ 	.short	0x0101


	//----- nvinfo : EIATTR_VRC_CTA_INIT_COUNT
	.align		4
        /*003c*/ 	.byte	0x02, 0x4a
	.zero		1
	.zero		1


	//----- nvinfo : EIATTR_SYSCALL_OFFSETS
	.align		4
        /*0040*/ 	.byte	0x04, 0x46
        /*0042*/ 	.short	(.L_3623 - .L_3622)


	//   ....[0]....
.L_3622:
        /*0044*/ 	.word	0x000002d0


	//   ....[1]....
        /*0048*/ 	.word	0x00000520


	//   ....[2]....
        /*004c*/ 	.word	0x00000770


	//   ....[3]....
        /*0050*/ 	.word	0x000009b0


	//   ....[4]....
        /*0054*/ 	.word	0x00000c20


	//   ....[5]....
        /*0058*/ 	.word	0x00001fc0


	//   ....[6]....
        /*005c*/ 	.word	0x00003360


	//   ....[7]....
        /*0060*/ 	.word	0x000046f0


	//   ....[8]....
        /*0064*/ 	.word	0x00005a80


	//   ....[9]....
        /*0068*/ 	.word	0x00005d40


	//   ....[10]....
        /*006c*/ 	.word	0x00006000


	//   ....[11]....
        /*0070*/ 	.word	0x000062b0


	//   ....[12]....
        /*0074*/ 	.word	0x000078a0


	//   ....[13]....
        /*0078*/ 	.word	0x00008de0


	//   ....[14]....
        /*007c*/ 	.word	0x0000a320


	//   ....[15]....
        /*0080*/ 	.word	0x0000b870


	//   ....[16]....
        /*0084*/ 	.word	0x0000cdd0


	//   ....[17]....
        /*0088*/ 	.word	0x0000f470


	//   ....[18]....
        /*008c*/ 	.word	0x00011b10


	//   ....[19]....
        /*0090*/ 	.word	0x000141c0


	//   ....[20]....
        /*0094*/ 	.word	0x00016840


	//   ....[21]....
        /*0098*/ 	.word	0x00017df0


	//   ....[22]....
        /*009c*/ 	.word	0x000193a0


	//   ....[23]....
        /*00a0*/ 	.word	0x0001a960


	//----- nvinfo : EIATTR_EXIT_INSTR_OFFSETS
	.align		4
.L_3623:
        /*00a4*/ 	.byte	0x04, 0x1c
        /*00a6*/ 	.short	(.L_3625 - .L_3624)


	//   ....[0]....
.L_3624:
        /*00a8*/ 	.word	0x00000810


	//   ....[1]....
        /*00ac*/ 	.word	0x00000a00


	//   ....[2]....
        /*00b0*/ 	.word	0x00004550


	//   ....[3]....
        /*00b4*/ 	.word	0x00005890


	//   ....[4]....
        /*00b8*/ 	.word	0x00006110


	//   ....[5]....
        /*00bc*/ 	.word	0x00006370


	//   ....[6]....
        /*00c0*/ 	.word	0x0000a3f0


	//   ....[7]....
        /*00c4*/ 	.word	0x0000b8c0


	//   ....[8]....
        /*00c8*/ 	.word	0x00012d30


	//   ....[9]....
        /*00cc*/ 	.word	0x00015360


	//   ....[10]....
        /*00d0*/ 	.word	0x000194e0


	//   ....[11]....
        /*00d4*/ 	.word	0x0001aa20


	//----- nvinfo : EIATTR_MAX_THREADS
	.align		4
.L_3625:
        /*00d8*/ 	.byte	0x04, 0x05
        /*00da*/ 	.short	(.L_3627 - .L_3626)
.L_3626:
        /*00dc*/ 	.word	0x00000080
        /*00e0*/ 	.word	0x00000001
        /*00e4*/ 	.word	0x00000001


	//----- nvinfo : EIATTR_CRS_STACK_SIZE
	.align		4
.L_3627:
        /*00e8*/ 	.byte	0x04, 0x1e
        /*00ea*/ 	.short	(.L_3629 - .L_3628)
.L_3628:
        /*00ec*/ 	.word	0x00000000


	//----- nvinfo : EIATTR_CBANK_PARAM_SIZE
	.align		4
.L_3629:
        /*00f0*/ 	.byte	0x03, 0x19
        /*00f2*/ 	.short	0x03b8


	//----- nvinfo : EIATTR_PARAM_CBANK
	.align		4
        /*00f4*/ 	.byte	0x04, 0x0a
        /*00f6*/ 	.short	(.L_3631 - .L_3630)
	.align		4
.L_3630:
        /*00f8*/ 	.word	index@(.nv.constant0._ZN2at6native24index_elementwise_kernelILi128ELi4EZNS0_20cuda_take_put_kernelIliZZZZZNS0_11take_kernelERNS_14TensorIteratorERKNS_10TensorBaseEENKUlvE_clEvENKUlvE2_clEvENKUlvE_clEvENKUlvE_clEvEUlRliE_EEvS4_S7_RKT1_EUliE_EEvlSE_)
        /*00fc*/ 	.short	0x0380
        /*00fe*/ 	.short	0x03b8


	//----- nvinfo : EIATTR_SW_WAR
	.align		4
.L_3631:
        /*0100*/ 	.byte	0x04, 0x36
        /*0102*/ 	.short	(.L_3633 - .L_3632)
.L_3632:
        /*0104*/ 	.word	0x00000008
.L_3633:


//--------------------- .nv.info._ZN2at6native24index_elementwise_kernelILi128ELi4EZNS0_20cuda_take_put_kernelIilZZZZZNS0_11take_kernelERNS_14TensorIteratorERKNS_10TensorBaseEENKUlvE_clEvENKUlvE1_clEvENKUlvE_clEvENKUlvE0_clEvEUlRilE_EEvS4_S7_RKT1_EUliE_EEvlSE_ --------------------------
	.section	.nv.info._ZN2at6native24index_elementwise_kernelILi128ELi4EZNS0_20cuda_take_put_kernelIilZZZZZNS0_11take_kernelERNS_14TensorIteratorERKNS_10TensorBaseEENKUlvE_clEvENKUlvE1_clEvENKUlvE_clEvENKUlvE0_clEvEUlRilE_EEvS4_S7_RKT1_EUliE_EEvlSE_,"",@"SHT_CUDA_INFO"
	.sectionflags	@""
	.align	4


	//----- nvinfo : EIATTR_CUDA_API_VERSION
	.align		4
        /*0000*/ 	.byte	0x04, 0x37
        /*0002*/ 	.short	(.L_3635 - .L_3634)
.L_3634:
        /*0004*/ 	.word	0x00000082


	//----- nvinfo : EIATTR_KPARAM_INFO
	.align		4
.L_3635:
        /*0008*/ 	.byte	0x04, 0x17
        /*000a*/ 	.short	(.L_3637 - .L_3636)
.L_3636:
        /*000c*/ 	.word	0x00000000
        /*0010*/ 	.short	0x0001
        /*0012*/ 	.short	0x0008
        /*0014*/ 	.byte	0x00, 0xf0, 0xe1, 0x0e


	//----- nvinfo : EIATTR_KPARAM_INFO
	.align		4
.L_3637:
        /*0018*/ 	.byte	0x04, 0x17
        /*001a*/ 	.short	(.L_3639 - .L_3638)
.L_3638:
        /*001c*/ 	.word	0x00000000
        /*0020*/ 	.short	0x0000
        /*0022*/ 	.short	0x0000
        /*0024*/ 	.byte	0x00, 0xf0, 0x21, 0x00


	//----- nvinfo : EIATTR_SPARSE_MMA_MASK
	.align		4
.L_3639:
        /*0028*/ 	.byte	0x03, 0x50
        /*002a*/ 	.short	0x0000


	//----- nvinfo : EIATTR_MAXREG_COUNT
	.align		4
        /*002c*/ 	.byte	0x03, 0x1b
        /*002e*/ 	.short	0x0080


	//----- nvinfo : EIATTR_EXTERNS
	.align		4
        /*0030*/ 	.byte	0x04, 0x0f
        /*0032*/ 	.short	(.L_3641 - .L_3640)


	//   ....[0]....
	.align		4
.L_3640:
        /*0034*/ 	.word	index@(__assertfail)


	//----- nvinfo : EIATTR_MERCURY_ISA_VERSION
	.align		4
.L_3641:
        /*0038*/ 	.byte	0x03, 0x5f
        /*003a*/ 	.short	0x0101


	//----- nvinfo : EIATTR_VRC_CTA_INIT_COUNT
	.align		4
        /*003c*/ 	.byte	0x02, 0x4a
	.zero		1
	.zero		1


	//----- nvinfo : EIATTR_SYSCALL_OFFSETS
	.align		4
        /*0040*/ 	.byte	0x04, 0x46
        /*0042*/ 	.short	(.L_3643 - .L_3642)


	//   ....[0]....
.L_3642:
        /*0044*/ 	.word	0x000002e0


	//   ....[1]....
        /*0048*/ 	.word	0x00000530


	//   ....[2]....
        /*004c*/ 	.word	0x00000780


	//   ....[3]....
        /*0050*/ 	.word	0x000009c0


	//   ....[4]....
        /*0054*/ 	.word	0x00000c40


	//   ....[5]....
        /*0058*/ 	.word	0x00006690


	//   ....[6]....
        /*005c*/ 	.word	0x0000c0e0


	//   ....[7]....
        /*0060*/ 	.word	0x00011b20


	//   ....[8]....
        /*0064*/ 	.word	0x000173d0


	//   ....[9]....
        /*0068*/ 	.word	0x000176b0


	//   ....[10]....
        /*006c*/ 	.word	0x00017990


	//   ....[11]....
        /*0070*/ 	.word	0x00017c60


	//   ....[12]....
        /*0074*/ 	.word	0x00019280


	//   ....[13]....
        /*0078*/ 	.word	0x0001a7d0


	//   ....[14]....
        /*007c*/ 	.word	0x0001bd20


	//   ....[15]....
        /*0080*/ 	.word	0x0001d280


	//   ....[16]....
        /*0084*/ 	.word	0x0001e7f0


	//   ....[17]....
        /*0088*/ 	.word	0x000253d0


	//   ....[18]....
        /*008c*/ 	.word	0x0002bfb0


	//   ....[19]....
        /*0090*/ 	.word	0x00032ba0


	//   ....[20]....
        /*0094*/ 	.word	0x00039900


	//   ....[21]....
        /*0098*/ 	.word	0x0003aee0


	//   ....[22]....
        /*009c*/ 	.word	0x0003c4c0


	//   ....[23]....
        /*00a0*/ 	.word	0x0003dab0


	//----- nvinfo : EIATTR_EXIT_INSTR_OFFSETS
	.align		4
.L_3643:
        /*00a4*/ 	.byte	0x04, 0x1c
        /*00a6*/ 	.short	(.L_3645 - .L_3644)


	//   ....[0]....
.L_3644:
        /*00a8*/ 	.word	0x00000820


	//   ....[1]....
        /*00ac*/ 	.word	0x00000a10


	//   ....[2]....
        /*00b0*/ 	.word	0x00011980


	//   ....[3]....
        /*00b4*/ 	.word	0x000171e0


	//   ....[4]....
        /*00b8*/ 	.word	0x00017ac0


	//   ....[5]....
        /*00bc*/ 	.word	0x00017d40


	//   ....[6]....
        /*00c0*/ 	.word	0x0001bdf0


	//   ....[7]....
        /*00c4*/ 	.word	0x0001d2d0


	//   ....[8]....
        /*00c8*/ 	.word	0x00031710


	//   ....[9]....
        /*00cc*/ 	.word	0x00038410


	//   ....[10]....
        /*00d0*/ 	.word	0x0003c620


	//   ....[11]....
        /*00d4*/ 	.word	0x0003db90


	//----- nvinfo : EIATTR_MAX_THREADS
	.align		4
.L_3645:
        /*00d8*/ 	.byte	0x04, 0x05
        /*00da*/ 	.short	(.L_3647 - .L_3646)
.L_3646:
        /*00dc*/ 	.word	0x00000080
        /*00e0*/ 	.word	0x00000001
        /*00e4*/ 	.word	0x00000001


	//----- nvinfo : EIATTR_CRS_STACK_SIZE
	.align		4
.L_3647:
        /*00e8*/ 	.byte	0x04, 0x1e
        /*00ea*/ 	.short	(.L_3649 - .L_3648)
.L_3648:
        /*00ec*/ 	.word	0x00000000


	//----- nvinfo : EIATTR_CBANK_PARAM_SIZE
	.align		4
.L_3649:
        /*00f0*/ 	.byte	0x03, 0x19
        /*00f2*/ 	.short	0x03c0


	//----- nvinfo : EIATTR_PARAM_CBANK
	.align		4
        /*00f4*/ 	.byte	0x04, 0x0a
        /*00f6*/ 	.short	(.L_3651 - .L_3650)
	.align		4
.L_3650:
        /*00f8*/ 	.word	index@(.nv.constant0._ZN2at6native24index_elementwise_kernelILi128ELi4EZNS0_20cuda_take_put_kernelIilZZZZZNS0_11take_kernelERNS_14TensorIteratorERKNS_10TensorBaseEENKUlvE_clEvENKUlvE1_clEvENKUlvE_clEvENKUlvE0_clEvEUlRilE_EEvS4_S7_RKT1_EUliE_EEvlSE_)
        /*00fc*/ 	.short	0x0380
        /*00fe*/ 	.short	0x03c0


	//----- nvinfo : EIATTR_SW_WAR
	.align		4
.L_3651:
        /*0100*/ 	.byte	0x04, 0x36
        /*0102*/ 	.short	(.L_3653 - .L_3652)
.L_3652:
        /*0104*/ 	.word	0x00000008
.L_3653:


//--------------------- .nv.info._ZN2at6native24index_elementwise_kernelILi128ELi4EZNS0_20cuda_take_put_kernelIiiZZZZZNS0_11take_kernelERNS_14TensorIteratorERKNS_10TensorBaseEENKUlvE_clEvENKUlvE1_clEvENKUlvE_clEvENKUlvE_clEvEUlRiiE_EEvS4_S7_RKT1_EUliE_EEvlSE_ --------------------------
	.section	.nv.info._ZN2at6native24index_elementwise_kernelILi128ELi4EZNS0_20cuda_take_put_kernelIiiZZZZZNS0_11take_kernelERNS_14TensorIteratorERKNS_10TensorBaseEENKUlvE_clEvENKUlvE1_clEvENKUlvE_clEvENKUlvE_clEvEUlRiiE_EEvS4_S7_RKT1_EUliE_EEvlSE_,"",@"SHT_CUDA_INFO"
	.sectionflags	@""
	.align	4


	//----- nvinfo : EIATTR_CUDA_API_VERSION
	.align		4
        /*0000*/ 	.byte	0x04, 0x37
        /*0002*/ 	.short	(.L_3655 - .L_3654)
.L_3654:
        /*0004*/ 	.word	0x00000082


	//----- nvinfo : EIATTR_KPARAM_INFO
	.align		4
.L_3655:
        /*0008*/ 	.byte	0x04, 0x17
        /*000a*/ 	.short	(.L_3657 - .L_3656)
.L_3656:
        /*000c*/ 	.word	0x00000000
        /*0010*/ 	.short	0x0001
        /*0012*/ 	.short	0x0008
        /*0014*/ 	.byte	0x00, 0xf0, 0xc1, 0x0e


	//----- nvinfo : EIATTR_KPARAM_INFO
	.align		4
.L_3657:
        /*0018*/ 	.byte	0x04, 0x17
        /*001a*/ 	.short	(.L_3659 - .L_3658)
.L_3658:
        /*001c*/ 	.word	0x00000000
        /*0020*/ 	.short	0x0000
        /*0022*/ 	.short	0x0000
        /*0024*/ 	.byte	0x00, 0xf0, 0x21, 0x00


	//----- nvinfo : EIATTR_SPARSE_MMA_MASK
	.align		4
.L_3659:
        /*0028*/ 	.byte	0x03, 0x50
        /*002a*/ 	.short	0x0000


	//----- nvinfo : EIATTR_MAXREG_COUNT
	.align		4
        /*002c*/ 	.byte	0x03, 0x1b
        /*002e*/ 	.short	0x0080


	//----- nvinfo : EIATTR_EXTERNS
	.align		4
        /*0030*/ 	.byte	0x04, 0x0f
        /*0032*/ 	.short	(.L_3661 - .L_3660)


	//   ....[0]....
	.align		4
.L_3660:
        /*0034*/ 	.word	index@(__assertfail)


	//----- nvinfo : EIATTR_MERCURY_ISA_VERSION
	.align		4
.L_3661:
        /*0038*/ 	.byte	0x03, 0x5f
        /*003a*/ 	.short	0x0101


	//----- nvinfo : EIATTR_VRC_CTA_INIT_COUNT
	.align		4
        /*003c*/ 	.byte	0x02, 0x4a
	.zero		1
	.zero		1


	//----- nvinfo : EIATTR_SYSCALL_OFFSETS
	.align		4
        /*0040*/ 	.byte	0x04, 0x46
        /*0042*/ 	.short	(.L_3663 - .L_3662)


	//   ....[0]....
.L_3662:
        /*0044*/ 	.word	0x000002d0


	//   ....[1]....
        /*0048*/ 	.word	0x00000520


	//   ....[2]....
        /*004c*/ 	.word	0x00000770


	//   ....[3]....
        /*0050*/ 	.word	0x000009b0


	//   ....[4]....
        /*0054*/ 	.word	0x00000c20


	//   ....[5]....
        /*0058*/ 	.word	0x00001fc0


	//   ....[6]....
        /*005c*/ 	.word	0x00003360


	//   ....[7]....
        /*0060*/ 	.word	0x000046f0


	//   ....[8]....
        /*0064*/ 	.word	0x00005a80


	//   ....[9]....
        /*0068*/ 	.word	0x00005d40


	//   ....[10]....
        /*006c*/ 	.word	0x00006000


	//   ....[11]....
        /*0070*/ 	.word	0x000062b0


	//   ....[12]....
        /*0074*/ 	.word	0x000078a0


	//   ....[13]....
        /*0078*/ 	.word	0x00008de0


	//   ....[14]....
        /*007c*/ 	.word	0x0000a320


	//   ....[15]....
        /*0080*/ 	.word	0x0000b870


	//   ....[16]....
        /*0084*/ 	.word	0x0000cdd0


	//   ....[17]....
        /*0088*/ 	.word	0x0000f470


	//   ....[18]....
        /*008c*/ 	.word	0x00011b10


	//   ....[19]....
        /*0090*/ 	.word	0x000141c0


	//   ....[20]....
        /*0094*/ 	.word	0x00016840


	//   ....[21]....
        /*0098*/ 	.word	0x00017df0


	//   ....[22]....
        /*009c*/ 	.word	0x000193a0


	//   ....[23]....
        /*00a0*/ 	.word	0x0001a960


	//----- nvinfo : EIATTR_EXIT_INSTR_OFFSETS
	.align		4
.L_3663:
        /*00a4*/ 	.byte	0x04, 0x1c
        /*00a6*/ 	.short	(.L_3665 - .L_3664)


	//   ....[0]....
.L_3664:
        /*00a8*/ 	.word	0x00000810


	//   ....[1]....
        /*00ac*/ 	.word	0x00000a00


	//   ....[2]....
        /*00b0*/ 	.word	0x00004550


	//   ....[3]....
        /*00b4*/ 	.word	0x00005890


	//   ....[4]....
        /*00b8*/ 	.word	0x00006110


	//   ....[5]....
        /*00bc*/ 	.word	0x00006370


	//   ....[6]....
        /*00c0*/ 	.word	0x0000a3f0


	//   ....[7]....
        /*00c4*/ 	.word	0x0000b8c0


	//   ....[8]....
        /*00c8*/ 	.word	0x00012d30


	//   ....[9]....
        /*00cc*/ 	.word	0x00015360


	//   ....[10]....
        /*00d0*/ 	.word	0x000194e0


	//   ....[11]....
        /*00d4*/ 	.word	0x0001aa20


	//----- nvinfo : EIATTR_MAX_THREADS
	.align		4
.L_3665:
        /*00d8*/ 	.byte	0x04, 0x05
        /*00da*/ 	.short	(.L_3667 - .L_3666)
.L_3666:
        /*00dc*/ 	.word	0x00000080
        /*00e0*/ 	.word	0x00000001
        /*00e4*/ 	.word	0x00000001


	//----- nvinfo : EIATTR_CRS_STACK_SIZE
	.align		4
.L_3667:
        /*00e8*/ 	.byte	0x04, 0x1e
        /*00ea*/ 	.short	(.L_3669 - .L_3668)
.L_3668:
        /*00ec*/ 	.word	0x00000000


	//----- nvinfo : EIATTR_CBANK_PARAM_SIZE
	.align		4
.L_3669:
        /*00f0*/ 	.byte	0x03, 0x19
        /*00f2*/ 	.short	0x03b8


	//----- nvinfo : EIATTR_PARAM_CBANK
	.align		4
        /*00f4*/ 	.byte	0x04, 0x0a
        /*00f6*/ 	.short	(.L_3671 - .L_3670)
	.align		4
.L_3670:
        /*00f8*/ 	.word	index@(.nv.constant0._ZN2at6native24index_elementwise_kernelILi128ELi4EZNS0_20cuda_take_put_kernelIiiZZZZZNS0_11take_kernelERNS_14TensorIteratorERKNS_10TensorBaseEENKUlvE_clEvENKUlvE1_clEvENKUlvE_clEvENKUlvE_clEvEUlRiiE_EEvS4_S7_RKT1_EUliE_EEvlSE_)
        /*00fc*/ 	.short	0x0380
        /*00fe*/ 	.short	0x03b8


	//----- nvinfo : EIATTR_SW_WAR
	.align		4
.L_3671:
        /*0100*/ 	.byte	0x04, 0x36
        /*0102*/ 	.short	(.L_3673 - .L_3672)
.L_3672:
        /*0104*/ 	.word	0x00000008
.L_3673:


//--------------------- .nv.info._ZN2at6native24index_elementwise_kernelILi128ELi4EZNS0_20cuda_take_put_kernelIalZZZZZNS0_11take_kernelERNS_14TensorIteratorERKNS_10TensorBaseEENKUlvE_clEvENKUlvE0_clEvENKUlvE_clEvENKUlvE0_clEvEUlRalE_EEvS4_S7_RKT1_EUliE_EEvlSE_ --------------------------
	.section	.nv.info._ZN2at6native24index_elementwise_kernelILi128ELi4EZNS0_20cuda_take_put_kernelIalZZZZZNS0_11take_kernelERNS_14TensorIteratorERKNS_10TensorBaseEENKUlvE_clEvENKUlvE0_clEvENKUlvE_clEvENKUlvE0_clEvEUlRalE_EEvS4_S7_RKT1_EUliE_EEvlSE_,"",@"SHT_CUDA_INFO"
	.sectionflags	@""
	.align	4


	//----- nvinfo : EIATTR_CUDA_API_VERSION
	.align		4
        /*0000*/ 	.byte	0x04, 0x37
        /*0002*/ 	.short	(.L_3675 - .L_3674)
.L_3674:
        /*0004*/ 	.word	0x00000082


	//----- nvinfo : EIATTR_KPARAM_INFO
	.align		4
.L_3675:
        /*0008*/ 	.byte	0x04, 0x17
        /*000a*/ 	.short	(.L_3677 - .L_3676)
.L_3676:
        /*000c*/ 	.word	0x00000000
        /*0010*/ 	.short	0x0001
        /*0012*/ 	.short	0x0008
        /*0014*/ 	.byte	0x00, 0xf0, 0xe1, 0x0e


	//----- nvinfo : EIATTR_KPARAM_INFO
	.align		4
.L_3677:
        /*0018*/ 	.byte	0x04, 0x17
        /*001a*/ 	.short	(.L_3679 - .L_3678)
.L_3678:
        /*001c*/ 	.word	0x00000000
        /*0020*/ 	.short	0x0000
        /*0022*/ 	.short	0x0000
        /*0024*/ 	.byte	0x00, 0xf0, 0x21, 0x00


	//----- nvinfo : EIATTR_SPARSE_MMA_MASK
	.align		4
.L_3679:
        /*0028*/ 	.byte	0x03, 0x50
        /*002a*/ 	.short	0x0000


	//----- nvinfo : EIATTR_MAXREG_COUNT
	.align		4
        /*002c*/ 	.byte	0x03, 0x1b
        /*002e*/ 	.short	0x0080


	//----- nvinfo : EIATTR_EXTERNS
	.align		4
        /*0030*/ 	.byte	0x04, 0x0f
        /*0032*/ 	.short	(.L_3681 - .L_3680)


	//   ....[0]....
	.align		4
.L_3680:
        /*0034*/ 	.word	index@(__assertfail)


	//----- nvinfo : EIATTR_MERCURY_ISA_VERSION
	.align		4
.L_3681:
        /*0038*/ 	.byte	0x03, 0x5f
        /*003a*/ 	.short	0x0101


	//----- nvinfo : EIATTR_VRC_CTA_INIT_COUNT
	.align		4
        /*003c*/ 	.byte	0x02, 0x4a
	.zero		1
	.zero		1


	//----- nvinfo : EIATTR_SYSCALL_OFFSETS
	.align		4
        /*0040*/ 	.byte	0x04, 0x46
        /*0042*/ 	.short	(.L_3683 - .L_3682)


	//   ....[0]....
.L_3682:
        /*0044*/ 	.word	0x000002e0


	//   ....[1]....
        /*0048*/ 	.word	0x00000530


	//   ....[2]....
        /*004c*/ 	.word	0x00000780


	//   ....[3]....
        /*0050*/ 	.word	0x000009c0


	//   ....[4]....
        /*0054*/ 	.word	0x00000c40


	//   ....[5]....
        /*0058*/ 	.word	0x00006690


	//   ....[6]....
        /*005c*/ 	.word	0x0000c0e0


	//   ....[7]....
        /*0060*/ 	.word	0x00011b20


	//   ....[8]....
        /*0064*/ 	.word	0x000173d0


	//   ....[9]....
        /*0068*/ 	.word	0x00017690


	//   ....[10]....
        /*006c*/ 	.word	0x00017950


	//   ....[11]....
        /*0070*/ 	.word	0x00017c00


	//   ....[12]....
        /*0074*/ 	.word	0x00019200


	//   ....[13]....
        /*0078*/ 	.word	0x0001a750


	//   ....[14]....
        /*007c*/ 	.word	0x0001bca0


	//   ....[15]....
        /*0080*/ 	.word	0x0001d200


	//   ....[16]....
        /*0084*/ 	.word	0x0001e770


	//   ....[17]....
        /*0088*/ 	.word	0x00025350


	//   ....[18]....
        /*008c*/ 	.word	0x0002bf30


	//   ....[19]....
        /*0090*/ 	.word	0x00032b20


	//   ....[20]....
        /*0094*/ 	.word	0x00039880


	//   ....[21]....
        /*0098*/ 	.word	0x0003ae40


	//   ....[22]....
        /*009c*/ 	.word	0x0003c400


	//   ....[23]....
        /*00a0*/ 	.word	0x0003d9d0


	//----- nvinfo : EIATTR_EXIT_INSTR_OFFSETS
	.align		4
.L_3683:
        /*00a4*/ 	.byte	0x04, 0x1c
        /*00a6*/ 	.short	(.L_3685 - .L_3684)


	//   ....[0]....
.L_3684:
        /*00a8*/ 	.word	0x00000820


	//   ....[1]....
        /*00ac*/ 	.word	0x00000a10


	//   ....[2]....
        /*00b0*/ 	.word	0x00011980


	//   ....[3]....
        /*00b4*/ 	.word	0x000171e0


	//   ....[4]....
        /*00b8*/ 	.word	0x00017a60


	//   ....[5]....
        /*00bc*/ 	.word	0x00017cc0


	//   ....[6]....
        /*00c0*/ 	.word	0x0001bd70


	//   ....[7]....
        /*00c4*/ 	.word	0x0001d250


	//   ....[8]....
        /*00c8*/ 	.word	0x00031690


	//   ....[9]....
        /*00cc*/ 	.word	0x00038390


	//   ....[10]....
        /*00d0*/ 	.word	0x0003c540


	//   ....[11]....
        /*00d4*/ 	.word	0x0003da90


	//----- nvinfo : EIATTR_MAX_THREADS
	.align		4
.L_3685:
        /*00d8*/ 	.byte	0x04, 0x05
        /*00da*/ 	.short	(.L_3687 - .L_3686)
.L_3686:
        /*00dc*/ 	.word	0x00000080
        /*00e0*/ 	.word	0x00000001
        /*00e4*/ 	.word	0x00000001


	//----- nvinfo : EIATTR_CRS_STACK_SIZE
	.align		4
.L_3687:
        /*00e8*/ 	.byte	0x04, 0x1e
        /*00ea*/ 	.short	(.L_3689 - .L_3688)
.L_3688:
        /*00ec*/ 	.word	0x00000000


	//----- nvinfo : EIATTR_CBANK_PARAM_SIZE
	.align		4
.L_3689:
        /*00f0*/ 	.byte	0x03, 0x19
        /*00f2*/ 	.short	0x03c0


	//----- nvinfo : EIATTR_PARAM_CBANK
	.align		4
        /*00f4*/ 	.byte	0x04, 0x0a
        /*00f6*/ 	.short	(.L_3691 - .L_3690)
	.align		4
.L_3690:
        /*00f8*/ 	.word	index@(.nv.constant0._ZN2at6native24index_elementwise_kernelILi128ELi4EZNS0_20cuda_take_put_kernelIalZZZZZNS0_11take_kernelERNS_14TensorIteratorERKNS_10TensorBaseEENKUlvE_clEvENKUlvE0_clEvENKUlvE_clEvENKUlvE0_clEvEUlRalE_EEvS4_S7_RKT1_EUliE_EEvlSE_)
        /*00fc*/ 	.short	0x0380
        /*00fe*/ 	.short	0x03c0


	//----- nvinfo : EIATTR_SW_WAR
	.align		4
.L_3691:
        /*0100*/ 	.byte	0x04, 0x36
        /*0102*/ 	.short	(.L_3693 - .L_3692)
.L_3692:
        /*0104*/ 	.word	0x00000008
.L_3693:


//--------------------- .nv.info._ZN2at6native24index_elementwise_kernelILi128ELi4EZNS0_20cuda_take_put_kernelIaiZZZZZNS0_11take_kernelERNS_14TensorIteratorERKNS_10TensorBaseEENKUlvE_clEvENKUlvE0_clEvENKUlvE_clEvENKUlvE_clEvEUlRaiE_EEvS4_S7_RKT1_EUliE_EEvlSE_ --------------------------
	.section	.nv.info._ZN2at6native24index_elementwise_kernelILi128ELi4EZNS0_20cuda_take_put_kernelIaiZZZZZNS0_11take_kernelERNS_14TensorIteratorERKNS_10TensorBaseEENKUlvE_clEvENKUlvE0_clEvENKUlvE_clEvENKUlvE_clEvEUlRaiE_EEvS4_S7_RKT1_EUliE_EEvlSE_,"",@"SHT_CUDA_INFO"
	.sectionflags	@""
	.align	4


	//----- nvinfo : EIATTR_CUDA_API_VERSION
	.align		4
        /*0000*/ 	.byte	0x04, 0x37
        /*0002*/ 	.short	(.L_3695 - .L_3694)
.L_3694:
        /*0004*/ 	.word	0x00000082


	//----- nvinfo : EIATTR_KPARAM_INFO
	.align		4
.L_3695:
        /*0008*/ 	.byte	0x04, 0x17
        /*000a*/ 	.short	(.L_3697 - .L_3696)
.L_3696:
        /*000c*/ 	.word	0x00000000
        /*0010*/ 	.short	0x0001
        /*0012*/ 	.short	0x0008
        /*0014*/ 	.byte	0x00, 0xf0, 0xc1, 0x0e


	//----- nvinfo : EIATTR_KPARAM_INFO
	.align		4
.L_3697:
        /*0018*/ 	.byte	0x04, 0x17
        /*001a*/ 	.short	(.L_3699 - .L_3698)
.L_3698:
        /*001c*/ 	.word	0x00000000
        /*0020*/ 	.short	0x0000
        /*0022*/ 	.short	0x0000
        /*0024*/ 	.byte	0x00, 0xf0, 0x21, 0x00


	//----- nvinfo : EIATTR_SPARSE_MMA_MASK
	.align		4
.L_3699:
        /*0028*/ 	.byte	0x03, 0x50
        /*002a*/ 	.short	0x0000


	//----- nvinfo : EIATTR_MAXREG_COUNT
	.align		4
        /*002c*/ 	.byte	0x03, 0x1b
        /*002e*/ 	.short	0x0080


	//----- nvinfo : EIATTR_EXTERNS
	.align		4
        /*0030*/ 	.byte	0x04, 0x0f
        /*0032*/ 	.short	(.L_3701 - .L_3700)


	//   ....[0]....
	.align		4
.L_3700:
        /*0034*/ 	.word	index@(__assertfail)


	//----- nvinfo : EIATTR_MERCURY_ISA_VERSION
	.align		4
.L_3701:
        /*0038*/ 	.byte	0x03, 0x5f
        /*003a*/ 	.short	0x0101


	//----- nvinfo : EIATTR_VRC_CTA_INIT_COUNT
	.align		4
        /*003c*/ 	.byte	0x02, 0x4a
	.zero		1
	.zero		1


	//----- nvinfo : EIATTR_SYSCALL_OFFSETS
	.align		4
        /*0040*/ 	.byte	0x04, 0x46
        /*0042*/ 	.short	(.L_3703 - .L_3702)


	//   ....[0]....
.L_3702:
        /*0044*/ 	.word	0x000002d0


	//   ....[1]....
        /*0048*/ 	.word	0x00000520


	//   ....[2]....
        /*004c*/ 	.word	0x00000770


	//   ....[3]....
        /*0050*/ 	.word	0x000009b0


	//   ....[4]....
        /*0054*/ 	.word	0x00000c20


	//   ....[5]....
        /*0058*/ 	.word	0x00001fd0


	//   ....[6]....
        /*005c*/ 	.word	0x00003380


	//   ....[7]....
        /*0060*/ 	.word	0x00004720


	//   ....[8]....
        /*0064*/ 	.word	0x00005ac0


	//   ....[9]....
        /*0068*/ 	.word	0x00005d70


	//   ....[10]....
        /*006c*/ 	.word	0x00006020


	//   ....[11]....
        /*0070*/ 	.word	0x000062c0


	//   ....[12]....
        /*0074*/ 	.word	0x000078a0


	//   ....[13]....
        /*0078*/ 	.word	0x00008de0


	//   ....[14]....
        /*007c*/ 	.word	0x0000a320


	//   ....[15]....
        /*0080*/ 	.word	0x0000b870


	//   ....[16]....
        /*0084*/ 	.word	0x0000cdd0


	//   ....[17]....
        /*0088*/ 	.word	0x0000f480


	//   ....[18]....
        /*008c*/ 	.word	0x00011b30


	//   ....[19]....
        /*0090*/ 	.word	0x000141f0


	//   ....[20]....
        /*0094*/ 	.word	0x00016880


	//   ....[21]....
        /*0098*/ 	.word	0x00017e20


	//   ....[22]....
        /*009c*/ 	.word	0x000193c0


	//   ....[23]....
        /*00a0*/ 	.word	0x0001a970


	//----- nvinfo : EIATTR_EXIT_INSTR_OFFSETS
	.align		4
.L_3703:
        /*00a4*/ 	.byte	0x04, 0x1c
        /*00a6*/ 	.short	(.L_3705 - .L_3704)


	//   ....[0]....
.L_3704:
        /*00a8*/ 	.word	0x00000810


	//   ....[1]....
        /*00ac*/ 	.word	0x00000a00


	//   ....[2]....
        /*00b0*/ 	.word	0x00004580


	//   ....[3]....
        /*00b4*/ 	.word	0x000058d0


	//   ....[4]....
        /*00b8*/ 	.word	0x00006120


	//   ....[5]....
        /*00bc*/ 	.word	0x00006370


	//   ....[6]....
        /*00c0*/ 	.word	0x0000a3f0


	//   ....[7]....
        /*00c4*/ 	.word	0x0000b8c0


	//   ....[8]....
        /*00c8*/ 	.word	0x00012d60


	//   ....[9]....
        /*00cc*/ 	.word	0x000153a0


	//   ....[10]....
        /*00d0*/ 	.word	0x000194f0


	//   ....[11]....
        /*00d4*/ 	.word	0x0001aa20


	//----- nvinfo : EIATTR_MAX_THREADS
	.align		4
.L_3705:
        /*00d8*/ 	.byte	0x04, 0x05
        /*00da*/ 	.short	(.L_3707 - .L_3706)
.L_3706:
        /*00dc*/ 	.word	0x00000080
        /*00e0*/ 	.word	0x00000001
        /*00e4*/ 	.word	0x00000001


	//----- nvinfo : EIATTR_CRS_STACK_SIZE
	.align		4
.L_3707:
        /*00e8*/ 	.byte	0x04, 0x1e
        /*00ea*/ 	.short	(.L_3709 - .L_3708)
.L_3708:
        /*00ec*/ 	.word	0x00000000


	//----- nvinfo : EIATTR_CBANK_PARAM_SIZE
	.align		4
.L_3709:
        /*00f0*/ 	.byte	0x03, 0x19
        /*00f2*/ 	.short	0x03b8


	//----- nvinfo : EIATTR_PARAM_CBANK
	.align		4
        /*00f4*/ 	.byte	0x04, 0x0a
        /*00f6*/ 	.short	(.L_3711 - .L_3710)
	.align		4
.L_3710:
        /*00f8*/ 	.word	index@(.nv.constant0._ZN2at6native24index_elementwise_kernelILi128ELi4EZNS0_20cuda_take_put_kernelIaiZZZZZNS0_11take_kernelERNS_14TensorIteratorERKNS_10TensorBaseEENKUlvE_clEvENKUlvE0_clEvENKUlvE_clEvENKUlvE_clEvEUlRaiE_EEvS4_S7_RKT1_EUliE_EEvlSE_)
        /*00fc*/ 	.short	0x0380
        /*00fe*/ 	.short	0x03b8


	//----- nvinfo : EIATTR_SW_WAR
	.align		4
.L_3711:
        /*0100*/ 	.byte	0x04, 0x36
        /*0102*/ 	.short	(.L_3713 - .L_3712)
.L_3712:
        /*0104*/ 	.word	0x00000008
.L_3713:


//--------------------- .nv.info._ZN2at6native24index_elementwise_kernelILi128ELi4EZNS0_20cuda_take_put_kernelIhlZZZZZNS0_11take_kernelERNS_14TensorIteratorERKNS_10TensorBaseEENKUlvE_clEvENKUlvE_clEvENKUlvE_clEvENKUlvE0_clEvEUlRhlE_EEvS4_S7_RKT1_EUliE_EEvlSE_ --------------------------
	.section	.nv.info._ZN2at6native24index_elementwise_kernelILi128ELi4EZNS0_20cuda_take_put_kernelIhlZZZZZNS0_11take_kernelERNS_14TensorIteratorERKNS_10TensorBaseEENKUlvE_clEvENKUlvE_clEvENKUlvE_clEvENKUlvE0_clEvEUlRhlE_EEvS4_S7_RKT1_EUliE_EEvlSE_,"",@"SHT_CUDA_INFO"
	.sectionflags	@""
	.align	4


	//----- nvinfo : EIATTR_CUDA_API_VERSION
	.align		4
        /*0000*/ 	.byte	0x04, 0x37
        /*0002*/ 	.short	(.L_3715 - .L_3714)
.L_3714:
        /*0004*/ 	.word	0x00000082


	//----- nvinfo : EIATTR_KPARAM_INFO
	.align		4
.L_3715:
        /*0008*/ 	.byte	0x04, 0x17
        /*000a*/ 	.short	(.L_3717 - .L_3716)
.L_3716:
        /*000c*/ 	.word	0x00000000
        /*0010*/ 	.short	0x0001
        /*0012*/ 	.short	0x0008
        /*0014*/ 	.byte	0x00, 0xf0, 0xe1, 0x0e


	//----- nvinfo : EIATTR_KPARAM_INFO
	.align		4
.L_3717:
        /*0018*/ 	.byte	0x04, 0x17
        /*001a*/ 	.short	(.L_3719 - .L_3718)
.L_3718:
        /*001c*/ 	.word	0x00000000
        /*0020*/ 	.short	0x0000
        /*0022*/ 	.short	0x0000
        /*0024*/ 	.byte	0x00, 0xf0, 0x21, 0x00


	//----- nvinfo : EIATTR_SPARSE_MMA_MASK
	.align		4
.L_3719:
        /*0028*/ 	.byte	0x03, 0x50
        /*002a*/ 	.short	0x0000


	//----- nvinfo : EIATTR_MAXREG_COUNT
	.align		4
        /*002c*/ 	.byte	0x03, 0x1b
        /*002e*/ 	.short	0x0080


	//----- nvinfo : EIATTR_EXTERNS
	.align		4
        /*0030*/ 	.byte	0x04, 0x0f
        /*0032*/ 	.short	(.L_3721 - .L_3720)


	//   ....[0]....
	.align		4
.L_3720:
        /*0034*/ 	.word	index@(__assertfail)


	//----- nvinfo : EIATTR_MERCURY_ISA_VERSION
	.align		4
.L_3721:
        /*0038*/ 	.byte	0x03, 0x5f
        /*003a*/ 	.short	0x0101


	//----- nvinfo : EIATTR_VRC_CTA_INIT_COUNT
	.align		4
        /*003c*/ 	.byte	0x02, 0x4a
	.zero		1
	.zero		1


	//----- nvinfo : EIATTR_SYSCALL_OFFSETS
	.align		4
        /*0040*/ 	.byte	0x04, 0x46
        /*0042*/ 	.short	(.L_3723 - .L_3722)


	//   ....[0]....
.L_3722:
        /*0044*/ 	.word	0x000002e0


	//   ....[1]....
        /*0048*/ 	.word	0x00000530


	//   ....[2]....
        /*004c*/ 	.word	0x00000780


	//   ....[3]....
        /*0050*/ 	.word	0x000009c0


	//   ....[4]....
        /*0054*/ 	.word	0x00000c40


	//   ....[5]....
        /*0058*/ 	.word	0x00006690


	//   ....[6]....
        /*005c*/ 	.word	0x0000c0e0


	//   ....[7]....
        /*0060*/ 	.word	0x00011b20


	//   ....[8]....
        /*0064*/ 	.word	0x000173d0


	//   ....[9]....
        /*0068*/ 	.word	0x00017690


	//   ....[10]....
        /*006c*/ 	.word	0x00017950


	//   ....[11]....
        /*0070*/ 	.word	0x00017c00


	//   ....[12]....
        /*0074*/ 	.word	0x00019200


	//   ....[13]....
        /*0078*/ 	.word	0x0001a750


	//   ....[14]....
        /*007c*/ 	.word	0x0001bca0


	//   ....[15]....
        /*0080*/ 	.word	0x0001d200


	//   ....[16]....
        /*0084*/ 	.word	0x0001e770


	//   ....[17]....
        /*0088*/ 	.word	0x00025350


	//   ....[18]....
        /*008c*/ 	.word	0x0002bf30


	//   ....[19]....
        /*0090*/ 	.word	0x00032b20


	//   ....[20]....
        /*0094*/ 	.word	0x00039880


	//   ....[21]....
        /*0098*/ 	.word	0x0003ae40


	//   ....[22]....
        /*009c*/ 	.word	0x0003c400


	//   ....[23]....
        /*00a0*/ 	.word	0x0003d9d0


	//----- nvinfo : EIATTR_EXIT_INSTR_OFFSETS
	.align		4
.L_3723:
        /*00a4*/ 	.byte	0x04, 0x1c
        /*00a6*/ 	.short	(.L_3725 - .L_3724)


	//   ....[0]....
.L_3724:
        /*00a8*/ 	.word	0x00000820


	//   ....[1]....
        /*00ac*/ 	.word	0x00000a10


	//   ....[2]....
        /*00b0*/ 	.word	0x00011980


	//   ....[3]....
        /*00b4*/ 	.word	0x000171e0


	//   ....[4]....
        /*00b8*/ 	.word	0x00017a60


	//   ....[5]....
        /*00bc*/ 	.word	0x00017cc0


	//   ....[6]....
        /*00c0*/ 	.word	0x0001bd70


	//   ....[7]....
        /*00c4*/ 	.word	0x0001d250


	//   ....[8]....
        /*00c8*/ 	.word	0x00031690


	//   ....[9]....
        /*00cc*/ 	.word	0x00038390


	//   ....[10]....
        /*00d0*/ 	.word	0x0003c540


	//   ....[11]....
        /*00d4*/ 	.word	0x0003da90


	//----- nvinfo : EIATTR_MAX_THREADS
	.align		4
.L_3725:
        /*00d8*/ 	.byte	0x04, 0x05
        /*00da*/ 	.short	(.L_3727 - .L_3726)
.L_3726:
        /*00dc*/ 	.word	0x00000080
        /*00e0*/ 	.word	0x00000001
        /*00e4*/ 	.word	0x00000001


	//----- nvinfo : EIATTR_CRS_STACK_SIZE
	.align		4
.L_3727:
        /*00e8*/ 	.byte	0x04, 0x1e
        /*00ea*/ 	.short	(.L_3729 - .L_3728)
.L_3728:
        /*00ec*/ 	.word	0x00000000


	//----- nvinfo : EIATTR_CBANK_PARAM_SIZE
	.align		4
.L_3729:
        /*00f0*/ 	.byte	0x03, 0x19
        /*00f2*/ 	.short	0x03c0


	//----- nvinfo : EIATTR_PARAM_CBANK
	.align		4
        /*00f4*/ 	.byte	0x04, 0x0a
        /*00f6*/ 	.short	(.L_3731 - .L_3730)
	.align		4
.L_3730:
        /*00f8*/ 	.word	index@(.nv.constant0._ZN2at6native24index_elementwise_kernelILi128ELi4EZNS0_20cuda_take_put_kernelIhlZZZZZNS0_11take_kernelERNS_14TensorIteratorERKNS_10TensorBaseEENKUlvE_clEvENKUlvE_clEvENKUlvE_clEvENKUlvE0_clEvEUlRhlE_EEvS4_S7_RKT1_EUliE_EEvlSE_)
        /*00fc*/ 	.short	0x0380
        /*00fe*/ 	.short	0x03c0


	//----- nvinfo : EIATTR_SW_WAR
	.align		4
.L_3731:
        /*0100*/ 	.byte	0x04, 0x36
        /*0102*/ 	.short	(.L_3733 - .L_3732)
.L_3732:
        /*0104*/ 	.word	0x00000008
.L_3733:


//--------------------- .nv.info._ZN2at6native24index_elementwise_kernelILi128ELi4EZNS0_20cuda_take_put_kernelIhiZZZZZNS0_11take_kernelERNS_14TensorIteratorERKNS_10TensorBaseEENKUlvE_clEvENKUlvE_clEvENKUlvE_clEvENKUlvE_clEvEUlRhiE_EEvS4_S7_RKT1_EUliE_EEvlSE_ --------------------------
	.section	.nv.info._ZN2at6native24index_elementwise_kernelILi128ELi4EZNS0_20cuda_take_put_kernelIhiZZZZZNS0_11take_kernelERNS_14TensorIteratorERKNS_10TensorBaseEENKUlvE_clEvENKUlvE_clEvENKUlvE_clEvENKUlvE_clEvEUlRhiE_EEvS4_S7_RKT1_EUliE_EEvlSE_,"",@"SHT_CUDA_INFO"
	.sectionflags	@""
	.align	4


	//----- nvinfo : EIATTR_CUDA_API_VERSION
	.align		4
        /*0000*/ 	.byte	0x04, 0x37
        /*0002*/ 	.short	(.L_3735 - .L_3734)
.L_3734:
        /*0004*/ 	.word	0x00000082


	//----- nvinfo : EIATTR_KPARAM_INFO
	.align		4
.L_3735:
        /*0008*/ 	.byte	0x04, 0x17
        /*000a*/ 	.short	(.L_3737 - .L_3736)
.L_3736:
        /*000c*/ 	.word	0x00000000
        /*0010*/ 	.short	0x0001
        /*0012*/ 	.short	0x0008
        /*0014*/ 	.byte	0x00, 0xf0, 0xc1, 0x0e


	//----- nvinfo : EIATTR_KPARAM_INFO
	.align		4
.L_3737:
        /*0018*/ 	.byte	0x04, 0x17
        /*001a*/ 	.short	(.L_3739 - .L_3738)
.L_3738:
        /*001c*/ 	.word	0x00000000
        /*0020*/ 	.short	0x0000
        /*0022*/ 	.short	0x0000
        /*0024*/ 	.byte	0x00, 0xf0, 0x21, 0x00


	//----- nvinfo : EIATTR_SPARSE_MMA_MASK
	.align		4
.L_3739:
        /*0028*/ 	.byte	0x03, 0x50
        /*002a*/ 	.short	0x0000


	//----- nvinfo : EIATTR_MAXREG_COUNT
	.align		4
        /*002c*/ 	.byte	0x03, 0x1b
        /*002e*/ 	.short	0x0080


	//----- nvinfo : EIATTR_EXTERNS
	.align		4
        /*0030*/ 	.byte	0x04, 0x0f
        /*0032*/ 	.short	(.L_3741 - .L_3740)


	//   ....[0]....
	.align		4
.L_3740:
        /*0034*/ 	.word	index@(__assertfail)


	//----- nvinfo : EIATTR_MERCURY_ISA_VERSION
	.align		4
.L_3741:
        /*0038*/ 	.byte	0x03, 0x5f
        /*003a*/ 	.short	0x0101


	//----- nvinfo : EIATTR_VRC_CTA_INIT_COUNT
	.align		4
        /*003c*/ 	.byte	0x02, 0x4a
	.zero		1
	.zero		1


	//----- nvinfo : EIATTR_SYSCALL_OFFSETS
	.align		4
        /*0040*/ 	.byte	0x04, 0x46
        /*0042*/ 	.short	(.L_3743 - .L_3742)


	//   ....[0]....
.L_3742:
        /*0044*/ 	.word	0x000002d0


	//   ....[1]....
        /*0048*/ 	.word	0x00000520


	//   ....[2]....
        /*004c*/ 	.word	0x00000770


	//   ....[3]....
        /*0050*/ 	.word	0x000009b0


	//   ....[4]....
        /*0054*/ 	.word	0x00000c20


	//   ....[5]....
        /*0058*/ 	.word	0x00001fd0


	//   ....[6]....
        /*005c*/ 	.word	0x00003380


	//   ....[7]....
        /*0060*/ 	.word	0x00004720


	//   ....[8]....
        /*0064*/ 	.word	0x00005ac0


	//   ....[9]....
        /*0068*/ 	.word	0x00005d70


	//   ....[10]....
        /*006c*/ 	.word	0x00006020


	//   ....[11]....
        /*0070*/ 	.word	0x000062c0


	//   ....[12]....
        /*0074*/ 	.word	0x000078a0


	//   ....[13]....
        /*0078*/ 	.word	0x00008de0


	//   ....[14]....
        /*007c*/ 	.word	0x0000a320


	//   ....[15]....
        /*0080*/ 	.word	0x0000b870


	//   ....[16]....
        /*0084*/ 	.word	0x0000cdd0


	//   ....[17]....
        /*0088*/ 	.word	0x0000f480


	//   ....[18]....
        /*008c*/ 	.word	0x00011b30


	//   ....[19]....
        /*0090*/ 	.word	0x000141f0


	//   ....[20]....
        /*0094*/ 	.word	0x00016880


	//   ....[21]....
        /*0098*/ 	.word	0x00017e20


	//   ....[22]....
        /*009c*/ 	.word	0x000193c0


	//   ....[23]....
        /*00a0*/ 	.word	0x0001a970


	//----- nvinfo : EIATTR_EXIT_INSTR_OFFSETS
	.align		4
.L_3743:
        /*00a4*/ 	.byte	0x04, 0x1c
        /*00a6*/ 	.short	(.L_3745 - .L_3744)


	//   ....[0]....
.L_3744:
        /*00a8*/ 	.word	0x00000810


	//   ....[1]....
        /*00ac*/ 	.word	0x00000a00


	//   ....[2]....
        /*00b0*/ 	.word	0x00004580


	//   ....[3]....
        /*00b4*/ 	.word	0x000058d0


	//   ....[4]....
        /*00b8*/ 	.word	0x00006120


	//   ....[5]....
        /*00bc*/ 	.word	0x00006370


	//   ....[6]....
        /*00c0*/ 	.word	0x0000a3f0


	//   ....[7]....
        /*00c4*/ 	.word	0x0000b8c0


	//   ....[8]....
        /*00c8*/ 	.word	0x00012d60


	//   ....[9]....
        /*00cc*/ 	.word	0x000153a0


	//   ....[10]....
        /*00d0*/ 	.word	0x000194f0


	//   ....[11]....
        /*00d4*/ 	.word	0x0001aa20


	//----- nvinfo : EIATTR_MAX_THREADS
	.align		4
.L_3745:
        /*00d8*/ 	.byte	0x04, 0x05
        /*00da*/ 	.short	(.L_3747 - .L_3746)
.L_3746:
        /*00dc*/ 	.word	0x00000080
        /*00e0*/ 	.word	0x00000001
        /*00e4*/ 	.word	0x00000001


	//----- nvinfo : EIATTR_CRS_STACK_SIZE
	.align		4
.L_3747:
        /*00e8*/ 	.byte	0x04, 0x1e
        /*00ea*/ 	.short	(.L_3749 - .L_3748)
.L_3748:
        /*00ec*/ 	.word	0x00000000


	//----- nvinfo : EIATTR_CBANK_PARAM_SIZE
	.align		4
.L_3749:
        /*00f0*/ 	.byte	0x03, 0x19
        /*00f2*/ 	.short	0x03b8


	//----- nvinfo : EIATTR_PARAM_CBANK
	.align		4
        /*00f4*/ 	.byte	0x04, 0x0a
        /*00f6*/ 	.short	(.L_3751 - .L_3750)
	.align		4
.L_3750:
        /*00f8*/ 	.word	index@(.nv.constant0._ZN2at6native24index_elementwise_kernelILi128ELi4EZNS0_20cuda_take_put_kernelIhiZZZZZNS0_11take_kernelERNS_14TensorIteratorERKNS_10TensorBaseEENKUlvE_clEvENKUlvE_clEvENKUlvE_clEvENKUlvE_clEvEUlRhiE_EEvS4_S7_RKT1_EUliE_EEvlSE_)
        /*00fc*/ 	.short	0x0380
        /*00fe*/ 	.short	0x03b8


	//----- nvinfo : EIATTR_SW_WAR
	.align		4
.L_3751:
        /*0100*/ 	.byte	0x04, 0x36
        /*0102*/ 	.short	(.L_3753 - .L_3752)
.L_3752:
        /*0104*/ 	.word	0x00000008
.L_3753:


//--------------------- .nv.info._ZN2at6native24index_elementwise_kernelILi128ELi4EZNS0_20cuda_take_put_kernelIN3c108BFloat16ElZZZZZNS0_10put_kernelERNS_14TensorIteratorERKNS_10TensorBaseEbENKUlvE_clEvENKUlvE10_clEvENKUlvE_clEvENKUlvE0_clEvEUlRS4_lE0_EEvS6_S9_RKT1_EUliE_EEvlSG_ --------------------------
	.section	.nv.info._ZN2at6native24index_elementwise_kernelILi128ELi4EZNS0_20cuda_take_put_kernelIN3c108BFloat16ElZZZZZNS0_10put_kernelERNS_14TensorIteratorERKNS_10TensorBaseEbENKUlvE_clEvENKUlvE10_clEvENKUlvE_clEvENKUlvE0_clEvEUlRS4_lE0_EEvS6_S9_RKT1_EUliE_EEvlSG_,"",@"SHT_CUDA_INFO"
	.sectionflags	@""
	.align	4


	//----- nvinfo : EIATTR_CUDA_API_VERSION
	.align		4
        /*0000*/ 	.byte	0x04, 0x37
        /*0002*/ 	.short	(.L_3755 - .L_3754)
.L_3754:
        /*0004*/ 	.word	0x00000082


	//----- nvinfo : EIATTR_KPARAM_INFO
	.align		4
.L_3755:
        /*0008*/ 	.byte	0x04, 0x17
        /*000a*/ 	.short	(.L_3757 - .L_3756)
.L_3756:
        /*000c*/ 	.word	0x00000000
        /*0010*/ 	.short	0x0001
        /*0012*/ 	.short	0x0008
        /*0014*/ 	.byte	0x00, 0xf0, 0xe1, 0x0e


	//----- nvinfo : EIATTR_KPARAM_INFO
	.align		4
.L_3757:
        /*0018*/ 	.byte	0x04, 0x17
        /*001a*/ 	.short	(.L_3759 - .L_3758)
.L_3758:
        /*001c*/ 	.word	0x00000000
        /*0020*/ 	.short	0x0000
        /*0022*/ 	.short	0x0000
        /*0024*/ 	.byte	0x00, 0xf0, 0x21, 0x00


	//----- nvinfo : EIATTR_SPARSE_MMA_MASK
	.align		4
.L_3759:
        /*0028*/ 	.byte	0x03, 0x50
        /*002a*/ 	.short	0x0000


	//----- nvinfo : EIATTR_MAXREG_COUNT
	.align		4
        /*002c*/ 	.byte	0x03, 0x1b
        /*002e*/ 	.short	0x0080


	//----- nvinfo : EIATTR_EXTERNS
	.align		4
        /*0030*/ 	.byte	0x04, 0x0f
        /*0032*/ 	.short	(.L_3761 - .L_3760)


	//   ....[0]....
	.align		4
.L_3760:
        /*0034*/ 	.word	index@(__assertfail)


	//----- nvinfo : EIATTR_MERCURY_ISA_VERSION
	.align		4
.L_3761:
        /*0038*/ 	.byte	0x03, 0x5f
        /*003a*/ 	.short	0x0101


	//----- nvinfo : EIATTR_VRC_CTA_INIT_COUNT
	.align		4
        /*003c*/ 	.byte	0x02, 0x4a
	.zero		1
	.zero		1


	//----- nvinfo : EIATTR_SYSCALL_OFFSETS
	.align		4
        /*0040*/ 	.byte	0x04, 0x46
        /*0042*/ 	.short	(.L_3763 - .L_3762)


	//   ....[0]....
.L_3762:
        /*0044*/ 	.word	0x000002e0


	//   ....[1]....
        /*0048*/ 	.word	0x00000530


	//   ....[2]....
        /*004c*/ 	.word	0x00000780


	//   ....[3]....
        /*0050*/ 	.word	0x000009c0


	//   ....[4]....
        /*0054*/ 	.word	0x00000c40


	//   ....[5]....
        /*0058*/ 	.word	0x00006690


	//   ....[6]....
        /*005c*/ 	.word	0x0000c0e0


	//   ....[7]....
        /*0060*/ 	.word	0x00011b20


	//   ....[8]....
        /*0064*/ 	.word	0x000173d0


	//   ....[9]....
        /*0068*/ 	.word	0x000176b0


	//   ....[10]....
        /*006c*/ 	.word	0x00017990


	//   ....[11]....
        /*0070*/ 	.word	0x00017c60


	//   ....[12]....
        /*0074*/ 	.word	0x00019280


	//   ....[13]....
        /*0078*/ 	.word	0x0001a7d0


	//   ....[14]....
        /*007c*/ 	.word	0x0001bd20


	//   ....[15]....
        /*0080*/ 	.word	0x0001d280


	//   ....[16]....
        /*0084*/ 	.word	0x0001e7f0


	//   ....[17]....
        /*0088*/ 	.word	0x000253d0


	//   ....[18]....
        /*008c*/ 	.word	0x0002bfb0


	//   ....[19]....
        /*0090*/ 	.word	0x00032ba0


	//   ....[20]....
        /*0094*/ 	.word	0x00039900


	//   ....[21]....
        /*0098*/ 	.word	0x0003aee0


	//   ....[22]....
        /*009c*/ 	.word	0x0003c4c0


	//   ....[23]....
        /*00a0*/ 	.word	0x0003dab0


	//----- nvinfo : EIATTR_EXIT_INSTR_OFFSETS
	.align		4
.L_3763:
        /*00a4*/ 	.byte	0x04, 0x1c
        /*00a6*/ 	.short	(.L_3765 - .L_3764)


	//   ....[0]....
.L_3764:
        /*00a8*/ 	.word	0x00000820


	//   ....[1]....
        /*00ac*/ 	.word	0x00000a10


	//   ....[2]....
        /*00b0*/ 	.word	0x00011980


	//   ....[3]....
        /*00b4*/ 	.word	0x000171e0


	//   ....[4]....
        /*00b8*/ 	.word	0x00017ac0


	//   ....[5]....
        /*00bc*/ 	.word	0x00017d40


	//   ....[6]....
        /*00c0*/ 	.word	0x0001bdf0


	//   ....[7]....
        /*00c4*/ 	.word	0x0001d2d0


	//   ....[8]....
        /*00c8*/ 	.word	0x00031710


	//   ....[9]....
        /*00cc*/ 	.word	0x00038410


	//   ....[10]....
        /*00d0*/ 	.word	0x0003c620


	//   ....[11]....
        /*00d4*/ 	.word	0x0003db90


	//----- nvinfo : EIATTR_MAX_THREADS
	.align		4
.L_3765:
        /*00d8*/ 	.byte	0x04, 0x05
        /*00da*/ 	.short	(.L_3767 - .L_3766)
.L_3766:
        /*00dc*/ 	.word	0x00000080
        /*00e0*/ 	.word	0x00000001
        /*00e4*/ 	.word	0x00000001


	//----- nvinfo : EIATTR_CRS_STACK_SIZE
	.align		4
.L_3767:
        /*00e8*/ 	.byte	0x04, 0x1e
        /*00ea*/ 	.short	(.L_3769 - .L_3768)
.L_3768:
        /*00ec*/ 	.word	0x00000000


	//----- nvinfo : EIATTR_CBANK_PARAM_SIZE
	.align		4
.L_3769:
        /*00f0*/ 	.byte	0x03, 0x19
        /*00f2*/ 	.short	0x03c0


	//----- nvinfo : EIATTR_PARAM_CBANK
	.align		4
        /*00f4*/ 	.byte	0x04, 0x0a
        /*00f6*/ 	.short	(.L_3771 - .L_3770)
	.align		4
.L_3770:
        /*00f8*/ 	.word	index@(.nv.constant0._ZN2at6native24index_elementwise_kernelILi128ELi4EZNS0_20cuda_take_put_kernelIN3c108BFloat16ElZZZZZNS0_10put_kernelERNS_14TensorIteratorERKNS_10TensorBaseEbENKUlvE_clEvENKUlvE10_clEvENKUlvE_clEvENKUlvE0_clEvEUlRS4_lE0_EEvS6_S9_RKT1_EUliE_EEvlSG_)
        /*00fc*/ 	.short	0x0380
        /*00fe*/ 	.short	0x03c0


	//----- nvinfo : EIATTR_SW_WAR
	.align		4
.L_3771:
        /*0100*/ 	.byte	0x04, 0x36
        /*0102*/ 	.short	(.L_3773 - .L_3772)
.L_3772:
        /*0104*/ 	.word	0x00000008
.L_3773:


//--------------------- .nv.info._ZN2at6native24index_elementwise_kernelILi128ELi4EZNS0_20cuda_take_put_kernelIN3c108BFloat16ElZZZZZNS0_10put_kernelERNS_14TensorIteratorERKNS_10TensorBaseEbENKUlvE_clEvENKUlvE10_clEvENKUlvE_clEvENKUlvE0_clEvEUlRS4_lE_EEvS6_S9_RKT1_EUliE_EEvlSG_ --------------------------
	.section	.nv.info._ZN2at6native24index_elementwise_kernelILi128ELi4EZNS0_20cuda_take_put_kernelIN3c108BFloat16ElZZZZZNS0_10put_kernelERNS_14TensorIteratorERKNS_10TensorBaseEbENKUlvE_clEvENKUlvE10_clEvENKUlvE_clEvENKUlvE0_clEvEUlRS4_lE_EEvS6_S9_RKT1_EUliE_EEvlSG_,"",@"SHT_CUDA_INFO"
	.sectionflags	@""
	.align	4


	//----- nvinfo : EIATTR_CUDA_API_VERSION
	.align		4
        /*0000*/ 	.byte	0x04, 0x37
        /*0002*/ 	.short	(.L_3775 - .L_3774)
.L_3774:
        /*0004*/ 	.word	0x00000082


	//----- nvinfo : EIATTR_KPARAM_INFO
	.align		4
.L_3775:
        /*0008*/ 	.byte	0x04, 0x17
        /*000a*/ 	.short	(.L_3777 - .L_3776)
.L_3776:
        /*000c*/ 	.word	0x00000000
        /*0010*/ 	.short	0x0001
        /*0012*/ 	.short	0x0008
        /*0014*/ 	.byte	0x00, 0xf0, 0x01, 0x0f


	//----- nvinfo : EIATTR_KPARAM_INFO
	.align		4
.L_3777:
        /*0018*/ 	.byte	0x04, 0x17
        /*001a*/ 	.short	(.L_3779 - .L_3778)
.L_3778:
        /*001c*/ 	.word	0x00000000
        /*0020*/ 	.short	0x0000
        /*0022*/ 	.short	0x0000
        /*0024*/ 	.byte	0x00, 0xf0, 0x21, 0x00


	//----- nvinfo : EIATTR_SPARSE_MMA_MASK
	.align		4
.L_3779:
        /*0028*/ 	.byte	0x03, 0x50
        /*002a*/ 	.short	0x0000


	//----- nvinfo : EIATTR_MAXREG_COUNT
	.align		4
        /*002c*/ 	.byte	0x03, 0x1b
        /*002e*/ 	.short	0x0080


	//----- nvinfo : EIATTR_EXTERNS
	.align		4
        /*0030*/ 	.byte	0x04, 0x0f
        /*0032*/ 	.short	(.L_3781 - .L_3780)


	//   ....[0]....
	.align		4
.L_3780:
        /*0034*/ 	.word	index@(__assertfail)


	//----- nvinfo : EIATTR_MERCURY_ISA_VERSION
	.align		4
.L_3781:
        /*0038*/ 	.byte	0x03, 0x5f
        /*003a*/ 	.short	0x0101


	//----- nvinfo : EIATTR_VRC_CTA_INIT_COUNT
	.align		4
        /*003c*/ 	.byte	0x02, 0x4a
	.zero		1
	.zero		1


	//----- nvinfo : EIATTR_SYSCALL_OFFSETS
	.align		4
        /*0040*/ 	.byte	0x04, 0x46
        /*0042*/ 	.short	(.L_3783 - .L_3782)


	//   ....[0]....
.L_3782:
        /*0044*/ 	.word	0x00001630


	//   ....[1]....
        /*0048*/ 	.word	0x000086d0


	//   ....[2]....
        /*004c*/ 	.word	0x0000f750


	//   ....[3]....
        /*0050*/ 	.word	0x000167e0


	//----- nvinfo : EIATTR_ATOM16_EMUL_INSTR_REG_MAP
	.align		4
.L_3783:
        /*0054*/ 	.byte	0x04, 0x2e
        /*0056*/ 	.short	(.L_3785 - .L_3784)


	//   ....[0]....
.L_3784:
        /*0058*/ 	.word	0x00007100
        /*005c*/ 	.short	0x0006
        /*005e*/ 	.short	0x0000


	//   ....[1]....
        /*0060*/ 	.word	0x00007160
        /*0064*/ 	.short	0x0006
        /*0066*/ 	.short	0x0000


	//   ....[2]....
        /*0068*/ 	.word	0x0000e060
        /*006c*/ 	.short	0x0006
        /*006e*/ 	.short	0x0000


	//   ....[3]....
        /*0070*/ 	.word	0x0000e0b0
        /*0074*/ 	.short	0x0006
        /*0076*/ 	.short	0x0000


	//   ....[4]....
        /*0078*/ 	.word	0x000150e0
        /*007c*/ 	.short	0x0006
        /*007e*/ 	.short	0x0000


	//   ....[5]....
        /*0080*/ 	.word	0x00015130
        /*0084*/ 	.short	0x0006
        /*0086*/ 	.short	0x0000


	//   ....[6]....
        /*0088*/ 	.word	0x0001c2b0
        /*008c*/ 	.short	0x0004
        /*008e*/ 	.short	0x0000


	//   ....[7]....
        /*0090*/ 	.word	0x0001c300
        /*0094*/ 	.short	0x0004
        /*0096*/ 	.short	0x0000


	//----- nvinfo : EIATTR_EXIT_INSTR_OFFSETS
	.align		4
.L_3785:
        /*0098*/ 	.byte	0x04, 0x1c
        /*009a*/ 	.short	(.L_3787 - .L_3786)


	//   ....[0]....
.L_3786:
        /*009c*/ 	.word	0x00015300


	//   ....[1]....
        /*00a0*/ 	.word	0x0001c180


	//   ....[2]....
        /*00a4*/ 	.word	0x0001c220


	//   ....[3]....
        /*00a8*/ 	.word	0x0001c260


	//   ....[4]....
        /*00ac*/ 	.word	0x0001c340


	//   ....[5]....
        /*00b0*/ 	.word	0x0001c380


	//   ....[6]....
        /*00b4*/ 	.word	0x0001c420


	//   ....[7]....
        /*00b8*/ 	.word	0x0001c460


	//----- nvinfo : EIATTR_MAX_THREADS
	.align		4
.L_3787:
        /*00bc*/ 	.byte	0x04, 0x05
        /*00be*/ 	.short	(.L_3789 - .L_3788)
.L_3788:
        /*00c0*/ 	.word	0x00000080
        /*00c4*/ 	.word	0x00000001
        /*00c8*/ 	.word	0x00000001


	//----- nvinfo : EIATTR_CRS_STACK_SIZE
	.align		4
.L_3789:
        /*00cc*/ 	.byte	0x04, 0x1e
        /*00ce*/ 	.short	(.L_3791 - .L_3790)
.L_3790:
        /*00d0*/ 	.word	0x00000000


	//----- nvinfo : EIATTR_CBANK_PARAM_SIZE
	.align		4
.L_3791:
        /*00d4*/ 	.byte	0x03, 0x19
        /*00d6*/ 	.short	0x03c8


	//----- nvinfo : EIATTR_PARAM_CBANK
	.align		4
        /*00d8*/ 	.byte	0x04, 0x0a
        /*00da*/ 	.short	(.L_3793 - .L_3792)
	.align		4
.L_3792:
        /*00dc*/ 	.word	index@(.nv.constant0._ZN2at6native24index_elementwise_kernelILi128ELi4EZNS0_20cuda_take_put_kernelIN3c108BFloat16ElZZZZZNS0_10put_kernelERNS_14TensorIteratorERKNS_10TensorBaseEbENKUlvE_clEvENKUlvE10_clEvENKUlvE_clEvENKUlvE0_clEvEUlRS4_lE_EEvS6_S9_RKT1_EUliE_EEvlSG_)
        /*00e0*/ 	.short	0x0380
        /*00e2*/ 	.short	0x03c8


	//----- nvinfo : EIATTR_SW_WAR
	.align		4
.L_3793:
        /*00e4*/ 	.byte	0x04, 0x36
        /*00e6*/ 	.short	(.L_3795 - .L_3794)
.L_3794:
        /*00e8*/ 	.word	0x00000008
.L_3795:


//--------------------- .nv.info._ZN2at6native24index_elementwise_kernelILi128ELi4EZNS0_20cuda_take_put_kernelIN3c108BFloat16EiZZZZZNS0_10put_kernelERNS_14TensorIteratorERKNS_10TensorBaseEbENKUlvE_clEvENKUlvE10_clEvENKUlvE_clEvENKUlvE_clEvEUlRS4_iE0_EEvS6_S9_RKT1_EUliE_EEvlSG_ --------------------------
	.section	.nv.info._ZN2at6native24index_elementwise_kernelILi128ELi4EZNS0_20cuda_take_put_kernelIN3c108BFloat16EiZZZZZNS0_10put_kernelERNS_14TensorIteratorERKNS_10TensorBaseEbENKUlvE_clEvENKUlvE10_clEvENKUlvE_clEvENKUlvE_clEvEUlRS4_iE0_EEvS6_S9_RKT1_EUliE_EEvlSG_,"",@"SHT_CUDA_INFO"
	.sectionflags	@""
	.align	4


	//----- nvinfo : EIATTR_CUDA_API_VERSION
	.align		4
        /*0000*/ 	.byte	0x04, 0x37
        /*0002*/ 	.short	(.L_3797 - .L_3796)
.L_3796:
        /*0004*/ 	.word	0x00000082


	//----- nvinfo : EIATTR_KPARAM_INFO
	.align		4
.L_3797:
        /*0008*/ 	.byte	0x04, 0x17
        /*000a*/ 	.short	(.L_3799 - .L_3798)
.L_3798:
        /*000c*/ 	.word	0x00000000
        /*0010*/ 	.short	0x0001
        /*0012*/ 	.short	0x0008
        /*0014*/ 	.byte	0x00, 0xf0, 0xc1, 0x0e


	//----- nvinfo : EIATTR_KPARAM_INFO
	.align		4
.L_3799:
        /*0018*/ 	.byte	0x04, 0x17
        /*001a*/ 	.short	(.L_3801 - .L_3800)
.L_3800:
        /*001c*/ 	.word	0x00000000
        /*0020*/ 	.short	0x0000
        /*0022*/ 	.short	0x0000
        /*0024*/ 	.byte	0x00, 0xf0, 0x21, 0x00


	//----- nvinfo : EIATTR_SPARSE_MMA_MASK
	.align		4
.L_3801:
        /*0028*/ 	.byte	0x03, 0x50
        /*002a*/ 	.short	0x0000


	//----- nvinfo : EIATTR_MAXREG_COUNT
	.align		4
        /*002c*/ 	.byte	0x03, 0x1b
        /*002e*/ 	.short	0x0080


	//----- nvinfo : EIATTR_EXTERNS
	.align		4
        /*0030*/ 	.byte	0x04, 0x0f
        /*0032*/ 	.short	(.L_3803 - .L_3802)


	//   ....[0]....
	.align		4
.L_3802:
        /*0034*/ 	.word	index@(__assertfail)


	//----- nvinfo : EIATTR_MERCURY_ISA_VERSION
	.align		4
.L_3803:
        /*0038*/ 	.byte	0x03, 0x5f
        /*003a*/ 	.short	0x0101


	//----- nvinfo : EIATTR_VRC_CTA_INIT_COUNT
	.align		4
        /*003c*/ 	.byte	0x02, 0x4a
	.zero		1
	.zero		1


	//----- nvinfo : EIATTR_SYSCALL_OFFSETS
	.align		4
        /*0040*/ 	.byte	0x04, 0x46
        /*0042*/ 	.short	(.L_3805 - .L_3804)


	//   ....[0]....
.L_3804:
        /*0044*/ 	.word	0x000002d0


	//   ....[1]....
        /*0048*/ 	.word	0x00000520


	//   ....[2]....
        /*004c*/ 	.word	0x00000770


	//   ....[3]....
        /*0050*/ 	.word	0x000009b0


	//   ....[4]....
        /*0054*/ 	.word	0x00000c20


	//   ....[5]....
        /*0058*/ 	.word	0x00001fc0


	//   ....[6]....
        /*005c*/ 	.word	0x00003360


	//   ....[7]....
        /*0060*/ 	.word	0x000046f0


	//   ....[8]....
        /*0064*/ 	.word	0x00005a80


	//   ....[9]....
        /*0068*/ 	.word	0x00005d40


	//   ....[10]....
        /*006c*/ 	.word	0x00006000


	//   ....[11]....
        /*0070*/ 	.word	0x000062b0


	//   ....[12]....
        /*0074*/ 	.word	0x000078a0


	//   ....[13]....
        /*0078*/ 	.word	0x00008de0


	//   ....[14]....
        /*007c*/ 	.word	0x0000a320


	//   ....[15]....
        /*0080*/ 	.word	0x0000b870


	//   ....[16]....
        /*0084*/ 	.word	0x0000cdd0


	//   ....[17]....
        /*0088*/ 	.word	0x0000f470


	//   ....[18]....
        /*008c*/ 	.word	0x00011b10


	//   ....[19]....
        /*0090*/ 	.word	0x000141c0


	//   ....[20]....
        /*0094*/ 	.word	0x00016840


	//   ....[21]....
        /*0098*/ 	.word	0x00017df0


	//   ....[22]....
        /*009c*/ 	.word	0x000193a0


	//   ....[23]....
        /*00a0*/ 	.word	0x0001a960


	//----- nvinfo : EIATTR_EXIT_INSTR_OFFSETS
	.align		4
.L_3805:
        /*00a4*/ 	.byte	0x04, 0x1c
        /*00a6*/ 	.short	(.L_3807 - .L_3806)


	//   ....[0]....
.L_3806:
        /*00a8*/ 	.word	0x00000810


	//   ....[1]....
        /*00ac*/ 	.word	0x00000a00


	//   ....[2]....
        /*00b0*/ 	.word	0x00004550


	//   ....[3]....
        /*00b4*/ 	.word	0x00005890


	//   ....[4]....
        /*00b8*/ 	.word	0x00006110


	//   ....[5]....
        /*00bc*/ 	.word	0x00006370


	//   ....[6]....
        /*00c0*/ 	.word	0x0000a3f0


	//   ....[7]....
        /*00c4*/ 	.word	0x0000b8c0


	//   ....[8]....
        /*00c8*/ 	.word	0x00012d30


	//   ....[9]....
        /*00cc*/ 	.word	0x00015360


	//   ....[10]....
        /*00d0*/ 	.word	0x000194e0


	//   ....[11]....
        /*00d4*/ 	.word	0x0001aa20


	//----- nvinfo : EIATTR_MAX_THREADS
	.align		4
.L_3807:
        /*00d8*/ 	.byte	0x04, 0x05
        /*00da*/ 	.short	(.L_3809 - .L_3808)
.L_3808:
        /*00dc*/ 	.word	0x00000080
        /*00e0*/ 	.word	0x00000001
        /*00e4*/ 	.word	0x00000001


	//----- nvinfo : EIATTR_CRS_STACK_SIZE
	.align		4
.L_3809:
        /*00e8*/ 	.byte	0x04, 0x1e
        /*00ea*/ 	.short	(.L_3811 - .L_3810)
.L_3810:
        /*00ec*/ 	.word	0x00000000


	//----- nvinfo : EIATTR_CBANK_PARAM_SIZE
	.align		4
.L_3811:
        /*00f0*/ 	.byte	0x03, 0x19
        /*00f2*/ 	.short	0x03b8


	//----- nvinfo : EIATTR_PARAM_CBANK
	.align		4
        /*00f4*/ 	.byte	0x04, 0x0a
        /*00f6*/ 	.short	(.L_3813 - .L_3812)
	.align		4
.L_3812:
        /*00f8*/ 	.word	index@(.nv.constant0._ZN2at6native24index_elementwise_kernelILi128ELi4EZNS0_20cuda_take_put_kernelIN3c108BFloat16EiZZZZZNS0_10put_kernelERNS_14TensorIteratorERKNS_10TensorBaseEbENKUlvE_clEvENKUlvE10_clEvENKUlvE_clEvENKUlvE_clEvEUlRS4_iE0_EEvS6_S9_RKT1_EUliE_EEvlSG_)
        /*00fc*/ 	.short	0x0380
        /*00fe*/ 	.short	0x03b8


	//----- nvinfo : EIATTR_SW_WAR
	.align		4
.L_3813:
        /*0100*/ 	.byte	0x04, 0x36
        /*0102*/ 	.short	(.L_3815 - .L_3814)
.L_3814:
        /*0104*/ 	.word	0x00000008
.L_3815:


//--------------------- .nv.info._ZN2at6native24index_elementwise_kernelILi128ELi4EZNS0_20cuda_take_put_kernelIN3c108BFloat16EiZZZZZNS0_10put_kernelERNS_14TensorIteratorERKNS_10TensorBaseEbENKUlvE_clEvENKUlvE10_clEvENKUlvE_clEvENKUlvE_clEvEUlRS4_iE_EEvS6_S9_RKT1_EUliE_EEvlSG_ --------------------------
	.section	.nv.info._ZN2at6native24index_elementwise_kernelILi128ELi4EZNS0_20cuda_take_put_kernelIN3c108BFloat16EiZZZZZNS0_10put_kernelERNS_14TensorIteratorERKNS_10TensorBaseEbENKUlvE_clEvENKUlvE10_clEvENKUlvE_clEvENKUlvE_clEvEUlRS4_iE_EEvS6_S9_RKT1_EUliE_EEvlSG_,"",@"SHT_CUDA_INFO"
	.sectionflags	@""
	.align	4


	//----- nvinfo : EIATTR_CUDA_API_VERSION
	.align		4
        /*0000*/ 	.byte	0x04, 0x37
        /*0002*/ 	.short	(.L_3817 - .L_3816)
.L_3816:
        /*0004*/ 	.word	0x00000082


	//----- nvinfo : EIATTR_KPARAM_INFO
	.align		4
.L_3817:
        /*0008*/ 	.byte	0x04, 0x17
        /*000a*/ 	.short	(.L_3819 - .L_3818)
.L_3818:
        /*000c*/ 	.word	0x00000000
        /*0010*/ 	.short	0x0001
        /*0012*/ 	.short	0x0008
        /*0014*/ 	.byte	0x00, 0xf0, 0xe1, 0x0e


	//----- nvinfo : EIATTR_KPARAM_INFO
	.align		4
.L_3819:
        /*0018*/ 	.byte	0x04, 0x17
        /*001a*/ 	.short	(.L_3821 - .L_3820)
.L_3820:
        /*001c*/ 	.word	0x00000000
        /*0020*/ 	.short	0x0000
        /*0022*/ 	.short	0x0000
        /*0024*/ 	.byte	0x00, 0xf0, 0x21, 0x00


	//----- nvinfo : EIATTR_SPARSE_MMA_MASK
	.align		4
.L_3821:
        /*0028*/ 	.byte	0x03, 0x50
        /*002a*/ 	.short	0x0000


	//----- nvinfo : EIATTR_MAXREG_COUNT
	.align		4
        /*002c*/ 	.byte	0x03, 0x1b
        /*002e*/ 	.short	0x0080


	//----- nvinfo : EIATTR_EXTERNS
	.align		4
        /*0030*/ 	.byte	0x04, 0x0f
        /*0032*/ 	.short	(.L_3823 - .L_3822)


	//   ....[0]....
	.align		4
.L_3822:
        /*0034*/ 	.word	index@(__assertfail)


	//----- nvinfo : EIATTR_MERCURY_ISA_VERSION
	.align		4
.L_3823:
        /*0038*/ 	.byte	0x03, 0x5f
        /*003a*/ 	.short	0x0101


	//----- nvinfo : EIATTR_VRC_CTA_INIT_COUNT
	.align		4
        /*003c*/ 	.byte	0x02, 0x4a
	.zero		1
	.zero		1


	//----- nvinfo : EIATTR_SYSCALL_OFFSETS
	.align		4
        /*0040*/ 	.byte	0x04, 0x46
        /*0042*/ 	.short	(.L_3825 - .L_3824)


	//   ....[0]....
.L_3824:
        /*0044*/ 	.word	0x00001600


	//   ....[1]....
        /*0048*/ 	.word	0x000040f0


	//   ....[2]....
        /*004c*/ 	.word	0x00006be0


	//   ....[3]....
        /*0050*/ 	.word	0x000096e0


	//----- nvinfo : EIATTR_ATOM16_EMUL_INSTR_REG_MAP
	.align		4
.L_3825:
        /*0054*/ 	.byte	0x04, 0x2e
        /*0056*/ 	.short	(.L_3827 - .L_3826)


	//   ....[0]....
.L_3826:
        /*0058*/ 	.word	0x00002b20
        /*005c*/ 	.short	0x0004
        /*005e*/ 	.short	0x0000


	//   ....[1]....
        /*0060*/ 	.word	0x00002b80
        /*0064*/ 	.short	0x0004
        /*0066*/ 	.short	0x0000


	//   ....[2]....
        /*0068*/ 	.word	0x00005500
        /*006c*/ 	.short	0x0004
        /*006e*/ 	.short	0x0000


	//   ....[3]....
        /*0070*/ 	.word	0x00005550
        /*0074*/ 	.short	0x0004
        /*0076*/ 	.short	0x0000


	//   ....[4]....
        /*0078*/ 	.word	0x00007ff0
        /*007c*/ 	.short	0x0004
        /*007e*/ 	.short	0x0000


	//   ....[5]....
        /*0080*/ 	.word	0x00008040
        /*0084*/ 	.short	0x0004
        /*0086*/ 	.short	0x0000


	//   ....[6]....
        /*0088*/ 	.word	0x0000aaa0
        /*008c*/ 	.short	0x0002
        /*008e*/ 	.short	0x0000


	//   ....[7]....
        /*0090*/ 	.word	0x0000aaf0
        /*0094*/ 	.short	0x0002
        /*0096*/ 	.short	0x0000


	//----- nvinfo : EIATTR_EXIT_INSTR_OFFSETS
	.align		4
.L_3827:
        /*0098*/ 	.byte	0x04, 0x1c
        /*009a*/ 	.short	(.L_3829 - .L_3828)


	//   ....[0]....
.L_3828:
        /*009c*/ 	.word	0x00008200


	//   ....[1]....
        /*00a0*/ 	.word	0x0000a980


	//   ....[2]....
        /*00a4*/ 	.word	0x0000aa10


	//   ....[3]....
        /*00a8*/ 	.word	0x0000aa50


	//   ....[4]....
        /*00ac*/ 	.word	0x0000ab30


	//   ....[5]....
        /*00b0*/ 	.word	0x0000ab70


	//   ....[6]....
        /*00b4*/ 	.word	0x0000ac00


	//   ....[7]....
        /*00b8*/ 	.word	0x0000ac40


	//----- nvinfo : EIATTR_MAX_THREADS
	.align		4
.L_3829:
        /*00bc*/ 	.byte	0x04, 0x05
        /*00be*/ 	.short	(.L_3831 - .L_3830)
.L_3830:
        /*00c0*/ 	.word	0x00000080
        /*00c4*/ 	.word	0x00000001
        /*00c8*/ 	.word	0x00000001


	//----- nvinfo : EIATTR_CRS_STACK_SIZE
	.align		4
.L_3831:
        /*00cc*/ 	.byte	0x04, 0x1e
        /*00ce*/ 	.short	(.L_3833 - .L_3832)
.L_3832:
        /*00d0*/ 	.word	0x00000000


	//----- nvinfo : EIATTR_CBANK_PARAM_SIZE
	.align		4
.L_3833:
        /*00d4*/ 	.byte	0x03, 0x19
        /*00d6*/ 	.short	0x03c0


	//----- nvinfo : EIATTR_PARAM_CBANK
	.align		4
        /*00d8*/ 	.byte	0x04, 0x0a
        /*00da*/ 	.short	(.L_3835 - .L_3834)
	.align		4
.L_3834:
        /*00dc*/ 	.word	index@(.nv.constant0._ZN2at6native24index_elementwise_kernelILi128ELi4EZNS0_20cuda_take_put_kernelIN3c108BFloat16EiZZZZZNS0_10put_kernelERNS_14TensorIteratorERKNS_10TensorBaseEbENKUlvE_clEvENKUlvE10_clEvENKUlvE_clEvENKUlvE_clEvEUlRS4_iE_EEvS6_S9_RKT1_EUliE_EEvlSG_)
        /*00e0*/ 	.short	0x0380
        /*00e2*/ 	.short	0x03c0


	//----- nvinfo : EIATTR_SW_WAR
	.align		4
.L_3835:
        /*00e4*/ 	.byte	0x04, 0x36
        /*00e6*/ 	.short	(.L_3837 - .L_3836)
.L_3836:
        /*00e8*/ 	.word	0x00000008
.L_3837:


//--------------------- .nv.info._ZN2at6native24index_elementwise_kernelILi128ELi4EZNS0_20cuda_take_put_kernelIblZZZZZNS0_10put_kernelERNS_14TensorIteratorERKNS_10TensorBaseEbENKUlvE_clEvENKUlvE9_clEvENKUlvE_clEvENKUlvE0_clEvEUlRblE0_EEvS4_S7_RKT1_EUliE_EEvlSE_ --------------------------
	.section	.nv.info._ZN2at6native24index_elementwise_kernelILi128ELi4EZNS0_20cuda_take_put_kernelIblZZZZZNS0_10put_kernelERNS_14TensorIteratorERKNS_10TensorBaseEbENKUlvE_clEvENKUlvE9_clEvENKUlvE_clEvENKUlvE0_clEvEUlRblE0_EEvS4_S7_RKT1_EUliE_EEvlSE_,"",@"SHT_CUDA_INFO"
	.sectionflags	@""
	.align	4


	//----- nvinfo : EIATTR_CUDA_API_VERSION
	.align		4
        /*0000*/ 	.byte	0x04, 0x37
        /*0002*/ 	.short	(.L_3839 - .L_3838)
.L_3838:
        /*0004*/ 	.word	0x00000082


	//----- nvinfo : EIATTR_KPARAM_INFO
	.align		4
.L_3839:
        /*0008*/ 	.byte	0x04, 0x17
        /*000a*/ 	.short	(.L_3841 - .L_3840)
.L_3840:
        /*000c*/ 	.word	0x00000000
        /*0010*/ 	.short	0x0001
        /*0012*/ 	.short	0x0008
        /*0014*/ 	.byte	0x00, 0xf0, 0xe1, 0x0e


	//----- nvinfo : EIATTR_KPARAM_INFO
	.align		4
.L_3841:
        /*0018*/ 	.byte	0x04, 0x17
        /*001a*/ 	.short	(.L_3843 - .L_3842)
.L_3842:
        /*001c*/ 	.word	0x00000000
        /*0020*/ 	.short	0x0000
        /*0022*/ 	.short	0x0000
        /*0024*/ 	.byte	0x00, 0xf0, 0x21, 0x00


	//----- nvinfo : EIATTR_SPARSE_MMA_MASK
	.align		4
.L_3843:
        /*0028*/ 	.byte	0x03, 0x50
        /*002a*/ 	.short	0x0000


	//----- nvinfo : EIATTR_MAXREG_COUNT
	.align		4
        /*002c*/ 	.byte	0x03, 0x1b
        /*002e*/ 	.short	0x0080


	//----- nvinfo : EIATTR_EXTERNS
	.align		4
        /*0030*/ 	.byte	0x04, 0x0f
        /*0032*/ 	.short	(.L_3845 - .L_3844)


	//   ....[0]....
	.align		4
.L_3844:
        /*0034*/ 	.word	index@(__assertfail)


	//----- nvinfo : EIATTR_MERCURY_ISA_VERSION
	.align		4
.L_3845:
        /*0038*/ 	.byte	0x03, 0x5f
        /*003a*/ 	.short	0x0101


	//----- nvinfo : EIATTR_VRC_CTA_INIT_COUNT
	.align		4
        /*003c*/ 	.byte	0x02, 0x4a
	.zero		1
	.zero		1


	//----- nvinfo : EIATTR_SYSCALL_OFFSETS
	.align		4
        /*0040*/ 	.byte	0x04, 0x46
        /*0042*/ 	.short	(.L_3847 - .L_3846)


	//   ....[0]....
.L_3846:
        /*0044*/ 	.word	0x000002e0


	//   ....[1]....
        /*0048*/ 	.word	0x00000530


	//   ....[2]....
        /*004c*/ 	.word	0x00000780


	//   ....[3]....
        /*0050*/ 	.word	0x000009c0


	//   ....[4]....
        /*0054*/ 	.word	0x00000c40


	//   ....[5]....
        /*0058*/ 	.word	0x00006690


	//   ....[6]....
        /*005c*/ 	.word	0x0000c0e0


	//   ....[7]....
        /*0060*/ 	.word	0x00011b20


	//   ....[8]....
        /*0064*/ 	.word	0x000173d0


	//   ....[9]....
        /*0068*/ 	.word	0x00017690


	//   ....[10]....
        /*006c*/ 	.word	0x00017950


	//   ....[11]....
        /*0070*/ 	.word	0x00017c00


	//   ....[12]....
        /*0074*/ 	.word	0x00019200


	//   ....[13]....
        /*0078*/ 	.word	0x0001a750


	//   ....[14]....
        /*007c*/ 	.word	0x0001bca0


	//   ....[15]....
        /*0080*/ 	.word	0x0001d200


	//   ....[16]....
        /*0084*/ 	.word	0x0001e770


	//   ....[17]....
        /*0088*/ 	.word	0x00025350


	//   ....[18]....
        /*008c*/ 	.word	0x0002bf30


	//   ....[19]....
        /*0090*/ 	.word	0x00032b20


	//   ....[20]....
        /*0094*/ 	.word	0x00039880


	//   ....[21]....
        /*0098*/ 	.word	0x0003ae40


	//   ....[22]....
        /*009c*/ 	.word	0x0003c400


	//   ....[23]....
        /*00a0*/ 	.word	0x0003d9d0


	//----- nvinfo : EIATTR_EXIT_INSTR_OFFSETS
	.align		4
.L_3847:
        /*00a4*/ 	.byte	0x04, 0x1c
        /*00a6*/ 	.short	(.L_3849 - .L_3848)


	//   ....[0]....
.L_3848:
        /*00a8*/ 	.word	0x00000820


	//   ....[1]....
        /*00ac*/ 	.word	0x00000a10


	//   ....[2]....
        /*00b0*/ 	.word	0x00011980


	//   ....[3]....
        /*00b4*/ 	.word	0x000171e0


	//   ....[4]....
        /*00b8*/ 	.word	0x00017a60


	//   ....[5]....
        /*00bc*/ 	.word	0x00017cc0


	//   ....[6]....
        /*00c0*/ 	.word	0x0001bd70


	//   ....[7]....
        /*00c4*/ 	.word	0x0001d250


	//   ....[8]....
        /*00c8*/ 	.word	0x00031690


	//   ....[9]....
        /*00cc*/ 	.word	0x00038390


	//   ....[10]....
        /*00d0*/ 	.word	0x0003c540


	//   ....[11]....
        /*00d4*/ 	.word	0x0003da90


	//----- nvinfo : EIATTR_MAX_THREADS
	.align		4
.L_3849:
        /*00d8*/ 	.byte	0x04, 0x05
        /*00da*/ 	.short	(.L_3851 - .L_3850)
.L_3850:
        /*00dc*/ 	.word	0x00000080
        /*00e0*/ 	.word	0x00000001
        /*00e4*/ 	.word	0x00000001


	//----- nvinfo : EIATTR_CRS_STACK_SIZE
	.align		4
.L_3851:
        /*00e8*/ 	.byte	0x04, 0x1e
        /*00ea*/ 	.short	(.L_3853 - .L_3852)
.L_3852:
        /*00ec*/ 	.word	0x00000000


	//----- nvinfo : EIATTR_CBANK_PARAM_SIZE
	.align		4
.L_3853:
        /*00f0*/ 	.byte	0x03, 0x19
        /*00f2*/ 	.short	0x03c0


	//----- nvinfo : EIATTR_PARAM_CBANK
	.align		4
        /*00f4*/ 	.byte	0x04, 0x0a
        /*00f6*/ 	.short	(.L_3855 - .L_3854)
	.align		4
.L_3854:
        /*00f8*/ 	.word	index@(.nv.constant0._ZN2at6native24index_elementwise_kernelILi128ELi4EZNS0_20cuda_take_put_kernelIblZZZZZNS0_10put_kernelERNS_14TensorIteratorERKNS_10TensorBaseEbENKUlvE_clEvENKUlvE9_clEvENKUlvE_clEvENKUlvE0_clEvEUlRblE0_EEvS4_S7_RKT1_EUliE_EEvlSE_)
        /*00fc*/ 	.short	0x0380
        /*00fe*/ 	.short	0x03c0


	//----- nvinfo : EIATTR_SW_WAR
	.align		4
.L_3855:
        /*0100*/ 	.byte	0x04, 0x36
        /*0102*/ 	.short	(.L_3857 - .L_3856)
.L_3856:
        /*0104*/ 	.word	0x00000008
.L_3857:


//--------------------- .nv.info._ZN2at6native24index_elementwise_kernelILi128ELi4EZNS0_20cuda_take_put_kernelIblZZZZZNS0_10put_kernelERNS_14TensorIteratorERKNS_10TensorBaseEbENKUlvE_clEvENKUlvE9_clEvENKUlvE_clEvENKUlvE0_clEvEUlRblE_EEvS4_S7_RKT1_EUliE_EEvlSE_ --------------------------
	.section	.nv.info._ZN2at6native24index_elementwise_kernelILi128ELi4EZNS0_20cuda_take_put_kernelIblZZZZZNS0_10put_kernelERNS_14TensorIteratorERKNS_10TensorBaseEbENKUlvE_clEvENKUlvE9_clEvENKUlvE_clEvENKUlvE0_clEvEUlRblE_EEvS4_S7_RKT1_EUliE_EEvlSE_,"",@"SHT_CUDA_INFO"
	.sectionflags	@""
	.align	4


	//----- nvinfo : EIATTR_CUDA_API_VERSION
	.align		4
        /*0000*/ 	.byte	0x04, 0x37
        /*0002*/ 	.short	(.L_3859 - .L_3858)
.L_3858:
        /*0004*/ 	.word	0x00000082


	//----- nvinfo : EIATTR_KPARAM_INFO
	.align		4
.L_3859:
        /*0008*/ 	.byte	0x04, 0x17
        /*000a*/ 	.short	(.L_3861 - .L_3860)
.L_3860:
        /*000c*/ 	.word	0x00000000
        /*0010*/ 	.short	0x0001
        /*0012*/ 	.short	0x0008
        /*0014*/ 	.byte	0x00, 0xf0, 0x01, 0x0f


	//----- nvinfo : EIATTR_KPARAM_INFO
	.align		4
.L_3861:
        /*0018*/ 	.byte	0x04, 0x17
        /*001a*/ 	.short	(.L_3863 - .L_3862)
.L_3862:
        /*001c*/ 	.word	0x00000000
        /*0020*/ 	.short	0x0000
        /*0022*/ 	.short	0x0000
        /*0024*/ 	.byte	0x00, 0xf0, 0x21, 0x00


	//----- nvinfo : EIATTR_SPARSE_MMA_MASK
	.align		4
.L_3863:
        /*0028*/ 	.byte	0x03, 0x50
        /*002a*/ 	.short	0x0000


	//----- nvinfo : EIATTR_MAXREG_COUNT
	.align		4
        /*002c*/ 	.byte	0x03, 0x1b
        /*002e*/ 	.short	0x0080


	//----- nvinfo : EIATTR_EXTERNS
	.align		4
        /*0030*/ 	.byte	0x04, 0x0f
        /*0032*/ 	.short	(.L_3865 - .L_3864)


	//   ....[0]....
	.align		4
.L_3864:
        /*0034*/ 	.word	index@(__assertfail)


	//----- nvinfo : EIATTR_MERCURY_ISA_VERSION
	.align		4
.L_3865:
        /*0038*/ 	.byte	0x03, 0x5f
        /*003a*/ 	.short	0x0101


	//----- nvinfo : EIATTR_VRC_CTA_INIT_COUNT
	.align		4
        /*003c*/ 	.byte	0x02, 0x4a
	.zero		1
	.zero		1


	//----- nvinfo : EIATTR_SYSCALL_OFFSETS
	.align		4
        /*0040*/ 	.byte	0x04, 0x46
        /*0042*/ 	.short	(.L_3867 - .L_3866)


	//   ....[0]....
.L_3866:
        /*0044*/ 	.word	0x000002e0


	//   ....[1]....
        /*0048*/ 	.word	0x00000650


	//   ....[2]....
        /*004c*/ 	.word	0x000009c0


	//   ....[3]....
        /*0050*/ 	.word	0x00000d20


	//   ....[4]....
        /*0054*/ 	.word	0x000010a0


	//   ....[5]....
        /*0058*/ 	.word	0x00006c00


	//   ....[6]....
        /*005c*/ 	.word	0x0000c760


	//   ....[7]....
        /*0060*/ 	.word	0x000122b0


	//   ....[8]....
        /*0064*/ 	.word	0x00017c50


	//   ....[9]....
        /*0068*/ 	.word	0x00018040


	//   ....[10]....
        /*006c*/ 	.word	0x00018430


	//   ....[11]....
        /*0070*/ 	.word	0x00018810


	//   ....[12]....
        /*0074*/ 	.word	0x00019f20


	//   ....[13]....
        /*0078*/ 	.word	0x0001b590


	//   ....[14]....
        /*007c*/ 	.word	0x0001cc00


	//   ....[15]....
        /*0080*/ 	.word	0x0001e280


	//   ....[16]....
        /*0084*/ 	.word	0x0001f8f0


	//   ....[17]....
        /*0088*/ 	.word	0x000265e0


	//   ....[18]....
        /*008c*/ 	.word	0x0002d2d0


	//   ....[19]....
        /*0090*/ 	.word	0x00033fd0


	//   ....[20]....
        /*0094*/ 	.word	0x0003ae20


	//   ....[21]....
        /*0098*/ 	.word	0x0003c510


	//   ....[22]....
        /*009c*/ 	.word	0x0003dc00


	//   ....[23]....
        /*00a0*/ 	.word	0x0003f300


	//----- nvinfo : EIATTR_EXIT_INSTR_OFFSETS
	.align		4
.L_3867:
        /*00a4*/ 	.byte	0x04, 0x1c
        /*00a6*/ 	.short	(.L_3869 - .L_3868)


	//   ....[0]....
.L_3868:
        /*00a8*/ 	.word	0x00000b80


	//   ....[1]....
        /*00ac*/ 	.word	0x00000e50


	//   ....[2]....
        /*00b0*/ 	.word	0x00012110


	//   ....[3]....
        /*00b4*/ 	.word	0x00017a40


	//   ....[4]....
        /*00b8*/ 	.word	0x00018670


	//   ....[5]....
        /*00bc*/ 	.word	0x000189c0


	//   ....[6]....
        /*00c0*/ 	.word	0x0001cdf0


	//   ....[7]....
        /*00c4*/ 	.word	0x0001e3b0


	//   ....[8]....
        /*00c8*/ 	.word	0x00032b40


	//   ....[9]....
        /*00cc*/ 	.word	0x00039910


	//   ....[10]....
        /*00d0*/ 	.word	0x0003de70


	//   ....[11]....
        /*00d4*/ 	.word	0x0003f4d0


	//----- nvinfo : EIATTR_MAX_THREADS
	.align		4
.L_3869:
        /*00d8*/ 	.byte	0x04, 0x05
        /*00da*/ 	.short	(.L_3871 - .L_3870)
.L_3870:
        /*00dc*/ 	.word	0x00000080
        /*00e0*/ 	.word	0x00000001
        /*00e4*/ 	.word	0x00000001


	//----- nvinfo : EIATTR_CRS_STACK_SIZE
	.align		4
.L_3871:
        /*00e8*/ 	.byte	0x04, 0x1e
        /*00ea*/ 	.short	(.L_3873 - .L_3872)
.L_3872:
        /*00ec*/ 	.word	0x00000000


	//----- nvinfo : EIATTR_CBANK_PARAM_SIZE
	.align		4
.L_3873:
        /*00f0*/ 	.byte	0x03, 0x19
        /*00f2*/ 	.short	0x03c8


	//----- nvinfo : EIATTR_PARAM_CBANK
	.align		4
        /*00f4*/ 	.byte	0x04, 0x0a
        /*00f6*/ 	.short	(.L_3875 - .L_3874)
	.align		4
.L_3874:
        /*00f8*/ 	.word	index@(.nv.constant0._ZN2at6native24index_elementwise_kernelILi128ELi4EZNS0_20cuda_take_put_kernelIblZZZZZNS0_10put_kernelERNS_14TensorIteratorERKNS_10TensorBaseEbENKUlvE_clEvENKUlvE9_clEvENKUlvE_clEvENKUlvE0_clEvEUlRblE_EEvS4_S7_RKT1_EUliE_EEvlSE_)
        /*00fc*/ 	.short	0x0380
        /*00fe*/ 	.short	0x03c8


	//----- nvinfo : EIATTR_SW_WAR
	.align		4
.L_3875:
        /*0100*/ 	.byte	0x04, 0x36
        /*0102*/ 	.short	(.L_3877 - .L_3876)
.L_3876:
        /*0104*/ 	.word	0x00000008
.L_3877:


//--------------------- .nv.info._ZN2at6native24index_elementwise_kernelILi128ELi4EZNS0_20cuda_take_put_kernelIbiZZZZZNS0_10put_kernelERNS_14TensorIteratorERKNS_10TensorBaseEbENKUlvE_clEvENKUlvE9_clEvENKUlvE_clEvENKUlvE_clEvEUlRbiE0_EEvS4_S7_RKT1_EUliE_EEvlSE_ --------------------------
	.section	.nv.info._ZN2at6native24index_elementwise_kernelILi128ELi4EZNS0_20cuda_take_put_kernelIbiZZZZZNS0_10put_kernelERNS_14TensorIteratorERKNS_10TensorBaseEbENKUlvE_clEvENKUlvE9_clEvENKUlvE_clEvENKUlvE_clEvEUlRbiE0_EEvS4_S7_RKT1_EUliE_EEvlSE_,"",@"SHT_CUDA_INFO"
	.sectionflags	@""
	.align	4


	//----- nvinfo : EIATTR_CUDA_API_VERSION
	.align		4
        /*0000*/ 	.byte	0x04, 0x37
        /*0002*/ 	.short	(.L_3879 - .L_3878)
.L_3878:
        /*0004*/ 	.word	0x00000082


	//----- nvinfo : EIATTR_KPARAM_INFO
	.align		4
.L_3879:
        /*0008*/ 	.byte	0x04, 0x17
        /*000a*/ 	.short	(.L_3881 - .L_3880)
.L_3880:
        /*000c*/ 	.word	0x00000000
        /*0010*/ 	.short	0x0001
        /*0012*/ 	.short	0x0008
        /*0014*/ 	.byte	0x00, 0xf0, 0xc1, 0x0e


	//----- nvinfo : EIATTR_KPARAM_INFO
	.align		4
.L_3881:
        /*0018*/ 	.byte	0x04, 0x17
        /*001a*/ 	.short	(.L_3883 - .L_3882)
.L_3882:
        /*001c*/ 	.word	0x00000000
        /*0020*/ 	.short	0x0000
        /*0022*/ 	.short	0x0000
        /*0024*/ 	.byte	0x00, 0xf0, 0x21, 0x00


	//----- nvinfo : EIATTR_SPARSE_MMA_MASK
	.align		4
.L_3883:
        /*0028*/ 	.byte	0x03, 0x50
        /*002a*/ 	.short	0x0000


	//----- nvinfo : EIATTR_MAXREG_COUNT
	.align		4
        /*002c*/ 	.byte	0x03, 0x1b
        /*002e*/ 	.short	0x0080


	//----- nvinfo : EIATTR_EXTERNS
	.align		4
        /*0030*/ 	.byte	0x04, 0x0f
        /*0032*/ 	.short	(.L_3885 - .L_3884)


	//   ....[0]....
	.align		4
.L_3884:
        /*0034*/ 	.word	index@(__assertfail)


	//----- nvinfo : EIATTR_MERCURY_ISA_VERSION
	.align		4
.L_3885:
        /*0038*/ 	.byte	0x03, 0x5f
        /*003a*/ 	.short	0x0101


	//----- nvinfo : EIATTR_VRC_CTA_INIT_COUNT
	.align		4
        /*003c*/ 	.byte	0x02, 0x4a
	.zero		1
	.zero		1


	//----- nvinfo : EIATTR_SYSCALL_OFFSETS
	.align		4
        /*0040*/ 	.byte	0x04, 0x46
        /*0042*/ 	.short	(.L_3887 - .L_3886)


	//   ....[0]....
.L_3886:
        /*0044*/ 	.word	0x000002d0


	//   ....[1]....
        /*0048*/ 	.word	0x00000520


	//   ....[2]....
        /*004c*/ 	.word	0x00000770


	//   ....[3]....
        /*0050*/ 	.word	0x000009b0


	//   ....[4]....
        /*0054*/ 	.word	0x00000c20


	//   ....[5]....
        /*0058*/ 	.word	0x00001fd0


	//   ....[6]....
        /*005c*/ 	.word	0x00003380


	//   ....[7]....
        /*0060*/ 	.word	0x00004720


	//   ....[8]....
        /*0064*/ 	.word	0x00005ac0


	//   ....[9]....
        /*0068*/ 	.word	0x00005d70


	//   ....[10]....
        /*006c*/ 	.word	0x00006020


	//   ....[11]....
        /*0070*/ 	.word	0x000062c0


	//   ....[12]....
        /*0074*/ 	.word	0x000078a0


	//   ....[13]....
        /*0078*/ 	.word	0x00008de0


	//   ....[14]....
        /*007c*/ 	.word	0x0000a320


	//   ....[15]....
        /*0080*/ 	.word	0x0000b870


	//   ....[16]....
        /*0084*/ 	.word	0x0000cdd0


	//   ....[17]....
        /*0088*/ 	.word	0x0000f480


	//   ....[18]....
        /*008c*/ 	.word	0x00011b30


	//   ....[19]....
        /*0090*/ 	.word	0x000141f0


	//   ....[20]....
        /*0094*/ 	.word	0x00016880


	//   ....[21]....
        /*0098*/ 	.word	0x00017e20


	//   ....[22]....
        /*009c*/ 	.word	0x000193c0


	//   ....[23]....
        /*00a0*/ 	.word	0x0001a970


	//----- nvinfo : EIATTR_EXIT_INSTR_OFFSETS
	.align		4
.L_3887:
        /*00a4*/ 	.byte	0x04, 0x1c
        /*00a6*/ 	.short	(.L_3889 - .L_3888)


	//   ....[0]....
.L_3888:
        /*00a8*/ 	.word	0x00000810


	//   ....[1]....
        /*00ac*/ 	.word	0x00000a00


	//   ....[2]....
        /*00b0*/ 	.word	0x00004580


	//   ....[3]....
        /*00b4*/ 	.word	0x000058d0


	//   ....[4]....
        /*00b8*/ 	.word	0x00006120


	//   ....[5]....
        /*00bc*/ 	.word	0x00006370


	//   ....[6]....
        /*00c0*/ 	.word	0x0000a3f0


	//   ....[7]....
        /*00c4*/ 	.word	0x0000b8c0


	//   ....[8]....
        /*00c8*/ 	.word	0x00012d60


	//   ....[9]....
        /*00cc*/ 	.word	0x000153a0


	//   ....[10]....
        /*00d0*/ 	.word	0x000194f0


	//   ....[11]....
        /*00d4*/ 	.word	0x0001aa20


	//----- nvinfo : EIATTR_MAX_THREADS
	.align		4
.L_3889:
        /*00d8*/ 	.byte	0x04, 0x05
        /*00da*/ 	.short	(.L_3891 - .L_3890)
.L_3890:
        /*00dc*/ 	.word	0x00000080
        /*00e0*/ 	.word	0x00000001
        /*00e4*/ 	.word	0x00000001


	//----- nvinfo : EIATTR_CRS_STACK_SIZE
	.align		4
.L_3891:
        /*00e8*/ 	.byte	0x04, 0x1e
        /*00ea*/ 	.short	(.L_3893 - .L_3892)
.L_3892:
        /*00ec*/ 	.word	0x00000000


	//----- nvinfo : EIATTR_CBANK_PARAM_SIZE
	.align		4
.L_3893:
        /*00f0*/ 	.byte	0x03, 0x19
        /*00f2*/ 	.short	0x03b8


	//----- nvinfo : EIATTR_PARAM_CBANK
	.align		4
        /*00f4*/ 	.byte	0x04, 0x0a
        /*00f6*/ 	.short	(.L_3895 - .L_3894)
	.align		4
.L_3894:
        /*00f8*/ 	.word	index@(.nv.constant0._ZN2at6native24index_elementwise_kernelILi128ELi4EZNS0_20cuda_take_put_kernelIbiZZZZZNS0_10put_kernelERNS_14TensorIteratorERKNS_10TensorBaseEbENKUlvE_clEvENKUlvE9_clEvENKUlvE_clEvENKUlvE_clEvEUlRbiE0_EEvS4_S7_RKT1_EUliE_EEvlSE_)
        /*00fc*/ 	.short	0x0380
        /*00fe*/ 	.short	0x03b8


	//----- nvinfo : EIATTR_SW_WAR
	.align		4
.L_3895:
        /*0100*/ 	.byte	0x04, 0x36
        /*0102*/ 	.short	(.L_3897 - .L_3896)
.L_3896:
        /*0104*/ 	.word	0x00000008
.L_3897:


//--------------------- .nv.info._ZN2at6native24index_elementwise_kernelILi128ELi4EZNS0_20cuda_take_put_kernelIbiZZZZZNS0_10put_kernelERNS_14TensorIteratorERKNS_10TensorBaseEbENKUlvE_clEvENKUlvE9_clEvENKUlvE_clEvENKUlvE_clEvEUlRbiE_EEvS4_S7_RKT1_EUliE_EEvlSE_ --------------------------
	.section	.nv.info._ZN2at6native24index_elementwise_kernelILi128ELi4EZNS0_20cuda_take_put_kernelIbiZZZZZNS0_10put_kernelERNS_14TensorIteratorERKNS_10TensorBaseEbENKUlvE_clEvENKUlvE9_clEvENKUlvE_clEvENKUlvE_clEvEUlRbiE_EEvS4_S7_RKT1_EUliE_EEvlSE_,"",@"SHT_CUDA_INFO"
	.sectionflags	@""
	.align	4


	//----- nvinfo : EIATTR_CUDA_API_VERSION
	.align		4
        /*0000*/ 	.byte	0x04, 0x37
        /*0002*/ 	.short	(.L_3899 - .L_3898)
.L_3898:
        /*0004*/ 	.word	0x00000082


	//----- nvinfo : EIATTR_KPARAM_INFO
	.align		4
.L_3899:
        /*0008*/ 	.byte	0x04, 0x17
        /*000a*/ 	.short	(.L_3901 - .L_3900)
.L_3900:
        /*000c*/ 	.word	0x00000000
        /*0010*/ 	.short	0x0001
        /*0012*/ 	.short	0x0008
        /*0014*/ 	.byte	0x00, 0xf0, 0xe1, 0x0e


	//----- nvinfo : EIATTR_KPARAM_INFO
	.align		4
.L_3901:
        /*0018*/ 	.byte	0x04, 0x17
        /*001a*/ 	.short	(.L_3903 - .L_3902)
.L_3902:
        /*001c*/ 	.word	0x00000000
        /*0020*/ 	.short	0x0000
        /*0022*/ 	.short	0x0000
        /*0024*/ 	.byte	0x00, 0xf0, 0x21, 0x00


	//----- nvinfo : EIATTR_SPARSE_MMA_MASK
	.align		4
.L_3903:
        /*0028*/ 	.byte	0x03, 0x50
        /*002a*/ 	.short	0x0000


	//----- nvinfo : EIATTR_MAXREG_COUNT
	.align		4
        /*002c*/ 	.byte	0x03, 0x1b
        /*002e*/ 	.short	0x0080


	//----- nvinfo : EIATTR_EXTERNS
	.align		4
        /*0030*/ 	.byte	0x04, 0x0f
        /*0032*/ 	.short	(.L_3905 - .L_3904)


	//   ....[0]....
	.align		4
.L_3904:
        /*0034*/ 	.word	index@(__assertfail)


	//----- nvinfo : EIATTR_MERCURY_ISA_VERSION
	.align		4
.L_3905:
        /*0038*/ 	.byte	0x03, 0x5f
        /*003a*/ 	.short	0x0101


	//----- nvinfo : EIATTR_VRC_CTA_INIT_COUNT
	.align		4
        /*003c*/ 	.byte	0x02, 0x4a
	.zero		1
	.zero		1


	//----- nvinfo : EIATTR_SYSCALL_OFFSETS
	.align		4
        /*0040*/ 	.byte	0x04, 0x46
        /*0042*/ 	.short	(.L_3907 - .L_3906)


	//   ....[0]....
.L_3906:
        /*0044*/ 	.word	0x000002d0


	//   ....[1]....
        /*0048*/ 	.word	0x00000640


	//   ....[2]....
        /*004c*/ 	.word	0x000009b0


	//   ....[3]....
        /*0050*/ 	.word	0x00000d10


	//   ....[4]....
        /*0054*/ 	.word	0x00001080


	//   ....[5]....
        /*0058*/ 	.word	0x00002550


	//   ....[6]....
        /*005c*/ 	.word	0x00003a20


	//   ....[7]....
        /*0060*/ 	.word	0x00004ee0


	//   ....[8]....
        /*0064*/ 	.word	0x00006380


	//   ....[9]....
        /*0068*/ 	.word	0x00006750


	//   ....[10]....
        /*006c*/ 	.word	0x00006b20


	//   ....[11]....
        /*0070*/ 	.word	0x00006ee0


	//   ....[12]....
        /*0074*/ 	.word	0x000085c0


	//   ....[13]....
        /*0078*/ 	.word	0x00009c20


	//   ....[14]....
        /*007c*/ 	.word	0x0000b280


	//   ....[15]....
        /*0080*/ 	.word	0x0000c8f0


	//   ....[16]....
        /*0084*/ 	.word	0x0000df50


	//   ....[17]....
        /*0088*/ 	.word	0x00010720


	//   ....[18]....
        /*008c*/ 	.word	0x00012ef0


	//   ....[19]....
        /*0090*/ 	.word	0x000156d0


	//   ....[20]....
        /*0094*/ 	.word	0x00017e60


	//   ....[21]....
        /*0098*/ 	.word	0x00019520


	//   ....[22]....
        /*009c*/ 	.word	0x0001abe0


	//   ....[23]....
        /*00a0*/ 	.word	0x0001c2b0


	//----- nvinfo : EIATTR_EXIT_INSTR_OFFSETS
	.align		4
.L_3907:
        /*00a4*/ 	.byte	0x04, 0x1c
        /*00a6*/ 	.short	(.L_3909 - .L_3908)


	//   ....[0]....
.L_3908:
        /*00a8*/ 	.word	0x00000b70


	//   ....[1]....
        /*00ac*/ 	.word	0x00000e40


	//   ....[2]....
        /*00b0*/ 	.word	0x00004d40


	//   ....[3]....
        /*00b4*/ 	.word	0x00006170


	//   ....[4]....
        /*00b8*/ 	.word	0x00006d40


	//   ....[5]....
        /*00bc*/ 	.word	0x00007070


	//   ....[6]....
        /*00c0*/ 	.word	0x0000b470


	//   ....[7]....
        /*00c4*/ 	.word	0x0000ca20


	//   ....[8]....
        /*00c8*/ 	.word	0x00014240


	//   ....[9]....
        /*00cc*/ 	.word	0x00016960


	//   ....[10]....
        /*00d0*/ 	.word	0x0001ae30


	//   ....[11]....
        /*00d4*/ 	.word	0x0001c460


	//----- nvinfo : EIATTR_MAX_THREADS
	.align		4
.L_3909:
        /*00d8*/ 	.byte	0x04, 0x05
        /*00da*/ 	.short	(.L_3911 - .L_3910)
.L_3910:
        /*00dc*/ 	.word	0x00000080
        /*00e0*/ 	.word	0x00000001
        /*00e4*/ 	.word	0x00000001


	//----- nvinfo : EIATTR_CRS_STACK_SIZE
	.align		4
.L_3911:
        /*00e8*/ 	.byte	0x04, 0x1e
        /*00ea*/ 	.short	(.L_3913 - .L_3912)
.L_3912:
        /*00ec*/ 	.word	0x00000000


	//----- nvinfo : EIATTR_CBANK_PARAM_SIZE
	.align		4
.L_3913:
        /*00f0*/ 	.byte	0x03, 0x19
        /*00f2*/ 	.short	0x03c0


	//----- nvinfo : EIATTR_PARAM_CBANK
	.align		4
        /*00f4*/ 	.byte	0x04, 0x0a
        /*00f6*/ 	.short	(.L_3915 - .L_3914)
	.align		4
.L_3914:
        /*00f8*/ 	.word	index@(.nv.constant0._ZN2at6native24index_elementwise_kernelILi128ELi4EZNS0_20cuda_take_put_kernelIbiZZZZZNS0_10put_kernelERNS_14TensorIteratorERKNS_10TensorBaseEbENKUlvE_clEvENKUlvE9_clEvENKUlvE_clEvENKUlvE_clEvEUlRbiE_EEvS4_S7_RKT1_EUliE_EEvlSE_)
        /*00fc*/ 	.short	0x0380
        /*00fe*/ 	.short	0x03c0


	//----- nvinfo : EIATTR_SW_WAR
	.align		4
.L_3915:
        /*0100*/ 	.byte	0x04, 0x36
        /*0102*/ 	.short	(.L_3917 - .L_3916)
.L_3916:
        /*0104*/ 	.word	0x00000008
.L_3917:


//--------------------- .nv.info._ZN2at6native24index_elementwise_kernelILi128ELi4EZNS0_20cuda_take_put_kernelIN3c104HalfElZZZZZNS0_10put_kernelERNS_14TensorIteratorERKNS_10TensorBaseEbENKUlvE_clEvENKUlvE8_clEvENKUlvE_clEvENKUlvE0_clEvEUlRS4_lE0_EEvS6_S9_RKT1_EUliE_EEvlSG_ --------------------------
	.section	.nv.info._ZN2at6native24index_elementwise_kernelILi128ELi4EZNS0_20cuda_take_put_kernelIN3c104HalfElZZZZZNS0_10put_kernelERNS_14TensorIteratorERKNS_10TensorBaseEbENKUlvE_clEvENKUlvE8_clEvENKUlvE_clEvENKUlvE0_clEvEUlRS4_lE0_EEvS6_S9_RKT1_EUliE_EEvlSG_,"",@"SHT_CUDA_INFO"
	.sectionflags	@""
	.align	4


	//----- nvinfo : EIATTR_CUDA_API_VERSION
	.align		4
        /*0000*/ 	.byte	0x04, 0x37
        /*0002*/ 	.short	(.L_3919 - .L_3918)
.L_3918:
        /*0004*/ 	.word	0x00000082


	//----- nvinfo : EIATTR_KPARAM_INFO
	.align		4
.L_3919:
        /*0008*/ 	.byte	0x04, 0x17
        /*000a*/ 	.short	(.L_3921 - .L_3920)
.L_3920:
        /*000c*/ 	.word	0x00000000
        /*0010*/ 	.short	0x0001
        /*0012*/ 	.short	0x0008
        /*0014*/ 	.byte	0x00, 0xf0, 0xe1, 0x0e


	//----- nvinfo : EIATTR_KPARAM_INFO
	.align		4
.L_3921:
        /*0018*/ 	.byte	0x04, 0x17
        /*001a*/ 	.short	(.L_3923 - .L_3922)
.L_3922:
        /*001c*/ 	.word	0x00000000
        /*0020*/ 	.short	0x0000
        /*0022*/ 	.short	0x0000
        /*0024*/ 	.byte	0x00, 0xf0, 0x21, 0x00


	//----- nvinfo : EIATTR_SPARSE_MMA_MASK
	.align		4
.L_3923:
        /*0028*/ 	.byte	0x03, 0x50
        /*002a*/ 	.short	0x0000


	//----- nvinfo : EIATTR_MAXREG_COUNT
	.align		4
        /*002c*/ 	.byte	0x03, 0x1b
        /*002e*/ 	.short	0x0080


	//----- nvinfo : EIATTR_EXTERNS
	.align		4
        /*0030*/ 	.byte	0x04, 0x0f
        /*0032*/ 	.short	(.L_3925 - .L_3924)


	//   ....[0]....
	.align		4
.L_3924:
        /*0034*/ 	.word	index@(__assertfail)


	//----- nvinfo : EIATTR_MERCURY_ISA_VERSION
	.align		4
.L_3925:
        /*0038*/ 	.byte	0x03, 0x5f
        /*003a*/ 	.short	0x0101


	//----- nvinfo : EIATTR_VRC_CTA_INIT_COUNT
	.align		4
        /*003c*/ 	.byte	0x02, 0x4a
	.zero		1
	.zero		1


	//----- nvinfo : EIATTR_SYSCALL_OFFSETS
	.align		4
        /*0040*/ 	.byte	0x04, 0x46
        /*0042*/ 	.short	(.L_3927 - .L_3926)


	//   ....[0]....
.L_3926:
        /*0044*/ 	.word	0x000002e0


	//   ....[1]....
        /*0048*/ 	.word	0x00000530


	//   ....[2]....
        /*004c*/ 	.word	0x00000780


	//   ....[3]....
        /*0050*/ 	.word	0x000009c0


	//   ....[4]....
        /*0054*/ 	.word	0x00000c40


	//   ....[5]....
        /*0058*/ 	.word	0x00006690


	//   ....[6]....
        /*005c*/ 	.word	0x0000c0e0


	//   ....[7]....
        /*0060*/ 	.word	0x00011b20


	//   ....[8]....
        /*0064*/ 	.word	0x000173d0


	//   ....[9]....
        /*0068*/ 	.word	0x000176b0


	//   ....[10]....
        /*006c*/ 	.word	0x00017990


	//   ....[11]....
        /*0070*/ 	.word	0x00017c60


	//   ....[12]....
        /*0074*/ 	.word	0x00019280


	//   ....[13]....
        /*0078*/ 	.word	0x0001a7d0


	//   ....[14]....
        /*007c*/ 	.word	0x0001bd20


	//   ....[15]....
        /*0080*/ 	.word	0x0001d280


	//   ....[16]....
        /*0084*/ 	.word	0x0001e7f0


	//   ....[17]....
        /*0088*/ 	.word	0x000253d0


	//   ....[18]....
        /*008c*/ 	.word	0x0002bfb0


	//   ....[19]....
        /*0090*/ 	.word	0x00032ba0


	//   ....[20]....
        /*0094*/ 	.word	0x00039900


	//   ....[21]....
        /*0098*/ 	.word	0x0003aee0


	//   ....[22]....
        /*009c*/ 	.word	0x0003c4c0


	//   ....[23]....
        /*00a0*/ 	.word	0x0003dab0


	//----- nvinfo : EIATTR_EXIT_INSTR_OFFSETS
	.align		4
.L_3927:
        /*00a4*/ 	.byte	0x04, 0x1c
        /*00a6*/ 	.short	(.L_3929 - .L_3928)


	//   ....[0]....
.L_3928:
        /*00a8*/ 	.word	0x00000820


	//   ....[1]....
        /*00ac*/ 	.word	0x00000a10


	//   ....[2]....
        /*00b0*/ 	.word	0x00011980


	//   ....[3]....
        /*00b4*/ 	.word	0x000171e0


	//   ....[4]....
        /*00b8*/ 	.word	0x00017ac0


	//   ....[5]....
        /*00bc*/ 	.word	0x00017d40


	//   ....[6]....
        /*00c0*/ 	.word	0x0001bdf0


	//   ....[7]....
        /*00c4*/ 	.word	0x0001d2d0


	//   ....[8]....
        /*00c8*/ 	.word	0x00031710


	//   ....[9]....
        /*00cc*/ 	.word	0x00038410


	//   ....[10]....
        /*00d0*/ 	.word	0x0003c620


	//   ....[11]....
        /*00d4*/ 	.word	0x0003db90


	//----- nvinfo : EIATTR_MAX_THREADS
	.align		4
.L_3929:
        /*00d8*/ 	.byte	0x04, 0x05
        /*00da*/ 	.short	(.L_3931 - .L_3930)
.L_3930:
        /*00dc*/ 	.word	0x00000080
        /*00e0*/ 	.word	0x00000001
        /*00e4*/ 	.word	0x00000001


	//----- nvinfo : EIATTR_CRS_STACK_SIZE
	.align		4
.L_3931:
        /*00e8*/ 	.byte	0x04, 0x1e
        /*00ea*/ 	.short	(.L_3933 - .L_3932)
.L_3932:
        /*00ec*/ 	.word	0x00000000


	//----- nvinfo : EIATTR_CBANK_PARAM_SIZE
	.align		4
.L_3933:
        /*00f0*/ 	.byte	0x03, 0x19
        /*00f2*/ 	.short	0x03c0


	//----- nvinfo : EIATTR_PARAM_CBANK
	.align		4
        /*00f4*/ 	.byte	0x04, 0x0a
        /*00f6*/ 	.short	(.L_3935 - .L_3934)
	.align		4
.L_3934:
        /*00f8*/ 	.word	index@(.nv.constant0._ZN2at6native24index_elementwise_kernelILi128ELi4EZNS0_20cuda_take_put_kernelIN3c104HalfElZZZZZNS0_10put_kernelERNS_14TensorIteratorERKNS_10TensorBaseEbENKUlvE_clEvENKUlvE8_clEvENKUlvE_clEvENKUlvE0_clEvEUlRS4_lE0_EEvS6_S9_RKT1_EUliE_EEvlSG_)
        /*00fc*/ 	.short	0x0380
        /*00fe*/ 	.short	0x03c0


	//----- nvinfo : EIATTR_SW_WAR
	.align		4
.L_3935:
        /*0100*/ 	.byte	0x04, 0x36
        /*0102*/ 	.short	(.L_3937 - .L_3936)
.L_3936:
        /*0104*/ 	.word	0x00000008
.L_3937:


//--------------------- .nv.info._ZN2at6native24index_elementwise_kernelILi128ELi4EZNS0_20cuda_take_put_kernelIN3c104HalfElZZZZZNS0_10put_kernelERNS_14TensorIteratorERKNS_10TensorBaseEbENKUlvE_clEvENKUlvE8_clEvENKUlvE_clEvENKUlvE0_clEvEUlRS4_lE_EEvS6_S9_RKT1_EUliE_EEvlSG_ --------------------------
	.section	.nv.info._ZN2at6native24index_elementwise_kernelILi128ELi4EZNS0_20cuda_take_put_kernelIN3c104HalfElZZZZZNS0_10put_kernelERNS_14TensorIteratorERKNS_10TensorBaseEbENKUlvE_clEvENKUlvE8_clEvENKUlvE_clEvENKUlvE0_clEvEUlRS4_lE_EEvS6_S9_RKT1_EUliE_EEvlSG_,"",@"SHT_CUDA_INFO"
	.sectionflags	@""
	.align	4


	//----- nvinfo : EIATTR_CUDA_API_VERSION
	.align		4
        /*0000*/ 	.byte	0x04, 0x37
        /*0002*/ 	.short	(.L_3939 - .L_3938)
.L_3938:
        /*0004*/ 	.word	0x00000082


	//----- nvinfo : EIATTR_KPARAM_INFO
	.align		4
.L_3939:
        /*0008*/ 	.byte	0x04, 0x17
        /*000a*/ 	.short	(.L_3941 - .L_3940)
.L_3940:
        /*000c*/ 	.word	0x00000000
        /*0010*/ 	.short	0x0001
        /*0012*/ 	.short	0x0008
        /*0014*/ 	.byte	0x00, 0xf0, 0x01, 0x0f


	//----- nvinfo : EIATTR_KPARAM_INFO
	.align		4
.L_3941:
        /*0018*/ 	.byte	0x04, 0x17
        /*001a*/ 	.short	(.L_3943 - .L_3942)
.L_3942:
        /*001c*/ 	.word	0x00000000
        /*0020*/ 	.short	0x0000
        /*0022*/ 	.short	0x0000
        /*0024*/ 	.byte	0x00, 0xf0, 0x21, 0x00


	//----- nvinfo : EIATTR_SPARSE_MMA_MASK
	.align		4
.L_3943:
        /*0028*/ 	.byte	0x03, 0x50
        /*002a*/ 	.short	0x0000


	//----- nvinfo : EIATTR_MAXREG_COUNT
	.align		4
        /*002c*/ 	.byte	0x03, 0x1b
        /*002e*/ 	.short	0x0080


	//----- nvinfo : EIATTR_EXTERNS
	.align		4
        /*0030*/ 	.byte	0x04, 0x0f
        /*0032*/ 	.short	(.L_3945 - .L_3944)


	//   ....[0]....
	.align		4
.L_3944:
        /*0034*/ 	.word	index@(__assertfail)


	//----- nvinfo : EIATTR_MERCURY_ISA_VERSION
	.align		4
.L_3945:
        /*0038*/ 	.byte	0x03, 0x5f
        /*003a*/ 	.short	0x0101


	//----- nvinfo : EIATTR_VRC_CTA_INIT_COUNT
	.align		4
        /*003c*/ 	.byte	0x02, 0x4a
	.zero		1
	.zero		1


	//----- nvinfo : EIATTR_SYSCALL_OFFSETS
	.align		4
        /*0040*/ 	.byte	0x04, 0x46
        /*0042*/ 	.short	(.L_3947 - .L_3946)


	//   ....[0]....
.L_3946:
        /*0044*/ 	.word	0x00001630


	//   ....[1]....
        /*0048*/ 	.word	0x000086d0


	//   ....[2]....
        /*004c*/ 	.word	0x0000f750


	//   ....[3]....
        /*0050*/ 	.word	0x000167e0


	//----- nvinfo : EIATTR_ATOM16_EMUL_INSTR_REG_MAP
	.align		4
.L_3947:
        /*0054*/ 	.byte	0x04, 0x2e
        /*0056*/ 	.short	(.L_3949 - .L_3948)


	//   ....[0]....
.L_3948:
        /*0058*/ 	.word	0x00007100
        /*005c*/ 	.short	0x0006
        /*005e*/ 	.short	0x0000


	//   ....[1]....
        /*0060*/ 	.word	0x00007160
        /*0064*/ 	.short	0x0006
        /*0066*/ 	.short	0x0000


	//   ....[2]....
        /*0068*/ 	.word	0x0000e060
        /*006c*/ 	.short	0x0006
        /*006e*/ 	.short	0x0000


	//   ....[3]....
        /*0070*/ 	.word	0x0000e0b0
        /*0074*/ 	.short	0x0006
        /*0076*/ 	.short	0x0000


	//   ....[4]....
        /*0078*/ 	.word	0x000150e0
        /*007c*/ 	.short	0x0006
        /*007e*/ 	.short	0x0000


	//   ....[5]....
        /*0080*/ 	.word	0x00015130
        /*0084*/ 	.short	0x0006
        /*0086*/ 	.short	0x0000


	//   ....[6]....
        /*0088*/ 	.word	0x0001c2b0
        /*008c*/ 	.short	0x0004
        /*008e*/ 	.short	0x0000


	//   ....[7]....
        /*0090*/ 	.word	0x0001c300
        /*0094*/ 	.short	0x0004
        /*0096*/ 	.short	0x0000


	//----- nvinfo : EIATTR_EXIT_INSTR_OFFSETS
	.align		4
.L_3949:
        /*0098*/ 	.byte	0x04, 0x1c
        /*009a*/ 	.short	(.L_3951 - .L_3950)


	//   ....[0]....
.L_3950:
        /*009c*/ 	.word	0x00015300


	//   ....[1]....
        /*00a0*/ 	.word	0x0001c170


	//   ....[2]....
        /*00a4*/ 	.word	0x0001c220


	//   ....[3]....
        /*00a8*/ 	.word	0x0001c260


	//   ....[4]....
        /*00ac*/ 	.word	0x0001c340


	//   ....[5]....
        /*00b0*/ 	.word	0x0001c370


	//   ....[6]....
        /*00b4*/ 	.word	0x0001c420


	//   ....[7]....
        /*00b8*/ 	.word	0x0001c460


	//----- nvinfo : EIATTR_MAX_THREADS
	.align		4
.L_3951:
        /*00bc*/ 	.byte	0x04, 0x05
        /*00be*/ 	.short	(.L_3953 - .L_3952)
.L_3952:
        /*00c0*/ 	.word	0x00000080
        /*00c4*/ 	.word	0x00000001
        /*00c8*/ 	.word	0x00000001


	//----- nvinfo : EIATTR_CRS_STACK_SIZE
	.align		4
.L_3953:
        /*00cc*/ 	.byte	0x04, 0x1e
        /*00ce*/ 	.short	(.L_3955 - .L_3954)
.L_3954:
        /*00d0*/ 	.word	0x00000000


	//----- nvinfo : EIATTR_CBANK_PARAM_SIZE
	.align		4
.L_3955:
        /*00d4*/ 	.byte	0x03, 0x19
        /*00d6*/ 	.short	0x03c8


	//----- nvinfo : EIATTR_PARAM_CBANK
	.align		4
        /*00d8*/ 	.byte	0x04, 0x0a
        /*00da*/ 	.short	(.L_3957 - .L_3956)
	.align		4
.L_3956:
        /*00dc*/ 	.word	index@(.nv.constant0._ZN2at6native24index_elementwise_kernelILi128ELi4EZNS0_20cuda_take_put_kernelIN3c104HalfElZZZZZNS0_10put_kernelERNS_14TensorIteratorERKNS_10TensorBaseEbENKUlvE_clEvENKUlvE8_clEvENKUlvE_clEvENKUlvE0_clEvEUlRS4_lE_EEvS6_S9_RKT1_EUliE_EEvlSG_)
        /*00e0*/ 	.short	0x0380
        /*00e2*/ 	.short	0x03c8


	//----- nvinfo : EIATTR_SW_WAR
	.align		4
.L_3957:
        /*00e4*/ 	.byte	0x04, 0x36
        /*00e6*/ 	.short	(.L_3959 - .L_3958)
.L_3958:
        /*00e8*/ 	.word	0x00000008
.L_3959:


//--------------------- .nv.info._ZN2at6native24index_elementwise_kernelILi128ELi4EZNS0_20cuda_take_put_kernelIN3c104HalfEiZZZZZNS0_10put_kernelERNS_14TensorIteratorERKNS_10TensorBaseEbENKUlvE_clEvENKUlvE8_clEvENKUlvE_clEvENKUlvE_clEvEUlRS4_iE0_EEvS6_S9_RKT1_EUliE_EEvlSG_ --------------------------
	.section	.nv.info._ZN2at6native24index_elementwise_kernelILi128ELi4EZNS0_20cuda_take_put_kernelIN3c104HalfEiZZZZZNS0_10put_kernelERNS_14TensorIteratorERKNS_10TensorBaseEbENKUlvE_clEvENKUlvE8_clEvENKUlvE_clEvENKUlvE_clEvEUlRS4_iE0_EEvS6_S9_RKT1_EUliE_EEvlSG_,"",@"SHT_CUDA_INFO"
	.sectionflags	@""
	.align	4


	//----- nvinfo : EIATTR_CUDA_API_VERSION
	.align		4
        /*0000*/ 	.byte	0x04, 0x37
        /*0002*/ 	.short	(.L_3961 - .L_3960)
.L_3960:
        /*0004*/ 	.word	0x00000082


	//----- nvinfo : EIATTR_KPARAM_INFO
	.align		4
.L_3961:
        /*0008*/ 	.byte	0x04, 0x17
        /*000a*/ 	.short	(.L_3963 - .L_3962)
.L_3962:
        /*000c*/ 	.word	0x00000000
        /*0010*/ 	.short	0x0001
        /*0012*/ 	.short	0x0008
        /*0014*/ 	.byte	0x00, 0xf0, 0xc1, 0x0e


	//----- nvinfo : EIATTR_KPARAM_INFO
	.align		4
.L_3963:
        /*0018*/ 	.byte	0x04, 0x17
        /*001a*/ 	.short	(.L_3965 - .L_3964)
.L_3964:
        /*001c*/ 	.word	0x00000000
        /*0020*/ 	.short	0x0000
        /*0022*/ 	.short	0x0000
        /*0024*/ 	.byte	0x00, 0xf0, 0x21, 0x00


	//----- nvinfo : EIATTR_SPARSE_MMA_MASK
	.align		4
.L_3965:
        /*0028*/ 	.byte	0x03, 0x50
        /*002a*/ 	.short	0x0000


	//----- nvinfo : EIATTR_MAXREG_COUNT
	.align		4
        /*002c*/ 	.byte	0x03, 0x1b
        /*002e*/ 	.short	0x0080


	//----- nvinfo : EIATTR_EXTERNS
	.align		4
        /*0030*/ 	.byte	0x04, 0x0f
        /*0032*/ 	.short	(.L_3967 - .L_3966)


	//   ....[0]....
	.align		4
.L_3966:
        /*0034*/ 	.word	index@(__assertfail)


	//----- nvinfo : EIATTR_MERCURY_ISA_VERSION
	.align		4
.L_3967:
        /*0038*/ 	.byte	0x03, 0x5f
        /*003a*/ 	.short	0x0101


	//----- nvinfo : EIATTR_VRC_CTA_INIT_COUNT
	.align		4
        /*003c*/ 	.byte	0x02, 0x4a
	.zero		1
	.zero		1


	//----- nvinfo : EIATTR_SYSCALL_OFFSETS
	.align		4
        /*0040*/ 	.byte	0x04, 0x46
        /*0042*/ 	.short	(.L_3969 - .L_3968)


	//   ....[0]....
.L_3968:
        /*0044*/ 	.word	0x000002d0


	//   ....[1]....
        /*0048*/ 	.word	0x00000520


	//   ....[2]....
        /*004c*/ 	.word	0x00000770


	//   ....[3]....
        /*0050*/ 	.word	0x000009b0


	//   ....[4]....
        /*0054*/ 	.word	0x00000c20


	//   ....[5]....
        /*0058*/ 	.word	0x00001fc0


	//   ....[6]....
        /*005c*/ 	.word	0x00003360


	//   ....[7]....
        /*0060*/ 	.word	0x000046f0


	//   ....[8]....
        /*0064*/ 	.word	0x00005a80


	//   ....[9]....
        /*0068*/ 	.word	0x00005d40


	//   ....[10]....
        /*006c*/ 	.word	0x00006000


	//   ....[11]....
        /*0070*/ 	.word	0x000062b0


	//   ....[12]....
        /*0074*/ 	.word	0x000078a0


	//   ....[13]....
        /*0078*/ 	.word	0x00008de0


	//   ....[14]....
        /*007c*/ 	.word	0x0000a320


	//   ....[15]....
        /*0080*/ 	.word	0x0000b870


	//   ....[16]....
        /*0084*/ 	.word	0x0000cdd0


	//   ....[17]....
        /*0088*/ 	.word	0x0000f470


	//   ....[18]....
        /*008c*/ 	.word	0x00011b10


	//   ....[19]....
        /*0090*/ 	.word	0x000141c0


	//   ....[20]....
        /*0094*/ 	.word	0x00016840


	//   ....[21]....
        /*0098*/ 	.word	0x00017df0


	//   ....[22]....
        /*009c*/ 	.word	0x000193a0


	//   ....[23]....
        /*00a0*/ 	.word	0x0001a960


	//----- nvinfo : EIATTR_EXIT_INSTR_OFFSETS
	.align		4
.L_3969:
        /*00a4*/ 	.byte	0x04, 0x1c
        /*00a6*/ 	.short	(.L_3971 - .L_3970)


	//   ....[0]....
.L_3970:
        /*00a8*/ 	.word	0x00000810


	//   ....[1]....
        /*00ac*/ 	.word	0x00000a00


	//   ....[2]....
        /*00b0*/ 	.word	0x00004550


	//   ....[3]....
        /*00b4*/ 	.word	0x00005890


	//   ....[4]....
        /*00b8*/ 	.word	0x00006110


	//   ....[5]....
        /*00bc*/ 	.word	0x00006370


	//   ....[6]....
        /*00c0*/ 	.word	0x0000a3f0


	//   ....[7]....
        /*00c4*/ 	.word	0x0000b8c0


	//   ....[8]....
        /*00c8*/ 	.word	0x00012d30


	//   ....[9]....
        /*00cc*/ 	.word	0x00015360


	//   ....[10]....
        /*00d0*/ 	.word	0x000194e0


	//   ....[11]....
        /*00d4*/ 	.word	0x0001aa20


	//----- nvinfo : EIATTR_MAX_THREADS
	.align		4
.L_3971:
        /*00d8*/ 	.byte	0x04, 0x05
        /*00da*/ 	.short	(.L_3973 - .L_3972)
.L_3972:
        /*00dc*/ 	.word	0x00000080
        /*00e0*/ 	.word	0x00000001
        /*00e4*/ 	.word	0x00000001


	//----- nvinfo : EIATTR_CRS_STACK_SIZE
	.align		4
.L_3973:
        /*00e8*/ 	.byte	0x04, 0x1e
        /*00ea*/ 	.short	(.L_3975 - .L_3974)
.L_3974:
        /*00ec*/ 	.word	0x00000000


	//----- nvinfo : EIATTR_CBANK_PARAM_SIZE
	.align		4
.L_3975:
        /*00f0*/ 	.byte	0x03, 0x19
        /*00f2*/ 	.short	0x03b8


	//----- nvinfo : EIATTR_PARAM_CBANK
	.align		4
        /*00f4*/ 	.byte	0x04, 0x0a
        /*00f6*/ 	.short	(.L_3977 - .L_3976)
	.align		4
.L_3976:
        /*00f8*/ 	.word	index@(.nv.constant0._ZN2at6native24index_elementwise_kernelILi128ELi4EZNS0_20cuda_take_put_kernelIN3c104HalfEiZZZZZNS0_10put_kernelERNS_14TensorIteratorERKNS_10TensorBaseEbENKUlvE_clEvENKUlvE8_clEvENKUlvE_clEvENKUlvE_clEvEUlRS4_iE0_EEvS6_S9_RKT1_EUliE_EEvlSG_)
        /*00fc*/ 	.short	0x0380
        /*00fe*/ 	.short	0x03b8


	//----- nvinfo : EIATTR_SW_WAR
	.align		4
.L_3977:
        /*0100*/ 	.byte	0x04, 0x36
        /*0102*/ 	.short	(.L_3979 - .L_3978)
.L_3978:
        /*0104*/ 	.word	0x00000008
.L_3979:


//--------------------- .nv.info._ZN2at6native24index_elementwise_kernelILi128ELi4EZNS0_20cuda_take_put_kernelIN3c104HalfEiZZZZZNS0_10put_kernelERNS_14TensorIteratorERKNS_10TensorBaseEbENKUlvE_clEvENKUlvE8_clEvENKUlvE_clEvENKUlvE_clEvEUlRS4_iE_EEvS6_S9_RKT1_EUliE_EEvlSG_ --------------------------
	.section	.nv.info._ZN2at6native24index_elementwise_kernelILi128ELi4EZNS0_20cuda_take_put_kernelIN3c104HalfEiZZZZZNS0_10put_kernelERNS_14TensorIteratorERKNS_10TensorBaseEbENKUlvE_clEvENKUlvE8_clEvENKUlvE_clEvENKUlvE_clEvEUlRS4_iE_EEvS6_S9_RKT1_EUliE_EEvlSG_,"",@"SHT_CUDA_INFO"
	.sectionflags	@""
	.align	4


	//----- nvinfo : EIATTR_CUDA_API_VERSION
	.align		4
        /*0000*/ 	.byte	0x04, 0x37
        /*0002*/ 	.short	(.L_3981 - .L_3980)
.L_3980:
        /*0004*/ 	.word	0x00000082


	//----- nvinfo : EIATTR_KPARAM_INFO
	.align		4
.L_3981:
        /*0008*/ 	.byte	0x04, 0x17
        /*000a*/ 	.short	(.L_3983 - .L_3982)
.L_3982:
        /*000c*/ 	.word	0x00000000
        /*0010*/ 	.short	0x0001
        /*0012*/ 	.short	0x0008
        /*0014*/ 	.byte	0x00, 0xf0, 0xe1, 0x0e


	//----- nvinfo : EIATTR_KPARAM_INFO
	.align		4
.L_3983:
        /*0018*/ 	.byte	0x04, 0x17
        /*001a*/ 	.short	(.L_3985 - .L_3984)
.L_3984:
        /*001c*/ 	.word	0x00000000
        /*0020*/ 	.short	0x0000
        /*0022*/ 	.short	0x0000
        /*0024*/ 	.byte	0x00, 0xf0, 0x21, 0x00


	//----- nvinfo : EIATTR_SPARSE_MMA_MASK
	.align		4
.L_3985:
        /*0028*/ 	.byte	0x03, 0x50
        /*002a*/ 	.short	0x0000


	//----- nvinfo : EIATTR_MAXREG_COUNT
	.align		4
        /*002c*/ 	.byte	0x03, 0x1b
        /*002e*/ 	.short	0x0080


	//----- nvinfo : EIATTR_EXTERNS
	.align		4
        /*0030*/ 	.byte	0x04, 0x0f
        /*0032*/ 	.short	(.L_3987 - .L_3986)


	//   ....[0]....
	.align		4
.L_3986:
        /*0034*/ 	.word	index@(__assertfail)


	//----- nvinfo : EIATTR_MERCURY_ISA_VERSION
	.align		4
.L_3987:
        /*0038*/ 	.byte	0x03, 0x5f
        /*003a*/ 	.short	0x0101


	//----- nvinfo : EIATTR_VRC_CTA_INIT_COUNT
	.align		4
        /*003c*/ 	.byte	0x02, 0x4a
	.zero		1
	.zero		1


	//----- nvinfo : EIATTR_SYSCALL_OFFSETS
	.align		4
        /*0040*/ 	.byte	0x04, 0x46
        /*0042*/ 	.short	(.L_3989 - .L_3988)


	//   ....[0]....
.L_3988:
        /*0044*/ 	.word	0x00001600


	//   ....[1]....
        /*0048*/ 	.word	0x000040f0


	//   ....[2]....
        /*004c*/ 	.word	0x00006be0


	//   ....[3]....
        /*0050*/ 	.word	0x000096e0


	//----- nvinfo : EIATTR_ATOM16_EMUL_INSTR_REG_MAP
	.align		4
.L_3989:
        /*0054*/ 	.byte	0x04, 0x2e
        /*0056*/ 	.short	(.L_3991 - .L_3990)


	//   ....[0]....
.L_3990:
        /*0058*/ 	.word	0x00002b20
        /*005c*/ 	.short	0x0004
        /*005e*/ 	.short	0x0000


	//   ....[1]....
        /*0060*/ 	.word	0x00002b80
        /*0064*/ 	.short	0x0004
        /*0066*/ 	.short	0x0000


	//   ....[2]....
        /*0068*/ 	.word	0x00005500
        /*006c*/ 	.short	0x0004
        /*006e*/ 	.short	0x0000


	//   ....[3]....
        /*0070*/ 	.word	0x00005550
        /*0074*/ 	.short	0x0004
        /*0076*/ 	.short	0x0000


	//   ....[4]....
        /*0078*/ 	.word	0x00007ff0
        /*007c*/ 	.short	0x0004
        /*007e*/ 	.short	0x0000


	//   ....[5]....
        /*0080*/ 	.word	0x00008040
        /*0084*/ 	.short	0x0004
        /*0086*/ 	.short	0x0000


	//   ....[6]....
        /*0088*/ 	.word	0x0000aaa0
        /*008c*/ 	.short	0x0002
        /*008e*/ 	.short	0x0000


	//   ....[7]....
        /*0090*/ 	.word	0x0000aaf0
        /*0094*/ 	.short	0x0002
        /*0096*/ 	.short	0x0000


	//----- nvinfo : EIATTR_EXIT_INSTR_OFFSETS
	.align		4
.L_3991:
        /*0098*/ 	.byte	0x04, 0x1c
        /*009a*/ 	.short	(.L_3993 - .L_3992)


	//   ....[0]....
.L_3992:
        /*009c*/ 	.word	0x00008200


	//   ....[1]....
        /*00a0*/ 	.word	0x0000a970


	//   ....[2]....
        /*00a4*/ 	.word	0x0000aa10


	//   ....[3]....
        /*00a8*/ 	.word	0x0000aa50


	//   ....[4]....
        /*00ac*/ 	.word	0x0000ab30


	//   ....[5]....
        /*00b0*/ 	.word	0x0000ab60


	//   ....[6]....
        /*00b4*/ 	.word	0x0000ac00


	//   ....[7]....
        /*00b8*/ 	.word	0x0000ac40


	//----- nvinfo : EIATTR_MAX_THREADS
	.align		4
.L_3993:
        /*00bc*/ 	.byte	0x04, 0x05
        /*00be*/ 	.short	(.L_3995 - .L_3994)
.L_3994:
        /*00c0*/ 	.word	0x00000080
        /*00c4*/ 	.word	0x00000001
        /*00c8*/ 	.word	0x00000001


	//----- nvinfo : EIATTR_CRS_STACK_SIZE
	.align		4
.L_3995:
        /*00cc*/ 	.byte	0x04, 0x1e
        /*00ce*/ 	.short	(.L_3997 - .L_3996)
.L_3996:
        /*00d0*/ 	.word	0x00000000


	//----- nvinfo : EIATTR_CBANK_PARAM_SIZE
	.align		4
.L_3997:
        /*00d4*/ 	.byte	0x03, 0x19
        /*00d6*/ 	.short	0x03c0


	//----- nvinfo : EIATTR_PARAM_CBANK
	.align		4
        /*00d8*/ 	.byte	0x04, 0x0a
        /*00da*/ 	.short	(.L_3999 - .L_3998)
	.align		4
.L_3998:
        /*00dc*/ 	.word	index@(.nv.constant0._ZN2at6native24index_elementwise_kernelILi128ELi4EZNS0_20cuda_take_put_kernelIN3c104HalfEiZZZZZNS0_10put_kernelERNS_14TensorIteratorERKNS_10TensorBaseEbENKUlvE_clEvENKUlvE8_clEvENKUlvE_clEvENKUlvE_clEvEUlRS4_iE_EEvS6_S9_RKT1_EUliE_EEvlSG_)
        /*00e0*/ 	.short	0x0380
        /*00e2*/ 	.short	0x03c0


	//----- nvinfo : EIATTR_SW_WAR
	.align		4
.L_3999:
        /*00e4*/ 	.byte	0x04, 0x36
        /*00e6*/ 	.short	(.L_4001 - .L_4000)
.L_4000:
        /*00e8*/ 	.word	0x00000008
.L_4001:


//--------------------- .nv.info._ZN2at6native24index_elementwise_kernelILi128ELi4EZNS0_20cuda_take_put_kernelIN3c107complexIfEElZZZZZNS0_10put_kernelERNS_14TensorIteratorERKNS_10TensorBaseEbENKUlvE_clEvENKUlvE7_clEvENKUlvE_clEvENKUlvE0_clEvEUlRS5_lE0_EEvS7_SA_RKT1_EUliE_EEvlSH_ --------------------------
	.section	.nv.info._ZN2at6native24index_elementwise_kernelILi128ELi4EZNS0_20cuda_take_put_kernelIN3c107complexIfEElZZZZZNS0_10put_kernelERNS_14TensorIteratorERKNS_10TensorBaseEbENKUlvE_clEvENKUlvE7_clEvENKUlvE_clEvENKUlvE0_clEvEUlRS5_lE0_EEvS7_SA_RKT1_EUliE_EEvlSH_,"",@"SHT_CUDA_INFO"
	.sectionflags	@""
	.align	4


	//----- nvinfo : EIATTR_CUDA_API_VERSION
	.align		4
        /*0000*/ 	.byte	0x04, 0x37
        /*0002*/ 	.short	(.L_4003 - .L_4002)
.L_4002:
        /*0004*/ 	.word	0x00000082


	//----- nvinfo : EIATTR_KPARAM_INFO
	.align		4
.L_4003:
        /*0008*/ 	.byte	0x04, 0x17
        /*000a*/ 	.short	(.L_4005 - .L_4004)
.L_4004:
        /*000c*/ 	.word	0x00000000
        /*0010*/ 	.short	0x0001
        /*0012*/ 	.short	0x0008
        /*0014*/ 	.byte	0x00, 0xf0, 0xe1, 0x0e


	//----- nvinfo : EIATTR_KPARAM_INFO
	.align		4
.L_4005:
        /*0018*/ 	.byte	0x04, 0x17
        /*001a*/ 	.short	(.L_4007 - .L_4006)
.L_4006:
        /*001c*/ 	.word	0x00000000
        /*0020*/ 	.short	0x0000
        /*0022*/ 	.short	0x0000
        /*0024*/ 	.byte	0x00, 0xf0, 0x21, 0x00


	//----- nvinfo : EIATTR_SPARSE_MMA_MASK
	.align		4
.L_4007:
        /*0028*/ 	.byte	0x03, 0x50
        /*002a*/ 	.short	0x0000


	//----- nvinfo : EIATTR_MAXREG_COUNT
	.align		4
        /*002c*/ 	.byte	0x03, 0x1b
        /*002e*/ 	.short	0x0080


	//----- nvinfo : EIATTR_EXTERNS
	.align		4
        /*0030*/ 	.byte	0x04, 0x0f
        /*0032*/ 	.short	(.L_4009 - .L_4008)


	//   ....[0]....
	.align		4
.L_4008:
        /*0034*/ 	.word	index@(__assertfail)


	//----- nvinfo : EIATTR_MERCURY_ISA_VERSION
	.align		4
.L_4009:
        /*0038*/ 	.byte	0x03, 0x5f
        /*003a*/ 	.short	0x0101


	//----- nvinfo : EIATTR_VRC_CTA_INIT_COUNT
	.align		4
        /*003c*/ 	.byte	0x02, 0x4a
	.zero		1
	.zero		1


	//----- nvinfo : EIATTR_SYSCALL_OFFSETS
	.align		4
        /*0040*/ 	.byte	0x04, 0x46
        /*0042*/ 	.short	(.L_4011 - .L_4010)


	//   ....[0]....
.L_4010:
        /*0044*/ 	.word	0x000002e0


	//   ....[1]....
        /*0048*/ 	.word	0x00000530


	//   ....[2]....
        /*004c*/ 	.word	0x00000780


	//   ....[3]....
        /*0050*/ 	.word	0x000009c0


	//   ....[4]....
        /*0054*/ 	.word	0x00000c40


	//   ....[5]....
        /*0058*/ 	.word	0x00006690


	//   ....[6]....
        /*005c*/ 	.word	0x0000c0e0


	//   ....[7]....
        /*0060*/ 	.word	0x00011b20


	//   ....[8]....
        /*0064*/ 	.word	0x000173d0


	//   ....[9]....
        /*0068*/ 	.word	0x000176b0


	//   ....[10]....
        /*006c*/ 	.word	0x00017990


	//   ....[11]....
        /*0070*/ 	.word	0x00017c60


	//   ....[12]....
        /*0074*/ 	.word	0x00019280


	//   ....[13]....
        /*0078*/ 	.word	0x0001a7d0


	//   ....[14]....
        /*007c*/ 	.word	0x0001bd20


	//   ....[15]....
        /*0080*/ 	.word	0x0001d280


	//   ....[16]....
        /*0084*/ 	.word	0x0001e7f0


	//   ....[17]....
        /*0088*/ 	.word	0x000253d0


	//   ....[18]....
        /*008c*/ 	.word	0x0002bfb0


	//   ....[19]....
        /*0090*/ 	.word	0x00032ba0


	//   ....[20]....
        /*0094*/ 	.word	0x00039900


	//   ....[21]....
        /*0098*/ 	.word	0x0003aee0


	//   ....[22]....
        /*009c*/ 	.word	0x0003c4c0


	//   ....[23]....
        /*00a0*/ 	.word	0x0003dab0


	//----- nvinfo : EIATTR_EXIT_INSTR_OFFSETS
	.align		4
.L_4011:
        /*00a4*/ 	.byte	0x04, 0x1c
        /*00a6*/ 	.short	(.L_4013 - .L_4012)


	//   ....[0]....
.L_4012:
        /*00a8*/ 	.word	0x00000820


	//   ....[1]....
        /*00ac*/ 	.word	0x00000a10


	//   ....[2]....
        /*00b0*/ 	.word	0x00011980


	//   ....[3]....
        /*00b4*/ 	.word	0x000171e0


	//   ....[4]....
        /*00b8*/ 	.word	0x00017ac0


	//   ....[5]....
        /*00bc*/ 	.word	0x00017d40


	//   ....[6]....
        /*00c0*/ 	.word	0x0001bdf0


	//   ....[7]....
        /*00c4*/ 	.word	0x0001d2d0


	//   ....[8]....
        /*00c8*/ 	.word	0x00031710


	//   ....[9]....
        /*00cc*/ 	.word	0x00038410


	//   ....[10]....
        /*00d0*/ 	.word	0x0003c620


	//   ....[11]....
        /*00d4*/ 	.word	0x0003db90


	//----- nvinfo : EIATTR_MAX_THREADS
	.align		4
.L_4013:
        /*00d8*/ 	.byte	0x04, 0x05
        /*00da*/ 	.short	(.L_4015 - .L_4014)
.L_4014:
        /*00dc*/ 	.word	0x00000080
        /*00e0*/ 	.word	0x00000001
        /*00e4*/ 	.word	0x00000001


	//----- nvinfo : EIATTR_CRS_STACK_SIZE
	.align		4
.L_4015:
        /*00e8*/ 	.byte	0x04, 0x1e
        /*00ea*/ 	.short	(.L_4017 - .L_4016)
.L_4016:
        /*00ec*/ 	.word	0x00000000


	//----- nvinfo : EIATTR_CBANK_PARAM_SIZE
	.align		4
.L_4017:
        /*00f0*/ 	.byte	0x03, 0x19
        /*00f2*/ 	.short	0x03c0


	//----- nvinfo : EIATTR_PARAM_CBANK
	.align		4
        /*00f4*/ 	.byte	0x04, 0x0a
        /*00f6*/ 	.short	(.L_4019 - .L_4018)
	.align		4
.L_4018:
        /*00f8*/ 	.word	index@(.nv.constant0._ZN2at6native24index_elementwise_kernelILi128ELi4EZNS0_20cuda_take_put_kernelIN3c107complexIfEElZZZZZNS0_10put_kernelERNS_14TensorIteratorERKNS_10TensorBaseEbENKUlvE_clEvENKUlvE7_clEvENKUlvE_clEvENKUlvE0_clEvEUlRS5_lE0_EEvS7_SA_RKT1_EUliE_EEvlSH_)
        /*00fc*/ 	.short	0x0380
        /*00fe*/ 	.short	0x03c0


	//----- nvinfo : EIATTR_SW_WAR
	.align		4
.L_4019:
        /*0100*/ 	.byte	0x04, 0x36
        /*0102*/ 	.short	(.L_4021 - .L_4020)
.L_4020:
        /*0104*/ 	.word	0x00000008
.L_4021:


//--------------------- .nv.info._ZN2at6native24index_elementwise_kernelILi128ELi4EZNS0_20cuda_take_put_kernelIN3c107complexIfEElZZZZZNS0_10put_kernelERNS_14TensorIteratorERKNS_10TensorBaseEbENKUlvE_clEvENKUlvE7_clEvENKUlvE_clEvENKUlvE0_clEvEUlRS5_lE_EEvS7_SA_RKT1_EUliE_EEvlSH_ --------------------------
	.section	.nv.info._ZN2at6native24index_elementwise_kernelILi128ELi4EZNS0_20cuda_take_put_kernelIN3c107complexIfEElZZZZZNS0_10put_kernelERNS_14TensorIteratorERKNS_10TensorBaseEbENKUlvE_clEvENKUlvE7_clEvENKUlvE_clEvENKUlvE0_clEvEUlRS5_lE_EEvS7_SA_RKT1_EUliE_EEvlSH_,"",@"SHT_CUDA_INFO"
	.sectionflags	@""
	.align	4


	//----- nvinfo : EIATTR_CUDA_API_VERSION
	.align		4
        /*0000*/ 	.byte	0x04, 0x37
        /*0002*/ 	.short	(.L_4023 - .L_4022)
.L_4022:
        /*0004*/ 	.word	0x00000082


	//----- nvinfo : EIATTR_KPARAM_INFO
	.align		4
.L_4023:
        /*0008*/ 	.byte	0x04, 0x17
        /*000a*/ 	.short	(.L_4025 - .L_4024)
.L_4024:
        /*000c*/ 	.word	0x00000000
        /*0010*/ 	.short	0x0001
        /*0012*/ 	.short	0x0008
        /*0014*/ 	.byte	0x00, 0xf0, 0x01, 0x0f


	//----- nvinfo : EIATTR_KPARAM_INFO
	.align		4
.L_4025:
        /*0018*/ 	.byte	0x04, 0x17
        /*001a*/ 	.short	(.L_4027 - .L_4026)
.L_4026:
        /*001c*/ 	.word	0x00000000
        /*0020*/ 	.short	0x0000
        /*0022*/ 	.short	0x0000
        /*0024*/ 	.byte	0x00, 0xf0, 0x21, 0x00


	//----- nvinfo : EIATTR_SPARSE_MMA_MASK
	.align		4
.L_4027:
        /*0028*/ 	.byte	0x03, 0x50
        /*002a*/ 	.short	0x0000


	//----- nvinfo : EIATTR_MAXREG_COUNT
	.align		4
        /*002c*/ 	.byte	0x03, 0x1b
        /*002e*/ 	.short	0x0080


	//----- nvinfo : EIATTR_EXTERNS
	.align		4
        /*0030*/ 	.byte	0x04, 0x0f
        /*0032*/ 	.short	(.L_4029 - .L_4028)


	//   ....[0]....
	.align		4
.L_4028:
        /*0034*/ 	.word	index@(__assertfail)


	//----- nvinfo : EIATTR_MERCURY_ISA_VERSION
	.align		4
.L_4029:
        /*0038*/ 	.byte	0x03, 0x5f
        /*003a*/ 	.short	0x0101


	//----- nvinfo : EIATTR_VRC_CTA_INIT_COUNT
	.align		4
        /*003c*/ 	.byte	0x02, 0x4a
	.zero		1
	.zero		1


	//----- nvinfo : EIATTR_SYSCALL_OFFSETS
	.align		4
        /*0040*/ 	.byte	0x04, 0x46
        /*0042*/ 	.short	(.L_4031 - .L_4030)


	//   ....[0]....
.L_4030:
        /*0044*/ 	.word	0x000015c0


	//   ....[1]....
        /*0048*/ 	.word	0x00008320


	//   ....[2]....
        /*004c*/ 	.word	0x0000f060


	//   ....[3]....
        /*0050*/ 	.word	0x00015d90


	//----- nvinfo : EIATTR_EXIT_INSTR_OFFSETS
	.align		4
.L_4031:
        /*0054*/ 	.byte	0x04, 0x1c
        /*0056*/ 	.short	(.L_4033 - .L_4032)


	//   ....[0]....
.L_4032:
        /*0058*/ 	.word	0x00014880


	//   ....[1]....
        /*005c*/ 	.word	0x0001b700


	//----- nvinfo : EIATTR_MAX_THREADS
	.align		4
.L_4033:
        /*0060*/ 	.byte	0x04, 0x05
        /*0062*/ 	.short	(.L_4035 - .L_4034)
.L_4034:
        /*0064*/ 	.word	0x00000080
        /*0068*/ 	.word	0x00000001
        /*006c*/ 	.word	0x00000001


	//----- nvinfo : EIATTR_CRS_STACK_SIZE
	.align		4
.L_4035:
        /*0070*/ 	.byte	0x04, 0x1e
        /*0072*/ 	.short	(.L_4037 - .L_4036)
.L_4036:
        /*0074*/ 	.word	0x00000000


	//----- nvinfo : EIATTR_CBANK_PARAM_SIZE
	.align		4
.L_4037:
        /*0078*/ 	.byte	0x03, 0x19
        /*007a*/ 	.short	0x03c8


	//----- nvinfo : EIATTR_PARAM_CBANK
	.align		4
        /*007c*/ 	.byte	0x04, 0x0a
        /*007e*/ 	.short	(.L_4039 - .L_4038)
	.align		4
.L_4038:
        /*0080*/ 	.word	index@(.nv.constant0._ZN2at6native24index_elementwise_kernelILi128ELi4EZNS0_20cuda_take_put_kernelIN3c107complexIfEElZZZZZNS0_10put_kernelERNS_14TensorIteratorERKNS_10TensorBaseEbENKUlvE_clEvENKUlvE7_clEvENKUlvE_clEvENKUlvE0_clEvEUlRS5_lE_EEvS7_SA_RKT1_EUliE_EEvlSH_)
        /*0084*/ 	.short	0x0380
        /*0086*/ 	.short	0x03c8


	//----- nvinfo : EIATTR_SW_WAR
	.align		4
.L_4039:
        /*0088*/ 	.byte	0x04, 0x36
        /*008a*/ 	.short	(.L_4041 - .L_4040)
.L_4040:
        /*008c*/ 	.word	0x00000008
.L_4041:


//--------------------- .nv.info._ZN2at6native24index_elementwise_kernelILi128ELi4EZNS0_20cuda_take_put_kernelIN3c107complexIfEEiZZZZZNS0_10put_kernelERNS_14TensorIteratorERKNS_10TensorBaseEbENKUlvE_clEvENKUlvE7_clEvENKUlvE_clEvENKUlvE_clEvEUlRS5_iE0_EEvS7_SA_RKT1_EUliE_EEvlSH_ --------------------------
	.section	.nv.info._ZN2at6native24index_elementwise_kernelILi128ELi4EZNS0_20cuda_take_put_kernelIN3c107complexIfEEiZZZZZNS0_10put_kernelERNS_14TensorIteratorERKNS_10TensorBaseEbENKUlvE_clEvENKUlvE7_clEvENKUlvE_clEvENKUlvE_clEvEUlRS5_iE0_EEvS7_SA_RKT1_EUliE_EEvlSH_,"",@"SHT_CUDA_INFO"
	.sectionflags	@""
	.align	4


	//----- nvinfo : EIATTR_CUDA_API_VERSION
	.align		4
        /*0000*/ 	.byte	0x04, 0x37
        /*0002*/ 	.short	(.L_4043 - .L_4042)
.L_4042:
        /*0004*/ 	.word	0x00000082


	//----- nvinfo : EIATTR_KPARAM_INFO
	.align		4
.L_4043:
        /*0008*/ 	.byte	0x04, 0x17
        /*000a*/ 	.short	(.L_4045 - .L_4044)
.L_4044:
        /*000c*/ 	.word	0x00000000
        /*0010*/ 	.short	0x0001
        /*0012*/ 	.short	0x0008
        /*0014*/ 	.byte	0x00, 0xf0, 0xc1, 0x0e


	//----- nvinfo : EIATTR_KPARAM_INFO
	.align		4
.L_4045:
        /*0018*/ 	.byte	0x04, 0x17
        /*001a*/ 	.short	(.L_4047 - .L_4046)
.L_4046:
        /*001c*/ 	.word	0x00000000
        /*0020*/ 	.short	0x0000
        /*0022*/ 	.short	0x0000
        /*0024*/ 	.byte	0x00, 0xf0, 0x21, 0x00


	//----- nvinfo : EIATTR_SPARSE_MMA_MASK
	.align		4
.L_4047:
        /*0028*/ 	.byte	0x03, 0x50
        /*002a*/ 	.short	0x0000


	//----- nvinfo : EIATTR_MAXREG_COUNT
	.align		4
        /*002c*/ 	.byte	0x03, 0x1b
        /*002e*/ 	.short	0x0080


	//----- nvinfo : EIATTR_EXTERNS
	.align		4
        /*0030*/ 	.byte	0x04, 0x0f
        /*0032*/ 	.short	(.L_4049 - .L_4048)


	//   ....[0]....
	.align		4
.L_4048:
        /*0034*/ 	.word	index@(__assertfail)


	//----- nvinfo : EIATTR_MERCURY_ISA_VERSION
	.align		4
.L_4049:
        /*0038*/ 	.byte	0x03, 0x5f
        /*003a*/ 	.short	0x0101


	//----- nvinfo : EIATTR_VRC_CTA_INIT_COUNT
	.align		4
        /*003c*/ 	.byte	0x02, 0x4a
	.zero		1
	.zero		1


	//----- nvinfo : EIATTR_SYSCALL_OFFSETS
	.align		4
        /*0040*/ 	.byte	0x04, 0x46
        /*0042*/ 	.short	(.L_4051 - .L_4050)


	//   ....[0]....
.L_4050:
        /*0044*/ 	.word	0x000002d0


	//   ....[1]....
        /*0048*/ 	.word	0x00000520


	//   ....[2]....
        /*004c*/ 	.word	0x00000770


	//   ....[3]....
        /*0050*/ 	.word	0x000009b0


	//   ....[4]....
        /*0054*/ 	.word	0x00000c20


	//   ....[5]....
        /*0058*/ 	.word	0x00001fc0


	//   ....[6]....
        /*005c*/ 	.word	0x00003360


	//   ....[7]....
        /*0060*/ 	.word	0x000046f0


	//   ....[8]....
        /*0064*/ 	.word	0x00005a80


	//   ....[9]....
        /*0068*/ 	.word	0x00005d40


	//   ....[10]....
        /*006c*/ 	.word	0x00006000


	//   ....[11]....
        /*0070*/ 	.word	0x000062b0


	//   ....[12]....
        /*0074*/ 	.word	0x000078a0


	//   ....[13]....
        /*0078*/ 	.word	0x00008de0


	//   ....[14]....
        /*007c*/ 	.word	0x0000a320


	//   ....[15]....
        /*0080*/ 	.word	0x0000b870


	//   ....[16]....
        /*0084*/ 	.word	0x0000cdd0


	//   ....[17]....
        /*0088*/ 	.word	0x0000f470


	//   ....[18]....
        /*008c*/ 	.word	0x00011b10


	//   ....[19]....
        /*0090*/ 	.word	0x000141c0


	//   ....[20]....
        /*0094*/ 	.word	0x00016840


	//   ....[21]....
        /*0098*/ 	.word	0x00017df0


	//   ....[22]....
        /*009c*/ 	.word	0x000193a0


	//   ....[23]....
        /*00a0*/ 	.word	0x0001a960


	//----- nvinfo : EIATTR_EXIT_INSTR_OFFSETS
	.align		4
.L_4051:
        /*00a4*/ 	.byte	0x04, 0x1c
        /*00a6*/ 	.short	(.L_4053 - .L_4052)


	//   ....[0]....
.L_4052:
        /*00a8*/ 	.word	0x00000810


	//   ....[1]....
        /*00ac*/ 	.word	0x00000a00


	//   ....[2]....
        /*00b0*/ 	.word	0x00004550


	//   ....[3]....
        /*00b4*/ 	.word	0x00005890


	//   ....[4]....
        /*00b8*/ 	.word	0x00006110


	//   ....[5]....
        /*00bc*/ 	.word	0x00006370


	//   ....[6]....
        /*00c0*/ 	.word	0x0000a3f0


	//   ....[7]....
        /*00c4*/ 	.word	0x0000b8c0


	//   ....[8]....
        /*00c8*/ 	.word	0x00012d30


	//   ....[9]....
        /*00cc*/ 	.word	0x00015360


	//   ....[10]....
        /*00d0*/ 	.word	0x000194e0


	//   ....[11]....
        /*00d4*/ 	.word	0x0001aa20


	//----- nvinfo : EIATTR_MAX_THREADS
	.align		4
.L_4053:
        /*00d8*/ 	.byte	0x04, 0x05
        /*00da*/ 	.short	(.L_4055 - .L_4054)
.L_4054:
        /*00dc*/ 	.word	0x00000080
        /*00e0*/ 	.word	0x00000001
        /*00e4*/ 	.word	0x00000001


	//----- nvinfo : EIATTR_CRS_STACK_SIZE
	.align		4
.L_4055:
        /*00e8*/ 	.byte	0x04, 0x1e
        /*00ea*/ 	.short	(.L_4057 - .L_4056)
.L_4056:
        /*00ec*/ 	.word	0x00000000


	//----- nvinfo : EIATTR_CBANK_PARAM_SIZE
	.align		4
.L_4057:
        /*00f0*/ 	.byte	0x03, 0x19
        /*00f2*/ 	.short	0x03b8


	//----- nvinfo : EIATTR_PARAM_CBANK
	.align		4
        /*00f4*/ 	.byte	0x04, 0x0a
        /*00f6*/ 	.short	(.L_4059 - .L_4058)
	.align		4
.L_4058:
        /*00f8*/ 	.word	index@(.nv.constant0._ZN2at6native24index_elementwise_kernelILi128ELi4EZNS0_20cuda_take_put_kernelIN3c107complexIfEEiZZZZZNS0_10put_kernelERNS_14TensorIteratorERKNS_10TensorBaseEbENKUlvE_clEvENKUlvE7_clEvENKUlvE_clEvENKUlvE_clEvEUlRS5_iE0_EEvS7_SA_RKT1_EUliE_EEvlSH_)
        /*00fc*/ 	.short	0x0380
        /*00fe*/ 	.short	0x03b8


	//----- nvinfo : EIATTR_SW_WAR
	.align		4
.L_4059:
        /*0100*/ 	.byte	0x04, 0x36
        /*0102*/ 	.short	(.L_4061 - .L_4060)
.L_4060:
        /*0104*/ 	.word	0x00000008
.L_4061:


//--------------------- .nv.info._ZN2at6native24index_elementwise_kernelILi128ELi4EZNS0_20cuda_take_put_kernelIN3c107complexIfEEiZZZZZNS0_10put_kernelERNS_14TensorIteratorERKNS_10TensorBaseEbENKUlvE_clEvENKUlvE7_clEvENKUlvE_clEvENKUlvE_clEvEUlRS5_iE_EEvS7_SA_RKT1_EUliE_EEvlSH_ --------------------------
	.section	.nv.info._ZN2at6native24index_elementwise_kernelILi128ELi4EZNS0_20cuda_take_put_kernelIN3c107complexIfEEiZZZZZNS0_10put_kernelERNS_14TensorIteratorERKNS_10TensorBaseEbENKUlvE_clEvENKUlvE7_clEvENKUlvE_clEvENKUlvE_clEvEUlRS5_iE_EEvS7_SA_RKT1_EUliE_EEvlSH_,"",@"SHT_CUDA_INFO"
	.sectionflags	@""
	.align	4


	//----- nvinfo : EIATTR_CUDA_API_VERSION
	.align		4
        /*0000*/ 	.byte	0x04, 0x37
        /*0002*/ 	.short	(.L_4063 - .L_4062)
.L_4062:
        /*0004*/ 	.word	0x00000082


	//----- nvinfo : EIATTR_KPARAM_INFO
	.align		4
.L_4063:
        /*0008*/ 	.byte	0x04, 0x17
        /*000a*/ 	.short	(.L_4065 - .L_4064)
.L_4064:
        /*000c*/ 	.word	0x00000000
        /*0010*/ 	.short	0x0001
        /*0012*/ 	.short	0x0008
        /*0014*/ 	.byte	0x00, 0xf0, 0xe1, 0x0e


	//----- nvinfo : EIATTR_KPARAM_INFO
	.align		4
.L_4065:
        /*0018*/ 	.byte	0x04, 0x17
        /*001a*/ 	.short	(.L_4067 - .L_4066)
.L_4066:
        /*001c*/ 	.word	0x00000000
        /*0020*/ 	.short	0x0000
        /*0022*/ 	.short	0x0000
        /*0024*/ 	.byte	0x00, 0xf0, 0x21, 0x00


	//----- nvinfo : EIATTR_SPARSE_MMA_MASK
	.align		4
.L_4067:
        /*0028*/ 	.byte	0x03, 0x50
        /*002a*/ 	.short	0x0000


	//----- nvinfo : EIATTR_MAXREG_COUNT
	.align		4
        /*002c*/ 	.byte	0x03, 0x1b
        /*002e*/ 	.short	0x0080


	//----- nvinfo : EIATTR_EXTERNS
	.align		4
        /*0030*/ 	.byte	0x04, 0x0f
        /*0032*/ 	.short	(.L_4069 - .L_4068)


	//   ....[0]....
	.align		4
.L_4068:
        /*0034*/ 	.word	index@(__assertfail)


	//----- nvinfo : EIATTR_MERCURY_ISA_VERSION
	.align		4
.L_4069:
        /*0038*/ 	.byte	0x03, 0x5f
        /*003a*/ 	.short	0x0101


	//----- nvinfo : EIATTR_VRC_CTA_INIT_COUNT
	.align		4
        /*003c*/ 	.byte	0x02, 0x4a
	.zero		1
	.zero		1


	//----- nvinfo : EIATTR_SYSCALL_OFFSETS
	.align		4
        /*0040*/ 	.byte	0x04, 0x46
        /*0042*/ 	.short	(.L_4071 - .L_4070)


	//   ....[0]....
.L_4070:
        /*0044*/ 	.word	0x000015a0


	//   ....[1]....
        /*0048*/ 	.word	0x00003d60


	//   ....[2]....
        /*004c*/ 	.word	0x00006520


	//   ....[3]....
        /*0050*/ 	.word	0x00008cd0


	//----- nvinfo : EIATTR_EXIT_INSTR_OFFSETS
	.align		4
.L_4071:
        /*0054*/ 	.byte	0x04, 0x1c
        /*0056*/ 	.short	(.L_4073 - .L_4072)


	//   ....[0]....
.L_4072:
        /*0058*/ 	.word	0x000077d0


	//   ....[1]....
        /*005c*/ 	.word	0x00009f30


	//----- nvinfo : EIATTR_MAX_THREADS
	.align		4
.L_4073:
        /*0060*/ 	.byte	0x04, 0x05
        /*0062*/ 	.short	(.L_4075 - .L_4074)
.L_4074:
        /*0064*/ 	.word	0x00000080
        /*0068*/ 	.word	0x00000001
        /*006c*/ 	.word	0x00000001


	//----- nvinfo : EIATTR_CRS_STACK_SIZE
	.align		4
.L_4075:
        /*0070*/ 	.byte	0x04, 0x1e
        /*0072*/ 	.short	(.L_4077 - .L_4076)
.L_4076:
        /*0074*/ 	.word	0x00000000


	//----- nvinfo : EIATTR_CBANK_PARAM_SIZE
	.align		4
.L_4077:
        /*0078*/ 	.byte	0x03, 0x19
        /*007a*/ 	.short	0x03c0


	//----- nvinfo : EIATTR_PARAM_CBANK
	.align		4
        /*007c*/ 	.byte	0x04, 0x0a
        /*007e*/ 	.short	(.L_4079 - .L_4078)
	.align		4
.L_4078:
        /*0080*/ 	.word	index@(.nv.constant0._ZN2at6native24index_elementwise_kernelILi128ELi4EZNS0_20cuda_take_put_kernelIN3c107complexIfEEiZZZZZNS0_10put_kernelERNS_14TensorIteratorERKNS_10TensorBaseEbENKUlvE_clEvENKUlvE7_clEvENKUlvE_clEvENKUlvE_clEvEUlRS5_iE_EEvS7_SA_RKT1_EUliE_EEvlSH_)
        /*0084*/ 	.short	0x0380
        /*0086*/ 	.short	0x03c0


	//----- nvinfo : EIATTR_SW_WAR
	.align		4
.L_4079:
        /*0088*/ 	.byte	0x04, 0x36
        /*008a*/ 	.short	(.L_4081 - .L_4080)
.L_4080:
        /*008c*/ 	.word	0x00000008
.L_4081:


//--------------------- .nv.info._ZN2at6native24index_elementwise_kernelILi128ELi4EZNS0_20cuda_take_put_kernelIN3c107complexIdEElZZZZZNS0_10put_kernelERNS_14TensorIteratorERKNS_10TensorBaseEbENKUlvE_clEvENKUlvE6_clEvENKUlvE_clEvENKUlvE0_clEvEUlRS5_lE0_EEvS7_SA_RKT1_EUliE_EEvlSH_ --------------------------
	.section	.nv.info._ZN2at6native24index_elementwise_kernelILi128ELi4EZNS0_20cuda_take_put_kernelIN3c107complexIdEElZZZZZNS0_10put_kernelERNS_14TensorIteratorERKNS_10TensorBaseEbENKUlvE_clEvENKUlvE6_clEvENKUlvE_clEvENKUlvE0_clEvEUlRS5_lE0_EEvS7_SA_RKT1_EUliE_EEvlSH_,"",@"SHT_CUDA_INFO"
	.sectionflags	@""
	.align	4


	//----- nvinfo : EIATTR_CUDA_API_VERSION
	.align		4
        /*0000*/ 	.byte	0x04, 0x37
        /*0002*/ 	.short	(.L_4083 - .L_4082)
.L_4082:
        /*0004*/ 	.word	0x00000082


	//----- nvinfo : EIATTR_KPARAM_INFO
	.align		4
.L_4083:
        /*0008*/ 	.byte	0x04, 0x17
        /*000a*/ 	.short	(.L_4085 - .L_4084)
.L_4084:
        /*000c*/ 	.word	0x00000000
        /*0010*/ 	.short	0x0001
        /*0012*/ 	.short	0x0008
        /*0014*/ 	.byte	0x00, 0xf0, 0xe1, 0x0e


	//----- nvinfo : EIATTR_KPARAM_INFO
	.align		4
.L_4085:
        /*0018*/ 	.byte	0x04, 0x17
        /*001a*/ 	.short	(.L_4087 - .L_4086)
.L_4086:
        /*001c*/ 	.word	0x00000000
        /*0020*/ 	.short	0x0000
        /*0022*/ 	.short	0x0000
        /*0024*/ 	.byte	0x00, 0xf0, 0x21, 0x00


	//----- nvinfo : EIATTR_SPARSE_MMA_MASK
	.align		4
.L_4087:
        /*0028*/ 	.byte	0x03, 0x50
        /*002a*/ 	.short	0x0000


	//----- nvinfo : EIATTR_MAXREG_COUNT
	.align		4
        /*002c*/ 	.byte	0x03, 0x1b
        /*002e*/ 	.short	0x0080


	//----- nvinfo : EIATTR_EXTERNS
	.align		4
        /*0030*/ 	.byte	0x04, 0x0f
        /*0032*/ 	.short	(.L_4089 - .L_4088)


	//   ....[0]....
	.align		4
.L_4088:
        /*0034*/ 	.word	index@(__assertfail)


	//----- nvinfo : EIATTR_MERCURY_ISA_VERSION
	.align		4
.L_4089:
        /*0038*/ 	.byte	0x03, 0x5f
        /*003a*/ 	.short	0x0101


	//----- nvinfo : EIATTR_VRC_CTA_INIT_COUNT
	.align		4
        /*003c*/ 	.byte	0x02, 0x4a
	.zero		1
	.zero		1


	//----- nvinfo : EIATTR_SYSCALL_OFFSETS
	.align		4
        /*0040*/ 	.byte	0x04, 0x46
        /*0042*/ 	.short	(.L_4091 - .L_4090)


	//   ....[0]....
.L_4090:
        /*0044*/ 	.word	0x000002e0


	//   ....[1]....
        /*0048*/ 	.word	0x00000530


	//   ....[2]....
        /*004c*/ 	.word	0x00000780


	//   ....[3]....
        /*0050*/ 	.word	0x000009c0


	//   ....[4]....
        /*0054*/ 	.word	0x00000c40


	//   ....[5]....
        /*0058*/ 	.word	0x00006690


	//   ....[6]....
        /*005c*/ 	.word	0x0000c0e0


	//   ....[7]....
        /*0060*/ 	.word	0x00011b20


	//   ....[8]....
        /*0064*/ 	.word	0x000173d0


	//   ....[9]....
        /*0068*/ 	.word	0x000176b0


	//   ....[10]....
        /*006c*/ 	.word	0x00017990


	//   ....[11]....
        /*0070*/ 	.word	0x00017c60


	//   ....[12]....
        /*0074*/ 	.word	0x00019280


	//   ....[13]....
        /*0078*/ 	.word	0x0001a7d0


	//   ....[14]....
        /*007c*/ 	.word	0x0001bd20


	//   ....[15]....
        /*0080*/ 	.word	0x0001d280


	//   ....[16]....
        /*0084*/ 	.word	0x0001e7f0


	//   ....[17]....
        /*0088*/ 	.word	0x000253d0


	//   ....[18]....
        /*008c*/ 	.word	0x0002bfb0


	//   ....[19]....
        /*0090*/ 	.word	0x00032ba0


	//   ....[20]....
        /*0094*/ 	.word	0x00039900


	//   ....[21]....
        /*0098*/ 	.word	0x0003aee0


	//   ....[22]....
        /*009c*/ 	.word	0x0003c4c0


	//   ....[23]....
        /*00a0*/ 	.word	0x0003dab0


	//----- nvinfo : EIATTR_EXIT_INSTR_OFFSETS
	.align		4
.L_4091:
        /*00a4*/ 	.byte	0x04, 0x1c
        /*00a6*/ 	.short	(.L_4093 - .L_4092)


	//   ....[0]....
.L_4092:
        /*00a8*/ 	.word	0x00000820


	//   ....[1]....
        /*00ac*/ 	.word	0x00000a10


	//   ....[2]....
        /*00b0*/ 	.word	0x00011980


	//   ....[3]....
        /*00b4*/ 	.word	0x000171e0


	//   ....[4]....
        /*00b8*/ 	.word	0x00017ac0


	//   ....[5]....
        /*00bc*/ 	.word	0x00017d40


	//   ....[6]....
        /*00c0*/ 	.word	0x0001bdf0


	//   ....[7]....
        /*00c4*/ 	.word	0x0001d2d0


	//   ....[8]....
        /*00c8*/ 	.word	0x00031710


	//   ....[9]....
        /*00cc*/ 	.word	0x00038410


	//   ....[10]....
        /*00d0*/ 	.word	0x0003c620


	//   ....[11]....
        /*00d4*/ 	.word	0x0003db90


	//----- nvinfo : EIATTR_MAX_THREADS
	.align		4
.L_4093:
        /*00d8*/ 	.byte	0x04, 0x05
        /*00da*/ 	.short	(.L_4095 - .L_4094)
.L_4094:
        /*00dc*/ 	.word	0x00000080
        /*00e0*/ 	.word	0x00000001
        /*00e4*/ 	.word	0x00000001


	//----- nvinfo : EIATTR_CRS_STACK_SIZE
	.align		4
.L_4095:
        /*00e8*/ 	.byte	0x04, 0x1e
        /*00ea*/ 	.short	(.L_4097 - .L_4096)
.L_4096:
        /*00ec*/ 	.word	0x00000000


	//----- nvinfo : EIATTR_CBANK_PARAM_SIZE
	.align		4
.L_4097:
        /*00f0*/ 	.byte	0x03, 0x19
        /*00f2*/ 	.short	0x03c0


	//----- nvinfo : EIATTR_PARAM_CBANK
	.align		4
        /*00f4*/ 	.byte	0x04, 0x0a
        /*00f6*/ 	.short	(.L_4099 - .L_4098)
	.align		4
.L_4098:
        /*00f8*/ 	.word	index@(.nv.constant0._ZN2at6native24index_elementwise_kernelILi128ELi4EZNS0_20cuda_take_put_kernelIN3c107complexIdEElZZZZZNS0_10put_kernelERNS_14TensorIteratorERKNS_10TensorBaseEbENKUlvE_clEvENKUlvE6_clEvENKUlvE_clEvENKUlvE0_clEvEUlRS5_lE0_EEvS7_SA_RKT1_EUliE_EEvlSH_)
        /*00fc*/ 	.short	0x0380
        /*00fe*/ 	.short	0x03c0


	//----- nvinfo : EIATTR_SW_WAR
	.align		4
.L_4099:
        /*0100*/ 	.byte	0x04, 0x36
        /*0102*/ 	.short	(.L_4101 - .L_4100)
.L_4100:
        /*0104*/ 	.word	0x00000008
.L_4101:


//--------------------- .nv.info._ZN2at6native24index_elementwise_kernelILi128ELi4EZNS0_20cuda_take_put_kernelIN3c107complexIdEElZZZZZNS0_10put_kernelERNS_14TensorIteratorERKNS_10TensorBaseEbENKUlvE_clEvENKUlvE6_clEvENKUlvE_clEvENKUlvE0_clEvEUlRS5_lE_EEvS7_SA_RKT1_EUliE_EEvlSH_ --------------------------
	.section	.nv.info._ZN2at6native24index_elementwise_kernelILi128ELi4EZNS0_20cuda_take_put_kernelIN3c107complexIdEElZZZZZNS0_10put_kernelERNS_14TensorIteratorERKNS_10TensorBaseEbENKUlvE_clEvENKUlvE6_clEvENKUlvE_clEvENKUlvE0_clEvEUlRS5_lE_EEvS7_SA_RKT1_EUliE_EEvlSH_,"",@"SHT_CUDA_INFO"
	.sectionflags	@""
	.align	4


	//----- nvinfo : EIATTR_CUDA_API_VERSION
	.align		4
        /*0000*/ 	.byte	0x04, 0x37
        /*0002*/ 	.short	(.L_4103 - .L_4102)
.L_4102:
        /*0004*/ 	.word	0x00000082


	//----- nvinfo : EIATTR_KPARAM_INFO
	.align		4
.L_4103:
        /*0008*/ 	.byte	0x04, 0x17
        /*000a*/ 	.short	(.L_4105 - .L_4104)
.L_4104:
        /*000c*/ 	.word	0x00000000
        /*0010*/ 	.short	0x0001
        /*0012*/ 	.short	0x0008
        /*0014*/ 	.byte	0x00, 0xf0, 0x01, 0x0f


	//----- nvinfo : EIATTR_KPARAM_INFO
	.align		4
.L_4105:
        /*0018*/ 	.byte	0x04, 0x17
        /*001a*/ 	.short	(.L_4107 - .L_4106)
.L_4106:
        /*001c*/ 	.word	0x00000000
        /*0020*/ 	.short	0x0000
        /*0022*/ 	.short	0x0000
        /*0024*/ 	.byte	0x00, 0xf0, 0x21, 0x00


	//----- nvinfo : EIATTR_SPARSE_MMA_MASK
	.align		4
.L_4107:
        /*0028*/ 	.byte	0x03, 0x50
        /*002a*/ 	.short	0x0000


	//----- nvinfo : EIATTR_MAXREG_COUNT
	.align		4
        /*002c*/ 	.byte	0x03, 0x1b
        /*002e*/ 	.short	0x0080


	//----- nvinfo : EIATTR_EXTERNS
	.align		4
        /*0030*/ 	.byte	0x04, 0x0f
        /*0032*/ 	.short	(.L_4109 - .L_4108)


	//   ....[0]....
	.align		4
.L_4108:
        /*0034*/ 	.word	index@(__assertfail)


	//----- nvinfo : EIATTR_MERCURY_ISA_VERSION
	.align		4
.L_4109:
        /*0038*/ 	.byte	0x03, 0x5f
        /*003a*/ 	.short	0x0101


	//----- nvinfo : EIATTR_VRC_CTA_INIT_COUNT
	.align		4
        /*003c*/ 	.byte	0x02, 0x4a
	.zero		1
	.zero		1


	//----- nvinfo : EIATTR_SYSCALL_OFFSETS
	.align		4
        /*0040*/ 	.byte	0x04, 0x46
        /*0042*/ 	.short	(.L_4111 - .L_4110)


	//   ....[0]....
.L_4110:
        /*0044*/ 	.word	0x000015c0


	//   ....[1]....
        /*0048*/ 	.word	0x00008320


	//   ....[2]....
        /*004c*/ 	.word	0x0000f060


	//   ....[3]....
        /*0050*/ 	.word	0x00015d90


	//----- nvinfo : EIATTR_EXIT_INSTR_OFFSETS
	.align		4
.L_4111:
        /*0054*/ 	.byte	0x04, 0x1c
        /*0056*/ 	.short	(.L_4113 - .L_4112)


	//   ....[0]....
.L_4112:
        /*0058*/ 	.word	0x00014880


	//   ....[1]....
        /*005c*/ 	.word	0x0001b700


	//----- nvinfo : EIATTR_MAX_THREADS
	.align		4
.L_4113:
        /*0060*/ 	.byte	0x04, 0x05
        /*0062*/ 	.short	(.L_4115 - .L_4114)
.L_4114:
        /*0064*/ 	.word	0x00000080
        /*0068*/ 	.word	0x00000001
        /*006c*/ 	.word	0x00000001


	//----- nvinfo : EIATTR_CRS_STACK_SIZE
	.align		4
.L_4115:
        /*0070*/ 	.byte	0x04, 0x1e
        /*0072*/ 	.short	(.L_4117 - .L_4116)
.L_4116:
        /*0074*/ 	.word	0x00000000


	//----- nvinfo : EIATTR_CBANK_PARAM_SIZE
	.align		4
.L_4117:
        /*0078*/ 	.byte	0x03, 0x19
        /*007a*/ 	.short	0x03c8


	//----- nvinfo : EIATTR_PARAM_CBANK
	.align		4
        /*007c*/ 	.byte	0x04, 0x0a
        /*007e*/ 	.short	(.L_4119 - .L_4118)
	.align		4
.L_4118:
        /*0080*/ 	.word	index@(.nv.constant0._ZN2at6native24index_elementwise_kernelILi128ELi4EZNS0_20cuda_take_put_kernelIN3c107complexIdEElZZZZZNS0_10put_kernelERNS_14TensorIteratorERKNS_10TensorBaseEbENKUlvE_clEvENKUlvE6_clEvENKUlvE_clEvENKUlvE0_clEvEUlRS5_lE_EEvS7_SA_RKT1_EUliE_EEvlSH_)
        /*0084*/ 	.short	0x0380
        /*0086*/ 	.short	0x03c8


	//----- nvinfo : EIATTR_SW_WAR
	.align		4
.L_4119:
        /*0088*/ 	.byte	0x04, 0x36
        /*008a*/ 	.short	(.L_4121 - .L_4120)
.L_4120:
        /*008c*/ 	.word	0x00000008
.L_4121:


//--------------------- .nv.info._ZN2at6native24index_elementwise_kernelILi128ELi4EZNS0_20cuda_take_put_kernelIN3c107complexIdEEiZZZZZNS0_10put_kernelERNS_14TensorIteratorERKNS_10TensorBaseEbENKUlvE_clEvENKUlvE6_clEvENKUlvE_clEvENKUlvE_clEvEUlRS5_iE0_EEvS7_SA_RKT1_EUliE_EEvlSH_ --------------------------
	.section	.nv.info._ZN2at6native24index_elementwise_kernelILi128ELi4EZNS0_20cuda_take_put_kernelIN3c107complexIdEEiZZZZZNS0_10put_kernelERNS_14TensorIteratorERKNS_10TensorBaseEbENKUlvE_clEvENKUlvE6_clEvENKUlvE_clEvENKUlvE_clEvEUlRS5_iE0_EEvS7_SA_RKT1_EUliE_EEvlSH_,"",@"SHT_CUDA_INFO"
	.sectionflags	@""
	.align	4


	//----- nvinfo : EIATTR_CUDA_API_VERSION
	.align		4
        /*0000*/ 	.byte	0x04, 0x37
        /*0002*/ 	.short	(.L_4123 - .L_4122)
.L_4122:
        /*0004*/ 	.word	0x00000082


	//----- nvinfo : EIATTR_KPARAM_INFO
	.align		4
.L_4123:
        /*0008*/ 	.byte	0x04, 0x17
        /*000a*/ 	.short	(.L_4125 - .L_4124)
.L_4124:
        /*000c*/ 	.word	0x00000000
        /*0010*/ 	.short	0x0001
        /*0012*/ 	.short	0x0008
        /*0014*/ 	.byte	0x00, 0xf0, 0xc1, 0x0e


	//----- nvinfo : EIATTR_KPARAM_INFO
	.align		4
.L_4125:
        /*0018*/ 	.byte	0x04, 0x17
        /*001a*/ 	.short	(.L_4127 - .L_4126)
.L_4126:
        /*001c*/ 	.word	0x00000000
        /*0020*/ 	.short	0x0000
        /*0022*/ 	.short	0x0000
        /*0024*/ 	.byte	0x00, 0xf0, 0x21, 0x00


	//----- nvinfo : EIATTR_SPARSE_MMA_MASK
	.align		4
.L_4127:
        /*0028*/ 	.byte	0x03, 0x50
        /*002a*/ 	.short	0x0000


	//----- nvinfo : EIATTR_MAXREG_COUNT
	.align		4
        /*002c*/ 	.byte	0x03, 0x1b
        /*002e*/ 	.short	0x0080


	//----- nvinfo : EIATTR_EXTERNS
	.align		4
        /*0030*/ 	.byte	0x04, 0x0f
        /*0032*/ 	.short	(.L_4129 - .L_4128)


	//   ....[0]....
	.align		4
.L_4128:
        /*0034*/ 	.word	index@(__assertfail)


	//----- nvinfo : EIATTR_MERCURY_ISA_VERSION
	.align		4
.L_4129:
        /*0038*/ 	.byte	0x03, 0x5f
        /*003a*/ 	.short	0x0101


	//----- nvinfo : EIATTR_VRC_CTA_INIT_COUNT
	.align		4
        /*003c*/ 	.byte	0x02, 0x4a
	.zero		1
	.zero		1


	//----- nvinfo : EIATTR_SYSCALL_OFFSETS
	.align		4
        /*0040*/ 	.byte	0x04, 0x46
        /*0042*/ 	.short	(.L_4131 - .L_4130)


	//   ....[0]....
.L_4130:
        /*0044*/ 	.word	0x000002d0


	//   ....[1]....
        /*0048*/ 	.word	0x00000520


	//   ....[2]....
        /*004c*/ 	.word	0x00000770


	//   ....[3]....
        /*0050*/ 	.word	0x000009b0


	//   ....[4]....
        /*0054*/ 	.word	0x00000c20


	//   ....[5]....
        /*0058*/ 	.word	0x00001fc0


	//   ....[6]....
        /*005c*/ 	.word	0x00003360


	//   ....[7]....
        /*0060*/ 	.word	0x000046f0


	//   ....[8]....
        /*0064*/ 	.word	0x00005a80


	//   ....[9]....
        /*0068*/ 	.word	0x00005d40


	//   ....[10]....
        /*006c*/ 	.word	0x00006000


	//   ....[11]....
        /*0070*/ 	.word	0x000062b0


	//   ....[12]....
        /*0074*/ 	.word	0x000078a0


	//   ....[13]....
        /*0078*/ 	.word	0x00008de0


	//   ....[14]....
        /*007c*/ 	.word	0x0000a320


	//   ....[15]....
        /*0080*/ 	.word	0x0000b870


	//   ....[16]....
        /*0084*/ 	.word	0x0000cdd0


	//   ....[17]....
        /*0088*/ 	.word	0x0000f470


	//   ....[18]....
        /*008c*/ 	.word	0x00011b10


	//   ....[19]....
        /*0090*/ 	.word	0x000141c0


	//   ....[20]....
        /*0094*/ 	.word	0x00016840


	//   ....[21]....
        /*0098*/ 	.word	0x00017df0


	//   ....[22]....
        /*009c*/ 	.word	0x000193a0


	//   ....[23]....
        /*00a0*/ 	.word	0x0001a960


	//----- nvinfo : EIATTR_EXIT_INSTR_OFFSETS
	.align		4
.L_4131:
        /*00a4*/ 	.byte	0x04, 0x1c
        /*00a6*/ 	.short	(.L_4133 - .L_4132)


	//   ....[0]....
.L_4132:
        /*00a8*/ 	.word	0x00000810


	//   ....[1]....
        /*00ac*/ 	.word	0x00000a00


	//   ....[2]....
        /*00b0*/ 	.word	0x00004550


	//   ....[3]....
        /*00b4*/ 	.word	0x00005890


	//   ....[4]....
        /*00b8*/ 	.word	0x00006110


	//   ....[5]....
        /*00bc*/ 	.word	0x00006370


	//   ....[6]....
        /*00c0*/ 	.word	0x0000a3f0


	//   ....[7]....
        /*00c4*/ 	.word	0x0000b8c0


	//   ....[8]....
        /*00c8*/ 	.word	0x00012d30


	//   ....[9]....
        /*00cc*/ 	.word	0x00015360


	//   ....[10]....
        /*00d0*/ 	.word	0x000194e0


	//   ....[11]....
        /*00d4*/ 	.word	0x0001aa20


	//----- nvinfo : EIATTR_MAX_THREADS
	.align		4
.L_4133:
        /*00d8*/ 	.byte	0x04, 0x05
        /*00da*/ 	.short	(.L_4135 - .L_4134)
.L_4134:
        /*00dc*/ 	.word	0x00000080
        /*00e0*/ 	.word	0x00000001
        /*00e4*/ 	.word	0x00000001


	//----- nvinfo : EIATTR_CRS_STACK_SIZE
	.align		4
.L_4135:
        /*00e8*/ 	.byte	0x04, 0x1e
        /*00ea*/ 	.short	(.L_4137 - .L_4136)
.L_4136:
        /*00ec*/ 	.word	0x00000000


	//----- nvinfo : EIATTR_CBANK_PARAM_SIZE
	.align		4
.L_4137:
        /*00f0*/ 	.byte	0x03, 0x19
        /*00f2*/ 	.short	0x03b8


	//----- nvinfo : EIATTR_PARAM_CBANK
	.align		4
        /*00f4*/ 	.byte	0x04, 0x0a
        /*00f6*/ 	.short	(.L_4139 - .L_4138)
	.align		4
.L_4138:
        /*00f8*/ 	.word	index@(.nv.constant0._ZN2at6native24index_elementwise_kernelILi128ELi4EZNS0_20cuda_take_put_kernelIN3c107complexIdEEiZZZZZNS0_10put_kernelERNS_14TensorIteratorERKNS_10TensorBaseEbENKUlvE_clEvENKUlvE6_clEvENKUlvE_clEvENKUlvE_clEvEUlRS5_iE0_EEvS7_SA_RKT1_EUliE_EEvlSH_)
        /*00fc*/ 	.short	0x0380
        /*00fe*/ 	.short	0x03b8


	//----- nvinfo : EIATTR_SW_WAR
	.align		4
.L_4139:
        /*0100*/ 	.byte	0x04, 0x36
        /*0102*/ 	.short	(.L_4141 - .L_4140)
.L_4140:
        /*0104*/ 	.word	0x00000008
.L_4141:


//--------------------- .nv.info._ZN2at6native24index_elementwise_kernelILi128ELi4EZNS0_20cuda_take_put_kernelIN3c107complexIdEEiZZZZZNS0_10put_kernelERNS_14TensorIteratorERKNS_10TensorBaseEbENKUlvE_clEvENKUlvE6_clEvENKUlvE_clEvENKUlvE_clEvEUlRS5_iE_EEvS7_SA_RKT1_EUliE_EEvlSH_ --------------------------
	.section	.nv.info._ZN2at6native24index_elementwise_kernelILi128ELi4EZNS0_20cuda_take_put_kernelIN3c107complexIdEEiZZZZZNS0_10put_kernelERNS_14TensorIteratorERKNS_10TensorBaseEbENKUlvE_clEvENKUlvE6_clEvENKUlvE_clEvENKUlvE_clEvEUlRS5_iE_EEvS7_SA_RKT1_EUliE_EEvlSH_,"",@"SHT_CUDA_INFO"
	.sectionflags	@""
	.align	4


	//----- nvinfo : EIATTR_CUDA_API_VERSION
	.align		4
        /*0000*/ 	.byte	0x04, 0x37
        /*0002*/ 	.short	(.L_4143 - .L_4142)
.L_4142:
        /*0004*/ 	.word	0x00000082


	//----- nvinfo : EIATTR_KPARAM_INFO
	.align		4
.L_4143:
        /*0008*/ 	.byte	0x04, 0x17
        /*000a*/ 	.short	(.L_4145 - .L_4144)
.L_4144:
        /*000c*/ 	.word	0x00000000
        /*0010*/ 	.short	0x0001
        /*0012*/ 	.short	0x0008
        /*0014*/ 	.byte	0x00, 0xf0, 0xe1, 0x0e


	//----- nvinfo : EIATTR_KPARAM_INFO
	.align		4
.L_4145:
        /*0018*/ 	.byte	0x04, 0x17
        /*001a*/ 	.short	(.L_4147 - .L_4146)
.L_4146:
        /*001c*/ 	.word	0x00000000
        /*0020*/ 	.short	0x0000
        /*0022*/ 	.short	0x0000
        /*0024*/ 	.byte	0x00, 0xf0, 0x21, 0x00


	//----- nvinfo : EIATTR_SPARSE_MMA_MASK
	.align		4
.L_4147:
        /*0028*/ 	.byte	0x03, 0x50
        /*002a*/ 	.short	0x0000


	//----- nvinfo : EIATTR_MAXREG_COUNT
	.align		4
        /*002c*/ 	.byte	0x03, 0x1b
        /*002e*/ 	.short	0x0080


	//----- nvinfo : EIATTR_EXTERNS
	.align		4
        /*0030*/ 	.byte	0x04, 0x0f
        /*0032*/ 	.short	(.L_4149 - .L_4148)


	//   ....[0]....
	.align		4
.L_4148:
        /*0034*/ 	.word	index@(__assertfail)


	//----- nvinfo : EIATTR_MERCURY_ISA_VERSION
	.align		4
.L_4149:
        /*0038*/ 	.byte	0x03, 0x5f
        /*003a*/ 	.short	0x0101


	//----- nvinfo : EIATTR_VRC_CTA_INIT_COUNT
	.align		4
        /*003c*/ 	.byte	0x02, 0x4a
	.zero		1
	.zero		1


	//----- nvinfo : EIATTR_SYSCALL_OFFSETS
	.align		4
        /*0040*/ 	.byte	0x04, 0x46
        /*0042*/ 	.short	(.L_4151 - .L_4150)


	//   ....[0]....
.L_4150:
        /*0044*/ 	.word	0x000015a0


	//   ....[1]....
        /*0048*/ 	.word	0x00003d60


	//   ....[2]....
        /*004c*/ 	.word	0x00006520


	//   ....[3]....
        /*0050*/ 	.word	0x00008cd0


	//----- nvinfo : EIATTR_EXIT_INSTR_OFFSETS
	.align		4
.L_4151:
        /*0054*/ 	.byte	0x04, 0x1c
        /*0056*/ 	.short	(.L_4153 - .L_4152)


	//   ....[0]....
.L_4152:
        /*0058*/ 	.word	0x000077d0


	//   ....[1]....
        /*005c*/ 	.word	0x00009f30


	//----- nvinfo : EIATTR_MAX_THREADS
	.align		4
.L_4153:
        /*0060*/ 	.byte	0x04, 0x05
        /*0062*/ 	.short	(.L_4155 - .L_4154)
.L_4154:
        /*0064*/ 	.word	0x00000080
        /*0068*/ 	.word	0x00000001
        /*006c*/ 	.word	0x00000001


	//----- nvinfo : EIATTR_CRS_STACK_SIZE
	.align		4
.L_4155:
        /*0070*/ 	.byte	0x04, 0x1e
        /*0072*/ 	.short	(.L_4157 - .L_4156)
.L_4156:
        /*0074*/ 	.word	0x00000000


	//----- nvinfo : EIATTR_CBANK_PARAM_SIZE
	.align		4
.L_4157:
        /*0078*/ 	.byte	0x03, 0x19
        /*007a*/ 	.short	0x03c0


	//----- nvinfo : EIATTR_PARAM_CBANK
	.align		4
        /*007c*/ 	.byte	0x04, 0x0a
        /*007e*/ 	.short	(.L_4159 - .L_4158)
	.align		4
.L_4158:
        /*0080*/ 	.word	index@(.nv.constant0._ZN2at6native24index_elementwise_kernelILi128ELi4EZNS0_20cuda_take_put_kernelIN3c107complexIdEEiZZZZZNS0_10put_kernelERNS_14TensorIteratorERKNS_10TensorBaseEbENKUlvE_clEvENKUlvE6_clEvENKUlvE_clEvENKUlvE_clEvEUlRS5_iE_EEvS7_SA_RKT1_EUliE_EEvlSH_)
        /*0084*/ 	.short	0x0380
        /*0086*/ 	.short	0x03c0


	//----- nvinfo : EIATTR_SW_WAR
	.align		4
.L_4159:
        /*0088*/ 	.byte	0x04, 0x36
        /*008a*/ 	.short	(.L_4161 - .L_4160)
.L_4160:
        /*008c*/ 	.word	0x00000008
.L_4161:


//--------------------- .nv.info._ZN2at6native24index_elementwise_kernelILi128ELi4EZNS0_20cuda_take_put_kernelIflZZZZZNS0_10put_kernelERNS_14TensorIteratorERKNS_10TensorBaseEbENKUlvE_clEvENKUlvE5_clEvENKUlvE_clEvENKUlvE0_clEvEUlRflE0_EEvS4_S7_RKT1_EUliE_EEvlSE_ --------------------------
	.section	.nv.info._ZN2at6native24index_elementwise_kernelILi128ELi4EZNS0_20cuda_take_put_kernelIflZZZZZNS0_10put_kernelERNS_14TensorIteratorERKNS_10TensorBaseEbENKUlvE_clEvENKUlvE5_clEvENKUlvE_clEvENKUlvE0_clEvEUlRflE0_EEvS4_S7_RKT1_EUliE_EEvlSE_,"",@"SHT_CUDA_INFO"
	.sectionflags	@""
	.align	4


	//----- nvinfo : EIATTR_CUDA_API_VERSION
	.align		4
        /*0000*/ 	.byte	0x04, 0x37
        /*0002*/ 	.short	(.L_4163 - .L_4162)
.L_4162:
        /*0004*/ 	.word	0x00000082


	//----- nvinfo : EIATTR_KPARAM_INFO
	.align		4
.L_4163:
        /*0008*/ 	.byte	0x04, 0x17
        /*000a*/ 	.short	(.L_4165 - .L_4164)
.L_4164:
        /*000c*/ 	.word	0x00000000
        /*0010*/ 	.short	0x0001
        /*0012*/ 	.short	0x0008
        /*0014*/ 	.byte	0x00, 0xf0, 0xe1, 0x0e


	//----- nvinfo : EIATTR_KPARAM_INFO
	.align		4
.L_4165:
        /*0018*/ 	.byte	0x04, 0x17
        /*001a*/ 	.short	(.L_4167 - .L_4166)
.L_4166:
        /*001c*/ 	.word	0x00000000
        /*0020*/ 	.short	0x0000
        /*0022*/ 	.short	0x0000
        /*0024*/ 	.byte	0x00, 0xf0, 0x21, 0x00


	//----- nvinfo : EIATTR_SPARSE_MMA_MASK
	.align		4
.L_4167:
        /*0028*/ 	.byte	0x03, 0x50
        /*002a*/ 	.short	0x0000


	//----- nvinfo : EIATTR_MAXREG_COUNT
	.align		4
        /*002c*/ 	.byte	0x03, 0x1b
        /*002e*/ 	.short	0x0080


	//----- nvinfo : EIATTR_EXTERNS
	.align		4
        /*0030*/ 	.byte	0x04, 0x0f
        /*0032*/ 	.short	(.L_4169 - .L_4168)


	//   ....[0]....
	.align		4
.L_4168:
        /*0034*/ 	.word	index@(__assertfail)


	//----- nvinfo : EIATTR_MERCURY_ISA_VERSION
	.align		4
.L_4169:
        /*0038*/ 	.byte	0x03, 0x5f
        /*003a*/ 	.short	0x0101


	//----- nvinfo : EIATTR_VRC_CTA_INIT_COUNT
	.align		4
        /*003c*/ 	.byte	0x02, 0x4a
	.zero		1
	.zero		1


	//----- nvinfo : EIATTR_SYSCALL_OFFSETS
	.align		4
        /*0040*/ 	.byte	0x04, 0x46
        /*0042*/ 	.short	(.L_4171 - .L_4170)


	//   ....[0]....
.L_4170:
        /*0044*/ 	.word	0x000002e0


	//   ....[1]....
        /*0048*/ 	.word	0x00000530


	//   ....[2]....
        /*004c*/ 	.word	0x00000780


	//   ....[3]....
        /*0050*/ 	.word	0x000009c0


	//   ....[4]....
        /*0054*/ 	.word	0x00000c40


	//   ....[5]....
        /*0058*/ 	.word	0x00006690


	//   ....[6]....
        /*005c*/ 	.word	0x0000c0e0


	//   ....[7]....
        /*0060*/ 	.word	0x00011b20


	//   ....[8]....
        /*0064*/ 	.word	0x000173d0


	//   ....[9]....
        /*0068*/ 	.word	0x000176b0


	//   ....[10]....
        /*006c*/ 	.word	0x00017990


	//   ....[11]....
        /*0070*/ 	.word	0x00017c60


	//   ....[12]....
        /*0074*/ 	.word	0x00019280


	//   ....[13]....
        /*0078*/ 	.word	0x0001a7d0


	//   ....[14]....
        /*007c*/ 	.word	0x0001bd20


	//   ....[15]....
        /*0080*/ 	.word	0x0001d280


	//   ....[16]....
        /*0084*/ 	.word	0x0001e7f0


	//   ....[17]....
        /*0088*/ 	.word	0x000253d0


	//   ....[18]....
        /*008c*/ 	.word	0x0002bfb0


	//   ....[19]....
        /*0090*/ 	.word	0x00032ba0


	//   ....[20]....
        /*0094*/ 	.word	0x00039900


	//   ....[21]....
        /*0098*/ 	.word	0x0003aee0


	//   ....[22]....
        /*009c*/ 	.word	0x0003c4c0


	//   ....[23]....
        /*00a0*/ 	.word	0x0003dab0


	//----- nvinfo : EIATTR_EXIT_INSTR_OFFSETS
	.align		4
.L_4171:
        /*00a4*/ 	.byte	0x04, 0x1c
        /*00a6*/ 	.short	(.L_4173 - .L_4172)


	//   ....[0]....
.L_4172:
        /*00a8*/ 	.word	0x00000820


	//   ....[1]....
        /*00ac*/ 	.word	0x00000a10


	//   ....[2]....
        /*00b0*/ 	.word	0x00011980


	//   ....[3]....
        /*00b4*/ 	.word	0x000171e0


	//   ....[4]....
        /*00b8*/ 	.word	0x00017ac0


	//   ....[5]....
        /*00bc*/ 	.word	0x00017d40


	//   ....[6]....
        /*00c0*/ 	.word	0x0001bdf0


	//   ....[7]....
        /*00c4*/ 	.word	0x0001d2d0


	//   ....[8]....
        /*00c8*/ 	.word	0x00031710


	//   ....[9]....
        /*00cc*/ 	.word	0x00038410


	//   ....[10]....
        /*00d0*/ 	.word	0x0003c620


	//   ....[11]....
        /*00d4*/ 	.word	0x0003db90


	//----- nvinfo : EIATTR_MAX_THREADS
	.align		4
.L_4173:
        /*00d8*/ 	.byte	0x04, 0x05
        /*00da*/ 	.short	(.L_4175 - .L_4174)
.L_4174:
        /*00dc*/ 	.word	0x00000080
        /*00e0*/ 	.word	0x00000001
        /*00e4*/ 	.word	0x00000001


	//----- nvinfo : EIATTR_CRS_STACK_SIZE
	.align		4
.L_4175:
        /*00e8*/ 	.byte	0x04, 0x1e
        /*00ea*/ 	.short	(.L_4177 - .L_4176)
.L_4176:
        /*00ec*/ 	.word	0x00000000


	//----- nvinfo : EIATTR_CBANK_PARAM_SIZE
	.align		4
.L_4177:
        /*00f0*/ 	.byte	0x03, 0x19
        /*00f2*/ 	.short	0x03c0


	//----- nvinfo : EIATTR_PARAM_CBANK
	.align		4
        /*00f4*/ 	.byte	0x04, 0x0a
        /*00f6*/ 	.short	(.L_4179 - .L_4178)
	.align		4
.L_4178:
        /*00f8*/ 	.word	index@(.nv.constant0._ZN2at6native24index_elementwise_kernelILi128ELi4EZNS0_20cuda_take_put_kernelIflZZZZZNS0_10put_kernelERNS_14TensorIteratorERKNS_10TensorBaseEbENKUlvE_clEvENKUlvE5_clEvENKUlvE_clEvENKUlvE0_clEvEUlRflE0_EEvS4_S7_RKT1_EUliE_EEvlSE_)
        /*00fc*/ 	.short	0x0380
        /*00fe*/ 	.short	0x03c0


	//----- nvinfo : EIATTR_SW_WAR
	.align		4
.L_4179:
        /*0100*/ 	.byte	0x04, 0x36
        /*0102*/ 	.short	(.L_4181 - .L_4180)
.L_4180:
        /*0104*/ 	.word	0x00000008
.L_4181:


//--------------------- .nv.info._ZN2at6native24index_elementwise_kernelILi128ELi4EZNS0_20cuda_take_put_kernelIflZZZZZNS0_10put_kernelERNS_14TensorIteratorERKNS_10TensorBaseEbENKUlvE_clEvENKUlvE5_clEvENKUlvE_clEvENKUlvE0_clEvEUlRflE_EEvS4_S7_RKT1_EUliE_EEvlSE_ --------------------------
	.section	.nv.info._ZN2at6native24index_elementwise_kernelILi128ELi4EZNS0_20cuda_take_put_kernelIflZZZZZNS0_10put_kernelERNS_14TensorIteratorERKNS_10TensorBaseEbENKUlvE_clEvENKUlvE5_clEvENKUlvE_clEvENKUlvE0_clEvEUlRflE_EEvS4_S7_RKT1_EUliE_EEvlSE_,"",@"SHT_CUDA_INFO"
	.sectionflags	@""
	.align	4


	//----- nvinfo : EIATTR_CUDA_API_VERSION
	.align		4
        /*0000*/ 	.byte	0x04, 0x37
        /*0002*/ 	.short	(.L_4183 - .L_4182)
.L_4182:
        /*0004*/ 	.word	0x00000082


	//----- nvinfo : EIATTR_KPARAM_INFO
	.align		4
.L_4183:
        /*0008*/ 	.byte	0x04, 0x17
        /*000a*/ 	.short	(.L_4185 - .L_4184)
.L_4184:
        /*000c*/ 	.word	0x00000000
        /*0010*/ 	.short	0x0001
        /*0012*/ 	.short	0x0008
        /*0014*/ 	.byte	0x00, 0xf0, 0x01, 0x0f


	//----- nvinfo : EIATTR_KPARAM_INFO
	.align		4
.L_4185:
        /*0018*/ 	.byte	0x04, 0x17
        /*001a*/ 	.short	(.L_4187 - .L_4186)
.L_4186:
        /*001c*/ 	.word	0x00000000
        /*0020*/ 	.short	0x0000
        /*0022*/ 	.short	0x0000
        /*0024*/ 	.byte	0x00, 0xf0, 0x21, 0x00


	//----- nvinfo : EIATTR_SPARSE_MMA_MASK
	.align		4
.L_4187:
        /*0028*/ 	.byte	0x03, 0x50
        /*002a*/ 	.short	0x0000


	//----- nvinfo : EIATTR_MAXREG_COUNT
	.align		4
        /*002c*/ 	.byte	0x03, 0x1b
        /*002e*/ 	.short	0x0080


	//----- nvinfo : EIATTR_EXTERNS
	.align		4
        /*0030*/ 	.byte	0x04, 0x0f
        /*0032*/ 	.short	(.L_4189 - .L_4188)


	//   ....[0]....
	.align		4
.L_4188:
        /*0034*/ 	.word	index@(__assertfail)


	//----- nvinfo : EIATTR_MERCURY_ISA_VERSION
	.align		4
.L_4189:
        /*0038*/ 	.byte	0x03, 0x5f
        /*003a*/ 	.short	0x0101


	//----- nvinfo : EIATTR_VRC_CTA_INIT_COUNT
	.align		4
        /*003c*/ 	.byte	0x02, 0x4a
	.zero		1
	.zero		1


	//----- nvinfo : EIATTR_SYSCALL_OFFSETS
	.align		4
        /*0040*/ 	.byte	0x04, 0x46
        /*0042*/ 	.short	(.L_4191 - .L_4190)


	//   ....[0]....
.L_4190:
        /*0044*/ 	.word	0x000015c0


	//   ....[1]....
        /*0048*/ 	.word	0x00008310


	//   ....[2]....
        /*004c*/ 	.word	0x0000f040


	//   ....[3]....
        /*0050*/ 	.word	0x00015d60


	//----- nvinfo : EIATTR_EXIT_INSTR_OFFSETS
	.align		4
.L_4191:
        /*0054*/ 	.byte	0x04, 0x1c
        /*0056*/ 	.short	(.L_4193 - .L_4192)


	//   ....[0]....
.L_4192:
        /*0058*/ 	.word	0x00014850


	//   ....[1]....
        /*005c*/ 	.word	0x0001b6c0


	//----- nvinfo : EIATTR_MAX_THREADS
	.align		4
.L_4193:
        /*0060*/ 	.byte	0x04, 0x05
        /*0062*/ 	.short	(.L_4195 - .L_4194)
.L_4194:
        /*0064*/ 	.word	0x00000080
        /*0068*/ 	.word	0x00000001
        /*006c*/ 	.word	0x00000001


	//----- nvinfo : EIATTR_CRS_STACK_SIZE
	.align		4
.L_4195:
        /*0070*/ 	.byte	0x04, 0x1e
        /*0072*/ 	.short	(.L_4197 - .L_4196)
.L_4196:
        /*0074*/ 	.word	0x00000000


	//----- nvinfo : EIATTR_CBANK_PARAM_SIZE
	.align		4
.L_4197:
        /*0078*/ 	.byte	0x03, 0x19
        /*007a*/ 	.short	0x03c8


	//----- nvinfo : EIATTR_PARAM_CBANK
	.align		4
        /*007c*/ 	.byte	0x04, 0x0a
        /*007e*/ 	.short	(.L_4199 - .L_4198)
	.align		4
.L_4198:
        /*0080*/ 	.word	index@(.nv.constant0._ZN2at6native24index_elementwise_kernelILi128ELi4EZNS0_20cuda_take_put_kernelIflZZZZZNS0_10put_kernelERNS_14TensorIteratorERKNS_10TensorBaseEbENKUlvE_clEvENKUlvE5_clEvENKUlvE_clEvENKUlvE0_clEvEUlRflE_EEvS4_S7_RKT1_EUliE_EEvlSE_)
        /*0084*/ 	.short	0x0380
        /*0086*/ 	.short	0x03c8


	//----- nvinfo : EIATTR_SW_WAR
	.align		4
.L_4199:
        /*0088*/ 	.byte	0x04, 0x36
        /*008a*/ 	.short	(.L_4201 - .L_4200)
.L_4200:
        /*008c*/ 	.word	0x00000008
.L_4201:


//--------------------- .nv.info._ZN2at6native24index_elementwise_kernelILi128ELi4EZNS0_20cuda_take_put_kernelIfiZZZZZNS0_10put_kernelERNS_14TensorIteratorERKNS_10TensorBaseEbENKUlvE_clEvENKUlvE5_clEvENKUlvE_clEvENKUlvE_clEvEUlRfiE0_EEvS4_S7_RKT1_EUliE_EEvlSE_ --------------------------
	.section	.nv.info._ZN2at6native24index_elementwise_kernelILi128ELi4EZNS0_20cuda_take_put_kernelIfiZZZZZNS0_10put_kernelERNS_14TensorIteratorERKNS_10TensorBaseEbENKUlvE_clEvENKUlvE5_clEvENKUlvE_clEvENKUlvE_clEvEUlRfiE0_EEvS4_S7_RKT1_EUliE_EEvlSE_,"",@"SHT_CUDA_INFO"
	.sectionflags	@""
	.align	4


	//----- nvinfo : EIATTR_CUDA_API_VERSION
	.align		4
        /*0000*/ 	.byte	0x04, 0x37
        /*0002*/ 	.short	(.L_4203 - .L_4202)
.L_4202:
        /*0004*/ 	.word	0x00000082


	//----- nvinfo : EIATTR_KPARAM_INFO
	.align		4
.L_4203:
        /*0008*/ 	.byte	0x04, 0x17
        /*000a*/ 	.short	(.L_4205 - .L_4204)
.L_4204:
        /*000c*/ 	.word	0x00000000
        /*0010*/ 	.short	0x0001
        /*0012*/ 	.short	0x0008
        /*0014*/ 	.byte	0x00, 0xf0, 0xc1, 0x0e


	//----- nvinfo : EIATTR_KPARAM_INFO
	.align		4
.L_4205:
        /*0018*/ 	.byte	0x04, 0x17
        /*001a*/ 	.short	(.L_4207 - .L_4206)
.L_4206:
        /*001c*/ 	.word	0x00000000
        /*0020*/ 	.short	0x0000
        /*0022*/ 	.short	0x0000
        /*0024*/ 	.byte	0x00, 0xf0, 0x21, 0x00


	//----- nvinfo : EIATTR_SPARSE_MMA_MASK
	.align		4
.L_4207:
        /*0028*/ 	.byte	0x03, 0x50
        /*002a*/ 	.short	0x0000


	//----- nvinfo : EIATTR_MAXREG_COUNT
	.align		4
        /*002c*/ 	.byte	0x03, 0x1b
        /*002e*/ 	.short	0x0080


	//----- nvinfo : EIATTR_EXTERNS
	.align		4
        /*0030*/ 	.byte	0x04, 0x0f
        /*0032*/ 	.short	(.L_4209 - .L_4208)


	//   ....[0]....
	.align		4
.L_4208:
        /*0034*/ 	.word	index@(__assertfail)


	//----- nvinfo : EIATTR_MERCURY_ISA_VERSION
	.align		4
.L_4209:
        /*0038*/ 	.byte	0x03, 0x5f
        /*003a*/ 	.short	0x0101


	//----- nvinfo : EIATTR_VRC_CTA_INIT_COUNT
	.align		4
        /*003c*/ 	.byte	0x02, 0x4a
	.zero		1
	.zero		1


	//----- nvinfo : EIATTR_SYSCALL_OFFSETS
	.align		4
        /*0040*/ 	.byte	0x04, 0x46
        /*0042*/ 	.short	(.L_4211 - .L_4210)


	//   ....[0]....
.L_4210:
        /*0044*/ 	.word	0x000002d0


	//   ....[1]....
        /*0048*/ 	.word	0x00000520


	//   ....[2]....
        /*004c*/ 	.word	0x00000770


	//   ....[3]....
        /*0050*/ 	.word	0x000009b0


	//   ....[4]....
        /*0054*/ 	.word	0x00000c20


	//   ....[5]....
        /*0058*/ 	.word	0x00001fc0


	//   ....[6]....
        /*005c*/ 	.word	0x00003360


	//   ....[7]....
        /*0060*/ 	.word	0x000046f0


	//   ....[8]....
        /*0064*/ 	.word	0x00005a80


	//   ....[9]....
        /*0068*/ 	.word	0x00005d40


	//   ....[10]....
        /*006c*/ 	.word	0x00006000


	//   ....[11]....
        /*0070*/ 	.word	0x000062b0


	//   ....[12]....
        /*0074*/ 	.word	0x000078a0


	//   ....[13]....
        /*0078*/ 	.word	0x00008de0


	//   ....[14]....
        /*007c*/ 	.word	0x0000a320


	//   ....[15]....
        /*0080*/ 	.word	0x0000b870


	//   ....[16]....
        /*0084*/ 	.word	0x0000cdd0


	//   ....[17]....
        /*0088*/ 	.word	0x0000f470


	//   ....[18]....
        /*008c*/ 	.word	0x00011b10


	//   ....[19]....
        /*0090*/ 	.word	0x000141c0


	//   ....[20]....
        /*0094*/ 	.word	0x00016840


	//   ....[21]....
        /*0098*/ 	.word	0x00017df0


	//   ....[22]....
        /*009c*/ 	.word	0x000193a0


	//   ....[23]....
        /*00a0*/ 	.word	0x0001a960


	//----- nvinfo : EIATTR_EXIT_INSTR_OFFSETS
	.align		4
.L_4211:
        /*00a4*/ 	.byte	0x04, 0x1c
        /*00a6*/ 	.short	(.L_4213 - .L_4212)


	//   ....[0]....
.L_4212:
        /*00a8*/ 	.word	0x00000810


	//   ....[1]....
        /*00ac*/ 	.word	0x00000a00


	//   ....[2]....
        /*00b0*/ 	.word	0x00004550


	//   ....[3]....
        /*00b4*/ 	.word	0x00005890


	//   ....[4]....
        /*00b8*/ 	.word	0x00006110


	//   ....[5]....
        /*00bc*/ 	.word	0x00006370


	//   ....[6]....
        /*00c0*/ 	.word	0x0000a3f0


	//   ....[7]....
        /*00c4*/ 	.word	0x0000b8c0


	//   ....[8]....
        /*00c8*/ 	.word	0x00012d30


	//   ....[9]....
        /*00cc*/ 	.word	0x00015360


	//   ....[10]....
        /*00d0*/ 	.word	0x000194e0


	//   ....[11]....
        /*00d4*/ 	.word	0x0001aa20


	//----- nvinfo : EIATTR_MAX_THREADS
	.align		4
.L_4213:
        /*00d8*/ 	.byte	0x04, 0x05
        /*00da*/ 	.short	(.L_4215 - .L_4214)
.L_4214:
        /*00dc*/ 	.word	0x00000080
        /*00e0*/ 	.word	0x00000001
        /*00e4*/ 	.word	0x00000001


	//----- nvinfo : EIATTR_CRS_STACK_SIZE
	.align		4
.L_4215:
        /*00e8*/ 	.byte	0x04, 0x1e
        /*00ea*/ 	.short	(.L_4217 - .L_4216)
.L_4216:
        /*00ec*/ 	.word	0x00000000


	//----- nvinfo : EIATTR_CBANK_PARAM_SIZE
	.align		4
.L_4217:
        /*00f0*/ 	.byte	0x03, 0x19
        /*00f2*/ 	.short	0x03b8


	//----- nvinfo : EIATTR_PARAM_CBANK
	.align		4
        /*00f4*/ 	.byte	0x04, 0x0a
        /*00f6*/ 	.short	(.L_4219 - .L_4218)
	.align		4
.L_4218:
        /*00f8*/ 	.word	index@(.nv.constant0._ZN2at6native24index_elementwise_kernelILi128ELi4EZNS0_20cuda_take_put_kernelIfiZZZZZNS0_10put_kernelERNS_14TensorIteratorERKNS_10TensorBaseEbENKUlvE_clEvENKUlvE5_clEvENKUlvE_clEvENKUlvE_clEvEUlRfiE0_EEvS4_S7_RKT1_EUliE_EEvlSE_)
        /*00fc*/ 	.short	0x0380
        /*00fe*/ 	.short	0x03b8


	//----- nvinfo : EIATTR_SW_WAR
	.align		4
.L_4219:
        /*0100*/ 	.byte	0x04, 0x36
        /*0102*/ 	.short	(.L_4221 - .L_4220)
.L_4220:
        /*0104*/ 	.word	0x00000008
.L_4221:


//--------------------- .nv.info._ZN2at6native24index_elementwise_kernelILi128ELi4EZNS0_20cuda_take_put_kernelIfiZZZZZNS0_10put_kernelERNS_14TensorIteratorERKNS_10TensorBaseEbENKUlvE_clEvENKUlvE5_clEvENKUlvE_clEvENKUlvE_clEvEUlRfiE_EEvS4_S7_RKT1_EUliE_EEvlSE_ --------------------------
	.section	.nv.info._ZN2at6native24index_elementwise_kernelILi128ELi4EZNS0_20cuda_take_put_kernelIfiZZZZZNS0_10put_kernelERNS_14TensorIteratorERKNS_10TensorBaseEbENKUlvE_clEvENKUlvE5_clEvENKUlvE_clEvENKUlvE_clEvEUlRfiE_EEvS4_S7_RKT1_EUliE_EEvlSE_,"",@"SHT_CUDA_INFO"
	.sectionflags	@""
	.align	4


	//----- nvinfo : EIATTR_CUDA_API_VERSION
	.align		4
        /*0000*/ 	.byte	0x04, 0x37
        /*0002*/ 	.short	(.L_4223 - .L_4222)
.L_4222:
        /*0004*/ 	.word	0x00000082


	//----- nvinfo : EIATTR_KPARAM_INFO
	.align		4
.L_4223:
        /*0008*/ 	.byte	0x04, 0x17
        /*000a*/ 	.short	(.L_4225 - .L_4224)
.L_4224:
        /*000c*/ 	.word	0x00000000
        /*0010*/ 	.short	0x0001
        /*0012*/ 	.short	0x0008
        /*0014*/ 	.byte	0x00, 0xf0, 0xe1, 0x0e


	//----- nvinfo : EIATTR_KPARAM_INFO
	.align		4
.L_4225:
        /*0018*/ 	.byte	0x04, 0x17
        /*001a*/ 	.short	(.L_4227 - .L_4226)
.L_4226:
        /*001c*/ 	.word	0x00000000
        /*0020*/ 	.short	0x0000
        /*0022*/ 	.short	0x0000
        /*0024*/ 	.byte	0x00, 0xf0, 0x21, 0x00


	//----- nvinfo : EIATTR_SPARSE_MMA_MASK
	.align		4
.L_4227:
        /*0028*/ 	.byte	0x03, 0x50
        /*002a*/ 	.short	0x0000


	//----- nvinfo : EIATTR_MAXREG_COUNT
	.align		4
        /*002c*/ 	.byte	0x03, 0x1b
        /*002e*/ 	.short	0x0080


	//----- nvinfo : EIATTR_EXTERNS
	.align		4
        /*0030*/ 	.byte	0x04, 0x0f
        /*0032*/ 	.short	(.L_4229 - .L_4228)


	//   ....[0]....
	.align		4
.L_4228:
        /*0034*/ 	.word	index@(__assertfail)


	//----- nvinfo : EIATTR_MERCURY_ISA_VERSION
	.align		4
.L_4229:
        /*0038*/ 	.byte	0x03, 0x5f
        /*003a*/ 	.short	0x0101


	//----- nvinfo : EIATTR_VRC_CTA_INIT_COUNT
	.align		4
        /*003c*/ 	.byte	0x02, 0x4a
	.zero		1
	.zero		1


	//----- nvinfo : EIATTR_SYSCALL_OFFSETS
	.align		4
        /*0040*/ 	.byte	0x04, 0x46
        /*0042*/ 	.short	(.L_4231 - .L_4230)


	//   ....[0]....
.L_4230:
        /*0044*/ 	.word	0x000015a0


	//   ....[1]....
        /*0048*/ 	.word	0x00003d50


	//   ....[2]....
        /*004c*/ 	.word	0x00006500


	//   ....[3]....
        /*0050*/ 	.word	0x00008ca0


	//----- nvinfo : EIATTR_EXIT_INSTR_OFFSETS
	.align		4
.L_4231:
        /*0054*/ 	.byte	0x04, 0x1c
        /*0056*/ 	.short	(.L_4233 - .L_4232)


	//   ....[0]....
.L_4232:
        /*0058*/ 	.word	0x000077a0


	//   ....[1]....
        /*005c*/ 	.word	0x00009ef0


	//----- nvinfo : EIATTR_MAX_THREADS
	.align		4
.L_4233:
        /*0060*/ 	.byte	0x04, 0x05
        /*0062*/ 	.short	(.L_4235 - .L_4234)
.L_4234:
        /*0064*/ 	.word	0x00000080
        /*0068*/ 	.word	0x00000001
        /*006c*/ 	.word	0x00000001


	//----- nvinfo : EIATTR_CRS_STACK_SIZE
	.align		4
.L_4235:
        /*0070*/ 	.byte	0x04, 0x1e
        /*0072*/ 	.short	(.L_4237 - .L_4236)
.L_4236:
        /*0074*/ 	.word	0x00000000


	//----- nvinfo : EIATTR_CBANK_PARAM_SIZE
	.align		4
.L_4237:
        /*0078*/ 	.byte	0x03, 0x19
        /*007a*/ 	.short	0x03c0


	//----- nvinfo : EIATTR_PARAM_CBANK
	.align		4
        /*007c*/ 	.byte	0x04, 0x0a
        /*007e*/ 	.short	(.L_4239 - .L_4238)
	.align		4
.L_4238:
        /*0080*/ 	.word	index@(.nv.constant0._ZN2at6native24index_elementwise_kernelILi128ELi4EZNS0_20cuda_take_put_kernelIfiZZZZZNS0_10put_kernelERNS_14TensorIteratorERKNS_10TensorBaseEbENKUlvE_clEvENKUlvE5_clEvENKUlvE_clEvENKUlvE_clEvEUlRfiE_EEvS4_S7_RKT1_EUliE_EEvlSE_)
        /*0084*/ 	.short	0x0380
        /*0086*/ 	.short	0x03c0


	//----- nvinfo : EIATTR_SW_WAR
	.align		4
.L_4239:
        /*0088*/ 	.byte	0x04, 0x36
        /*008a*/ 	.short	(.L_4241 - .L_4240)
.L_4240:
        /*008c*/ 	.word	0x00000008
.L_4241:


//--------------------- .nv.info._ZN2at6native24index_elementwise_kernelILi128ELi4EZNS0_20cuda_take_put_kernelIdlZZZZZNS0_10put_kernelERNS_14TensorIteratorERKNS_10TensorBaseEbENKUlvE_clEvENKUlvE4_clEvENKUlvE_clEvENKUlvE0_clEvEUlRdlE0_EEvS4_S7_RKT1_EUliE_EEvlSE_ --------------------------
	.section	.nv.info._ZN2at6native24index_elementwise_kernelILi128ELi4EZNS0_20cuda_take_put_kernelIdlZZZZZNS0_10put_kernelERNS_14TensorIteratorERKNS_10TensorBaseEbENKUlvE_clEvENKUlvE4_clEvENKUlvE_clEvENKUlvE0_clEvEUlRdlE0_EEvS4_S7_RKT1_EUliE_EEvlSE_,"",@"SHT_CUDA_INFO"
	.sectionflags	@""
	.align	4


	//----- nvinfo : EIATTR_CUDA_API_VERSION
	.align		4
        /*0000*/ 	.byte	0x04, 0x37
        /*0002*/ 	.short	(.L_4243 - .L_4242)
.L_4242:
        /*0004*/ 	.word	0x00000082


	//----- nvinfo : EIATTR_KPARAM_INFO
	.align		4
.L_4243:
        /*0008*/ 	.byte	0x04, 0x17
        /*000a*/ 	.short	(.L_4245 - .L_4244)
.L_4244:
        /*000c*/ 	.word	0x00000000
        /*0010*/ 	.short	0x0001
        /*0012*/ 	.short	0x0008
        /*0014*/ 	.byte	0x00, 0xf0, 0xe1, 0x0e


	//----- nvinfo : EIATTR_KPARAM_INFO
	.align		4
.L_4245:
        /*0018*/ 	.byte	0x04, 0x17
        /*001a*/ 	.short	(.L_4247 - .L_4246)
.L_4246:
        /*001c*/ 	.word	0x00000000
        /*0020*/ 	.short	0x0000
        /*0022*/ 	.short	0x0000
        /*0024*/ 	.byte	0x00, 0xf0, 0x21, 0x00


	//----- nvinfo : EIATTR_SPARSE_MMA_MASK
	.align		4
.L_4247:
        /*0028*/ 	.byte	0x03, 0x50
        /*002a*/ 	.short	0x0000


	//----- nvinfo : EIATTR_MAXREG_COUNT
	.align		4
        /*002c*/ 	.byte	0x03, 0x1b
        /*002e*/ 	.short	0x0080


	//----- nvinfo : EIATTR_EXTERNS
	.align		4
        /*0030*/ 	.byte	0x04, 0x0f
        /*0032*/ 	.short	(.L_4249 - .L_4248)


	//   ....[0]....
	.align		4
.L_4248:
        /*0034*/ 	.word	index@(__assertfail)


	//----- nvinfo : EIATTR_MERCURY_ISA_VERSION
	.align		4
.L_4249:
        /*0038*/ 	.byte	0x03, 0x5f
        /*003a*/ 	.short	0x0101


	//----- nvinfo : EIATTR_VRC_CTA_INIT_COUNT
	.align		4
        /*003c*/ 	.byte	0x02, 0x4a
	.zero		1
	.zero		1


	//----- nvinfo : EIATTR_SYSCALL_OFFSETS
	.align		4
        /*0040*/ 	.byte	0x04, 0x46
        /*0042*/ 	.short	(.L_4251 - .L_4250)


	//   ....[0]....
.L_4250:
        /*0044*/ 	.word	0x000002e0


	//   ....[1]....
        /*0048*/ 	.word	0x00000530


	//   ....[2]....
        /*004c*/ 	.word	0x00000780


	//   ....[3]....
        /*0050*/ 	.word	0x000009c0


	//   ....[4]....
        /*0054*/ 	.word	0x00000c40


	//   ....[5]....
        /*0058*/ 	.word	0x00006690


	//   ....[6]....
        /*005c*/ 	.word	0x0000c0e0


	//   ....[7]....
        /*0060*/ 	.word	0x00011b20


	//   ....[8]....
        /*0064*/ 	.word	0x000173d0


	//   ....[9]....
        /*0068*/ 	.word	0x000176b0


	//   ....[10]....
        /*006c*/ 	.word	0x00017990


	//   ....[11]....
        /*0070*/ 	.word	0x00017c60


	//   ....[12]....
        /*0074*/ 	.word	0x00019280


	//   ....[13]....
        /*0078*/ 	.word	0x0001a7d0


	//   ....[14]....
        /*007c*/ 	.word	0x0001bd20


	//   ....[15]....
        /*0080*/ 	.word	0x0001d280


	//   ....[16]....
        /*0084*/ 	.word	0x0001e7f0


	//   ....[17]....
        /*0088*/ 	.word	0x000253d0


	//   ....[18]....
        /*008c*/ 	.word	0x0002bfb0


	//   ....[19]....
        /*0090*/ 	.word	0x00032ba0


	//   ....[20]....
        /*0094*/ 	.word	0x00039900


	//   ....[21]....
        /*0098*/ 	.word	0x0003aee0


	//   ....[22]....
        /*009c*/ 	.word	0x0003c4c0


	//   ....[23]....
        /*00a0*/ 	.word	0x0003dab0


	//----- nvinfo : EIATTR_EXIT_INSTR_OFFSETS
	.align		4
.L_4251:
        /*00a4*/ 	.byte	0x04, 0x1c
        /*00a6*/ 	.short	(.L_4253 - .L_4252)


	//   ....[0]....
.L_4252:
        /*00a8*/ 	.word	0x00000820


	//   ....[1]....
        /*00ac*/ 	.word	0x00000a10


	//   ....[2]....
        /*00b0*/ 	.word	0x00011980


	//   ....[3]....
        /*00b4*/ 	.word	0x000171e0


	//   ....[4]....
        /*00b8*/ 	.word	0x00017ac0


	//   ....[5]....
        /*00bc*/ 	.word	0x00017d40


	//   ....[6]....
        /*00c0*/ 	.word	0x0001bdf0


	//   ....[7]....
        /*00c4*/ 	.word	0x0001d2d0


	//   ....[8]....
        /*00c8*/ 	.word	0x00031710


	//   ....[9]....
        /*00cc*/ 	.word	0x00038410


	//   ....[10]....
        /*00d0*/ 	.word	0x0003c620


	//   ....[11]....
        /*00d4*/ 	.word	0x0003db90


	//----- nvinfo : EIATTR_MAX_THREADS
	.align		4
.L_4253:
        /*00d8*/ 	.byte	0x04, 0x05
        /*00da*/ 	.short	(.L_4255 - .L_4254)
.L_4254:
        /*00dc*/ 	.word	0x00000080
        /*00e0*/ 	.word	0x00000001
        /*00e4*/ 	.word	0x00000001


	//----- nvinfo : EIATTR_CRS_STACK_SIZE
	.align		4
.L_4255:
        /*00e8*/ 	.byte	0x04, 0x1e
        /*00ea*/ 	.short	(.L_4257 - .L_4256)
.L_4256:
        /*00ec*/ 	.word	0x00000000


	//----- nvinfo : EIATTR_CBANK_PARAM_SIZE
	.align		4
.L_4257:
        /*00f0*/ 	.byte	0x03, 0x19
        /*00f2*/ 	.short	0x03c0


	//----- nvinfo : EIATTR_PARAM_CBANK
	.align		4
        /*00f4*/ 	.byte	0x04, 0x0a
        /*00f6*/ 	.short	(.L_4259 - .L_4258)
	.align		4
.L_4258:
        /*00f8*/ 	.word	index@(.nv.constant0._ZN2at6native24index_elementwise_kernelILi128ELi4EZNS0_20cuda_take_put_kernelIdlZZZZZNS0_10put_kernelERNS_14TensorIteratorERKNS_10TensorBaseEbENKUlvE_clEvENKUlvE4_clEvENKUlvE_clEvENKUlvE0_clEvEUlRdlE0_EEvS4_S7_RKT1_EUliE_EEvlSE_)
        /*00fc*/ 	.short	0x0380
        /*00fe*/ 	.short	0x03c0


	//----- nvinfo : EIATTR_SW_WAR
	.align		4
.L_4259:
        /*0100*/ 	.byte	0x04, 0x36
        /*0102*/ 	.short	(.L_4261 - .L_4260)
.L_4260:
        /*0104*/ 	.word	0x00000008
.L_4261:


//--------------------- .nv.info._ZN2at6native24index_elementwise_kernelILi128ELi4EZNS0_20cuda_take_put_kernelIdlZZZZZNS0_10put_kernelERNS_14TensorIteratorERKNS_10TensorBaseEbENKUlvE_clEvENKUlvE4_clEvENKUlvE_clEvENKUlvE0_clEvEUlRdlE_EEvS4_S7_RKT1_EUliE_EEvlSE_ --------------------------
	.section	.nv.info._ZN2at6native24index_elementwise_kernelILi128ELi4EZNS0_20cuda_take_put_kernelIdlZZZZZNS0_10put_kernelERNS_14TensorIteratorERKNS_10TensorBaseEbENKUlvE_clEvENKUlvE4_clEvENKUlvE_clEvENKUlvE0_clEvEUlRdlE_EEvS4_S7_RKT1_EUliE_EEvlSE_,"",@"SHT_CUDA_INFO"
	.sectionflags	@""
	.align	4


	//----- nvinfo : EIATTR_CUDA_API_VERSION
	.align		4
        /*0000*/ 	.byte	0x04, 0x37
        /*0002*/ 	.short	(.L_4263 - .L_4262)
.L_4262:
        /*0004*/ 	.word	0x00000082


	//----- nvinfo : EIATTR_KPARAM_INFO
	.align		4
.L_4263:
        /*0008*/ 	.byte	0x04, 0x17
        /*000a*/ 	.short	(.L_4265 - .L_4264)
.L_4264:
        /*000c*/ 	.word	0x00000000
        /*0010*/ 	.short	0x0001
        /*0012*/ 	.short	0x0008
        /*0014*/ 	.byte	0x00, 0xf0, 0x01, 0x0f


	//----- nvinfo : EIATTR_KPARAM_INFO
	.align		4
.L_4265:
        /*0018*/ 	.byte	0x04, 0x17
        /*001a*/ 	.short	(.L_4267 - .L_4266)
.L_4266:
        /*001c*/ 	.word	0x00000000
        /*0020*/ 	.short	0x0000
        /*0022*/ 	.short	0x0000
        /*0024*/ 	.byte	0x00, 0xf0, 0x21, 0x00


	//----- nvinfo : EIATTR_SPARSE_MMA_MASK
	.align		4
.L_4267:
        /*0028*/ 	.byte	0x03, 0x50
        /*002a*/ 	.short	0x0000


	//----- nvinfo : EIATTR_MAXREG_COUNT
	.align		4
        /*002c*/ 	.byte	0x03, 0x1b
        /*002e*/ 	.short	0x0080


	//----- nvinfo : EIATTR_EXTERNS
	.align		4
        /*0030*/ 	.byte	0x04, 0x0f
        /*0032*/ 	.short	(.L_4269 - .L_4268)


	//   ....[0]....
	.align		4
.L_4268:
        /*0034*/ 	.word	index@(__assertfail)


	//----- nvinfo : EIATTR_MERCURY_ISA_VERSION
	.align		4
.L_4269:
        /*0038*/ 	.byte	0x03, 0x5f
        /*003a*/ 	.short	0x0101


	//----- nvinfo : EIATTR_VRC_CTA_INIT_COUNT
	.align		4
        /*003c*/ 	.byte	0x02, 0x4a
	.zero		1
	.zero		1


	//----- nvinfo : EIATTR_SYSCALL_OFFSETS
	.align		4
        /*0040*/ 	.byte	0x04, 0x46
        /*0042*/ 	.short	(.L_4271 - .L_4270)


	//   ....[0]....
.L_4270:
        /*0044*/ 	.word	0x000015c0


	//   ....[1]....
        /*0048*/ 	.word	0x00008310


	//   ....[2]....
        /*004c*/ 	.word	0x0000f040


	//   ....[3]....
        /*0050*/ 	.word	0x00015d60


	//----- nvinfo : EIATTR_EXIT_INSTR_OFFSETS
	.align		4
.L_4271:
        /*0054*/ 	.byte	0x04, 0x1c
        /*0056*/ 	.short	(.L_4273 - .L_4272)


	//   ....[0]....
.L_4272:
        /*0058*/ 	.word	0x00014850


	//   ....[1]....
        /*005c*/ 	.word	0x0001b6c0


	//----- nvinfo : EIATTR_MAX_THREADS
	.align		4
.L_4273:
        /*0060*/ 	.byte	0x04, 0x05
        /*0062*/ 	.short	(.L_4275 - .L_4274)
.L_4274:
        /*0064*/ 	.word	0x00000080
        /*0068*/ 	.word	0x00000001
        /*006c*/ 	.word	0x00000001


	//----- nvinfo : EIATTR_CRS_STACK_SIZE
	.align		4
.L_4275:
        /*0070*/ 	.byte	0x04, 0x1e
        /*0072*/ 	.short	(.L_4277 - .L_4276)
.L_4276:
        /*0074*/ 	.word	0x00000000


	//----- nvinfo : EIATTR_CBANK_PARAM_SIZE
	.align		4
.L_4277:
        /*0078*/ 	.byte	0x03, 0x19
        /*007a*/ 	.short	0x03c8


	//----- nvinfo : EIATTR_PARAM_CBANK
	.align		4
        /*007c*/ 	.byte	0x04, 0x0a
        /*007e*/ 	.short	(.L_4279 - .L_4278)
	.align		4
.L_4278:
        /*0080*/ 	.word	index@(.nv.constant0._ZN2at6native24index_elementwise_kernelILi128ELi4EZNS0_20cuda_take_put_kernelIdlZZZZZNS0_10put_kernelERNS_14TensorIteratorERKNS_10TensorBaseEbENKUlvE_clEvENKUlvE4_clEvENKUlvE_clEvENKUlvE0_clEvEUlRdlE_EEvS4_S7_RKT1_EUliE_EEvlSE_)
        /*0084*/ 	.short	0x0380
        /*0086*/ 	.short	0x03c8


	//----- nvinfo : EIATTR_SW_WAR
	.align		4
.L_4279:
        /*0088*/ 	.byte	0x04, 0x36
        /*008a*/ 	.short	(.L_4281 - .L_4280)
.L_4280:
        /*008c*/ 	.word	0x00000008
.L_4281:


//--------------------- .nv.info._ZN2at6native24index_elementwise_kernelILi128ELi4EZNS0_20cuda_take_put_kernelIdiZZZZZNS0_10put_kernelERNS_14TensorIteratorERKNS_10TensorBaseEbENKUlvE_clEvENKUlvE4_clEvENKUlvE_clEvENKUlvE_clEvEUlRdiE0_EEvS4_S7_RKT1_EUliE_EEvlSE_ --------------------------
	.section	.nv.info._ZN2at6native24index_elementwise_kernelILi128ELi4EZNS0_20cuda_take_put_kernelIdiZZZZZNS0_10put_kernelERNS_14TensorIteratorERKNS_10TensorBaseEbENKUlvE_clEvENKUlvE4_clEvENKUlvE_clEvENKUlvE_clEvEUlRdiE0_EEvS4_S7_RKT1_EUliE_EEvlSE_,"",@"SHT_CUDA_INFO"
	.sectionflags	@""
	.align	4


	//----- nvinfo : EIATTR_CUDA_API_VERSION
	.align		4
        /*0000*/ 	.byte	0x04, 0x37
        /*0002*/ 	.short	(.L_4283 - .L_4282)
.L_4282:
        /*0004*/ 	.word	0x00000082


	//----- nvinfo : EIATTR_KPARAM_INFO
	.align		4
.L_4283:
        /*0008*/ 	.byte	0x04, 0x17
        /*000a*/ 	.short	(.L_4285 - .L_4284)
.L_4284:
        /*000c*/ 	.word	0x00000000
        /*0010*/ 	.short	0x0001
        /*0012*/ 	.short	0x0008
        /*0014*/ 	.byte	0x00, 0xf0, 0xc1, 0x0e


	//----- nvinfo : EIATTR_KPARAM_INFO
	.align		4
.L_4285:
        /*0018*/ 	.byte	0x04, 0x17
        /*001a*/ 	.short	(.L_4287 - .L_4286)
.L_4286:
        /*001c*/ 	.word	0x00000000
        /*0020*/ 	.short	0x0000
        /*0022*/ 	.short	0x0000
        /*0024*/ 	.byte	0x00, 0xf0, 0x21, 0x00


	//----- nvinfo : EIATTR_SPARSE_MMA_MASK
	.align		4
.L_4287:
        /*0028*/ 	.byte	0x03, 0x50
        /*002a*/ 	.short	0x0000


	//----- nvinfo : EIATTR_MAXREG_COUNT
	.align		4
        /*002c*/ 	.byte	0x03, 0x1b
        /*002e*/ 	.short	0x0080


	//----- nvinfo : EIATTR_EXTERNS
	.align		4
        /*0030*/ 	.byte	0x04, 0x0f
        /*0032*/ 	.short	(.L_4289 - .L_4288)


	//   ....[0]....
	.align		4
.L_4288:
        /*0034*/ 	.word	index@(__assertfail)


	//----- nvinfo : EIATTR_MERCURY_ISA_VERSION
	.align		4
.L_4289:
        /*0038*/ 	.byte	0x03, 0x5f
        /*003a*/ 	.short	0x0101


	//----- nvinfo : EIATTR_VRC_CTA_INIT_COUNT
	.align		4
        /*003c*/ 	.byte	0x02, 0x4a
	.zero		1
	.zero		1


	//----- nvinfo : EIATTR_SYSCALL_OFFSETS
	.align		4
        /*0040*/ 	.byte	0x04, 0x46
        /*0042*/ 	.short	(.L_4291 - .L_4290)


	//   ....[0]....
.L_4290:
        /*0044*/ 	.word	0x000002d0


	//   ....[1]....
        /*0048*/ 	.word	0x00000520


	//   ....[2]....
        /*004c*/ 	.word	0x00000770


	//   ....[3]....
        /*0050*/ 	.word	0x000009b0


	//   ....[4]....
        /*0054*/ 	.word	0x00000c20


	//   ....[5]....
        /*0058*/ 	.word	0x00001fc0


	//   ....[6]....
        /*005c*/ 	.word	0x00003360


	//   ....[7]....
        /*0060*/ 	.word	0x000046f0


	//   ....[8]....
        /*0064*/ 	.word	0x00005a80


	//   ....[9]....
        /*0068*/ 	.word	0x00005d40


	//   ....[10]....
        /*006c*/ 	.word	0x00006000


	//   ....[11]....
        /*0070*/ 	.word	0x000062b0


	//   ....[12]....
        /*0074*/ 	.word	0x000078a0


	//   ....[13]....
        /*0078*/ 	.word	0x00008de0


	//   ....[14]....
        /*007c*/ 	.word	0x0000a320


	//   ....[15]....
        /*0080*/ 	.word	0x0000b870


	//   ....[16]....
        /*0084*/ 	.word	0x0000cdd0


	//   ....[17]....
        /*0088*/ 	.word	0x0000f470


	//   ....[18]....
        /*008c*/ 	.word	0x00011b10


	//   ....[19]....
        /*0090*/ 	.word	0x000141c0


	//   ....[20]....
        /*0094*/ 	.word	0x00016840


	//   ....[21]....
        /*0098*/ 	.word	0x00017df0


	//   ....[22]....
        /*009c*/ 	.word	0x000193a0


	//   ....[23]....
        /*00a0*/ 	.word	0x0001a960


	//----- nvinfo : EIATTR_EXIT_INSTR_OFFSETS
	.align		4
.L_4291:
        /*00a4*/ 	.byte	0x04, 0x1c
        /*00a6*/ 	.short	(.L_4293 - .L_4292)


	//   ....[0]....
.L_4292:
        /*00a8*/ 	.word	0x00000810


	//   ....[1]....
        /*00ac*/ 	.word	0x00000a00


	//   ....[2]....
        /*00b0*/ 	.word	0x00004550


	//   ....[3]....
        /*00b4*/ 	.word	0x00005890


	//   ....[4]....
        /*00b8*/ 	.word	0x00006110


	//   ....[5]....
        /*00bc*/ 	.word	0x00006370


	//   ....[6]....
        /*00c0*/ 	.word	0x0000a3f0


	//   ....[7]....
        /*00c4*/ 	.word	0x0000b8c0


	//   ....[8]....
        /*00c8*/ 	.word	0x00012d30


	//   ....[9]....
        /*00cc*/ 	.word	0x00015360


	//   ....[10]....
        /*00d0*/ 	.word	0x000194e0


	//   ....[11]....
        /*00d4*/ 	.word	0x0001aa20


	//----- nvinfo : EIATTR_MAX_THREADS
	.align		4
.L_4293:
        /*00d8*/ 	.byte	0x04, 0x05
        /*00da*/ 	.short	(.L_4295 - .L_4294)
.L_4294:
        /*00dc*/ 	.word	0x00000080
        /*00e0*/ 	.word	0x00000001
        /*00e4*/ 	.word	0x00000001


	//----- nvinfo : EIATTR_CRS_STACK_SIZE
	.align		4
.L_4295:
        /*00e8*/ 	.byte	0x04, 0x1e
        /*00ea*/ 	.short	(.L_4297 - .L_4296)
.L_4296:
        /*00ec*/ 	.word	0x00000000


	//----- nvinfo : EIATTR_CBANK_PARAM_SIZE
	.align		4
.L_4297:
        /*00f0*/ 	.byte	0x03, 0x19
        /*00f2*/ 	.short	0x03b8


	//----- nvinfo : EIATTR_PARAM_CBANK
	.align		4
        /*00f4*/ 	.byte	0x04, 0x0a
        /*00f6*/ 	.short	(.L_4299 - .L_4298)
	.align		4
.L_4298:
        /*00f8*/ 	.word	index@(.nv.constant0._ZN2at6native24index_elementwise_kernelILi128ELi4EZNS0_20cuda_take_put_kernelIdiZZZZZNS0_10put_kernelERNS_14TensorIteratorERKNS_10TensorBaseEbENKUlvE_clEvENKUlvE4_clEvENKUlvE_clEvENKUlvE_clEvEUlRdiE0_EEvS4_S7_RKT1_EUliE_EEvlSE_)
        /*00fc*/ 	.short	0x0380
        /*00fe*/ 	.short	0x03b8


	//----- nvinfo : EIATTR_SW_WAR
	.align		4
.L_4299:
        /*0100*/ 	.byte	0x04, 0x36
        /*0102*/ 	.short	(.L_4301 - .L_4300)
.L_4300:
        /*0104*/ 	.word	0x00000008
.L_4301:


//--------------------- .nv.info._ZN2at6native24index_elementwise_kernelILi128ELi4EZNS0_20cuda_take_put_kernelIdiZZZZZNS0_10put_kernelERNS_14TensorIteratorERKNS_10TensorBaseEbENKUlvE_clEvENKUlvE4_clEvENKUlvE_clEvENKUlvE_clEvEUlRdiE_EEvS4_S7_RKT1_EUliE_EEvlSE_ --------------------------
	.section	.nv.info._ZN2at6native24index_elementwise_kernelILi128ELi4EZNS0_20cuda_take_put_kernelIdiZZZZZNS0_10put_kernelERNS_14TensorIteratorERKNS_10TensorBaseEbENKUlvE_clEvENKUlvE4_clEvENKUlvE_clEvENKUlvE_clEvEUlRdiE_EEvS4_S7_RKT1_EUliE_EEvlSE_,"",@"SHT_CUDA_INFO"
	.sectionflags	@""
	.align	4


	//----- nvinfo : EIATTR_CUDA_API_VERSION
	.align		4
        /*0000*/ 	.byte	0x04, 0x37
        /*0002*/ 	.short	(.L_4303 - .L_4302)
.L_4302:
        /*0004*/ 	.word	0x00000082


	//----- nvinfo : EIATTR_KPARAM_INFO
	.align		4
.L_4303:
        /*0008*/ 	.byte	0x04, 0x17
        /*000a*/ 	.short	(.L_4305 - .L_4304)
.L_4304:
        /*000c*/ 	.word	0x00000000
        /*0010*/ 	.short	0x0001
        /*0012*/ 	.short	0x0008
        /*0014*/ 	.byte	0x00, 0xf0, 0xe1, 0x0e


	//----- nvinfo : EIATTR_KPARAM_INFO
	.align		4
.L_4305:
        /*0018*/ 	.byte	0x04, 0x17
        /*001a*/ 	.short	(.L_4307 - .L_4306)
.L_4306:
        /*001c*/ 	.word	0x00000000
        /*0020*/ 	.short	0x0000
        /*0022*/ 	.short	0x0000
        /*0024*/ 	.byte	0x00, 0xf0, 0x21, 0x00


	//----- nvinfo : EIATTR_SPARSE_MMA_MASK
	.align		4
.L_4307:
        /*0028*/ 	.byte	0x03, 0x50
        /*002a*/ 	.short	0x0000


	//----- nvinfo : EIATTR_MAXREG_COUNT
	.align		4
        /*002c*/ 	.byte	0x03, 0x1b
        /*002e*/ 	.short	0x0080


	//----- nvinfo : EIATTR_EXTERNS
	.align		4
        /*0030*/ 	.byte	0x04, 0x0f
        /*0032*/ 	.short	(.L_4309 - .L_4308)


	//   ....[0]....
	.align		4
.L_4308:
        /*0034*/ 	.word	index@(__assertfail)


	//----- nvinfo : EIATTR_MERCURY_ISA_VERSION
	.align		4
.L_4309:
        /*0038*/ 	.byte	0x03, 0x5f
        /*003a*/ 	.short	0x0101


	//----- nvinfo : EIATTR_VRC_CTA_INIT_COUNT
	.align		4
        /*003c*/ 	.byte	0x02, 0x4a
	.zero		1
	.zero		1


	//----- nvinfo : EIATTR_SYSCALL_OFFSETS
	.align		4
        /*0040*/ 	.byte	0x04, 0x46
        /*0042*/ 	.short	(.L_4311 - .L_4310)


	//   ....[0]....
.L_4310:
        /*0044*/ 	.word	0x000015a0


	//   ....[1]....
        /*0048*/ 	.word	0x00003d50


	//   ....[2]....
        /*004c*/ 	.word	0x00006500


	//   ....[3]....
        /*0050*/ 	.word	0x00008ca0


	//----- nvinfo : EIATTR_EXIT_INSTR_OFFSETS
	.align		4
.L_4311:
        /*0054*/ 	.byte	0x04, 0x1c
        /*0056*/ 	.short	(.L_4313 - .L_4312)


	//   ....[0]....
.L_4312:
        /*0058*/ 	.word	0x000077a0


	//   ....[1]....
        /*005c*/ 	.word	0x00009ef0


	//----- nvinfo : EIATTR_MAX_THREADS
	.align		4
.L_4313:
        /*0060*/ 	.byte	0x04, 0x05
        /*0062*/ 	.short	(.L_4315 - .L_4314)
.L_4314:
        /*0064*/ 	.word	0x00000080
        /*0068*/ 	.word	0x00000001
        /*006c*/ 	.word	0x00000001


	//----- nvinfo : EIATTR_CRS_STACK_SIZE
	.align		4
.L_4315:
        /*0070*/ 	.byte	0x04, 0x1e
        /*0072*/ 	.short	(.L_4317 - .L_4316)
.L_4316:
        /*0074*/ 	.word	0x00000000


	//----- nvinfo : EIATTR_CBANK_PARAM_SIZE
	.align		4
.L_4317:
        /*0078*/ 	.byte	0x03, 0x19
        /*007a*/ 	.short	0x03c0


	//----- nvinfo : EIATTR_PARAM_CBANK
	.align		4
        /*007c*/ 	.byte	0x04, 0x0a
        /*007e*/ 	.short	(.L_4319 - .L_4318)
	.align		4
.L_4318:
        /*0080*/ 	.word	index@(.nv.constant0._ZN2at6native24index_elementwise_kernelILi128ELi4EZNS0_20cuda_take_put_kernelIdiZZZZZNS0_10put_kernelERNS_14TensorIteratorERKNS_10TensorBaseEbENKUlvE_clEvENKUlvE4_clEvENKUlvE_clEvENKUlvE_clEvEUlRdiE_EEvS4_S7_RKT1_EUliE_EEvlSE_)
        /*0084*/ 	.short	0x0380
        /*0086*/ 	.short	0x03c0


	//----- nvinfo : EIATTR_SW_WAR
	.align		4
.L_4319:
        /*0088*/ 	.byte	0x04, 0x36
        /*008a*/ 	.short	(.L_4321 - .L_4320)
.L_4320:
        /*008c*/ 	.word	0x00000008
.L_4321:


//--------------------- .nv.info._ZN2at6native24index_elementwise_kernelILi128ELi4EZNS0_20cuda_take_put_kernelIslZZZZZNS0_10put_kernelERNS_14TensorIteratorERKNS_10TensorBaseEbENKUlvE_clEvENKUlvE3_clEvENKUlvE_clEvENKUlvE0_clEvEUlRslE0_EEvS4_S7_RKT1_EUliE_EEvlSE_ --------------------------
	.section	.nv.info._ZN2at6native24index_elementwise_kernelILi128ELi4EZNS0_20cuda_take_put_kernelIslZZZZZNS0_10put_kernelERNS_14TensorIteratorERKNS_10TensorBaseEbENKUlvE_clEvENKUlvE3_clEvENKUlvE_clEvENKUlvE0_clEvEUlRslE0_EEvS4_S7_RKT1_EUliE_EEvlSE_,"",@"SHT_CUDA_INFO"
	.sectionflags	@""
	.align	4


	//----- nvinfo : EIATTR_CUDA_API_VERSION
	.align		4
        /*0000*/ 	.byte	0x04, 0x37
        /*0002*/ 	.short	(.L_4323 - .L_4322)
.L_4322:
        /*0004*/ 	.word	0x00000082


	//----- nvinfo : EIATTR_KPARAM_INFO
	.align		4
.L_4323:
        /*0008*/ 	.byte	0x04, 0x17
        /*000a*/ 	.short	(.L_4325 - .L_4324)
.L_4324:
        /*000c*/ 	.word	0x00000000
        /*0010*/ 	.short	0x0001
        /*0012*/ 	.short	0x0008
        /*0014*/ 	.byte	0x00, 0xf0, 0xe1, 0x0e


	//----- nvinfo : EIATTR_KPARAM_INFO
	.align		4
.L_4325:
        /*0018*/ 	.byte	0x04, 0x17
        /*001a*/ 	.short	(.L_4327 - .L_4326)
.L_4326:
        /*001c*/ 	.word	0x00000000
        /*0020*/ 	.short	0x0000
        /*0022*/ 	.short	0x0000
        /*0024*/ 	.byte	0x00, 0xf0, 0x21, 0x00


	//----- nvinfo : EIATTR_SPARSE_MMA_MASK
	.align		4
.L_4327:
        /*0028*/ 	.byte	0x03, 0x50
        /*002a*/ 	.short	0x0000


	//----- nvinfo : EIATTR_MAXREG_COUNT
	.align		4
        /*002c*/ 	.byte	0x03, 0x1b
        /*002e*/ 	.short	0x0080


	//----- nvinfo : EIATTR_EXTERNS
	.align		4
        /*0030*/ 	.byte	0x04, 0x0f
        /*0032*/ 	.short	(.L_4329 - .L_4328)


	//   ....[0]....
	.align		4
.L_4328:
        /*0034*/ 	.word	index@(__assertfail)


	//----- nvinfo : EIATTR_MERCURY_ISA_VERSION
	.align		4
.L_4329:
        /*0038*/ 	.byte	0x03, 0x5f
        /*003a*/ 	.short	0x0101


	//----- nvinfo : EIATTR_VRC_CTA_INIT_COUNT
	.align		4
        /*003c*/ 	.byte	0x02, 0x4a
	.zero		1
	.zero		1


	//----- nvinfo : EIATTR_SYSCALL_OFFSETS
	.align		4
        /*0040*/ 	.byte	0x04, 0x46
        /*0042*/ 	.short	(.L_4331 - .L_4330)


	//   ....[0]....
.L_4330:
        /*0044*/ 	.word	0x000002e0


	//   ....[1]....
        /*0048*/ 	.word	0x00000530


	//   ....[2]....
        /*004c*/ 	.word	0x00000780


	//   ....[3]....
        /*0050*/ 	.word	0x000009c0


	//   ....[4]....
        /*0054*/ 	.word	0x00000c40


	//   ....[5]....
        /*0058*/ 	.word	0x00006690


	//   ....[6]....
        /*005c*/ 	.word	0x0000c0e0


	//   ....[7]....
        /*0060*/ 	.word	0x00011b20


	//   ....[8]....
        /*0064*/ 	.word	0x000173d0


	//   ....[9]....
        /*0068*/ 	.word	0x000176b0


	//   ....[10]....
        /*006c*/ 	.word	0x00017990


	//   ....[11]....
        /*0070*/ 	.word	0x00017c60


	//   ....[12]....
        /*0074*/ 	.word	0x00019280


	//   ....[13]....
        /*0078*/ 	.word	0x0001a7d0


	//   ....[14]....
        /*007c*/ 	.word	0x0001bd20


	//   ....[15]....
        /*0080*/ 	.word	0x0001d280


	//   ....[16]....
        /*0084*/ 	.word	0x0001e7f0


	//   ....[17]....
        /*0088*/ 	.word	0x000253d0


	//   ....[18]....
        /*008c*/ 	.word	0x0002bfb0


	//   ....[19]....
        /*0090*/ 	.word	0x00032ba0


	//   ....[20]....
        /*0094*/ 	.word	0x00039900


	//   ....[21]....
        /*0098*/ 	.word	0x0003aee0


	//   ....[22]....
        /*009c*/ 	.word	0x0003c4c0


	//   ....[23]....
        /*00a0*/ 	.word	0x0003dab0


	//----- nvinfo : EIATTR_EXIT_INSTR_OFFSETS
	.align		4
.L_4331:
        /*00a4*/ 	.byte	0x04, 0x1c
        /*00a6*/ 	.short	(.L_4333 - .L_4332)


	//   ....[0]....
.L_4332:
        /*00a8*/ 	.word	0x00000820


	//   ....[1]....
        /*00ac*/ 	.word	0x00000a10


	//   ....[2]....
        /*00b0*/ 	.word	0x00011980


	//   ....[3]....
        /*00b4*/ 	.word	0x000171e0


	//   ....[4]....
        /*00b8*/ 	.word	0x00017ac0


	//   ....[5]....
        /*00bc*/ 	.word	0x00017d40


	//   ....[6]....
        /*00c0*/ 	.word	0x0001bdf0


	//   ....[7]....
        /*00c4*/ 	.word	0x0001d2d0


	//   ....[8]....
        /*00c8*/ 	.word	0x00031710


	//   ....[9]....
        /*00cc*/ 	.word	0x00038410


	//   ....[10]....
        /*00d0*/ 	.word	0x0003c620


	//   ....[11]....
        /*00d4*/ 	.word	0x0003db90


	//----- nvinfo : EIATTR_MAX_THREADS
	.align		4
.L_4333:
        /*00d8*/ 	.byte	0x04, 0x05
        /*00da*/ 	.short	(.L_4335 - .L_4334)
.L_4334:
        /*00dc*/ 	.word	0x00000080
        /*00e0*/ 	.word	0x00000001
        /*00e4*/ 	.word	0x00000001


	//----- nvinfo : EIATTR_CRS_STACK_SIZE
	.align		4
.L_4335:
        /*00e8*/ 	.byte	0x04, 0x1e
        /*00ea*/ 	.short	(.L_4337 - .L_4336)
.L_4336:
        /*00ec*/ 	.word	0x00000000


	//----- nvinfo : EIATTR_CBANK_PARAM_SIZE
	.align		4
.L_4337:
        /*00f0*/ 	.byte	0x03, 0x19
        /*00f2*/ 	.short	0x03c0


	//----- nvinfo : EIATTR_PARAM_CBANK
	.align		4
        /*00f4*/ 	.byte	0x04, 0x0a
        /*00f6*/ 	.short	(.L_4339 - .L_4338)
	.align		4
.L_4338:
        /*00f8*/ 	.word	index@(.nv.constant0._ZN2at6native24index_elementwise_kernelILi128ELi4EZNS0_20cuda_take_put_kernelIslZZZZZNS0_10put_kernelERNS_14TensorIteratorERKNS_10TensorBaseEbENKUlvE_clEvENKUlvE3_clEvENKUlvE_clEvENKUlvE0_clEvEUlRslE0_EEvS4_S7_RKT1_EUliE_EEvlSE_)
        /*00fc*/ 	.short	0x0380
        /*00fe*/ 	.short	0x03c0


	//----- nvinfo : EIATTR_SW_WAR
	.align		4
.L_4339:
        /*0100*/ 	.byte	0x04, 0x36
        /*0102*/ 	.short	(.L_4341 - .L_4340)
.L_4340:
        /*0104*/ 	.word	0x00000008
.L_4341:


//--------------------- .nv.info._ZN2at6native24index_elementwise_kernelILi128ELi4EZNS0_20cuda_take_put_kernelIslZZZZZNS0_10put_kernelERNS_14TensorIteratorERKNS_10TensorBaseEbENKUlvE_clEvENKUlvE3_clEvENKUlvE_clEvENKUlvE0_clEvEUlRslE_EEvS4_S7_RKT1_EUliE_EEvlSE_ --------------------------
	.section	.nv.info._ZN2at6native24index_elementwise_kernelILi128ELi4EZNS0_20cuda_take_put_kernelIslZZZZZNS0_10put_kernelERNS_14TensorIteratorERKNS_10TensorBaseEbENKUlvE_clEvENKUlvE3_clEvENKUlvE_clEvENKUlvE0_clEvEUlRslE_EEvS4_S7_RKT1_EUliE_EEvlSE_,"",@"SHT_CUDA_INFO"
	.sectionflags	@""
	.align	4


	//----- nvinfo : EIATTR_CUDA_API_VERSION
	.align		4
        /*0000*/ 	.byte	0x04, 0x37
        /*0002*/ 	.short	(.L_4343 - .L_4342)
.L_4342:
        /*0004*/ 	.word	0x00000082


	//----- nvinfo : EIATTR_KPARAM_INFO
	.align		4
.L_4343:
        /*0008*/ 	.byte	0x04, 0x17
        /*000a*/ 	.short	(.L_4345 - .L_4344)
.L_4344:
        /*000c*/ 	.word	0x00000000
        /*0010*/ 	.short	0x0001
        /*0012*/ 	.short	0x0008
        /*0014*/ 	.byte	0x00, 0xf0, 0x01, 0x0f


	//----- nvinfo : EIATTR_KPARAM_INFO
	.align		4
.L_4345:
        /*0018*/ 	.byte	0x04, 0x17
        /*001a*/ 	.short	(.L_4347 - .L_4346)
.L_4346:
        /*001c*/ 	.word	0x00000000
        /*0020*/ 	.short	0x0000
        /*0022*/ 	.short	0x0000
        /*0024*/ 	.byte	0x00, 0xf0, 0x21, 0x00


	//----- nvinfo : EIATTR_SPARSE_MMA_MASK
	.align		4
.L_4347:
        /*0028*/ 	.byte	0x03, 0x50
        /*002a*/ 	.short	0x0000


	//----- nvinfo : EIATTR_MAXREG_COUNT
	.align		4
        /*002c*/ 	.byte	0x03, 0x1b
        /*002e*/ 	.short	0x0080


	//----- nvinfo : EIATTR_EXTERNS
	.align		4
        /*0030*/ 	.byte	0x04, 0x0f
        /*0032*/ 	.short	(.L_4349 - .L_4348)


	//   ....[0]....
	.align		4
.L_4348:
        /*0034*/ 	.word	index@(__assertfail)


	//----- nvinfo : EIATTR_MERCURY_ISA_VERSION
	.align		4
.L_4349:
        /*0038*/ 	.byte	0x03, 0x5f
        /*003a*/ 	.short	0x0101


	//----- nvinfo : EIATTR_VRC_CTA_INIT_COUNT
	.align		4
        /*003c*/ 	.byte	0x02, 0x4a
	.zero		1
	.zero		1


	//----- nvinfo : EIATTR_SYSCALL_OFFSETS
	.align		4
        /*0040*/ 	.byte	0x04, 0x46
        /*0042*/ 	.short	(.L_4351 - .L_4350)


	//   ....[0]....
.L_4350:
        /*0044*/ 	.word	0x000002e0


	//   ....[1]....
        /*0048*/ 	.word	0x00000710


	//   ....[2]....
        /*004c*/ 	.word	0x00000bb0


	//   ....[3]....
        /*0050*/ 	.word	0x00001040


	//   ....[4]....
        /*0054*/ 	.word	0x00001450


	//   ....[5]....
        /*0058*/ 	.word	0x00006ff0


	//   ....[6]....
        /*005c*/ 	.word	0x0000cb90


	//   ....[7]....
        /*0060*/ 	.word	0x00012720


	//   ....[8]....
        /*0064*/ 	.word	0x00018100


	//   ....[9]....
        /*0068*/ 	.word	0x00018530


	//   ....[10]....
        /*006c*/ 	.word	0x00018960


	//   ....[11]....
        /*0070*/ 	.word	0x00018d80


	//   ....[12]....
        /*0074*/ 	.word	0x0001a4d0


	//   ....[13]....
        /*0078*/ 	.word	0x0001bc00


	//   ....[14]....
        /*007c*/ 	.word	0x0001d3b0


	//   ....[15]....
        /*0080*/ 	.word	0x0001eb70


	//   ....[16]....
        /*0084*/ 	.word	0x00020270


	//   ....[17]....
        /*0088*/ 	.word	0x00026fa0


	//   ....[18]....
        /*008c*/ 	.word	0x0002dcd0


	//   ....[19]....
        /*0090*/ 	.word	0x00034a10


	//   ....[20]....
        /*0094*/ 	.word	0x0003b8a0


	//   ....[21]....
        /*0098*/ 	.word	0x0003cfd0


	//   ....[22]....
        /*009c*/ 	.word	0x0003e700


	//   ....[23]....
        /*00a0*/ 	.word	0x0003fe40


	//----- nvinfo : EIATTR_EXIT_INSTR_OFFSETS
	.align		4
.L_4351:
        /*00a4*/ 	.byte	0x04, 0x1c
        /*00a6*/ 	.short	(.L_4353 - .L_4352)


	//   ....[0]....
.L_4352:
        /*00a8*/ 	.word	0x00000ea0


	//   ....[1]....
        /*00ac*/ 	.word	0x00001170


	//   ....[2]....
        /*00b0*/ 	.word	0x00001200


	//   ....[3]....
        /*00b4*/ 	.word	0x00012580


	//   ....[4]....
        /*00b8*/ 	.word	0x00017ef0


	//   ....[5]....
        /*00bc*/ 	.word	0x00018be0


	//   ....[6]....
        /*00c0*/ 	.word	0x00018f70


	//   ....[7]....
        /*00c4*/ 	.word	0x0001d6e0


	//   ....[8]....
        /*00c8*/ 	.word	0x0001eca0


	//   ....[9]....
        /*00cc*/ 	.word	0x0001ed30


	//   ....[10]....
        /*00d0*/ 	.word	0x00033580


	//   ....[11]....
        /*00d4*/ 	.word	0x0003a390


	//   ....[12]....
        /*00d8*/ 	.word	0x0003e9b0


	//   ....[13]....
        /*00dc*/ 	.word	0x00040050


	//----- nvinfo : EIATTR_MAX_THREADS
	.align		4
.L_4353:
        /*00e0*/ 	.byte	0x04, 0x05
        /*00e2*/ 	.short	(.L_4355 - .L_4354)
.L_4354:
        /*00e4*/ 	.word	0x00000080
        /*00e8*/ 	.word	0x00000001
        /*00ec*/ 	.word	0x00000001


	//----- nvinfo : EIATTR_CRS_STACK_SIZE
	.align		4
.L_4355:
        /*00f0*/ 	.byte	0x04, 0x1e
        /*00f2*/ 	.short	(.L_4357 - .L_4356)
.L_4356:
        /*00f4*/ 	.word	0x00000000


	//----- nvinfo : EIATTR_CBANK_PARAM_SIZE
	.align		4
.L_4357:
        /*00f8*/ 	.byte	0x03, 0x19
        /*00fa*/ 	.short	0x03c8


	//----- nvinfo : EIATTR_PARAM_CBANK
	.align		4
        /*00fc*/ 	.byte	0x04, 0x0a
        /*00fe*/ 	.short	(.L_4359 - .L_4358)
	.align		4
.L_4358:
        /*0100*/ 	.word	index@(.nv.constant0._ZN2at6native24index_elementwise_kernelILi128ELi4EZNS0_20cuda_take_put_kernelIslZZZZZNS0_10put_kernelERNS_14TensorIteratorERKNS_10TensorBaseEbENKUlvE_clEvENKUlvE3_clEvENKUlvE_clEvENKUlvE0_clEvEUlRslE_EEvS4_S7_RKT1_EUliE_EEvlSE_)
        /*0104*/ 	.short	0x0380
        /*0106*/ 	.short	0x03c8


	//----- nvinfo : EIATTR_SW_WAR
	.align		4
.L_4359:
        /*0108*/ 	.byte	0x04, 0x36
        /*010a*/ 	.short	(.L_4361 - .L_4360)
.L_4360:
        /*010c*/ 	.word	0x00000008
.L_4361:


//--------------------- .nv.info._ZN2at6native24index_elementwise_kernelILi128ELi4EZNS0_20cuda_take_put_kernelIsiZZZZZNS0_10put_kernelERNS_14TensorIteratorERKNS_10TensorBaseEbENKUlvE_clEvENKUlvE3_clEvENKUlvE_clEvENKUlvE_clEvEUlRsiE0_EEvS4_S7_RKT1_EUliE_EEvlSE_ --------------------------
	.section	.nv.info._ZN2at6native24index_elementwise_kernelILi128ELi4EZNS0_20cuda_take_put_kernelIsiZZZZZNS0_10put_kernelERNS_14TensorIteratorERKNS_10TensorBaseEbENKUlvE_clEvENKUlvE3_clEvENKUlvE_clEvENKUlvE_clEvEUlRsiE0_EEvS4_S7_RKT1_EUliE_EEvlSE_,"",@"SHT_CUDA_INFO"
	.sectionflags	@""
	.align	4


	//----- nvinfo : EIATTR_CUDA_API_VERSION
	.align		4
        /*0000*/ 	.byte	0x04, 0x37
        /*0002*/ 	.short	(.L_4363 - .L_4362)
.L_4362:
        /*0004*/ 	.word	0x00000082


	//----- nvinfo : EIATTR_KPARAM_INFO
	.align		4
.L_4363:
        /*0008*/ 	.byte	0x04, 0x17
        /*000a*/ 	.short	(.L_4365 - .L_4364)
.L_4364:
        /*000c*/ 	.word	0x00000000
        /*0010*/ 	.short	0x0001
        /*0012*/ 	.short	0x0008
        /*0014*/ 	.byte	0x00, 0xf0, 0xc1, 0x0e


	//----- nvinfo : EIATTR_KPARAM_INFO
	.align		4
.L_4365:
        /*0018*/ 	.byte	0x04, 0x17
        /*001a*/ 	.short	(.L_4367 - .L_4366)
.L_4366:
        /*001c*/ 	.word	0x00000000
        /*0020*/ 	.short	0x0000
        /*0022*/ 	.short	0x0000
        /*0024*/ 	.byte	0x00, 0xf0, 0x21, 0x00


	//----- nvinfo : EIATTR_SPARSE_MMA_MASK
	.align		4
.L_4367:
        /*0028*/ 	.byte	0x03, 0x50
        /*002a*/ 	.short	0x0000


	//----- nvinfo : EIATTR_MAXREG_COUNT
	.align		4
        /*002c*/ 	.byte	0x03, 0x1b
        /*002e*/ 	.short	0x0080


	//----- nvinfo : EIATTR_EXTERNS
	.align		4
        /*0030*/ 	.byte	0x04, 0x0f
        /*0032*/ 	.short	(.L_4369 - .L_4368)


	//   ....[0]....
	.align		4
.L_4368:
        /*0034*/ 	.word	index@(__assertfail)


	//----- nvinfo : EIATTR_MERCURY_ISA_VERSION
	.align		4
.L_4369:
        /*0038*/ 	.byte	0x03, 0x5f
        /*003a*/ 	.short	0x0101


	//----- nvinfo : EIATTR_VRC_CTA_INIT_COUNT
	.align		4
        /*003c*/ 	.byte	0x02, 0x4a
	.zero		1
	.zero		1


	//----- nvinfo : EIATTR_SYSCALL_OFFSETS
	.align		4
        /*0040*/ 	.byte	0x04, 0x46
        /*0042*/ 	.short	(.L_4371 - .L_4370)


	//   ....[0]....
.L_4370:
        /*0044*/ 	.word	0x000002d0


	//   ....[1]....
        /*0048*/ 	.word	0x00000520


	//   ....[2]....
        /*004c*/ 	.word	0x00000770


	//   ....[3]....
        /*0050*/ 	.word	0x000009b0


	//   ....[4]....
        /*0054*/ 	.word	0x00000c20


	//   ....[5]....
        /*0058*/ 	.word	0x00001fc0


	//   ....[6]....
        /*005c*/ 	.word	0x00003360


	//   ....[7]....
        /*0060*/ 	.word	0x000046f0


	//   ....[8]....
        /*0064*/ 	.word	0x00005a80


	//   ....[9]....
        /*0068*/ 	.word	0x00005d40


	//   ....[10]....
        /*006c*/ 	.word	0x00006000


	//   ....[11]....
        /*0070*/ 	.word	0x000062b0


	//   ....[12]....
        /*0074*/ 	.word	0x000078a0


	//   ....[13]....
        /*0078*/ 	.word	0x00008de0


	//   ....[14]....
        /*007c*/ 	.word	0x0000a320


	//   ....[15]....
        /*0080*/ 	.word	0x0000b870


	//   ....[16]....
        /*0084*/ 	.word	0x0000cdd0


	//   ....[17]....
        /*0088*/ 	.word	0x0000f470


	//   ....[18]....
        /*008c*/ 	.word	0x00011b10


	//   ....[19]....
        /*0090*/ 	.word	0x000141c0


	//   ....[20]....
        /*0094*/ 	.word	0x00016840


	//   ....[21]....
        /*0098*/ 	.word	0x00017df0


	//   ....[22]....
        /*009c*/ 	.word	0x000193a0


	//   ....[23]....
        /*00a0*/ 	.word	0x0001a960


	//----- nvinfo : EIATTR_EXIT_INSTR_OFFSETS
	.align		4
.L_4371:
        /*00a4*/ 	.byte	0x04, 0x1c
        /*00a6*/ 	.short	(.L_4373 - .L_4372)


	//   ....[0]....
.L_4372:
        /*00a8*/ 	.word	0x00000810


	//   ....[1]....
        /*00ac*/ 	.word	0x00000a00


	//   ....[2]....
        /*00b0*/ 	.word	0x00004550


	//   ....[3]....
        /*00b4*/ 	.word	0x00005890


	//   ....[4]....
        /*00b8*/ 	.word	0x00006110


	//   ....[5]....
        /*00bc*/ 	.word	0x00006370


	//   ....[6]....
        /*00c0*/ 	.word	0x0000a3f0


	//   ....[7]....
        /*00c4*/ 	.word	0x0000b8c0


	//   ....[8]....
        /*00c8*/ 	.word	0x00012d30


	//   ....[9]....
        /*00cc*/ 	.word	0x00015360


	//   ....[10]....
        /*00d0*/ 	.word	0x000194e0


	//   ....[11]....
        /*00d4*/ 	.word	0x0001aa20


	//----- nvinfo : EIATTR_MAX_THREADS
	.align		4
.L_4373:
        /*00d8*/ 	.byte	0x04, 0x05
        /*00da*/ 	.short	(.L_4375 - .L_4374)
.L_4374:
        /*00dc*/ 	.word	0x00000080
        /*00e0*/ 	.word	0x00000001
        /*00e4*/ 	.word	0x00000001


	//----- nvinfo : EIATTR_CRS_STACK_SIZE
	.align		4
.L_4375:
        /*00e8*/ 	.byte	0x04, 0x1e
        /*00ea*/ 	.short	(.L_4377 - .L_4376)
.L_4376:
        /*00ec*/ 	.word	0x00000000


	//----- nvinfo : EIATTR_CBANK_PARAM_SIZE
	.align		4
.L_4377:
        /*00f0*/ 	.byte	0x03, 0x19
        /*00f2*/ 	.short	0x03b8


	//----- nvinfo : EIATTR_PARAM_CBANK
	.align		4
        /*00f4*/ 	.byte	0x04, 0x0a
        /*00f6*/ 	.short	(.L_4379 - .L_4378)
	.align		4
.L_4378:
        /*00f8*/ 	.word	index@(.nv.constant0._ZN2at6native24index_elementwise_kernelILi128ELi4EZNS0_20cuda_take_put_kernelIsiZZZZZNS0_10put_kernelERNS_14TensorIteratorERKNS_10TensorBaseEbENKUlvE_clEvENKUlvE3_clEvENKUlvE_clEvENKUlvE_clEvEUlRsiE0_EEvS4_S7_RKT1_EUliE_EEvlSE_)
        /*00fc*/ 	.short	0x0380
        /*00fe*/ 	.short	0x03b8


	//----- nvinfo : EIATTR_SW_WAR
	.align		4
.L_4379:
        /*0100*/ 	.byte	0x04, 0x36
        /*0102*/ 	.short	(.L_4381 - .L_4380)
.L_4380:
        /*0104*/ 	.word	0x00000008
.L_4381:


//--------------------- .nv.info._ZN2at6native24index_elementwise_kernelILi128ELi4EZNS0_20cuda_take_put_kernelIsiZZZZZNS0_10put_kernelERNS_14TensorIteratorERKNS_10TensorBaseEbENKUlvE_clEvENKUlvE3_clEvENKUlvE_clEvENKUlvE_clEvEUlRsiE_EEvS4_S7_RKT1_EUliE_EEvlSE_ --------------------------
	.section	.nv.info._ZN2at6native24index_elementwise_kernelILi128ELi4EZNS0_20cuda_take_put_kernelIsiZZZZZNS0_10put_kernelERNS_14TensorIteratorERKNS_10TensorBaseEbENKUlvE_clEvENKUlvE3_clEvENKUlvE_clEvENKUlvE_clEvEUlRsiE_EEvS4_S7_RKT1_EUliE_EEvlSE_,"",@"SHT_CUDA_INFO"
	.sectionflags	@""
	.align	4


	//----- nvinfo : EIATTR_CUDA_API_VERSION
	.align		4
        /*0000*/ 	.byte	0x04, 0x37
        /*0002*/ 	.short	(.L_4383 - .L_4382)
.L_4382:
        /*0004*/ 	.word	0x00000082


	//----- nvinfo : EIATTR_KPARAM_INFO
	.align		4
.L_4383:
        /*0008*/ 	.byte	0x04, 0x17
        /*000a*/ 	.short	(.L_4385 - .L_4384)
.L_4384:
        /*000c*/ 	.word	0x00000000
        /*0010*/ 	.short	0x0001
        /*0012*/ 	.short	0x0008
        /*0014*/ 	.byte	0x00, 0xf0, 0xe1, 0x0e


	//----- nvinfo : EIATTR_KPARAM_INFO
	.align		4
.L_4385:
        /*0018*/ 	.byte	0x04, 0x17
        /*001a*/ 	.short	(.L_4387 - .L_4386)
.L_4386:
        /*001c*/ 	.word	0x00000000
        /*0020*/ 	.short	0x0000
        /*0022*/ 	.short	0x0000
        /*0024*/ 	.byte	0x00, 0xf0, 0x21, 0x00


	//----- nvinfo : EIATTR_SPARSE_MMA_MASK
	.align		4
.L_4387:
        /*0028*/ 	.byte	0x03, 0x50
        /*002a*/ 	.short	0x0000


	//----- nvinfo : EIATTR_MAXREG_COUNT
	.align		4
        /*002c*/ 	.byte	0x03, 0x1b
        /*002e*/ 	.short	0x0080


	//----- nvinfo : EIATTR_EXTERNS
	.align		4
        /*0030*/ 	.byte	0x04, 0x0f
        /*0032*/ 	.short	(.L_4389 - .L_4388)


	//   ....[0]....
	.align		4
.L_4388:
        /*0034*/ 	.word	index@(__assertfail)


	//----- nvinfo : EIATTR_MERCURY_ISA_VERSION
	.align		4
.L_4389:
        /*0038*/ 	.byte	0x03, 0x5f
        /*003a*/ 	.short	0x0101


	//----- nvinfo : EIATTR_VRC_CTA_INIT_COUNT
	.align		4
        /*003c*/ 	.byte	0x02, 0x4a
	.zero		1
	.zero		1


	//----- nvinfo : EIATTR_SYSCALL_OFFSETS
	.align		4
        /*0040*/ 	.byte	0x04, 0x46
        /*0042*/ 	.short	(.L_4391 - .L_4390)


	//   ....[0]....
.L_4390:
        /*0044*/ 	.word	0x000002d0


	//   ....[1]....
        /*0048*/ 	.word	0x00000700


	//   ....[2]....
        /*004c*/ 	.word	0x00000ba0


	//   ....[3]....
        /*0050*/ 	.word	0x00001030


	//   ....[4]....
        /*0054*/ 	.word	0x00001430


	//   ....[5]....
        /*0058*/ 	.word	0x00002910


	//   ....[6]....
        /*005c*/ 	.word	0x00003df0


	//   ....[7]....
        /*0060*/ 	.word	0x000052c0


	//   ....[8]....
        /*0064*/ 	.word	0x00006770


	//   ....[9]....
        /*0068*/ 	.word	0x00006b70


	//   ....[10]....
        /*006c*/ 	.word	0x00006f70


	//   ....[11]....
        /*0070*/ 	.word	0x00007360


	//   ....[12]....
        /*0074*/ 	.word	0x00008a70


	//   ....[13]....
        /*0078*/ 	.word	0x0000a190


	//   ....[14]....
        /*007c*/ 	.word	0x0000b920


	//   ....[15]....
        /*0080*/ 	.word	0x0000d0c0


	//   ....[16]....
        /*0084*/ 	.word	0x0000e7b0


	//   ....[17]....
        /*0088*/ 	.word	0x00010f90


	//   ....[18]....
        /*008c*/ 	.word	0x00013770


	//   ....[19]....
        /*0090*/ 	.word	0x00015f60


	//   ....[20]....
        /*0094*/ 	.word	0x00018700


	//   ....[21]....
        /*0098*/ 	.word	0x00019df0


	//   ....[22]....
        /*009c*/ 	.word	0x0001b4e0


	//   ....[23]....
        /*00a0*/ 	.word	0x0001cbe0


	//----- nvinfo : EIATTR_EXIT_INSTR_OFFSETS
	.align		4
.L_4391:
        /*00a4*/ 	.byte	0x04, 0x1c
        /*00a6*/ 	.short	(.L_4393 - .L_4392)


	//   ....[0]....
.L_4392:
        /*00a8*/ 	.word	0x00000e90


	//   ....[1]....
        /*00ac*/ 	.word	0x00001160


	//   ....[2]....
        /*00b0*/ 	.word	0x000011f0


	//   ....[3]....
        /*00b4*/ 	.word	0x00005120


	//   ....[4]....
        /*00b8*/ 	.word	0x00006560


	//   ....[5]....
        /*00bc*/ 	.word	0x000071c0


	//   ....[6]....
        /*00c0*/ 	.word	0x00007520


	//   ....[7]....
        /*00c4*/ 	.word	0x0000bc40


	//   ....[8]....
        /*00c8*/ 	.word	0x0000d1f0


	//   ....[9]....
        /*00cc*/ 	.word	0x0000d280


	//   ....[10]....
        /*00d0*/ 	.word	0x00014ad0


	//   ....[11]....
        /*00d4*/ 	.word	0x00017200


	//   ....[12]....
        /*00d8*/ 	.word	0x0001b760


	//   ....[13]....
        /*00dc*/ 	.word	0x0001cdc0


	//----- nvinfo : EIATTR_MAX_THREADS
	.align		4
.L_4393:
        /*00e0*/ 	.byte	0x04, 0x05
        /*00e2*/ 	.short	(.L_4395 - .L_4394)
.L_4394:
        /*00e4*/ 	.word	0x00000080
        /*00e8*/ 	.word	0x00000001
        /*00ec*/ 	.word	0x00000001


	//----- nvinfo : EIATTR_CRS_STACK_SIZE
	.align		4
.L_4395:
        /*00f0*/ 	.byte	0x04, 0x1e
        /*00f2*/ 	.short	(.L_4397 - .L_4396)
.L_4396:
        /*00f4*/ 	.word	0x00000000


	//----- nvinfo : EIATTR_CBANK_PARAM_SIZE
	.align		4
.L_4397:
        /*00f8*/ 	.byte	0x03, 0x19
        /*00fa*/ 	.short	0x03c0


	//----- nvinfo : EIATTR_PARAM_CBANK
	.align		4
        /*00fc*/ 	.byte	0x04, 0x0a
        /*00fe*/ 	.short	(.L_4399 - .L_4398)
	.align		4
.L_4398:
        /*0100*/ 	.word	index@(.nv.constant0._ZN2at6native24index_elementwise_kernelILi128ELi4EZNS0_20cuda_take_put_kernelIsiZZZZZNS0_10put_kernelERNS_14TensorIteratorERKNS_10TensorBaseEbENKUlvE_clEvENKUlvE3_clEvENKUlvE_clEvENKUlvE_clEvEUlRsiE_EEvS4_S7_RKT1_EUliE_EEvlSE_)
        /*0104*/ 	.short	0x0380
        /*0106*/ 	.short	0x03c0


	//----- nvinfo : EIATTR_SW_WAR
	.align		4
.L_4399:
        /*0108*/ 	.byte	0x04, 0x36
        /*010a*/ 	.short	(.L_4401 - .L_4400)
.L_4400:
        /*010c*/ 	.word	0x00000008
.L_4401:


//--------------------- .nv.info._ZN2at6native24index_elementwise_kernelILi128ELi4EZNS0_20cuda_take_put_kernelIllZZZZZNS0_10put_kernelERNS_14TensorIteratorERKNS_10TensorBaseEbENKUlvE_clEvENKUlvE2_clEvENKUlvE_clEvENKUlvE0_clEvEUlRllE0_EEvS4_S7_RKT1_EUliE_EEvlSE_ --------------------------
	.section	.nv.info._ZN2at6native24index_elementwise_kernelILi128ELi4EZNS0_20cuda_take_put_kernelIllZZZZZNS0_10put_kernelERNS_14TensorIteratorERKNS_10TensorBaseEbENKUlvE_clEvENKUlvE2_clEvENKUlvE_clEvENKUlvE0_clEvEUlRllE0_EEvS4_S7_RKT1_EUliE_EEvlSE_,"",@"SHT_CUDA_INFO"
	.sectionflags	@""
	.align	4


	//----- nvinfo : EIATTR_CUDA_API_VERSION
	.align		4
        /*0000*/ 	.byte	0x04, 0x37
        /*0002*/ 	.short	(.L_4403 - .L_4402)
.L_4402:
        /*0004*/ 	.word	0x00000082


	//----- nvinfo : EIATTR_KPARAM_INFO
	.align		4
.L_4403:
        /*0008*/ 	.byte	0x04, 0x17
        /*000a*/ 	.short	(.L_4405 - .L_4404)
.L_4404:
        /*000c*/ 	.word	0x00000000
        /*0010*/ 	.short	0x0001
        /*0012*/ 	.short	0x0008
        /*0014*/ 	.byte	0x00, 0xf0, 0xe1, 0x0e


	//----- nvinfo : EIATTR_KPARAM_INFO
	.align		4
.L_4405:
        /*0018*/ 	.byte	0x04, 0x17
        /*001a*/ 	.short	(.L_4407 - .L_4406)
.L_4406:
        /*001c*/ 	.word	0x00000000
        /*0020*/ 	.short	0x0000
        /*0022*/ 	.short	0x0000
        /*0024*/ 	.byte	0x00, 0xf0, 0x21, 0x00


	//----- nvinfo : EIATTR_SPARSE_MMA_MASK
	.align		4
.L_4407:
        /*0028*/ 	.byte	0x03, 0x50
        /*002a*/ 	.short	0x0000


	//----- nvinfo : EIATTR_MAXREG_COUNT
	.align		4
        /*002c*/ 	.byte	0x03, 0x1b
        /*002e*/ 	.short	0x0080


	//----- nvinfo : EIATTR_EXTERNS
	.align		4
        /*0030*/ 	.byte	0x04, 0x0f
        /*0032*/ 	.short	(.L_4409 - .L_4408)


	//   ....[0]....
	.align		4
.L_4408:
        /*0034*/ 	.word	index@(__assertfail)


	//----- nvinfo : EIATTR_MERCURY_ISA_VERSION
	.align		4
.L_4409:
        /*0038*/ 	.byte	0x03, 0x5f
        /*003a*/ 	.short	0x0101


	//----- nvinfo : EIATTR_VRC_CTA_INIT_COUNT
	.align		4
        /*003c*/ 	.byte	0x02, 0x4a
	.zero		1
	.zero		1


	//----- nvinfo : EIATTR_SYSCALL_OFFSETS
	.align		4
        /*0040*/ 	.byte	0x04, 0x46
        /*0042*/ 	.short	(.L_4411 - .L_4410)


	//   ....[0]....
.L_4410:
        /*0044*/ 	.word	0x000002e0


	//   ....[1]....
        /*0048*/ 	.word	0x00000530


	//   ....[2]....
        /*004c*/ 	.word	0x00000780


	//   ....[3]....
        /*0050*/ 	.word	0x000009c0


	//   ....[4]....
        /*0054*/ 	.word	0x00000c40


	//   ....[5]....
        /*0058*/ 	.word	0x00006690


	//   ....[6]....
        /*005c*/ 	.word	0x0000c0e0


	//   ....[7]....
        /*0060*/ 	.word	0x00011b20


	//   ....[8]....
        /*0064*/ 	.word	0x000173d0


	//   ....[9]....
        /*0068*/ 	.word	0x000176b0


	//   ....[10]....
        /*006c*/ 	.word	0x00017990


	//   ....[11]....
        /*0070*/ 	.word	0x00017c60


	//   ....[12]....
        /*0074*/ 	.word	0x00019280


	//   ....[13]....
        /*0078*/ 	.word	0x0001a7d0


	//   ....[14]....
        /*007c*/ 	.word	0x0001bd20


	//   ....[15]....
        /*0080*/ 	.word	0x0001d280


	//   ....[16]....
        /*0084*/ 	.word	0x0001e7f0


	//   ....[17]....
        /*0088*/ 	.word	0x000253d0


	//   ....[18]....
        /*008c*/ 	.word	0x0002bfb0


	//   ....[19]....
        /*0090*/ 	.word	0x00032ba0


	//   ....[20]....
        /*0094*/ 	.word	0x00039900


	//   ....[21]....
        /*0098*/ 	.word	0x0003aee0


	//   ....[22]....
        /*009c*/ 	.word	0x0003c4c0


	//   ....[23]....
        /*00a0*/ 	.word	0x0003dab0


	//----- nvinfo : EIATTR_EXIT_INSTR_OFFSETS
	.align		4
.L_4411:
        /*00a4*/ 	.byte	0x04, 0x1c
        /*00a6*/ 	.short	(.L_4413 - .L_4412)


	//   ....[0]....
.L_4412:
        /*00a8*/ 	.word	0x00000820


	//   ....[1]....
        /*00ac*/ 	.word	0x00000a10


	//   ....[2]....
        /*00b0*/ 	.word	0x00011980


	//   ....[3]....
        /*00b4*/ 	.word	0x000171e0


	//   ....[4]....
        /*00b8*/ 	.word	0x00017ac0


	//   ....[5]....
        /*00bc*/ 	.word	0x00017d40


	//   ....[6]....
        /*00c0*/ 	.word	0x0001bdf0


	//   ....[7]....
        /*00c4*/ 	.word	0x0001d2d0


	//   ....[8]....
        /*00c8*/ 	.word	0x00031710


	//   ....[9]....
        /*00cc*/ 	.word	0x00038410


	//   ....[10]....
        /*00d0*/ 	.word	0x0003c620


	//   ....[11]....
        /*00d4*/ 	.word	0x0003db90


	//----- nvinfo : EIATTR_MAX_THREADS
	.align		4
.L_4413:
        /*00d8*/ 	.byte	0x04, 0x05
        /*00da*/ 	.short	(.L_4415 - .L_4414)
.L_4414:
        /*00dc*/ 	.word	0x00000080
        /*00e0*/ 	.word	0x00000001
        /*00e4*/ 	.word	0x00000001


	//----- nvinfo : EIATTR_CRS_STACK_SIZE
	.align		4
.L_4415:
        /*00e8*/ 	.byte	0x04, 0x1e
        /*00ea*/ 	.short	(.L_4417 - .L_4416)
.L_4416:
        /*00ec*/ 	.word	0x00000000


	//----- nvinfo : EIATTR_CBANK_PARAM_SIZE
	.align		4
.L_4417:
        /*00f0*/ 	.byte	0x03, 0x19
        /*00f2*/ 	.short	0x03c0


	//----- nvinfo : EIATTR_PARAM_CBANK
	.align		4
        /*00f4*/ 	.byte	0x04, 0x0a
        /*00f6*/ 	.short	(.L_4419 - .L_4418)
	.align		4
.L_4418:
        /*00f8*/ 	.word	index@(.nv.constant0._ZN2at6native24index_elementwise_kernelILi128ELi4EZNS0_20cuda_take_put_kernelIllZZZZZNS0_10put_kernelERNS_14TensorIteratorERKNS_10TensorBaseEbENKUlvE_clEvENKUlvE2_clEvENKUlvE_clEvENKUlvE0_clEvEUlRllE0_EEvS4_S7_RKT1_EUliE_EEvlSE_)
        /*00fc*/ 	.short	0x0380
        /*00fe*/ 	.short	0x03c0


	//----- nvinfo : EIATTR_SW_WAR
	.align		4
.L_4419:
        /*0100*/ 	.byte	0x04, 0x36
        /*0102*/ 	.short	(.L_4421 - .L_4420)
.L_4420:
        /*0104*/ 	.word	0x00000008
.L_4421:


//--------------------- .nv.info._ZN2at6native24index_elementwise_kernelILi128ELi4EZNS0_20cuda_take_put_kernelIllZZZZZNS0_10put_kernelERNS_14TensorIteratorERKNS_10TensorBaseEbENKUlvE_clEvENKUlvE2_clEvENKUlvE_clEvENKUlvE0_clEvEUlRllE_EEvS4_S7_RKT1_EUliE_EEvlSE_ --------------------------
	.section	.nv.info._ZN2at6native24index_elementwise_kernelILi128ELi4EZNS0_20cuda_take_put_kernelIllZZZZZNS0_10put_kernelERNS_14TensorIteratorERKNS_10TensorBaseEbENKUlvE_clEvENKUlvE2_clEvENKUlvE_clEvENKUlvE0_clEvEUlRllE_EEvS4_S7_RKT1_EUliE_EEvlSE_,"",@"SHT_CUDA_INFO"
	.sectionflags	@""
	.align	4


	//----- nvinfo : EIATTR_CUDA_API_VERSION
	.align		4
        /*0000*/ 	.byte	0x04, 0x37
        /*0002*/ 	.short	(.L_4423 - .L_4422)
.L_4422:
        /*0004*/ 	.word	0x00000082


	//----- nvinfo : EIATTR_KPARAM_INFO
	.align		4
.L_4423:
        /*0008*/ 	.byte	0x04, 0x17
        /*000a*/ 	.short	(.L_4425 - .L_4424)
.L_4424:
        /*000c*/ 	.word	0x00000000
        /*0010*/ 	.short	0x0001
        /*0012*/ 	.short	0x0008
        /*0014*/ 	.byte	0x00, 0xf0, 0x01, 0x0f


	//----- nvinfo : EIATTR_KPARAM_INFO
	.align		4
.L_4425:
        /*0018*/ 	.byte	0x04, 0x17
        /*001a*/ 	.short	(.L_4427 - .L_4426)
.L_4426:
        /*001c*/ 	.word	0x00000000
        /*0020*/ 	.short	0x0000
        /*0022*/ 	.short	0x0000
        /*0024*/ 	.byte	0x00, 0xf0, 0x21, 0x00


	//----- nvinfo : EIATTR_SPARSE_MMA_MASK
	.align		4
.L_4427:
        /*0028*/ 	.byte	0x03, 0x50
        /*002a*/ 	.short	0x0000


	//----- nvinfo : EIATTR_MAXREG_COUNT
	.align		4
        /*002c*/ 	.byte	0x03, 0x1b
        /*002e*/ 	.short	0x0080


	//----- nvinfo : EIATTR_EXTERNS
	.align		4
        /*0030*/ 	.byte	0x04, 0x0f
        /*0032*/ 	.short	(.L_4429 - .L_4428)


	//   ....[0]....
	.align		4
.L_4428:
        /*0034*/ 	.word	index@(__assertfail)


	//----- nvinfo : EIATTR_MERCURY_ISA_VERSION
	.align		4
.L_4429:
        /*0038*/ 	.byte	0x03, 0x5f
        /*003a*/ 	.short	0x0101


	//----- nvinfo : EIATTR_INT_WARP_WIDE_INSTR_OFFSETS
	.align		4
        /*003c*/ 	.byte	0x04, 0x31
        /*003e*/ 	.short	(.L_4431 - .L_4430)


	//   ....[0]....
.L_4430:
        /*0040*/ 	.word	0x00000320


	//   ....[1]....
        /*0044*/ 	.word	0x000005f0


	//   ....[2]....
        /*0048*/ 	.word	0x000008c0


	//   ....[3]....
        /*004c*/ 	.word	0x00000b80


	//   ....[4]....
        /*0050*/ 	.word	0x00017640


	//   ....[5]....
        /*0054*/ 	.word	0x000179a0


	//   ....[6]....
        /*0058*/ 	.word	0x00017d00


	//   ....[7]....
        /*005c*/ 	.word	0x00018050


	//----- nvinfo : EIATTR_VRC_CTA_INIT_COUNT
	.align		4
.L_4431:
        /*0060*/ 	.byte	0x02, 0x4a
	.zero		1
	.zero		1


	//----- nvinfo : EIATTR_SYSCALL_OFFSETS
	.align		4
        /*0064*/ 	.byte	0x04, 0x46
        /*0066*/ 	.short	(.L_4433 - .L_4432)


	//   ....[0]....
.L_4432:
        /*0068*/ 	.word	0x000002e0


	//   ....[1]....
        /*006c*/ 	.word	0x000005b0


	//   ....[2]....
        /*0070*/ 	.word	0x00000880


	//   ....[3]....
        /*0074*/ 	.word	0x00000b40


	//   ....[4]....
        /*0078*/ 	.word	0x00000e40


	//   ....[5]....
        /*007c*/ 	.word	0x00006890


	//   ....[6]....
        /*0080*/ 	.word	0x0000c2e0


	//   ....[7]....
        /*0084*/ 	.word	0x00011d20


	//   ....[8]....
        /*0088*/ 	.word	0x000175d0


	//   ....[9]....
        /*008c*/ 	.word	0x00017930


	//   ....[10]....
        /*0090*/ 	.word	0x00017c90


	//   ....[11]....
        /*0094*/ 	.word	0x00017fe0


	//   ....[12]....
        /*0098*/ 	.word	0x00019680


	//   ....[13]....
        /*009c*/ 	.word	0x0001abd0


	//   ....[14]....
        /*00a0*/ 	.word	0x0001c120


	//   ....[15]....
        /*00a4*/ 	.word	0x0001d680


	//   ....[16]....
        /*00a8*/ 	.word	0x0001ebf0


	//   ....[17]....
        /*00ac*/ 	.word	0x000257d0


	//   ....[18]....
        /*00b0*/ 	.word	0x0002c3b0


	//   ....[19]....
        /*00b4*/ 	.word	0x00032fa0


	//   ....[20]....
        /*00b8*/ 	.word	0x00039d00


	//   ....[21]....
        /*00bc*/ 	.word	0x0003b2e0


	//   ....[22]....
        /*00c0*/ 	.word	0x0003c8c0


	//   ....[23]....
        /*00c4*/ 	.word	0x0003deb0


	//----- nvinfo : EIATTR_EXIT_INSTR_OFFSETS
	.align		4
.L_4433:
        /*00c8*/ 	.byte	0x04, 0x1c
        /*00ca*/ 	.short	(.L_4435 - .L_4434)


	//   ....[0]....
.L_4434:
        /*00cc*/ 	.word	0x000009a0


	//   ....[1]....
        /*00d0*/ 	.word	0x00000c10


	//   ....[2]....
        /*00d4*/ 	.word	0x00011b80


	//   ....[3]....
        /*00d8*/ 	.word	0x000173e0


	//   ....[4]....
        /*00dc*/ 	.word	0x00017e40


	//   ....[5]....
        /*00e0*/ 	.word	0x00018140


	//   ....[6]....
        /*00e4*/ 	.word	0x0001c1f0


	//   ....[7]....
        /*00e8*/ 	.word	0x0001d6d0


	//   ....[8]....
        /*00ec*/ 	.word	0x00031b10


	//   ....[9]....
        /*00f0*/ 	.word	0x00038810


	//   ....[10]....
        /*00f4*/ 	.word	0x0003ca20


	//   ....[11]....
        /*00f8*/ 	.word	0x0003df90


	//----- nvinfo : EIATTR_MAX_THREADS
	.align		4
.L_4435:
        /*00fc*/ 	.byte	0x04, 0x05
        /*00fe*/ 	.short	(.L_4437 - .L_4436)
.L_4436:
        /*0100*/ 	.word	0x00000080
        /*0104*/ 	.word	0x00000001
        /*0108*/ 	.word	0x00000001


	//----- nvinfo : EIATTR_CRS_STACK_SIZE
	.align		4
.L_4437:
        /*010c*/ 	.byte	0x04, 0x1e
        /*010e*/ 	.short	(.L_4439 - .L_4438)
.L_4438:
        /*0110*/ 	.word	0x00000000


	//----- nvinfo : EIATTR_CBANK_PARAM_SIZE
	.align		4
.L_4439:
        /*0114*/ 	.byte	0x03, 0x19
        /*0116*/ 	.short	0x03c8


	//----- nvinfo : EIATTR_PARAM_CBANK
	.align		4
        /*0118*/ 	.byte	0x04, 0x0a
        /*011a*/ 	.short	(.L_4441 - .L_4440)
	.align		4
.L_4440:
        /*011c*/ 	.word	index@(.nv.constant0._ZN2at6native24index_elementwise_kernelILi128ELi4EZNS0_20cuda_take_put_kernelIllZZZZZNS0_10put_kernelERNS_14TensorIteratorERKNS_10TensorBaseEbENKUlvE_clEvENKUlvE2_clEvENKUlvE_clEvENKUlvE0_clEvEUlRllE_EEvS4_S7_RKT1_EUliE_EEvlSE_)
        /*0120*/ 	.short	0x0380
        /*0122*/ 	.short	0x03c8


	//----- nvinfo : EIATTR_SW_WAR
	.align		4
.L_4441:
        /*0124*/ 	.byte	0x04, 0x36
        /*0126*/ 	.short	(.L_4443 - .L_4442)
.L_4442:
        /*0128*/ 	.word	0x00000008
.L_4443:


//--------------------- .nv.info._ZN2at6native24index_elementwise_kernelILi128ELi4EZNS0_20cuda_take_put_kernelIliZZZZZNS0_10put_kernelERNS_14TensorIteratorERKNS_10TensorBaseEbENKUlvE_clEvENKUlvE2_clEvENKUlvE_clEvENKUlvE_clEvEUlRliE0_EEvS4_S7_RKT1_EUliE_EEvlSE_ --------------------------
	.section	.nv.info._ZN2at6native24index_elementwise_kernelILi128ELi4EZNS0_20cuda_take_put_kernelIliZZZZZNS0_10put_kernelERNS_14TensorIteratorERKNS_10TensorBaseEbENKUlvE_clEvENKUlvE2_clEvENKUlvE_clEvENKUlvE_clEvEUlRliE0_EEvS4_S7_RKT1_EUliE_EEvlSE_,"",@"SHT_CUDA_INFO"
	.sectionflags	@""
	.align	4


	//----- nvinfo : EIATTR_CUDA_API_VERSION
	.align		4
        /*0000*/ 	.byte	0x04, 0x37
        /*0002*/ 	.short	(.L_4445 - .L_4444)
.L_4444:
        /*0004*/ 	.word	0x00000082


	//----- nvinfo : EIATTR_KPARAM_INFO
	.align		4
.L_4445:
        /*0008*/ 	.byte	0x04, 0x17
        /*000a*/ 	.short	(.L_4447 - .L_4446)
.L_4446:
        /*000c*/ 	.word	0x00000000
        /*0010*/ 	.short	0x0001
        /*0012*/ 	.short	0x0008
        /*0014*/ 	.byte	0x00, 0xf0, 0xc1, 0x0e


	//----- nvinfo : EIATTR_KPARAM_INFO
	.align		4
.L_4447:
        /*0018*/ 	.byte	0x04, 0x17
        /*001a*/ 	.short	(.L_4449 - .L_4448)
.L_4448:
        /*001c*/ 	.word	0x00000000
        /*0020*/ 	.short	0x0000
        /*0022*/ 	.short	0x0000
        /*0024*/ 	.byte	0x00, 0xf0, 0x21, 0x00


	//----- nvinfo : EIATTR_SPARSE_MMA_MASK
	.align		4
.L_4449:
        /*0028*/ 	.byte	0x03, 0x50
        /*002a*/ 	.short	0x0000


	//----- nvinfo : EIATTR_MAXREG_COUNT
	.align		4
        /*002c*/ 	.byte	0x03, 0x1b
        /*002e*/ 	.short	0x0080


	//----- nvinfo : EIATTR_EXTERNS
	.align		4
        /*0030*/ 	.byte	0x04, 0x0f
        /*0032*/ 	.short	(.L_4451 - .L_4450)


	//   ....[0]....
	.align		4
.L_4450:
        /*0034*/ 	.word	index@(__assertfail)


	//----- nvinfo : EIATTR_MERCURY_ISA_VERSION
	.align		4
.L_4451:
        /*0038*/ 	.byte	0x03, 0x5f
        /*003a*/ 	.short	0x0101


	//----- nvinfo : EIATTR_VRC_CTA_INIT_COUNT
	.align		4
        /*003c*/ 	.byte	0x02, 0x4a
	.zero		1
	.zero		1


	//----- nvinfo : EIATTR_SYSCALL_OFFSETS
	.align		4
        /*0040*/ 	.byte	0x04, 0x46
        /*0042*/ 	.short	(.L_4453 - .L_4452)


	//   ....[0]....
.L_4452:
        /*0044*/ 	.word	0x000002d0


	//   ....[1]....
        /*0048*/ 	.word	0x00000520


	//   ....[2]....
        /*004c*/ 	.word	0x00000770


	//   ....[3]....
        /*0050*/ 	.word	0x000009b0


	//   ....[4]....
        /*0054*/ 	.word	0x00000c20


	//   ....[5]....
        /*0058*/ 	.word	0x00001fc0


	//   ....[6]....
        /*005c*/ 	.word	0x00003360


	//   ....[7]....
        /*0060*/ 	.word	0x000046f0


	//   ....[8]....
        /*0064*/ 	.word	0x00005a80


	//   ....[9]....
        /*0068*/ 	.word	0x00005d40


	//   ....[10]....
        /*006c*/ 	.word	0x00006000


	//   ....[11]....
        /*0070*/ 	.word	0x000062b0


	//   ....[12]....
        /*0074*/ 	.word	0x000078a0


	//   ....[13]....
        /*0078*/ 	.word	0x00008de0


	//   ....[14]....
        /*007c*/ 	.word	0x0000a320


	//   ....[15]....
        /*0080*/ 	.word	0x0000b870


	//   ....[16]....
        /*0084*/ 	.word	0x0000cdd0


	//   ....[17]....
        /*0088*/ 	.word	0x0000f470


	//   ....[18]....
        /*008c*/ 	.word	0x00011b10


	//   ....[19]....
        /*0090*/ 	.word	0x000141c0


	//   ....[20]....
        /*0094*/ 	.word	0x00016840


	//   ....[21]....
        /*0098*/ 	.word	0x00017df0


	//   ....[22]....
        /*009c*/ 	.word	0x000193a0


	//   ....[23]....
        /*00a0*/ 	.word	0x0001a960


	//----- nvinfo : EIATTR_EXIT_INSTR_OFFSETS
	.align		4
.L_4453:
        /*00a4*/ 	.byte	0x04, 0x1c
        /*00a6*/ 	.short	(.L_4455 - .L_4454)


	//   ....[0]....
.L_4454:
        /*00a8*/ 	.word	0x00000810


	//   ....[1]....
        /*00ac*/ 	.word	0x00000a00


	//   ....[2]....
        /*00b0*/ 	.word	0x00004550


	//   ....[3]....
        /*00b4*/ 	.word	0x00005890


	//   ....[4]....
        /*00b8*/ 	.word	0x00006110


	//   ....[5]....
        /*00bc*/ 	.word	0x00006370


	//   ....[6]....
        /*00c0*/ 	.word	0x0000a3f0


	//   ....[7]....
        /*00c4*/ 	.word	0x0000b8c0


	//   ....[8]....
        /*00c8*/ 	.word	0x00012d30


	//   ....[9]....
        /*00cc*/ 	.word	0x00015360


	//   ....[10]....
        /*00d0*/ 	.word	0x000194e0


	//   ....[11]....
        /*00d4*/ 	.word	0x0001aa20


	//----- nvinfo : EIATTR_MAX_THREADS
	.align		4
.L_4455:
        /*00d8*/ 	.byte	0x04, 0x05
        /*00da*/ 	.short	(.L_4457 - .L_4456)
.L_4456:
        /*00dc*/ 	.word	0x00000080
        /*00e0*/ 	.word	0x00000001
        /*00e4*/ 	.word	0x00000001


	//----- nvinfo : EIATTR_CRS_STACK_SIZE
	.align		4
.L_4457:
        /*00e8*/ 	.byte	0x04, 0x1e
        /*00ea*/ 	.short	(.L_4459 - .L_4458)
.L_4458:
        /*00ec*/ 	.word	0x00000000


	//----- nvinfo : EIATTR_CBANK_PARAM_SIZE
	.align		4
.L_4459:
        /*00f0*/ 	.byte	0x03, 0x19
        /*00f2*/ 	.short	0x03b8


	//----- nvinfo : EIATTR_PARAM_CBANK
	.align		4
        /*00f4*/ 	.byte	0x04, 0x0a
        /*00f6*/ 	.short	(.L_4461 - .L_4460)
	.align		4
.L_4460:
        /*00f8*/ 	.word	index@(.nv.constant0._ZN2at6native24index_elementwise_kernelILi128ELi4EZNS0_20cuda_take_put_kernelIliZZZZZNS0_10put_kernelERNS_14TensorIteratorERKNS_10TensorBaseEbENKUlvE_clEvENKUlvE2_clEvENKUlvE_clEvENKUlvE_clEvEUlRliE0_EEvS4_S7_RKT1_EUliE_EEvlSE_)
        /*00fc*/ 	.short	0x0380
        /*00fe*/ 	.short	0x03b8


	//----- nvinfo : EIATTR_SW_WAR
	.align		4
.L_4461:
        /*0100*/ 	.byte	0x04, 0x36
        /*0102*/ 	.short	(.L_4463 - .L_4462)
.L_4462:
        /*0104*/ 	.word	0x00000008
.L_4463:


//--------------------- .nv.info._ZN2at6native24index_elementwise_kernelILi128ELi4EZNS0_20cuda_take_put_kernelIliZZZZZNS0_10put_kernelERNS_14TensorIteratorERKNS_10TensorBaseEbENKUlvE_clEvENKUlvE2_clEvENKUlvE_clEvENKUlvE_clEvEUlRliE_EEvS4_S7_RKT1_EUliE_EEvlSE_ --------------------------
	.section	.nv.info._ZN2at6native24index_elementwise_kernelILi128ELi4EZNS0_20cuda_take_put_kernelIliZZZZZNS0_10put_kernelERNS_14TensorIteratorERKNS_10TensorBaseEbENKUlvE_clEvENKUlvE2_clEvENKUlvE_clEvENKUlvE_clEvEUlRliE_EEvS4_S7_RKT1_EUliE_EEvlSE_,"",@"SHT_CUDA_INFO"
	.sectionflags	@""
	.align	4


	//----- nvinfo : EIATTR_CUDA_API_VERSION
	.align		4
        /*0000*/ 	.byte	0x04, 0x37
        /*0002*/ 	.short	(.L_4465 - .L_4464)
.L_4464:
        /*0004*/ 	.word	0x00000082


	//----- nvinfo : EIATTR_KPARAM_INFO
	.align		4
.L_4465:
        /*0008*/ 	.byte	0x04, 0x17
        /*000a*/ 	.short	(.L_4467 - .L_4466)
.L_4466:
        /*000c*/ 	.word	0x00000000
        /*0010*/ 	.short	0x0001
        /*0012*/ 	.short	0x0008
        /*0014*/ 	.byte	0x00, 0xf0, 0xe1, 0x0e


	//----- nvinfo : EIATTR_KPARAM_INFO
	.align		4
.L_4467:
        /*0018*/ 	.byte	0x04, 0x17
        /*001a*/ 	.short	(.L_4469 - .L_4468)
.L_4468:
        /*001c*/ 	.word	0x00000000
        /*0020*/ 	.short	0x0000
        /*0022*/ 	.short	0x0000
        /*0024*/ 	.byte	0x00, 0xf0, 0x21, 0x00


	//----- nvinfo : EIATTR_SPARSE_MMA_MASK
	.align		4
.L_4469:
        /*0028*/ 	.byte	0x03, 0x50
        /*002a*/ 	.short	0x0000


	//----- nvinfo : EIATTR_MAXREG_COUNT
	.align		4
        /*002c*/ 	.byte	0x03, 0x1b
        /*002e*/ 	.short	0x0080


	//----- nvinfo : EIATTR_EXTERNS
	.align		4
        /*0030*/ 	.byte	0x04, 0x0f
        /*0032*/ 	.short	(.L_4471 - .L_4470)


	//   ....[0]....
	.align		4
.L_4470:
        /*0034*/ 	.word	index@(__assertfail)


	//----- nvinfo : EIATTR_MERCURY_ISA_VERSION
	.align		4
.L_4471:
        /*0038*/ 	.byte	0x03, 0x5f
        /*003a*/ 	.short	0x0101


	//----- nvinfo : EIATTR_INT_WARP_WIDE_INSTR_OFFSETS
	.align		4
        /*003c*/ 	.byte	0x04, 0x31
        /*003e*/ 	.short	(.L_4473 - .L_4472)


	//   ....[0]....
.L_4472:
        /*0040*/ 	.word	0x00000310


	//   ....[1]....
        /*0044*/ 	.word	0x000005e0


	//   ....[2]....
        /*0048*/ 	.word	0x000008b0


	//   ....[3]....
        /*004c*/ 	.word	0x00000b70


	//   ....[4]....
        /*0050*/ 	.word	0x00001fb0


	//   ....[5]....
        /*0054*/ 	.word	0x000033d0


	//   ....[6]....
        /*0058*/ 	.word	0x000047f0


	//   ....[7]....
        /*005c*/ 	.word	0x00005c00


	//   ....[8]....
        /*0060*/ 	.word	0x00005ef0


	//   ....[9]....
        /*0064*/ 	.word	0x00006230


	//   ....[10]....
        /*0068*/ 	.word	0x00006570


	//   ....[11]....
        /*006c*/ 	.word	0x000068a0


	//----- nvinfo : EIATTR_VRC_CTA_INIT_COUNT
	.align		4
.L_4473:
        /*0070*/ 	.byte	0x02, 0x4a
	.zero		1
	.zero		1


	//----- nvinfo : EIATTR_SYSCALL_OFFSETS
	.align		4
        /*0074*/ 	.byte	0x04, 0x46
        /*0076*/ 	.short	(.L_4475 - .L_4474)


	//   ....[0]....
.L_4474:
        /*0078*/ 	.word	0x000002d0


	//   ....[1]....
        /*007c*/ 	.word	0x000005a0


	//   ....[2]....
        /*0080*/ 	.word	0x00000870


	//   ....[3]....
        /*0084*/ 	.word	0x00000b30


	//   ....[4]....
        /*0088*/ 	.word	0x00000e20


	//   ....[5]....
        /*008c*/ 	.word	0x00002240


	//   ....[6]....
        /*0090*/ 	.word	0x00003660


	//   ....[7]....
        /*0094*/ 	.word	0x00004a70


	//   ....[8]....
        /*0098*/ 	.word	0x00005e80


	//   ....[9]....
        /*009c*/ 	.word	0x000061c0


	//   ....[10]....
        /*00a0*/ 	.word	0x00006500


	//   ....[11]....
        /*00a4*/ 	.word	0x00006830


	//   ....[12]....
        /*00a8*/ 	.word	0x00007ea0


	//   ....[13]....
        /*00ac*/ 	.word	0x000093e0


	//   ....[14]....
        /*00b0*/ 	.word	0x0000a920


	//   ....[15]....
        /*00b4*/ 	.word	0x0000be70


	//   ....[16]....
        /*00b8*/ 	.word	0x0000d3d0


	//   ....[17]....
        /*00bc*/ 	.word	0x0000fa70


	//   ....[18]....
        /*00c0*/ 	.word	0x00012110


	//   ....[19]....
        /*00c4*/ 	.word	0x000147c0


	//   ....[20]....
        /*00c8*/ 	.word	0x00016e40


	//   ....[21]....
        /*00cc*/ 	.word	0x000183f0


	//   ....[22]....
        /*00d0*/ 	.word	0x000199a0


	//   ....[23]....
        /*00d4*/ 	.word	0x0001af60


	//----- nvinfo : EIATTR_EXIT_INSTR_OFFSETS
	.align		4
.L_4475:
        /*00d8*/ 	.byte	0x04, 0x1c
        /*00da*/ 	.short	(.L_4477 - .L_4476)


	//   ....[0]....
.L_4476:
        /*00dc*/ 	.word	0x00000990


	//   ....[1]....
        /*00e0*/ 	.word	0x00000c00


	//   ....[2]....
        /*00e4*/ 	.word	0x000048d0


	//   ....[3]....
        /*00e8*/ 	.word	0x00005c90


	//   ....[4]....
        /*00ec*/ 	.word	0x00006690


	//   ....[5]....
        /*00f0*/ 	.word	0x00006970


	//   ....[6]....
        /*00f4*/ 	.word	0x0000a9f0


	//   ....[7]....
        /*00f8*/ 	.word	0x0000bec0


	//   ....[8]....
        /*00fc*/ 	.word	0x00013330


	//   ....[9]....
        /*0100*/ 	.word	0x00015960


	//   ....[10]....
        /*0104*/ 	.word	0x00019ae0


	//   ....[11]....
        /*0108*/ 	.word	0x0001b020


	//----- nvinfo : EIATTR_MAX_THREADS
	.align		4
.L_4477:
        /*010c*/ 	.byte	0x04, 0x05
        /*010e*/ 	.short	(.L_4479 - .L_4478)
.L_4478:
        /*0110*/ 	.word	0x00000080
        /*0114*/ 	.word	0x00000001
        /*0118*/ 	.word	0x00000001


	//----- nvinfo : EIATTR_CRS_STACK_SIZE
	.align		4
.L_4479:
        /*011c*/ 	.byte	0x04, 0x1e
        /*011e*/ 	.short	(.L_4481 - .L_4480)
.L_4480:
        /*0120*/ 	.word	0x00000000


	//----- nvinfo : EIATTR_CBANK_PARAM_SIZE
	.align		4
.L_4481:
        /*0124*/ 	.byte	0x03, 0x19
        /*0126*/ 	.short	0x03c0


	//----- nvinfo : EIATTR_PARAM_CBANK
	.align		4
        /*0128*/ 	.byte	0x04, 0x0a
        /*012a*/ 	.short	(.L_4483 - .L_4482)
	.align		4
.L_4482:
        /*012c*/ 	.word	index@(.nv.constant0._ZN2at6native24index_elementwise_kernelILi128ELi4EZNS0_20cuda_take_put_kernelIliZZZZZNS0_10put_kernelERNS_14TensorIteratorERKNS_10TensorBaseEbENKUlvE_clEvENKUlvE2_clEvENKUlvE_clEvENKUlvE_clEvEUlRliE_EEvS4_S7_RKT1_EUliE_EEvlSE_)
        /*0130*/ 	.short	0x0380
        /*0132*/ 	.short	0x03c0


	//----- nvinfo : EIATTR_SW_WAR
	.align		4
.L_4483:
        /*0134*/ 	.byte	0x04, 0x36
        /*0136*/ 	.short	(.L_4485 - .L_4484)
.L_4484:
        /*0138*/ 	.word	0x00000008
.L_4485:


//--------------------- .nv.info._ZN2at6native24index_elementwise_kernelILi128ELi4EZNS0_20cuda_take_put_kernelIilZZZZZNS0_10put_kernelERNS_14TensorIteratorERKNS_10TensorBaseEbENKUlvE_clEvENKUlvE1_clEvENKUlvE_clEvENKUlvE0_clEvEUlRilE0_EEvS4_S7_RKT1_EUliE_EEvlSE_ --------------------------
	.section	.nv.info._ZN2at6native24index_elementwise_kernelILi128ELi4EZNS0_20cuda_take_put_kernelIilZZZZZNS0_10put_kernelERNS_14TensorIteratorERKNS_10TensorBaseEbENKUlvE_clEvENKUlvE1_clEvENKUlvE_clEvENKUlvE0_clEvEUlRilE0_EEvS4_S7_RKT1_EUliE_EEvlSE_,"",@"SHT_CUDA_INFO"
	.sectionflags	@""
	.align	4


	//----- nvinfo : EIATTR_CUDA_API_VERSION
	.align		4
        /*0000*/ 	.byte	0x04, 0x37
        /*0002*/ 	.short	(.L_4487 - .L_4486)
.L_4486:
        /*0004*/ 	.word	0x00000082


	//----- nvinfo : EIATTR_KPARAM_INFO
	.align		4
.L_4487:
        /*0008*/ 	.byte	0x04, 0x17
        /*000a*/ 	.short	(.L_4489 - .L_4488)
.L_4488:
        /*000c*/ 	.word	0x00000000
        /*0010*/ 	.short	0x0001
        /*0012*/ 	.short	0x0008
        /*0014*/ 	.byte	0x00, 0xf0, 0xe1, 0x0e


	//----- nvinfo : EIATTR_KPARAM_INFO
	.align		4
.L_4489:
        /*0018*/ 	.byte	0x04, 0x17
        /*001a*/ 	.short	(.L_4491 - .L_4490)
.L_4490:
        /*001c*/ 	.word	0x00000000
        /*0020*/ 	.short	0x0000
        /*0022*/ 	.short	0x0000
        /*0024*/ 	.byte	0x00, 0xf0, 0x21, 0x00


	//----- nvinfo : EIATTR_SPARSE_MMA_MASK
	.align		4
.L_4491:
        /*0028*/ 	.byte	0x03, 0x50
        /*002a*/ 	.short	0x0000


	//----- nvinfo : EIATTR_MAXREG_COUNT
	.align		4
        /*002c*/ 	.byte	0x03, 0x1b
        /*002e*/ 	.short	0x0080


	//----- nvinfo : EIATTR_EXTERNS
	.align		4
        /*0030*/ 	.byte	0x04, 0x0f
        /*0032*/ 	.short	(.L_4493 - .L_4492)


	//   ....[0]....
	.align		4
.L_4492:
        /*0034*/ 	.word	index@(__assertfail)


	//----- nvinfo : EIATTR_MERCURY_ISA_VERSION
	.align		4
.L_4493:
        /*0038*/ 	.byte	0x03, 0x5f
        /*003a*/ 	.short	0x0101


	//----- nvinfo : EIATTR_VRC_CTA_INIT_COUNT
	.align		4
        /*003c*/ 	.byte	0x02, 0x4a
	.zero		1
	.zero		1


	//----- nvinfo : EIATTR_SYSCALL_OFFSETS
	.align		4
        /*0040*/ 	.byte	0x04, 0x46
        /*0042*/ 	.short	(.L_4495 - .L_4494)


	//   ....[0]....
.L_4494:
        /*0044*/ 	.word	0x000002e0


	//   ....[1]....
        /*0048*/ 	.word	0x00000530


	//   ....[2]....
        /*004c*/ 	.word	0x00000780


	//   ....[3]....
        /*0050*/ 	.word	0x000009c0


	//   ....[4]....
        /*0054*/ 	.word	0x00000c40


	//   ....[5]....
        /*0058*/ 	.word	0x00006690


	//   ....[6]....
        /*005c*/ 	.word	0x0000c0e0


	//   ....[7]....
        /*0060*/ 	.word	0x00011b20


	//   ....[8]....
        /*0064*/ 	.word	0x000173d0


	//   ....[9]....
        /*0068*/ 	.word	0x000176b0


	//   ....[10]....
        /*006c*/ 	.word	0x00017990


	//   ....[11]....
        /*0070*/ 	.word	0x00017c60


	//   ....[12]....
        /*0074*/ 	.word	0x00019280


	//   ....[13]....
        /*0078*/ 	.word	0x0001a7d0


	//   ....[14]....
        /*007c*/ 	.word	0x0001bd20


	//   ....[15]....
        /*0080*/ 	.word	0x0001d280


	//   ....[16]....
        /*0084*/ 	.word	0x0001e7f0


	//   ....[17]....
        /*0088*/ 	.word	0x000253d0


	//   ....[18]....
        /*008c*/ 	.word	0x0002bfb0


	//   ....[19]....
        /*0090*/ 	.word	0x00032ba0


	//   ....[20]....
        /*0094*/ 	.word	0x00039900


	//   ....[21]....
        /*0098*/ 	.word	0x0003aee0


	//   ....[22]....
        /*009c*/ 	.word	0x0003c4c0


	//   ....[23]....
        /*00a0*/ 	.word	0x0003dab0


	//----- nvinfo : EIATTR_EXIT_INSTR_OFFSETS
	.align		4
.L_4495:
        /*00a4*/ 	.byte	0x04, 0x1c
        /*00a6*/ 	.short	(.L_4497 - .L_4496)


	//   ....[0]....
.L_4496:
        /*00a8*/ 	.word	0x00000820


	//   ....[1]....
        /*00ac*/ 	.word	0x00000a10


	//   ....[2]....
        /*00b0*/ 	.word	0x00011980


	//   ....[3]....
        /*00b4*/ 	.word	0x000171e0


	//   ....[4]....
        /*00b8*/ 	.word	0x00017ac0


	//   ....[5]....
        /*00bc*/ 	.word	0x00017d40


	//   ....[6]....
        /*00c0*/ 	.word	0x0001bdf0


	//   ....[7]....
        /*00c4*/ 	.word	0x0001d2d0


	//   ....[8]....
        /*00c8*/ 	.word	0x00031710


	//   ....[9]....
        /*00cc*/ 	.word	0x00038410


	//   ....[10]....
        /*00d0*/ 	.word	0x0003c620


	//   ....[11]....
        /*00d4*/ 	.word	0x0003db90


	//----- nvinfo : EIATTR_MAX_THREADS
	.align		4
.L_4497:
        /*00d8*/ 	.byte	0x04, 0x05
        /*00da*/ 	.short	(.L_4499 - .L_4498)
.L_4498:
        /*00dc*/ 	.word	0x00000080
        /*00e0*/ 	.word	0x00000001
        /*00e4*/ 	.word	0x00000001


	//----- nvinfo : EIATTR_CRS_STACK_SIZE
	.align		4
.L_4499:
        /*00e8*/ 	.byte	0x04, 0x1e
        /*00ea*/ 	.short	(.L_4501 - .L_4500)
.L_4500:
        /*00ec*/ 	.word	0x00000000


	//----- nvinfo : EIATTR_CBANK_PARAM_SIZE
	.align		4
.L_4501:
        /*00f0*/ 	.byte	0x03, 0x19
        /*00f2*/ 	.short	0x03c0


	//----- nvinfo : EIATTR_PARAM_CBANK
	.align		4
        /*00f4*/ 	.byte	0x04, 0x0a
        /*00f6*/ 	.short	(.L_4503 - .L_4502)
	.align		4
.L_4502:
        /*00f8*/ 	.word	index@(.nv.constant0._ZN2at6native24index_elementwise_kernelILi128ELi4EZNS0_20cuda_take_put_kernelIilZZZZZNS0_10put_kernelERNS_14TensorIteratorERKNS_10TensorBaseEbENKUlvE_clEvENKUlvE1_clEvENKUlvE_clEvENKUlvE0_clEvEUlRilE0_EEvS4_S7_RKT1_EUliE_EEvlSE_)
        /*00fc*/ 	.short	0x0380
        /*00fe*/ 	.short	0x03c0


	//----- nvinfo : EIATTR_SW_WAR
	.align		4
.L_4503:
        /*0100*/ 	.byte	0x04, 0x36
        /*0102*/ 	.short	(.L_4505 - .L_4504)
.L_4504:
        /*0104*/ 	.word	0x00000008
.L_4505:


//--------------------- .nv.info._ZN2at6native24index_elementwise_kernelILi128ELi4EZNS0_20cuda_take_put_kernelIilZZZZZNS0_10put_kernelERNS_14TensorIteratorERKNS_10TensorBaseEbENKUlvE_clEvENKUlvE1_clEvENKUlvE_clEvENKUlvE0_clEvEUlRilE_EEvS4_S7_RKT1_EUliE_EEvlSE_ --------------------------
	.section	.nv.info._ZN2at6native24index_elementwise_kernelILi128ELi4EZNS0_20cuda_take_put_kernelIilZZZZZNS0_10put_kernelERNS_14TensorIteratorERKNS_10TensorBaseEbENKUlvE_clEvENKUlvE1_clEvENKUlvE_clEvENKUlvE0_clEvEUlRilE_EEvS4_S7_RKT1_EUliE_EEvlSE_,"",@"SHT_CUDA_INFO"
	.sectionflags	@""
	.align	4


	//----- nvinfo : EIATTR_CUDA_API_VERSION
	.align		4
        /*0000*/ 	.byte	0x04, 0x37
        /*0002*/ 	.short	(.L_4507 - .L_4506)
.L_4506:
        /*0004*/ 	.word	0x00000082


	//----- nvinfo : EIATTR_KPARAM_INFO
	.align		4
.L_4507:
        /*0008*/ 	.byte	0x04, 0x17
        /*000a*/ 	.short	(.L_4509 - .L_4508)
.L_4508:
        /*000c*/ 	.word	0x00000000
        /*0010*/ 	.short	0x0001
        /*0012*/ 	.short	0x0008
        /*0014*/ 	.byte	0x00, 0xf0, 0x01, 0x0f


	//----- nvinfo : EIATTR_KPARAM_INFO
	.align		4
.L_4509:
        /*0018*/ 	.byte	0x04, 0x17
        /*001a*/ 	.short	(.L_4511 - .L_4510)
.L_4510:
        /*001c*/ 	.word	0x00000000
        /*0020*/ 	.short	0x0000
        /*0022*/ 	.short	0x0000
        /*0024*/ 	.byte	0x00, 0xf0, 0x21, 0x00


	//----- nvinfo : EIATTR_SPARSE_MMA_MASK
	.align		4
.L_4511:
        /*0028*/ 	.byte	0x03, 0x50
        /*002a*/ 	.short	0x0000


	//----- nvinfo : EIATTR_MAXREG_COUNT
	.align		4
        /*002c*/ 	.byte	0x03, 0x1b
        /*002e*/ 	.short	0x0080


	//----- nvinfo : EIATTR_EXTERNS
	.align		4
        /*0030*/ 	.byte	0x04, 0x0f
        /*0032*/ 	.short	(.L_4513 - .L_4512)


	//   ....[0]....
	.align		4
.L_4512:
        /*0034*/ 	.word	index@(__assertfail)


	//----- nvinfo : EIATTR_MERCURY_ISA_VERSION
	.align		4
.L_4513:
        /*0038*/ 	.byte	0x03, 0x5f
        /*003a*/ 	.short	0x0101


	//----- nvinfo : EIATTR_INT_WARP_WIDE_INSTR_OFFSETS
	.align		4
        /*003c*/ 	.byte	0x04, 0x31
        /*003e*/ 	.short	(.L_4515 - .L_4514)


	//   ....[0]....
.L_4514:
        /*0040*/ 	.word	0x00000320


	//   ....[1]....
        /*0044*/ 	.word	0x000005d0


	//   ....[2]....
        /*0048*/ 	.word	0x00000880


	//   ....[3]....
        /*004c*/ 	.word	0x00000b20


	//   ....[4]....
        /*0050*/ 	.word	0x000175c0


	//   ....[5]....
        /*0054*/ 	.word	0x00017900


	//   ....[6]....
        /*0058*/ 	.word	0x00017c40


	//   ....[7]....
        /*005c*/ 	.word	0x00017f70


	//   ....[8]....
        /*0060*/ 	.word	0x000195f0


	//   ....[9]....
        /*0064*/ 	.word	0x00019630


	//   ....[10]....
        /*0068*/ 	.word	0x0001aba0


	//   ....[11]....
        /*006c*/ 	.word	0x0001abe0


	//   ....[12]....
        /*0070*/ 	.word	0x0001c150


	//   ....[13]....
        /*0074*/ 	.word	0x0001c190


	//   ....[14]....
        /*0078*/ 	.word	0x0001d6e0


	//   ....[15]....
        /*007c*/ 	.word	0x0001d720


	//----- nvinfo : EIATTR_VRC_CTA_INIT_COUNT
	.align		4
.L_4515:
        /*0080*/ 	.byte	0x02, 0x4a
	.zero		1
	.zero		1


	//----- nvinfo : EIATTR_SYSCALL_OFFSETS
	.align		4
        /*0084*/ 	.byte	0x04, 0x46
        /*0086*/ 	.short	(.L_4517 - .L_4516)


	//   ....[0]....
.L_4516:
        /*0088*/ 	.word	0x000002e0


	//   ....[1]....
        /*008c*/ 	.word	0x00000590


	//   ....[2]....
        /*0090*/ 	.word	0x00000840


	//   ....[3]....
        /*0094*/ 	.word	0x00000ae0


	//   ....[4]....
        /*0098*/ 	.word	0x00000dc0


	//   ....[5]....
        /*009c*/ 	.word	0x00006810


	//   ....[6]....
        /*00a0*/ 	.word	0x0000c260


	//   ....[7]....
        /*00a4*/ 	.word	0x00011ca0


	//   ....[8]....
        /*00a8*/ 	.word	0x00017550


	//   ....[9]....
        /*00ac*/ 	.word	0x00017890


	//   ....[10]....
        /*00b0*/ 	.word	0x00017bd0


	//   ....[11]....
        /*00b4*/ 	.word	0x00017f00


	//   ....[12]....
        /*00b8*/ 	.word	0x00019580


	//   ....[13]....
        /*00bc*/ 	.word	0x0001ab30


	//   ....[14]....
        /*00c0*/ 	.word	0x0001c0e0


	//   ....[15]....
        /*00c4*/ 	.word	0x0001d6a0


	//   ....[16]....
        /*00c8*/ 	.word	0x0001ec70


	//   ....[17]....
        /*00cc*/ 	.word	0x00025850


	//   ....[18]....
        /*00d0*/ 	.word	0x0002c430


	//   ....[19]....
        /*00d4*/ 	.word	0x00033020


	//   ....[20]....
        /*00d8*/ 	.word	0x00039d80


	//   ....[21]....
        /*00dc*/ 	.word	0x0003b360


	//   ....[22]....
        /*00e0*/ 	.word	0x0003c940


	//   ....[23]....
        /*00e4*/ 	.word	0x0003df30


	//----- nvinfo : EIATTR_EXIT_INSTR_OFFSETS
	.align		4
.L_4517:
        /*00e8*/ 	.byte	0x04, 0x1c
        /*00ea*/ 	.short	(.L_4519 - .L_4518)


	//   ....[0]....
.L_4518:
        /*00ec*/ 	.word	0x00000940


	//   ....[1]....
        /*00f0*/ 	.word	0x00000b90


	//   ....[2]....
        /*00f4*/ 	.word	0x00011b00


	//   ....[3]....
        /*00f8*/ 	.word	0x00017360


	//   ....[4]....
        /*00fc*/ 	.word	0x00017d60


	//   ....[5]....
        /*0100*/ 	.word	0x00018040


	//   ....[6]....
        /*0104*/ 	.word	0x0001c210


	//   ....[7]....
        /*0108*/ 	.word	0x0001d750


	//   ....[8]....
        /*010c*/ 	.word	0x00031b90


	//   ....[9]....
        /*0110*/ 	.word	0x00038890


	//   ....[10]....
        /*0114*/ 	.word	0x0003caa0


	//   ....[11]....
        /*0118*/ 	.word	0x0003e010


	//----- nvinfo : EIATTR_MAX_THREADS
	.align		4
.L_4519:
        /*011c*/ 	.byte	0x04, 0x05
        /*011e*/ 	.short	(.L_4521 - .L_4520)
.L_4520:
        /*0120*/ 	.word	0x00000080
        /*0124*/ 	.word	0x00000001
        /*0128*/ 	.word	0x00000001


	//----- nvinfo : EIATTR_CRS_STACK_SIZE
	.align		4
.L_4521:
        /*012c*/ 	.byte	0x04, 0x1e
        /*012e*/ 	.short	(.L_4523 - .L_4522)
.L_4522:
        /*0130*/ 	.word	0x00000000


	//----- nvinfo : EIATTR_CBANK_PARAM_SIZE
	.align		4
.L_4523:
        /*0134*/ 	.byte	0x03, 0x19
        /*0136*/ 	.short	0x03c8


	//----- nvinfo : EIATTR_PARAM_CBANK
	.align		4
        /*0138*/ 	.byte	0x04, 0x0a
        /*013a*/ 	.short	(.L_4525 - .L_4524)
	.align		4
.L_4524:
        /*013c*/ 	.word	index@(.nv.constant0._ZN2at6native24index_elementwise_kernelILi128ELi4EZNS0_20cuda_take_put_kernelIilZZZZZNS0_10put_kernelERNS_14TensorIteratorERKNS_10TensorBaseEbENKUlvE_clEvENKUlvE1_clEvENKUlvE_clEvENKUlvE0_clEvEUlRilE_EEvS4_S7_RKT1_EUliE_EEvlSE_)
        /*0140*/ 	.short	0x0380
        /*0142*/ 	.short	0x03c8


	//----- nvinfo : EIATTR_SW_WAR
	.align		4
.L_4525:
        /*0144*/ 	.byte	0x04, 0x36
        /*0146*/ 	.short	(.L_4527 - .L_4526)
.L_4526:
        /*0148*/ 	.word	0x00000008
.L_4527:


//--------------------- .nv.info._ZN2at6native24index_elementwise_kernelILi128ELi4EZNS0_20cuda_take_put_kernelIiiZZZZZNS0_10put_kernelERNS_14TensorIteratorERKNS_10TensorBaseEbENKUlvE_clEvENKUlvE1_clEvENKUlvE_clEvENKUlvE_clEvEUlRiiE0_EEvS4_S7_RKT1_EUliE_EEvlSE_ --------------------------
	.section	.nv.info._ZN2at6native24index_elementwise_kernelILi128ELi4EZNS0_20cuda_take_put_kernelIiiZZZZZNS0_10put_kernelERNS_14TensorIteratorERKNS_10TensorBaseEbENKUlvE_clEvENKUlvE1_clEvENKUlvE_clEvENKUlvE_clEvEUlRiiE0_EEvS4_S7_RKT1_EUliE_EEvlSE_,"",@"SHT_CUDA_INFO"
	.sectionflags	@""
	.align	4


	//----- nvinfo : EIATTR_CUDA_API_VERSION
	.align		4
        /*0000*/ 	.byte	0x04, 0x37
        /*0002*/ 	.short	(.L_4529 - .L_4528)
.L_4528:
        /*0004*/ 	.word	0x00000082


	//----- nvinfo : EIATTR_KPARAM_INFO
	.align		4
.L_4529:
        /*0008*/ 	.byte	0x04, 0x17
        /*000a*/ 	.short	(.L_4531 - .L_4530)
.L_4530:
        /*000c*/ 	.word	0x00000000
        /*0010*/ 	.short	0x0001
        /*0012*/ 	.short	0x0008
        /*0014*/ 	.byte	0x00, 0xf0, 0xc1, 0x0e


	//----- nvinfo : EIATTR_KPARAM_INFO
	.align		4
.L_4531:
        /*0018*/ 	.byte	0x04, 0x17
        /*001a*/ 	.short	(.L_4533 - .L_4532)
.L_4532:
        /*001c*/ 	.word	0x00000000
        /*0020*/ 	.short	0x0000
        /*0022*/ 	.short	0x0000
        /*0024*/ 	.byte	0x00, 0xf0, 0x21, 0x00


	//----- nvinfo : EIATTR_SPARSE_MMA_MASK
	.align		4
.L_4533:
        /*0028*/ 	.byte	0x03, 0x50
        /*002a*/ 	.short	0x0000


	//----- nvinfo : EIATTR_MAXREG_COUNT
	.align		4
        /*002c*/ 	.byte	0x03, 0x1b
        /*002e*/ 	.short	0x0080


	//----- nvinfo : EIATTR_EXTERNS
	.align		4
        /*0030*/ 	.byte	0x04, 0x0f
        /*0032*/ 	.short	(.L_4535 - .L_4534)


	//   ....[0]....
	.align		4
.L_4534:
        /*0034*/ 	.word	index@(__assertfail)


	//----- nvinfo : EIATTR_MERCURY_ISA_VERSION
	.align		4
.L_4535:
        /*0038*/ 	.byte	0x03, 0x5f
        /*003a*/ 	.short	0x0101


	//----- nvinfo : EIATTR_VRC_CTA_INIT_COUNT
	.align		4
        /*003c*/ 	.byte	0x02, 0x4a
	.zero		1
	.zero		1


	//----- nvinfo : EIATTR_SYSCALL_OFFSETS
	.align		4
        /*0040*/ 	.byte	0x04, 0x46
        /*0042*/ 	.short	(.L_4537 - .L_4536)


	//   ....[0]....
.L_4536:
        /*0044*/ 	.word	0x000002d0


	//   ....[1]....
        /*0048*/ 	.word	0x00000520


	//   ....[2]....
        /*004c*/ 	.word	0x00000770


	//   ....[3]....
        /*0050*/ 	.word	0x000009b0


	//   ....[4]....
        /*0054*/ 	.word	0x00000c20


	//   ....[5]....
        /*0058*/ 	.word	0x00001fc0


	//   ....[6]....
        /*005c*/ 	.word	0x00003360


	//   ....[7]....
        /*0060*/ 	.word	0x000046f0


	//   ....[8]....
        /*0064*/ 	.word	0x00005a80


	//   ....[9]....
        /*0068*/ 	.word	0x00005d40


	//   ....[10]....
        /*006c*/ 	.word	0x00006000


	//   ....[11]....
        /*0070*/ 	.word	0x000062b0


	//   ....[12]....
        /*0074*/ 	.word	0x000078a0


	//   ....[13]....
        /*0078*/ 	.word	0x00008de0


	//   ....[14]....
        /*007c*/ 	.word	0x0000a320


	//   ....[15]....
        /*0080*/ 	.word	0x0000b870


	//   ....[16]....
        /*0084*/ 	.word	0x0000cdd0


	//   ....[17]....
        /*0088*/ 	.word	0x0000f470


	//   ....[18]....
        /*008c*/ 	.word	0x00011b10


	//   ....[19]....
        /*0090*/ 	.word	0x000141c0


	//   ....[20]....
        /*0094*/ 	.word	0x00016840


	//   ....[21]....
        /*0098*/ 	.word	0x00017df0


	//   ....[22]....
        /*009c*/ 	.word	0x000193a0


	//   ....[23]....
        /*00a0*/ 	.word	0x0001a960


	//----- nvinfo : EIATTR_EXIT_INSTR_OFFSETS
	.align		4
.L_4537:
        /*00a4*/ 	.byte	0x04, 0x1c
        /*00a6*/ 	.short	(.L_4539 - .L_4538)


	//   ....[0]....
.L_4538:
        /*00a8*/ 	.word	0x00000810


	//   ....[1]....
        /*00ac*/ 	.word	0x00000a00


	//   ....[2]....
        /*00b0*/ 	.word	0x00004550


	//   ....[3]....
        /*00b4*/ 	.word	0x00005890


	//   ....[4]....
        /*00b8*/ 	.word	0x00006110


	//   ....[5]....
        /*00bc*/ 	.word	0x00006370


	//   ....[6]....
        /*00c0*/ 	.word	0x0000a3f0


	//   ....[7]....
        /*00c4*/ 	.word	0x0000b8c0


	//   ....[8]....
        /*00c8*/ 	.word	0x00012d30


	//   ....[9]....
        /*00cc*/ 	.word	0x00015360


	//   ....[10]....
        /*00d0*/ 	.word	0x000194e0


	//   ....[11]....
        /*00d4*/ 	.word	0x0001aa20


	//----- nvinfo : EIATTR_MAX_THREADS
	.align		4
.L_4539:
        /*00d8*/ 	.byte	0x04, 0x05
        /*00da*/ 	.short	(.L_4541 - .L_4540)
.L_4540:
        /*00dc*/ 	.word	0x00000080
        /*00e0*/ 	.word	0x00000001
        /*00e4*/ 	.word	0x00000001


	//----- nvinfo : EIATTR_CRS_STACK_SIZE
	.align		4
.L_4541:
        /*00e8*/ 	.byte	0x04, 0x1e
        /*00ea*/ 	.short	(.L_4543 - .L_4542)
.L_4542:
        /*00ec*/ 	.word	0x00000000


	//----- nvinfo : EIATTR_CBANK_PARAM_SIZE
	.align		4
.L_4543:
        /*00f0*/ 	.byte	0x03, 0x19
        /*00f2*/ 	.short	0x03b8


	//----- nvinfo : EIATTR_PARAM_CBANK
	.align		4
        /*00f4*/ 	.byte	0x04, 0x0a
        /*00f6*/ 	.short	(.L_4545 - .L_4544)
	.align		4
.L_4544:
        /*00f8*/ 	.word	index@(.nv.constant0._ZN2at6native24index_elementwise_kernelILi128ELi4EZNS0_20cuda_take_put_kernelIiiZZZZZNS0_10put_kernelERNS_14TensorIteratorERKNS_10TensorBaseEbENKUlvE_clEvENKUlvE1_clEvENKUlvE_clEvENKUlvE_clEvEUlRiiE0_EEvS4_S7_RKT1_EUliE_EEvlSE_)
        /*00fc*/ 	.short	0x0380
        /*00fe*/ 	.short	0x03b8


	//----- nvinfo : EIATTR_SW_WAR
	.align		4
.L_4545:
        /*0100*/ 	.byte	0x04, 0x36
        /*0102*/ 	.short	(.L_4547 - .L_4546)
.L_4546:
        /*0104*/ 	.word	0x00000008
.L_4547:


//--------------------- .nv.info._ZN2at6native24index_elementwise_kernelILi128ELi4EZNS0_20cuda_take_put_kernelIiiZZZZZNS0_10put_kernelERNS_14TensorIteratorERKNS_10TensorBaseEbENKUlvE_clEvENKUlvE1_clEvENKUlvE_clEvENKUlvE_clEvEUlRiiE_EEvS4_S7_RKT1_EUliE_EEvlSE_ --------------------------
	.section	.nv.info._ZN2at6native24index_elementwise_kernelILi128ELi4EZNS0_20cuda_take_put_kernelIiiZZZZZNS0_10put_kernelERNS_14TensorIteratorERKNS_10TensorBaseEbENKUlvE_clEvENKUlvE1_clEvENKUlvE_clEvENKUlvE_clEvEUlRiiE_EEvS4_S7_RKT1_EUliE_EEvlSE_,"",@"SHT_CUDA_INFO"
	.sectionflags	@""
	.align	4


	//----- nvinfo : EIATTR_CUDA_API_VERSION
	.align		4
        /*0000*/ 	.byte	0x04, 0x37
        /*0002*/ 	.short	(.L_4549 - .L_4548)
.L_4548:
        /*0004*/ 	.word	0x00000082


	//----- nvinfo : EIATTR_KPARAM_INFO
	.align		4
.L_4549:
        /*0008*/ 	.byte	0x04, 0x17
        /*000a*/ 	.short	(.L_4551 - .L_4550)
.L_4550:
        /*000c*/ 	.word	0x00000000
        /*0010*/ 	.short	0x0001
        /*0012*/ 	.short	0x0008
        /*0014*/ 	.byte	0x00, 0xf0, 0xe1, 0x0e


	//----- nvinfo : EIATTR_KPARAM_INFO
	.align		4
.L_4551:
        /*0018*/ 	.byte	0x04, 0x17
        /*001a*/ 	.short	(.L_4553 - .L_4552)
.L_4552:
        /*001c*/ 	.word	0x00000000
        /*0020*/ 	.short	0x0000
        /*0022*/ 	.short	0x0000
        /*0024*/ 	.byte	0x00, 0xf0, 0x21, 0x00


	//----- nvinfo : EIATTR_SPARSE_MMA_MASK
	.align		4
.L_4553:
        /*0028*/ 	.byte	0x03, 0x50
        /*002a*/ 	.short	0x0000


	//----- nvinfo : EIATTR_MAXREG_COUNT
	.align		4
        /*002c*/ 	.byte	0x03, 0x1b
        /*002e*/ 	.short	0x0080


	//----- nvinfo : EIATTR_EXTERNS
	.align		4
        /*0030*/ 	.byte	0x04, 0x0f
        /*0032*/ 	.short	(.L_4555 - .L_4554)


	//   ....[0]....
	.align		4
.L_4554:
        /*0034*/ 	.word	index@(__assertfail)


	//----- nvinfo : EIATTR_MERCURY_ISA_VERSION
	.align		4
.L_4555:
        /*0038*/ 	.byte	0x03, 0x5f
        /*003a*/ 	.short	0x0101


	//----- nvinfo : EIATTR_INT_WARP_WIDE_INSTR_OFFSETS
	.align		4
        /*003c*/ 	.byte	0x04, 0x31
        /*003e*/ 	.short	(.L_4557 - .L_4556)


	//   ....[0]....
.L_4556:
        /*0040*/ 	.word	0x00000310


	//   ....[1]....
        /*0044*/ 	.word	0x000005c0


	//   ....[2]....
        /*0048*/ 	.word	0x00000870


	//   ....[3]....
        /*004c*/ 	.word	0x00000b10


	//   ....[4]....
        /*0050*/ 	.word	0x00001f30


	//   ....[5]....
        /*0054*/ 	.word	0x00003330


	//   ....[6]....
        /*0058*/ 	.word	0x00004730


	//   ....[7]....
        /*005c*/ 	.word	0x00005b20


	//   ....[8]....
        /*0060*/ 	.word	0x00005e00


	//   ....[9]....
        /*0064*/ 	.word	0x00006120


	//   ....[10]....
        /*0068*/ 	.word	0x00006440


	//   ....[11]....
        /*006c*/ 	.word	0x00006750


	//   ....[12]....
        /*0070*/ 	.word	0x00007d90


	//   ....[13]....
        /*0074*/ 	.word	0x00007dd0


	//   ....[14]....
        /*0078*/ 	.word	0x00009330


	//   ....[15]....
        /*007c*/ 	.word	0x00009370


	//   ....[16]....
        /*0080*/ 	.word	0x0000a8d0


	//   ....[17]....
        /*0084*/ 	.word	0x0000a910


	//   ....[18]....
        /*0088*/ 	.word	0x0000be50


	//   ....[19]....
        /*008c*/ 	.word	0x0000be90


	//----- nvinfo : EIATTR_VRC_CTA_INIT_COUNT
	.align		4
.L_4557:
        /*0090*/ 	.byte	0x02, 0x4a
	.zero		1
	.zero		1


	//----- nvinfo : EIATTR_SYSCALL_OFFSETS
	.align		4
        /*0094*/ 	.byte	0x04, 0x46
        /*0096*/ 	.short	(.L_4559 - .L_4558)


	//   ....[0]....
.L_4558:
        /*0098*/ 	.word	0x000002d0


	//   ....[1]....
        /*009c*/ 	.word	0x00000580


	//   ....[2]....
        /*00a0*/ 	.word	0x00000830


	//   ....[3]....
        /*00a4*/ 	.word	0x00000ad0


	//   ....[4]....
        /*00a8*/ 	.word	0x00000da0


	//   ....[5]....
        /*00ac*/ 	.word	0x000021a0


	//   ....[6]....
        /*00b0*/ 	.word	0x000035a0


	//   ....[7]....
        /*00b4*/ 	.word	0x00004990


	//   ....[8]....
        /*00b8*/ 	.word	0x00005d80


	//   ....[9]....
        /*00bc*/ 	.word	0x000060a0


	//   ....[10]....
        /*00c0*/ 	.word	0x000063c0


	//   ....[11]....
        /*00c4*/ 	.word	0x000066d0


	//   ....[12]....
        /*00c8*/ 	.word	0x00007d20


	//   ....[13]....
        /*00cc*/ 	.word	0x000092c0


	//   ....[14]....
        /*00d0*/ 	.word	0x0000a860


	//   ....[15]....
        /*00d4*/ 	.word	0x0000be10


	//   ....[16]....
        /*00d8*/ 	.word	0x0000d3d0


	//   ....[17]....
        /*00dc*/ 	.word	0x0000fa70


	//   ....[18]....
        /*00e0*/ 	.word	0x00012110


	//   ....[19]....
        /*00e4*/ 	.word	0x000147c0


	//   ....[20]....
        /*00e8*/ 	.word	0x00016e40


	//   ....[21]....
        /*00ec*/ 	.word	0x000183f0


	//   ....[22]....
        /*00f0*/ 	.word	0x000199a0


	//   ....[23]....
        /*00f4*/ 	.word	0x0001af60


	//----- nvinfo : EIATTR_EXIT_INSTR_OFFSETS
	.align		4
.L_4559:
        /*00f8*/ 	.byte	0x04, 0x1c
        /*00fa*/ 	.short	(.L_4561 - .L_4560)


	//   ....[0]....
.L_4560:
        /*00fc*/ 	.word	0x00000930


	//   ....[1]....
        /*0100*/ 	.word	0x00000b80


	//   ....[2]....
        /*0104*/ 	.word	0x000047f0


	//   ....[3]....
        /*0108*/ 	.word	0x00005b90


	//   ....[4]....
        /*010c*/ 	.word	0x00006530


	//   ....[5]....
        /*0110*/ 	.word	0x000067f0


	//   ....[6]....
        /*0114*/ 	.word	0x0000a990


	//   ....[7]....
        /*0118*/ 	.word	0x0000bec0


	//   ....[8]....
        /*011c*/ 	.word	0x00013330


	//   ....[9]....
        /*0120*/ 	.word	0x00015960


	//   ....[10]....
        /*0124*/ 	.word	0x00019ae0


	//   ....[11]....
        /*0128*/ 	.word	0x0001b020


	//----- nvinfo : EIATTR_MAX_THREADS
	.align		4
.L_4561:
        /*012c*/ 	.byte	0x04, 0x05
        /*012e*/ 	.short	(.L_4563 - .L_4562)
.L_4562:
        /*0130*/ 	.word	0x00000080
        /*0134*/ 	.word	0x00000001
        /*0138*/ 	.word	0x00000001


	//----- nvinfo : EIATTR_CRS_STACK_SIZE
	.align		4
.L_4563:
        /*013c*/ 	.byte	0x04, 0x1e
        /*013e*/ 	.short	(.L_4565 - .L_4564)
.L_4564:
        /*0140*/ 	.word	0x00000000


	//----- nvinfo : EIATTR_CBANK_PARAM_SIZE
	.align		4
.L_4565:
        /*0144*/ 	.byte	0x03, 0x19
        /*0146*/ 	.short	0x03c0


	//----- nvinfo : EIATTR_PARAM_CBANK
	.align		4
        /*0148*/ 	.byte	0x04, 0x0a
        /*014a*/ 	.short	(.L_4567 - .L_4566)
	.align		4
.L_4566:
        /*014c*/ 	.word	index@(.nv.constant0._ZN2at6native24index_elementwise_kernelILi128ELi4EZNS0_20cuda_take_put_kernelIiiZZZZZNS0_10put_kernelERNS_14TensorIteratorERKNS_10TensorBaseEbENKUlvE_clEvENKUlvE1_clEvENKUlvE_clEvENKUlvE_clEvEUlRiiE_EEvS4_S7_RKT1_EUliE_EEvlSE_)
        /*0150*/ 	.short	0x0380
        /*0152*/ 	.short	0x03c0


	//----- nvinfo : EIATTR_SW_WAR
	.align		4
.L_4567:
        /*0154*/ 	.byte	0x04, 0x36
        /*0156*/ 	.short	(.L_4569 - .L_4568)
.L_4568:
        /*0158*/ 	.word	0x00000008
.L_4569:


//--------------------- .nv.info._ZN2at6native24index_elementwise_kernelILi128ELi4EZNS0_20cuda_take_put_kernelIalZZZZZNS0_10put_kernelERNS_14TensorIteratorERKNS_10TensorBaseEbENKUlvE_clEvENKUlvE0_clEvENKUlvE_clEvENKUlvE0_clEvEUlRalE0_EEvS4_S7_RKT1_EUliE_EEvlSE_ --------------------------
	.section	.nv.info._ZN2at6native24index_elementwise_kernelILi128ELi4EZNS0_20cuda_take_put_kernelIalZZZZZNS0_10put_kernelERNS_14TensorIteratorERKNS_10TensorBaseEbENKUlvE_clEvENKUlvE0_clEvENKUlvE_clEvENKUlvE0_clEvEUlRalE0_EEvS4_S7_RKT1_EUliE_EEvlSE_,"",@"SHT_CUDA_INFO"
	.sectionflags	@""
	.align	4


	//----- nvinfo : EIATTR_CUDA_API_VERSION
	.align		4
        /*0000*/ 	.byte	0x04, 0x37
        /*0002*/ 	.short	(.L_4571 - .L_4570)
.L_4570:
        /*0004*/ 	.word	0x00000082


	//----- nvinfo : EIATTR_KPARAM_INFO
	.align		4
.L_4571:
        /*0008*/ 	.byte	0x04, 0x17
        /*000a*/ 	.short	(.L_4573 - .L_4572)
.L_4572:
        /*000c*/ 	.word	0x00000000
        /*0010*/ 	.short	0x0001
        /*0012*/ 	.short	0x0008
        /*0014*/ 	.byte	0x00, 0xf0, 0xe1, 0x0e


	//----- nvinfo : EIATTR_KPARAM_INFO
	.align		4
.L_4573:
        /*0018*/ 	.byte	0x04, 0x17
        /*001a*/ 	.short	(.L_4575 - .L_4574)
.L_4574:
        /*001c*/ 	.word	0x00000000
        /*0020*/ 	.short	0x0000
        /*0022*/ 	.short	0x0000
        /*0024*/ 	.byte	0x00, 0xf0, 0x21, 0x00


	//----- nvinfo : EIATTR_SPARSE_MMA_MASK
	.align		4
.L_4575:
        /*0028*/ 	.byte	0x03, 0x50
        /*002a*/ 	.short	0x0000


	//----- nvinfo : EIATTR_MAXREG_COUNT
	.align		4
        /*002c*/ 	.byte	0x03, 0x1b
        /*002e*/ 	.short	0x0080


	//----- nvinfo : EIATTR_EXTERNS
	.align		4
        /*0030*/ 	.byte	0x04, 0x0f
        /*0032*/ 	.short	(.L_4577 - .L_4576)


	//   ....[0]....
	.align		4
.L_4576:
        /*0034*/ 	.word	index@(__assertfail)


	//----- nvinfo : EIATTR_MERCURY_ISA_VERSION
	.align		4
.L_4577:
        /*0038*/ 	.byte	0x03, 0x5f
        /*003a*/ 	.short	0x0101


	//----- nvinfo : EIATTR_VRC_CTA_INIT_COUNT
	.align		4
        /*003c*/ 	.byte	0x02, 0x4a
	.zero		1
	.zero		1


	//----- nvinfo : EIATTR_SYSCALL_OFFSETS
	.align		4
        /*0040*/ 	.byte	0x04, 0x46
        /*0042*/ 	.short	(.L_4579 - .L_4578)


	//   ....[0]....
.L_4578:
        /*0044*/ 	.word	0x000002e0


	//   ....[1]....
        /*0048*/ 	.word	0x00000530


	//   ....[2]....
        /*004c*/ 	.word	0x00000780


	//   ....[3]....
        /*0050*/ 	.word	0x000009c0


	//   ....[4]....
        /*0054*/ 	.word	0x00000c40


	//   ....[5]....
        /*0058*/ 	.word	0x00006690


	//   ....[6]....
        /*005c*/ 	.word	0x0000c0e0


	//   ....[7]....
        /*0060*/ 	.word	0x00011b20


	//   ....[8]....
        /*0064*/ 	.word	0x000173d0


	//   ....[9]....
        /*0068*/ 	.word	0x00017690


	//   ....[10]....
        /*006c*/ 	.word	0x00017950


	//   ....[11]....
        /*0070*/ 	.word	0x00017c00


	//   ....[12]....
        /*0074*/ 	.word	0x00019200


	//   ....[13]....
        /*0078*/ 	.word	0x0001a750


	//   ....[14]....
        /*007c*/ 	.word	0x0001bca0


	//   ....[15]....
        /*0080*/ 	.word	0x0001d200


	//   ....[16]....
        /*0084*/ 	.word	0x0001e770


	//   ....[17]....
        /*0088*/ 	.word	0x00025350


	//   ....[18]....
        /*008c*/ 	.word	0x0002bf30


	//   ....[19]....
        /*0090*/ 	.word	0x00032b20


	//   ....[20]....
        /*0094*/ 	.word	0x00039880


	//   ....[21]....
        /*0098*/ 	.word	0x0003ae40


	//   ....[22]....
        /*009c*/ 	.word	0x0003c400


	//   ....[23]....
        /*00a0*/ 	.word	0x0003d9d0


	//----- nvinfo : EIATTR_EXIT_INSTR_OFFSETS
	.align		4
.L_4579:
        /*00a4*/ 	.byte	0x04, 0x1c
        /*00a6*/ 	.short	(.L_4581 - .L_4580)


	//   ....[0]....
.L_4580:
        /*00a8*/ 	.word	0x00000820


	//   ....[1]....
        /*00ac*/ 	.word	0x00000a10


	//   ....[2]....
        /*00b0*/ 	.word	0x00011980


	//   ....[3]....
        /*00b4*/ 	.word	0x000171e0


	//   ....[4]....
        /*00b8*/ 	.word	0x00017a60


	//   ....[5]....
        /*00bc*/ 	.word	0x00017cc0


	//   ....[6]....
        /*00c0*/ 	.word	0x0001bd70


	//   ....[7]....
        /*00c4*/ 	.word	0x0001d250


	//   ....[8]....
        /*00c8*/ 	.word	0x00031690


	//   ....[9]....
        /*00cc*/ 	.word	0x00038390


	//   ....[10]....
        /*00d0*/ 	.word	0x0003c540


	//   ....[11]....
        /*00d4*/ 	.word	0x0003da90


	//----- nvinfo : EIATTR_MAX_THREADS
	.align		4
.L_4581:
        /*00d8*/ 	.byte	0x04, 0x05
        /*00da*/ 	.short	(.L_4583 - .L_4582)
.L_4582:
        /*00dc*/ 	.word	0x00000080
        /*00e0*/ 	.word	0x00000001
        /*00e4*/ 	.word	0x00000001


	//----- nvinfo : EIATTR_CRS_STACK_SIZE
	.align		4
.L_4583:
        /*00e8*/ 	.byte	0x04, 0x1e
        /*00ea*/ 	.short	(.L_4585 - .L_4584)
.L_4584:
        /*00ec*/ 	.word	0x00000000


	//----- nvinfo : EIATTR_CBANK_PARAM_SIZE
	.align		4
.L_4585:
        /*00f0*/ 	.byte	0x03, 0x19
        /*00f2*/ 	.short	0x03c0


	//----- nvinfo : EIATTR_PARAM_CBANK
	.align		4
        /*00f4*/ 	.byte	0x04, 0x0a
        /*00f6*/ 	.short	(.L_4587 - .L_4586)
	.align		4
.L_4586:
        /*00f8*/ 	.word	index@(.nv.constant0._ZN2at6native24index_elementwise_kernelILi128ELi4EZNS0_20cuda_take_put_kernelIalZZZZZNS0_10put_kernelERNS_14TensorIteratorERKNS_10TensorBaseEbENKUlvE_clEvENKUlvE0_clEvENKUlvE_clEvENKUlvE0_clEvEUlRalE0_EEvS4_S7_RKT1_EUliE_EEvlSE_)
        /*00fc*/ 	.short	0x0380
        /*00fe*/ 	.short	0x03c0


	//----- nvinfo : EIATTR_SW_WAR
	.align		4
.L_4587:
        /*0100*/ 	.byte	0x04, 0x36
        /*0102*/ 	.short	(.L_4589 - .L_4588)
.L_4588:
        /*0104*/ 	.word	0x00000008
.L_4589:


//--------------------- .nv.info._ZN2at6native24index_elementwise_kernelILi128ELi4EZNS0_20cuda_take_put_kernelIalZZZZZNS0_10put_kernelERNS_14TensorIteratorERKNS_10TensorBaseEbENKUlvE_clEvENKUlvE0_clEvENKUlvE_clEvENKUlvE0_clEvEUlRalE_EEvS4_S7_RKT1_EUliE_EEvlSE_ --------------------------
	.section	.nv.info._ZN2at6native24index_elementwise_kernelILi128ELi4EZNS0_20cuda_take_put_kernelIalZZZZZNS0_10put_kernelERNS_14TensorIteratorERKNS_10TensorBaseEbENKUlvE_clEvENKUlvE0_clEvENKUlvE_clEvENKUlvE0_clEvEUlRalE_EEvS4_S7_RKT1_EUliE_EEvlSE_,"",@"SHT_CUDA_INFO"
	.sectionflags	@""
	.align	4


	//----- nvinfo : EIATTR_CUDA_API_VERSION
	.align		4
        /*0000*/ 	.byte	0x04, 0x37
        /*0002*/ 	.short	(.L_4591 - .L_4590)
.L_4590:
        /*0004*/ 	.word	0x00000082


	//----- nvinfo : EIATTR_KPARAM_INFO
	.align		4
.L_4591:
        /*0008*/ 	.byte	0x04, 0x17
        /*000a*/ 	.short	(.L_4593 - .L_4592)
.L_4592:
        /*000c*/ 	.word	0x00000000
        /*0010*/ 	.short	0x0001
        /*0012*/ 	.short	0x0008
        /*0014*/ 	.byte	0x00, 0xf0, 0x01, 0x0f


	//----- nvinfo : EIATTR_KPARAM_INFO
	.align		4
.L_4593:
        /*0018*/ 	.byte	0x04, 0x17
        /*001a*/ 	.short	(.L_4595 - .L_4594)
.L_4594:
        /*001c*/ 	.word	0x00000000
        /*0020*/ 	.short	0x0000
        /*0022*/ 	.short	0x0000
        /*0024*/ 	.byte	0x00, 0xf0, 0x21, 0x00


	//----- nvinfo : EIATTR_SPARSE_MMA_MASK
	.align		4
.L_4595:
        /*0028*/ 	.byte	0x03, 0x50
        /*002a*/ 	.short	0x0000


	//----- nvinfo : EIATTR_MAXREG_COUNT
	.align		4
        /*002c*/ 	.byte	0x03, 0x1b
        /*002e*/ 	.short	0x0080


	//----- nvinfo : EIATTR_EXTERNS
	.align		4
        /*0030*/ 	.byte	0x04, 0x0f
        /*0032*/ 	.short	(.L_4597 - .L_4596)


	//   ....[0]....
	.align		4
.L_4596:
        /*0034*/ 	.word	index@(__assertfail)


	//----- nvinfo : EIATTR_MERCURY_ISA_VERSION
	.align		4
.L_4597:
        /*0038*/ 	.byte	0x03, 0x5f
        /*003a*/ 	.short	0x0101


	//----- nvinfo : EIATTR_VRC_CTA_INIT_COUNT
	.align		4
        /*003c*/ 	.byte	0x02, 0x4a
	.zero		1
	.zero		1


	//----- nvinfo : EIATTR_SYSCALL_OFFSETS
	.align		4
        /*0040*/ 	.byte	0x04, 0x46
        /*0042*/ 	.short	(.L_4599 - .L_4598)


	//   ....[0]....
.L_4598:
        /*0044*/ 	.word	0x000002e0


	//   ....[1]....
        /*0048*/ 	.word	0x00000650


	//   ....[2]....
        /*004c*/ 	.word	0x000009c0


	//   ....[3]....
        /*0050*/ 	.word	0x00000d20


	//   ....[4]....
        /*0054*/ 	.word	0x000010a0


	//   ....[5]....
        /*0058*/ 	.word	0x00006c00


	//   ....[6]....
        /*005c*/ 	.word	0x0000c760


	//   ....[7]....
        /*0060*/ 	.word	0x000122b0


	//   ....[8]....
        /*0064*/ 	.word	0x00017c50


	//   ....[9]....
        /*0068*/ 	.word	0x00018040


	//   ....[10]....
        /*006c*/ 	.word	0x00018430


	//   ....[11]....
        /*0070*/ 	.word	0x00018810


	//   ....[12]....
        /*0074*/ 	.word	0x00019f20


	//   ....[13]....
        /*0078*/ 	.word	0x0001b590


	//   ....[14]....
        /*007c*/ 	.word	0x0001cc00


	//   ....[15]....
        /*0080*/ 	.word	0x0001e280


	//   ....[16]....
        /*0084*/ 	.word	0x0001f8f0


	//   ....[17]....
        /*0088*/ 	.word	0x000265e0


	//   ....[18]....
        /*008c*/ 	.word	0x0002d2d0


	//   ....[19]....
        /*0090*/ 	.word	0x00033fd0


	//   ....[20]....
        /*0094*/ 	.word	0x0003ae20


	//   ....[21]....
        /*0098*/ 	.word	0x0003c510


	//   ....[22]....
        /*009c*/ 	.word	0x0003dc00


	//   ....[23]....
        /*00a0*/ 	.word	0x0003f300


	//----- nvinfo : EIATTR_EXIT_INSTR_OFFSETS
	.align		4
.L_4599:
        /*00a4*/ 	.byte	0x04, 0x1c
        /*00a6*/ 	.short	(.L_4601 - .L_4600)


	//   ....[0]....
.L_4600:
        /*00a8*/ 	.word	0x00000b80


	//   ....[1]....
        /*00ac*/ 	.word	0x00000e50


	//   ....[2]....
        /*00b0*/ 	.word	0x00012110


	//   ....[3]....
        /*00b4*/ 	.word	0x00017a40


	//   ....[4]....
        /*00b8*/ 	.word	0x00018670


	//   ....[5]....
        /*00bc*/ 	.word	0x000189c0


	//   ....[6]....
        /*00c0*/ 	.word	0x0001cdf0


	//   ....[7]....
        /*00c4*/ 	.word	0x0001e3b0


	//   ....[8]....
        /*00c8*/ 	.word	0x00032b40


	//   ....[9]....
        /*00cc*/ 	.word	0x00039910


	//   ....[10]....
        /*00d0*/ 	.word	0x0003de70


	//   ....[11]....
        /*00d4*/ 	.word	0x0003f4d0


	//----- nvinfo : EIATTR_MAX_THREADS
	.align		4
.L_4601:
        /*00d8*/ 	.byte	0x04, 0x05
        /*00da*/ 	.short	(.L_4603 - .L_4602)
.L_4602:
        /*00dc*/ 	.word	0x00000080
        /*00e0*/ 	.word	0x00000001
        /*00e4*/ 	.word	0x00000001


	//----- nvinfo : EIATTR_CRS_STACK_SIZE
	.align		4
.L_4603:
        /*00e8*/ 	.byte	0x04, 0x1e
        /*00ea*/ 	.short	(.L_4605 - .L_4604)
.L_4604:
        /*00ec*/ 	.word	0x00000000


	//----- nvinfo : EIATTR_CBANK_PARAM_SIZE
	.align		4
.L_4605:
        /*00f0*/ 	.byte	0x03, 0x19
        /*00f2*/ 	.short	0x03c8


	//----- nvinfo : EIATTR_PARAM_CBANK
	.align		4
        /*00f4*/ 	.byte	0x04, 0x0a
        /*00f6*/ 	.short	(.L_4607 - .L_4606)
	.align		4
.L_4606:
        /*00f8*/ 	.word	index@(.nv.constant0._ZN2at6native24index_elementwise_kernelILi128ELi4EZNS0_20cuda_take_put_kernelIalZZZZZNS0_10put_kernelERNS_14TensorIteratorERKNS_10TensorBaseEbENKUlvE_clEvENKUlvE0_clEvENKUlvE_clEvENKUlvE0_clEvEUlRalE_EEvS4_S7_RKT1_EUliE_EEvlSE_)
        /*00fc*/ 	.short	0x0380
        /*00fe*/ 	.short	0x03c8


	//----- nvinfo : EIATTR_SW_WAR
	.align		4
.L_4607:
        /*0100*/ 	.byte	0x04, 0x36
        /*0102*/ 	.short	(.L_4609 - .L_4608)
.L_4608:
        /*0104*/ 	.word	0x00000008
.L_4609:


//--------------------- .nv.info._ZN2at6native24index_elementwise_kernelILi128ELi4EZNS0_20cuda_take_put_kernelIaiZZZZZNS0_10put_kernelERNS_14TensorIteratorERKNS_10TensorBaseEbENKUlvE_clEvENKUlvE0_clEvENKUlvE_clEvENKUlvE_clEvEUlRaiE0_EEvS4_S7_RKT1_EUliE_EEvlSE_ --------------------------
	.section	.nv.info._ZN2at6native24index_elementwise_kernelILi128ELi4EZNS0_20cuda_take_put_kernelIaiZZZZZNS0_10put_kernelERNS_14TensorIteratorERKNS_10TensorBaseEbENKUlvE_clEvENKUlvE0_clEvENKUlvE_clEvENKUlvE_clEvEUlRaiE0_EEvS4_S7_RKT1_EUliE_EEvlSE_,"",@"SHT_CUDA_INFO"
	.sectionflags	@""
	.align	4


	//----- nvinfo : EIATTR_CUDA_API_VERSION
	.align		4
        /*0000*/ 	.byte	0x04, 0x37
        /*0002*/ 	.short	(.L_4611 - .L_4610)
.L_4610:
        /*0004*/ 	.word	0x00000082


	//----- nvinfo : EIATTR_KPARAM_INFO
	.align		4
.L_4611:
        /*0008*/ 	.byte	0x04, 0x17
        /*000a*/ 	.short	(.L_4613 - .L_4612)
.L_4612:
        /*000c*/ 	.word	0x00000000
        /*0010*/ 	.short	0x0001
        /*0012*/ 	.short	0x0008
        /*0014*/ 	.byte	0x00, 0xf0, 0xc1, 0x0e


	//----- nvinfo : EIATTR_KPARAM_INFO
	.align		4
.L_4613:
        /*0018*/ 	.byte	0x04, 0x17
        /*001a*/ 	.short	(.L_4615 - .L_4614)
.L_4614:
        /*001c*/ 	.word	0x00000000
        /*0020*/ 	.short	0x0000
        /*0022*/ 	.short	0x0000
        /*0024*/ 	.byte	0x00, 0xf0, 0x21, 0x00


	//----- nvinfo : EIATTR_SPARSE_MMA_MASK
	.align		4
.L_4615:
        /*0028*/ 	.byte	0x03, 0x50
        /*002a*/ 	.short	0x0000


	//----- nvinfo : EIATTR_MAXREG_COUNT
	.align		4
        /*002c*/ 	.byte	0x03, 0x1b
        /*002e*/ 	.short	0x0080


	//----- nvinfo : EIATTR_EXTERNS
	.align		4
        /*0030*/ 	.byte	0x04, 0x0f
        /*0032*/ 	.short	(.L_4617 - .L_4616)


	//   ....[0]....
	.align		4
.L_4616:
        /*0034*/ 	.word	index@(__assertfail)


	//----- nvinfo : EIATTR_MERCURY_ISA_VERSION
	.align		4
.L_4617:
        /*0038*/ 	.byte	0x03, 0x5f
        /*003a*/ 	.short	0x0101


	//----- nvinfo : EIATTR_VRC_CTA_INIT_COUNT
	.align		4
        /*003c*/ 	.byte	0x02, 0x4a
	.zero		1
	.zero		1


	//----- nvinfo : EIATTR_SYSCALL_OFFSETS
	.align		4
        /*0040*/ 	.byte	0x04, 0x46
        /*0042*/ 	.short	(.L_4619 - .L_4618)


	//   ....[0]....
.L_4618:
        /*0044*/ 	.word	0x000002d0


	//   ....[1]....
        /*0048*/ 	.word	0x00000520


	//   ....[2]....
        /*004c*/ 	.word	0x00000770


	//   ....[3]....
        /*0050*/ 	.word	0x000009b0


	//   ....[4]....
        /*0054*/ 	.word	0x00000c20


	//   ....[5]....
        /*0058*/ 	.word	0x00001fd0


	//   ....[6]....
        /*005c*/ 	.word	0x00003380


	//   ....[7]....
        /*0060*/ 	.word	0x00004720


	//   ....[8]....
        /*0064*/ 	.word	0x00005ac0


	//   ....[9]....
        /*0068*/ 	.word	0x00005d70


	//   ....[10]....
        /*006c*/ 	.word	0x00006020


	//   ....[11]....
        /*0070*/ 	.word	0x000062c0


	//   ....[12]....
        /*0074*/ 	.word	0x000078a0


	//   ....[13]....
        /*0078*/ 	.word	0x00008de0


	//   ....[14]....
        /*007c*/ 	.word	0x0000a320


	//   ....[15]....
        /*0080*/ 	.word	0x0000b870


	//   ....[16]....
        /*0084*/ 	.word	0x0000cdd0


	//   ....[17]....
        /*0088*/ 	.word	0x0000f480


	//   ....[18]....
        /*008c*/ 	.word	0x00011b30


	//   ....[19]....
        /*0090*/ 	.word	0x000141f0


	//   ....[20]....
        /*0094*/ 	.word	0x00016880


	//   ....[21]....
        /*0098*/ 	.word	0x00017e20


	//   ....[22]....
        /*009c*/ 	.word	0x000193c0


	//   ....[23]....
        /*00a0*/ 	.word	0x0001a970


	//----- nvinfo : EIATTR_EXIT_INSTR_OFFSETS
	.align		4
.L_4619:
        /*00a4*/ 	.byte	0x04, 0x1c
        /*00a6*/ 	.short	(.L_4621 - .L_4620)


	//   ....[0]....
.L_4620:
        /*00a8*/ 	.word	0x00000810


	//   ....[1]....
        /*00ac*/ 	.word	0x00000a00


	//   ....[2]....
        /*00b0*/ 	.word	0x00004580


	//   ....[3]....
        /*00b4*/ 	.word	0x000058d0


	//   ....[4]....
        /*00b8*/ 	.word	0x00006120


	//   ....[5]....
        /*00bc*/ 	.word	0x00006370


	//   ....[6]....
        /*00c0*/ 	.word	0x0000a3f0


	//   ....[7]....
        /*00c4*/ 	.word	0x0000b8c0


	//   ....[8]....
        /*00c8*/ 	.word	0x00012d60


	//   ....[9]....
        /*00cc*/ 	.word	0x000153a0


	//   ....[10]....
        /*00d0*/ 	.word	0x000194f0


	//   ....[11]....
        /*00d4*/ 	.word	0x0001aa20


	//----- nvinfo : EIATTR_MAX_THREADS
	.align		4
.L_4621:
        /*00d8*/ 	.byte	0x04, 0x05
        /*00da*/ 	.short	(.L_4623 - .L_4622)
.L_4622:
        /*00dc*/ 	.word	0x00000080
        /*00e0*/ 	.word	0x00000001
        /*00e4*/ 	.word	0x00000001


	//----- nvinfo : EIATTR_CRS_STACK_SIZE
	.align		4
.L_4623:
        /*00e8*/ 	.byte	0x04, 0x1e
        /*00ea*/ 	.short	(.L_4625 - .L_4624)
.L_4624:
        /*00ec*/ 	.word	0x00000000


	//----- nvinfo : EIATTR_CBANK_PARAM_SIZE
	.align		4
.L_4625:
        /*00f0*/ 	.byte	0x03, 0x19
        /*00f2*/ 	.short	0x03b8


	//----- nvinfo : EIATTR_PARAM_CBANK
	.align		4
        /*00f4*/ 	.byte	0x04, 0x0a
        /*00f6*/ 	.short	(.L_4627 - .L_4626)
	.align		4
.L_4626:
        /*00f8*/ 	.word	index@(.nv.constant0._ZN2at6native24index_elementwise_kernelILi128ELi4EZNS0_20cuda_take_put_kernelIaiZZZZZNS0_10put_kernelERNS_14TensorIteratorERKNS_10TensorBaseEbENKUlvE_clEvENKUlvE0_clEvENKUlvE_clEvENKUlvE_clEvEUlRaiE0_EEvS4_S7_RKT1_EUliE_EEvlSE_)
        /*00fc*/ 	.short	0x0380
        /*00fe*/ 	.short	0x03b8


	//----- nvinfo : EIATTR_SW_WAR
	.align		4
.L_4627:
        /*0100*/ 	.byte	0x04, 0x36
        /*0102*/ 	.short	(.L_4629 - .L_4628)
.L_4628:
        /*0104*/ 	.word	0x00000008
.L_4629:


//--------------------- .nv.info._ZN2at6native24index_elementwise_kernelILi128ELi4EZNS0_20cuda_take_put_kernelIaiZZZZZNS0_10put_kernelERNS_14TensorIteratorERKNS_10TensorBaseEbENKUlvE_clEvENKUlvE0_clEvENKUlvE_clEvENKUlvE_clEvEUlRaiE_EEvS4_S7_RKT1_EUliE_EEvlSE_ --------------------------
	.section	.nv.info._ZN2at6native24index_elementwise_kernelILi128ELi4EZNS0_20cuda_take_put_kernelIaiZZZZZNS0_10put_kernelERNS_14TensorIteratorERKNS_10TensorBaseEbENKUlvE_clEvENKUlvE0_clEvENKUlvE_clEvENKUlvE_clEvEUlRaiE_EEvS4_S7_RKT1_EUliE_EEvlSE_,"",@"SHT_CUDA_INFO"
	.sectionflags	@""
	.align	4


	//----- nvinfo : EIATTR_CUDA_API_VERSION
	.align		4
        /*0000*/ 	.byte	0x04, 0x37
        /*0002*/ 	.short	(.L_4631 - .L_4630)
.L_4630:
        /*0004*/ 	.word	0x00000082


	//----- nvinfo : EIATTR_KPARAM_INFO
	.align		4
.L_4631:
        /*0008*/ 	.byte	0x04, 0x17
        /*000a*/ 	.short	(.L_4633 - .L_4632)
.L_4632:
        /*000c*/ 	.word	0x00000000
        /*0010*/ 	.short	0x0001
        /*0012*/ 	.short	0x0008
        /*0014*/ 	.byte	0x00, 0xf0, 0xe1, 0x0e


	//----- nvinfo : EIATTR_KPARAM_INFO
	.align		4
.L_4633:
        /*0018*/ 	.byte	0x04, 0x17
        /*001a*/ 	.short	(.L_4635 - .L_4634)
.L_4634:
        /*001c*/ 	.word	0x00000000
        /*0020*/ 	.short	0x0000
        /*0022*/ 	.short	0x0000
        /*0024*/ 	.byte	0x00, 0xf0, 0x21, 0x00


	//----- nvinfo : EIATTR_SPARSE_MMA_MASK
	.align		4
.L_4635:
        /*0028*/ 	.byte	0x03, 0x50
        /*002a*/ 	.short	0x0000


	//----- nvinfo : EIATTR_MAXREG_COUNT
	.align		4
        /*002c*/ 	.byte	0x03, 0x1b
        /*002e*/ 	.short	0x0080


	//----- nvinfo : EIATTR_EXTERNS
	.align		4
        /*0030*/ 	.byte	0x04, 0x0f
        /*0032*/ 	.short	(.L_4637 - .L_4636)


	//   ....[0]....
	.align		4
.L_4636:
        /*0034*/ 	.word	index@(__assertfail)


	//----- nvinfo : EIATTR_MERCURY_ISA_VERSION
	.align		4
.L_4637:
        /*0038*/ 	.byte	0x03, 0x5f
        /*003a*/ 	.short	0x0101


	//----- nvinfo : EIATTR_VRC_CTA_INIT_COUNT
	.align		4
        /*003c*/ 	.byte	0x02, 0x4a
	.zero		1
	.zero		1


	//----- nvinfo : EIATTR_SYSCALL_OFFSETS
	.align		4
        /*0040*/ 	.byte	0x04, 0x46
        /*0042*/ 	.short	(.L_4639 - .L_4638)


	//   ....[0]....
.L_4638:
        /*0044*/ 	.word	0x000002d0


	//   ....[1]....
        /*0048*/ 	.word	0x00000640


	//   ....[2]....
        /*004c*/ 	.word	0x000009b0


	//   ....[3]....
        /*0050*/ 	.word	0x00000d10


	//   ....[4]....
        /*0054*/ 	.word	0x00001080


	//   ....[5]....
        /*0058*/ 	.word	0x00002550


	//   ....[6]....
        /*005c*/ 	.word	0x00003a20


	//   ....[7]....
        /*0060*/ 	.word	0x00004ee0


	//   ....[8]....
        /*0064*/ 	.word	0x00006380


	//   ....[9]....
        /*0068*/ 	.word	0x00006750


	//   ....[10]....
        /*006c*/ 	.word	0x00006b20


	//   ....[11]....
        /*0070*/ 	.word	0x00006ee0


	//   ....[12]....
        /*0074*/ 	.word	0x000085c0


	//   ....[13]....
        /*0078*/ 	.word	0x00009c20


	//   ....[14]....
        /*007c*/ 	.word	0x0000b280


	//   ....[15]....
        /*0080*/ 	.word	0x0000c8f0


	//   ....[16]....
        /*0084*/ 	.word	0x0000df50


	//   ....[17]....
        /*0088*/ 	.word	0x00010720


	//   ....[18]....
        /*008c*/ 	.word	0x00012ef0


	//   ....[19]....
        /*0090*/ 	.word	0x000156d0


	//   ....[20]....
        /*0094*/ 	.word	0x00017e60


	//   ....[21]....
        /*0098*/ 	.word	0x00019520


	//   ....[22]....
        /*009c*/ 	.word	0x0001abe0


	//   ....[23]....
        /*00a0*/ 	.word	0x0001c2b0


	//----- nvinfo : EIATTR_EXIT_INSTR_OFFSETS
	.align		4
.L_4639:
        /*00a4*/ 	.byte	0x04, 0x1c
        /*00a6*/ 	.short	(.L_4641 - .L_4640)


	//   ....[0]....
.L_4640:
        /*00a8*/ 	.word	0x00000b70


	//   ....[1]....
        /*00ac*/ 	.word	0x00000e40


	//   ....[2]....
        /*00b0*/ 	.word	0x00004d40


	//   ....[3]....
        /*00b4*/ 	.word	0x00006170


	//   ....[4]....
        /*00b8*/ 	.word	0x00006d40


	//   ....[5]....
        /*00bc*/ 	.word	0x00007070


	//   ....[6]....
        /*00c0*/ 	.word	0x0000b470


	//   ....[7]....
        /*00c4*/ 	.word	0x0000ca20


	//   ....[8]....
        /*00c8*/ 	.word	0x00014240


	//   ....[9]....
        /*00cc*/ 	.word	0x00016960


	//   ....[10]....
        /*00d0*/ 	.word	0x0001ae30


	//   ....[11]....
        /*00d4*/ 	.word	0x0001c460


	//----- nvinfo : EIATTR_MAX_THREADS
	.align		4
.L_4641:
        /*00d8*/ 	.byte	0x04, 0x05
        /*00da*/ 	.short	(.L_4643 - .L_4642)
.L_4642:
        /*00dc*/ 	.word	0x00000080
        /*00e0*/ 	.word	0x00000001
        /*00e4*/ 	.word	0x00000001


	//----- nvinfo : EIATTR_CRS_STACK_SIZE
	.align		4
.L_4643:
        /*00e8*/ 	.byte	0x04, 0x1e
        /*00ea*/ 	.short	(.L_4645 - .L_4644)
.L_4644:
        /*00ec*/ 	.word	0x00000000


	//----- nvinfo : EIATTR_CBANK_PARAM_SIZE
	.align		4
.L_4645:
        /*00f0*/ 	.byte	0x03, 0x19
        /*00f2*/ 	.short	0x03c0


	//----- nvinfo : EIATTR_PARAM_CBANK
	.align		4
        /*00f4*/ 	.byte	0x04, 0x0a
        /*00f6*/ 	.short	(.L_4647 - .L_4646)
	.align		4
.L_4646:
        /*00f8*/ 	.word	index@(.nv.constant0._ZN2at6native24index_elementwise_kernelILi128ELi4EZNS0_20cuda_take_put_kernelIaiZZZZZNS0_10put_kernelERNS_14TensorIteratorERKNS_10TensorBaseEbENKUlvE_clEvENKUlvE0_clEvENKUlvE_clEvENKUlvE_clEvEUlRaiE_EEvS4_S7_RKT1_EUliE_EEvlSE_)
        /*00fc*/ 	.short	0x0380
        /*00fe*/ 	.short	0x03c0


	//----- nvinfo : EIATTR_SW_WAR
	.align		4
.L_4647:
        /*0100*/ 	.byte	0x04, 0x36
        /*0102*/ 	.short	(.L_4649 - .L_4648)
.L_4648:
        /*0104*/ 	.word	0x00000008
.L_4649:


//--------------------- .nv.info._ZN2at6native24index_elementwise_kernelILi128ELi4EZNS0_20cuda_take_put_kernelIhlZZZZZNS0_10put_kernelERNS_14TensorIteratorERKNS_10TensorBaseEbENKUlvE_clEvENKUlvE_clEvENKUlvE_clEvENKUlvE0_clEvEUlRhlE0_EEvS4_S7_RKT1_EUliE_EEvlSE_ --------------------------
	.section	.nv.info._ZN2at6native24index_elementwise_kernelILi128ELi4EZNS0_20cuda_take_put_kernelIhlZZZZZNS0_10put_kernelERNS_14TensorIteratorERKNS_10TensorBaseEbENKUlvE_clEvENKUlvE_clEvENKUlvE_clEvENKUlvE0_clEvEUlRhlE0_EEvS4_S7_RKT1_EUliE_EEvlSE_,"",@"SHT_CUDA_INFO"
	.sectionflags	@""
	.align	4


	//----- nvinfo : EIATTR_CUDA_API_VERSION
	.align		4
        /*0000*/ 	.byte	0x04, 0x37
        /*0002*/ 	.short	(.L_4651 - .L_4650)
.L_4650:
        /*0004*/ 	.word	0x00000082


	//----- nvinfo : EIATTR_KPARAM_INFO
	.align		4
.L_4651:
        /*0008*/ 	.byte	0x04, 0x17
        /*000a*/ 	.short	(.L_4653 - .L_4652)
.L_4652:
        /*000c*/ 	.word	0x00000000
        /*0010*/ 	.short	0x0001
        /*0012*/ 	.short	0x0008
        /*0014*/ 	.byte	0x00, 0xf0, 0xe1, 0x0e


	//----- nvinfo : EIATTR_KPARAM_INFO
	.align		4
.L_4653:
        /*0018*/ 	.byte	0x04, 0x17
        /*001a*/ 	.short	(.L_4655 - .L_4654)
.L_4654:
        /*001c*/ 	.word	0x00000000
        /*0020*/ 	.short	0x0000
        /*0022*/ 	.short	0x0000
        /*0024*/ 	.byte	0x00, 0xf0, 0x21, 0x00


	//----- nvinfo : EIATTR_SPARSE_MMA_MASK
	.align		4
.L_4655:
        /*0028*/ 	.byte	0x03, 0x50
        /*002a*/ 	.short	0x0000


	//----- nvinfo : EIATTR_MAXREG_COUNT
	.align		4
        /*002c*/ 	.byte	0x03, 0x1b
        /*002e*/ 	.short	0x0080


	//----- nvinfo : EIATTR_EXTERNS
	.align		4
        /*0030*/ 	.byte	0x04, 0x0f
        /*0032*/ 	.short	(.L_4657 - .L_4656)


	//   ....[0]....
	.align		4
.L_4656:
        /*0034*/ 	.word	index@(__assertfail)


	//----- nvinfo : EIATTR_MERCURY_ISA_VERSION
	.align		4
.L_4657:
        /*0038*/ 	.byte	0x03, 0x5f
        /*003a*/ 	.short	0x0101


	//----- nvinfo : EIATTR_VRC_CTA_INIT_COUNT
	.align		4
        /*003c*/ 	.byte	0x02, 0x4a
	.zero		1
	.zero		1


	//----- nvinfo : EIATTR_SYSCALL_OFFSETS
	.align		4
        /*0040*/ 	.byte	0x04, 0x46
        /*0042*/ 	.short	(.L_4659 - .L_4658)


	//   ....[0]....
.L_4658:
        /*0044*/ 	.word	0x000002e0


	//   ....[1]....
        /*0048*/ 	.word	0x00000530


	//   ....[2]....
        /*004c*/ 	.word	0x00000780


	//   ....[3]....
        /*0050*/ 	.word	0x000009c0


	//   ....[4]....
        /*0054*/ 	.word	0x00000c40


	//   ....[5]....
        /*0058*/ 	.word	0x00006690


	//   ....[6]....
        /*005c*/ 	.word	0x0000c0e0


	//   ....[7]....
        /*0060*/ 	.word	0x00011b20


	//   ....[8]....
        /*0064*/ 	.word	0x000173d0


	//   ....[9]....
        /*0068*/ 	.word	0x00017690


	//   ....[10]....
        /*006c*/ 	.word	0x00017950


	//   ....[11]....
        /*0070*/ 	.word	0x00017c00


	//   ....[12]....
        /*0074*/ 	.word	0x00019200


	//   ....[13]....
        /*0078*/ 	.word	0x0001a750


	//   ....[14]....
        /*007c*/ 	.word	0x0001bca0


	//   ....[15]....
        /*0080*/ 	.word	0x0001d200


	//   ....[16]....
        /*0084*/ 	.word	0x0001e770


	//   ....[17]....
        /*0088*/ 	.word	0x00025350


	//   ....[18]....
        /*008c*/ 	.word	0x0002bf30


	//   ....[19]....
        /*0090*/ 	.word	0x00032b20


	//   ....[20]....
        /*0094*/ 	.word	0x00039880


	//   ....[21]....
        /*0098*/ 	.word	0x0003ae40


	//   ....[22]....
        /*009c*/ 	.word	0x0003c400


	//   ....[23]....
        /*00a0*/ 	.word	0x0003d9d0


	//----- nvinfo : EIATTR_EXIT_INSTR_OFFSETS
	.align		4
.L_4659:
        /*00a4*/ 	.byte	0x04, 0x1c
        /*00a6*/ 	.short	(.L_4661 - .L_4660)


	//   ....[0]....
.L_4660:
        /*00a8*/ 	.word	0x00000820


	//   ....[1]....
        /*00ac*/ 	.word	0x00000a10


	//   ....[2]....
        /*00b0*/ 	.word	0x00011980


	//   ....[3]....
        /*00b4*/ 	.word	0x000171e0


	//   ....[4]....
        /*00b8*/ 	.word	0x00017a60


	//   ....[5]....
        /*00bc*/ 	.word	0x00017cc0


	//   ....[6]....
        /*00c0*/ 	.word	0x0001bd70


	//   ....[7]....
        /*00c4*/ 	.word	0x0001d250


	//   ....[8]....
        /*00c8*/ 	.word	0x00031690


	//   ....[9]....
        /*00cc*/ 	.word	0x00038390


	//   ....[10]....
        /*00d0*/ 	.word	0x0003c540


	//   ....[11]....
        /*00d4*/ 	.word	0x0003da90


	//----- nvinfo : EIATTR_MAX_THREADS
	.align		4
.L_4661:
        /*00d8*/ 	.byte	0x04, 0x05
        /*00da*/ 	.short	(.L_4663 - .L_4662)
.L_4662:
        /*00dc*/ 	.word	0x00000080
        /*00e0*/ 	.word	0x00000001
        /*00e4*/ 	.word	0x00000001


	//----- nvinfo : EIATTR_CRS_STACK_SIZE
	.align		4
.L_4663:
        /*00e8*/ 	.byte	0x04, 0x1e
        /*00ea*/ 	.short	(.L_4665 - .L_4664)
.L_4664:
        /*00ec*/ 	.word	0x00000000


	//----- nvinfo : EIATTR_CBANK_PARAM_SIZE
	.align		4
.L_4665:
        /*00f0*/ 	.byte	0x03, 0x19
        /*00f2*/ 	.short	0x03c0


	//----- nvinfo : EIATTR_PARAM_CBANK
	.align		4
        /*00f4*/ 	.byte	0x04, 0x0a
        /*00f6*/ 	.short	(.L_4667 - .L_4666)
	.align		4
.L_4666:
        /*00f8*/ 	.word	index@(.nv.constant0._ZN2at6native24index_elementwise_kernelILi128ELi4EZNS0_20cuda_take_put_kernelIhlZZZZZNS0_10put_kernelERNS_14TensorIteratorERKNS_10TensorBaseEbENKUlvE_clEvENKUlvE_clEvENKUlvE_clEvENKUlvE0_clEvEUlRhlE0_EEvS4_S7_RKT1_EUliE_EEvlSE_)
        /*00fc*/ 	.short	0x0380
        /*00fe*/ 	.short	0x03c0


	//----- nvinfo : EIATTR_SW_WAR
	.align		4
.L_4667:
        /*0100*/ 	.byte	0x04, 0x36
        /*0102*/ 	.short	(.L_4669 - .L_4668)
.L_4668:
        /*0104*/ 	.word	0x00000008
.L_4669:


//--------------------- .nv.info._ZN2at6native24index_elementwise_kernelILi128ELi4EZNS0_20cuda_take_put_kernelIhlZZZZZNS0_10put_kernelERNS_14TensorIteratorERKNS_10TensorBaseEbENKUlvE_clEvENKUlvE_clEvENKUlvE_clEvENKUlvE0_clEvEUlRhlE_EEvS4_S7_RKT1_EUliE_EEvlSE_ --------------------------
	.section	.nv.info._ZN2at6native24index_elementwise_kernelILi128ELi4EZNS0_20cuda_take_put_kernelIhlZZZZZNS0_10put_kernelERNS_14TensorIteratorERKNS_10TensorBaseEbENKUlvE_clEvENKUlvE_clEvENKUlvE_clEvENKUlvE0_clEvEUlRhlE_EEvS4_S7_RKT1_EUliE_EEvlSE_,"",@"SHT_CUDA_INFO"
	.sectionflags	@""
	.align	4


	//----- nvinfo : EIATTR_CUDA_API_VERSION
	.align		4
        /*0000*/ 	.byte	0x04, 0x37
        /*0002*/ 	.short	(.L_4671 - .L_4670)
.L_4670:
        /*0004*/ 	.word	0x00000082


	//----- nvinfo : EIATTR_KPARAM_INFO
	.align		4
.L_4671:
        /*0008*/ 	.byte	0x04, 0x17
        /*000a*/ 	.short	(.L_4673 - .L_4672)
.L_4672:
        /*000c*/ 	.word	0x00000000
        /*0010*/ 	.short	0x0001
        /*0012*/ 	.short	0x0008
        /*0014*/ 	.byte	0x00, 0xf0, 0x01, 0x0f


	//----- nvinfo : EIATTR_KPARAM_INFO
	.align		4
.L_4673:
        /*0018*/ 	.byte	0x04, 0x17
        /*001a*/ 	.short	(.L_4675 - .L_4674)
.L_4674:
        /*001c*/ 	.word	0x00000000
        /*0020*/ 	.short	0x0000
        /*0022*/ 	.short	0x0000
        /*0024*/ 	.byte	0x00, 0xf0, 0x21, 0x00


	//----- nvinfo : EIATTR_SPARSE_MMA_MASK
	.align		4
.L_4675:
        /*0028*/ 	.byte	0x03, 0x50
        /*002a*/ 	.short	0x0000


	//----- nvinfo : EIATTR_MAXREG_COUNT
	.align		4
        /*002c*/ 	.byte	0x03, 0x1b
        /*002e*/ 	.short	0x0080


	//----- nvinfo : EIATTR_EXTERNS
	.align		4
        /*0030*/ 	.byte	0x04, 0x0f
        /*0032*/ 	.short	(.L_4677 - .L_4676)


	//   ....[0]....
	.align		4
.L_4676:
        /*0034*/ 	.word	index@(__assertfail)


	//----- nvinfo : EIATTR_MERCURY_ISA_VERSION
	.align		4
.L_4677:
        /*0038*/ 	.byte	0x03, 0x5f
        /*003a*/ 	.short	0x0101


	//----- nvinfo : EIATTR_VRC_CTA_INIT_COUNT
	.align		4
        /*003c*/ 	.byte	0x02, 0x4a
	.zero		1
	.zero		1


	//----- nvinfo : EIATTR_SYSCALL_OFFSETS
	.align		4
        /*0040*/ 	.byte	0x04, 0x46
        /*0042*/ 	.short	(.L_4679 - .L_4678)


	//   ....[0]....
.L_4678:
        /*0044*/ 	.word	0x000002e0


	//   ....[1]....
        /*0048*/ 	.word	0x00000650


	//   ....[2]....
        /*004c*/ 	.word	0x000009c0


	//   ....[3]....
        /*0050*/ 	.word	0x00000d20


	//   ....[4]....
        /*0054*/ 	.word	0x000010a0


	//   ....[5]....
        /*0058*/ 	.word	0x00006c00


	//   ....[6]....
        /*005c*/ 	.word	0x0000c760


	//   ....[7]....
        /*0060*/ 	.word	0x000122b0


	//   ....[8]....
        /*0064*/ 	.word	0x00017c50


	//   ....[9]....
        /*0068*/ 	.word	0x00018040


	//   ....[10]....
        /*006c*/ 	.word	0x00018430


	//   ....[11]....
        /*0070*/ 	.word	0x00018810


	//   ....[12]....
        /*0074*/ 	.word	0x00019f20


	//   ....[13]....
        /*0078*/ 	.word	0x0001b590


	//   ....[14]....
        /*007c*/ 	.word	0x0001cc00


	//   ....[15]....
        /*0080*/ 	.word	0x0001e280


	//   ....[16]....
        /*0084*/ 	.word	0x0001f8f0


	//   ....[17]....
        /*0088*/ 	.word	0x000265e0


	//   ....[18]....
        /*008c*/ 	.word	0x0002d2d0


	//   ....[19]....
        /*0090*/ 	.word	0x00033fd0


	//   ....[20]....
        /*0094*/ 	.word	0x0003ae20


	//   ....[21]....
        /*0098*/ 	.word	0x0003c510


	//   ....[22]....
        /*009c*/ 	.word	0x0003dc00


	//   ....[23]....
        /*00a0*/ 	.word	0x0003f300


	//----- nvinfo : EIATTR_EXIT_INSTR_OFFSETS
	.align		4
.L_4679:
        /*00a4*/ 	.byte	0x04, 0x1c
        /*00a6*/ 	.short	(.L_4681 - .L_4680)


	//   ....[0]....
.L_4680:
        /*00a8*/ 	.word	0x00000b80


	//   ....[1]....
        /*00ac*/ 	.word	0x00000e50


	//   ....[2]....
        /*00b0*/ 	.word	0x00012110


	//   ....[3]....
        /*00b4*/ 	.word	0x00017a40


	//   ....[4]....
        /*00b8*/ 	.word	0x00018670


	//   ....[5]....
        /*00bc*/ 	.word	0x000189c0


	//   ....[6]....
        /*00c0*/ 	.word	0x0001cdf0


	//   ....[7]....
        /*00c4*/ 	.word	0x0001e3b0


	//   ....[8]....
        /*00c8*/ 	.word	0x00032b40


	//   ....[9]....
        /*00cc*/ 	.word	0x00039910


	//   ....[10]....
        /*00d0*/ 	.word	0x0003de70


	//   ....[11]....
        /*00d4*/ 	.word	0x0003f4d0


	//----- nvinfo : EIATTR_MAX_THREADS
	.align		4
.L_4681:
        /*00d8*/ 	.byte	0x04, 0x05
        /*00da*/ 	.short	(.L_4683 - .L_4682)
.L_4682:
        /*00dc*/ 	.word	0x00000080
        /*00e0*/ 	.word	0x00000001
        /*00e4*/ 	.word	0x00000001


	//----- nvinfo : EIATTR_CRS_STACK_SIZE
	.align		4
.L_4683:
        /*00e8*/ 	.byte	0x04, 0x1e
        /*00ea*/ 	.short	(.L_4685 - .L_4684)
.L_4684:
        /*00ec*/ 	.word	0x00000000


	//----- nvinfo : EIATTR_CBANK_PARAM_SIZE
	.align		4
.L_4685:
        /*00f0*/ 	.byte	0x03, 0x19
        /*00f2*/ 	.short	0x03c8


	//----- nvinfo : EIATTR_PARAM_CBANK
	.align		4
        /*00f4*/ 	.byte	0x04, 0x0a
        /*00f6*/ 	.short	(.L_4687 - .L_4686)
	.align		4
.L_4686:
        /*00f8*/ 	.word	index@(.nv.constant0._ZN2at6native24index_elementwise_kernelILi128ELi4EZNS0_20cuda_take_put_kernelIhlZZZZZNS0_10put_kernelERNS_14TensorIteratorERKNS_10TensorBaseEbENKUlvE_clEvENKUlvE_clEvENKUlvE_clEvENKUlvE0_clEvEUlRhlE_EEvS4_S7_RKT1_EUliE_EEvlSE_)
        /*00fc*/ 	.short	0x0380
        /*00fe*/ 	.short	0x03c8


	//----- nvinfo : EIATTR_SW_WAR
	.align		4
.L_4687:
        /*0100*/ 	.byte	0x04, 0x36
        /*0102*/ 	.short	(.L_4689 - .L_4688)
.L_4688:
        /*0104*/ 	.word	0x00000008
.L_4689:


//--------------------- .nv.info._ZN2at6native24index_elementwise_kernelILi128ELi4EZNS0_20cuda_take_put_kernelIhiZZZZZNS0_10put_kernelERNS_14TensorIteratorERKNS_10TensorBaseEbENKUlvE_clEvENKUlvE_clEvENKUlvE_clEvENKUlvE_clEvEUlRhiE0_EEvS4_S7_RKT1_EUliE_EEvlSE_ --------------------------
	.section	.nv.info._ZN2at6native24index_elementwise_kernelILi128ELi4EZNS0_20cuda_take_put_kernelIhiZZZZZNS0_10put_kernelERNS_14TensorIteratorERKNS_10TensorBaseEbENKUlvE_clEvENKUlvE_clEvENKUlvE_clEvENKUlvE_clEvEUlRhiE0_EEvS4_S7_RKT1_EUliE_EEvlSE_,"",@"SHT_CUDA_INFO"
	.sectionflags	@""
	.align	4


	//----- nvinfo : EIATTR_CUDA_API_VERSION
	.align		4
        /*0000*/ 	.byte	0x04, 0x37
        /*0002*/ 	.short	(.L_4691 - .L_4690)
.L_4690:
        /*0004*/ 	.word	0x00000082


	//----- nvinfo : EIATTR_KPARAM_INFO
	.align		4
.L_4691:
        /*0008*/ 	.byte	0x04, 0x17
        /*000a*/ 	.short	(.L_4693 - .L_4692)
.L_4692:
        /*000c*/ 	.word	0x00000000
        /*0010*/ 	.short	0x0001
        /*0012*/ 	.short	0x0008
        /*0014*/ 	.byte	0x00, 0xf0, 0xc1, 0x0e


	//----- nvinfo : EIATTR_KPARAM_INFO
	.align		4
.L_4693:
        /*0018*/ 	.byte	0x04, 0x17
        /*001a*/ 	.short	(.L_4695 - .L_4694)
.L_4694:
        /*001c*/ 	.word	0x00000000
        /*0020*/ 	.short	0x0000
        /*0022*/ 	.short	0x0000
        /*0024*/ 	.byte	0x00, 0xf0, 0x21, 0x00


	//----- nvinfo : EIATTR_SPARSE_MMA_MASK
	.align		4
.L_4695:
        /*0028*/ 	.byte	0x03, 0x50
        /*002a*/ 	.short	0x0000


	//----- nvinfo : EIATTR_MAXREG_COUNT
	.align		4
        /*002c*/ 	.byte	0x03, 0x1b
        /*002e*/ 	.short	0x0080


	//----- nvinfo : EIATTR_EXTERNS
	.align		4
        /*0030*/ 	.byte	0x04, 0x0f
        /*0032*/ 	.short	(.L_4697 - .L_4696)


	//   ....[0]....
	.align		4
.L_4696:
        /*0034*/ 	.word	index@(__assertfail)


	//----- nvinfo : EIATTR_MERCURY_ISA_VERSION
	.align		4
.L_4697:
        /*0038*/ 	.byte	0x03, 0x5f
        /*003a*/ 	.short	0x0101


	//----- nvinfo : EIATTR_VRC_CTA_INIT_COUNT
	.align		4
        /*003c*/ 	.byte	0x02, 0x4a
	.zero		1
	.zero		1


	//----- nvinfo : EIATTR_SYSCALL_OFFSETS
	.align		4
        /*0040*/ 	.byte	0x04, 0x46
        /*0042*/ 	.short	(.L_4699 - .L_4698)


	//   ....[0]....
.L_4698:
        /*0044*/ 	.word	0x000002d0


	//   ....[1]....
        /*0048*/ 	.word	0x00000520


	//   ....[2]....
        /*004c*/ 	.word	0x00000770


	//   ....[3]....
        /*0050*/ 	.word	0x000009b0


	//   ....[4]....
        /*0054*/ 	.word	0x00000c20


	//   ....[5]....
        /*0058*/ 	.word	0x00001fd0


	//   ....[6]....
        /*005c*/ 	.word	0x00003380


	//   ....[7]....
        /*0060*/ 	.word	0x00004720


	//   ....[8]....
        /*0064*/ 	.word	0x00005ac0


	//   ....[9]....
        /*0068*/ 	.word	0x00005d70


	//   ....[10]....
        /*006c*/ 	.word	0x00006020


	//   ....[11]....
        /*0070*/ 	.word	0x000062c0


	//   ....[12]....
        /*0074*/ 	.word	0x000078a0


	//   ....[13]....
        /*0078*/ 	.word	0x00008de0


	//   ....[14]....
        /*007c*/ 	.word	0x0000a320


	//   ....[15]....
        /*0080*/ 	.word	0x0000b870


	//   ....[16]....
        /*0084*/ 	.word	0x0000cdd0


	//   ....[17]....
        /*0088*/ 	.word	0x0000f480


	//   ....[18]....
        /*008c*/ 	.word	0x00011b30


	//   ....[19]....
        /*0090*/ 	.word	0x000141f0


	//   ....[20]....
        /*0094*/ 	.word	0x00016880


	//   ....[21]....
        /*0098*/ 	.word	0x00017e20


	//   ....[22]....
        /*009c*/ 	.word	0x000193c0


	//   ....[23]....
        /*00a0*/ 	.word	0x0001a970


	//----- nvinfo : EIATTR_EXIT_INSTR_OFFSETS
	.align		4
.L_4699:
        /*00a4*/ 	.byte	0x04, 0x1c
        /*00a6*/ 	.short	(.L_4701 - .L_4700)


	//   ....[0]....
.L_4700:
        /*00a8*/ 	.word	0x00000810


	//   ....[1]....
        /*00ac*/ 	.word	0x00000a00


	//   ....[2]....
        /*00b0*/ 	.word	0x00004580


	//   ....[3]....
        /*00b4*/ 	.word	0x000058d0


	//   ....[4]....
        /*00b8*/ 	.word	0x00006120


	//   ....[5]....
        /*00bc*/ 	.word	0x00006370


	//   ....[6]....
        /*00c0*/ 	.word	0x0000a3f0


	//   ....[7]....
        /*00c4*/ 	.word	0x0000b8c0


	//   ....[8]....
        /*00c8*/ 	.word	0x00012d60


	//   ....[9]....
        /*00cc*/ 	.word	0x000153a0


	//   ....[10]....
        /*00d0*/ 	.word	0x000194f0


	//   ....[11]....
        /*00d4*/ 	.word	0x0001aa20


	//----- nvinfo : EIATTR_MAX_THREADS
	.align		4
.L_4701:
        /*00d8*/ 	.byte	0x04, 0x05
        /*00da*/ 	.short	(.L_4703 - .L_4702)
.L_4702:
        /*00dc*/ 	.word	0x00000080
        /*00e0*/ 	.word	0x00000001
        /*00e4*/ 	.word	0x00000001


	//----- nvinfo : EIATTR_CRS_STACK_SIZE
	.align		4
.L_4703:
        /*00e8*/ 	.byte	0x04, 0x1e
        /*00ea*/ 	.short	(.L_4705 - .L_4704)
.L_4704:
        /*00ec*/ 	.word	0x00000000


	//----- nvinfo : EIATTR_CBANK_PARAM_SIZE
	.align		4
.L_4705:
        /*00f0*/ 	.byte	0x03, 0x19
        /*00f2*/ 	.short	0x03b8


	//----- nvinfo : EIATTR_PARAM_CBANK
	.align		4
        /*00f4*/ 	.byte	0x04, 0x0a
        /*00f6*/ 	.short	(.L_4707 - .L_4706)
	.align		4
.L_4706:
        /*00f8*/ 	.word	index@(.nv.constant0._ZN2at6native24index_elementwise_kernelILi128ELi4EZNS0_20cuda_take_put_kernelIhiZZZZZNS0_10put_kernelERNS_14TensorIteratorERKNS_10TensorBaseEbENKUlvE_clEvENKUlvE_clEvENKUlvE_clEvENKUlvE_clEvEUlRhiE0_EEvS4_S7_RKT1_EUliE_EEvlSE_)
        /*00fc*/ 	.short	0x0380
        /*00fe*/ 	.short	0x03b8


	//----- nvinfo : EIATTR_SW_WAR
	.align		4
.L_4707:
        /*0100*/ 	.byte	0x04, 0x36
        /*0102*/ 	.short	(.L_4709 - .L_4708)
.L_4708:
        /*0104*/ 	.word	0x00000008
.L_4709:


//--------------------- .nv.info._ZN2at6native24index_elementwise_kernelILi128ELi4EZNS0_20cuda_take_put_kernelIhiZZZZZNS0_10put_kernelERNS_14TensorIteratorERKNS_10TensorBaseEbENKUlvE_clEvENKUlvE_clEvENKUlvE_clEvENKUlvE_clEvEUlRhiE_EEvS4_S7_RKT1_EUliE_EEvlSE_ --------------------------
	.section	.nv.info._ZN2at6native24index_elementwise_kernelILi128ELi4EZNS0_20cuda_take_put_kernelIhiZZZZZNS0_10put_kernelERNS_14TensorIteratorERKNS_10TensorBaseEbENKUlvE_clEvENKUlvE_clEvENKUlvE_clEvENKUlvE_clEvEUlRhiE_EEvS4_S7_RKT1_EUliE_EEvlSE_,"",@"SHT_CUDA_INFO"
	.sectionflags	@""
	.align	4


	//----- nvinfo : EIATTR_CUDA_API_VERSION
	.align		4
        /*0000*/ 	.byte	0x04, 0x37
        /*0002*/ 	.short	(.L_4711 - .L_4710)
.L_4710:
        /*0004*/ 	.word	0x00000082


	//----- nvinfo : EIATTR_KPARAM_INFO
	.align		4
.L_4711:
        /*0008*/ 	.byte	0x04, 0x17
        /*000a*/ 	.short	(.L_4713 - .L_4712)
.L_4712:
        /*000c*/ 	.word	0x00000000
        /*0010*/ 	.short	0x0001
        /*0012*/ 	.short	0x0008
        /*0014*/ 	.byte	0x00, 0xf0, 0xe1, 0x0e


	//----- nvinfo : EIATTR_KPARAM_INFO
	.align		4
.L_4713:
        /*0018*/ 	.byte	0x04, 0x17
        /*001a*/ 	.short	(.L_4715 - .L_4714)
.L_4714:
        /*001c*/ 	.word	0x00000000
        /*0020*/ 	.short	0x0000
        /*0022*/ 	.short	0x0000
        /*0024*/ 	.byte	0x00, 0xf0, 0x21, 0x00


	//----- nvinfo : EIATTR_SPARSE_MMA_MASK
	.align		4
.L_4715:
        /*0028*/ 	.byte	0x03, 0x50
        /*002a*/ 	.short	0x0000


	//----- nvinfo : EIATTR_MAXREG_COUNT
	.align		4
        /*002c*/ 	.byte	0x03, 0x1b
        /*002e*/ 	.short	0x0080


	//----- nvinfo : EIATTR_EXTERNS
	.align		4
        /*0030*/ 	.byte	0x04, 0x0f
        /*0032*/ 	.short	(.L_4717 - .L_4716)


	//   ....[0]....
	.align		4
.L_4716:
        /*0034*/ 	.word	index@(__assertfail)


	//----- nvinfo : EIATTR_MERCURY_ISA_VERSION
	.align		4
.L_4717:
        /*0038*/ 	.byte	0x03, 0x5f
        /*003a*/ 	.short	0x0101


	//----- nvinfo : EIATTR_VRC_CTA_INIT_COUNT
	.align		4
        /*003c*/ 	.byte	0x02, 0x4a
	.zero		1
	.zero		1


	//----- nvinfo : EIATTR_SYSCALL_OFFSETS
	.align		4
        /*0040*/ 	.byte	0x04, 0x46
        /*0042*/ 	.short	(.L_4719 - .L_4718)


	//   ....[0]....
.L_4718:
        /*0044*/ 	.word	0x000002d0


	//   ....[1]....
        /*0048*/ 	.word	0x00000640


	//   ....[2]....
        /*004c*/ 	.word	0x000009b0


	//   ....[3]....
        /*0050*/ 	.word	0x00000d10


	//   ....[4]....
        /*0054*/ 	.word	0x00001080


	//   ....[5]....
        /*0058*/ 	.word	0x00002550


	//   ....[6]....
        /*005c*/ 	.word	0x00003a20


	//   ....[7]....
        /*0060*/ 	.word	0x00004ee0


	//   ....[8]....
        /*0064*/ 	.word	0x00006380


	//   ....[9]....
        /*0068*/ 	.word	0x00006750


	//   ....[10]....
        /*006c*/ 	.word	0x00006b20


	//   ....[11]....
        /*0070*/ 	.word	0x00006ee0


	//   ....[12]....
        /*0074*/ 	.word	0x000085c0


	//   ....[13]....
        /*0078*/ 	.word	0x00009c20


	//   ....[14]....
        /*007c*/ 	.word	0x0000b280


	//   ....[15]....
        /*0080*/ 	.word	0x0000c8f0


	//   ....[16]....
        /*0084*/ 	.word	0x0000df50


	//   ....[17]....
        /*0088*/ 	.word	0x00010720


	//   ....[18]....
        /*008c*/ 	.word	0x00012ef0


	//   ....[19]....
        /*0090*/ 	.word	0x000156d0


	//   ....[20]....
        /*0094*/ 	.word	0x00017e60


	//   ....[21]....
        /*0098*/ 	.word	0x00019520


	//   ....[22]....
        /*009c*/ 	.word	0x0001abe0


	//   ....[23]....
        /*00a0*/ 	.word	0x0001c2b0


	//----- nvinfo : EIATTR_EXIT_INSTR_OFFSETS
	.align		4
.L_4719:
        /*00a4*/ 	.byte	0x04, 0x1c
        /*00a6*/ 	.short	(.L_4721 - .L_4720)


	//   ....[0]....
.L_4720:
        /*00a8*/ 	.word	0x00000b70


	//   ....[1]....
        /*00ac*/ 	.word	0x00000e40


	//   ....[2]....
        /*00b0*/ 	.word	0x00004d40


	//   ....[3]....
        /*00b4*/ 	.word	0x00006170


	//   ....[4]....
        /*00b8*/ 	.word	0x00006d40


	//   ....[5]....
        /*00bc*/ 	.word	0x00007070


	//   ....[6]....
        /*00c0*/ 	.word	0x0000b470


	//   ....[7]....
        /*00c4*/ 	.word	0x0000ca20


	//   ....[8]....
        /*00c8*/ 	.word	0x00014240


	//   ....[9]....
        /*00cc*/ 	.word	0x00016960


	//   ....[10]....
        /*00d0*/ 	.word	0x0001ae30


	//   ....[11]....
        /*00d4*/ 	.word	0x0001c460


	//----- nvinfo : EIATTR_MAX_THREADS
	.align		4
.L_4721:
        /*00d8*/ 	.byte	0x04, 0x05
        /*00da*/ 	.short	(.L_4723 - .L_4722)
.L_4722:
        /*00dc*/ 	.word	0x00000080
        /*00e0*/ 	.word	0x00000001
        /*00e4*/ 	.word	0x00000001


	//----- nvinfo : EIATTR_CRS_STACK_SIZE
	.align		4
.L_4723:
        /*00e8*/ 	.byte	0x04, 0x1e
        /*00ea*/ 	.short	(.L_4725 - .L_4724)
.L_4724:
        /*00ec*/ 	.word	0x00000000


	//----- nvinfo : EIATTR_CBANK_PARAM_SIZE
	.align		4
.L_4725:
        /*00f0*/ 	.byte	0x03, 0x19
        /*00f2*/ 	.short	0x03c0


	//----- nvinfo : EIATTR_PARAM_CBANK
	.align		4
        /*00f4*/ 	.byte	0x04, 0x0a
        /*00f6*/ 	.short	(.L_4727 - .L_4726)
	.align		4
.L_4726:
        /*00f8*/ 	.word	index@(.nv.constant0._ZN2at6native24index_elementwise_kernelILi128ELi4EZNS0_20cuda_take_put_kernelIhiZZZZZNS0_10put_kernelERNS_14TensorIteratorERKNS_10TensorBaseEbENKUlvE_clEvENKUlvE_clEvENKUlvE_clEvENKUlvE_clEvEUlRhiE_EEvS4_S7_RKT1_EUliE_EEvlSE_)
        /*00fc*/ 	.short	0x0380
        /*00fe*/ 	.short	0x03c0


	//----- nvinfo : EIATTR_SW_WAR
	.align		4
.L_4727:
        /*0100*/ 	.byte	0x04, 0x36
        /*0102*/ 	.short	(.L_4729 - .L_4728)
.L_4728:
        /*0104*/ 	.word	0x00000008
.L_4729:


//--------------------- .nv.info._ZN2at6native24index_elementwise_kernelILi128ELi4EZNS0_16gpu_index_kernelIZZZNS0_31index_put_kernel_quantized_cudaERNS_14TensorIteratorEN3c108ArrayRefIlEES7_bdiENKUlvE_clEvENKUlvE3_clEvEUlPcPKclE_EEvRNS_18TensorIteratorBaseES7_S7_RKT_bEUliE_EEvlT1_ --------------------------
	.section	.nv.info._ZN2at6native24index_elementwise_kernelILi128ELi4EZNS0_16gpu_index_kernelIZZZNS0_31index_put_kernel_quantized_cudaERNS_14TensorIteratorEN3c108ArrayRefIlEES7_bdiENKUlvE_clEvENKUlvE3_clEvEUlPcPKclE_EEvRNS_18TensorIteratorBaseES7_S7_RKT_bEUliE_EEvlT1_,"",@"SHT_CUDA_INFO"
	.sectionflags	@""
	.align	4


	//----- nvinfo : EIATTR_CUDA_API_VERSION
	.align		4
        /*0000*/ 	.byte	0x04, 0x37
        /*0002*/ 	.short	(.L_4731 - .L_4730)
.L_4730:
        /*0004*/ 	.word	0x00000082


	//----- nvinfo : EIATTR_KPARAM_INFO
	.align		4
.L_4731:
        /*0008*/ 	.byte	0x04, 0x17
        /*000a*/ 	.short	(.L_4733 - .L_4732)
.L_4732:
        /*000c*/ 	.word	0x00000000
        /*0010*/ 	.short	0x0001
        /*0012*/ 	.short	0x0008
        /*0014*/ 	.byte	0x00, 0xf0, 0xa1, 0x13


	//----- nvinfo : EIATTR_KPARAM_INFO
	.align		4
.L_4733:
        /*0018*/ 	.byte	0x04, 0x17
        /*001a*/ 	.short	(.L_4735 - .L_4734)
.L_4734:
        /*001c*/ 	.word	0x00000000
        /*0020*/ 	.short	0x0000
        /*0022*/ 	.short	0x0000
        /*0024*/ 	.byte	0x00, 0xf0, 0x21, 0x00


	//----- nvinfo : EIATTR_SPARSE_MMA_MASK
	.align		4
.L_4735:
        /*0028*/ 	.byte	0x03, 0x50
        /*002a*/ 	.short	0x0000


	//----- nvinfo : EIATTR_MAXREG_COUNT
	.align		4
        /*002c*/ 	.byte	0x03, 0x1b
        /*002e*/ 	.short	0x0080


	//----- nvinfo : EIATTR_EXTERNS
	.align		4
        /*0030*/ 	.byte	0x04, 0x0f
        /*0032*/ 	.short	(.L_4737 - .L_4736)


	//   ....[0]....
	.align		4
.L_4736:
        /*0034*/ 	.word	index@(__assertfail)


	//----- nvinfo : EIATTR_MERCURY_ISA_VERSION
	.align		4
.L_4737:
        /*0038*/ 	.byte	0x03, 0x5f
        /*003a*/ 	.short	0x0101


	//----- nvinfo : EIATTR_VRC_CTA_INIT_COUNT
	.align		4
        /*003c*/ 	.byte	0x02, 0x4a
	.zero		1
	.zero		1


	//----- nvinfo : EIATTR_SYSCALL_OFFSETS
	.align		4
        /*0040*/ 	.byte	0x04, 0x46
        /*0042*/ 	.short	(.L_4739 - .L_4738)


	//   ....[0]....
.L_4738:
        /*0044*/ 	.word	0x00005c90


	//   ....[1]....
        /*0048*/ 	.word	0x00005f00


	//   ....[2]....
        /*004c*/ 	.word	0x00006180


	//   ....[3]....
        /*0050*/ 	.word	0x00006410


	//   ....[4]....
        /*0054*/ 	.word	0x00006750


	//   ....[5]....
        /*0058*/ 	.word	0x000069f0


	//   ....[6]....
        /*005c*/ 	.word	0x00006c90


	//   ....[7]....
        /*0060*/ 	.word	0x00007140


	//   ....[8]....
        /*0064*/ 	.word	0x000073b0


	//   ....[9]....
        /*0068*/ 	.word	0x00007630


	//   ....[10]....
        /*006c*/ 	.word	0x000078c0


	//   ....[11]....
        /*0070*/ 	.word	0x00007c00


	//   ....[12]....
        /*0074*/ 	.word	0x00007ea0


	//   ....[13]....
        /*0078*/ 	.word	0x00008140


	//   ....[14]....
        /*007c*/ 	.word	0x000085f0


	//   ....[15]....
        /*0080*/ 	.word	0x00008860


	//   ....[16]....
        /*0084*/ 	.word	0x00008ae0


	//   ....[17]....
        /*0088*/ 	.word	0x00008d70


	//   ....[18]....
        /*008c*/ 	.word	0x000090b0


	//   ....[19]....
        /*0090*/ 	.word	0x00009350


	//   ....[20]....
        /*0094*/ 	.word	0x000095f0


	//   ....[21]....
        /*0098*/ 	.word	0x00009a90


	//   ....[22]....
        /*009c*/ 	.word	0x00009d00


	//   ....[23]....
        /*00a0*/ 	.word	0x00009f80


	//   ....[24]....
        /*00a4*/ 	.word	0x0000a200


	//   ....[25]....
        /*00a8*/ 	.word	0x0000a530


	//   ....[26]....
        /*00ac*/ 	.word	0x0000a7e0


	//   ....[27]....
        /*00b0*/ 	.word	0x0000aa80


	//   ....[28]....
        /*00b4*/ 	.word	0x0000c530


	//   ....[29]....
        /*00b8*/ 	.word	0x0000c7c0


	//   ....[30]....
        /*00bc*/ 	.word	0x0000ca60


	//   ....[31]....
        /*00c0*/ 	.word	0x0000cd10


	//   ....[32]....
        /*00c4*/ 	.word	0x0000d080


	//   ....[33]....
        /*00c8*/ 	.word	0x0000d360


	//   ....[34]....
        /*00cc*/ 	.word	0x0000d640


	//   ....[35]....
        /*00d0*/ 	.word	0x0000f100


	//   ....[36]....
        /*00d4*/ 	.word	0x0000f390


	//   ....[37]....
        /*00d8*/ 	.word	0x0000f630


	//   ....[38]....
        /*00dc*/ 	.word	0x0000f8e0


	//   ....[39]....
        /*00e0*/ 	.word	0x0000fc50


	//   ....[40]....
        /*00e4*/ 	.word	0x0000ff30


	//   ....[41]....
        /*00e8*/ 	.word	0x00010210


	//   ....[42]....
        /*00ec*/ 	.word	0x00011d00


	//   ....[43]....
        /*00f0*/ 	.word	0x00011f90


	//   ....[44]....
        /*00f4*/ 	.word	0x00012230


	//   ....[45]....
        /*00f8*/ 	.word	0x000124e0


	//   ....[46]....
        /*00fc*/ 	.word	0x00012860


	//   ....[47]....
        /*0100*/ 	.word	0x00012b40


	//   ....[48]....
        /*0104*/ 	.word	0x00012e20


	//   ....[49]....
        /*0108*/ 	.word	0x000148f0


	//   ....[50]....
        /*010c*/ 	.word	0x00014b90


	//   ....[51]....
        /*0110*/ 	.word	0x00014e30


	//   ....[52]....
        /*0114*/ 	.word	0x000150e0


	//   ....[53]....
        /*0118*/ 	.word	0x00015450


	//   ....[54]....
        /*011c*/ 	.word	0x00015740


	//   ....[55]....
        /*0120*/ 	.word	0x00015a40


	//----- nvinfo : EIATTR_EXIT_INSTR_OFFSETS
	.align		4
.L_4739:
        /*0124*/ 	.byte	0x04, 0x1c
        /*0126*/ 	.short	(.L_4741 - .L_4740)


	//   ....[0]....
.L_4740:
        /*0128*/ 	.word	0x000004b0


	//   ....[1]....
        /*012c*/ 	.word	0x000005b0


	//   ....[2]....
        /*0130*/ 	.word	0x000044c0


	//   ....[3]....
        /*0134*/ 	.word	0x00005950


	//   ....[4]....
        /*0138*/ 	.word	0x00009800


	//   ....[5]....
        /*013c*/ 	.word	0x0000ac40


	//   ....[6]....
        /*0140*/ 	.word	0x00013060


	//   ....[7]....
        /*0144*/ 	.word	0x00015c40


	//----- nvinfo : EIATTR_MAX_THREADS
	.align		4
.L_4741:
        /*0148*/ 	.byte	0x04, 0x05
        /*014a*/ 	.short	(.L_4743 - .L_4742)
.L_4742:
        /*014c*/ 	.word	0x00000080
        /*0150*/ 	.word	0x00000001
        /*0154*/ 	.word	0x00000001


	//----- nvinfo : EIATTR_CRS_STACK_SIZE
	.align		4
.L_4743:
        /*0158*/ 	.byte	0x04, 0x1e
        /*015a*/ 	.short	(.L_4745 - .L_4744)
.L_4744:
        /*015c*/ 	.word	0x00000000


	//----- nvinfo : EIATTR_CBANK_PARAM_SIZE
	.align		4
.L_4745:
        /*0160*/ 	.byte	0x03, 0x19
        /*0162*/ 	.short	0x04f0


	//----- nvinfo : EIATTR_PARAM_CBANK
	.align		4
        /*0164*/ 	.byte	0x04, 0x0a
        /*0166*/ 	.short	(.L_4747 - .L_4746)
	.align		4
.L_4746:
        /*0168*/ 	.word	index@(.nv.constant0._ZN2at6native24index_elementwise_kernelILi128ELi4EZNS0_16gpu_index_kernelIZZZNS0_31index_put_kernel_quantized_cudaERNS_14TensorIteratorEN3c108ArrayRefIlEES7_bdiENKUlvE_clEvENKUlvE3_clEvEUlPcPKclE_EEvRNS_18TensorIteratorBaseES7_S7_RKT_bEUliE_EEvlT1_)
        /*016c*/ 	.short	0x0380
        /*016e*/ 	.short	0x04f0


	//----- nvinfo : EIATTR_SW_WAR
	.align		4
.L_4747:
        /*0170*/ 	.byte	0x04, 0x36
        /*0172*/ 	.short	(.L_4749 - .L_4748)
.L_4748:
        /*0174*/ 	.word	0x00000008
.L_4749:


//--------------------- .nv.info._ZN2at6native24index_elementwise_kernelILi128ELi4EZNS0_16gpu_index_kernelIZZZNS0_31index_put_kernel_quantized_cudaERNS_14TensorIteratorEN3c108ArrayRefIlEES7_bdiENKUlvE_clEvENKUlvE2_clEvEUlPcPKclE_EEvRNS_18TensorIteratorBaseES7_S7_RKT_bEUliE_EEvlT1_ --------------------------
	.section	.nv.info._ZN2at6native24index_elementwise_kernelILi128ELi4EZNS0_16gpu_index_kernelIZZZNS0_31index_put_kernel_quantized_cudaERNS_14TensorIteratorEN3c108ArrayRefIlEES7_bdiENKUlvE_clEvENKUlvE2_clEvEUlPcPKclE_EEvRNS_18TensorIteratorBaseES7_S7_RKT_bEUliE_EEvlT1_,"",@"SHT_CUDA_INFO"
	.sectionflags	@""
	.align	4


	//----- nvinfo : EIATTR_CUDA_API_VERSION
	.align		4
        /*0000*/ 	.byte	0x04, 0x37
        /*0002*/ 	.short	(.L_4751 - .L_4750)
.L_4750:
        /*0004*/ 	.word	0x00000082


	//----- nvinfo : EIATTR_KPARAM_INFO
	.align		4
.L_4751:
        /*0008*/ 	.byte	0x04, 0x17
        /*000a*/ 	.short	(.L_4753 - .L_4752)
.L_4752:
        /*000c*/ 	.word	0x00000000
        /*0010*/ 	.short	0x0001
        /*0012*/ 	.short	0x0008
        /*0014*/ 	.byte	0x00, 0xf0, 0xa1, 0x13


	//----- nvinfo : EIATTR_KPARAM_INFO
	.align		4
.L_4753:
        /*0018*/ 	.byte	0x04, 0x17
        /*001a*/ 	.short	(.L_4755 - .L_4754)
.L_4754:
        /*001c*/ 	.word	0x00000000
        /*0020*/ 	.short	0x0000
        /*0022*/ 	.short	0x0000
        /*0024*/ 	.byte	0x00, 0xf0, 0x21, 0x00


	//----- nvinfo : EIATTR_SPARSE_MMA_MASK
	.align		4
.L_4755:
        /*0028*/ 	.byte	0x03, 0x50
        /*002a*/ 	.short	0x0000


	//----- nvinfo : EIATTR_MAXREG_COUNT
	.align		4
        /*002c*/ 	.byte	0x03, 0x1b
        /*002e*/ 	.short	0x0080


	//----- nvinfo : EIATTR_EXTERNS
	.align		4
        /*0030*/ 	.byte	0x04, 0x0f
        /*0032*/ 	.short	(.L_4757 - .L_4756)


	//   ....[0]....
	.align		4
.L_4756:
        /*0034*/ 	.word	index@(__assertfail)


	//----- nvinfo : EIATTR_MERCURY_ISA_VERSION
	.align		4
.L_4757:
        /*0038*/ 	.byte	0x03, 0x5f
        /*003a*/ 	.short	0x0101


	//----- nvinfo : EIATTR_VRC_CTA_INIT_COUNT
	.align		4
        /*003c*/ 	.byte	0x02, 0x4a
	.zero		1
	.zero		1


	//----- nvinfo : EIATTR_SYSCALL_OFFSETS
	.align		4
        /*0040*/ 	.byte	0x04, 0x46
        /*0042*/ 	.short	(.L_4759 - .L_4758)


	//   ....[0]....
.L_4758:
        /*0044*/ 	.word	0x00005c90


	//   ....[1]....
        /*0048*/ 	.word	0x00005f00


	//   ....[2]....
        /*004c*/ 	.word	0x00006180


	//   ....[3]....
        /*0050*/ 	.word	0x00006410


	//   ....[4]....
        /*0054*/ 	.word	0x00006750


	//   ....[5]....
        /*0058*/ 	.word	0x000069f0


	//   ....[6]....
        /*005c*/ 	.word	0x00006c90


	//   ....[7]....
        /*0060*/ 	.word	0x00007140


	//   ....[8]....
        /*0064*/ 	.word	0x000073b0


	//   ....[9]....
        /*0068*/ 	.word	0x00007630


	//   ....[10]....
        /*006c*/ 	.word	0x000078c0


	//   ....[11]....
        /*0070*/ 	.word	0x00007c00


	//   ....[12]....
        /*0074*/ 	.word	0x00007ea0


	//   ....[13]....
        /*0078*/ 	.word	0x00008140


	//   ....[14]....
        /*007c*/ 	.word	0x000085f0


	//   ....[15]....
        /*0080*/ 	.word	0x00008860


	//   ....[16]....
        /*0084*/ 	.word	0x00008ae0


	//   ....[17]....
        /*0088*/ 	.word	0x00008d70


	//   ....[18]....
        /*008c*/ 	.word	0x000090b0


	//   ....[19]....
        /*0090*/ 	.word	0x00009350


	//   ....[20]....
        /*0094*/ 	.word	0x000095f0


	//   ....[21]....
        /*0098*/ 	.word	0x00009a90


	//   ....[22]....
        /*009c*/ 	.word	0x00009d00


	//   ....[23]....
        /*00a0*/ 	.word	0x00009f80


	//   ....[24]....
        /*00a4*/ 	.word	0x0000a200


	//   ....[25]....
        /*00a8*/ 	.word	0x0000a530


	//   ....[26]....
        /*00ac*/ 	.word	0x0000a7e0


	//   ....[27]....
        /*00b0*/ 	.word	0x0000aa80


	//   ....[28]....
        /*00b4*/ 	.word	0x0000c530


	//   ....[29]....
        /*00b8*/ 	.word	0x0000c7c0


	//   ....[30]....
        /*00bc*/ 	.word	0x0000ca60


	//   ....[31]....
        /*00c0*/ 	.word	0x0000cd10


	//   ....[32]....
        /*00c4*/ 	.word	0x0000d080


	//   ....[33]....
        /*00c8*/ 	.word	0x0000d360


	//   ....[34]....
        /*00cc*/ 	.word	0x0000d640


	//   ....[35]....
        /*00d0*/ 	.word	0x0000f100


	//   ....[36]....
        /*00d4*/ 	.word	0x0000f390


	//   ....[37]....
        /*00d8*/ 	.word	0x0000f630


	//   ....[38]....
        /*00dc*/ 	.word	0x0000f8e0


	//   ....[39]....
        /*00e0*/ 	.word	0x0000fc50


	//   ....[40]....
        /*00e4*/ 	.word	0x0000ff30


	//   ....[41]....
        /*00e8*/ 	.word	0x00010210


	//   ....[42]....
        /*00ec*/ 	.word	0x00011d00


	//   ....[43]....
        /*00f0*/ 	.word	0x00011f90


	//   ....[44]....
        /*00f4*/ 	.word	0x00012230


	//   ....[45]....
        /*00f8*/ 	.word	0x000124e0


	//   ....[46]....
        /*00fc*/ 	.word	0x00012860


	//   ....[47]....
        /*0100*/ 	.word	0x00012b40


	//   ....[48]....
        /*0104*/ 	.word	0x00012e20


	//   ....[49]....
        /*0108*/ 	.word	0x000148f0


	//   ....[50]....
        /*010c*/ 	.word	0x00014b90


	//   ....[51]....
        /*0110*/ 	.word	0x00014e30


	//   ....[52]....
        /*0114*/ 	.word	0x000150e0


	//   ....[53]....
        /*0118*/ 	.word	0x00015450


	//   ....[54]....
        /*011c*/ 	.word	0x00015740


	//   ....[55]....
        /*0120*/ 	.word	0x00015a40


	//----- nvinfo : EIATTR_EXIT_INSTR_OFFSETS
	.align		4
.L_4759:
        /*0124*/ 	.byte	0x04, 0x1c
        /*0126*/ 	.short	(.L_4761 - .L_4760)


	//   ....[0]....
.L_4760:
        /*0128*/ 	.word	0x000004b0


	//   ....[1]....
        /*012c*/ 	.word	0x000005b0


	//   ....[2]....
        /*0130*/ 	.word	0x000044c0


	//   ....[3]....
        /*0134*/ 	.word	0x00005950


	//   ....[4]....
        /*0138*/ 	.word	0x00009800


	//   ....[5]....
        /*013c*/ 	.word	0x0000ac40


	//   ....[6]....
        /*0140*/ 	.word	0x00013060


	//   ....[7]....
        /*0144*/ 	.word	0x00015c40


	//----- nvinfo : EIATTR_MAX_THREADS
	.align		4
.L_4761:
        /*0148*/ 	.byte	0x04, 0x05
        /*014a*/ 	.short	(.L_4763 - .L_4762)
.L_4762:
        /*014c*/ 	.word	0x00000080
        /*0150*/ 	.word	0x00000001
        /*0154*/ 	.word	0x00000001


	//----- nvinfo : EIATTR_CRS_STACK_SIZE
	.align		4
.L_4763:
        /*0158*/ 	.byte	0x04, 0x1e
        /*015a*/ 	.short	(.L_4765 - .L_4764)
.L_4764:
        /*015c*/ 	.word	0x00000000


	//----- nvinfo : EIATTR_CBANK_PARAM_SIZE
	.align		4
.L_4765:
        /*0160*/ 	.byte	0x03, 0x19
        /*0162*/ 	.short	0x04f0


	//----- nvinfo : EIATTR_PARAM_CBANK
	.align		4
        /*0164*/ 	.byte	0x04, 0x0a
        /*0166*/ 	.short	(.L_4767 - .L_4766)
	.align		4
.L_4766:
        /*0168*/ 	.word	index@(.nv.constant0._ZN2at6native24index_elementwise_kernelILi128ELi4EZNS0_16gpu_index_kernelIZZZNS0_31index_put_kernel_quantized_cudaERNS_14TensorIteratorEN3c108ArrayRefIlEES7_bdiENKUlvE_clEvENKUlvE2_clEvEUlPcPKclE_EEvRNS_18TensorIteratorBaseES7_S7_RKT_bEUliE_EEvlT1_)
        /*016c*/ 	.short	0x0380
        /*016e*/ 	.short	0x04f0


	//----- nvinfo : EIATTR_SW_WAR
	.align		4
.L_4767:
        /*0170*/ 	.byte	0x04, 0x36
        /*0172*/ 	.short	(.L_4769 - .L_4768)
.L_4768:
        /*0174*/ 	.word	0x00000008
.L_4769:


//--------------------- .nv.info._ZN2at6native24index_elementwise_kernelILi128ELi4EZNS0_16gpu_index_kernelIZZZNS0_31index_put_kernel_quantized_cudaERNS_14TensorIteratorEN3c108ArrayRefIlEES7_bdiENKUlvE_clEvENKUlvE1_clEvEUlPcPKclE_EEvRNS_18TensorIteratorBaseES7_S7_RKT_bEUliE_EEvlT1_ --------------------------
	.section	.nv.info._ZN2at6native24index_elementwise_kernelILi128ELi4EZNS0_16gpu_index_kernelIZZZNS0_31index_put_kernel_quantized_cudaERNS_14TensorIteratorEN3c108ArrayRefIlEES7_bdiENKUlvE_clEvENKUlvE1_clEvEUlPcPKclE_EEvRNS_18TensorIteratorBaseES7_S7_RKT_bEUliE_EEvlT1_,"",@"SHT_CUDA_INFO"
	.sectionflags	@""
	.align	4


	//----- nvinfo : EIATTR_CUDA_API_VERSION
	.align		4
        /*0000*/ 	.byte	0x04, 0x37
        /*0002*/ 	.short	(.L_4771 - .L_4770)
.L_4770:
        /*0004*/ 	.word	0x00000082


	//----- nvinfo : EIATTR_KPARAM_INFO
	.align		4
.L_4771:
        /*0008*/ 	.byte	0x04, 0x17
        /*000a*/ 	.short	(.L_4773 - .L_4772)
.L_4772:
        /*000c*/ 	.word	0x00000000
        /*0010*/ 	.short	0x0001
        /*0012*/ 	.short	0x0008
        /*0014*/ 	.byte	0x00, 0xf0, 0xa1, 0x13


	//----- nvinfo : EIATTR_KPARAM_INFO
	.align		4
.L_4773:
        /*0018*/ 	.byte	0x04, 0x17
        /*001a*/ 	.short	(.L_4775 - .L_4774)
.L_4774:
        /*001c*/ 	.word	0x00000000
        /*0020*/ 	.short	0x0000
        /*0022*/ 	.short	0x0000
        /*0024*/ 	.byte	0x00, 0xf0, 0x21, 0x00


	//----- nvinfo : EIATTR_SPARSE_MMA_MASK
	.align		4
.L_4775:
        /*0028*/ 	.byte	0x03, 0x50
        /*002a*/ 	.short	0x0000


	//----- nvinfo : EIATTR_MAXREG_COUNT
	.align		4
        /*002c*/ 	.byte	0x03, 0x1b
        /*002e*/ 	.short	0x0080


	//----- nvinfo : EIATTR_EXTERNS
	.align		4
        /*0030*/ 	.byte	0x04, 0x0f
        /*0032*/ 	.short	(.L_4777 - .L_4776)


	//   ....[0]....
	.align		4
.L_4776:
        /*0034*/ 	.word	index@(__assertfail)


	//----- nvinfo : EIATTR_MERCURY_ISA_VERSION
	.align		4
.L_4777:
        /*0038*/ 	.byte	0x03, 0x5f
        /*003a*/ 	.short	0x0101


	//----- nvinfo : EIATTR_VRC_CTA_INIT_COUNT
	.align		4
        /*003c*/ 	.byte	0x02, 0x4a
	.zero		1
	.zero		1


	//----- nvinfo : EIATTR_SYSCALL_OFFSETS
	.align		4
        /*0040*/ 	.byte	0x04, 0x46
        /*0042*/ 	.short	(.L_4779 - .L_4778)


	//   ....[0]....
.L_4778:
        /*0044*/ 	.word	0x00005d50


	//   ....[1]....
        /*0048*/ 	.word	0x00005fc0


	//   ....[2]....
        /*004c*/ 	.word	0x00006240


	//   ....[3]....
        /*0050*/ 	.word	0x000064d0


	//   ....[4]....
        /*0054*/ 	.word	0x00006810


	//   ....[5]....
        /*0058*/ 	.word	0x00006ab0


	//   ....[6]....
        /*005c*/ 	.word	0x00006d50


	//   ....[7]....
        /*0060*/ 	.word	0x00007210


	//   ....[8]....
        /*0064*/ 	.word	0x00007480


	//   ....[9]....
        /*0068*/ 	.word	0x00007700


	//   ....[10]....
        /*006c*/ 	.word	0x00007990


	//   ....[11]....
        /*0070*/ 	.word	0x00007cd0


	//   ....[12]....
        /*0074*/ 	.word	0x00007f70


	//   ....[13]....
        /*0078*/ 	.word	0x00008210


	//   ....[14]....
        /*007c*/ 	.word	0x000086d0


	//   ....[15]....
        /*0080*/ 	.word	0x00008940


	//   ....[16]....
        /*0084*/ 	.word	0x00008bc0


	//   ....[17]....
        /*0088*/ 	.word	0x00008e50


	//   ....[18]....
        /*008c*/ 	.word	0x00009190


	//   ....[19]....
        /*0090*/ 	.word	0x00009430


	//   ....[20]....
        /*0094*/ 	.word	0x000096d0


	//   ....[21]....
        /*0098*/ 	.word	0x00009b80


	//   ....[22]....
        /*009c*/ 	.word	0x00009df0


	//   ....[23]....
        /*00a0*/ 	.word	0x0000a070


	//   ....[24]....
        /*00a4*/ 	.word	0x0000a2f0


	//   ....[25]....
        /*00a8*/ 	.word	0x0000a620


	//   ....[26]....
        /*00ac*/ 	.word	0x0000a8d0


	//   ....[27]....
        /*00b0*/ 	.word	0x0000ab70


	//   ....[28]....
        /*00b4*/ 	.word	0x0000c630


	//   ....[29]....
        /*00b8*/ 	.word	0x0000c8c0


	//   ....[30]....
        /*00bc*/ 	.word	0x0000cb60


	//   ....[31]....
        /*00c0*/ 	.word	0x0000ce10


	//   ....[32]....
        /*00c4*/ 	.word	0x0000d180


	//   ....[33]....
        /*00c8*/ 	.word	0x0000d460


	//   ....[34]....
        /*00cc*/ 	.word	0x0000d740


	//   ....[35]....
        /*00d0*/ 	.word	0x0000f210


	//   ....[36]....
        /*00d4*/ 	.word	0x0000f4a0


	//   ....[37]....
        /*00d8*/ 	.word	0x0000f740


	//   ....[38]....
        /*00dc*/ 	.word	0x0000f9f0


	//   ....[39]....
        /*00e0*/ 	.word	0x0000fd60


	//   ....[40]....
        /*00e4*/ 	.word	0x00010040


	//   ....[41]....
        /*00e8*/ 	.word	0x00010320


	//   ....[42]....
        /*00ec*/ 	.word	0x00011e20


	//   ....[43]....
        /*00f0*/ 	.word	0x000120b0


	//   ....[44]....
        /*00f4*/ 	.word	0x00012350


	//   ....[45]....
        /*00f8*/ 	.word	0x00012600


	//   ....[46]....
        /*00fc*/ 	.word	0x00012980


	//   ....[47]....
        /*0100*/ 	.word	0x00012c60


	//   ....[48]....
        /*0104*/ 	.word	0x00012f40


	//   ....[49]....
        /*0108*/ 	.word	0x00014a20


	//   ....[50]....
        /*010c*/ 	.word	0x00014cc0


	//   ....[51]....
        /*0110*/ 	.word	0x00014f60


	//   ....[52]....
        /*0114*/ 	.word	0x00015210


	//   ....[53]....
        /*0118*/ 	.word	0x00015580


	//   ....[54]....
        /*011c*/ 	.word	0x00015870


	//   ....[55]....
        /*0120*/ 	.word	0x00015b70


	//----- nvinfo : EIATTR_EXIT_INSTR_OFFSETS
	.align		4
.L_4779:
        /*0124*/ 	.byte	0x04, 0x1c
        /*0126*/ 	.short	(.L_4781 - .L_4780)


	//   ....[0]....
.L_4780:
        /*0128*/ 	.word	0x00000520


	//   ....[1]....
        /*012c*/ 	.word	0x00000630


	//   ....[2]....
        /*0130*/ 	.word	0x00004570


	//   ....[3]....
        /*0134*/ 	.word	0x00005a10


	//   ....[4]....
        /*0138*/ 	.word	0x000098f0


	//   ....[5]....
        /*013c*/ 	.word	0x0000ad40


	//   ....[6]....
        /*0140*/ 	.word	0x00013190


	//   ....[7]....
        /*0144*/ 	.word	0x00015d80


	//----- nvinfo : EIATTR_MAX_THREADS
	.align		4
.L_4781:
        /*0148*/ 	.byte	0x04, 0x05
        /*014a*/ 	.short	(.L_4783 - .L_4782)
.L_4782:
        /*014c*/ 	.word	0x00000080
        /*0150*/ 	.word	0x00000001
        /*0154*/ 	.word	0x00000001


	//----- nvinfo : EIATTR_CRS_STACK_SIZE
	.align		4
.L_4783:
        /*0158*/ 	.byte	0x04, 0x1e
        /*015a*/ 	.short	(.L_4785 - .L_4784)
.L_4784:
        /*015c*/ 	.word	0x00000000


	//----- nvinfo : EIATTR_CBANK_PARAM_SIZE
	.align		4
.L_4785:
        /*0160*/ 	.byte	0x03, 0x19
        /*0162*/ 	.short	0x04f0


	//----- nvinfo : EIATTR_PARAM_CBANK
	.align		4
        /*0164*/ 	.byte	0x04, 0x0a
        /*0166*/ 	.short	(.L_4787 - .L_4786)
	.align		4
.L_4786:
        /*0168*/ 	.word	index@(.nv.constant0._ZN2at6native24index_elementwise_kernelILi128ELi4EZNS0_16gpu_index_kernelIZZZNS0_31index_put_kernel_quantized_cudaERNS_14TensorIteratorEN3c108ArrayRefIlEES7_bdiENKUlvE_clEvENKUlvE1_clEvEUlPcPKclE_EEvRNS_18TensorIteratorBaseES7_S7_RKT_bEUliE_EEvlT1_)
        /*016c*/ 	.short	0x0380
        /*016e*/ 	.short	0x04f0


	//----- nvinfo : EIATTR_SW_WAR
	.align		4
.L_4787:
        /*0170*/ 	.byte	0x04, 0x36
        /*0172*/ 	.short	(.L_4789 - .L_4788)
.L_4788:
        /*0174*/ 	.word	0x00000008
.L_4789:


//--------------------- .nv.info._ZN2at6native24index_elementwise_kernelILi128ELi4EZNS0_16gpu_index_kernelIZZZNS0_31index_put_kernel_quantized_cudaERNS_14TensorIteratorEN3c108ArrayRefIlEES7_bdiENKUlvE_clEvENKUlvE0_clEvEUlPcPKclE_EEvRNS_18TensorIteratorBaseES7_S7_RKT_bEUliE_EEvlT1_ --------------------------
	.section	.nv.info._ZN2at6native24index_elementwise_kernelILi128ELi4EZNS0_16gpu_index_kernelIZZZNS0_31index_put_kernel_quantized_cudaERNS_14TensorIteratorEN3c108ArrayRefIlEES7_bdiENKUlvE_clEvENKUlvE0_clEvEUlPcPKclE_EEvRNS_18TensorIteratorBaseES7_S7_RKT_bEUliE_EEvlT1_,"",@"SHT_CUDA_INFO"
	.sectionflags	@""
	.align	4


	//----- nvinfo : EIATTR_CUDA_API_VERSION
	.align		4
        /*0000*/ 	.byte	0x04, 0x37
        /*0002*/ 	.short	(.L_4791 - .L_4790)
.L_4790:
        /*0004*/ 	.word	0x00000082


	//----- nvinfo : EIATTR_KPARAM_INFO
	.align		4
.L_4791:
        /*0008*/ 	.byte	0x04, 0x17
        /*000a*/ 	.short	(.L_4793 - .L_4792)
.L_4792:
        /*000c*/ 	.word	0x00000000
        /*0010*/ 	.short	0x0001
        /*0012*/ 	.short	0x0008
        /*0014*/ 	.byte	0x00, 0xf0, 0xa1, 0x13


	//----- nvinfo : EIATTR_KPARAM_INFO
	.align		4
.L_4793:
        /*0018*/ 	.byte	0x04, 0x17
        /*001a*/ 	.short	(.L_4795 - .L_4794)
.L_4794:
        /*001c*/ 	.word	0x00000000
        /*0020*/ 	.short	0x0000
        /*0022*/ 	.short	0x0000
        /*0024*/ 	.byte	0x00, 0xf0, 0x21, 0x00


	//----- nvinfo : EIATTR_SPARSE_MMA_MASK
	.align		4
.L_4795:
        /*0028*/ 	.byte	0x03, 0x50
        /*002a*/ 	.short	0x0000


	//----- nvinfo : EIATTR_MAXREG_COUNT
	.align		4
        /*002c*/ 	.byte	0x03, 0x1b
        /*002e*/ 	.short	0x0080


	//----- nvinfo : EIATTR_EXTERNS
	.align		4
        /*0030*/ 	.byte	0x04, 0x0f
        /*0032*/ 	.short	(.L_4797 - .L_4796)


	//   ....[0]....
	.align		4
.L_4796:
        /*0034*/ 	.word	index@(__assertfail)


	//----- nvinfo : EIATTR_MERCURY_ISA_VERSION
	.align		4
.L_4797:
        /*0038*/ 	.byte	0x03, 0x5f
        /*003a*/ 	.short	0x0101


	//----- nvinfo : EIATTR_VRC_CTA_INIT_COUNT
	.align		4
        /*003c*/ 	.byte	0x02, 0x4a
	.zero		1
	.zero		1


	//----- nvinfo : EIATTR_SYSCALL_OFFSETS
	.align		4
        /*0040*/ 	.byte	0x04, 0x46
        /*0042*/ 	.short	(.L_4799 - .L_4798)


	//   ....[0]....
.L_4798:
        /*0044*/ 	.word	0x00005c90


	//   ....[1]....
        /*0048*/ 	.word	0x00005f00


	//   ....[2]....
        /*004c*/ 	.word	0x00006180


	//   ....[3]....
        /*0050*/ 	.word	0x00006410


	//   ....[4]....
        /*0054*/ 	.word	0x00006750


	//   ....[5]....
        /*0058*/ 	.word	0x000069f0


	//   ....[6]....
        /*005c*/ 	.word	0x00006c90


	//   ....[7]....
        /*0060*/ 	.word	0x00007140


	//   ....[8]....
        /*0064*/ 	.word	0x000073b0


	//   ....[9]....
        /*0068*/ 	.word	0x00007630


	//   ....[10]....
        /*006c*/ 	.word	0x000078c0


	//   ....[11]....
        /*0070*/ 	.word	0x00007c00


	//   ....[12]....
        /*0074*/ 	.word	0x00007ea0


	//   ....[13]....
        /*0078*/ 	.word	0x00008140


	//   ....[14]....
        /*007c*/ 	.word	0x000085f0


	//   ....[15]....
        /*0080*/ 	.word	0x00008860


	//   ....[16]....
        /*0084*/ 	.word	0x00008ae0


	//   ....[17]....
        /*0088*/ 	.word	0x00008d70


	//   ....[18]....
        /*008c*/ 	.word	0x000090b0


	//   ....[19]....
        /*0090*/ 	.word	0x00009350


	//   ....[20]....
        /*0094*/ 	.word	0x000095f0


	//   ....[21]....
        /*0098*/ 	.word	0x00009a90


	//   ....[22]....
        /*009c*/ 	.word	0x00009d00


	//   ....[23]....
        /*00a0*/ 	.word	0x00009f80


	//   ....[24]....
        /*00a4*/ 	.word	0x0000a200


	//   ....[25]....
        /*00a8*/ 	.word	0x0000a530


	//   ....[26]....
        /*00ac*/ 	.word	0x0000a7e0


	//   ....[27]....
        /*00b0*/ 	.word	0x0000aa80


	//   ....[28]....
        /*00b4*/ 	.word	0x0000c530


	//   ....[29]....
        /*00b8*/ 	.word	0x0000c7c0


	//   ....[30]....
        /*00bc*/ 	.word	0x0000ca60


	//   ....[31]....
        /*00c0*/ 	.word	0x0000cd10


	//   ....[32]....
        /*00c4*/ 	.word	0x0000d080


	//   ....[33]....
        /*00c8*/ 	.word	0x0000d360


	//   ....[34]....
        /*00cc*/ 	.word	0x0000d640


	//   ....[35]....
        /*00d0*/ 	.word	0x0000f100


	//   ....[36]....
        /*00d4*/ 	.word	0x0000f390


	//   ....[37]....
        /*00d8*/ 	.word	0x0000f630


	//   ....[38]....
        /*00dc*/ 	.word	0x0000f8e0


	//   ....[39]....
        /*00e0*/ 	.word	0x0000fc50


	//   ....[40]....
        /*00e4*/ 	.word	0x0000ff30


	//   ....[41]....
        /*00e8*/ 	.word	0x00010210


	//   ....[42]....
        /*00ec*/ 	.word	0x00011d00


	//   ....[43]....
        /*00f0*/ 	.word	0x00011f90


	//   ....[44]....
        /*00f4*/ 	.word	0x00012230


	//   ....[45]....
        /*00f8*/ 	.word	0x000124e0


	//   ....[46]....
        /*00fc*/ 	.word	0x00012860


	//   ....[47]....
        /*0100*/ 	.word	0x00012b40


	//   ....[48]....
        /*0104*/ 	.word	0x00012e20


	//   ....[49]....
        /*0108*/ 	.word	0x000148f0


	//   ....[50]....
        /*010c*/ 	.word	0x00014b90


	//   ....[51]....
        /*0110*/ 	.word	0x00014e30


	//   ....[52]....
        /*0114*/ 	.word	0x000150e0


	//   ....[53]....
        /*0118*/ 	.word	0x00015450


	//   ....[54]....
        /*011c*/ 	.word	0x00015740


	//   ....[55]....
        /*0120*/ 	.word	0x00015a40


	//----- nvinfo : EIATTR_EXIT_INSTR_OFFSETS
	.align		4
.L_4799:
        /*0124*/ 	.byte	0x04, 0x1c
        /*0126*/ 	.short	(.L_4801 - .L_4800)


	//   ....[0]....
.L_4800:
        /*0128*/ 	.word	0x000004b0


	//   ....[1]....
        /*012c*/ 	.word	0x000005b0


	//   ....[2]....
        /*0130*/ 	.word	0x000044c0


	//   ....[3]....
        /*0134*/ 	.word	0x00005950


	//   ....[4]....
        /*0138*/ 	.word	0x00009800


	//   ....[5]....
        /*013c*/ 	.word	0x0000ac40


	//   ....[6]....
        /*0140*/ 	.word	0x00013060


	//   ....[7]....
        /*0144*/ 	.word	0x00015c40


	//----- nvinfo : EIATTR_MAX_THREADS
	.align		4
.L_4801:
        /*0148*/ 	.byte	0x04, 0x05
        /*014a*/ 	.short	(.L_4803 - .L_4802)
.L_4802:
        /*014c*/ 	.word	0x00000080
        /*0150*/ 	.word	0x00000001
        /*0154*/ 	.word	0x00000001


	//----- nvinfo : EIATTR_CRS_STACK_SIZE
	.align		4
.L_4803:
        /*0158*/ 	.byte	0x04, 0x1e
        /*015a*/ 	.short	(.L_4805 - .L_4804)
.L_4804:
        /*015c*/ 	.word	0x00000000


	//----- nvinfo : EIATTR_CBANK_PARAM_SIZE
	.align		4
.L_4805:
        /*0160*/ 	.byte	0x03, 0x19
        /*0162*/ 	.short	0x04f0


	//----- nvinfo : EIATTR_PARAM_CBANK
	.align		4
        /*0164*/ 	.byte	0x04, 0x0a
        /*0166*/ 	.short	(.L_4807 - .L_4806)
	.align		4
.L_4806:
        /*0168*/ 	.word	index@(.nv.constant0._ZN2at6native24index_elementwise_kernelILi128ELi4EZNS0_16gpu_index_kernelIZZZNS0_31index_put_kernel_quantized_cudaERNS_14TensorIteratorEN3c108ArrayRefIlEES7_bdiENKUlvE_clEvENKUlvE0_clEvEUlPcPKclE_EEvRNS_18TensorIteratorBaseES7_S7_RKT_bEUliE_EEvlT1_)
        /*016c*/ 	.short	0x0380
        /*016e*/ 	.short	0x04f0


	//----- nvinfo : EIATTR_SW_WAR
	.align		4
.L_4807:
        /*0170*/ 	.byte	0x04, 0x36
        /*0172*/ 	.short	(.L_4809 - .L_4808)
.L_4808:
        /*0174*/ 	.word	0x00000008
.L_4809:


//--------------------- .nv.info._ZN2at6native24index_elementwise_kernelILi128ELi4EZNS0_16gpu_index_kernelIZZZNS0_31index_put_kernel_quantized_cudaERNS_14TensorIteratorEN3c108ArrayRefIlEES7_bdiENKUlvE_clEvENKUlvE_clEvEUlPcPKclE_EEvRNS_18TensorIteratorBaseES7_S7_RKT_bEUliE_EEvlT1_ --------------------------
	.section	.nv.info._ZN2at6native24index_elementwise_kernelILi128ELi4EZNS0_16gpu_index_kernelIZZZNS0_31index_put_kernel_quantized_cudaERNS_14TensorIteratorEN3c108ArrayRefIlEES7_bdiENKUlvE_clEvENKUlvE_clEvEUlPcPKclE_EEvRNS_18TensorIteratorBaseES7_S7_RKT_bEUliE_EEvlT1_,"",@"SHT_CUDA_INFO"
	.sectionflags	@""
	.align	4


	//----- nvinfo : EIATTR_CUDA_API_VERSION
	.align		4
        /*0000*/ 	.byte	0x04, 0x37
        /*0002*/ 	.short	(.L_4811 - .L_4810)
.L_4810:
        /*0004*/ 	.word	0x00000082


	//----- nvinfo : EIATTR_KPARAM_INFO
	.align		4
.L_4811:
        /*0008*/ 	.byte	0x04, 0x17
        /*000a*/ 	.short	(.L_4813 - .L_4812)
.L_4812:
        /*000c*/ 	.word	0x00000000
        /*0010*/ 	.short	0x0001
        /*0012*/ 	.short	0x0008
        /*0014*/ 	.byte	0x00, 0xf0, 0xa1, 0x13


	//----- nvinfo : EIATTR_KPARAM_INFO
	.align		4
.L_4813:
        /*0018*/ 	.byte	0x04, 0x17
        /*001a*/ 	.short	(.L_4815 - .L_4814)
.L_4814:
        /*001c*/ 	.word	0x00000000
        /*0020*/ 	.short	0x0000
        /*0022*/ 	.short	0x0000
        /*0024*/ 	.byte	0x00, 0xf0, 0x21, 0x00


	//----- nvinfo : EIATTR_SPARSE_MMA_MASK
	.align		4
.L_4815:
        /*0028*/ 	.byte	0x03, 0x50
        /*002a*/ 	.short	0x0000


	//----- nvinfo : EIATTR_MAXREG_COUNT
	.align		4
        /*002c*/ 	.byte	0x03, 0x1b
        /*002e*/ 	.short	0x0080


	//----- nvinfo : EIATTR_EXTERNS
	.align		4
        /*0030*/ 	.byte	0x04, 0x0f
        /*0032*/ 	.short	(.L_4817 - .L_4816)


	//   ....[0]....
	.align		4
.L_4816:
        /*0034*/ 	.word	index@(__assertfail)


	//----- nvinfo : EIATTR_MERCURY_ISA_VERSION
	.align		4
.L_4817:
        /*0038*/ 	.byte	0x03, 0x5f
        /*003a*/ 	.short	0x0101


	//----- nvinfo : EIATTR_VRC_CTA_INIT_COUNT
	.align		4
        /*003c*/ 	.byte	0x02, 0x4a
	.zero		1
	.zero		1


	//----- nvinfo : EIATTR_SYSCALL_OFFSETS
	.align		4
        /*0040*/ 	.byte	0x04, 0x46
        /*0042*/ 	.short	(.L_4819 - .L_4818)


	//   ....[0]....
.L_4818:
        /*0044*/ 	.word	0x00005d50


	//   ....[1]....
        /*0048*/ 	.word	0x00005fc0


	//   ....[2]....
        /*004c*/ 	.word	0x00006240


	//   ....[3]....
        /*0050*/ 	.word	0x000064d0


	//   ....[4]....
        /*0054*/ 	.word	0x00006810


	//   ....[5]....
        /*0058*/ 	.word	0x00006ab0


	//   ....[6]....
        /*005c*/ 	.word	0x00006d50


	//   ....[7]....
        /*0060*/ 	.word	0x00007210


	//   ....[8]....
        /*0064*/ 	.word	0x00007480


	//   ....[9]....
        /*0068*/ 	.word	0x00007700


	//   ....[10]....
        /*006c*/ 	.word	0x00007990


	//   ....[11]....
        /*0070*/ 	.word	0x00007cd0


	//   ....[12]....
        /*0074*/ 	.word	0x00007f70


	//   ....[13]....
        /*0078*/ 	.word	0x00008210


	//   ....[14]....
        /*007c*/ 	.word	0x000086d0


	//   ....[15]....
        /*0080*/ 	.word	0x00008940


	//   ....[16]....
        /*0084*/ 	.word	0x00008bc0


	//   ....[17]....
        /*0088*/ 	.word	0x00008e50


	//   ....[18]....
        /*008c*/ 	.word	0x00009190


	//   ....[19]....
        /*0090*/ 	.word	0x00009430


	//   ....[20]....
        /*0094*/ 	.word	0x000096d0


	//   ....[21]....
        /*0098*/ 	.word	0x00009b80


	//   ....[22]....
        /*009c*/ 	.word	0x00009df0


	//   ....[23]....
        /*00a0*/ 	.word	0x0000a070


	//   ....[24]....
        /*00a4*/ 	.word	0x0000a2f0


	//   ....[25]....
        /*00a8*/ 	.word	0x0000a620


	//   ....[26]....
        /*00ac*/ 	.word	0x0000a8d0


	//   ....[27]....
        /*00b0*/ 	.word	0x0000ab70


	//   ....[28]....
        /*00b4*/ 	.word	0x0000c630


	//   ....[29]....
        /*00b8*/ 	.word	0x0000c8c0


	//   ....[30]....
        /*00bc*/ 	.word	0x0000cb60


	//   ....[31]....
        /*00c0*/ 	.word	0x0000ce10


	//   ....[32]....
        /*00c4*/ 	.word	0x0000d180


	//   ....[33]....
        /*00c8*/ 	.word	0x0000d460


	//   ....[34]....
        /*00cc*/ 	.word	0x0000d740


	//   ....[35]....
        /*00d0*/ 	.word	0x0000f210


	//   ....[36]....
        /*00d4*/ 	.word	0x0000f4a0


	//   ....[37]....
        /*00d8*/ 	.word	0x0000f740


	//   ....[38]....
        /*00dc*/ 	.word	0x0000f9f0


	//   ....[39]....
        /*00e0*/ 	.word	0x0000fd60


	//   ....[40]....
        /*00e4*/ 	.word	0x00010040


	//   ....[41]....
        /*00e8*/ 	.word	0x00010320


	//   ....[42]....
        /*00ec*/ 	.word	0x00011e20


	//   ....[43]....
        /*00f0*/ 	.word	0x000120b0


	//   ....[44]....
        /*00f4*/ 	.word	0x00012350


	//   ....[45]....
        /*00f8*/ 	.word	0x00012600


	//   ....[46]....
        /*00fc*/ 	.word	0x00012980


	//   ....[47]....
        /*0100*/ 	.word	0x00012c60


	//   ....[48]....
        /*0104*/ 	.word	0x00012f40


	//   ....[49]....
        /*0108*/ 	.word	0x00014a20


	//   ....[50]....
        /*010c*/ 	.word	0x00014cc0


	//   ....[51]....
        /*0110*/ 	.word	0x00014f60


	//   ....[52]....
        /*0114*/ 	.word	0x00015210


	//   ....[53]....
        /*0118*/ 	.word	0x00015580


	//   ....[54]....
        /*011c*/ 	.word	0x00015870


	//   ....[55]....
        /*0120*/ 	.word	0x00015b70


	//----- nvinfo : EIATTR_EXIT_INSTR_OFFSETS
	.align		4
.L_4819:
        /*0124*/ 	.byte	0x04, 0x1c
        /*0126*/ 	.short	(.L_4821 - .L_4820)


	//   ....[0]....
.L_4820:
        /*0128*/ 	.word	0x00000520


	//   ....[1]....
        /*012c*/ 	.word	0x00000630


	//   ....[2]....
        /*0130*/ 	.word	0x00004570


	//   ....[3]....
        /*0134*/ 	.word	0x00005a10


	//   ....[4]....
        /*0138*/ 	.word	0x000098f0


	//   ....[5]....
        /*013c*/ 	.word	0x0000ad40


	//   ....[6]....
        /*0140*/ 	.word	0x00013190


	//   ....[7]....
        /*0144*/ 	.word	0x00015d80


	//----- nvinfo : EIATTR_MAX_THREADS
	.align		4
.L_4821:
        /*0148*/ 	.byte	0x04, 0x05
        /*014a*/ 	.short	(.L_4823 - .L_4822)
.L_4822:
        /*014c*/ 	.word	0x00000080
        /*0150*/ 	.word	0x00000001
        /*0154*/ 	.word	0x00000001


	//----- nvinfo : EIATTR_CRS_STACK_SIZE
	.align		4
.L_4823:
        /*0158*/ 	.byte	0x04, 0x1e
        /*015a*/ 	.short	(.L_4825 - .L_4824)
.L_4824:
        /*015c*/ 	.word	0x00000000


	//----- nvinfo : EIATTR_CBANK_PARAM_SIZE
	.align		4
.L_4825:
        /*0160*/ 	.byte	0x03, 0x19
        /*0162*/ 	.short	0x04f0


	//----- nvinfo : EIATTR_PARAM_CBANK
	.align		4
        /*0164*/ 	.byte	0x04, 0x0a
        /*0166*/ 	.short	(.L_4827 - .L_4826)
	.align		4
.L_4826:
        /*0168*/ 	.word	index@(.nv.constant0._ZN2at6native24index_elementwise_kernelILi128ELi4EZNS0_16gpu_index_kernelIZZZNS0_31index_put_kernel_quantized_cudaERNS_14TensorIteratorEN3c108ArrayRefIlEES7_bdiENKUlvE_clEvENKUlvE_clEvEUlPcPKclE_EEvRNS_18TensorIteratorBaseES7_S7_RKT_bEUliE_EEvlT1_)
        /*016c*/ 	.short	0x0380
        /*016e*/ 	.short	0x04f0


	//----- nvinfo : EIATTR_SW_WAR
	.align		4
.L_4827:
        /*0170*/ 	.byte	0x04, 0x36
        /*0172*/ 	.short	(.L_4829 - .L_4828)
.L_4828:
        /*0174*/ 	.word	0x00000008
.L_4829:


//--------------------- .nv.info._ZN2at6native24index_elementwise_kernelILi128ELi4EZNS0_16gpu_index_kernelIZNS0_21index_put_kernel_implINS0_10OpaqueTypeILi16EEEEEvRNS_14TensorIteratorEN3c108ArrayRefIlEESA_EUlPcPKclE_EEvRNS_18TensorIteratorBaseESA_SA_RKT_bEUliE_EEvlT1_ --------------------------
	.section	.nv.info._ZN2at6native24index_elementwise_kernelILi128ELi4EZNS0_16gpu_index_kernelIZNS0_21index_put_kernel_implINS0_10OpaqueTypeILi16EEEEEvRNS_14TensorIteratorEN3c108ArrayRefIlEESA_EUlPcPKclE_EEvRNS_18TensorIteratorBaseESA_SA_RKT_bEUliE_EEvlT1_,"",@"SHT_CUDA_INFO"
	.sectionflags	@""
	.align	4


	//----- nvinfo : EIATTR_CUDA_API_VERSION
	.align		4
        /*0000*/ 	.byte	0x04, 0x37
        /*0002*/ 	.short	(.L_4831 - .L_4830)
.L_4830:
        /*0004*/ 	.word	0x00000082


	//----- nvinfo : EIATTR_KPARAM_INFO
	.align		4
.L_4831:
        /*0008*/ 	.byte	0x04, 0x17
        /*000a*/ 	.short	(.L_4833 - .L_4832)
.L_4832:
        /*000c*/ 	.word	0x00000000
        /*0010*/ 	.short	0x0001
        /*0012*/ 	.short	0x0008
        /*0014*/ 	.byte	0x00, 0xf0, 0x61, 0x13


	//----- nvinfo : EIATTR_KPARAM_INFO
	.align		4
.L_4833:
        /*0018*/ 	.byte	0x04, 0x17
        /*001a*/ 	.short	(.L_4835 - .L_4834)
.L_4834:
        /*001c*/ 	.word	0x00000000
        /*0020*/ 	.short	0x0000
        /*0022*/ 	.short	0x0000
        /*0024*/ 	.byte	0x00, 0xf0, 0x21, 0x00


	//----- nvinfo : EIATTR_SPARSE_MMA_MASK
	.align		4
.L_4835:
        /*0028*/ 	.byte	0x03, 0x50
        /*002a*/ 	.short	0x0000


	//----- nvinfo : EIATTR_MAXREG_COUNT
	.align		4
        /*002c*/ 	.byte	0x03, 0x1b
        /*002e*/ 	.short	0x0080


	//----- nvinfo : EIATTR_EXTERNS
	.align		4
        /*0030*/ 	.byte	0x04, 0x0f
        /*0032*/ 	.short	(.L_4837 - .L_4836)


	//   ....[0]....
	.align		4
.L_4836:
        /*0034*/ 	.word	index@(__assertfail)


	//----- nvinfo : EIATTR_MERCURY_ISA_VERSION
	.align		4
.L_4837:
        /*0038*/ 	.byte	0x03, 0x5f
        /*003a*/ 	.short	0x0101


	//----- nvinfo : EIATTR_VRC_CTA_INIT_COUNT
	.align		4
        /*003c*/ 	.byte	0x02, 0x4a
	.zero		1
	.zero		1


	//----- nvinfo : EIATTR_SYSCALL_OFFSETS
	.align		4
        /*0040*/ 	.byte	0x04, 0x46
        /*0042*/ 	.short	(.L_4839 - .L_4838)


	//   ....[0]....
.L_4838:
        /*0044*/ 	.word	0x00005710


	//   ....[1]....
        /*0048*/ 	.word	0x000059a0


	//   ....[2]....
        /*004c*/ 	.word	0x00005c20


	//   ....[3]....
        /*0050*/ 	.word	0x00005eb0


	//   ....[4]....
        /*0054*/ 	.word	0x00006200


	//   ....[5]....
        /*0058*/ 	.word	0x000064d0


	//   ....[6]....
        /*005c*/ 	.word	0x00006790


	//   ....[7]....
        /*0060*/ 	.word	0x00006bc0


	//   ....[8]....
        /*0064*/ 	.word	0x00006e50


	//   ....[9]....
        /*0068*/ 	.word	0x000070d0


	//   ....[10]....
        /*006c*/ 	.word	0x00007360


	//   ....[11]....
        /*0070*/ 	.word	0x000076b0


	//   ....[12]....
        /*0074*/ 	.word	0x00007980


	//   ....[13]....
        /*0078*/ 	.word	0x00007c50


	//   ....[14]....
        /*007c*/ 	.word	0x00008070


	//   ....[15]....
        /*0080*/ 	.word	0x000082e0


	//   ....[16]....
        /*0084*/ 	.word	0x00008560


	//   ....[17]....
        /*0088*/ 	.word	0x000087e0


	//   ....[18]....
        /*008c*/ 	.word	0x00008b20


	//   ....[19]....
        /*0090*/ 	.word	0x00008dc0


	//   ....[20]....
        /*0094*/ 	.word	0x00009060


	//   ....[21]....
        /*0098*/ 	.word	0x00009450


	//   ....[22]....
        /*009c*/ 	.word	0x000096c0


	//   ....[23]....
        /*00a0*/ 	.word	0x00009940


	//   ....[24]....
        /*00a4*/ 	.word	0x00009bc0


	//   ....[25]....
        /*00a8*/ 	.word	0x00009ef0


	//   ....[26]....
        /*00ac*/ 	.word	0x0000a190


	//   ....[27]....
        /*00b0*/ 	.word	0x0000a430


	//   ....[28]....
        /*00b4*/ 	.word	0x0000be30


	//   ....[29]....
        /*00b8*/ 	.word	0x0000c0c0


	//   ....[30]....
        /*00bc*/ 	.word	0x0000c360


	//   ....[31]....
        /*00c0*/ 	.word	0x0000c600


	//   ....[32]....
        /*00c4*/ 	.word	0x0000c970


	//   ....[33]....
        /*00c8*/ 	.word	0x0000cc50


	//   ....[34]....
        /*00cc*/ 	.word	0x0000cf40


	//   ....[35]....
        /*00d0*/ 	.word	0x0000e950


	//   ....[36]....
        /*00d4*/ 	.word	0x0000ebe0


	//   ....[37]....
        /*00d8*/ 	.word	0x0000ee80


	//   ....[38]....
        /*00dc*/ 	.word	0x0000f120


	//   ....[39]....
        /*00e0*/ 	.word	0x0000f490


	//   ....[40]....
        /*00e4*/ 	.word	0x0000f770


	//   ....[41]....
        /*00e8*/ 	.word	0x0000fa60


	//   ....[42]....
        /*00ec*/ 	.word	0x000114a0


	//   ....[43]....
        /*00f0*/ 	.word	0x00011730


	//   ....[44]....
        /*00f4*/ 	.word	0x000119d0


	//   ....[45]....
        /*00f8*/ 	.word	0x00011c70


	//   ....[46]....
        /*00fc*/ 	.word	0x00011fe0


	//   ....[47]....
        /*0100*/ 	.word	0x000122c0


	//   ....[48]....
        /*0104*/ 	.word	0x000125a0


	//   ....[49]....
        /*0108*/ 	.word	0x00013fb0


	//   ....[50]....
        /*010c*/ 	.word	0x00014240


	//   ....[51]....
        /*0110*/ 	.word	0x000144e0


	//   ....[52]....
        /*0114*/ 	.word	0x00014790


	//   ....[53]....
        /*0118*/ 	.word	0x00014b00


	//   ....[54]....
        /*011c*/ 	.word	0x00014de0


	//   ....[55]....
        /*0120*/ 	.word	0x000150c0


	//----- nvinfo : EIATTR_EXIT_INSTR_OFFSETS
	.align		4
.L_4839:
        /*0124*/ 	.byte	0x04, 0x1c
        /*0126*/ 	.short	(.L_4841 - .L_4840)


	//   ....[0]....
.L_4840:
        /*0128*/ 	.word	0x00000280


	//   ....[1]....
        /*012c*/ 	.word	0x000002d0


	//   ....[2]....
        /*0130*/ 	.word	0x00003fd0


	//   ....[3]....
        /*0134*/ 	.word	0x000053b0


	//   ....[4]....
        /*0138*/ 	.word	0x000091c0


	//   ....[5]....
        /*013c*/ 	.word	0x0000a540


	//   ....[6]....
        /*0140*/ 	.word	0x00012730


	//   ....[7]....
        /*0144*/ 	.word	0x00015200


	//----- nvinfo : EIATTR_MAX_THREADS
	.align		4
.L_4841:
        /*0148*/ 	.byte	0x04, 0x05
        /*014a*/ 	.short	(.L_4843 - .L_4842)
.L_4842:
        /*014c*/ 	.word	0x00000080
        /*0150*/ 	.word	0x00000001
        /*0154*/ 	.word	0x00000001


	//----- nvinfo : EIATTR_CRS_STACK_SIZE
	.align		4
.L_4843:
        /*0158*/ 	.byte	0x04, 0x1e
        /*015a*/ 	.short	(.L_4845 - .L_4844)
.L_4844:
        /*015c*/ 	.word	0x00000000


	//----- nvinfo : EIATTR_CBANK_PARAM_SIZE
	.align		4
.L_4845:
        /*0160*/ 	.byte	0x03, 0x19
        /*0162*/ 	.short	0x04e0


	//----- nvinfo : EIATTR_PARAM_CBANK
	.align		4
        /*0164*/ 	.byte	0x04, 0x0a
        /*0166*/ 	.short	(.L_4847 - .L_4846)
	.align		4
.L_4846:
        /*0168*/ 	.word	index@(.nv.constant0._ZN2at6native24index_elementwise_kernelILi128ELi4EZNS0_16gpu_index_kernelIZNS0_21index_put_kernel_implINS0_10OpaqueTypeILi16EEEEEvRNS_14TensorIteratorEN3c108ArrayRefIlEESA_EUlPcPKclE_EEvRNS_18TensorIteratorBaseESA_SA_RKT_bEUliE_EEvlT1_)
        /*016c*/ 	.short	0x0380
        /*016e*/ 	.short	0x04e0


	//----- nvinfo : EIATTR_SW_WAR
	.align		4
.L_4847:
        /*0170*/ 	.byte	0x04, 0x36
        /*0172*/ 	.short	(.L_4849 - .L_4848)
.L_4848:
        /*0174*/ 	.word	0x00000008
.L_4849:


//--------------------- .nv.info._ZN2at6native24index_elementwise_kernelILi128ELi4EZNS0_16gpu_index_kernelIZNS0_21index_put_kernel_implINS0_10OpaqueTypeILi2EEEEEvRNS_14TensorIteratorEN3c108ArrayRefIlEESA_EUlPcPKclE_EEvRNS_18TensorIteratorBaseESA_SA_RKT_bEUliE_EEvlT1_ --------------------------
	.section	.nv.info._ZN2at6native24index_elementwise_kernelILi128ELi4EZNS0_16gpu_index_kernelIZNS0_21index_put_kernel_implINS0_10OpaqueTypeILi2EEEEEvRNS_14TensorIteratorEN3c108ArrayRefIlEESA_EUlPcPKclE_EEvRNS_18TensorIteratorBaseESA_SA_RKT_bEUliE_EEvlT1_,"",@"SHT_CUDA_INFO"
	.sectionflags	@""
	.align	4


	//----- nvinfo : EIATTR_CUDA_API_VERSION
	.align		4
        /*0000*/ 	.byte	0x04, 0x37
        /*0002*/ 	.short	(.L_4851 - .L_4850)
.L_4850:
        /*0004*/ 	.word	0x00000082


	//----- nvinfo : EIATTR_KPARAM_INFO
	.align		4
.L_4851:
        /*0008*/ 	.byte	0x04, 0x17
        /*000a*/ 	.short	(.L_4853 - .L_4852)
.L_4852:
        /*000c*/ 	.word	0x00000000
        /*0010*/ 	.short	0x0001
        /*0012*/ 	.short	0x0008
        /*0014*/ 	.byte	0x00, 0xf0, 0x61, 0x13


	//----- nvinfo : EIATTR_KPARAM_INFO
	.align		4
.L_4853:
        /*0018*/ 	.byte	0x04, 0x17
        /*001a*/ 	.short	(.L_4855 - .L_4854)
.L_4854:
        /*001c*/ 	.word	0x00000000
        /*0020*/ 	.short	0x0000
        /*0022*/ 	.short	0x0000
        /*0024*/ 	.byte	0x00, 0xf0, 0x21, 0x00


	//----- nvinfo : EIATTR_SPARSE_MMA_MASK
	.align		4
.L_4855:
        /*0028*/ 	.byte	0x03, 0x50
        /*002a*/ 	.short	0x0000


	//----- nvinfo : EIATTR_MAXREG_COUNT
	.align		4
        /*002c*/ 	.byte	0x03, 0x1b
        /*002e*/ 	.short	0x0080


	//----- nvinfo : EIATTR_EXTERNS
	.align		4
        /*0030*/ 	.byte	0x04, 0x0f
        /*0032*/ 	.short	(.L_4857 - .L_4856)


	//   ....[0]....
	.align		4
.L_4856:
        /*0034*/ 	.word	index@(__assertfail)


	//----- nvinfo : EIATTR_MERCURY_ISA_VERSION
	.align		4
.L_4857:
        /*0038*/ 	.byte	0x03, 0x5f
        /*003a*/ 	.short	0x0101


	//----- nvinfo : EIATTR_VRC_CTA_INIT_COUNT
	.align		4
        /*003c*/ 	.byte	0x02, 0x4a
	.zero		1
	.zero		1


	//----- nvinfo : EIATTR_SYSCALL_OFFSETS
	.align		4
        /*0040*/ 	.byte	0x04, 0x46
        /*0042*/ 	.short	(.L_4859 - .L_4858)


	//   ....[0]....
.L_4858:
        /*0044*/ 	.word	0x00005790


	//   ....[1]....
        /*0048*/ 	.word	0x00005a20


	//   ....[2]....
        /*004c*/ 	.word	0x00005ca0


	//   ....[3]....
        /*0050*/ 	.word	0x00005f30


	//   ....[4]....
        /*0054*/ 	.word	0x00006280


	//   ....[5]....
        /*0058*/ 	.word	0x00006550


	//   ....[6]....
        /*005c*/ 	.word	0x00006810


	//   ....[7]....
        /*0060*/ 	.word	0x00006c50


	//   ....[8]....
        /*0064*/ 	.word	0x00006ee0


	//   ....[9]....
        /*0068*/ 	.word	0x00007160


	//   ....[10]....
        /*006c*/ 	.word	0x000073f0


	//   ....[11]....
        /*0070*/ 	.word	0x00007740


	//   ....[12]....
        /*0074*/ 	.word	0x00007a10


	//   ....[13]....
        /*0078*/ 	.word	0x00007ce0


	//   ....[14]....
        /*007c*/ 	.word	0x00008110


	//   ....[15]....
        /*0080*/ 	.word	0x00008380


	//   ....[16]....
        /*0084*/ 	.word	0x00008600


	//   ....[17]....
        /*0088*/ 	.word	0x00008880


	//   ....[18]....
        /*008c*/ 	.word	0x00008bc0


	//   ....[19]....
        /*0090*/ 	.word	0x00008e60


	//   ....[20]....
        /*0094*/ 	.word	0x00009100


	//   ....[21]....
        /*0098*/ 	.word	0x00009500


	//   ....[22]....
        /*009c*/ 	.word	0x00009770


	//   ....[23]....
        /*00a0*/ 	.word	0x000099f0


	//   ....[24]....
        /*00a4*/ 	.word	0x00009c70


	//   ....[25]....
        /*00a8*/ 	.word	0x00009fa0


	//   ....[26]....
        /*00ac*/ 	.word	0x0000a240


	//   ....[27]....
        /*00b0*/ 	.word	0x0000a4e0


	//   ....[28]....
        /*00b4*/ 	.word	0x0000bef0


	//   ....[29]....
        /*00b8*/ 	.word	0x0000c180


	//   ....[30]....
        /*00bc*/ 	.word	0x0000c420


	//   ....[31]....
        /*00c0*/ 	.word	0x0000c6c0


	//   ....[32]....
        /*00c4*/ 	.word	0x0000ca30


	//   ....[33]....
        /*00c8*/ 	.word	0x0000cd10


	//   ....[34]....
        /*00cc*/ 	.word	0x0000d000


	//   ....[35]....
        /*00d0*/ 	.word	0x0000ea20


	//   ....[36]....
        /*00d4*/ 	.word	0x0000ecb0


	//   ....[37]....
        /*00d8*/ 	.word	0x0000ef50


	//   ....[38]....
        /*00dc*/ 	.word	0x0000f1f0


	//   ....[39]....
        /*00e0*/ 	.word	0x0000f560


	//   ....[40]....
        /*00e4*/ 	.word	0x0000f840


	//   ....[41]....
        /*00e8*/ 	.word	0x0000fb30


	//   ....[42]....
        /*00ec*/ 	.word	0x00011580


	//   ....[43]....
        /*00f0*/ 	.word	0x00011810


	//   ....[44]....
        /*00f4*/ 	.word	0x00011ab0


	//   ....[45]....
        /*00f8*/ 	.word	0x00011d50


	//   ....[46]....
        /*00fc*/ 	.word	0x000120c0


	//   ....[47]....
        /*0100*/ 	.word	0x000123a0


	//   ....[48]....
        /*0104*/ 	.word	0x00012680


	//   ....[49]....
        /*0108*/ 	.word	0x000140a0


	//   ....[50]....
        /*010c*/ 	.word	0x00014330


	//   ....[51]....
        /*0110*/ 	.word	0x000145d0


	//   ....[52]....
        /*0114*/ 	.word	0x00014880


	//   ....[53]....
        /*0118*/ 	.word	0x00014bf0


	//   ....[54]....
        /*011c*/ 	.word	0x00014ed0


	//   ....[55]....
        /*0120*/ 	.word	0x000151b0


	//----- nvinfo : EIATTR_EXIT_INSTR_OFFSETS
	.align		4
.L_4859:
        /*0124*/ 	.byte	0x04, 0x1c
        /*0126*/ 	.short	(.L_4861 - .L_4860)


	//   ....[0]....
.L_4860:
        /*0128*/ 	.word	0x000002b0


	//   ....[1]....
        /*012c*/ 	.word	0x00000310


	//   ....[2]....
        /*0130*/ 	.word	0x00004040


	//   ....[3]....
        /*0134*/ 	.word	0x00005430


	//   ....[4]....
        /*0138*/ 	.word	0x00009270


	//   ....[5]....
        /*013c*/ 	.word	0x0000a600


	//   ....[6]....
        /*0140*/ 	.word	0x00012820


	//   ....[7]....
        /*0144*/ 	.word	0x00015300


	//----- nvinfo : EIATTR_MAX_THREADS
	.align		4
.L_4861:
        /*0148*/ 	.byte	0x04, 0x05
        /*014a*/ 	.short	(.L_4863 - .L_4862)
.L_4862:
        /*014c*/ 	.word	0x00000080
        /*0150*/ 	.word	0x00000001
        /*0154*/ 	.word	0x00000001


	//----- nvinfo : EIATTR_CRS_STACK_SIZE
	.align		4
.L_4863:
        /*0158*/ 	.byte	0x04, 0x1e
        /*015a*/ 	.short	(.L_4865 - .L_4864)
.L_4864:
        /*015c*/ 	.word	0x00000000


	//----- nvinfo : EIATTR_CBANK_PARAM_SIZE
	.align		4
.L_4865:
        /*0160*/ 	.byte	0x03, 0x19
        /*0162*/ 	.short	0x04e0


	//----- nvinfo : EIATTR_PARAM_CBANK
	.align		4
        /*0164*/ 	.byte	0x04, 0x0a
        /*0166*/ 	.short	(.L_4867 - .L_4866)
	.align		4
.L_4866:
        /*0168*/ 	.word	index@(.nv.constant0._ZN2at6native24index_elementwise_kernelILi128ELi4EZNS0_16gpu_index_kernelIZNS0_21index_put_kernel_implINS0_10OpaqueTypeILi2EEEEEvRNS_14TensorIteratorEN3c108ArrayRefIlEESA_EUlPcPKclE_EEvRNS_18TensorIteratorBaseESA_SA_RKT_bEUliE_EEvlT1_)
        /*016c*/ 	.short	0x0380
        /*016e*/ 	.short	0x04e0


	//----- nvinfo : EIATTR_SW_WAR
	.align		4
.L_4867:
        /*0170*/ 	.byte	0x04, 0x36
        /*0172*/ 	.short	(.L_4869 - .L_4868)
.L_4868:
        /*0174*/ 	.word	0x00000008
.L_4869:


//--------------------- .nv.info._ZN2at6native24index_elementwise_kernelILi128ELi4EZNS0_16gpu_index_kernelIZNS0_21index_put_kernel_implINS0_10OpaqueTypeILi8EEEEEvRNS_14TensorIteratorEN3c108ArrayRefIlEESA_EUlPcPKclE_EEvRNS_18TensorIteratorBaseESA_SA_RKT_bEUliE_EEvlT1_ --------------------------
	.section	.nv.info._ZN2at6native24index_elementwise_kernelILi128ELi4EZNS0_16gpu_index_kernelIZNS0_21index_put_kernel_implINS0_10OpaqueTypeILi8EEEEEvRNS_14TensorIteratorEN3c108ArrayRefIlEESA_EUlPcPKclE_EEvRNS_18TensorIteratorBaseESA_SA_RKT_bEUliE_EEvlT1_,"",@"SHT_CUDA_INFO"
	.sectionflags	@""
	.align	4


	//----- nvinfo : EIATTR_CUDA_API_VERSION
	.align		4
        /*0000*/ 	.byte	0x04, 0x37
        /*0002*/ 	.short	(.L_4871 - .L_4870)
.L_4870:
        /*0004*/ 	.word	0x00000082


	//----- nvinfo : EIATTR_KPARAM_INFO
	.align		4
.L_4871:
        /*0008*/ 	.byte	0x04, 0x17
        /*000a*/ 	.short	(.L_4873 - .L_4872)
.L_4872:
        /*000c*/ 	.word	0x00000000
        /*0010*/ 	.short	0x0001
        /*0012*/ 	.short	0x0008
        /*0014*/ 	.byte	0x00, 0xf0, 0x61, 0x13


	//----- nvinfo : EIATTR_KPARAM_INFO
	.align		4
.L_4873:
        /*0018*/ 	.byte	0x04, 0x17
        /*001a*/ 	.short	(.L_4875 - .L_4874)
.L_4874:
        /*001c*/ 	.word	0x00000000
        /*0020*/ 	.short	0x0000
        /*0022*/ 	.short	0x0000
        /*0024*/ 	.byte	0x00, 0xf0, 0x21, 0x00


	//----- nvinfo : EIATTR_SPARSE_MMA_MASK
	.align		4
.L_4875:
        /*0028*/ 	.byte	0x03, 0x50
        /*002a*/ 	.short	0x0000


	//----- nvinfo : EIATTR_MAXREG_COUNT
	.align		4
        /*002c*/ 	.byte	0x03, 0x1b
        /*002e*/ 	.short	0x0080


	//----- nvinfo : EIATTR_EXTERNS
	.align		4
        /*0030*/ 	.byte	0x04, 0x0f
        /*0032*/ 	.short	(.L_4877 - .L_4876)


	//   ....[0]....
	.align		4
.L_4876:
        /*0034*/ 	.word	index@(__assertfail)


	//----- nvinfo : EIATTR_MERCURY_ISA_VERSION
	.align		4
.L_4877:
        /*0038*/ 	.byte	0x03, 0x5f
        /*003a*/ 	.short	0x0101


	//----- nvinfo : EIATTR_VRC_CTA_INIT_COUNT
	.align		4
        /*003c*/ 	.byte	0x02, 0x4a
	.zero		1
	.zero		1


	//----- nvinfo : EIATTR_SYSCALL_OFFSETS
	.align		4
        /*0040*/ 	.byte	0x04, 0x46
        /*0042*/ 	.short	(.L_4879 - .L_4878)


	//   ....[0]....
.L_4878:
        /*0044*/ 	.word	0x00005710


	//   ....[1]....
        /*0048*/ 	.word	0x000059a0


	//   ....[2]....
        /*004c*/ 	.word	0x00005c20


	//   ....[3]....
        /*0050*/ 	.word	0x00005eb0


	//   ....[4]....
        /*0054*/ 	.word	0x00006200


	//   ....[5]....
        /*0058*/ 	.word	0x000064d0


	//   ....[6]....
        /*005c*/ 	.word	0x00006790


	//   ....[7]....
        /*0060*/ 	.word	0x00006bc0


	//   ....[8]....
        /*0064*/ 	.word	0x00006e50


	//   ....[9]....
        /*0068*/ 	.word	0x000070d0


	//   ....[10]....
        /*006c*/ 	.word	0x00007360


	//   ....[11]....
        /*0070*/ 	.word	0x000076b0


	//   ....[12]....
        /*0074*/ 	.word	0x00007980


	//   ....[13]....
        /*0078*/ 	.word	0x00007c50


	//   ....[14]....
        /*007c*/ 	.word	0x00008070


	//   ....[15]....
        /*0080*/ 	.word	0x000082e0


	//   ....[16]....
        /*0084*/ 	.word	0x00008560


	//   ....[17]....
        /*0088*/ 	.word	0x000087e0


	//   ....[18]....
        /*008c*/ 	.word	0x00008b20


	//   ....[19]....
        /*0090*/ 	.word	0x00008dc0


	//   ....[20]....
        /*0094*/ 	.word	0x00009060


	//   ....[21]....
        /*0098*/ 	.word	0x00009450


	//   ....[22]....
        /*009c*/ 	.word	0x000096c0


	//   ....[23]....
        /*00a0*/ 	.word	0x00009940


	//   ....[24]....
        /*00a4*/ 	.word	0x00009bc0


	//   ....[25]....
        /*00a8*/ 	.word	0x00009ef0


	//   ....[26]....
        /*00ac*/ 	.word	0x0000a190


	//   ....[27]....
        /*00b0*/ 	.word	0x0000a430


	//   ....[28]....
        /*00b4*/ 	.word	0x0000be30


	//   ....[29]....
        /*00b8*/ 	.word	0x0000c0c0


	//   ....[30]....
        /*00bc*/ 	.word	0x0000c360


	//   ....[31]....
        /*00c0*/ 	.word	0x0000c600


	//   ....[32]....
        /*00c4*/ 	.word	0x0000c970


	//   ....[33]....
        /*00c8*/ 	.word	0x0000cc50


	//   ....[34]....
        /*00cc*/ 	.word	0x0000cf40


	//   ....[35]....
        /*00d0*/ 	.word	0x0000e950


	//   ....[36]....
        /*00d4*/ 	.word	0x0000ebe0


	//   ....[37]....
        /*00d8*/ 	.word	0x0000ee80


	//   ....[38]....
        /*00dc*/ 	.word	0x0000f120


	//   ....[39]....
        /*00e0*/ 	.word	0x0000f490


	//   ....[40]....
        /*00e4*/ 	.word	0x0000f770


	//   ....[41]....
        /*00e8*/ 	.word	0x0000fa60


	//   ....[42]....
        /*00ec*/ 	.word	0x000114a0


	//   ....[43]....
        /*00f0*/ 	.word	0x00011730


	//   ....[44]....
        /*00f4*/ 	.word	0x000119d0


	//   ....[45]....
        /*00f8*/ 	.word	0x00011c70


	//   ....[46]....
        /*00fc*/ 	.word	0x00011fe0


	//   ....[47]....
        /*0100*/ 	.word	0x000122c0


	//   ....[48]....
        /*0104*/ 	.word	0x000125a0


	//   ....[49]....
        /*0108*/ 	.word	0x00013fb0


	//   ....[50]....
        /*010c*/ 	.word	0x00014240


	//   ....[51]....
        /*0110*/ 	.word	0x000144e0


	//   ....[52]....
        /*0114*/ 	.word	0x00014790


	//   ....[53]....
        /*0118*/ 	.word	0x00014b00


	//   ....[54]....
        /*011c*/ 	.word	0x00014de0


	//   ....[55]....
        /*0120*/ 	.word	0x000150c0


	//----- nvinfo : EIATTR_EXIT_INSTR_OFFSETS
	.align		4
.L_4879:
        /*0124*/ 	.byte	0x04, 0x1c
        /*0126*/ 	.short	(.L_4881 - .L_4880)


	//   ....[0]....
.L_4880:
        /*0128*/ 	.word	0x00000280


	//   ....[1]....
        /*012c*/ 	.word	0x000002d0


	//   ....[2]....
        /*0130*/ 	.word	0x00003fd0


	//   ....[3]....
        /*0134*/ 	.word	0x000053b0


	//   ....[4]....
        /*0138*/ 	.word	0x000091c0


	//   ....[5]....
        /*013c*/ 	.word	0x0000a540


	//   ....[6]....
        /*0140*/ 	.word	0x00012730


	//   ....[7]....
        /*0144*/ 	.word	0x00015200


	//----- nvinfo : EIATTR_MAX_THREADS
	.align		4
.L_4881:
        /*0148*/ 	.byte	0x04, 0x05
        /*014a*/ 	.short	(.L_4883 - .L_4882)
.L_4882:
        /*014c*/ 	.word	0x00000080
        /*0150*/ 	.word	0x00000001
        /*0154*/ 	.word	0x00000001


	//----- nvinfo : EIATTR_CRS_STACK_SIZE
	.align		4
.L_4883:
        /*0158*/ 	.byte	0x04, 0x1e
        /*015a*/ 	.short	(.L_4885 - .L_4884)
.L_4884:
        /*015c*/ 	.word	0x00000000


	//----- nvinfo : EIATTR_CBANK_PARAM_SIZE
	.align		4
.L_4885:
        /*0160*/ 	.byte	0x03, 0x19
        /*0162*/ 	.short	0x04e0


	//----- nvinfo : EIATTR_PARAM_CBANK
	.align		4
        /*0164*/ 	.byte	0x04, 0x0a
        /*0166*/ 	.short	(.L_4887 - .L_4886)
	.align		4
.L_4886:
        /*0168*/ 	.word	index@(.nv.constant0._ZN2at6native24index_elementwise_kernelILi128ELi4EZNS0_16gpu_index_kernelIZNS0_21index_put_kernel_implINS0_10OpaqueTypeILi8EEEEEvRNS_14TensorIteratorEN3c108ArrayRefIlEESA_EUlPcPKclE_EEvRNS_18TensorIteratorBaseESA_SA_RKT_bEUliE_EEvlT1_)
        /*016c*/ 	.short	0x0380
        /*016e*/ 	.short	0x04e0


	//----- nvinfo : EIATTR_SW_WAR
	.align		4
.L_4887:
        /*0170*/ 	.byte	0x04, 0x36
        /*0172*/ 	.short	(.L_4889 - .L_4888)
.L_4888:
        /*0174*/ 	.word	0x00000008
.L_4889:


//--------------------- .nv.info._ZN2at6native24index_elementwise_kernelILi128ELi4EZNS0_16gpu_index_kernelIZNS0_21index_put_kernel_implINS0_10OpaqueTypeILi4EEEEEvRNS_14TensorIteratorEN3c108ArrayRefIlEESA_EUlPcPKclE_EEvRNS_18TensorIteratorBaseESA_SA_RKT_bEUliE_EEvlT1_ --------------------------
	.section	.nv.info._ZN2at6native24index_elementwise_kernelILi128ELi4EZNS0_16gpu_index_kernelIZNS0_21index_put_kernel_implINS0_10OpaqueTypeILi4EEEEEvRNS_14TensorIteratorEN3c108ArrayRefIlEESA_EUlPcPKclE_EEvRNS_18TensorIteratorBaseESA_SA_RKT_bEUliE_EEvlT1_,"",@"SHT_CUDA_INFO"
	.sectionflags	@""
	.align	4


	//----- nvinfo : EIATTR_CUDA_API_VERSION
	.align		4
        /*0000*/ 	.byte	0x04, 0x37
        /*0002*/ 	.short	(.L_4891 - .L_4890)
.L_4890:
        /*0004*/ 	.word	0x00000082


	//----- nvinfo : EIATTR_KPARAM_INFO
	.align		4
.L_4891:
        /*0008*/ 	.byte	0x04, 0x17
        /*000a*/ 	.short	(.L_4893 - .L_4892)
.L_4892:
        /*000c*/ 	.word	0x00000000
        /*0010*/ 	.short	0x0001
        /*0012*/ 	.short	0x0008
        /*0014*/ 	.byte	0x00, 0xf0, 0x61, 0x13


	//----- nvinfo : EIATTR_KPARAM_INFO
	.align		4
.L_4893:
        /*0018*/ 	.byte	0x04, 0x17
        /*001a*/ 	.short	(.L_4895 - .L_4894)
.L_4894:
        /*001c*/ 	.word	0x00000000
        /*0020*/ 	.short	0x0000
        /*0022*/ 	.short	0x0000
        /*0024*/ 	.byte	0x00, 0xf0, 0x21, 0x00


	//----- nvinfo : EIATTR_SPARSE_MMA_MASK
	.align		4
.L_4895:
        /*0028*/ 	.byte	0x03, 0x50
        /*002a*/ 	.short	0x0000


	//----- nvinfo : EIATTR_MAXREG_COUNT
	.align		4
        /*002c*/ 	.byte	0x03, 0x1b
        /*002e*/ 	.short	0x0080


	//----- nvinfo : EIATTR_EXTERNS
	.align		4
        /*0030*/ 	.byte	0x04, 0x0f
        /*0032*/ 	.short	(.L_4897 - .L_4896)


	//   ....[0]....
	.align		4
.L_4896:
        /*0034*/ 	.word	index@(__assertfail)


	//----- nvinfo : EIATTR_MERCURY_ISA_VERSION
	.align		4
.L_4897:
        /*0038*/ 	.byte	0x03, 0x5f
        /*003a*/ 	.short	0x0101


	//----- nvinfo : EIATTR_VRC_CTA_INIT_COUNT
	.align		4
        /*003c*/ 	.byte	0x02, 0x4a
	.zero		1
	.zero		1


	//----- nvinfo : EIATTR_SYSCALL_OFFSETS
	.align		4
        /*0040*/ 	.byte	0x04, 0x46
        /*0042*/ 	.short	(.L_4899 - .L_4898)


	//   ....[0]....
.L_4898:
        /*0044*/ 	.word	0x00005710


	//   ....[1]....
        /*0048*/ 	.word	0x000059a0


	//   ....[2]....
        /*004c*/ 	.word	0x00005c20


	//   ....[3]....
        /*0050*/ 	.word	0x00005eb0


	//   ....[4]....
        /*0054*/ 	.word	0x00006200


	//   ....[5]....
        /*0058*/ 	.word	0x000064d0


	//   ....[6]....
        /*005c*/ 	.word	0x00006790


	//   ....[7]....
        /*0060*/ 	.word	0x00006bc0


	//   ....[8]....
        /*0064*/ 	.word	0x00006e50


	//   ....[9]....
        /*0068*/ 	.word	0x000070d0


	//   ....[10]....
        /*006c*/ 	.word	0x00007360


	//   ....[11]....
        /*0070*/ 	.word	0x000076b0


	//   ....[12]....
        /*0074*/ 	.word	0x00007980


	//   ....[13]....
        /*0078*/ 	.word	0x00007c50


	//   ....[14]....
        /*007c*/ 	.word	0x00008070


	//   ....[15]....
        /*0080*/ 	.word	0x000082e0


	//   ....[16]....
        /*0084*/ 	.word	0x00008560


	//   ....[17]....
        /*0088*/ 	.word	0x000087e0


	//   ....[18]....
        /*008c*/ 	.word	0x00008b20


	//   ....[19]....
        /*0090*/ 	.word	0x00008dc0


	//   ....[20]....
        /*0094*/ 	.word	0x00009060


	//   ....[21]....
        /*0098*/ 	.word	0x00009450


	//   ....[22]....
        /*009c*/ 	.word	0x000096c0


	//   ....[23]....
        /*00a0*/ 	.word	0x00009940


	//   ....[24]....
        /*00a4*/ 	.word	0x00009bc0


	//   ....[25]....
        /*00a8*/ 	.word	0x00009ef0


	//   ....[26]....
        /*00ac*/ 	.word	0x0000a190


	//   ....[27]....
        /*00b0*/ 	.word	0x0000a430


	//   ....[28]....
        /*00b4*/ 	.word	0x0000be30


	//   ....[29]....
        /*00b8*/ 	.word	0x0000c0c0


	//   ....[30]....
        /*00bc*/ 	.word	0x0000c360


	//   ....[31]....
        /*00c0*/ 	.word	0x0000c600


	//   ....[32]....
        /*00c4*/ 	.word	0x0000c970


	//   ....[33]....
        /*00c8*/ 	.word	0x0000cc50


	//   ....[34]....
        /*00cc*/ 	.word	0x0000cf40


	//   ....[35]....
        /*00d0*/ 	.word	0x0000e950


	//   ....[36]....
        /*00d4*/ 	.word	0x0000ebe0


	//   ....[37]....
        /*00d8*/ 	.word	0x0000ee80


	//   ....[38]....
        /*00dc*/ 	.word	0x0000f120


	//   ....[39]....
        /*00e0*/ 	.word	0x0000f490


	//   ....[40]....
        /*00e4*/ 	.word	0x0000f770


	//   ....[41]....
        /*00e8*/ 	.word	0x0000fa60


	//   ....[42]....
        /*00ec*/ 	.word	0x000114a0


	//   ....[43]....
        /*00f0*/ 	.word	0x00011730


	//   ....[44]....
        /*00f4*/ 	.word	0x000119d0


	//   ....[45]....
        /*00f8*/ 	.word	0x00011c70


	//   ....[46]....
        /*00fc*/ 	.word	0x00011fe0


	//   ....[47]....
        /*0100*/ 	.word	0x000122c0


	//   ....[48]....
        /*0104*/ 	.word	0x000125a0


	//   ....[49]....
        /*0108*/ 	.word	0x00013fb0


	//   ....[50]....
        /*010c*/ 	.word	0x00014240


	//   ....[51]....
        /*0110*/ 	.word	0x000144e0


	//   ....[52]....
        /*0114*/ 	.word	0x00014790


	//   ....[53]....
        /*0118*/ 	.word	0x00014b00


	//   ....[54]....
        /*011c*/ 	.word	0x00014de0


	//   ....[55]....
        /*0120*/ 	.word	0x000150c0


	//----- nvinfo : EIATTR_EXIT_INSTR_OFFSETS
	.align		4
.L_4899:
        /*0124*/ 	.byte	0x04, 0x1c
        /*0126*/ 	.short	(.L_4901 - .L_4900)


	//   ....[0]....
.L_4900:
        /*0128*/ 	.word	0x00000280


	//   ....[1]....
        /*012c*/ 	.word	0x000002d0


	//   ....[2]....
        /*0130*/ 	.word	0x00003fd0


	//   ....[3]....
        /*0134*/ 	.word	0x000053b0


	//   ....[4]....
        /*0138*/ 	.word	0x000091c0


	//   ....[5]....
        /*013c*/ 	.word	0x0000a540


	//   ....[6]....
        /*0140*/ 	.word	0x00012730


	//   ....[7]....
        /*0144*/ 	.word	0x00015200


	//----- nvinfo : EIATTR_MAX_THREADS
	.align		4
.L_4901:
        /*0148*/ 	.byte	0x04, 0x05
        /*014a*/ 	.short	(.L_4903 - .L_4902)
.L_4902:
        /*014c*/ 	.word	0x00000080
        /*0150*/ 	.word	0x00000001
        /*0154*/ 	.word	0x00000001


	//----- nvinfo : EIATTR_CRS_STACK_SIZE
	.align		4
.L_4903:
        /*0158*/ 	.byte	0x04, 0x1e
        /*015a*/ 	.short	(.L_4905 - .L_4904)
.L_4904:
        /*015c*/ 	.word	0x00000000


	//----- nvinfo : EIATTR_CBANK_PARAM_SIZE
	.align		4
.L_4905:
        /*0160*/ 	.byte	0x03, 0x19
        /*0162*/ 	.short	0x04e0


	//----- nvinfo : EIATTR_PARAM_CBANK
	.align		4
        /*0164*/ 	.byte	0x04, 0x0a
        /*0166*/ 	.short	(.L_4907 - .L_4906)
	.align		4
.L_4906:
        /*0168*/ 	.word	index@(.nv.constant0._ZN2at6native24index_elementwise_kernelILi128ELi4EZNS0_16gpu_index_kernelIZNS0_21index_put_kernel_implINS0_10OpaqueTypeILi4EEEEEvRNS_14TensorIteratorEN3c108ArrayRefIlEESA_EUlPcPKclE_EEvRNS_18TensorIteratorBaseESA_SA_RKT_bEUliE_EEvlT1_)
        /*016c*/ 	.short	0x0380
        /*016e*/ 	.short	0x04e0


	//----- nvinfo : EIATTR_SW_WAR
	.align		4
.L_4907:
        /*0170*/ 	.byte	0x04, 0x36
        /*0172*/ 	.short	(.L_4909 - .L_4908)
.L_4908:
        /*0174*/ 	.word	0x00000008
.L_4909:


//--------------------- .nv.info._ZN2at6native24index_elementwise_kernelILi128ELi4EZNS0_16gpu_index_kernelIZNS0_21index_put_kernel_implINS0_10OpaqueTypeILi1EEEEEvRNS_14TensorIteratorEN3c108ArrayRefIlEESA_EUlPcPKclE_EEvRNS_18TensorIteratorBaseESA_SA_RKT_bEUliE_EEvlT1_ --------------------------
	.section	.nv.info._ZN2at6native24index_elementwise_kernelILi128ELi4EZNS0_16gpu_index_kernelIZNS0_21index_put_kernel_implINS0_10OpaqueTypeILi1EEEEEvRNS_14TensorIteratorEN3c108ArrayRefIlEESA_EUlPcPKclE_EEvRNS_18TensorIteratorBaseESA_SA_RKT_bEUliE_EEvlT1_,"",@"SHT_CUDA_INFO"
	.sectionflags	@""
	.align	4


	//----- nvinfo : EIATTR_CUDA_API_VERSION
	.align		4
        /*0000*/ 	.byte	0x04, 0x37
        /*0002*/ 	.short	(.L_4911 - .L_4910)
.L_4910:
        /*0004*/ 	.word	0x00000082


	//----- nvinfo : EIATTR_KPARAM_INFO
	.align		4
.L_4911:
        /*0008*/ 	.byte	0x04, 0x17
        /*000a*/ 	.short	(.L_4913 - .L_4912)
.L_4912:
        /*000c*/ 	.word	0x00000000
        /*0010*/ 	.short	0x0001
        /*0012*/ 	.short	0x0008
        /*0014*/ 	.byte	0x00, 0xf0, 0x61, 0x13


	//----- nvinfo : EIATTR_KPARAM_INFO
	.align		4
.L_4913:
        /*0018*/ 	.byte	0x04, 0x17
        /*001a*/ 	.short	(.L_4915 - .L_4914)
.L_4914:
        /*001c*/ 	.word	0x00000000
        /*0020*/ 	.short	0x0000
        /*0022*/ 	.short	0x0000
        /*0024*/ 	.byte	0x00, 0xf0, 0x21, 0x00


	//----- nvinfo : EIATTR_SPARSE_MMA_MASK
	.align		4
.L_4915:
        /*0028*/ 	.byte	0x03, 0x50
        /*002a*/ 	.short	0x0000


	//----- nvinfo : EIATTR_MAXREG_COUNT
	.align		4
        /*002c*/ 	.byte	0x03, 0x1b
        /*002e*/ 	.short	0x0080


	//----- nvinfo : EIATTR_EXTERNS
	.align		4
        /*0030*/ 	.byte	0x04, 0x0f
        /*0032*/ 	.short	(.L_4917 - .L_4916)


	//   ....[0]....
	.align		4
.L_4916:
        /*0034*/ 	.word	index@(__assertfail)


	//----- nvinfo : EIATTR_MERCURY_ISA_VERSION
	.align		4
.L_4917:
        /*0038*/ 	.byte	0x03, 0x5f
        /*003a*/ 	.short	0x0101


	//----- nvinfo : EIATTR_VRC_CTA_INIT_COUNT
	.align		4
        /*003c*/ 	.byte	0x02, 0x4a
	.zero		1
	.zero		1


	//----- nvinfo : EIATTR_SYSCALL_OFFSETS
	.align		4
        /*0040*/ 	.byte	0x04, 0x46
        /*0042*/ 	.short	(.L_4919 - .L_4918)


	//   ....[0]....
.L_4918:
        /*0044*/ 	.word	0x00005710


	//   ....[1]....
        /*0048*/ 	.word	0x000059a0


	//   ....[2]....
        /*004c*/ 	.word	0x00005c20


	//   ....[3]....
        /*0050*/ 	.word	0x00005eb0


	//   ....[4]....
        /*0054*/ 	.word	0x00006200


	//   ....[5]....
        /*0058*/ 	.word	0x000064d0


	//   ....[6]....
        /*005c*/ 	.word	0x00006790


	//   ....[7]....
        /*0060*/ 	.word	0x00006bc0


	//   ....[8]....
        /*0064*/ 	.word	0x00006e50


	//   ....[9]....
        /*0068*/ 	.word	0x000070d0


	//   ....[10]....
        /*006c*/ 	.word	0x00007360


	//   ....[11]....
        /*0070*/ 	.word	0x000076b0


	//   ....[12]....
        /*0074*/ 	.word	0x00007980


	//   ....[13]....
        /*0078*/ 	.word	0x00007c50


	//   ....[14]....
        /*007c*/ 	.word	0x00008070


	//   ....[15]....
        /*0080*/ 	.word	0x000082e0


	//   ....[16]....
        /*0084*/ 	.word	0x00008560


	//   ....[17]....
        /*0088*/ 	.word	0x000087e0


	//   ....[18]....
        /*008c*/ 	.word	0x00008b20


	//   ....[19]....
        /*0090*/ 	.word	0x00008dc0


	//   ....[20]....
        /*0094*/ 	.word	0x00009060


	//   ....[21]....
        /*0098*/ 	.word	0x00009450


	//   ....[22]....
        /*009c*/ 	.word	0x000096c0


	//   ....[23]....
        /*00a0*/ 	.word	0x00009940


	//   ....[24]....
        /*00a4*/ 	.word	0x00009bc0


	//   ....[25]....
        /*00a8*/ 	.word	0x00009ef0


	//   ....[26]....
        /*00ac*/ 	.word	0x0000a190


	//   ....[27]....
        /*00b0*/ 	.word	0x0000a430


	//   ....[28]....
        /*00b4*/ 	.word	0x0000be30


	//   ....[29]....
        /*00b8*/ 	.word	0x0000c0c0


	//   ....[30]....
        /*00bc*/ 	.word	0x0000c360


	//   ....[31]....
        /*00c0*/ 	.word	0x0000c600


	//   ....[32]....
        /*00c4*/ 	.word	0x0000c970


	//   ....[33]....
        /*00c8*/ 	.word	0x0000cc50


	//   ....[34]....
        /*00cc*/ 	.word	0x0000cf40


	//   ....[35]....
        /*00d0*/ 	.word	0x0000e950


	//   ....[36]....
        /*00d4*/ 	.word	0x0000ebe0


	//   ....[37]....
        /*00d8*/ 	.word	0x0000ee80


	//   ....[38]....
        /*00dc*/ 	.word	0x0000f120


	//   ....[39]....
        /*00e0*/ 	.word	0x0000f490


	//   ....[40]....
        /*00e4*/ 	.word	0x0000f770


	//   ....[41]....
        /*00e8*/ 	.word	0x0000fa60


	//   ....[42]....
        /*00ec*/ 	.word	0x000114a0


	//   ....[43]....
        /*00f0*/ 	.word	0x00011730


	//   ....[44]....
        /*00f4*/ 	.word	0x000119d0


	//   ....[45]....
        /*00f8*/ 	.word	0x00011c70


	//   ....[46]....
        /*00fc*/ 	.word	0x00011fe0


	//   ....[47]....
        /*0100*/ 	.word	0x000122c0


	//   ....[48]....
        /*0104*/ 	.word	0x000125a0


	//   ....[49]....
        /*0108*/ 	.word	0x00013fb0


	//   ....[50]....
        /*010c*/ 	.word	0x00014240


	//   ....[51]....
        /*0110*/ 	.word	0x000144e0


	//   ....[52]....
        /*0114*/ 	.word	0x00014790


	//   ....[53]....
        /*0118*/ 	.word	0x00014b00


	//   ....[54]....
        /*011c*/ 	.word	0x00014de0


	//   ....[55]....
        /*0120*/ 	.word	0x000150c0


	//----- nvinfo : EIATTR_EXIT_INSTR_OFFSETS
	.align		4
.L_4919:
        /*0124*/ 	.byte	0x04, 0x1c
        /*0126*/ 	.short	(.L_4921 - .L_4920)


	//   ....[0]....
.L_4920:
        /*0128*/ 	.word	0x00000280


	//   ....[1]....
        /*012c*/ 	.word	0x000002d0


	//   ....[2]....
        /*0130*/ 	.word	0x00003fd0


	//   ....[3]....
        /*0134*/ 	.word	0x000053b0


	//   ....[4]....
        /*0138*/ 	.word	0x000091c0


	//   ....[5]....
        /*013c*/ 	.word	0x0000a540


	//   ....[6]....
        /*0140*/ 	.word	0x00012730


	//   ....[7]....
        /*0144*/ 	.word	0x00015200


	//----- nvinfo : EIATTR_MAX_THREADS
	.align		4
.L_4921:
        /*0148*/ 	.byte	0x04, 0x05
        /*014a*/ 	.short	(.L_4923 - .L_4922)
.L_4922:
        /*014c*/ 	.word	0x00000080
        /*0150*/ 	.word	0x00000001
        /*0154*/ 	.word	0x00000001


	//----- nvinfo : EIATTR_CRS_STACK_SIZE
	.align		4
.L_4923:
        /*0158*/ 	.byte	0x04, 0x1e
        /*015a*/ 	.short	(.L_4925 - .L_4924)
.L_4924:
        /*015c*/ 	.word	0x00000000


	//----- nvinfo : EIATTR_CBANK_PARAM_SIZE
	.align		4
.L_4925:
        /*0160*/ 	.byte	0x03, 0x19
        /*0162*/ 	.short	0x04e0


	//----- nvinfo : EIATTR_PARAM_CBANK
	.align		4
        /*0164*/ 	.byte	0x04, 0x0a
        /*0166*/ 	.short	(.L_4927 - .L_4926)
	.align		4
.L_4926:
        /*0168*/ 	.word	index@(.nv.constant0._ZN2at6native24index_elementwise_kernelILi128ELi4EZNS0_16gpu_index_kernelIZNS0_21index_put_kernel_implINS0_10OpaqueTypeILi1EEEEEvRNS_14TensorIteratorEN3c108ArrayRefIlEESA_EUlPcPKclE_EEvRNS_18TensorIteratorBaseESA_SA_RKT_bEUliE_EEvlT1_)
        /*016c*/ 	.short	0x0380
        /*016e*/ 	.short	0x04e0


	//----- nvinfo : EIATTR_SW_WAR
	.align		4
.L_4927:
        /*0170*/ 	.byte	0x04, 0x36
        /*0172*/ 	.short	(.L_4929 - .L_4928)
.L_4928:
        /*0174*/ 	.word	0x00000008
.L_4929:


//--------------------- .nv.info._ZN2at6native24index_elementwise_kernelILi128ELi4EZNS0_22index_copy_kernel_implINS0_10OpaqueTypeILi16EEEEEvRNS_14TensorIteratorElllEUliE_EEvlT1_ --------------------------
	.section	.nv.info._ZN2at6native24index_elementwise_kernelILi128ELi4EZNS0_22index_copy_kernel_implINS0_10OpaqueTypeILi16EEEEEvRNS_14TensorIteratorElllEUliE_EEvlT1_,"",@"SHT_CUDA_INFO"
	.sectionflags	@""
	.align	4


	//----- nvinfo : EIATTR_CUDA_API_VERSION
	.align		4
        /*0000*/ 	.byte	0x04, 0x37
        /*0002*/ 	.short	(.L_4931 - .L_4930)
.L_4930:
        /*0004*/ 	.word	0x00000082


	//----- nvinfo : EIATTR_KPARAM_INFO
	.align		4
.L_4931:
        /*0008*/ 	.byte	0x04, 0x17
        /*000a*/ 	.short	(.L_4933 - .L_4932)
.L_4932:
        /*000c*/ 	.word	0x00000000
        /*0010*/ 	.short	0x0001
        /*0012*/ 	.short	0x0008
        /*0014*/ 	.byte	0x00, 0xf0, 0x21, 0x0a


	//----- nvinfo : EIATTR_KPARAM_INFO
	.align		4
.L_4933:
        /*0018*/ 	.byte	0x04, 0x17
        /*001a*/ 	.short	(.L_4935 - .L_4934)
.L_4934:
        /*001c*/ 	.word	0x00000000
        /*0020*/ 	.short	0x0000
        /*0022*/ 	.short	0x0000
        /*0024*/ 	.byte	0x00, 0xf0, 0x21, 0x00


	//----- nvinfo : EIATTR_SPARSE_MMA_MASK
	.align		4
.L_4935:
        /*0028*/ 	.byte	0x03, 0x50
        /*002a*/ 	.short	0x0000


	//----- nvinfo : EIATTR_MAXREG_COUNT
	.align		4
        /*002c*/ 	.byte	0x03, 0x1b
        /*002e*/ 	.short	0x0080


	//----- nvinfo : EIATTR_EXTERNS
	.align		4
        /*0030*/ 	.byte	0x04, 0x0f
        /*0032*/ 	.short	(.L_4937 - .L_4936)


	//   ....[0]....
	.align		4
.L_4936:
        /*0034*/ 	.word	index@(__assertfail)


	//----- nvinfo : EIATTR_MERCURY_ISA_VERSION
	.align		4
.L_4937:
        /*0038*/ 	.byte	0x03, 0x5f
        /*003a*/ 	.short	0x0101


	//----- nvinfo : EIATTR_VRC_CTA_INIT_COUNT
	.align		4
        /*003c*/ 	.byte	0x02, 0x4a
	.zero		1
	.zero		1


	//----- nvinfo : EIATTR_SYSCALL_OFFSETS
	.align		4
        /*0040*/ 	.byte	0x04, 0x46
        /*0042*/ 	.short	(.L_4939 - .L_4938)


	//   ....[0]....
.L_4938:
        /*0044*/ 	.word	0x00000250


	//   ....[1]....
        /*0048*/ 	.word	0x000004f0


	//   ....[2]....
        /*004c*/ 	.word	0x00000790


	//   ....[3]....
        /*0050*/ 	.word	0x00000a20


	//   ....[4]....
        /*0054*/ 	.word	0x000022d0


	//   ....[5]....
        /*0058*/ 	.word	0x00003bb0


	//   ....[6]....
        /*005c*/ 	.word	0x00005490


	//   ....[7]....
        /*0060*/ 	.word	0x00006db0


	//----- nvinfo : EIATTR_EXIT_INSTR_OFFSETS
	.align		4
.L_4939:
        /*0064*/ 	.byte	0x04, 0x1c
        /*0066*/ 	.short	(.L_4941 - .L_4940)


	//   ....[0]....
.L_4940:
        /*0068*/ 	.word	0x000008a0


	//   ....[1]....
        /*006c*/ 	.word	0x00000ae0


	//   ....[2]....
        /*0070*/ 	.word	0x000055f0


	//   ....[3]....
        /*0074*/ 	.word	0x00006e60


	//----- nvinfo : EIATTR_MAX_THREADS
	.align		4
.L_4941:
        /*0078*/ 	.byte	0x04, 0x05
        /*007a*/ 	.short	(.L_4943 - .L_4942)
.L_4942:
        /*007c*/ 	.word	0x00000080
        /*0080*/ 	.word	0x00000001
        /*0084*/ 	.word	0x00000001


	//----- nvinfo : EIATTR_CRS_STACK_SIZE
	.align		4
.L_4943:
        /*0088*/ 	.byte	0x04, 0x1e
        /*008a*/ 	.short	(.L_4945 - .L_4944)
.L_4944:
        /*008c*/ 	.word	0x00000000


	//----- nvinfo : EIATTR_CBANK_PARAM_SIZE
	.align		4
.L_4945:
        /*0090*/ 	.byte	0x03, 0x19
        /*0092*/ 	.short	0x0290


	//----- nvinfo : EIATTR_PARAM_CBANK
	.align		4
        /*0094*/ 	.byte	0x04, 0x0a
        /*0096*/ 	.short	(.L_4947 - .L_4946)
	.align		4
.L_4946:
        /*0098*/ 	.word	index@(.nv.constant0._ZN2at6native24index_elementwise_kernelILi128ELi4EZNS0_22index_copy_kernel_implINS0_10OpaqueTypeILi16EEEEEvRNS_14TensorIteratorElllEUliE_EEvlT1_)
        /*009c*/ 	.short	0x0380
        /*009e*/ 	.short	0x0290


	//----- nvinfo : EIATTR_SW_WAR
	.align		4
.L_4947:
        /*00a0*/ 	.byte	0x04, 0x36
        /*00a2*/ 	.short	(.L_4949 - .L_4948)
.L_4948:
        /*00a4*/ 	.word	0x00000008
.L_4949:


//--------------------- .nv.info._ZN2at6native24index_elementwise_kernelILi128ELi4EZNS0_22index_copy_kernel_implINS0_10OpaqueTypeILi2EEEEEvRNS_14TensorIteratorElllEUliE_EEvlT1_ --------------------------
	.section	.nv.info._ZN2at6native24index_elementwise_kernelILi128ELi4EZNS0_22index_copy_kernel_implINS0_10OpaqueTypeILi2EEEEEvRNS_14TensorIteratorElllEUliE_EEvlT1_,"",@"SHT_CUDA_INFO"
	.sectionflags	@""
	.align	4


	//----- nvinfo : EIATTR_CUDA_API_VERSION
	.align		4
        /*0000*/ 	.byte	0x04, 0x37
        /*0002*/ 	.short	(.L_4951 - .L_4950)
.L_4950:
        /*0004*/ 	.word	0x00000082


	//----- nvinfo : EIATTR_KPARAM_INFO
	.align		4
.L_4951:
        /*0008*/ 	.byte	0x04, 0x17
        /*000a*/ 	.short	(.L_4953 - .L_4952)
.L_4952:
        /*000c*/ 	.word	0x00000000
        /*0010*/ 	.short	0x0001
        /*0012*/ 	.short	0x0008
        /*0014*/ 	.byte	0x00, 0xf0, 0x21, 0x0a


	//----- nvinfo : EIATTR_KPARAM_INFO
	.align		4
.L_4953:
        /*0018*/ 	.byte	0x04, 0x17
        /*001a*/ 	.short	(.L_4955 - .L_4954)
.L_4954:
        /*001c*/ 	.word	0x00000000
        /*0020*/ 	.short	0x0000
        /*0022*/ 	.short	0x0000
        /*0024*/ 	.byte	0x00, 0xf0, 0x21, 0x00


	//----- nvinfo : EIATTR_SPARSE_MMA_MASK
	.align		4
.L_4955:
        /*0028*/ 	.byte	0x03, 0x50
        /*002a*/ 	.short	0x0000


	//----- nvinfo : EIATTR_MAXREG_COUNT
	.align		4
        /*002c*/ 	.byte	0x03, 0x1b
        /*002e*/ 	.short	0x0080


	//----- nvinfo : EIATTR_EXTERNS
	.align		4
        /*0030*/ 	.byte	0x04, 0x0f
        /*0032*/ 	.short	(.L_4957 - .L_4956)


	//   ....[0]....
	.align		4
.L_4956:
        /*0034*/ 	.word	index@(__assertfail)


	//----- nvinfo : EIATTR_MERCURY_ISA_VERSION
	.align		4
.L_4957:
        /*0038*/ 	.byte	0x03, 0x5f
        /*003a*/ 	.short	0x0101


	//----- nvinfo : EIATTR_VRC_CTA_INIT_COUNT
	.align		4
        /*003c*/ 	.byte	0x02, 0x4a
	.zero		1
	.zero		1


	//----- nvinfo : EIATTR_SYSCALL_OFFSETS
	.align		4
        /*0040*/ 	.byte	0x04, 0x46
        /*0042*/ 	.short	(.L_4959 - .L_4958)


	//   ....[0]....
.L_4958:
        /*0044*/ 	.word	0x00000250


	//   ....[1]....
        /*0048*/ 	.word	0x00000500


	//   ....[2]....
        /*004c*/ 	.word	0x000007b0


	//   ....[3]....
        /*0050*/ 	.word	0x00000a50


	//   ....[4]....
        /*0054*/ 	.word	0x00002310


	//   ....[5]....
        /*0058*/ 	.word	0x00003c00


	//   ....[6]....
        /*005c*/ 	.word	0x000054f0


	//   ....[7]....
        /*0060*/ 	.word	0x00006e20


	//----- nvinfo : EIATTR_EXIT_INSTR_OFFSETS
	.align		4
.L_4959:
        /*0064*/ 	.byte	0x04, 0x1c
        /*0066*/ 	.short	(.L_4961 - .L_4960)


	//   ....[0]....
.L_4960:
        /*0068*/ 	.word	0x000008d0


	//   ....[1]....
        /*006c*/ 	.word	0x00000b20


	//   ....[2]....
        /*0070*/ 	.word	0x00005660


	//   ....[3]....
        /*0074*/ 	.word	0x00006ee0


	//----- nvinfo : EIATTR_MAX_THREADS
	.align		4
.L_4961:
        /*0078*/ 	.byte	0x04, 0x05
        /*007a*/ 	.short	(.L_4963 - .L_4962)
.L_4962:
        /*007c*/ 	.word	0x00000080
        /*0080*/ 	.word	0x00000001
        /*0084*/ 	.word	0x00000001


	//----- nvinfo : EIATTR_CRS_STACK_SIZE
	.align		4
.L_4963:
        /*0088*/ 	.byte	0x04, 0x1e
        /*008a*/ 	.short	(.L_4965 - .L_4964)
.L_4964:
        /*008c*/ 	.word	0x00000000


	//----- nvinfo : EIATTR_CBANK_PARAM_SIZE
	.align		4
.L_4965:
        /*0090*/ 	.byte	0x03, 0x19
        /*0092*/ 	.short	0x0290


	//----- nvinfo : EIATTR_PARAM_CBANK
	.align		4
        /*0094*/ 	.byte	0x04, 0x0a
        /*0096*/ 	.short	(.L_4967 - .L_4966)
	.align		4
.L_4966:
        /*0098*/ 	.word	index@(.nv.constant0._ZN2at6native24index_elementwise_kernelILi128ELi4EZNS0_22index_copy_kernel_implINS0_10OpaqueTypeILi2EEEEEvRNS_14TensorIteratorElllEUliE_EEvlT1_)
        /*009c*/ 	.short	0x0380
        /*009e*/ 	.short	0x0290


	//----- nvinfo : EIATTR_SW_WAR
	.align		4
.L_4967:
        /*00a0*/ 	.byte	0x04, 0x36
        /*00a2*/ 	.short	(.L_4969 - .L_4968)
.L_4968:
        /*00a4*/ 	.word	0x00000008
.L_4969:


//--------------------- .nv.info._ZN2at6native24index_elementwise_kernelILi128ELi4EZNS0_22index_copy_kernel_implINS0_10OpaqueTypeILi8EEEEEvRNS_14TensorIteratorElllEUliE_EEvlT1_ --------------------------
	.section	.nv.info._ZN2at6native24index_elementwise_kernelILi128ELi4EZNS0_22index_copy_kernel_implINS0_10OpaqueTypeILi8EEEEEvRNS_14TensorIteratorElllEUliE_EEvlT1_,"",@"SHT_CUDA_INFO"
	.sectionflags	@""
	.align	4


	//----- nvinfo : EIATTR_CUDA_API_VERSION
	.align		4
        /*0000*/ 	.byte	0x04, 0x37
        /*0002*/ 	.short	(.L_4971 - .L_4970)
.L_4970:
        /*0004*/ 	.word	0x00000082


	//----- nvinfo : EIATTR_KPARAM_INFO
	.align		4
.L_4971:
        /*0008*/ 	.byte	0x04, 0x17
        /*000a*/ 	.short	(.L_4973 - .L_4972)
.L_4972:
        /*000c*/ 	.word	0x00000000
        /*0010*/ 	.short	0x0001
        /*0012*/ 	.short	0x0008
        /*0014*/ 	.byte	0x00, 0xf0, 0x21, 0x0a


	//----- nvinfo : EIATTR_KPARAM_INFO
	.align		4
.L_4973:
        /*0018*/ 	.byte	0x04, 0x17
        /*001a*/ 	.short	(.L_4975 - .L_4974)
.L_4974:
        /*001c*/ 	.word	0x00000000
        /*0020*/ 	.short	0x0000
        /*0022*/ 	.short	0x0000
        /*0024*/ 	.byte	0x00, 0xf0, 0x21, 0x00


	//----- nvinfo : EIATTR_SPARSE_MMA_MASK
	.align		4
.L_4975:
        /*0028*/ 	.byte	0x03, 0x50
        /*002a*/ 	.short	0x0000


	//----- nvinfo : EIATTR_MAXREG_COUNT
	.align		4
        /*002c*/ 	.byte	0x03, 0x1b
        /*002e*/ 	.short	0x0080


	//----- nvinfo : EIATTR_EXTERNS
	.align		4
        /*0030*/ 	.byte	0x04, 0x0f
        /*0032*/ 	.short	(.L_4977 - .L_4976)


	//   ....[0]....
	.align		4
.L_4976:
        /*0034*/ 	.word	index@(__assertfail)


	//----- nvinfo : EIATTR_MERCURY_ISA_VERSION
	.align		4
.L_4977:
        /*0038*/ 	.byte	0x03, 0x5f
        /*003a*/ 	.short	0x0101


	//----- nvinfo : EIATTR_VRC_CTA_INIT_COUNT
	.align		4
        /*003c*/ 	.byte	0x02, 0x4a
	.zero		1
	.zero		1


	//----- nvinfo : EIATTR_SYSCALL_OFFSETS
	.align		4
        /*0040*/ 	.byte	0x04, 0x46
        /*0042*/ 	.short	(.L_4979 - .L_4978)


	//   ....[0]....
.L_4978:
        /*0044*/ 	.word	0x00000250


	//   ....[1]....
        /*0048*/ 	.word	0x000004f0


	//   ....[2]....
        /*004c*/ 	.word	0x00000790


	//   ....[3]....
        /*0050*/ 	.word	0x00000a20


	//   ....[4]....
        /*0054*/ 	.word	0x000022d0


	//   ....[5]....
        /*0058*/ 	.word	0x00003bb0


	//   ....[6]....
        /*005c*/ 	.word	0x00005490


	//   ....[7]....
        /*0060*/ 	.word	0x00006db0


	//----- nvinfo : EIATTR_EXIT_INSTR_OFFSETS
	.align		4
.L_4979:
        /*0064*/ 	.byte	0x04, 0x1c
        /*0066*/ 	.short	(.L_4981 - .L_4980)


	//   ....[0]....
.L_4980:
        /*0068*/ 	.word	0x000008a0


	//   ....[1]....
        /*006c*/ 	.word	0x00000ae0


	//   ....[2]....
        /*0070*/ 	.word	0x000055f0


	//   ....[3]....
        /*0074*/ 	.word	0x00006e60


	//----- nvinfo : EIATTR_MAX_THREADS
	.align		4
.L_4981:
        /*0078*/ 	.byte	0x04, 0x05
        /*007a*/ 	.short	(.L_4983 - .L_4982)
.L_4982:
        /*007c*/ 	.word	0x00000080
        /*0080*/ 	.word	0x00000001
        /*0084*/ 	.word	0x00000001


	//----- nvinfo : EIATTR_CRS_STACK_SIZE
	.align		4
.L_4983:
        /*0088*/ 	.byte	0x04, 0x1e
        /*008a*/ 	.short	(.L_4985 - .L_4984)
.L_4984:
        /*008c*/ 	.word	0x00000000


	//----- nvinfo : EIATTR_CBANK_PARAM_SIZE
	.align		4
.L_4985:
        /*0090*/ 	.byte	0x03, 0x19
        /*0092*/ 	.short	0x0290


	//----- nvinfo : EIATTR_PARAM_CBANK
	.align		4
        /*0094*/ 	.byte	0x04, 0x0a
        /*0096*/ 	.short	(.L_4987 - .L_4986)
	.align		4
.L_4986:
        /*0098*/ 	.word	index@(.nv.constant0._ZN2at6native24index_elementwise_kernelILi128ELi4EZNS0_22index_copy_kernel_implINS0_10OpaqueTypeILi8EEEEEvRNS_14TensorIteratorElllEUliE_EEvlT1_)
        /*009c*/ 	.short	0x0380
        /*009e*/ 	.short	0x0290


	//----- nvinfo : EIATTR_SW_WAR
	.align		4
.L_4987:
        /*00a0*/ 	.byte	0x04, 0x36
        /*00a2*/ 	.short	(.L_4989 - .L_4988)
.L_4988:
        /*00a4*/ 	.word	0x00000008
.L_4989:


//--------------------- .nv.info._ZN2at6native24index_elementwise_kernelILi128ELi4EZNS0_22index_copy_kernel_implINS0_10OpaqueTypeILi4EEEEEvRNS_14TensorIteratorElllEUliE_EEvlT1_ --------------------------
	.section	.nv.info._ZN2at6native24index_elementwise_kernelILi128ELi4EZNS0_22index_copy_kernel_implINS0_10OpaqueTypeILi4EEEEEvRNS_14TensorIteratorElllEUliE_EEvlT1_,"",@"SHT_CUDA_INFO"
	.sectionflags	@""
	.align	4


	//----- nvinfo : EIATTR_CUDA_API_VERSION
	.align		4
        /*0000*/ 	.byte	0x04, 0x37
        /*0002*/ 	.short	(.L_4991 - .L_4990)
.L_4990:
        /*0004*/ 	.word	0x00000082


	//----- nvinfo : EIATTR_KPARAM_INFO
	.align		4
.L_4991:
        /*0008*/ 	.byte	0x04, 0x17
        /*000a*/ 	.short	(.L_4993 - .L_4992)
.L_4992:
        /*000c*/ 	.word	0x00000000
        /*0010*/ 	.short	0x0001
        /*0012*/ 	.short	0x0008
        /*0014*/ 	.byte	0x00, 0xf0, 0x21, 0x0a


	//----- nvinfo : EIATTR_KPARAM_INFO
	.align		4
.L_4993:
        /*0018*/ 	.byte	0x04, 0x17
        /*001a*/ 	.short	(.L_4995 - .L_4994)
.L_4994:
        /*001c*/ 	.word	0x00000000
        /*0020*/ 	.short	0x0000
        /*0022*/ 	.short	0x0000
        /*0024*/ 	.byte	0x00, 0xf0, 0x21, 0x00


	//----- nvinfo : EIATTR_SPARSE_MMA_MASK
	.align		4
.L_4995:
        /*0028*/ 	.byte	0x03, 0x50
        /*002a*/ 	.short	0x0000


	//----- nvinfo : EIATTR_MAXREG_COUNT
	.align		4
        /*002c*/ 	.byte	0x03, 0x1b
        /*002e*/ 	.short	0x0080


	//----- nvinfo : EIATTR_EXTERNS
	.align		4
        /*0030*/ 	.byte	0x04, 0x0f
        /*0032*/ 	.short	(.L_4997 - .L_4996)


	//   ....[0]....
	.align		4
.L_4996:
        /*0034*/ 	.word	index@(__assertfail)


	//----- nvinfo : EIATTR_MERCURY_ISA_VERSION
	.align		4
.L_4997:
        /*0038*/ 	.byte	0x03, 0x5f
        /*003a*/ 	.short	0x0101


	//----- nvinfo : EIATTR_VRC_CTA_INIT_COUNT
	.align		4
        /*003c*/ 	.byte	0x02, 0x4a
	.zero		1
	.zero		1


	//----- nvinfo : EIATTR_SYSCALL_OFFSETS
	.align		4
        /*0040*/ 	.byte	0x04, 0x46
        /*0042*/ 	.short	(.L_4999 - .L_4998)


	//   ....[0]....
.L_4998:
        /*0044*/ 	.word	0x00000250


	//   ....[1]....
        /*0048*/ 	.word	0x000004f0


	//   ....[2]....
        /*004c*/ 	.word	0x00000790


	//   ....[3]....
        /*0050*/ 	.word	0x00000a20


	//   ....[4]....
        /*0054*/ 	.word	0x000022d0


	//   ....[5]....
        /*0058*/ 	.word	0x00003bb0


	//   ....[6]....
        /*005c*/ 	.word	0x00005490


	//   ....[7]....
        /*0060*/ 	.word	0x00006db0


	//----- nvinfo : EIATTR_EXIT_INSTR_OFFSETS
	.align		4
.L_4999:
        /*0064*/ 	.byte	0x04, 0x1c
        /*0066*/ 	.short	(.L_5001 - .L_5000)


	//   ....[0]....
.L_5000:
        /*0068*/ 	.word	0x000008a0


	//   ....[1]....
        /*006c*/ 	.word	0x00000ae0


	//   ....[2]....
        /*0070*/ 	.word	0x000055f0


	//   ....[3]....
        /*0074*/ 	.word	0x00006e60


	//----- nvinfo : EIATTR_MAX_THREADS
	.align		4
.L_5001:
        /*0078*/ 	.byte	0x04, 0x05
        /*007a*/ 	.short	(.L_5003 - .L_5002)
.L_5002:
        /*007c*/ 	.word	0x00000080
        /*0080*/ 	.word	0x00000001
        /*0084*/ 	.word	0x00000001


	//----- nvinfo : EIATTR_CRS_STACK_SIZE
	.align		4
.L_5003:
        /*0088*/ 	.byte	0x04, 0x1e
        /*008a*/ 	.short	(.L_5005 - .L_5004)
.L_5004:
        /*008c*/ 	.word	0x00000000


	//----- nvinfo : EIATTR_CBANK_PARAM_SIZE
	.align		4
.L_5005:
        /*0090*/ 	.byte	0x03, 0x19
        /*0092*/ 	.short	0x0290


	//----- nvinfo : EIATTR_PARAM_CBANK
	.align		4
        /*0094*/ 	.byte	0x04, 0x0a
        /*0096*/ 	.short	(.L_5007 - .L_5006)
	.align		4
.L_5006:
        /*0098*/ 	.word	index@(.nv.constant0._ZN2at6native24index_elementwise_kernelILi128ELi4EZNS0_22index_copy_kernel_implINS0_10OpaqueTypeILi4EEEEEvRNS_14TensorIteratorElllEUliE_EEvlT1_)
        /*009c*/ 	.short	0x0380
        /*009e*/ 	.short	0x0290


	//----- nvinfo : EIATTR_SW_WAR
	.align		4
.L_5007:
        /*00a0*/ 	.byte	0x04, 0x36
        /*00a2*/ 	.short	(.L_5009 - .L_5008)
.L_5008:
        /*00a4*/ 	.word	0x00000008
.L_5009:


//--------------------- .nv.info._ZN2at6native24index_elementwise_kernelILi128ELi4EZNS0_22index_copy_kernel_implINS0_10OpaqueTypeILi1EEEEEvRNS_14TensorIteratorElllEUliE_EEvlT1_ --------------------------
	.section	.nv.info._ZN2at6native24index_elementwise_kernelILi128ELi4EZNS0_22index_copy_kernel_implINS0_10OpaqueTypeILi1EEEEEvRNS_14TensorIteratorElllEUliE_EEvlT1_,"",@"SHT_CUDA_INFO"
	.sectionflags	@""
	.align	4


	//----- nvinfo : EIATTR_CUDA_API_VERSION
	.align		4
        /*0000*/ 	.byte	0x04, 0x37
        /*0002*/ 	.short	(.L_5011 - .L_5010)
.L_5010:
        /*0004*/ 	.word	0x00000082


	//----- nvinfo : EIATTR_KPARAM_INFO
	.align		4
.L_5011:
        /*0008*/ 	.byte	0x04, 0x17
        /*000a*/ 	.short	(.L_5013 - .L_5012)
.L_5012:
        /*000c*/ 	.word	0x00000000
        /*0010*/ 	.short	0x0001
        /*0012*/ 	.short	0x0008
        /*0014*/ 	.byte	0x00, 0xf0, 0x21, 0x0a


	//----- nvinfo : EIATTR_KPARAM_INFO
	.align		4
.L_5013:
        /*0018*/ 	.byte	0x04, 0x17
        /*001a*/ 	.short	(.L_5015 - .L_5014)
.L_5014:
        /*001c*/ 	.word	0x00000000
        /*0020*/ 	.short	0x0000
        /*0022*/ 	.short	0x0000
        /*0024*/ 	.byte	0x00, 0xf0, 0x21, 0x00


	//----- nvinfo : EIATTR_SPARSE_MMA_MASK
	.align		4
.L_5015:
        /*0028*/ 	.byte	0x03, 0x50
        /*002a*/ 	.short	0x0000


	//----- nvinfo : EIATTR_MAXREG_COUNT
	.align		4
        /*002c*/ 	.byte	0x03, 0x1b
        /*002e*/ 	.short	0x0080


	//----- nvinfo : EIATTR_EXTERNS
	.align		4
        /*0030*/ 	.byte	0x04, 0x0f
        /*0032*/ 	.short	(.L_5017 - .L_5016)


	//   ....[0]....
	.align		4
.L_5016:
        /*0034*/ 	.word	index@(__assertfail)


	//----- nvinfo : EIATTR_MERCURY_ISA_VERSION
	.align		4
.L_5017:
        /*0038*/ 	.byte	0x03, 0x5f
        /*003a*/ 	.short	0x0101


	//----- nvinfo : EIATTR_VRC_CTA_INIT_COUNT
	.align		4
        /*003c*/ 	.byte	0x02, 0x4a
	.zero		1
	.zero		1


	//----- nvinfo : EIATTR_SYSCALL_OFFSETS
	.align		4
        /*0040*/ 	.byte	0x04, 0x46
        /*0042*/ 	.short	(.L_5019 - .L_5018)


	//   ....[0]....
.L_5018:
        /*0044*/ 	.word	0x00000250


	//   ....[1]....
        /*0048*/ 	.word	0x000004d0


	//   ....[2]....
        /*004c*/ 	.word	0x00000750


	//   ....[3]....
        /*0050*/ 	.word	0x000009c0


	//   ....[4]....
        /*0054*/ 	.word	0x00002250


	//   ....[5]....
        /*0058*/ 	.word	0x00003b10


	//   ....[6]....
        /*005c*/ 	.word	0x000053d0


	//   ....[7]....
        /*0060*/ 	.word	0x00006cd0


	//----- nvinfo : EIATTR_EXIT_INSTR_OFFSETS
	.align		4
.L_5019:
        /*0064*/ 	.byte	0x04, 0x1c
        /*0066*/ 	.short	(.L_5021 - .L_5020)


	//   ....[0]....
.L_5020:
        /*0068*/ 	.word	0x00000840


	//   ....[1]....
        /*006c*/ 	.word	0x00000a60


	//   ....[2]....
        /*0070*/ 	.word	0x00005510


	//   ....[3]....
        /*0074*/ 	.word	0x00006d60


	//----- nvinfo : EIATTR_MAX_THREADS
	.align		4
.L_5021:
        /*0078*/ 	.byte	0x04, 0x05
        /*007a*/ 	.short	(.L_5023 - .L_5022)
.L_5022:
        /*007c*/ 	.word	0x00000080
        /*0080*/ 	.word	0x00000001
        /*0084*/ 	.word	0x00000001


	//----- nvinfo : EIATTR_CRS_STACK_SIZE
	.align		4
.L_5023:
        /*0088*/ 	.byte	0x04, 0x1e
        /*008a*/ 	.short	(.L_5025 - .L_5024)
.L_5024:
        /*008c*/ 	.word	0x00000000


	//----- nvinfo : EIATTR_CBANK_PARAM_SIZE
	.align		4
.L_5025:
        /*0090*/ 	.byte	0x03, 0x19
        /*0092*/ 	.short	0x0290


	//----- nvinfo : EIATTR_PARAM_CBANK
	.align		4
        /*0094*/ 	.byte	0x04, 0x0a
        /*0096*/ 	.short	(.L_5027 - .L_5026)
	.align		4
.L_5026:
        /*0098*/ 	.word	index@(.nv.constant0._ZN2at6native24index_elementwise_kernelILi128ELi4EZNS0_22index_copy_kernel_implINS0_10OpaqueTypeILi1EEEEEvRNS_14TensorIteratorElllEUliE_EEvlT1_)
        /*009c*/ 	.short	0x0380
        /*009e*/ 	.short	0x0290


	//----- nvinfo : EIATTR_SW_WAR
	.align		4
.L_5027:
        /*00a0*/ 	.byte	0x04, 0x36
        /*00a2*/ 	.short	(.L_5029 - .L_5028)
.L_5028:
        /*00a4*/ 	.word	0x00000008
.L_5029:


//--------------------- .nv.info._ZN2at6native24index_elementwise_kernelILi128ELi4EZNS0_22index_fill_kernel_implINS0_10OpaqueTypeILi16EEEEEvRNS_14TensorIteratorElllT_EUliE_EEvlT1_ --------------------------
	.section	.nv.info._ZN2at6native24index_elementwise_kernelILi128ELi4EZNS0_22index_fill_kernel_implINS0_10OpaqueTypeILi16EEEEEvRNS_14TensorIteratorElllT_EUliE_EEvlT1_,"",@"SHT_CUDA_INFO"
	.sectionflags	@""
	.align	4


	//----- nvinfo : EIATTR_CUDA_API_VERSION
	.align		4
        /*0000*/ 	.byte	0x04, 0x37
        /*0002*/ 	.short	(.L_5031 - .L_5030)
.L_5030:
        /*0004*/ 	.word	0x00000082


	//----- nvinfo : EIATTR_KPARAM_INFO
	.align		4
.L_5031:
        /*0008*/ 	.byte	0x04, 0x17
        /*000a*/ 	.short	(.L_5033 - .L_5032)
.L_5032:
        /*000c*/ 	.word	0x00000000
        /*0010*/ 	.short	0x0001
        /*0012*/ 	.short	0x0010
        /*0014*/ 	.byte	0x00, 0xf0, 0xc1, 0x08


	//----- nvinfo : EIATTR_KPARAM_INFO
	.align		4
.L_5033:
        /*0018*/ 	.byte	0x04, 0x17
        /*001a*/ 	.short	(.L_5035 - .L_5034)
.L_5034:
        /*001c*/ 	.word	0x00000000
        /*0020*/ 	.short	0x0000
        /*0022*/ 	.short	0x0000
        /*0024*/ 	.byte	0x00, 0xf0, 0x21, 0x00


	//----- nvinfo : EIATTR_SPARSE_MMA_MASK
	.align		4
.L_5035:
        /*0028*/ 	.byte	0x03, 0x50
        /*002a*/ 	.short	0x0000


	//----- nvinfo : EIATTR_MAXREG_COUNT
	.align		4
        /*002c*/ 	.byte	0x03, 0x1b
        /*002e*/ 	.short	0x0080


	//----- nvinfo : EIATTR_EXTERNS
	.align		4
        /*0030*/ 	.byte	0x04, 0x0f
        /*0032*/ 	.short	(.L_5037 - .L_5036)


	//   ....[0]....
	.align		4
.L_5036:
        /*0034*/ 	.word	index@(__assertfail)


	//----- nvinfo : EIATTR_MERCURY_ISA_VERSION
	.align		4
.L_5037:
        /*0038*/ 	.byte	0x03, 0x5f
        /*003a*/ 	.short	0x0101


	//----- nvinfo : EIATTR_VRC_CTA_INIT_COUNT
	.align		4
        /*003c*/ 	.byte	0x02, 0x4a
	.zero		1
	.zero		1


	//----- nvinfo : EIATTR_SYSCALL_OFFSETS
	.align		4
        /*0040*/ 	.byte	0x04, 0x46
        /*0042*/ 	.short	(.L_5039 - .L_5038)


	//   ....[0]....
.L_5038:
        /*0044*/ 	.word	0x00000270


	//   ....[1]....
        /*0048*/ 	.word	0x000005a0


	//   ....[2]....
        /*004c*/ 	.word	0x000008d0


	//   ....[3]....
        /*0050*/ 	.word	0x00000bf0


	//   ....[4]....
        /*0054*/ 	.word	0x00002200


	//   ....[5]....
        /*0058*/ 	.word	0x00003820


	//   ....[6]....
        /*005c*/ 	.word	0x00004e40


	//   ....[7]....
        /*0060*/ 	.word	0x00006480


	//----- nvinfo : EIATTR_EXIT_INSTR_OFFSETS
	.align		4
.L_5039:
        /*0064*/ 	.byte	0x04, 0x1c
        /*0066*/ 	.short	(.L_5041 - .L_5040)


	//   ....[0]....
.L_5040:
        /*0068*/ 	.word	0x00000a50


	//   ....[1]....
        /*006c*/ 	.word	0x00000d20


	//   ....[2]....
        /*0070*/ 	.word	0x00004ff0


	//   ....[3]....
        /*0074*/ 	.word	0x000065b0


	//----- nvinfo : EIATTR_MAX_THREADS
	.align		4
.L_5041:
        /*0078*/ 	.byte	0x04, 0x05
        /*007a*/ 	.short	(.L_5043 - .L_5042)
.L_5042:
        /*007c*/ 	.word	0x00000080
        /*0080*/ 	.word	0x00000001
        /*0084*/ 	.word	0x00000001


	//----- nvinfo : EIATTR_CRS_STACK_SIZE
	.align		4
.L_5043:
        /*0088*/ 	.byte	0x04, 0x1e
        /*008a*/ 	.short	(.L_5045 - .L_5044)
.L_5044:
        /*008c*/ 	.word	0x00000000


	//----- nvinfo : EIATTR_CBANK_PARAM_SIZE
	.align		4
.L_5045:
        /*0090*/ 	.byte	0x03, 0x19
        /*0092*/ 	.short	0x0240


	//----- nvinfo : EIATTR_PARAM_CBANK
	.align		4
        /*0094*/ 	.byte	0x04, 0x0a
        /*0096*/ 	.short	(.L_5047 - .L_5046)
	.align		4
.L_5046:
        /*0098*/ 	.word	index@(.nv.constant0._ZN2at6native24index_elementwise_kernelILi128ELi4EZNS0_22index_fill_kernel_implINS0_10OpaqueTypeILi16EEEEEvRNS_14TensorIteratorElllT_EUliE_EEvlT1_)
        /*009c*/ 	.short	0x0380
        /*009e*/ 	.short	0x0240


	//----- nvinfo : EIATTR_SW_WAR
	.align		4
.L_5047:
        /*00a0*/ 	.byte	0x04, 0x36
        /*00a2*/ 	.short	(.L_5049 - .L_5048)
.L_5048:
        /*00a4*/ 	.word	0x00000008
.L_5049:


//--------------------- .nv.info._ZN2at6native24index_elementwise_kernelILi128ELi4EZNS0_22index_fill_kernel_implINS0_10OpaqueTypeILi2EEEEEvRNS_14TensorIteratorElllT_EUliE_EEvlT1_ --------------------------
	.section	.nv.info._ZN2at6native24index_elementwise_kernelILi128ELi4EZNS0_22index_fill_kernel_implINS0_10OpaqueTypeILi2EEEEEvRNS_14TensorIteratorElllT_EUliE_EEvlT1_,"",@"SHT_CUDA_INFO"
	.sectionflags	@""
	.align	4


	//----- nvinfo : EIATTR_CUDA_API_VERSION
	.align		4
        /*0000*/ 	.byte	0x04, 0x37
        /*0002*/ 	.short	(.L_5051 - .L_5050)
.L_5050:
        /*0004*/ 	.word	0x00000082


	//----- nvinfo : EIATTR_KPARAM_INFO
	.align		4
.L_5051:
        /*0008*/ 	.byte	0x04, 0x17
        /*000a*/ 	.short	(.L_5053 - .L_5052)
.L_5052:
        /*000c*/ 	.word	0x00000000
        /*0010*/ 	.short	0x0001
        /*0012*/ 	.short	0x0008
        /*0014*/ 	.byte	0x00, 0xf0, 0x81, 0x08


	//----- nvinfo : EIATTR_KPARAM_INFO
	.align		4
.L_5053:
        /*0018*/ 	.byte	0x04, 0x17
        /*001a*/ 	.short	(.L_5055 - .L_5054)
.L_5054:
        /*001c*/ 	.word	0x00000000
        /*0020*/ 	.short	0x0000
        /*0022*/ 	.short	0x0000
        /*0024*/ 	.byte	0x00, 0xf0, 0x21, 0x00


	//----- nvinfo : EIATTR_SPARSE_MMA_MASK
	.align		4
.L_5055:
        /*0028*/ 	.byte	0x03, 0x50
        /*002a*/ 	.short	0x0000


	//----- nvinfo : EIATTR_MAXREG_COUNT
	.align		4
        /*002c*/ 	.byte	0x03, 0x1b
        /*002e*/ 	.short	0x0080


	//----- nvinfo : EIATTR_EXTERNS
	.align		4
        /*0030*/ 	.byte	0x04, 0x0f
        /*0032*/ 	.short	(.L_5057 - .L_5056)


	//   ....[0]....
	.align		4
.L_5056:
        /*0034*/ 	.word	index@(__assertfail)


	//----- nvinfo : EIATTR_MERCURY_ISA_VERSION
	.align		4
.L_5057:
        /*0038*/ 	.byte	0x03, 0x5f
        /*003a*/ 	.short	0x0101


	//----- nvinfo : EIATTR_VRC_CTA_INIT_COUNT
	.align		4
        /*003c*/ 	.byte	0x02, 0x4a
	.zero		1
	.zero		1


	//----- nvinfo : EIATTR_SYSCALL_OFFSETS
	.align		4
        /*0040*/ 	.byte	0x04, 0x46
        /*0042*/ 	.short	(.L_5059 - .L_5058)


	//   ....[0]....
.L_5058:
        /*0044*/ 	.word	0x00000290


	//   ....[1]....
        /*0048*/ 	.word	0x000005a0


	//   ....[2]....
        /*004c*/ 	.word	0x000008b0


	//   ....[3]....
        /*0050*/ 	.word	0x00000bb0


	//   ....[4]....
        /*0054*/ 	.word	0x000021b0


	//   ....[5]....
        /*0058*/ 	.word	0x000037c0


	//   ....[6]....
        /*005c*/ 	.word	0x00004dd0


	//   ....[7]....
        /*0060*/ 	.word	0x000063f0


	//----- nvinfo : EIATTR_EXIT_INSTR_OFFSETS
	.align		4
.L_5059:
        /*0064*/ 	.byte	0x04, 0x1c
        /*0066*/ 	.short	(.L_5061 - .L_5060)


	//   ....[0]....
.L_5060:
        /*0068*/ 	.word	0x00000a10


	//   ....[1]....
        /*006c*/ 	.word	0x00000cc0


	//   ....[2]....
        /*0070*/ 	.word	0x00004f60


	//   ....[3]....
        /*0074*/ 	.word	0x00006500


	//----- nvinfo : EIATTR_MAX_THREADS
	.align		4
.L_5061:
        /*0078*/ 	.byte	0x04, 0x05
        /*007a*/ 	.short	(.L_5063 - .L_5062)
.L_5062:
        /*007c*/ 	.word	0x00000080
        /*0080*/ 	.word	0x00000001
        /*0084*/ 	.word	0x00000001


	//----- nvinfo : EIATTR_CRS_STACK_SIZE
	.align		4
.L_5063:
        /*0088*/ 	.byte	0x04, 0x1e
        /*008a*/ 	.short	(.L_5065 - .L_5064)
.L_5064:
        /*008c*/ 	.word	0x00000000


	//----- nvinfo : EIATTR_CBANK_PARAM_SIZE
	.align		4
.L_5065:
        /*0090*/ 	.byte	0x03, 0x19
        /*0092*/ 	.short	0x0228


	//----- nvinfo : EIATTR_PARAM_CBANK
	.align		4
        /*0094*/ 	.byte	0x04, 0x0a
        /*0096*/ 	.short	(.L_5067 - .L_5066)
	.align		4
.L_5066:
        /*0098*/ 	.word	index@(.nv.constant0._ZN2at6native24index_elementwise_kernelILi128ELi4EZNS0_22index_fill_kernel_implINS0_10OpaqueTypeILi2EEEEEvRNS_14TensorIteratorElllT_EUliE_EEvlT1_)
        /*009c*/ 	.short	0x0380
        /*009e*/ 	.short	0x0228


	//----- nvinfo : EIATTR_SW_WAR
	.align		4
.L_5067:
        /*00a0*/ 	.byte	0x04, 0x36
        /*00a2*/ 	.short	(.L_5069 - .L_5068)
.L_5068:
        /*00a4*/ 	.word	0x00000008
.L_5069:


//--------------------- .nv.info._ZN2at6native24index_elementwise_kernelILi128ELi4EZNS0_22index_fill_kernel_implINS0_10OpaqueTypeILi8EEEEEvRNS_14TensorIteratorElllT_EUliE_EEvlT1_ --------------------------
	.section	.nv.info._ZN2at6native24index_elementwise_kernelILi128ELi4EZNS0_22index_fill_kernel_implINS0_10OpaqueTypeILi8EEEEEvRNS_14TensorIteratorElllT_EUliE_EEvlT1_,"",@"SHT_CUDA_INFO"
	.sectionflags	@""
	.align	4


	//----- nvinfo : EIATTR_CUDA_API_VERSION
	.align		4
        /*0000*/ 	.byte	0x04, 0x37
        /*0002*/ 	.short	(.L_5071 - .L_5070)
.L_5070:
        /*0004*/ 	.word	0x00000082


	//----- nvinfo : EIATTR_KPARAM_INFO
	.align		4
.L_5071:
        /*0008*/ 	.byte	0x04, 0x17
        /*000a*/ 	.short	(.L_5073 - .L_5072)
.L_5072:
        /*000c*/ 	.word	0x00000000
        /*0010*/ 	.short	0x0001
        /*0012*/ 	.short	0x0008
        /*0014*/ 	.byte	0x00, 0xf0, 0x81, 0x08


	//----- nvinfo : EIATTR_KPARAM_INFO
	.align		4
.L_5073:
        /*0018*/ 	.byte	0x04, 0x17
        /*001a*/ 	.short	(.L_5075 - .L_5074)
.L_5074:
        /*001c*/ 	.word	0x00000000
        /*0020*/ 	.short	0x0000
        /*0022*/ 	.short	0x0000
        /*0024*/ 	.byte	0x00, 0xf0, 0x21, 0x00


	//----- nvinfo : EIATTR_SPARSE_MMA_MASK
	.align		4
.L_5075:
        /*0028*/ 	.byte	0x03, 0x50
        /*002a*/ 	.short	0x0000


	//----- nvinfo : EIATTR_MAXREG_COUNT
	.align		4
        /*002c*/ 	.byte	0x03, 0x1b
        /*002e*/ 	.short	0x0080


	//----- nvinfo : EIATTR_EXTERNS
	.align		4
        /*0030*/ 	.byte	0x04, 0x0f
        /*0032*/ 	.short	(.L_5077 - .L_5076)


	//   ....[0]....
	.align		4
.L_5076:
        /*0034*/ 	.word	index@(__assertfail)


	//----- nvinfo : EIATTR_MERCURY_ISA_VERSION
	.align		4
.L_5077:
        /*0038*/ 	.byte	0x03, 0x5f
        /*003a*/ 	.short	0x0101


	//----- nvinfo : EIATTR_VRC_CTA_INIT_COUNT
	.align		4
        /*003c*/ 	.byte	0x02, 0x4a
	.zero		1
	.zero		1


	//----- nvinfo : EIATTR_SYSCALL_OFFSETS
	.align		4
        /*0040*/ 	.byte	0x04, 0x46
        /*0042*/ 	.short	(.L_5079 - .L_5078)


	//   ....[0]....
.L_5078:
        /*0044*/ 	.word	0x00000270


	//   ....[1]....
        /*0048*/ 	.word	0x00000580


	//   ....[2]....
        /*004c*/ 	.word	0x00000890


	//   ....[3]....
        /*0050*/ 	.word	0x00000b90


	//   ....[4]....
        /*0054*/ 	.word	0x00002190


	//   ....[5]....
        /*0058*/ 	.word	0x000037a0


	//   ....[6]....
        /*005c*/ 	.word	0x00004db0


	//   ....[7]....
        /*0060*/ 	.word	0x000063d0


	//----- nvinfo : EIATTR_EXIT_INSTR_OFFSETS
	.align		4
.L_5079:
        /*0064*/ 	.byte	0x04, 0x1c
        /*0066*/ 	.short	(.L_5081 - .L_5080)


	//   ....[0]....
.L_5080:
        /*0068*/ 	.word	0x000009f0


	//   ....[1]....
        /*006c*/ 	.word	0x00000ca0


	//   ....[2]....
        /*0070*/ 	.word	0x00004f40


	//   ....[3]....
        /*0074*/ 	.word	0x000064e0


	//----- nvinfo : EIATTR_MAX_THREADS
	.align		4
.L_5081:
        /*0078*/ 	.byte	0x04, 0x05
        /*007a*/ 	.short	(.L_5083 - .L_5082)
.L_5082:
        /*007c*/ 	.word	0x00000080
        /*0080*/ 	.word	0x00000001
        /*0084*/ 	.word	0x00000001


	//----- nvinfo : EIATTR_CRS_STACK_SIZE
	.align		4
.L_5083:
        /*0088*/ 	.byte	0x04, 0x1e
        /*008a*/ 	.short	(.L_5085 - .L_5084)
.L_5084:
        /*008c*/ 	.word	0x00000000


	//----- nvinfo : EIATTR_CBANK_PARAM_SIZE
	.align		4
.L_5085:
        /*0090*/ 	.byte	0x03, 0x19
        /*0092*/ 	.short	0x0228


	//----- nvinfo : EIATTR_PARAM_CBANK
	.align		4
        /*0094*/ 	.byte	0x04, 0x0a
        /*0096*/ 	.short	(.L_5087 - .L_5086)
	.align		4
.L_5086:
        /*0098*/ 	.word	index@(.nv.constant0._ZN2at6native24index_elementwise_kernelILi128ELi4EZNS0_22index_fill_kernel_implINS0_10OpaqueTypeILi8EEEEEvRNS_14TensorIteratorElllT_EUliE_EEvlT1_)
        /*009c*/ 	.short	0x0380
        /*009e*/ 	.short	0x0228


	//----- nvinfo : EIATTR_SW_WAR
	.align		4
.L_5087:
        /*00a0*/ 	.byte	0x04, 0x36
        /*00a2*/ 	.short	(.L_5089 - .L_5088)
.L_5088:
        /*00a4*/ 	.word	0x00000008
.L_5089:


//--------------------- .nv.info._ZN2at6native24index_elementwise_kernelILi128ELi4EZNS0_22index_fill_kernel_implINS0_10OpaqueTypeILi4EEEEEvRNS_14TensorIteratorElllT_EUliE_EEvlT1_ --------------------------
	.section	.nv.info._ZN2at6native24index_elementwise_kernelILi128ELi4EZNS0_22index_fill_kernel_implINS0_10OpaqueTypeILi4EEEEEvRNS_14TensorIteratorElllT_EUliE_EEvlT1_,"",@"SHT_CUDA_INFO"
	.sectionflags	@""
	.align	4


	//----- nvinfo : EIATTR_CUDA_API_VERSION
	.align		4
        /*0000*/ 	.byte	0x04, 0x37
        /*0002*/ 	.short	(.L_5091 - .L_5090)
.L_5090:
        /*0004*/ 	.word	0x00000082


	//----- nvinfo : EIATTR_KPARAM_INFO
	.align		4
.L_5091:
        /*0008*/ 	.byte	0x04, 0x17
        /*000a*/ 	.short	(.L_5093 - .L_5092)
.L_5092:
        /*000c*/ 	.word	0x00000000
        /*0010*/ 	.short	0x0001
        /*0012*/ 	.short	0x0008
        /*0014*/ 	.byte	0x00, 0xf0, 0x81, 0x08


	//----- nvinfo : EIATTR_KPARAM_INFO
	.align		4
.L_5093:
        /*0018*/ 	.byte	0x04, 0x17
        /*001a*/ 	.short	(.L_5095 - .L_5094)
.L_5094:
        /*001c*/ 	.word	0x00000000
        /*0020*/ 	.short	0x0000
        /*0022*/ 	.short	0x0000
        /*0024*/ 	.byte	0x00, 0xf0, 0x21, 0x00


	//----- nvinfo : EIATTR_SPARSE_MMA_MASK
	.align		4
.L_5095:
        /*0028*/ 	.byte	0x03, 0x50
        /*002a*/ 	.short	0x0000


	//----- nvinfo : EIATTR_MAXREG_COUNT
	.align		4
        /*002c*/ 	.byte	0x03, 0x1b
        /*002e*/ 	.short	0x0080


	//----- nvinfo : EIATTR_EXTERNS
	.align		4
        /*0030*/ 	.byte	0x04, 0x0f
        /*0032*/ 	.short	(.L_5097 - .L_5096)


	//   ....[0]....
	.align		4
.L_5096:
        /*0034*/ 	.word	index@(__assertfail)


	//----- nvinfo : EIATTR_MERCURY_ISA_VERSION
	.align		4
.L_5097:
        /*0038*/ 	.byte	0x03, 0x5f
        /*003a*/ 	.short	0x0101


	//----- nvinfo : EIATTR_VRC_CTA_INIT_COUNT
	.align		4
        /*003c*/ 	.byte	0x02, 0x4a
	.zero		1
	.zero		1


	//----- nvinfo : EIATTR_SYSCALL_OFFSETS
	.align		4
        /*0040*/ 	.byte	0x04, 0x46
        /*0042*/ 	.short	(.L_5099 - .L_5098)


	//   ....[0]....
.L_5098:
        /*0044*/ 	.word	0x00000270


	//   ....[1]....
        /*0048*/ 	.word	0x00000580


	//   ....[2]....
        /*004c*/ 	.word	0x00000890


	//   ....[3]....
        /*0050*/ 	.word	0x00000b90


	//   ....[4]....
        /*0054*/ 	.word	0x00002190


	//   ....[5]....
        /*0058*/ 	.word	0x000037a0


	//   ....[6]....
        /*005c*/ 	.word	0x00004db0


	//   ....[7]....
        /*0060*/ 	.word	0x000063d0


	//----- nvinfo : EIATTR_EXIT_INSTR_OFFSETS
	.align		4
.L_5099:
        /*0064*/ 	.byte	0x04, 0x1c
        /*0066*/ 	.short	(.L_5101 - .L_5100)


	//   ....[0]....
.L_5100:
        /*0068*/ 	.word	0x000009f0


	//   ....[1]....
        /*006c*/ 	.word	0x00000ca0


	//   ....[2]....
        /*0070*/ 	.word	0x00004f40


	//   ....[3]....
        /*0074*/ 	.word	0x000064e0


	//----- nvinfo : EIATTR_MAX_THREADS
	.align		4
.L_5101:
        /*0078*/ 	.byte	0x04, 0x05
        /*007a*/ 	.short	(.L_5103 - .L_5102)
.L_5102:
        /*007c*/ 	.word	0x00000080
        /*0080*/ 	.word	0x00000001
        /*0084*/ 	.word	0x00000001


	//----- nvinfo : EIATTR_CRS_STACK_SIZE
	.align		4
.L_5103:
        /*0088*/ 	.byte	0x04, 0x1e
        /*008a*/ 	.short	(.L_5105 - .L_5104)
.L_5104:
        /*008c*/ 	.word	0x00000000


	//----- nvinfo : EIATTR_CBANK_PARAM_SIZE
	.align		4
.L_5105:
        /*0090*/ 	.byte	0x03, 0x19
        /*0092*/ 	.short	0x0228


	//----- nvinfo : EIATTR_PARAM_CBANK
	.align		4
        /*0094*/ 	.byte	0x04, 0x0a
        /*0096*/ 	.short	(.L_5107 - .L_5106)
	.align		4
.L_5106:
        /*0098*/ 	.word	index@(.nv.constant0._ZN2at6native24index_elementwise_kernelILi128ELi4EZNS0_22index_fill_kernel_implINS0_10OpaqueTypeILi4EEEEEvRNS_14TensorIteratorElllT_EUliE_EEvlT1_)
        /*009c*/ 	.short	0x0380
        /*009e*/ 	.short	0x0228


	//----- nvinfo : EIATTR_SW_WAR
	.align		4
.L_5107:
        /*00a0*/ 	.byte	0x04, 0x36
        /*00a2*/ 	.short	(.L_5109 - .L_5108)
.L_5108:
        /*00a4*/ 	.word	0x00000008
.L_5109:


//--------------------- .nv.info._ZN2at6native24index_elementwise_kernelILi128ELi4EZNS0_22index_fill_kernel_implINS0_10OpaqueTypeILi1EEEEEvRNS_14TensorIteratorElllT_EUliE_EEvlT1_ --------------------------
	.section	.nv.info._ZN2at6native24index_elementwise_kernelILi128ELi4EZNS0_22index_fill_kernel_implINS0_10OpaqueTypeILi1EEEEEvRNS_14TensorIteratorElllT_EUliE_EEvlT1_,"",@"SHT_CUDA_INFO"
	.sectionflags	@""
	.align	4


	//----- nvinfo : EIATTR_CUDA_API_VERSION
	.align		4
        /*0000*/ 	.byte	0x04, 0x37
        /*0002*/ 	.short	(.L_5111 - .L_5110)
.L_5110:
        /*0004*/ 	.word	0x00000082


	//----- nvinfo : EIATTR_KPARAM_INFO
	.align		4
.L_5111:
        /*0008*/ 	.byte	0x04, 0x17
        /*000a*/ 	.short	(.L_5113 - .L_5112)
.L_5112:
        /*000c*/ 	.word	0x00000000
        /*0010*/ 	.short	0x0001
        /*0012*/ 	.short	0x0008
        /*0014*/ 	.byte	0x00, 0xf0, 0x81, 0x08


	//----- nvinfo : EIATTR_KPARAM_INFO
	.align		4
.L_5113:
        /*0018*/ 	.byte	0x04, 0x17
        /*001a*/ 	.short	(.L_5115 - .L_5114)
.L_5114:
        /*001c*/ 	.word	0x00000000
        /*0020*/ 	.short	0x0000
        /*0022*/ 	.short	0x0000
        /*0024*/ 	.byte	0x00, 0xf0, 0x21, 0x00


	//----- nvinfo : EIATTR_SPARSE_MMA_MASK
	.align		4
.L_5115:
        /*0028*/ 	.byte	0x03, 0x50
        /*002a*/ 	.short	0x0000


	//----- nvinfo : EIATTR_MAXREG_COUNT
	.align		4
        /*002c*/ 	.byte	0x03, 0x1b
        /*002e*/ 	.short	0x0080


	//----- nvinfo : EIATTR_EXTERNS
	.align		4
        /*0030*/ 	.byte	0x04, 0x0f
        /*0032*/ 	.short	(.L_5117 - .L_5116)


	//   ....[0]....
	.align		4
.L_5116:
        /*0034*/ 	.word	index@(__assertfail)


	//----- nvinfo : EIATTR_MERCURY_ISA_VERSION
	.align		4
.L_5117:
        /*0038*/ 	.byte	0x03, 0x5f
        /*003a*/ 	.short	0x0101


	//----- nvinfo : EIATTR_VRC_CTA_INIT_COUNT
	.align		4
        /*003c*/ 	.byte	0x02, 0x4a
	.zero		1
	.zero		1


	//----- nvinfo : EIATTR_SYSCALL_OFFSETS
	.align		4
        /*0040*/ 	.byte	0x04, 0x46
        /*0042*/ 	.short	(.L_5119 - .L_5118)


	//   ....[0]....
.L_5118:
        /*0044*/ 	.word	0x00000280


	//   ....[1]....
        /*0048*/ 	.word	0x00000560


	//   ....[2]....
        /*004c*/ 	.word	0x00000840


	//   ....[3]....
        /*0050*/ 	.word	0x00000b10


	//   ....[4]....
        /*0054*/ 	.word	0x000020e0


	//   ....[5]....
        /*0058*/ 	.word	0x000036c0


	//   ....[6]....
        /*005c*/ 	.word	0x00004ca0


	//   ....[7]....
        /*0060*/ 	.word	0x00006290


	//----- nvinfo : EIATTR_EXIT_INSTR_OFFSETS
	.align		4
.L_5119:
        /*0064*/ 	.byte	0x04, 0x1c
        /*0066*/ 	.short	(.L_5121 - .L_5120)


	//   ....[0]....
.L_5120:
        /*0068*/ 	.word	0x00000970


	//   ....[1]....
        /*006c*/ 	.word	0x00000bf0


	//   ....[2]....
        /*0070*/ 	.word	0x00004e00


	//   ....[3]....
        /*0074*/ 	.word	0x00006370


	//----- nvinfo : EIATTR_MAX_THREADS
	.align		4
.L_5121:
        /*0078*/ 	.byte	0x04, 0x05
        /*007a*/ 	.short	(.L_5123 - .L_5122)
.L_5122:
        /*007c*/ 	.word	0x00000080
        /*0080*/ 	.word	0x00000001
        /*0084*/ 	.word	0x00000001


	//----- nvinfo : EIATTR_CRS_STACK_SIZE
	.align		4
.L_5123:
        /*0088*/ 	.byte	0x04, 0x1e
        /*008a*/ 	.short	(.L_5125 - .L_5124)
.L_5124:
        /*008c*/ 	.word	0x00000000


	//----- nvinfo : EIATTR_CBANK_PARAM_SIZE
	.align		4
.L_5125:
        /*0090*/ 	.byte	0x03, 0x19
        /*0092*/ 	.short	0x0228


	//----- nvinfo : EIATTR_PARAM_CBANK
	.align		4
        /*0094*/ 	.byte	0x04, 0x0a
        /*0096*/ 	.short	(.L_5127 - .L_5126)
	.align		4
.L_5126:
        /*0098*/ 	.word	index@(.nv.constant0._ZN2at6native24index_elementwise_kernelILi128ELi4EZNS0_22index_fill_kernel_implINS0_10OpaqueTypeILi1EEEEEvRNS_14TensorIteratorElllT_EUliE_EEvlT1_)
        /*009c*/ 	.short	0x0380
        /*009e*/ 	.short	0x0228


	//----- nvinfo : EIATTR_SW_WAR
	.align		4
.L_5127:
        /*00a0*/ 	.byte	0x04, 0x36
        /*00a2*/ 	.short	(.L_5129 - .L_5128)
.L_5128:
        /*00a4*/ 	.word	0x00000008
.L_5129:


//--------------------- .nv.info._ZN2at6native24index_elementwise_kernelILi128ELi4EZNS0_16gpu_index_kernelIZNS0_17index_kernel_implINS0_10OpaqueTypeILi16EEEEEvRNS_18TensorIteratorBaseEN3c108ArrayRefIlEESA_EUlPcPKclE_EEvS7_SA_SA_RKT_bEUliE_EEvlT1_ --------------------------
	.section	.nv.info._ZN2at6native24index_elementwise_kernelILi128ELi4EZNS0_16gpu_index_kernelIZNS0_17index_kernel_implINS0_10OpaqueTypeILi16EEEEEvRNS_18TensorIteratorBaseEN3c108ArrayRefIlEESA_EUlPcPKclE_EEvS7_SA_SA_RKT_bEUliE_EEvlT1_,"",@"SHT_CUDA_INFO"
	.sectionflags	@""
	.align	4


	//----- nvinfo : EIATTR_CUDA_API_VERSION
	.align		4
        /*0000*/ 	.byte	0x04, 0x37
        /*0002*/ 	.short	(.L_5131 - .L_5130)
.L_5130:
        /*0004*/ 	.word	0x00000082


	//----- nvinfo : EIATTR_KPARAM_INFO
	.align		4
.L_5131:
        /*0008*/ 	.byte	0x04, 0x17
        /*000a*/ 	.short	(.L_5133 - .L_5132)
.L_5132:
        /*000c*/ 	.word	0x00000000
        /*0010*/ 	.short	0x0001
        /*0012*/ 	.short	0x0008
        /*0014*/ 	.byte	0x00, 0xf0, 0x61, 0x13


	//----- nvinfo : EIATTR_KPARAM_INFO
	.align		4
.L_5133:
        /*0018*/ 	.byte	0x04, 0x17
        /*001a*/ 	.short	(.L_5135 - .L_5134)
.L_5134:
        /*001c*/ 	.word	0x00000000
        /*0020*/ 	.short	0x0000
        /*0022*/ 	.short	0x0000
        /*0024*/ 	.byte	0x00, 0xf0, 0x21, 0x00


	//----- nvinfo : EIATTR_SPARSE_MMA_MASK
	.align		4
.L_5135:
        /*0028*/ 	.byte	0x03, 0x50
        /*002a*/ 	.short	0x0000


	//----- nvinfo : EIATTR_MAXREG_COUNT
	.align		4
        /*002c*/ 	.byte	0x03, 0x1b
        /*002e*/ 	.short	0x0080


	//----- nvinfo : EIATTR_EXTERNS
	.align		4
        /*0030*/ 	.byte	0x04, 0x0f
        /*0032*/ 	.short	(.L_5137 - .L_5136)


	//   ....[0]....
	.align		4
.L_5136:
        /*0034*/ 	.word	index@(__assertfail)


	//----- nvinfo : EIATTR_MERCURY_ISA_VERSION
	.align		4
.L_5137:
        /*0038*/ 	.byte	0x03, 0x5f
        /*003a*/ 	.short	0x0101


	//----- nvinfo : EIATTR_VRC_CTA_INIT_COUNT
	.align		4
        /*003c*/ 	.byte	0x02, 0x4a
	.zero		1
	.zero		1


	//----- nvinfo : EIATTR_SYSCALL_OFFSETS
	.align		4
        /*0040*/ 	.byte	0x04, 0x46
        /*0042*/ 	.short	(.L_5139 - .L_5138)


	//   ....[0]....
.L_5138:
        /*0044*/ 	.word	0x00005710


	//   ....[1]....
        /*0048*/ 	.word	0x000059a0


	//   ....[2]....
        /*004c*/ 	.word	0x00005c20


	//   ....[3]....
        /*0050*/ 	.word	0x00005eb0


	//   ....[4]....
        /*0054*/ 	.word	0x00006200


	//   ....[5]....
        /*0058*/ 	.word	0x000064d0


	//   ....[6]....
        /*005c*/ 	.word	0x00006790


	//   ....[7]....
        /*0060*/ 	.word	0x00006bc0


	//   ....[8]....
        /*0064*/ 	.word	0x00006e50


	//   ....[9]....
        /*0068*/ 	.word	0x000070d0


	//   ....[10]....
        /*006c*/ 	.word	0x00007360


	//   ....[11]....
        /*0070*/ 	.word	0x000076b0


	//   ....[12]....
        /*0074*/ 	.word	0x00007980


	//   ....[13]....
        /*0078*/ 	.word	0x00007c50


	//   ....[14]....
        /*007c*/ 	.word	0x00008070


	//   ....[15]....
        /*0080*/ 	.word	0x000082e0


	//   ....[16]....
        /*0084*/ 	.word	0x00008560


	//   ....[17]....
        /*0088*/ 	.word	0x000087e0


	//   ....[18]....
        /*008c*/ 	.word	0x00008b20


	//   ....[19]....
        /*0090*/ 	.word	0x00008dc0


	//   ....[20]....
        /*0094*/ 	.word	0x00009060


	//   ....[21]....
        /*0098*/ 	.word	0x00009450


	//   ....[22]....
        /*009c*/ 	.word	0x000096c0


	//   ....[23]....
        /*00a0*/ 	.word	0x00009940


	//   ....[24]....
        /*00a4*/ 	.word	0x00009bc0


	//   ....[25]....
        /*00a8*/ 	.word	0x00009ef0


	//   ....[26]....
        /*00ac*/ 	.word	0x0000a190


	//   ....[27]....
        /*00b0*/ 	.word	0x0000a430


	//   ....[28]....
        /*00b4*/ 	.word	0x0000be30


	//   ....[29]....
        /*00b8*/ 	.word	0x0000c0c0


	//   ....[30]....
        /*00bc*/ 	.word	0x0000c360


	//   ....[31]....
        /*00c0*/ 	.word	0x0000c600


	//   ....[32]....
        /*00c4*/ 	.word	0x0000c970


	//   ....[33]....
        /*00c8*/ 	.word	0x0000cc50


	//   ....[34]....
        /*00cc*/ 	.word	0x0000cf40


	//   ....[35]....
        /*00d0*/ 	.word	0x0000e950


	//   ....[36]....
        /*00d4*/ 	.word	0x0000ebe0


	//   ....[37]....
        /*00d8*/ 	.word	0x0000ee80


	//   ....[38]....
        /*00dc*/ 	.word	0x0000f120


	//   ....[39]....
        /*00e0*/ 	.word	0x0000f490


	//   ....[40]....
        /*00e4*/ 	.word	0x0000f770


	//   ....[41]....
        /*00e8*/ 	.word	0x0000fa60


	//   ....[42]....
        /*00ec*/ 	.word	0x000114a0


	//   ....[43]....
        /*00f0*/ 	.word	0x00011730


	//   ....[44]....
        /*00f4*/ 	.word	0x000119d0


	//   ....[45]....
        /*00f8*/ 	.word	0x00011c70


	//   ....[46]....
        /*00fc*/ 	.word	0x00011fe0


	//   ....[47]....
        /*0100*/ 	.word	0x000122c0


	//   ....[48]....
        /*0104*/ 	.word	0x000125a0


	//   ....[49]....
        /*0108*/ 	.word	0x00013fe0


	//   ....[50]....
        /*010c*/ 	.word	0x00014270


	//   ....[51]....
        /*0110*/ 	.word	0x00014510


	//   ....[52]....
        /*0114*/ 	.word	0x000147b0


	//   ....[53]....
        /*0118*/ 	.word	0x00014b20


	//   ....[54]....
        /*011c*/ 	.word	0x00014e00


	//   ....[55]....
        /*0120*/ 	.word	0x000150f0


	//----- nvinfo : EIATTR_EXIT_INSTR_OFFSETS
	.align		4
.L_5139:
        /*0124*/ 	.byte	0x04, 0x1c
        /*0126*/ 	.short	(.L_5141 - .L_5140)


	//   ....[0]....
.L_5140:
        /*0128*/ 	.word	0x00000280


	//   ....[1]....
        /*012c*/ 	.word	0x000002d0


	//   ....[2]....
        /*0130*/ 	.word	0x00003fd0


	//   ....[3]....
        /*0134*/ 	.word	0x000053b0


	//   ....[4]....
        /*0138*/ 	.word	0x000091c0


	//   ....[5]....
        /*013c*/ 	.word	0x0000a540


	//   ....[6]....
        /*0140*/ 	.word	0x00012730


	//   ....[7]....
        /*0144*/ 	.word	0x00015200


	//----- nvinfo : EIATTR_MAX_THREADS
	.align		4
.L_5141:
        /*0148*/ 	.byte	0x04, 0x05
        /*014a*/ 	.short	(.L_5143 - .L_5142)
.L_5142:
        /*014c*/ 	.word	0x00000080
        /*0150*/ 	.word	0x00000001
        /*0154*/ 	.word	0x00000001


	//----- nvinfo : EIATTR_CRS_STACK_SIZE
	.align		4
.L_5143:
        /*0158*/ 	.byte	0x04, 0x1e
        /*015a*/ 	.short	(.L_5145 - .L_5144)
.L_5144:
        /*015c*/ 	.word	0x00000000


	//----- nvinfo : EIATTR_CBANK_PARAM_SIZE
	.align		4
.L_5145:
        /*0160*/ 	.byte	0x03, 0x19
        /*0162*/ 	.short	0x04e0


	//----- nvinfo : EIATTR_PARAM_CBANK
	.align		4
        /*0164*/ 	.byte	0x04, 0x0a
        /*0166*/ 	.short	(.L_5147 - .L_5146)
	.align		4
.L_5146:
        /*0168*/ 	.word	index@(.nv.constant0._ZN2at6native24index_elementwise_kernelILi128ELi4EZNS0_16gpu_index_kernelIZNS0_17index_kernel_implINS0_10OpaqueTypeILi16EEEEEvRNS_18TensorIteratorBaseEN3c108ArrayRefIlEESA_EUlPcPKclE_EEvS7_SA_SA_RKT_bEUliE_EEvlT1_)
        /*016c*/ 	.short	0x0380
        /*016e*/ 	.short	0x04e0


	//----- nvinfo : EIATTR_SW_WAR
	.align		4
.L_5147:
        /*0170*/ 	.byte	0x04, 0x36
        /*0172*/ 	.short	(.L_5149 - .L_5148)
.L_5148:
        /*0174*/ 	.word	0x00000008
.L_5149:


//--------------------- .nv.info._ZN2at6native24index_elementwise_kernelILi128ELi4EZNS0_16gpu_index_kernelIZNS0_17index_kernel_implINS0_10OpaqueTypeILi2EEEEEvRNS_18TensorIteratorBaseEN3c108ArrayRefIlEESA_EUlPcPKclE_EEvS7_SA_SA_RKT_bEUliE_EEvlT1_ --------------------------
	.section	.nv.info._ZN2at6native24index_elementwise_kernelILi128ELi4EZNS0_16gpu_index_kernelIZNS0_17index_kernel_implINS0_10OpaqueTypeILi2EEEEEvRNS_18TensorIteratorBaseEN3c108ArrayRefIlEESA_EUlPcPKclE_EEvS7_SA_SA_RKT_bEUliE_EEvlT1_,"",@"SHT_CUDA_INFO"
	.sectionflags	@""
	.align	4


	//----- nvinfo : EIATTR_CUDA_API_VERSION
	.align		4
        /*0000*/ 	.byte	0x04, 0x37
        /*0002*/ 	.short	(.L_5151 - .L_5150)
.L_5150:
        /*0004*/ 	.word	0x00000082


	//----- nvinfo : EIATTR_KPARAM_INFO
	.align		4
.L_5151:
        /*0008*/ 	.byte	0x04, 0x17
        /*000a*/ 	.short	(.L_5153 - .L_5152)
.L_5152:
        /*000c*/ 	.word	0x00000000
        /*0010*/ 	.short	0x0001
        /*0012*/ 	.short	0x0008
        /*0014*/ 	.byte	0x00, 0xf0, 0x61, 0x13


	//----- nvinfo : EIATTR_KPARAM_INFO
	.align		4
.L_5153:
        /*0018*/ 	.byte	0x04, 0x17
        /*001a*/ 	.short	(.L_5155 - .L_5154)
.L_5154:
        /*001c*/ 	.word	0x00000000
        /*0020*/ 	.short	0x0000
        /*0022*/ 	.short	0x0000
        /*0024*/ 	.byte	0x00, 0xf0, 0x21, 0x00


	//----- nvinfo : EIATTR_SPARSE_MMA_MASK
	.align		4
.L_5155:
        /*0028*/ 	.byte	0x03, 0x50
        /*002a*/ 	.short	0x0000


	//----- nvinfo : EIATTR_MAXREG_COUNT
	.align		4
        /*002c*/ 	.byte	0x03, 0x1b
        /*002e*/ 	.short	0x0080


	//----- nvinfo : EIATTR_EXTERNS
	.align		4
        /*0030*/ 	.byte	0x04, 0x0f
        /*0032*/ 	.short	(.L_5157 - .L_5156)


	//   ....[0]....
	.align		4
.L_5156:
        /*0034*/ 	.word	index@(__assertfail)


	//----- nvinfo : EIATTR_MERCURY_ISA_VERSION
	.align		4
.L_5157:
        /*0038*/ 	.byte	0x03, 0x5f
        /*003a*/ 	.short	0x0101


	//----- nvinfo : EIATTR_VRC_CTA_INIT_COUNT
	.align		4
        /*003c*/ 	.byte	0x02, 0x4a
	.zero		1
	.zero		1


	//----- nvinfo : EIATTR_SYSCALL_OFFSETS
	.align		4
        /*0040*/ 	.byte	0x04, 0x46
        /*0042*/ 	.short	(.L_5159 - .L_5158)


	//   ....[0]....
.L_5158:
        /*0044*/ 	.word	0x00005790


	//   ....[1]....
        /*0048*/ 	.word	0x00005a20


	//   ....[2]....
        /*004c*/ 	.word	0x00005ca0


	//   ....[3]....
        /*0050*/ 	.word	0x00005f30


	//   ....[4]....
        /*0054*/ 	.word	0x00006280


	//   ....[5]....
        /*0058*/ 	.word	0x00006550


	//   ....[6]....
        /*005c*/ 	.word	0x00006810


	//   ....[7]....
        /*0060*/ 	.word	0x00006c50


	//   ....[8]....
        /*0064*/ 	.word	0x00006ee0


	//   ....[9]....
        /*0068*/ 	.word	0x00007160


	//   ....[10]....
        /*006c*/ 	.word	0x000073f0


	//   ....[11]....
        /*0070*/ 	.word	0x00007740


	//   ....[12]....
        /*0074*/ 	.word	0x00007a10


	//   ....[13]....
        /*0078*/ 	.word	0x00007ce0


	//   ....[14]....
        /*007c*/ 	.word	0x00008110


	//   ....[15]....
        /*0080*/ 	.word	0x00008380


	//   ....[16]....
        /*0084*/ 	.word	0x00008600


	//   ....[17]....
        /*0088*/ 	.word	0x00008880


	//   ....[18]....
        /*008c*/ 	.word	0x00008bc0


	//   ....[19]....
        /*0090*/ 	.word	0x00008e60


	//   ....[20]....
        /*0094*/ 	.word	0x00009100


	//   ....[21]....
        /*0098*/ 	.word	0x00009500


	//   ....[22]....
        /*009c*/ 	.word	0x00009770


	//   ....[23]....
        /*00a0*/ 	.word	0x000099f0


	//   ....[24]....
        /*00a4*/ 	.word	0x00009c70


	//   ....[25]....
        /*00a8*/ 	.word	0x00009fa0


	//   ....[26]....
        /*00ac*/ 	.word	0x0000a240


	//   ....[27]....
        /*00b0*/ 	.word	0x0000a4e0


	//   ....[28]....
        /*00b4*/ 	.word	0x0000bef0


	//   ....[29]....
        /*00b8*/ 	.word	0x0000c180


	//   ....[30]....
        /*00bc*/ 	.word	0x0000c420


	//   ....[31]....
        /*00c0*/ 	.word	0x0000c6c0


	//   ....[32]....
        /*00c4*/ 	.word	0x0000ca30


	//   ....[33]....
        /*00c8*/ 	.word	0x0000cd10


	//   ....[34]....
        /*00cc*/ 	.word	0x0000d000


	//   ....[35]....
        /*00d0*/ 	.word	0x0000ea20


	//   ....[36]....
        /*00d4*/ 	.word	0x0000ecb0


	//   ....[37]....
        /*00d8*/ 	.word	0x0000ef50


	//   ....[38]....
        /*00dc*/ 	.word	0x0000f1f0


	//   ....[39]....
        /*00e0*/ 	.word	0x0000f560


	//   ....[40]....
        /*00e4*/ 	.word	0x0000f840


	//   ....[41]....
        /*00e8*/ 	.word	0x0000fb30


	//   ....[42]....
        /*00ec*/ 	.word	0x00011580


	//   ....[43]....
        /*00f0*/ 	.word	0x00011810


	//   ....[44]....
        /*00f4*/ 	.word	0x00011ab0


	//   ....[45]....
        /*00f8*/ 	.word	0x00011d50


	//   ....[46]....
        /*00fc*/ 	.word	0x000120c0


	//   ....[47]....
        /*0100*/ 	.word	0x000123a0


	//   ....[48]....
        /*0104*/ 	.word	0x00012680


	//   ....[49]....
        /*0108*/ 	.word	0x000140d0


	//   ....[50]....
        /*010c*/ 	.word	0x00014360


	//   ....[51]....
        /*0110*/ 	.word	0x00014600


	//   ....[52]....
        /*0114*/ 	.word	0x000148a0


	//   ....[53]....
        /*0118*/ 	.word	0x00014c10


	//   ....[54]....
        /*011c*/ 	.word	0x00014ef0


	//   ....[55]....
        /*0120*/ 	.word	0x000151e0


	//----- nvinfo : EIATTR_EXIT_INSTR_OFFSETS
	.align		4
.L_5159:
        /*0124*/ 	.byte	0x04, 0x1c
        /*0126*/ 	.short	(.L_5161 - .L_5160)


	//   ....[0]....
.L_5160:
        /*0128*/ 	.word	0x000002b0


	//   ....[1]....
        /*012c*/ 	.word	0x00000310


	//   ....[2]....
        /*0130*/ 	.word	0x00004040


	//   ....[3]....
        /*0134*/ 	.word	0x00005430


	//   ....[4]....
        /*0138*/ 	.word	0x00009270


	//   ....[5]....
        /*013c*/ 	.word	0x0000a600


	//   ....[6]....
        /*0140*/ 	.word	0x00012820


	//   ....[7]....
        /*0144*/ 	.word	0x00015300


	//----- nvinfo : EIATTR_MAX_THREADS
	.align		4
.L_5161:
        /*0148*/ 	.byte	0x04, 0x05
        /*014a*/ 	.short	(.L_5163 - .L_5162)
.L_5162:
        /*014c*/ 	.word	0x00000080
        /*0150*/ 	.word	0x00000001
        /*0154*/ 	.word	0x00000001


	//----- nvinfo : EIATTR_CRS_STACK_SIZE
	.align		4
.L_5163:
        /*0158*/ 	.byte	0x04, 0x1e
        /*015a*/ 	.short	(.L_5165 - .L_5164)
.L_5164:
        /*015c*/ 	.word	0x00000000


	//----- nvinfo : EIATTR_CBANK_PARAM_SIZE
	.align		4
.L_5165:
        /*0160*/ 	.byte	0x03, 0x19
        /*0162*/ 	.short	0x04e0


	//----- nvinfo : EIATTR_PARAM_CBANK
	.align		4
        /*0164*/ 	.byte	0x04, 0x0a
        /*0166*/ 	.short	(.L_5167 - .L_5166)
	.align		4
.L_5166:
        /*0168*/ 	.word	index@(.nv.constant0._ZN2at6native24index_elementwise_kernelILi128ELi4EZNS0_16gpu_index_kernelIZNS0_17index_kernel_implINS0_10OpaqueTypeILi2EEEEEvRNS_18TensorIteratorBaseEN3c108ArrayRefIlEESA_EUlPcPKclE_EEvS7_SA_SA_RKT_bEUliE_EEvlT1_)
        /*016c*/ 	.short	0x0380
        /*016e*/ 	.short	0x04e0


	//----- nvinfo : EIATTR_SW_WAR
	.align		4
.L_5167:
        /*0170*/ 	.byte	0x04, 0x36
        /*0172*/ 	.short	(.L_5169 - .L_5168)
.L_5168:
        /*0174*/ 	.word	0x00000008
.L_5169:


//--------------------- .nv.info._ZN2at6native24index_elementwise_kernelILi128ELi4EZNS0_16gpu_index_kernelIZNS0_17index_kernel_implINS0_10OpaqueTypeILi8EEEEEvRNS_18TensorIteratorBaseEN3c108ArrayRefIlEESA_EUlPcPKclE_EEvS7_SA_SA_RKT_bEUliE_EEvlT1_ --------------------------
	.section	.nv.info._ZN2at6native24index_elementwise_kernelILi128ELi4EZNS0_16gpu_index_kernelIZNS0_17index_kernel_implINS0_10OpaqueTypeILi8EEEEEvRNS_18TensorIteratorBaseEN3c108ArrayRefIlEESA_EUlPcPKclE_EEvS7_SA_SA_RKT_bEUliE_EEvlT1_,"",@"SHT_CUDA_INFO"
	.sectionflags	@""
	.align	4


	//----- nvinfo : EIATTR_CUDA_API_VERSION
	.align		4
        /*0000*/ 	.byte	0x04, 0x37
        /*0002*/ 	.short	(.L_5171 - .L_5170)
.L_5170:
        /*0004*/ 	.word	0x00000082


	//----- nvinfo : EIATTR_KPARAM_INFO
	.align		4
.L_5171:
        /*0008*/ 	.byte	0x04, 0x17
        /*000a*/ 	.short	(.L_5173 - .L_5172)
.L_5172:
        /*000c*/ 	.word	0x00000000
        /*0010*/ 	.short	0x0001
        /*0012*/ 	.short	0x0008
        /*0014*/ 	.byte	0x00, 0xf0, 0x61, 0x13


	//----- nvinfo : EIATTR_KPARAM_INFO
	.align		4
.L_5173:
        /*0018*/ 	.byte	0x04, 0x17
        /*001a*/ 	.short	(.L_5175 - .L_5174)
.L_5174:
        /*001c*/ 	.word	0x00000000
        /*0020*/ 	.short	0x0000
        /*0022*/ 	.short	0x0000
        /*0024*/ 	.byte	0x00, 0xf0, 0x21, 0x00


	//----- nvinfo : EIATTR_SPARSE_MMA_MASK
	.align		4
.L_5175:
        /*0028*/ 	.byte	0x03, 0x50
        /*002a*/ 	.short	0x0000


	//----- nvinfo : EIATTR_MAXREG_COUNT
	.align		4
        /*002c*/ 	.byte	0x03, 0x1b
        /*002e*/ 	.short	0x0080


	//----- nvinfo : EIATTR_EXTERNS
	.align		4
        /*0030*/ 	.byte	0x04, 0x0f
        /*0032*/ 	.short	(.L_5177 - .L_5176)


	//   ....[0]....
	.align		4
.L_5176:
        /*0034*/ 	.word	index@(__assertfail)


	//----- nvinfo : EIATTR_MERCURY_ISA_VERSION
	.align		4
.L_5177:
        /*0038*/ 	.byte	0x03, 0x5f
        /*003a*/ 	.short	0x0101


	//----- nvinfo : EIATTR_VRC_CTA_INIT_COUNT
	.align		4
        /*003c*/ 	.byte	0x02, 0x4a
	.zero		1
	.zero		1


	//----- nvinfo : EIATTR_SYSCALL_OFFSETS
	.align		4
        /*0040*/ 	.byte	0x04, 0x46
        /*0042*/ 	.short	(.L_5179 - .L_5178)


	//   ....[0]....
.L_5178:
        /*0044*/ 	.word	0x00005710


	//   ....[1]....
        /*0048*/ 	.word	0x000059a0


	//   ....[2]....
        /*004c*/ 	.word	0x00005c20


	//   ....[3]....
        /*0050*/ 	.word	0x00005eb0


	//   ....[4]....
        /*0054*/ 	.word	0x00006200


	//   ....[5]....
        /*0058*/ 	.word	0x000064d0


	//   ....[6]....
        /*005c*/ 	.word	0x00006790


	//   ....[7]....
        /*0060*/ 	.word	0x00006bc0


	//   ....[8]....
        /*0064*/ 	.word	0x00006e50


	//   ....[9]....
        /*0068*/ 	.word	0x000070d0


	//   ....[10]....
        /*006c*/ 	.word	0x00007360


	//   ....[11]....
        /*0070*/ 	.word	0x000076b0


	//   ....[12]....
        /*0074*/ 	.word	0x00007980


	//   ....[13]....
        /*0078*/ 	.word	0x00007c50


	//   ....[14]....
        /*007c*/ 	.word	0x00008070


	//   ....[15]....
        /*0080*/ 	.word	0x000082e0


	//   ....[16]....
        /*0084*/ 	.word	0x00008560


	//   ....[17]....
        /*0088*/ 	.word	0x000087e0


	//   ....[18]....
        /*008c*/ 	.word	0x00008b20


	//   ....[19]....
        /*0090*/ 	.word	0x00008dc0


	//   ....[20]....
        /*0094*/ 	.word	0x00009060


	//   ....[21]....
        /*0098*/ 	.word	0x00009450


	//   ....[22]....
        /*009c*/ 	.word	0x000096c0


	//   ....[23]....
        /*00a0*/ 	.word	0x00009940


	//   ....[24]....
        /*00a4*/ 	.word	0x00009bc0


	//   ....[25]....
        /*00a8*/ 	.word	0x00009ef0


	//   ....[26]....
        /*00ac*/ 	.word	0x0000a190


	//   ....[27]....
        /*00b0*/ 	.word	0x0000a430


	//   ....[28]....
        /*00b4*/ 	.word	0x0000be30


	//   ....[29]....
        /*00b8*/ 	.word	0x0000c0c0


	//   ....[30]....
        /*00bc*/ 	.word	0x0000c360


	//   ....[31]....
        /*00c0*/ 	.word	0x0000c600


	//   ....[32]....
        /*00c4*/ 	.word	0x0000c970


	//   ....[33]....
        /*00c8*/ 	.word	0x0000cc50


	//   ....[34]....
        /*00cc*/ 	.word	0x0000cf40


	//   ....[35]....
        /*00d0*/ 	.word	0x0000e950


	//   ....[36]....
        /*00d4*/ 	.word	0x0000ebe0


	//   ....[37]....
        /*00d8*/ 	.word	0x0000ee80


	//   ....[38]....
        /*00dc*/ 	.word	0x0000f120


	//   ....[39]....
        /*00e0*/ 	.word	0x0000f490


	//   ....[40]....
        /*00e4*/ 	.word	0x0000f770


	//   ....[41]....
        /*00e8*/ 	.word	0x0000fa60


	//   ....[42]....
        /*00ec*/ 	.word	0x000114a0


	//   ....[43]....
        /*00f0*/ 	.word	0x00011730


	//   ....[44]....
        /*00f4*/ 	.word	0x000119d0


	//   ....[45]....
        /*00f8*/ 	.word	0x00011c70


	//   ....[46]....
        /*00fc*/ 	.word	0x00011fe0


	//   ....[47]....
        /*0100*/ 	.word	0x000122c0


	//   ....[48]....
        /*0104*/ 	.word	0x000125a0


	//   ....[49]....
        /*0108*/ 	.word	0x00013fe0


	//   ....[50]....
        /*010c*/ 	.word	0x00014270


	//   ....[51]....
        /*0110*/ 	.word	0x00014510


	//   ....[52]....
        /*0114*/ 	.word	0x000147b0


	//   ....[53]....
        /*0118*/ 	.word	0x00014b20


	//   ....[54]....
        /*011c*/ 	.word	0x00014e00


	//   ....[55]....
        /*0120*/ 	.word	0x000150f0


	//----- nvinfo : EIATTR_EXIT_INSTR_OFFSETS
	.align		4
.L_5179:
        /*0124*/ 	.byte	0x04, 0x1c
        /*0126*/ 	.short	(.L_5181 - .L_5180)


	//   ....[0]....
.L_5180:
        /*0128*/ 	.word	0x00000280


	//   ....[1]....
        /*012c*/ 	.word	0x000002d0


	//   ....[2]....
        /*0130*/ 	.word	0x00003fd0


	//   ....[3]....
        /*0134*/ 	.word	0x000053b0


	//   ....[4]....
        /*0138*/ 	.word	0x000091c0


	//   ....[5]....
        /*013c*/ 	.word	0x0000a540


	//   ....[6]....
        /*0140*/ 	.word	0x00012730


	//   ....[7]....
        /*0144*/ 	.word	0x00015200


	//----- nvinfo : EIATTR_MAX_THREADS
	.align		4
.L_5181:
        /*0148*/ 	.byte	0x04, 0x05
        /*014a*/ 	.short	(.L_5183 - .L_5182)
.L_5182:
        /*014c*/ 	.word	0x00000080
        /*0150*/ 	.word	0x00000001
        /*0154*/ 	.word	0x00000001


	//----- nvinfo : EIATTR_CRS_STACK_SIZE
	.align		4
.L_5183:
        /*0158*/ 	.byte	0x04, 0x1e
        /*015a*/ 	.short	(.L_5185 - .L_5184)
.L_5184:
        /*015c*/ 	.word	0x00000000


	//----- nvinfo : EIATTR_CBANK_PARAM_SIZE
	.align		4
.L_5185:
        /*0160*/ 	.byte	0x03, 0x19
        /*0162*/ 	.short	0x04e0


	//----- nvinfo : EIATTR_PARAM_CBANK
	.align		4
        /*0164*/ 	.byte	0x04, 0x0a
        /*0166*/ 	.short	(.L_5187 - .L_5186)
	.align		4
.L_5186:
        /*0168*/ 	.word	index@(.nv.constant0._ZN2at6native24index_elementwise_kernelILi128ELi4EZNS0_16gpu_index_kernelIZNS0_17index_kernel_implINS0_10OpaqueTypeILi8EEEEEvRNS_18TensorIteratorBaseEN3c108ArrayRefIlEESA_EUlPcPKclE_EEvS7_SA_SA_RKT_bEUliE_EEvlT1_)
        /*016c*/ 	.short	0x0380
        /*016e*/ 	.short	0x04e0


	//----- nvinfo : EIATTR_SW_WAR
	.align		4
.L_5187:
        /*0170*/ 	.byte	0x04, 0x36
        /*0172*/ 	.short	(.L_5189 - .L_5188)
.L_5188:
        /*0174*/ 	.word	0x00000008
.L_5189:


//--------------------- .nv.info._ZN2at6native24index_elementwise_kernelILi128ELi4EZNS0_16gpu_index_kernelIZNS0_17index_kernel_implINS0_10OpaqueTypeILi4EEEEEvRNS_18TensorIteratorBaseEN3c108ArrayRefIlEESA_EUlPcPKclE_EEvS7_SA_SA_RKT_bEUliE_EEvlT1_ --------------------------
	.section	.nv.info._ZN2at6native24index_elementwise_kernelILi128ELi4EZNS0_16gpu_index_kernelIZNS0_17index_kernel_implINS0_10OpaqueTypeILi4EEEEEvRNS_18TensorIteratorBaseEN3c108ArrayRefIlEESA_EUlPcPKclE_EEvS7_SA_SA_RKT_bEUliE_EEvlT1_,"",@"SHT_CUDA_INFO"
	.sectionflags	@""
	.align	4


	//----- nvinfo : EIATTR_CUDA_API_VERSION
	.align		4
        /*0000*/ 	.byte	0x04, 0x37
        /*0002*/ 	.short	(.L_5191 - .L_5190)
.L_5190:
        /*0004*/ 	.word	0x00000082


	//----- nvinfo : EIATTR_KPARAM_INFO
	.align		4
.L_5191:
        /*0008*/ 	.byte	0x04, 0x17
        /*000a*/ 	.short	(.L_5193 - .L_5192)
.L_5192:
        /*000c*/ 	.word	0x00000000
        /*0010*/ 	.short	0x0001
        /*0012*/ 	.short	0x0008
        /*0014*/ 	.byte	0x00, 0xf0, 0x61, 0x13


	//----- nvinfo : EIATTR_KPARAM_INFO
	.align		4
.L_5193:
        /*0018*/ 	.byte	0x04, 0x17
        /*001a*/ 	.short	(.L_5195 - .L_5194)
.L_5194:
        /*001c*/ 	.word	0x00000000
        /*0020*/ 	.short	0x0000
        /*0022*/ 	.short	0x0000
        /*0024*/ 	.byte	0x00, 0xf0, 0x21, 0x00


	//----- nvinfo : EIATTR_SPARSE_MMA_MASK
	.align		4
.L_5195:
        /*0028*/ 	.byte	0x03, 0x50
        /*002a*/ 	.short	0x0000


	//----- nvinfo : EIATTR_MAXREG_COUNT
	.align		4
        /*002c*/ 	.byte	0x03, 0x1b
        /*002e*/ 	.short	0x0080


	//----- nvinfo : EIATTR_EXTERNS
	.align		4
        /*0030*/ 	.byte	0x04, 0x0f
        /*0032*/ 	.short	(.L_5197 - .L_5196)


	//   ....[0]....
	.align		4
.L_5196:
        /*0034*/ 	.word	index@(__assertfail)


	//----- nvinfo : EIATTR_MERCURY_ISA_VERSION
	.align		4
.L_5197:
        /*0038*/ 	.byte	0x03, 0x5f
        /*003a*/ 	.short	0x0101


	//----- nvinfo : EIATTR_VRC_CTA_INIT_COUNT
	.align		4
        /*003c*/ 	.byte	0x02, 0x4a
	.zero		1
	.zero		1


	//----- nvinfo : EIATTR_SYSCALL_OFFSETS
	.align		4
        /*0040*/ 	.byte	0x04, 0x46
        /*0042*/ 	.short	(.L_5199 - .L_5198)


	//   ....[0]....
.L_5198:
        /*0044*/ 	.word	0x00005710


	//   ....[1]....
        /*0048*/ 	.word	0x000059a0


	//   ....[2]....
        /*004c*/ 	.word	0x00005c20


	//   ....[3]....
        /*0050*/ 	.word	0x00005eb0


	//   ....[4]....
        /*0054*/ 	.word	0x00006200


	//   ....[5]....
        /*0058*/ 	.word	0x000064d0


	//   ....[6]....
        /*005c*/ 	.word	0x00006790


	//   ....[7]....
        /*0060*/ 	.word	0x00006bc0


	//   ....[8]....
        /*0064*/ 	.word	0x00006e50


	//   ....[9]....
        /*0068*/ 	.word	0x000070d0


	//   ....[10]....
        /*006c*/ 	.word	0x00007360


	//   ....[11]....
        /*0070*/ 	.word	0x000076b0


	//   ....[12]....
        /*0074*/ 	.word	0x00007980


	//   ....[13]....
        /*0078*/ 	.word	0x00007c50


	//   ....[14]....
        /*007c*/ 	.word	0x00008070


	//   ....[15]....
        /*0080*/ 	.word	0x000082e0


	//   ....[16]....
        /*0084*/ 	.word	0x00008560


	//   ....[17]....
        /*0088*/ 	.word	0x000087e0


	//   ....[18]....
        /*008c*/ 	.word	0x00008b20


	//   ....[19]....
        /*0090*/ 	.word	0x00008dc0


	//   ....[20]....
        /*0094*/ 	.word	0x00009060


	//   ....[21]....
        /*0098*/ 	.word	0x00009450


	//   ....[22]....
        /*009c*/ 	.word	0x000096c0


	//   ....[23]....
        /*00a0*/ 	.word	0x00009940


	//   ....[24]....
        /*00a4*/ 	.word	0x00009bc0


	//   ....[25]....
        /*00a8*/ 	.word	0x00009ef0


	//   ....[26]....
        /*00ac*/ 	.word	0x0000a190


	//   ....[27]....
        /*00b0*/ 	.word	0x0000a430


	//   ....[28]....
        /*00b4*/ 	.word	0x0000be30


	//   ....[29]....
        /*00b8*/ 	.word	0x0000c0c0


	//   ....[30]....
        /*00bc*/ 	.word	0x0000c360


	//   ....[31]....
        /*00c0*/ 	.word	0x0000c600


	//   ....[32]....
        /*00c4*/ 	.word	0x0000c970


	//   ....[33]....
        /*00c8*/ 	.word	0x0000cc50


	//   ....[34]....
        /*00cc*/ 	.word	0x0000cf40


	//   ....[35]....
        /*00d0*/ 	.word	0x0000e950


	//   ....[36]....
        /*00d4*/ 	.word	0x0000ebe0


	//   ....[37]....
        /*00d8*/ 	.word	0x0000ee80


	//   ....[38]....
        /*00dc*/ 	.word	0x0000f120


	//   ....[39]....
        /*00e0*/ 	.word	0x0000f490


	//   ....[40]....
        /*00e4*/ 	.word	0x0000f770


	//   ....[41]....
        /*00e8*/ 	.word	0x0000fa60


	//   ....[42]....
        /*00ec*/ 	.word	0x000114a0


	//   ....[43]....
        /*00f0*/ 	.word	0x00011730


	//   ....[44]....
        /*00f4*/ 	.word	0x000119d0


	//   ....[45]....
        /*00f8*/ 	.word	0x00011c70


	//   ....[46]....
        /*00fc*/ 	.word	0x00011fe0


	//   ....[47]....
        /*0100*/ 	.word	0x000122c0


	//   ....[48]....
        /*0104*/ 	.word	0x000125a0


	//   ....[49]....
        /*0108*/ 	.word	0x00013fe0


	//   ....[50]....
        /*010c*/ 	.word	0x00014270


	//   ....[51]....
        /*0110*/ 	.word	0x00014510


	//   ....[52]....
        /*0114*/ 	.word	0x000147b0


	//   ....[53]....
        /*0118*/ 	.word	0x00014b20


	//   ....[54]....
        /*011c*/ 	.word	0x00014e00


	//   ....[55]....
        /*0120*/ 	.word	0x000150f0


	//----- nvinfo : EIATTR_EXIT_INSTR_OFFSETS
	.align		4
.L_5199:
        /*0124*/ 	.byte	0x04, 0x1c
        /*0126*/ 	.short	(.L_5201 - .L_5200)


	//   ....[0]....
.L_5200:
        /*0128*/ 	.word	0x00000280


	//   ....[1]....
        /*012c*/ 	.word	0x000002d0


	//   ....[2]....
        /*0130*/ 	.word	0x00003fd0


	//   ....[3]....
        /*0134*/ 	.word	0x000053b0


	//   ....[4]....
        /*0138*/ 	.word	0x000091c0


	//   ....[5]....
        /*013c*/ 	.word	0x0000a540


	//   ....[6]....
        /*0140*/ 	.word	0x00012730


	//   ....[7]....
        /*0144*/ 	.word	0x00015200


	//----- nvinfo : EIATTR_MAX_THREADS
	.align		4
.L_5201:
        /*0148*/ 	.byte	0x04, 0x05
        /*014a*/ 	.short	(.L_5203 - .L_5202)
.L_5202:
        /*014c*/ 	.word	0x00000080
        /*0150*/ 	.word	0x00000001
        /*0154*/ 	.word	0x00000001


	//----- nvinfo : EIATTR_CRS_STACK_SIZE
	.align		4
.L_5203:
        /*0158*/ 	.byte	0x04, 0x1e
        /*015a*/ 	.short	(.L_5205 - .L_5204)
.L_5204:
        /*015c*/ 	.word	0x00000000


	//----- nvinfo : EIATTR_CBANK_PARAM_SIZE
	.align		4
.L_5205:
        /*0160*/ 	.byte	0x03, 0x19
        /*0162*/ 	.short	0x04e0


	//----- nvinfo : EIATTR_PARAM_CBANK
	.align		4
        /*0164*/ 	.byte	0x04, 0x0a
        /*0166*/ 	.short	(.L_5207 - .L_5206)
	.align		4
.L_5206:
        /*0168*/ 	.word	index@(.nv.constant0._ZN2at6native24index_elementwise_kernelILi128ELi4EZNS0_16gpu_index_kernelIZNS0_17index_kernel_implINS0_10OpaqueTypeILi4EEEEEvRNS_18TensorIteratorBaseEN3c108ArrayRefIlEESA_EUlPcPKclE_EEvS7_SA_SA_RKT_bEUliE_EEvlT1_)
        /*016c*/ 	.short	0x0380
        /*016e*/ 	.short	0x04e0


	//----- nvinfo : EIATTR_SW_WAR
	.align		4
.L_5207:
        /*0170*/ 	.byte	0x04, 0x36
        /*0172*/ 	.short	(.L_5209 - .L_5208)
.L_5208:
        /*0174*/ 	.word	0x00000008
.L_5209:


//--------------------- .nv.info._ZN2at6native24index_elementwise_kernelILi128ELi4EZNS0_16gpu_index_kernelIZNS0_17index_kernel_implINS0_10OpaqueTypeILi1EEEEEvRNS_18TensorIteratorBaseEN3c108ArrayRefIlEESA_EUlPcPKclE_EEvS7_SA_SA_RKT_bEUliE_EEvlT1_ --------------------------
	.section	.nv.info._ZN2at6native24index_elementwise_kernelILi128ELi4EZNS0_16gpu_index_kernelIZNS0_17index_kernel_implINS0_10OpaqueTypeILi1EEEEEvRNS_18TensorIteratorBaseEN3c108ArrayRefIlEESA_EUlPcPKclE_EEvS7_SA_SA_RKT_bEUliE_EEvlT1_,"",@"SHT_CUDA_INFO"
	.sectionflags	@""
	.align	4


	//----- nvinfo : EIATTR_CUDA_API_VERSION
	.align		4
        /*0000*/ 	.byte	0x04, 0x37
        /*0002*/ 	.short	(.L_5211 - .L_5210)
.L_5210:
        /*0004*/ 	.word	0x00000082


	//----- nvinfo : EIATTR_KPARAM_INFO
	.align		4
.L_5211:
        /*0008*/ 	.byte	0x04, 0x17
        /*000a*/ 	.short	(.L_5213 - .L_5212)
.L_5212:
        /*000c*/ 	.word	0x00000000
        /*0010*/ 	.short	0x0001
        /*0012*/ 	.short	0x0008
        /*0014*/ 	.byte	0x00, 0xf0, 0x61, 0x13


	//----- nvinfo : EIATTR_KPARAM_INFO
	.align		4
.L_5213:
        /*0018*/ 	.byte	0x04, 0x17
        /*001a*/ 	.short	(.L_5215 - .L_5214)
.L_5214:
        /*001c*/ 	.word	0x00000000
        /*0020*/ 	.short	0x0000
        /*0022*/ 	.short	0x0000
        /*0024*/ 	.byte	0x00, 0xf0, 0x21, 0x00


	//----- nvinfo : EIATTR_SPARSE_MMA_MASK
	.align		4
.L_5215:
        /*0028*/ 	.byte	0x03, 0x50
        /*002a*/ 	.short	0x0000


	//----- nvinfo : EIATTR_MAXREG_COUNT
	.align		4
        /*002c*/ 	.byte	0x03, 0x1b
        /*002e*/ 	.short	0x0080


	//----- nvinfo : EIATTR_EXTERNS
	.align		4
        /*0030*/ 	.byte	0x04, 0x0f
        /*0032*/ 	.short	(.L_5217 - .L_5216)


	//   ....[0]....
	.align		4
.L_5216:
        /*0034*/ 	.word	index@(__assertfail)


	//----- nvinfo : EIATTR_MERCURY_ISA_VERSION
	.align		4
.L_5217:
        /*0038*/ 	.byte	0x03, 0x5f
        /*003a*/ 	.short	0x0101


	//----- nvinfo : EIATTR_VRC_CTA_INIT_COUNT
	.align		4
        /*003c*/ 	.byte	0x02, 0x4a
	.zero		1
	.zero		1


	//----- nvinfo : EIATTR_SYSCALL_OFFSETS
	.align		4
        /*0040*/ 	.byte	0x04, 0x46
        /*0042*/ 	.short	(.L_5219 - .L_5218)


	//   ....[0]....
.L_5218:
        /*0044*/ 	.word	0x00005710


	//   ....[1]....
        /*0048*/ 	.word	0x000059a0


	//   ....[2]....
        /*004c*/ 	.word	0x00005c20


	//   ....[3]....
        /*0050*/ 	.word	0x00005eb0


	//   ....[4]....
        /*0054*/ 	.word	0x00006200


	//   ....[5]....
        /*0058*/ 	.word	0x000064d0


	//   ....[6]....
        /*005c*/ 	.word	0x00006790


	//   ....[7]....
        /*0060*/ 	.word	0x00006bc0


	//   ....[8]....
        /*0064*/ 	.word	0x00006e50


	//   ....[9]....
        /*0068*/ 	.word	0x000070d0


	//   ....[10]....
        /*006c*/ 	.word	0x00007360


	//   ....[11]....
        /*0070*/ 	.word	0x000076b0


	//   ....[12]....
        /*0074*/ 	.word	0x00007980


	//   ....[13]....
        /*0078*/ 	.word	0x00007c50


	//   ....[14]....
        /*007c*/ 	.word	0x00008070


	//   ....[15]....
        /*0080*/ 	.word	0x000082e0


	//   ....[16]....
        /*0084*/ 	.word	0x00008560


	//   ....[17]....
        /*0088*/ 	.word	0x000087e0


	//   ....[18]....
        /*008c*/ 	.word	0x00008b20


	//   ....[19]....
        /*0090*/ 	.word	0x00008dc0


	//   ....[20]....
        /*0094*/ 	.word	0x00009060


	//   ....[21]....
        /*0098*/ 	.word	0x00009450


	//   ....[22]....
        /*009c*/ 	.word	0x000096c0


	//   ....[23]....
        /*00a0*/ 	.word	0x00009940


	//   ....[24]....
        /*00a4*/ 	.word	0x00009bc0


	//   ....[25]....
        /*00a8*/ 	.word	0x00009ef0


	//   ....[26]....
        /*00ac*/ 	.word	0x0000a190


	//   ....[27]....
        /*00b0*/ 	.word	0x0000a430


	//   ....[28]....
        /*00b4*/ 	.word	0x0000be30


	//   ....[29]....
        /*00b8*/ 	.word	0x0000c0c0


	//   ....[30]....
        /*00bc*/ 	.word	0x0000c360


	//   ....[31]....
        /*00c0*/ 	.word	0x0000c600


	//   ....[32]....
        /*00c4*/ 	.word	0x0000c970


	//   ....[33]....
        /*00c8*/ 	.word	0x0000cc50


	//   ....[34]....
        /*00cc*/ 	.word	0x0000cf40


	//   ....[35]....
        /*00d0*/ 	.word	0x0000e950


	//   ....[36]....
        /*00d4*/ 	.word	0x0000ebe0


	//   ....[37]....
        /*00d8*/ 	.word	0x0000ee80


	//   ....[38]....
        /*00dc*/ 	.word	0x0000f120


	//   ....[39]....
        /*00e0*/ 	.word	0x0000f490


	//   ....[40]....
        /*00e4*/ 	.word	0x0000f770


	//   ....[41]....
        /*00e8*/ 	.word	0x0000fa60


	//   ....[42]....
        /*00ec*/ 	.word	0x000114a0


	//   ....[43]....
        /*00f0*/ 	.word	0x00011730


	//   ....[44]....
        /*00f4*/ 	.word	0x000119d0


	//   ....[45]....
        /*00f8*/ 	.word	0x00011c70


	//   ....[46]....
        /*00fc*/ 	.word	0x00011fe0


	//   ....[47]....
        /*0100*/ 	.word	0x000122c0


	//   ....[48]....
        /*0104*/ 	.word	0x000125a0


	//   ....[49]....
        /*0108*/ 	.word	0x00013fe0


	//   ....[50]....
        /*010c*/ 	.word	0x00014270


	//   ....[51]....
        /*0110*/ 	.word	0x00014510


	//   ....[52]....
        /*0114*/ 	.word	0x000147b0


	//   ....[53]....
        /*0118*/ 	.word	0x00014b20


	//   ....[54]....
        /*011c*/ 	.word	0x00014e00


	//   ....[55]....
        /*0120*/ 	.word	0x000150f0


	//----- nvinfo : EIATTR_EXIT_INSTR_OFFSETS
	.align		4
.L_5219:
        /*0124*/ 	.byte	0x04, 0x1c
        /*0126*/ 	.short	(.L_5221 - .L_5220)


	//   ....[0]....
.L_5220:
        /*0128*/ 	.word	0x00000280


	//   ....[1]....
        /*012c*/ 	.word	0x000002d0


	//   ....[2]....
        /*0130*/ 	.word	0x00003fd0


	//   ....[3]....
        /*0134*/ 	.word	0x000053b0


	//   ....[4]....
        /*0138*/ 	.word	0x000091c0


	//   ....[5]....
        /*013c*/ 	.word	0x0000a540


	//   ....[6]....
        /*0140*/ 	.word	0x00012730


	//   ....[7]....
        /*0144*/ 	.word	0x00015200


	//----- nvinfo : EIATTR_MAX_THREADS
	.align		4
.L_5221:
        /*0148*/ 	.byte	0x04, 0x05
        /*014a*/ 	.short	(.L_5223 - .L_5222)
.L_5222:
        /*014c*/ 	.word	0x00000080
        /*0150*/ 	.word	0x00000001
        /*0154*/ 	.word	0x00000001


	//----- nvinfo : EIATTR_CRS_STACK_SIZE
	.align		4
.L_5223:
        /*0158*/ 	.byte	0x04, 0x1e
        /*015a*/ 	.short	(.L_5225 - .L_5224)
.L_5224:
        /*015c*/ 	.word	0x00000000


	//----- nvinfo : EIATTR_CBANK_PARAM_SIZE
	.align		4
.L_5225:
        /*0160*/ 	.byte	0x03, 0x19
        /*0162*/ 	.short	0x04e0


	//----- nvinfo : EIATTR_PARAM_CBANK
	.align		4
        /*0164*/ 	.byte	0x04, 0x0a
        /*0166*/ 	.short	(.L_5227 - .L_5226)
	.align		4
.L_5226:
        /*0168*/ 	.word	index@(.nv.constant0._ZN2at6native24index_elementwise_kernelILi128ELi4EZNS0_16gpu_index_kernelIZNS0_17index_kernel_implINS0_10OpaqueTypeILi1EEEEEvRNS_18TensorIteratorBaseEN3c108ArrayRefIlEESA_EUlPcPKclE_EEvS7_SA_SA_RKT_bEUliE_EEvlT1_)
        /*016c*/ 	.short	0x0380
        /*016e*/ 	.short	0x04e0


	//----- nvinfo : EIATTR_SW_WAR
	.align		4
.L_5227:
        /*0170*/ 	.byte	0x04, 0x36
        /*0172*/ 	.short	(.L_5229 - .L_5228)
.L_5228:
        /*0174*/ 	.word	0x00000008
.L_5229:


//--------------------- .nv.callgraph             --------------------------
	.section	.nv.callgraph,"",@"SHT_CUDA_CALLGRAPH"
	.align	4
	.sectionentsize	8
	.align		4
        /*0000*/ 	.word	0x00000000
	.align		4
        /*0004*/ 	.word	0xffffffff
	.align		4
        /*0008*/ 	.word	index@(_ZN2at6native47_GLOBAL__N__62f9f32f_14_IndexKernel_cu_3e7731d125masked_scatter_size_checkEPKlPKbl)
	.align		4
        /*000c*/ 	.word	index@(__assertfail)
	.align		4
        /*0010*/ 	.word	index@(_ZN2at6native18elementwise_kernelILi128ELi4EZNS0_15gpu_kernel_implIZZZNS0_28launch_masked_scatter_kernelERKNS_10TensorBaseES5_S5_S5_ENKUlvE_clEvENKUlvE10_clEvEUlN3c104HalfEblE_EEvRNS_18TensorIteratorBaseERKT_EUliE_EEviT1_)
	.align		4
        /*0014*/ 	.word	index@(__assertfail)
	.align		4
        /*0018*/ 	.word	index@(_ZN2at6native27unrolled_elementwise_kernelIZZZNS0_28launch_masked_scatter_kernelERKNS_10TensorBaseES4_S4_S4_ENKUlvE_clEvENKUlvE10_clEvEUlN3c104HalfEblE_St5arrayIPcLm4EELi4E23TrivialOffsetCalculatorILi3EjESD_ILi1EjENS0_6memory12LoadWithCastILi3EEENSG_13StoreWithCastILi1EEEEEviT_T0_T2_T3_T4_T5_)
	.align		4
        /*001c*/ 	.word	index@(__assertfail)
	.align		4
        /*0020*/ 	.word	index@(_ZN2at6native18elementwise_kernelILi128ELi4EZNS0_15gpu_kernel_implIZZZNS0_28launch_masked_scatter_kernelERKNS_10TensorBaseES5_S5_S5_ENKUlvE_clEvENKUlvE9_clEvEUlN3c108BFloat16EblE_EEvRNS_18TensorIteratorBaseERKT_EUliE_EEviT1_)
	.align		4
        /*0024*/ 	.word	index@(__assertfail)
	.align		4
        /*0028*/ 	.word	index@(_ZN2at6native27unrolled_elementwise_kernelIZZZNS0_28launch_masked_scatter_kernelERKNS_10TensorBaseES4_S4_S4_ENKUlvE_clEvENKUlvE9_clEvEUlN3c108BFloat16EblE_St5arrayIPcLm4EELi4E23TrivialOffsetCalculatorILi3EjESD_ILi1EjENS0_6memory12LoadWithCastILi3EEENSG_13StoreWithCastILi1EEEEEviT_T0_T2_T3_T4_T5_)
	.align		4
        /*002c*/ 	.word	index@(__assertfail)
	.align		4
        /*0030*/ 	.word	index@(_ZN2at6native18elementwise_kernelILi128ELi4EZNS0_15gpu_kernel_implIZZZNS0_28launch_masked_scatter_kernelERKNS_10TensorBaseES5_S5_S5_ENKUlvE_clEvENKUlvE8_clEvEUlbblE_EEvRNS_18TensorIteratorBaseERKT_EUliE_EEviT1_)
	.align		4
        /*0034*/ 	.word	index@(__assertfail)
	.align		4
        /*0038*/ 	.word	index@(_ZN2at6native27unrolled_elementwise_kernelIZZZNS0_28launch_masked_scatter_kernelERKNS_10TensorBaseES4_S4_S4_ENKUlvE_clEvENKUlvE8_clEvEUlbblE_St5arrayIPcLm4EELi4E23TrivialOffsetCalculatorILi3EjESB_ILi1EjENS0_6memory12LoadWithCastILi3EEENSE_13StoreWithCastILi1EEEEEviT_T0_T2_T3_T4_T5_)
	.align		4
        /*003c*/ 	.word	index@(__assertfail)
	.align		4
        /*0040*/ 	.word	index@(_ZN2at6native18elementwise_kernelILi128ELi4EZNS0_15gpu_kernel_implIZZZNS0_28launch_masked_scatter_kernelERKNS_10TensorBaseES5_S5_S5_ENKUlvE_clEvENKUlvE7_clEvEUlN3c107complexIfEEblE_EEvRNS_18TensorIteratorBaseERKT_EUliE_EEviT1_)
	.align		4
        /*0044*/ 	.word	index@(__assertfail)
	.align		4
        /*0048*/ 	.word	index@(_ZN2at6native27unrolled_elementwise_kernelIZZZNS0_28launch_masked_scatter_kernelERKNS_10TensorBaseES4_S4_S4_ENKUlvE_clEvENKUlvE7_clEvEUlN3c107complexIfEEblE_St5arrayIPcLm4EELi4E23TrivialOffsetCalculatorILi3EjESE_ILi1EjENS0_6memory12LoadWithCastILi3EEENSH_13StoreWithCastILi1EEEEEviT_T0_T2_T3_T4_T5_)
	.align		4
        /*004c*/ 	.word	index@(__assertfail)
	.align		4
        /*0050*/ 	.word	index@(_ZN2at6native18elementwise_kernelILi128ELi4EZNS0_15gpu_kernel_implIZZZNS0_28launch_masked_scatter_kernelERKNS_10TensorBaseES5_S5_S5_ENKUlvE_clEvENKUlvE6_clEvEUlN3c107complexIdEEblE_EEvRNS_18TensorIteratorBaseERKT_EUliE_EEviT1_)
	.align		4
        /*0054*/ 	.word	index@(__assertfail)
	.align		4
        /*0058*/ 	.word	index@(_ZN2at6native27unrolled_elementwise_kernelIZZZNS0_28launch_masked_scatter_kernelERKNS_10TensorBaseES4_S4_S4_ENKUlvE_clEvENKUlvE6_clEvEUlN3c107complexIdEEblE_St5arrayIPcLm4EELi4E23TrivialOffsetCalculatorILi3EjESE_ILi1EjENS0_6memory12LoadWithCastILi3EEENSH_13StoreWithCastILi1EEEEEviT_T0_T2_T3_T4_T5_)
	.align		4
        /*005c*/ 	.word	index@(__assertfail)
	.align		4
        /*0060*/ 	.word	index@(_ZN2at6native18elementwise_kernelILi128ELi4EZNS0_15gpu_kernel_implIZZZNS0_28launch_masked_scatter_kernelERKNS_10TensorBaseES5_S5_S5_ENKUlvE_clEvENKUlvE5_clEvEUlfblE_EEvRNS_18TensorIteratorBaseERKT_EUliE_EEviT1_)
	.align		4
        /*0064*/ 	.word	index@(__assertfail)
	.align		4
        /*0068*/ 	.word	index@(_ZN2at6native27unrolled_elementwise_kernelIZZZNS0_28launch_masked_scatter_kernelERKNS_10TensorBaseES4_S4_S4_ENKUlvE_clEvENKUlvE5_clEvEUlfblE_St5arrayIPcLm4EELi4E23TrivialOffsetCalculatorILi3EjESB_ILi1EjENS0_6memory12LoadWithCastILi3EEENSE_13StoreWithCastILi1EEEEEviT_T0_T2_T3_T4_T5_)
	.align		4
        /*006c*/ 	.word	index@(__assertfail)
	.align		4
        /*0070*/ 	.word	index@(_ZN2at6native18elementwise_kernelILi128ELi4EZNS0_15gpu_kernel_implIZZZNS0_28launch_masked_scatter_kernelERKNS_10TensorBaseES5_S5_S5_ENKUlvE_clEvENKUlvE4_clEvEUldblE_EEvRNS_18TensorIteratorBaseERKT_EUliE_EEviT1_)
	.align		4
        /*0074*/ 	.word	index@(__assertfail)
	.align		4
        /*0078*/ 	.word	index@(_ZN2at6native27unrolled_elementwise_kernelIZZZNS0_28launch_masked_scatter_kernelERKNS_10TensorBaseES4_S4_S4_ENKUlvE_clEvENKUlvE4_clEvEUldblE_St5arrayIPcLm4EELi4E23TrivialOffsetCalculatorILi3EjESB_ILi1EjENS0_6memory12LoadWithCastILi3EEENSE_13StoreWithCastILi1EEEEEviT_T0_T2_T3_T4_T5_)
	.align		4
        /*007c*/ 	.word	index@(__assertfail)
	.align		4
        /*0080*/ 	.word	index@(_ZN2at6native18elementwise_kernelILi128ELi4EZNS0_15gpu_kernel_implIZZZNS0_28launch_masked_scatter_kernelERKNS_10TensorBaseES5_S5_S5_ENKUlvE_clEvENKUlvE3_clEvEUlsblE_EEvRNS_18TensorIteratorBaseERKT_EUliE_EEviT1_)
	.align		4
        /*0084*/ 	.word	index@(__assertfail)
	.align		4
        /*0088*/ 	.word	index@(_ZN2at6native27unrolled_elementwise_kernelIZZZNS0_28launch_masked_scatter_kernelERKNS_10TensorBaseES4_S4_S4_ENKUlvE_clEvENKUlvE3_clEvEUlsblE_St5arrayIPcLm4EELi4E23TrivialOffsetCalculatorILi3EjESB_ILi1EjENS0_6memory12LoadWithCastILi3EEENSE_13StoreWithCastILi1EEEEEviT_T0_T2_T3_T4_T5_)
	.align		4
        /*008c*/ 	.word	index@(__assertfail)
	.align		4
        /*0090*/ 	.word	index@(_ZN2at6native18elementwise_kernelILi128ELi4EZNS0_15gpu_kernel_implIZZZNS0_28launch_masked_scatter_kernelERKNS_10TensorBaseES5_S5_S5_ENKUlvE_clEvENKUlvE2_clEvEUllblE_EEvRNS_18TensorIteratorBaseERKT_EUliE_EEviT1_)
	.align		4
        /*0094*/ 	.word	index@(__assertfail)
	.align		4
        /*0098*/ 	.word	index@(_ZN2at6native27unrolled_elementwise_kernelIZZZNS0_28launch_masked_scatter_kernelERKNS_10TensorBaseES4_S4_S4_ENKUlvE_clEvENKUlvE2_clEvEUllblE_St5arrayIPcLm4EELi4E23TrivialOffsetCalculatorILi3EjESB_ILi1EjENS0_6memory12LoadWithCastILi3EEENSE_13StoreWithCastILi1EEEEEviT_T0_T2_T3_T4_T5_)
	.align		4
        /*009c*/ 	.word	index@(__assertfail)
	.align		4
        /*00a0*/ 	.word	index@(_ZN2at6native18elementwise_kernelILi128ELi4EZNS0_15gpu_kernel_implIZZZNS0_28launch_masked_scatter_kernelERKNS_10TensorBaseES5_S5_S5_ENKUlvE_clEvENKUlvE1_clEvEUliblE_EEvRNS_18TensorIteratorBaseERKT_EUliE_EEviT1_)
	.align		4
        /*00a4*/ 	.word	index@(__assertfail)
	.align		4
        /*00a8*/ 	.word	index@(_ZN2at6native27unrolled_elementwise_kernelIZZZNS0_28launch_masked_scatter_kernelERKNS_10TensorBaseES4_S4_S4_ENKUlvE_clEvENKUlvE1_clEvEUliblE_St5arrayIPcLm4EELi4E23TrivialOffsetCalculatorILi3EjESB_ILi1EjENS0_6memory12LoadWithCastILi3EEENSE_13StoreWithCastILi1EEEEEviT_T0_T2_T3_T4_T5_)
	.align		4
        /*00ac*/ 	.word	index@(__assertfail)
	.align		4
        /*00b0*/ 	.word	index@(_ZN2at6native18elementwise_kernelILi128ELi4EZNS0_15gpu_kernel_implIZZZNS0_28launch_masked_scatter_kernelERKNS_10TensorBaseES5_S5_S5_ENKUlvE_clEvENKUlvE0_clEvEUlablE_EEvRNS_18TensorIteratorBaseERKT_EUliE_EEviT1_)
	.align		4
        /*00b4*/ 	.word	index@(__assertfail)
	.align		4
        /*00b8*/ 	.word	index@(_ZN2at6native27unrolled_elementwise_kernelIZZZNS0_28launch_masked_scatter_kernelERKNS_10TensorBaseES4_S4_S4_ENKUlvE_clEvENKUlvE0_clEvEUlablE_St5arrayIPcLm4EELi4E23TrivialOffsetCalculatorILi3EjESB_ILi1EjENS0_6memory12LoadWithCastILi3EEENSE_13StoreWithCastILi1EEEEEviT_T0_T2_T3_T4_T5_)
	.align		4
        /*00bc*/ 	.word	index@(__assertfail)
	.align		4
        /*00c0*/ 	.word	index@(_ZN2at6native18elementwise_kernelILi128ELi4EZNS0_15gpu_kernel_implIZZZNS0_28launch_masked_scatter_kernelERKNS_10TensorBaseES5_S5_S5_ENKUlvE_clEvENKUlvE_clEvEUlhblE_EEvRNS_18TensorIteratorBaseERKT_EUliE_EEviT1_)
	.align		4
        /*00c4*/ 	.word	index@(__assertfail)
	.align		4
        /*00c8*/ 	.word	index@(_ZN2at6native27unrolled_elementwise_kernelIZZZNS0_28launch_masked_scatter_kernelERKNS_10TensorBaseES4_S4_S4_ENKUlvE_clEvENKUlvE_clEvEUlhblE_St5arrayIPcLm4EELi4E23TrivialOffsetCalculatorILi3EjESB_ILi1EjENS0_6memory12LoadWithCastILi3EEENSE_13StoreWithCastILi1EEEEEviT_T0_T2_T3_T4_T5_)
	.align		4
        /*00cc*/ 	.word	index@(__assertfail)
	.align		4
        /*00d0*/ 	.word	index@(_ZN2at6native24index_elementwise_kernelILi128ELi4EZNS0_20cuda_take_put_kernelIN3c108BFloat16ElZZZZZNS0_11take_kernelERNS_14TensorIteratorERKNS_10TensorBaseEENKUlvE_clEvENKUlvE10_clEvENKUlvE_clEvENKUlvE0_clEvEUlRS4_lE_EEvS6_S9_RKT1_EUliE_EEvlSG_)
	.align		4
        /*00d4*/ 	.word	index@(__assertfail)
	.align		4
        /*00d8*/ 	.word	index@(_ZN2at6native24index_elementwise_kernelILi128ELi4EZNS0_20cuda_take_put_kernelIN3c108BFloat16EiZZZZZNS0_11take_kernelERNS_14TensorIteratorERKNS_10TensorBaseEENKUlvE_clEvENKUlvE10_clEvENKUlvE_clEvENKUlvE_clEvEUlRS4_iE_EEvS6_S9_RKT1_EUliE_EEvlSG_)
	.align		4
        /*00dc*/ 	.word	index@(__assertfail)
	.align		4
        /*00e0*/ 	.word	index@(_ZN2at6native24index_elementwise_kernelILi128ELi4EZNS0_20cuda_take_put_kernelIblZZZZZNS0_11take_kernelERNS_14TensorIteratorERKNS_10TensorBaseEENKUlvE_clEvENKUlvE9_clEvENKUlvE_clEvENKUlvE0_clEvEUlRblE_EEvS4_S7_RKT1_EUliE_EEvlSE_)
	.align		4
        /*00e4*/ 	.word	index@(__assertfail)
	.align		4
        /*00e8*/ 	.word	index@(_ZN2at6native24index_elementwise_kernelILi128ELi4EZNS0_20cuda_take_put_kernelIbiZZZZZNS0_11take_kernelERNS_14TensorIteratorERKNS_10TensorBaseEENKUlvE_clEvENKUlvE9_clEvENKUlvE_clEvENKUlvE_clEvEUlRbiE_EEvS4_S7_RKT1_EUliE_EEvlSE_)
	.align		4
        /*00ec*/ 	.word	index@(__assertfail)
	.align		4
        /*00f0*/ 	.word	index@(_ZN2at6native24index_elementwise_kernelILi128ELi4EZNS0_20cuda_take_put_kernelIN3c104HalfElZZZZZNS0_11take_kernelERNS_14TensorIteratorERKNS_10TensorBaseEENKUlvE_clEvENKUlvE8_clEvENKUlvE_clEvENKUlvE0_clEvEUlRS4_lE_EEvS6_S9_RKT1_EUliE_EEvlSG_)
	.align		4
        /*00f4*/ 	.word	index@(__assertfail)
	.align		4
        /*00f8*/ 	.word	index@(_ZN2at6native24index_elementwise_kernelILi128ELi4EZNS0_20cuda_take_put_kernelIN3c104HalfEiZZZZZNS0_11take_kernelERNS_14TensorIteratorERKNS_10TensorBaseEENKUlvE_clEvENKUlvE8_clEvENKUlvE_clEvENKUlvE_clEvEUlRS4_iE_EEvS6_S9_RKT1_EUliE_EEvlSG_)
	.align		4
        /*00fc*/ 	.word	index@(__assertfail)
	.align		4
        /*0100*/ 	.word	index@(_ZN2at6native24index_elementwise_kernelILi128ELi4EZNS0_20cuda_take_put_kernelIN3c107complexIfEElZZZZZNS0_11take_kernelERNS_14TensorIteratorERKNS_10TensorBaseEENKUlvE_clEvENKUlvE7_clEvENKUlvE_clEvENKUlvE0_clEvEUlRS5_lE_EEvS7_SA_RKT1_EUliE_EEvlSH_)
	.align		4
        /*0104*/ 	.word	index@(__assertfail)
	.align		4
        /*0108*/ 	.word	index@(_ZN2at6native24index_elementwise_kernelILi128ELi4EZNS0_20cuda_take_put_kernelIN3c107complexIfEEiZZZZZNS0_11take_kernelERNS_14TensorIteratorERKNS_10TensorBaseEENKUlvE_clEvENKUlvE7_clEvENKUlvE_clEvENKUlvE_clEvEUlRS5_iE_EEvS7_SA_RKT1_EUliE_EEvlSH_)
	.align		4
        /*010c*/ 	.word	index@(__assertfail)
	.align		4
        /*0110*/ 	.word	index@(_ZN2at6native24index_elementwise_kernelILi128ELi4EZNS0_20cuda_take_put_kernelIN3c107complexIdEElZZZZZNS0_11take_kernelERNS_14TensorIteratorERKNS_10TensorBaseEENKUlvE_clEvENKUlvE6_clEvENKUlvE_clEvENKUlvE0_clEvEUlRS5_lE_EEvS7_SA_RKT1_EUliE_EEvlSH_)
	.align		4
        /*0114*/ 	.word	index@(__assertfail)
	.align		4
        /*0118*/ 	.word	index@(_ZN2at6native24index_elementwise_kernelILi128ELi4EZNS0_20cuda_take_put_kernelIN3c107complexIdEEiZZZZZNS0_11take_kernelERNS_14TensorIteratorERKNS_10TensorBaseEENKUlvE_clEvENKUlvE6_clEvENKUlvE_clEvENKUlvE_clEvEUlRS5_iE_EEvS7_SA_RKT1_EUliE_EEvlSH_)
	.align		4
        /*011c*/ 	.word	index@(__assertfail)
	.align		4
        /*0120*/ 	.word	index@(_ZN2at6native24index_elementwise_kernelILi128ELi4EZNS0_20cuda_take_put_kernelIflZZZZZNS0_11take_kernelERNS_14TensorIteratorERKNS_10TensorBaseEENKUlvE_clEvENKUlvE5_clEvENKUlvE_clEvENKUlvE0_clEvEUlRflE_EEvS4_S7_RKT1_EUliE_EEvlSE_)
	.align		4
        /*0124*/ 	.word	index@(__assertfail)
	.align		4
        /*0128*/ 	.word	index@(_ZN2at6native24index_elementwise_kernelILi128ELi4EZNS0_20cuda_take_put_kernelIfiZZZZZNS0_11take_kernelERNS_14TensorIteratorERKNS_10TensorBaseEENKUlvE_clEvENKUlvE5_clEvENKUlvE_clEvENKUlvE_clEvEUlRfiE_EEvS4_S7_RKT1_EUliE_EEvlSE_)
	.align		4
        /*012c*/ 	.word	index@(__assertfail)
	.align		4
        /*0130*/ 	.word	index@(_ZN2at6native24index_elementwise_kernelILi128ELi4EZNS0_20cuda_take_put_kernelIdlZZZZZNS0_11take_kernelERNS_14TensorIteratorERKNS_10TensorBaseEENKUlvE_clEvENKUlvE4_clEvENKUlvE_clEvENKUlvE0_clEvEUlRdlE_EEvS4_S7_RKT1_EUliE_EEvlSE_)
	.align		4
        /*0134*/ 	.word	index@(__assertfail)
	.align		4
        /*0138*/ 	.word	index@(_ZN2at6native24index_elementwise_kernelILi128ELi4EZNS0_20cuda_take_put_kernelIdiZZZZZNS0_11take_kernelERNS_14TensorIteratorERKNS_10TensorBaseEENKUlvE_clEvENKUlvE4_clEvENKUlvE_clEvENKUlvE_clEvEUlRdiE_EEvS4_S7_RKT1_EUliE_EEvlSE_)
	.align		4
        /*013c*/ 	.word	index@(__assertfail)
	.align		4
        /*0140*/ 	.word	index@(_ZN2at6native24index_elementwise_kernelILi128ELi4EZNS0_20cuda_take_put_kernelIslZZZZZNS0_11take_kernelERNS_14TensorIteratorERKNS_10TensorBaseEENKUlvE_clEvENKUlvE3_clEvENKUlvE_clEvENKUlvE0_clEvEUlRslE_EEvS4_S7_RKT1_EUliE_EEvlSE_)
	.align		4
        /*0144*/ 	.word	index@(__assertfail)
	.align		4
        /*0148*/ 	.word	index@(_ZN2at6native24index_elementwise_kernelILi128ELi4EZNS0_20cuda_take_put_kernelIsiZZZZZNS0_11take_kernelERNS_14TensorIteratorERKNS_10TensorBaseEENKUlvE_clEvENKUlvE3_clEvENKUlvE_clEvENKUlvE_clEvEUlRsiE_EEvS4_S7_RKT1_EUliE_EEvlSE_)
	.align		4
        /*014c*/ 	.word	index@(__assertfail)
	.align		4
        /*0150*/ 	.word	index@(_ZN2at6native24index_elementwise_kernelILi128ELi4EZNS0_20cuda_take_put_kernelIllZZZZZNS0_11take_kernelERNS_14TensorIteratorERKNS_10TensorBaseEENKUlvE_clEvENKUlvE2_clEvENKUlvE_clEvENKUlvE0_clEvEUlRllE_EEvS4_S7_RKT1_EUliE_EEvlSE_)
	.align		4
        /*0154*/ 	.word	index@(__assertfail)
	.align		4
        /*0158*/ 	.word	index@(_ZN2at6native24index_elementwise_kernelILi128ELi4EZNS0_20cuda_take_put_kernelIliZZZZZNS0_11take_kernelERNS_14TensorIteratorERKNS_10TensorBaseEENKUlvE_clEvENKUlvE2_clEvENKUlvE_clEvENKUlvE_clEvEUlRliE_EEvS4_S7_RKT1_EUliE_EEvlSE_)
	.align		4
        /*015c*/ 	.word	index@(__assertfail)
	.align		4
        /*0160*/ 	.word	index@(_ZN2at6native24index_elementwise_kernelILi128ELi4EZNS0_20cuda_take_put_kernelIilZZZZZNS0_11take_kernelERNS_14TensorIteratorERKNS_10TensorBaseEENKUlvE_clEvENKUlvE1_clEvENKUlvE_clEvENKUlvE0_clEvEUlRilE_EEvS4_S7_RKT1_EUliE_EEvlSE_)
	.align		4
        /*0164*/ 	.word	index@(__assertfail)
	.align		4
        /*0168*/ 	.word	index@(_ZN2at6native24index_elementwise_kernelILi128ELi4EZNS0_20cuda_take_put_kernelIiiZZZZZNS0_11take_kernelERNS_14TensorIteratorERKNS_10TensorBaseEENKUlvE_clEvENKUlvE1_clEvENKUlvE_clEvENKUlvE_clEvEUlRiiE_EEvS4_S7_RKT1_EUliE_EEvlSE_)
	.align		4
        /*016c*/ 	.word	index@(__assertfail)
	.align		4
        /*0170*/ 	.word	index@(_ZN2at6native24index_elementwise_kernelILi128ELi4EZNS0_20cuda_take_put_kernelIalZZZZZNS0_11take_kernelERNS_14TensorIteratorERKNS_10TensorBaseEENKUlvE_clEvENKUlvE0_clEvENKUlvE_clEvENKUlvE0_clEvEUlRalE_EEvS4_S7_RKT1_EUliE_EEvlSE_)
	.align		4
        /*0174*/ 	.word	index@(__assertfail)
	.align		4
        /*0178*/ 	.word	index@(_ZN2at6native24index_elementwise_kernelILi128ELi4EZNS0_20cuda_take_put_kernelIaiZZZZZNS0_11take_kernelERNS_14TensorIteratorERKNS_10TensorBaseEENKUlvE_clEvENKUlvE0_clEvENKUlvE_clEvENKUlvE_clEvEUlRaiE_EEvS4_S7_RKT1_EUliE_EEvlSE_)
	.align		4
        /*017c*/ 	.word	index@(__assertfail)
	.align		4
        /*0180*/ 	.word	index@(_ZN2at6native24index_elementwise_kernelILi128ELi4EZNS0_20cuda_take_put_kernelIhlZZZZZNS0_11take_kernelERNS_14TensorIteratorERKNS_10TensorBaseEENKUlvE_clEvENKUlvE_clEvENKUlvE_clEvENKUlvE0_clEvEUlRhlE_EEvS4_S7_RKT1_EUliE_EEvlSE_)
	.align		4
        /*0184*/ 	.word	index@(__assertfail)
	.align		4
        /*0188*/ 	.word	index@(_ZN2at6native24index_elementwise_kernelILi128ELi4EZNS0_20cuda_take_put_kernelIhiZZZZZNS0_11take_kernelERNS_14TensorIteratorERKNS_10TensorBaseEENKUlvE_clEvENKUlvE_clEvENKUlvE_clEvENKUlvE_clEvEUlRhiE_EEvS4_S7_RKT1_EUliE_EEvlSE_)
	.align		4
        /*018c*/ 	.word	index@(__assertfail)
	.align		4
        /*0190*/ 	.word	index@(_ZN2at6native24index_elementwise_kernelILi128ELi4EZNS0_20cuda_take_put_kernelIN3c108BFloat16ElZZZZZNS0_10put_kernelERNS_14TensorIteratorERKNS_10TensorBaseEbENKUlvE_clEvENKUlvE10_clEvENKUlvE_clEvENKUlvE0_clEvEUlRS4_lE0_EEvS6_S9_RKT1_EUliE_EEvlSG_)
	.align		4
        /*0194*/ 	.word	index@(__assertfail)
	.align		4
        /*0198*/ 	.word	index@(_ZN2at6native24index_elementwise_kernelILi128ELi4EZNS0_20cuda_take_put_kernelIN3c108BFloat16ElZZZZZNS0_10put_kernelERNS_14TensorIteratorERKNS_10TensorBaseEbENKUlvE_clEvENKUlvE10_clEvENKUlvE_clEvENKUlvE0_clEvEUlRS4_lE_EEvS6_S9_RKT1_EUliE_EEvlSG_)
	.align		4
        /*019c*/ 	.word	index@(__assertfail)
	.align		4
        /*01a0*/ 	.word	index@(_ZN2at6native24index_elementwise_kernelILi128ELi4EZNS0_20cuda_take_put_kernelIN3c108BFloat16EiZZZZZNS0_10put_kernelERNS_14TensorIteratorERKNS_10TensorBaseEbENKUlvE_clEvENKUlvE10_clEvENKUlvE_clEvENKUlvE_clEvEUlRS4_iE0_EEvS6_S9_RKT1_EUliE_EEvlSG_)
	.align		4
        /*01a4*/ 	.word	index@(__assertfail)
	.align		4
        /*01a8*/ 	.word	index@(_ZN2at6native24index_elementwise_kernelILi128ELi4EZNS0_20cuda_take_put_kernelIN3c108BFloat16EiZZZZZNS0_10put_kernelERNS_14TensorIteratorERKNS_10TensorBaseEbENKUlvE_clEvENKUlvE10_clEvENKUlvE_clEvENKUlvE_clEvEUlRS4_iE_EEvS6_S9_RKT1_EUliE_EEvlSG_)
	.align		4
        /*01ac*/ 	.word	index@(__assertfail)
	.align		4
        /*01b0*/ 	.word	index@(_ZN2at6native24index_elementwise_kernelILi128ELi4EZNS0_20cuda_take_put_kernelIblZZZZZNS0_10put_kernelERNS_14TensorIteratorERKNS_10TensorBaseEbENKUlvE_clEvENKUlvE9_clEvENKUlvE_clEvENKUlvE0_clEvEUlRblE0_EEvS4_S7_RKT1_EUliE_EEvlSE_)
	.align		4
        /*01b4*/ 	.word	index@(__assertfail)
	.align		4
        /*01b8*/ 	.word	index@(_ZN2at6native24index_elementwise_kernelILi128ELi4EZNS0_20cuda_take_put_kernelIblZZZZZNS0_10put_kernelERNS_14TensorIteratorERKNS_10TensorBaseEbENKUlvE_clEvENKUlvE9_clEvENKUlvE_clEvENKUlvE0_clEvEUlRblE_EEvS4_S7_RKT1_EUliE_EEvlSE_)
	.align		4
        /*01bc*/ 	.word	index@(__assertfail)
	.align		4
        /*01c0*/ 	.word	index@(_ZN2at6native24index_elementwise_kernelILi128ELi4EZNS0_20cuda_take_put_kernelIbiZZZZZNS0_10put_kernelERNS_14TensorIteratorERKNS_10TensorBaseEbENKUlvE_clEvENKUlvE9_clEvENKUlvE_clEvENKUlvE_clEvEUlRbiE0_EEvS4_S7_RKT1_EUliE_EEvlSE_)
	.align		4
        /*01c4*/ 	.word	index@(__assertfail)
	.align		4
        /*01c8*/ 	.word	index@(_ZN2at6native24index_elementwise_kernelILi128ELi4EZNS0_20cuda_take_put_kernelIbiZZZZZNS0_10put_kernelERNS_14TensorIteratorERKNS_10TensorBaseEbENKUlvE_clEvENKUlvE9_clEvENKUlvE_clEvENKUlvE_clEvEUlRbiE_EEvS4_S7_RKT1_EUliE_EEvlSE_)
	.align		4
        /*01cc*/ 	.word	index@(__assertfail)
	.align		4
        /*01d0*/ 	.word	index@(_ZN2at6native24index_elementwise_kernelILi128ELi4EZNS0_20cuda_take_put_kernelIN3c104HalfElZZZZZNS0_10put_kernelERNS_14TensorIteratorERKNS_10TensorBaseEbENKUlvE_clEvENKUlvE8_clEvENKUlvE_clEvENKUlvE0_clEvEUlRS4_lE0_EEvS6_S9_RKT1_EUliE_EEvlSG_)
	.align		4
        /*01d4*/ 	.word	index@(__assertfail)
	.align		4
        /*01d8*/ 	.word	index@(_ZN2at6native24index_elementwise_kernelILi128ELi4EZNS0_20cuda_take_put_kernelIN3c104HalfElZZZZZNS0_10put_kernelERNS_14TensorIteratorERKNS_10TensorBaseEbENKUlvE_clEvENKUlvE8_clEvENKUlvE_clEvENKUlvE0_clEvEUlRS4_lE_EEvS6_S9_RKT1_EUliE_EEvlSG_)
	.align		4
        /*01dc*/ 	.word	index@(__assertfail)
	.align		4
        /*01e0*/ 	.word	index@(_ZN2at6native24index_elementwise_kernelILi128ELi4EZNS0_20cuda_take_put_kernelIN3c104HalfEiZZZZZNS0_10put_kernelERNS_14TensorIteratorERKNS_10TensorBaseEbENKUlvE_clEvENKUlvE8_clEvENKUlvE_clEvENKUlvE_clEvEUlRS4_iE0_EEvS6_S9_RKT1_EUliE_EEvlSG_)
	.align		4
        /*01e4*/ 	.word	index@(__assertfail)
	.align		4
        /*01e8*/ 	.word	index@(_ZN2at6native24index_elementwise_kernelILi128ELi4EZNS0_20cuda_take_put_kernelIN3c104HalfEiZZZZZNS0_10put_kernelERNS_14TensorIteratorERKNS_10TensorBaseEbENKUlvE_clEvENKUlvE8_clEvENKUlvE_clEvENKUlvE_clEvEUlRS4_iE_EEvS6_S9_RKT1_EUliE_EEvlSG_)
	.align		4
        /*01ec*/ 	.word	index@(__assertfail)
	.align		4
        /*01f0*/ 	.word	index@(_ZN2at6native24index_elementwise_kernelILi128ELi4EZNS0_20cuda_take_put_kernelIN3c107complexIfEElZZZZZNS0_10put_kernelERNS_14TensorIteratorERKNS_10TensorBaseEbENKUlvE_clEvENKUlvE7_clEvENKUlvE_clEvENKUlvE0_clEvEUlRS5_lE0_EEvS7_SA_RKT1_EUliE_EEvlSH_)
	.align		4
        /*01f4*/ 	.word	index@(__assertfail)
	.align		4
        /*01f8*/ 	.word	index@(_ZN2at6native24index_elementwise_kernelILi128ELi4EZNS0_20cuda_take_put_kernelIN3c107complexIfEElZZZZZNS0_10put_kernelERNS_14TensorIteratorERKNS_10TensorBaseEbENKUlvE_clEvENKUlvE7_clEvENKUlvE_clEvENKUlvE0_clEvEUlRS5_lE_EEvS7_SA_RKT1_EUliE_EEvlSH_)
	.align		4
        /*01fc*/ 	.word	index@(__assertfail)
	.align		4
        /*0200*/ 	.word	index@(_ZN2at6native24index_elementwise_kernelILi128ELi4EZNS0_20cuda_take_put_kernelIN3c107complexIfEEiZZZZZNS0_10put_kernelERNS_14TensorIteratorERKNS_10TensorBaseEbENKUlvE_clEvENKUlvE7_clEvENKUlvE_clEvENKUlvE_clEvEUlRS5_iE0_EEvS7_SA_RKT1_EUliE_EEvlSH_)
	.align		4
        /*0204*/ 	.word	index@(__assertfail)
	.align		4
        /*0208*/ 	.word	index@(_ZN2at6native24index_elementwise_kernelILi128ELi4EZNS0_20cuda_take_put_kernelIN3c107complexIfEEiZZZZZNS0_10put_kernelERNS_14TensorIteratorERKNS_10TensorBaseEbENKUlvE_clEvENKUlvE7_clEvENKUlvE_clEvENKUlvE_clEvEUlRS5_iE_EEvS7_SA_RKT1_EUliE_EEvlSH_)
	.align		4
        /*020c*/ 	.word	index@(__assertfail)
	.align		4
        /*0210*/ 	.word	index@(_ZN2at6native24index_elementwise_kernelILi128ELi4EZNS0_20cuda_take_put_kernelIN3c107complexIdEElZZZZZNS0_10put_kernelERNS_14TensorIteratorERKNS_10TensorBaseEbENKUlvE_clEvENKUlvE6_clEvENKUlvE_clEvENKUlvE0_clEvEUlRS5_lE0_EEvS7_SA_RKT1_EUliE_EEvlSH_)
	.align		4
        /*0214*/ 	.word	index@(__assertfail)
	.align		4
        /*0218*/ 	.word	index@(_ZN2at6native24index_elementwise_kernelILi128ELi4EZNS0_20cuda_take_put_kernelIN3c107complexIdEElZZZZZNS0_10put_kernelERNS_14TensorIteratorERKNS_10TensorBaseEbENKUlvE_clEvENKUlvE6_clEvENKUlvE_clEvENKUlvE0_clEvEUlRS5_lE_EEvS7_SA_RKT1_EUliE_EEvlSH_)
	.align		4
        /*021c*/ 	.word	index@(__assertfail)
	.align		4
        /*0220*/ 	.word	index@(_ZN2at6native24index_elementwise_kernelILi128ELi4EZNS0_20cuda_take_put_kernelIN3c107complexIdEEiZZZZZNS0_10put_kernelERNS_14TensorIteratorERKNS_10TensorBaseEbENKUlvE_clEvENKUlvE6_clEvENKUlvE_clEvENKUlvE_clEvEUlRS5_iE0_EEvS7_SA_RKT1_EUliE_EEvlSH_)
	.align		4
        /*0224*/ 	.word	index@(__assertfail)
	.align		4
        /*0228*/ 	.word	index@(_ZN2at6native24index_elementwise_kernelILi128ELi4EZNS0_20cuda_take_put_kernelIN3c107complexIdEEiZZZZZNS0_10put_kernelERNS_14TensorIteratorERKNS_10TensorBaseEbENKUlvE_clEvENKUlvE6_clEvENKUlvE_clEvENKUlvE_clEvEUlRS5_iE_EEvS7_SA_RKT1_EUliE_EEvlSH_)
	.align		4
        /*022c*/ 	.word	index@(__assertfail)
	.align		4
        /*0230*/ 	.word	index@(_ZN2at6native24index_elementwise_kernelILi128ELi4EZNS0_20cuda_take_put_kernelIflZZZZZNS0_10put_kernelERNS_14TensorIteratorERKNS_10TensorBaseEbENKUlvE_clEvENKUlvE5_clEvENKUlvE_clEvENKUlvE0_clEvEUlRflE0_EEvS4_S7_RKT1_EUliE_EEvlSE_)
	.align		4
        /*0234*/ 	.word	index@(__assertfail)
	.align		4
        /*0238*/ 	.word	index@(_ZN2at6native24index_elementwise_kernelILi128ELi4EZNS0_20cuda_take_put_kernelIflZZZZZNS0_10put_kernelERNS_14TensorIteratorERKNS_10TensorBaseEbENKUlvE_clEvENKUlvE5_clEvENKUlvE_clEvENKUlvE0_clEvEUlRflE_EEvS4_S7_RKT1_EUliE_EEvlSE_)
	.align		4
        /*023c*/ 	.word	index@(__assertfail)
	.align		4
        /*0240*/ 	.word	index@(_ZN2at6native24index_elementwise_kernelILi128ELi4EZNS0_20cuda_take_put_kernelIfiZZZZZNS0_10put_kernelERNS_14TensorIteratorERKNS_10TensorBaseEbENKUlvE_clEvENKUlvE5_clEvENKUlvE_clEvENKUlvE_clEvEUlRfiE0_EEvS4_S7_RKT1_EUliE_EEvlSE_)
	.align		4
        /*0244*/ 	.word	index@(__assertfail)
	.align		4
        /*0248*/ 	.word	index@(_ZN2at6native24index_elementwise_kernelILi128ELi4EZNS0_20cuda_take_put_kernelIfiZZZZZNS0_10put_kernelERNS_14TensorIteratorERKNS_10TensorBaseEbENKUlvE_clEvENKUlvE5_clEvENKUlvE_clEvENKUlvE_clEvEUlRfiE_EEvS4_S7_RKT1_EUliE_EEvlSE_)
	.align		4
        /*024c*/ 	.word	index@(__assertfail)
	.align		4
        /*0250*/ 	.word	index@(_ZN2at6native24index_elementwise_kernelILi128ELi4EZNS0_20cuda_take_put_kernelIdlZZZZZNS0_10put_kernelERNS_14TensorIteratorERKNS_10TensorBaseEbENKUlvE_clEvENKUlvE4_clEvENKUlvE_clEvENKUlvE0_clEvEUlRdlE0_EEvS4_S7_RKT1_EUliE_EEvlSE_)
	.align		4
        /*0254*/ 	.word	index@(__assertfail)
	.align		4
        /*0258*/ 	.word	index@(_ZN2at6native24index_elementwise_kernelILi128ELi4EZNS0_20cuda_take_put_kernelIdlZZZZZNS0_10put_kernelERNS_14TensorIteratorERKNS_10TensorBaseEbENKUlvE_clEvENKUlvE4_clEvENKUlvE_clEvENKUlvE0_clEvEUlRdlE_EEvS4_S7_RKT1_EUliE_EEvlSE_)
	.align		4
        /*025c*/ 	.word	index@(__assertfail)
	.align		4
        /*0260*/ 	.word	index@(_ZN2at6native24index_elementwise_kernelILi128ELi4EZNS0_20cuda_take_put_kernelIdiZZZZZNS0_10put_kernelERNS_14TensorIteratorERKNS_10TensorBaseEbENKUlvE_clEvENKUlvE4_clEvENKUlvE_clEvENKUlvE_clEvEUlRdiE0_EEvS4_S7_RKT1_EUliE_EEvlSE_)
	.align		4
        /*0264*/ 	.word	index@(__assertfail)
	.align		4
        /*0268*/ 	.word	index@(_ZN2at6native24index_elementwise_kernelILi128ELi4EZNS0_20cuda_take_put_kernelIdiZZZZZNS0_10put_kernelERNS_14TensorIteratorERKNS_10TensorBaseEbENKUlvE_clEvENKUlvE4_clEvENKUlvE_clEvENKUlvE_clEvEUlRdiE_EEvS4_S7_RKT1_EUliE_EEvlSE_)
	.align		4
        /*026c*/ 	.word	index@(__assertfail)
	.align		4
        /*0270*/ 	.word	index@(_ZN2at6native24index_elementwise_kernelILi128ELi4EZNS0_20cuda_take_put_kernelIslZZZZZNS0_10put_kernelERNS_14TensorIteratorERKNS_10TensorBaseEbENKUlvE_clEvENKUlvE3_clEvENKUlvE_clEvENKUlvE0_clEvEUlRslE0_EEvS4_S7_RKT1_EUliE_EEvlSE_)
	.align		4
        /*0274*/ 	.word	index@(__assertfail)
	.align		4
        /*0278*/ 	.word	index@(_ZN2at6native24index_elementwise_kernelILi128ELi4EZNS0_20cuda_take_put_kernelIslZZZZZNS0_10put_kernelERNS_14TensorIteratorERKNS_10TensorBaseEbENKUlvE_clEvENKUlvE3_clEvENKUlvE_clEvENKUlvE0_clEvEUlRslE_EEvS4_S7_RKT1_EUliE_EEvlSE_)
	.align		4
        /*027c*/ 	.word	index@(__assertfail)
	.align		4
        /*0280*/ 	.word	index@(_ZN2at6native24index_elementwise_kernelILi128ELi4EZNS0_20cuda_take_put_kernelIsiZZZZZNS0_10put_kernelERNS_14TensorIteratorERKNS_10TensorBaseEbENKUlvE_clEvENKUlvE3_clEvENKUlvE_clEvENKUlvE_clEvEUlRsiE0_EEvS4_S7_RKT1_EUliE_EEvlSE_)
	.align		4
        /*0284*/ 	.word	index@(__assertfail)
	.align		4
        /*0288*/ 	.word	index@(_ZN2at6native24index_elementwise_kernelILi128ELi4EZNS0_20cuda_take_put_kernelIsiZZZZZNS0_10put_kernelERNS_14TensorIteratorERKNS_10TensorBaseEbENKUlvE_clEvENKUlvE3_clEvENKUlvE_clEvENKUlvE_clEvEUlRsiE_EEvS4_S7_RKT1_EUliE_EEvlSE_)
	.align		4
        /*028c*/ 	.word	index@(__assertfail)
	.align		4
        /*0290*/ 	.word	index@(_ZN2at6native24index_elementwise_kernelILi128ELi4EZNS0_20cuda_take_put_kernelIllZZZZZNS0_10put_kernelERNS_14TensorIteratorERKNS_10TensorBaseEbENKUlvE_clEvENKUlvE2_clEvENKUlvE_clEvENKUlvE0_clEvEUlRllE0_EEvS4_S7_RKT1_EUliE_EEvlSE_)
	.align		4
        /*0294*/ 	.word	index@(__assertfail)
	.align		4
        /*0298*/ 	.word	index@(_ZN2at6native24index_elementwise_kernelILi128ELi4EZNS0_20cuda_take_put_kernelIllZZZZZNS0_10put_kernelERNS_14TensorIteratorERKNS_10TensorBaseEbENKUlvE_clEvENKUlvE2_clEvENKUlvE_clEvENKUlvE0_clEvEUlRllE_EEvS4_S7_RKT1_EUliE_EEvlSE_)
	.align		4
        /*029c*/ 	.word	index@(__assertfail)
	.align		4
        /*02a0*/ 	.word	index@(_ZN2at6native24index_elementwise_kernelILi128ELi4EZNS0_20cuda_take_put_kernelIliZZZZZNS0_10put_kernelERNS_14TensorIteratorERKNS_10TensorBaseEbENKUlvE_clEvENKUlvE2_clEvENKUlvE_clEvENKUlvE_clEvEUlRliE0_EEvS4_S7_RKT1_EUliE_EEvlSE_)
	.align		4
        /*02a4*/ 	.word	index@(__assertfail)
	.align		4
        /*02a8*/ 	.word	index@(_ZN2at6native24index_elementwise_kernelILi128ELi4EZNS0_20cuda_take_put_kernelIliZZZZZNS0_10put_kernelERNS_14TensorIteratorERKNS_10TensorBaseEbENKUlvE_clEvENKUlvE2_clEvENKUlvE_clEvENKUlvE_clEvEUlRliE_EEvS4_S7_RKT1_EUliE_EEvlSE_)
	.align		4
        /*02ac*/ 	.word	index@(__assertfail)
	.align		4
        /*02b0*/ 	.word	index@(_ZN2at6native24index_elementwise_kernelILi128ELi4EZNS0_20cuda_take_put_kernelIilZZZZZNS0_10put_kernelERNS_14TensorIteratorERKNS_10TensorBaseEbENKUlvE_clEvENKUlvE1_clEvENKUlvE_clEvENKUlvE0_clEvEUlRilE0_EEvS4_S7_RKT1_EUliE_EEvlSE_)
	.align		4
        /*02b4*/ 	.word	index@(__assertfail)
	.align		4
        /*02b8*/ 	.word	index@(_ZN2at6native24index_elementwise_kernelILi128ELi4EZNS0_20cuda_take_put_kernelIilZZZZZNS0_10put_kernelERNS_14TensorIteratorERKNS_10TensorBaseEbENKUlvE_clEvENKUlvE1_clEvENKUlvE_clEvENKUlvE0_clEvEUlRilE_EEvS4_S7_RKT1_EUliE_EEvlSE_)
	.align		4
        /*02bc*/ 	.word	index@(__assertfail)
	.align		4
        /*02c0*/ 	.word	index@(_ZN2at6native24index_elementwise_kernelILi128ELi4EZNS0_20cuda_take_put_kernelIiiZZZZZNS0_10put_kernelERNS_14TensorIteratorERKNS_10TensorBaseEbENKUlvE_clEvENKUlvE1_clEvENKUlvE_clEvENKUlvE_clEvEUlRiiE0_EEvS4_S7_RKT1_EUliE_EEvlSE_)
	.align		4
        /*02c4*/ 	.word	index@(__assertfail)
	.align		4
        /*02c8*/ 	.word	index@(_ZN2at6native24index_elementwise_kernelILi128ELi4EZNS0_20cuda_take_put_kernelIiiZZZZZNS0_10put_kernelERNS_14TensorIteratorERKNS_10TensorBaseEbENKUlvE_clEvENKUlvE1_clEvENKUlvE_clEvENKUlvE_clEvEUlRiiE_EEvS4_S7_RKT1_EUliE_EEvlSE_)
	.align		4
        /*02cc*/ 	.word	index@(__assertfail)
	.align		4
        /*02d0*/ 	.word	index@(_ZN2at6native24index_elementwise_kernelILi128ELi4EZNS0_20cuda_take_put_kernelIalZZZZZNS0_10put_kernelERNS_14TensorIteratorERKNS_10TensorBaseEbENKUlvE_clEvENKUlvE0_clEvENKUlvE_clEvENKUlvE0_clEvEUlRalE0_EEvS4_S7_RKT1_EUliE_EEvlSE_)
	.align		4
        /*02d4*/ 	.word	index@(__assertfail)
	.align		4
        /*02d8*/ 	.word	index@(_ZN2at6native24index_elementwise_kernelILi128ELi4EZNS0_20cuda_take_put_kernelIalZZZZZNS0_10put_kernelERNS_14TensorIteratorERKNS_10TensorBaseEbENKUlvE_clEvENKUlvE0_clEvENKUlvE_clEvENKUlvE0_clEvEUlRalE_EEvS4_S7_RKT1_EUliE_EEvlSE_)
	.align		4
        /*02dc*/ 	.word	index@(__assertfail)
	.align		4
        /*02e0*/ 	.word	index@(_ZN2at6native24index_elementwise_kernelILi128ELi4EZNS0_20cuda_take_put_kernelIaiZZZZZNS0_10put_kernelERNS_14TensorIteratorERKNS_10TensorBaseEbENKUlvE_clEvENKUlvE0_clEvENKUlvE_clEvENKUlvE_clEvEUlRaiE0_EEvS4_S7_RKT1_EUliE_EEvlSE_)
	.align		4
        /*02e4*/ 	.word	index@(__assertfail)
	.align		4
        /*02e8*/ 	.word	index@(_ZN2at6native24index_elementwise_kernelILi128ELi4EZNS0_20cuda_take_put_kernelIaiZZZZZNS0_10put_kernelERNS_14TensorIteratorERKNS_10TensorBaseEbENKUlvE_clEvENKUlvE0_clEvENKUlvE_clEvENKUlvE_clEvEUlRaiE_EEvS4_S7_RKT1_EUliE_EEvlSE_)
	.align		4
        /*02ec*/ 	.word	index@(__assertfail)
	.align		4
        /*02f0*/ 	.word	index@(_ZN2at6native24index_elementwise_kernelILi128ELi4EZNS0_20cuda_take_put_kernelIhlZZZZZNS0_10put_kernelERNS_14TensorIteratorERKNS_10TensorBaseEbENKUlvE_clEvENKUlvE_clEvENKUlvE_clEvENKUlvE0_clEvEUlRhlE0_EEvS4_S7_RKT1_EUliE_EEvlSE_)
	.align		4
        /*02f4*/ 	.word	index@(__assertfail)
	.align		4
        /*02f8*/ 	.word	index@(_ZN2at6native24index_elementwise_kernelILi128ELi4EZNS0_20cuda_take_put_kernelIhlZZZZZNS0_10put_kernelERNS_14TensorIteratorERKNS_10TensorBaseEbENKUlvE_clEvENKUlvE_clEvENKUlvE_clEvENKUlvE0_clEvEUlRhlE_EEvS4_S7_RKT1_EUliE_EEvlSE_)
	.align		4
        /*02fc*/ 	.word	index@(__assertfail)
	.align		4
        /*0300*/ 	.word	index@(_ZN2at6native24index_elementwise_kernelILi128ELi4EZNS0_20cuda_take_put_kernelIhiZZZZZNS0_10put_kernelERNS_14TensorIteratorERKNS_10TensorBaseEbENKUlvE_clEvENKUlvE_clEvENKUlvE_clEvENKUlvE_clEvEUlRhiE0_EEvS4_S7_RKT1_EUliE_EEvlSE_)
	.align		4
        /*0304*/ 	.word	index@(__assertfail)
	.align		4
        /*0308*/ 	.word	index@(_ZN2at6native24index_elementwise_kernelILi128ELi4EZNS0_20cuda_take_put_kernelIhiZZZZZNS0_10put_kernelERNS_14TensorIteratorERKNS_10TensorBaseEbENKUlvE_clEvENKUlvE_clEvENKUlvE_clEvENKUlvE_clEvEUlRhiE_EEvS4_S7_RKT1_EUliE_EEvlSE_)
	.align		4
        /*030c*/ 	.word	index@(__assertfail)
	.align		4
        /*0310*/ 	.word	index@(_ZN2at6native24index_elementwise_kernelILi128ELi4EZNS0_16gpu_index_kernelIZZZNS0_31index_put_kernel_quantized_cudaERNS_14TensorIteratorEN3c108ArrayRefIlEES7_bdiENKUlvE_clEvENKUlvE3_clEvEUlPcPKclE_EEvRNS_18TensorIteratorBaseES7_S7_RKT_bEUliE_EEvlT1_)
	.align		4
        /*0314*/ 	.word	index@(__assertfail)
	.align		4
        /*0318*/ 	.word	index@(_ZN2at6native24index_elementwise_kernelILi128ELi4EZNS0_16gpu_index_kernelIZZZNS0_31index_put_kernel_quantized_cudaERNS_14TensorIteratorEN3c108ArrayRefIlEES7_bdiENKUlvE_clEvENKUlvE2_clEvEUlPcPKclE_EEvRNS_18TensorIteratorBaseES7_S7_RKT_bEUliE_EEvlT1_)
	.align		4
        /*031c*/ 	.word	index@(__assertfail)
	.align		4
        /*0320*/ 	.word	index@(_ZN2at6native24index_elementwise_kernelILi128ELi4EZNS0_16gpu_index_kernelIZZZNS0_31index_put_kernel_quantized_cudaERNS_14TensorIteratorEN3c108ArrayRefIlEES7_bdiENKUlvE_clEvENKUlvE1_clEvEUlPcPKclE_EEvRNS_18TensorIteratorBaseES7_S7_RKT_bEUliE_EEvlT1_)
	.align		4
        /*0324*/ 	.word	index@(__assertfail)
	.align		4
        /*0328*/ 	.word	index@(_ZN2at6native24index_elementwise_kernelILi128ELi4EZNS0_16gpu_index_kernelIZZZNS0_31index_put_kernel_quantized_cudaERNS_14TensorIteratorEN3c108ArrayRefIlEES7_bdiENKUlvE_clEvENKUlvE0_clEvEUlPcPKclE_EEvRNS_18TensorIteratorBaseES7_S7_RKT_bEUliE_EEvlT1_)
	.align		4
        /*032c*/ 	.word	index@(__assertfail)
	.align		4
        /*0330*/ 	.word	index@(_ZN2at6native24index_elementwise_kernelILi128ELi4EZNS0_16gpu_index_kernelIZZZNS0_31index_put_kernel_quantized_cudaERNS_14TensorIteratorEN3c108ArrayRefIlEES7_bdiENKUlvE_clEvENKUlvE_clEvEUlPcPKclE_EEvRNS_18TensorIteratorBaseES7_S7_RKT_bEUliE_EEvlT1_)
	.align		4
        /*0334*/ 	.word	index@(__assertfail)
	.align		4
        /*0338*/ 	.word	index@(_ZN2at6native24index_elementwise_kernelILi128ELi4EZNS0_16gpu_index_kernelIZNS0_21index_put_kernel_implINS0_10OpaqueTypeILi16EEEEEvRNS_14TensorIteratorEN3c108ArrayRefIlEESA_EUlPcPKclE_EEvRNS_18TensorIteratorBaseESA_SA_RKT_bEUliE_EEvlT1_)
	.align		4
        /*033c*/ 	.word	index@(__assertfail)
	.align		4
        /*0340*/ 	.word	index@(_ZN2at6native24index_elementwise_kernelILi128ELi4EZNS0_16gpu_index_kernelIZNS0_21index_put_kernel_implINS0_10OpaqueTypeILi2EEEEEvRNS_14TensorIteratorEN3c108ArrayRefIlEESA_EUlPcPKclE_EEvRNS_18TensorIteratorBaseESA_SA_RKT_bEUliE_EEvlT1_)
	.align		4
        /*0344*/ 	.word	index@(__assertfail)
	.align		4
        /*0348*/ 	.word	index@(_ZN2at6native24index_elementwise_kernelILi128ELi4EZNS0_16gpu_index_kernelIZNS0_21index_put_kernel_implINS0_10OpaqueTypeILi8EEEEEvRNS_14TensorIteratorEN3c108ArrayRefIlEESA_EUlPcPKclE_EEvRNS_18TensorIteratorBaseESA_SA_RKT_bEUliE_EEvlT1_)
	.align		4
        /*034c*/ 	.word	index@(__assertfail)
	.align		4
        /*0350*/ 	.word	index@(_ZN2at6native24index_elementwise_kernelILi128ELi4EZNS0_16gpu_index_kernelIZNS0_21index_put_kernel_implINS0_10OpaqueTypeILi4EEEEEvRNS_14TensorIteratorEN3c108ArrayRefIlEESA_EUlPcPKclE_EEvRNS_18TensorIteratorBaseESA_SA_RKT_bEUliE_EEvlT1_)
	.align		4
        /*0354*/ 	.word	index@(__assertfail)
	.align		4
        /*0358*/ 	.word	index@(_ZN2at6native24index_elementwise_kernelILi128ELi4EZNS0_16gpu_index_kernelIZNS0_21index_put_kernel_implINS0_10OpaqueTypeILi1EEEEEvRNS_14TensorIteratorEN3c108ArrayRefIlEESA_EUlPcPKclE_EEvRNS_18TensorIteratorBaseESA_SA_RKT_bEUliE_EEvlT1_)
	.align		4
        /*035c*/ 	.word	index@(__assertfail)
	.align		4
        /*0360*/ 	.word	index@(_ZN2at6native24index_elementwise_kernelILi128ELi4EZNS0_22index_copy_kernel_implINS0_10OpaqueTypeILi16EEEEEvRNS_14TensorIteratorElllEUliE_EEvlT1_)
	.align		4
        /*0364*/ 	.word	index@(__assertfail)
	.align		4
        /*0368*/ 	.word	index@(_ZN2at6native24index_elementwise_kernelILi128ELi4EZNS0_22index_copy_kernel_implINS0_10OpaqueTypeILi2EEEEEvRNS_14TensorIteratorElllEUliE_EEvlT1_)
	.align		4
        /*036c*/ 	.word	index@(__assertfail)
	.align		4
        /*0370*/ 	.word	index@(_ZN2at6native24index_elementwise_kernelILi128ELi4EZNS0_22index_copy_kernel_implINS0_10OpaqueTypeILi8EEEEEvRNS_14TensorIteratorElllEUliE_EEvlT1_)
	.align		4
        /*0374*/ 	.word	index@(__assertfail)
	.align		4
        /*0378*/ 	.word	index@(_ZN2at6native24index_elementwise_kernelILi128ELi4EZNS0_22index_copy_kernel_implINS0_10OpaqueTypeILi4EEEEEvRNS_14TensorIteratorElllEUliE_EEvlT1_)
	.align		4
        /*037c*/ 	.word	index@(__assertfail)
	.align		4
        /*0380*/ 	.word	index@(_ZN2at6native24index_elementwise_kernelILi128ELi4EZNS0_22index_copy_kernel_implINS0_10OpaqueTypeILi1EEEEEvRNS_14TensorIteratorElllEUliE_EEvlT1_)
	.align		4
        /*0384*/ 	.word	index@(__assertfail)
	.align		4
        /*0388*/ 	.word	index@(_ZN2at6native24index_elementwise_kernelILi128ELi4EZNS0_22index_fill_kernel_implINS0_10OpaqueTypeILi16EEEEEvRNS_14TensorIteratorElllT_EUliE_EEvlT1_)
	.align		4
        /*038c*/ 	.word	index@(__assertfail)
	.align		4
        /*0390*/ 	.word	index@(_ZN2at6native24index_elementwise_kernelILi128ELi4EZNS0_22index_fill_kernel_implINS0_10OpaqueTypeILi2EEEEEvRNS_14TensorIteratorElllT_EUliE_EEvlT1_)
	.align		4
        /*0394*/ 	.word	index@(__assertfail)
	.align		4
        /*0398*/ 	.word	index@(_ZN2at6native24index_elementwise_kernelILi128ELi4EZNS0_22index_fill_kernel_implINS0_10OpaqueTypeILi8EEEEEvRNS_14TensorIteratorElllT_EUliE_EEvlT1_)
	.align		4
        /*039c*/ 	.word	index@(__assertfail)
	.align		4
        /*03a0*/ 	.word	index@(_ZN2at6native24index_elementwise_kernelILi128ELi4EZNS0_22index_fill_kernel_implINS0_10OpaqueTypeILi4EEEEEvRNS_14TensorIteratorElllT_EUliE_EEvlT1_)
	.align		4
        /*03a4*/ 	.word	index@(__assertfail)
	.align		4
        /*03a8*/ 	.word	index@(_ZN2at6native24index_elementwise_kernelILi128ELi4EZNS0_22index_fill_kernel_implINS0_10OpaqueTypeILi1EEEEEvRNS_14TensorIteratorElllT_EUliE_EEvlT1_)
	.align		4
        /*03ac*/ 	.word	index@(__assertfail)
	.align		4
        /*03b0*/ 	.word	index@(_ZN2at6native24index_elementwise_kernelILi128ELi4EZNS0_16gpu_index_kernelIZNS0_17index_kernel_implINS0_10OpaqueTypeILi16EEEEEvRNS_18TensorIteratorBaseEN3c108ArrayRefIlEESA_EUlPcPKclE_EEvS7_SA_SA_RKT_bEUliE_EEvlT1_)
	.align		4
        /*03b4*/ 	.word	index@(__assertfail)
	.align		4
        /*03b8*/ 	.word	index@(_ZN2at6native24index_elementwise_kernelILi128ELi4EZNS0_16gpu_index_kernelIZNS0_17index_kernel_implINS0_10OpaqueTypeILi2EEEEEvRNS_18TensorIteratorBaseEN3c108ArrayRefIlEESA_EUlPcPKclE_EEvS7_SA_SA_RKT_bEUliE_EEvlT1_)
	.align		4
        /*03bc*/ 	.word	index@(__assertfail)
	.align		4
        /*03c0*/ 	.word	index@(_ZN2at6native24index_elementwise_kernelILi128ELi4EZNS0_16gpu_index_kernelIZNS0_17index_kernel_implINS0_10OpaqueTypeILi8EEEEEvRNS_18TensorIteratorBaseEN3c108ArrayRefIlEESA_EUlPcPKclE_EEvS7_SA_SA_RKT_bEUliE_EEvlT1_)
	.align		4
        /*03c4*/ 	.word	index@(__assertfail)
	.align		4
        /*03c8*/ 	.word	index@(_ZN2at6native24index_elementwise_kernelILi128ELi4EZNS0_16gpu_index_kernelIZNS0_17index_kernel_implINS0_10OpaqueTypeILi4EEEEEvRNS_18TensorIteratorBaseEN3c108ArrayRefIlEESA_EUlPcPKclE_EEvS7_SA_SA_RKT_bEUliE_EEvlT1_)
	.align		4
        /*03cc*/ 	.word	index@(__assertfail)
	.align		4
        /*03d0*/ 	.word	index@(_ZN2at6native24index_elementwise_kernelILi128ELi4EZNS0_16gpu_index_kernelIZNS0_17index_kernel_implINS0_10OpaqueTypeILi1EEEEEvRNS_18TensorIteratorBaseEN3c108ArrayRefIlEESA_EUlPcPKclE_EEvS7_SA_SA_RKT_bEUliE_EEvlT1_)
	.align		4
        /*03d4*/ 	.word	index@(__assertfail)
	.align		4
        /*03d8*/ 	.word	0x00000000
	.align		4
        /*03dc*/ 	.word	0xfffffffe
	.align		4
        /*03e0*/ 	.word	0x00000000
	.align		4
        /*03e4*/ 	.word	0xfffffffd
	.align		4
        /*03e8*/ 	.word	0x00000000
	.align		4
        /*03ec*/ 	.word	0xfffffffc


//--------------------- .nv.constant4             --------------------------
	.section	.nv.constant4,"a",@progbits
	.align	8
	.align		8
.nv.constant4:
        /*0000*/ 	.dword	__assertfail
	.align		8
        /*0008*/ 	.dword	__unnamed_1
	.align		8
        /*0010*/ 	.dword	__unnamed_2
	.align		8
        /*0018*/ 	.dword	__unnamed_3
	.align		8
        /*0020*/ 	.dword	__unnamed_4
	.align		8
        /*0028*/ 	.dword	__unnamed_5
	.align		8
        /*0030*/ 	.dword	__unnamed_6
	.align		8
        /*0038*/ 	.dword	__unnamed_7
	.align		8
        /*0040*/ 	.dword	__unnamed_8
	.align		8
        /*0048*/ 	.dword	__unnamed_9
	.align		8
        /*0050*/ 	.dword	__unnamed_10
	.align		8
        /*0058*/ 	.dword	__unnamed_11
	.align		8
        /*0060*/ 	.dword	__unnamed_12
	.align		8
        /*0068*/ 	.dword	__unnamed_13
	.align		8
        /*0070*/ 	.dword	__unnamed_14
	.align		8
        /*0078*/ 	.dword	__unnamed_15
	.align		8
        /*0080*/ 	.dword	__unnamed_16
	.align		8
        /*0088*/ 	.dword	__unnamed_17
	.align		8
        /*0090*/ 	.dword	__unnamed_18
	.align		8
        /*0098*/ 	.dword	__unnamed_19
	.align		8
        /*00a0*/ 	.dword	__unnamed_20
	.align		8
        /*00a8*/ 	.dword	__unnamed_21
	.align		8
        /*00b0*/ 	.dword	__unnamed_22
	.align		8
        /*00b8*/ 	.dword	__unnamed_23
	.align		8
        /*00c0*/ 	.dword	__unnamed_24
	.align		8
        /*00c8*/ 	.dword	__unnamed_25
	.align		8
        /*00d0*/ 	.dword	__unnamed_26
	.align		8
        /*00d8*/ 	.dword	__unnamed_27
	.align		8
        /*00e0*/ 	.dword	__unnamed_28
	.align		8
        /*00e8*/ 	.dword	__unnamed_29
	.align		8
        /*00f0*/ 	.dword	__unnamed_30
	.align		8
        /*00f8*/ 	.dword	__unnamed_31
	.align		8
        /*0100*/ 	.dword	__unnamed_32
	.align		8
        /*0108*/ 	.dword	__unnamed_33
	.align		8
        /*0110*/ 	.dword	__unnamed_34
	.align		8
        /*0118*/ 	.dword	__unnamed_35
	.align		8
        /*0120*/ 	.dword	__unnamed_36
	.align		8
        /*0128*/ 	.dword	__unnamed_37
	.align		8
        /*0130*/ 	.dword	__unnamed_38
	.align		8
        /*0138*/ 	.dword	__unnamed_39
	.align		8
        /*0140*/ 	.dword	__unnamed_40
	.align		8
        /*0148*/ 	.dword	__unnamed_41
	.align		8
        /*0150*/ 	.dword	__unnamed_42
	.align		8
        /*0158*/ 	.dword	__unnamed_43
	.align		8
        /*0160*/ 	.dword	__unnamed_44
	.align		8
        /*0168*/ 	.dword	__unnamed_45
	.align		8
        /*0170*/ 	.dword	__unnamed_46
	.align		8
        /*0178*/ 	.dword	__unnamed_47
	.align		8
        /*0180*/ 	.dword	__unnamed_48
	.align		8
        /*0188*/ 	.dword	__unnamed_49
	.align		8
        /*0190*/ 	.dword	__unnamed_50
	.align		8
        /*0198*/ 	.dword	__unnamed_51
	.align		8
        /*01a0*/ 	.dword	__unnamed_52
	.align		8
        /*01a8*/ 	.dword	__unnamed_53
	.align		8
        /*01b0*/ 	.dword	__unnamed_54
	.align		8
        /*01b8*/ 	.dword	__unnamed_55
	.align		8
        /*01c0*/ 	.dword	__unnamed_56
	.align		8
        /*01c8*/ 	.dword	__unnamed_57
	.align		8
        /*01d0*/ 	.dword	__unnamed_58
	.align		8
        /*01d8*/ 	.dword	__unnamed_59
	.align		8
        /*01e0*/ 	.dword	__unnamed_60
	.align		8
        /*01e8*/ 	.dword	__unnamed_61
	.align		8
        /*01f0*/ 	.dword	__unnamed_62
	.align		8
        /*01f8*/ 	.dword	__unnamed_63
	.align		8
        /*0200*/ 	.dword	__unnamed_64
	.align		8
        /*0208*/ 	.dword	__unnamed_65
	.align		8
        /*0210*/ 	.dword	__unnamed_66
	.align		8
        /*0218*/ 	.dword	__unnamed_67
	.align		8
        /*0220*/ 	.dword	__unnamed_68
	.align		8
        /*0228*/ 	.dword	__unnamed_69
	.align		8
        /*0230*/ 	.dword	__unnamed_70
	.align		8
        /*0238*/ 	.dword	__unnamed_71
	.align		8
        /*0240*/ 	.dword	__unnamed_72
	.align		8
        /*0248*/ 	.dword	__unnamed_73
	.align		8
        /*0250*/ 	.dword	__unnamed_74
	.align		8
        /*0258*/ 	.dword	__unnamed_75
	.align		8
        /*0260*/ 	.dword	__unnamed_76
	.align		8
        /*0268*/ 	.dword	__unnamed_77
	.align		8
        /*0270*/ 	.dword	__unnamed_78
	.align		8
        /*0278*/ 	.dword	__unnamed_79
	.align		8
        /*0280*/ 	.dword	__unnamed_80
	.align		8
        /*0288*/ 	.dword	__unnamed_81
	.align		8
        /*0290*/ 	.dword	__unnamed_82
	.align		8
        /*0298*/ 	.dword	__unnamed_83
	.align		8
        /*02a0*/ 	.dword	__unnamed_84
	.align		8
        /*02a8*/ 	.dword	__unnamed_85
	.align		8
        /*02b0*/ 	.dword	__unnamed_86
	.align		8
        /*02b8*/ 	.dword	__unnamed_87
	.align		8
        /*02c0*/ 	.dword	__unnamed_88
	.align		8
        /*02c8*/ 	.dword	__unnamed_89
	.align		8
        /*02d0*/ 	.dword	__unnamed_90
	.align		8
        /*02d8*/ 	.dword	__unnamed_91
	.align		8
        /*02e0*/ 	.dword	__unnamed_92
	.align		8
        /*02e8*/ 	.dword	__unnamed_93
	.align		8
        /*02f0*/ 	.dword	__unnamed_94
	.align		8
        /*02f8*/ 	.dword	__unnamed_95
	.align		8
        /*0300*/ 	.dword	__unnamed_96
	.align		8
        /*0308*/ 	.dword	__unnamed_97
	.align		8
        /*0310*/ 	.dword	__unnamed_98
	.align		8
        /*0318*/ 	.dword	__unnamed_99
	.align		8
        /*0320*/ 	.dword	__unnamed_100
	.align		8
        /*0328*/ 	.dword	__unnamed_101
	.align		8
        /*0330*/ 	.dword	__unnamed_102
	.align		8
        /*0338*/ 	.dword	__unnamed_103
	.align		8
        /*0340*/ 	.dword	__unnamed_104
	.align		8
        /*0348*/ 	.dword	__unnamed_105
	.align		8
        /*0350*/ 	.dword	__unnamed_106
	.align		8
        /*0358*/ 	.dword	__unnamed_107
	.align		8
        /*0360*/ 	.dword	__unnamed_108
	.align		8
        /*0368*/ 	.dword	__unnamed_109
	.align		8
        /*0370*/ 	.dword	__unnamed_110
	.align		8
        /*0378*/ 	.dword	__unnamed_111
	.align		8
        /*0380*/ 	.dword	__unnamed_112
	.align		8
        /*0388*/ 	.dword	__unnamed_113
	.align		8
        /*0390*/ 	.dword	__unnamed_114
	.align		8
        /*0398*/ 	.dword	__unnamed_115
	.align		8
        /*03a0*/ 	.dword	__unnamed_116
	.align		8
        /*03a8*/ 	.dword	__unnamed_117
	.align		8
        /*03b0*/ 	.dword	__unnamed_118
	.align		8
        /*03b8*/ 	.dword	__unnamed_119
	.align		8
        /*03c0*/ 	.dword	__unnamed_120
	.align		8
        /*03c8*/ 	.dword	__unnamed_121
	.align		8
        /*03d0*/ 	.dword	__unnamed_122
	.align		8
        /*03d8*/ 	.dword	_ZN45_INTERNAL_62f9f32f_14_IndexKernel_cu_3e7731d14cuda3std3__45__cpo5beginE
	.align		8
        /*03e0*/ 	.dword	_ZN45_INTERNAL_62f9f32f_14_IndexKernel_cu_3e7731d14cuda3std3__45__cpo3endE
	.align		8
        /*03e8*/ 	.dword	_ZN45_INTERNAL_62f9f32f_14_IndexKernel_cu_3e7731d14cuda3std3__45__cpo6cbeginE
	.align		8
        /*03f0*/ 	.dword	_ZN45_INTERNAL_62f9f32f_14_IndexKernel_cu_3e7731d14cuda3std3__45__cpo4cendE
	.align		8
        /*03f8*/ 	.dword	_ZN45_INTERNAL_62f9f32f_14_IndexKernel_cu_3e7731d14cuda3std3__45__cpo6rbeginE
	.align		8
        /*0400*/ 	.dword	_ZN45_INTERNAL_62f9f32f_14_IndexKernel_cu_3e7731d14cuda3std3__45__cpo4rendE
	.align		8
        /*0408*/ 	.dword	_ZN45_INTERNAL_62f9f32f_14_IndexKernel_cu_3e7731d14cuda3std3__45__cpo7crbeginE
	.align		8
        /*0410*/ 	.dword	_ZN45_INTERNAL_62f9f32f_14_IndexKernel_cu_3e7731d14cuda3std3__45__cpo5crendE
	.align		8
        /*0418*/ 	.dword	_ZN45_INTERNAL_62f9f32f_14_IndexKernel_cu_3e7731d14cuda3std3__447_GLOBAL__N__62f9f32f_14_IndexKernel_cu_3e7731d16ignoreE
	.align		8
        /*0420*/ 	.dword	_ZN45_INTERNAL_62f9f32f_14_IndexKernel_cu_3e7731d14cuda3std3__419piecewise_constructE
	.align		8
        /*0428*/ 	.dword	_ZN45_INTERNAL_62f9f32f_14_IndexKernel_cu_3e7731d14cuda3std3__48in_placeE
	.align		8
        /*0430*/ 	.dword	_ZN45_INTERNAL_62f9f32f_14_IndexKernel_cu_3e7731d14cuda3std3__420unreachable_sentinelE
	.align		8
        /*0438*/ 	.dword	_ZN45_INTERNAL_62f9f32f_14_IndexKernel_cu_3e7731d14cuda3std6ranges3__45__cpo4swapE
	.align		8
        /*0440*/ 	.dword	_ZN45_INTERNAL_62f9f32f_14_IndexKernel_cu_3e7731d14cuda3std6ranges3__45__cpo9iter_moveE
	.align		8
        /*0448*/ 	.dword	_ZN45_INTERNAL_62f9f32f_14_IndexKernel_cu_3e7731d14cuda3std6ranges3__45__cpo5beginE
	.align		8
        /*0450*/ 	.dword	_ZN45_INTERNAL_62f9f32f_14_IndexKernel_cu_3e7731d14cuda3std6ranges3__45__cpo3endE
	.align		8
        /*0458*/ 	.dword	_ZN45_INTERNAL_62f9f32f_14_IndexKernel_cu_3e7731d14cuda3std6ranges3__45__cpo6cbeginE
	.align		8
        /*0460*/ 	.dword	_ZN45_INTERNAL_62f9f32f_14_IndexKernel_cu_3e7731d14cuda3std6ranges3__45__cpo4cendE
	.align		8
        /*0468*/ 	.dword	_ZN45_INTERNAL_62f9f32f_14_IndexKernel_cu_3e7731d14cuda3std6ranges3__45__cpo7advanceE
	.align		8
        /*0470*/ 	.dword	_ZN45_INTERNAL_62f9f32f_14_IndexKernel_cu_3e7731d14cuda3std6ranges3__45__cpo9iter_swapE
	.align		8
        /*0478*/ 	.dword	_ZN45_INTERNAL_62f9f32f_14_IndexKernel_cu_3e7731d14cuda3std6ranges3__45__cpo4nextE
	.align		8
        /*0480*/ 	.dword	_ZN45_INTERNAL_62f9f32f_14_IndexKernel_cu_3e7731d14cuda3std6ranges3__45__cpo4prevE
	.align		8
        /*0488*/ 	.dword	_ZN45_INTERNAL_62f9f32f_14_IndexKernel_cu_3e7731d14cuda3std6ranges3__45__cpo4dataE
	.align		8
        /*0490*/ 	.dword	_ZN45_INTERNAL_62f9f32f_14_IndexKernel_cu_3e7731d14cuda3std6ranges3__45__cpo5cdataE
	.align		8
        /*0498*/ 	.dword	_ZN45_INTERNAL_62f9f32f_14_IndexKernel_cu_3e7731d14cuda3std6ranges3__45__cpo4sizeE
	.align		8
        /*04a0*/ 	.dword	_ZN45_INTERNAL_62f9f32f_14_IndexKernel_cu_3e7731d14cuda3std6ranges3__45__cpo5ssizeE
	.align		8
        /*04a8*/ 	.dword	_ZN45_INTERNAL_62f9f32f_14_IndexKernel_cu_3e7731d14cuda3std6ranges3__45__cpo8distanceE
	.align		8
        /*04b0*/ 	.dword	_ZN45_INTERNAL_62f9f32f_14_IndexKernel_cu_3e7731d16thrust24THRUST_300001_SM_1000_NS6system6detail10sequential3seqE
	.align		8
        /*04b8*/ 	.dword	$str
	.align		8
        /*04c0*/ 	.dword	$str$1
	.align		8
        /*04c8*/ 	.dword	$str$14
	.align		8
        /*04d0*/ 	.dword	$str$15
	.align		8
        /*04d8*/ 	.dword	$str$16
	.align		8
        /*04e0*/ 	.dword	$str$17
	.align		8
        /*04e8*/ 	.dword	$str$20
	.align		8
        /*04f0*/ 	.dword	$str$21


//--------------------- .text._ZN2at6native47_GLOBAL__N__62f9f32f_14_IndexKernel_cu_3e7731d125masked_scatter_size_checkEPKlPKbl --------------------------
	.section	.text._ZN2at6native47_GLOBAL__N__62f9f32f_14_IndexKernel_cu_3e7731d125masked_scatter_size_checkEPKlPKbl,"ax",@progbits
	.align	128
.text._ZN2at6native47_GLOBAL__N__62f9f32f_14_IndexKernel_cu_3e7731d125masked_scatter_size_checkEPKlPKbl:
        .type           _ZN2at6native47_GLOBAL__N__62f9f32f_14_IndexKernel_cu_3e7731d125masked_scatter_size_checkEPKlPKbl,@function
        .size           _ZN2at6native47_GLOBAL__N__62f9f32f_14_IndexKernel_cu_3e7731d125masked_scatter_size_checkEPKlPKbl,(.L_x_41780 - _ZN2at6native47_GLOBAL__N__62f9f32f_14_IndexKernel_cu_3e7731d125masked_scatter_size_checkEPKlPKbl)
        .other          _ZN2at6native47_GLOBAL__N__62f9f32f_14_IndexKernel_cu_3e7731d125masked_scatter_size_checkEPKlPKbl,@"STO_CUDA_ENTRY STV_DEFAULT"
_ZN2at6native47_GLOBAL__N__62f9f32f_14_IndexKernel_cu_3e7731d125masked_scatter_size_checkEPKlPKbl:
[----:B------:R-:W0:Y:S08]  /*0000*/  LDC R1, c[0x0][0x37c] ;  /* 0x0000df00ff017b82 */ /* 0x000e300000000800 */
[----:B------:R-:W1:Y:S01]  /*0010*/  LDC.64 R4, c[0x0][0x388] ;  /* 0x0000e200ff047b82 */ /* 0x000e620000000a00 */
[----:B------:R-:W1:Y:S07]  /*0020*/  LDCU.64 UR4, c[0x0][0x358] ;  /* 0x00006b00ff0477ac */ /* 0x000e6e0008000a00 */
[----:B------:R-:W2:Y:S01]  /*0030*/  LDC.64 R2, c[0x0][0x380] ;  /* 0x0000e000ff027b82 */ /* 0x000ea20000000a00 */
[----:B-1----:R-:W3:Y:S04]  /*0040*/  LDG.E.S8 R5, desc[UR4][R4.64] ;  /* 0x0000000404057981 */ /* 0x002ee8000c1e1300 */
[----:B--2---:R-:W3:Y:S01]  /*0050*/  LDG.E.64 R2, desc[UR4][R2.64] ;  /* 0x0000000402027981 */ /* 0x004ee2000c1e1b00 */
[----:B------:R-:W1:Y:S01]  /*0060*/  LDCU.64 UR4, c[0x0][0x390] ;  /* 0x00007200ff0477ac */ /* 0x000e620008000a00 */
[----:B---3--:R-:W-:-:S04]  /*0070*/  IADD3 R0, P0, PT, R2, R5, RZ ;  /* 0x0000000502007210 */ /* 0x008fc80007f1e0ff */
[----:B------:R-:W-:Y:S02]  /*0080*/  LEA.HI.X.SX32 R6, R5, R3, 0x1, P0 ;  /* 0x0000000305067211 */ /* 0x000fe400000f0eff */
[----:B-1----:R-:W-:-:S04]  /*0090*/  ISETP.GT.U32.AND P0, PT, R0, UR4, PT ;  /* 0x0000000400007c0c */ /* 0x002fc8000bf04070 */
[----:B------:R-:W-:-:S13]  /*00a0*/  ISETP.GT.AND.EX P0, PT, R6, UR5, PT, P0 ;  /* 0x0000000506007c0c */ /* 0x000fda000bf04300 */
[----:B0-----:R-:W-:Y:S05]  /*00b0*/  @!P0 EXIT ;  /* 0x000000000000894d */ /* 0x001fea0003800000 */
[----:B------:R-:W-:Y:S01]  /*00c0*/  MOV R0, 0x0 ;  /* 0x0000000000007802 */ /* 0x000fe20000000f00 */
[----:B------:R-:W0:Y:S01]  /*00d0*/  LDCU.64 UR4, c[0x4][0x4b8] ;  /* 0x01009700ff0477ac */ /* 0x000e220008000a00 */
[----:B------:R-:W-:Y:S02]  /*00e0*/  HFMA2 R8, -RZ, RZ, 0, 2.384185791015625e-05 ;  /* 0x00000190ff087431 */ /* 0x000fe400000001ff */
[----:B------:R-:W-:Y:S01]  /*00f0*/  IMAD.MOV.U32 R12, RZ, RZ, 0x1 ;  /* 0x00000001ff0c7424 */ /* 0x000fe200078e00ff */
[----:B------:R1:W2:Y:S01]  /*0100*/  LDC.64 R2, c[0x4][R0] ;  /* 0x0100000000027b82 */ /* 0x0002a20000000a00 */
[----:B------:R-:W3:Y:S01]  /*0110*/  LDCU.64 UR6, c[0x4][0x4c0] ;  /* 0x01009800ff0677ac */ /* 0x000ee20008000a00 */
[----:B------:R-:W-:Y:S01]  /*0120*/  MOV R13, RZ ;  /* 0x000000ff000d7202 */ /* 0x000fe20000000f00 */
[----:B------:R-:W4:Y:S01]  /*0130*/  LDCU.64 UR8, c[0x4][0x8] ;  /* 0x01000100ff0877ac */ /* 0x000f220008000a00 */
[----:B0-----:R-:W-:Y:S02]  /*0140*/  IMAD.U32 R4, RZ, RZ, UR4 ;  /* 0x00000004ff047e24 */ /* 0x001fe4000f8e00ff */
[----:B------:R-:W-:-:S02]  /*0150*/  IMAD.U32 R5, RZ, RZ, UR5 ;  /* 0x00000005ff057e24 */ /* 0x000fc4000f8e00ff */
[----:B---3--:R-:W-:Y:S01]  /*0160*/  IMAD.U32 R6, RZ, RZ, UR6 ;  /* 0x00000006ff067e24 */ /* 0x008fe2000f8e00ff */
[----:B------:R-:W-:Y:S01]  /*0170*/  MOV R7, UR7 ;  /* 0x0000000700077c02 */ /* 0x000fe20008000f00 */
[----:B----4-:R-:W-:Y:S02]  /*0180*/  IMAD.U32 R10, RZ, RZ, UR8 ;  /* 0x00000008ff0a7e24 */ /* 0x010fe4000f8e00ff */
[----:B-1----:R-:W-:-:S07]  /*0190*/  IMAD.U32 R11, RZ, RZ, UR9 ;  /* 0x00000009ff0b7e24 */ /* 0x002fce000f8e00ff */
[----:B------:R-:W-:-:S07]  /*01a0*/  LEPC R20, `(.L_x_0) ;  /* 0x000000001014794e */ /* 0x000fce0000000000 */
[----:B--2---:R-:W-:Y:S05]  /*01b0*/  CALL.ABS.NOINC R2 ;  /* 0x0000000002007343 */ /* 0x004fea0003c00000 */
.L_x_0:
[----:B------:R-:W-:Y:S05]  /*01c0*/  EXIT ;  /* 0x000000000000794d */ /* 0x000fea0003800000 */
.L_x_1:
[----:B------:R-:W-:-:S00]  /*01d0*/  BRA `(.L_x_1) ;  /* 0xfffffffc00fc7947 */ /* 0x000fc0000383ffff */
[----:B------:R-:W-:-:S00]  /*01e0*/  NOP ;  /* 0x0000000000007918 */ /* 0x000fc00000000000 */
        /* <DEDUP_REMOVED lines=9> */
.L_x_41780:


//--------------------- .text._ZN2at6native24index_elementwise_kernelILi128ELi4EZNS0_16flip_kernel_implINS0_10OpaqueTypeILi16EEEEEvRNS_14TensorIteratorEEUliE_EEvlT1_ --------------------------
	.section	.text._ZN2at6native24index_elementwise_kernelILi128ELi4EZNS0_16flip_kernel_implINS0_10OpaqueTypeILi16EEEEEvRNS_14TensorIteratorEEUliE_EEvlT1_,"ax",@progbits
	.align	128
        .global         _ZN2at6native24index_elementwise_kernelILi128ELi4EZNS0_16flip_kernel_implINS0_10OpaqueTypeILi16EEEEEvRNS_14TensorIteratorEEUliE_EEvlT1_
        .type           _ZN2at6native24index_elementwise_kernelILi128ELi4EZNS0_16flip_kernel_implINS0_10OpaqueTypeILi16EEEEEvRNS_14TensorIteratorEEUliE_EEvlT1_,@function
        .size           _ZN2at6native24index_elementwise_kernelILi128ELi4EZNS0_16flip_kernel_implINS0_10OpaqueTypeILi16EEEEEvRNS_14TensorIteratorEEUliE_EEvlT1_,(.L_x_41853 - _ZN2at6native24index_elementwise_kernelILi128ELi4EZNS0_16flip_kernel_implINS0_10OpaqueTypeILi16EEEEEvRNS_14TensorIteratorEEUliE_EEvlT1_)
        .other          _ZN2at6native24index_elementwise_kernelILi128ELi4EZNS0_16flip_kernel_implINS0_10OpaqueTypeILi16EEEEEvRNS_14TensorIteratorEEUliE_EEvlT1_,@"STO_CUDA_ENTRY STV_DEFAULT"
_ZN2at6native24index_elementwise_kernelILi128ELi4EZNS0_16flip_kernel_implINS0_10OpaqueTypeILi16EEEEEvRNS_14TensorIteratorEEUliE_EEvlT1_:
.text._ZN2at6native24index_elementwise_kernelILi128ELi4EZNS0_16flip_kernel_implINS0_10OpaqueTypeILi16EEEEEvRNS_14TensorIteratorEEUliE_EEvlT1_:
[----:B------:R-:W-:Y:S08]  /*0000*/  LDC R1, c[0x0][0x37c] ;  /* 0x0000df00ff017b82 */ /* 0x000ff00000000800 */
[----:B------:R-:W0:Y:S01]  /*0010*/  LDC R2, c[0x0][0x388] ;  /* 0x0000e200ff027b82 */ /* 0x000e220000000800 */
[----:B------:R-:W1:Y:S01]  /*0020*/  S2R R3, SR_TID.X ;  /* 0x0000000000037919 */ /* 0x000e620000002100 */
[----:B------:R-:W2:Y:S06]  /*0030*/  LDCU.64 UR6, c[0x0][0x358] ;  /* 0x00006b00ff0677ac */ /* 0x000eac0008000a00 */
[----:B------:R-:W3:Y:S01]  /*0040*/  S2UR UR4, SR_CTAID.X ;  /* 0x00000000000479c3 */ /* 0x000ee20000002500 */
[----:B0-----:R-:W-:Y:S01]  /*0050*/  ISETP.NE.AND P0, PT, R2, RZ, PT ;  /* 0x000000ff0200720c */ /* 0x001fe20003f05270 */
[----:B---3--:R-:W-:-:S06]  /*0060*/  USHF.L.U32 UR4, UR4, 0x9, URZ ;  /* 0x0000000904047899 */ /* 0x008fcc00080006ff */
[----:B-1----:R-:W-:-:S06]  /*0070*/  LOP3.LUT R3, R3, UR4, RZ, 0xfc, !PT ;  /* 0x0000000403037c12 */ /* 0x002fcc000f8efcff */
[----:B--2---:R-:W-:Y:S05]  /*0080*/  @P0 BRA `(.L_x_2) ;  /* 0x0000000000840947 */ /* 0x004fea0003800000 */
[----:B------:R-:W0:Y:S02]  /*0090*/  LDCU.64 UR4, c[0x0][0x380] ;  /* 0x00007000ff0477ac */ /* 0x000e240008000a00 */
[----:B0-----:R-:W-:-:S04]  /*00a0*/  ISETP.GE.U32.AND P0, PT, R3, UR4, PT ;  /* 0x0000000403007c0c */ /* 0x001fc8000bf06070 */
[----:B------:R-:W-:-:S13]  /*00b0*/  ISETP.GE.AND.EX P0, PT, RZ, UR5, PT, P0 ;  /* 0x00000005ff007c0c */ /* 0x000fda000bf06300 */
[----:B------:R-:W0:Y:S02]  /*00c0*/  @!P0 LDC.64 R4, c[0x0][0x588] ;  /* 0x00016200ff048b82 */ /* 0x000e240000000a00 */
[----:B0-----:R-:W2:Y:S01]  /*00d0*/  @!P0 LDG.E.128 R12, desc[UR6][R4.64] ;  /* 0x00000006040c8981 */ /* 0x001ea2000c1e1d00 */
[----:B------:R-:W-:-:S05]  /*00e0*/  @!P0 IADD3 R3, PT, PT, R3, 0x80, RZ ;  /* 0x0000008003038810 */ /* 0x000fca0007ffe0ff */
[----:B------:R-:W2:Y:S01]  /*00f0*/  @!P0 LDC.64 R6, c[0x0][0x580] ;  /* 0x00016000ff068b82 */ /* 0x000ea20000000a00 */
[----:B------:R-:W-:-:S04]  /*0100*/  ISETP.GE.U32.AND P1, PT, R3, UR4, PT ;  /* 0x0000000403007c0c */ /* 0x000fc8000bf26070 */
[----:B------:R-:W-:-:S13]  /*0110*/  ISETP.GE.AND.EX P1, PT, RZ, UR5, PT, P1 ;  /* 0x00000005ff007c0c */ /* 0x000fda000bf26310 */
[----:B------:R-:W0:Y:S01]  /*0120*/  @!P1 LDC.64 R8, c[0x0][0x588] ;  /* 0x00016200ff089b82 */ /* 0x000e220000000a00 */
[----:B--2---:R1:W-:Y:S04]  /*0130*/  @!P0 STG.E.128 desc[UR6][R6.64], R12 ;  /* 0x0000000c06008986 */ /* 0x0043e8000c101d06 */
[----:B0-----:R-:W2:Y:S03]  /*0140*/  @!P1 LDG.E.128 R16, desc[UR6][R8.64] ;  /* 0x0000000608109981 */ /* 0x001ea6000c1e1d00 */
[----:B------:R-:W2:Y:S01]  /*0150*/  @!P1 LDC.64 R10, c[0x0][0x580] ;  /* 0x00016000ff0a9b82 */ /* 0x000ea20000000a00 */
[----:B------:R-:W-:Y:S01]  /*0160*/  @!P1 IADD3 R3, PT, PT, R3, 0x80, RZ ;  /* 0x0000008003039810 */ /* 0x000fe20007ffe0ff */
[----:B------:R-:W-:Y:S03]  /*0170*/  BSSY.RECONVERGENT B0, `(.L_x_3) ;  /* 0x000000a000007945 */ /* 0x000fe60003800200 */
[----:B------:R-:W-:-:S04]  /*0180*/  ISETP.GE.U32.AND P0, PT, R3, UR4, PT ;  /* 0x0000000403007c0c */ /* 0x000fc8000bf06070 */
[----:B------:R-:W-:Y:S01]  /*0190*/  ISETP.GE.AND.EX P0, PT, RZ, UR5, PT, P0 ;  /* 0x00000005ff007c0c */ /* 0x000fe2000bf06300 */
[----:B--2---:R1:W-:-:S12]  /*01a0*/  @!P1 STG.E.128 desc[UR6][R10.64], R16 ;  /* 0x000000100a009986 */ /* 0x0043d8000c101d06 */
[----:B------:R-:W-:Y:S05]  /*01b0*/  @P0 BRA `(.L_x_4) ;  /* 0x0000000000140947 */ /* 0x000fea0003800000 */
[----:B------:R-:W1:Y:S02]  /*01c0*/  LDC.64 R4, c[0x0][0x588] ;  /* 0x00016200ff047b82 */ /* 0x000e640000000a00 */
[----:B-1----:R-:W2:Y:S06]  /*01d0*/  LDG.E.128 R8, desc[UR6][R4.64] ;  /* 0x0000000604087981 */ /* 0x002eac000c1e1d00 */
[----:B------:R-:W2:Y:S01]  /*01e0*/  LDC.64 R6, c[0x0][0x580] ;  /* 0x00016000ff067b82 */ /* 0x000ea20000000a00 */
[----:B------:R-:W-:Y:S01]  /*01f0*/  IADD3 R3, PT, PT, R3, 0x80, RZ ;  /* 0x0000008003037810 */ /* 0x000fe20007ffe0ff */
[----:B--2---:R0:W-:Y:S06]  /*0200*/  STG.E.128 desc[UR6][R6.64], R8 ;  /* 0x0000000806007986 */ /* 0x0041ec000c101d06 */
.L_x_4:
[----:B------:R-:W-:Y:S05]  /*0210*/  BSYNC.RECONVERGENT B0 ;  /* 0x0000000000007941 */ /* 0x000fea0003800200 */
.L_x_3:
[----:B------:R-:W-:-:S04]  /*0220*/  ISETP.GE.U32.AND P0, PT, R3, UR4, PT ;  /* 0x0000000403007c0c */ /* 0x000fc8000bf06070 */
[----:B------:R-:W-:-:S13]  /*0230*/  ISETP.GE.AND.EX P0, PT, RZ, UR5, PT, P0 ;  /* 0x00000005ff007c0c */ /* 0x000fda000bf06300 */
[----:B------:R-:W-:Y:S05]  /*0240*/  @P0 EXIT ;  /* 0x000000000000094d */ /* 0x000fea0003800000 */
[----:B------:R-:W0:Y:S02]  /*0250*/  LDC.64 R2, c[0x0][0x588] ;  /* 0x00016200ff027b82 */ /* 0x000e240000000a00 */
[----:B01----:R-:W2:Y:S06]  /*0260*/  LDG.E.128 R8, desc[UR6][R2.64] ;  /* 0x0000000602087981 */ /* 0x003eac000c1e1d00 */
[----:B------:R-:W2:Y:S02]  /*0270*/  LDC.64 R4, c[0x0][0x580] ;  /* 0x00016000ff047b82 */ /* 0x000ea40000000a00 */
[----:B--2---:R-:W-:Y:S01]  /*0280*/  STG.E.128 desc[UR6][R4.64], R8 ;  /* 0x0000000804007986 */ /* 0x004fe2000c101d06 */
[----:B------:R-:W-:Y:S05]  /*0290*/  EXIT ;  /* 0x000000000000794d */ /* 0x000fea0003800000 */
.L_x_2:
[----:B------:R-:W0:Y:S01]  /*02a0*/  LDCU.64 UR4, c[0x0][0x380] ;  /* 0x00007000ff0477ac */ /* 0x000e220008000a00 */
[----:B------:R-:W-:Y:S01]  /*02b0*/  IADD3 R2, PT, PT, R2, -0x1, RZ ;  /* 0xffffffff02027810 */ /* 0x000fe20007ffe0ff */
[----:B------:R-:W-:Y:S03]  /*02c0*/  BSSY.RECONVERGENT B0, `(.L_x_5) ;  /* 0x0000138000007945 */ /* 0x000fe60003800200 */
[----:B------:R-:W-:-:S04]  /*02d0*/  VIMNMX.U32 R0, PT, PT, R2, 0x18, PT ;  /* 0x0000001802007848 */ /* 0x000fc80003fe0000 */
[----:B------:R-:W-:Y:S02]  /*02e0*/  IADD3 R0, PT, PT, R0, 0x1, RZ ;  /* 0x0000000100007810 */ /* 0x000fe40007ffe0ff */
[----:B0-----:R-:W-:-:S04]  /*02f0*/  ISETP.GE.U32.AND P0, PT, R3, UR4, PT ;  /* 0x0000000403007c0c */ /* 0x001fc8000bf06070 */
[----:B------:R-:W-:-:S13]  /*0300*/  ISETP.GE.AND.EX P0, PT, RZ, UR5, PT, P0 ;  /* 0x00000005ff007c0c */ /* 0x000fda000bf06300 */
[----:B------:R-:W-:Y:S05]  /*0310*/  @P0 BRA `(.L_x_6) ;  /* 0x0000001000c80947 */ /* 0x000fea0003800000 */
[----:B------:R-:W0:Y:S01]  /*0320*/  LDCU.64 UR8, c[0x0][0x390] ;  /* 0x00007200ff0877ac */ /* 0x000e220008000a00 */
[----:B------:R-:W-:Y:S01]  /*0330*/  HFMA2 R4, -RZ, RZ, 0, 0 ;  /* 0x00000000ff047431 */ /* 0x000fe200000001ff */
[----:B------:R-:W-:Y:S01]  /*0340*/  MOV R5, R3 ;  /* 0x0000000300057202 */ /* 0x000fe20000000f00 */
[----:B------:R-:W1:Y:S01]  /*0350*/  LDCU UR10, c[0x0][0x38c] ;  /* 0x00007180ff0a77ac */ /* 0x000e620008000800 */
[----:B------:R-:W-:Y:S01]  /*0360*/  ISETP.NE.AND P0, PT, R2, RZ, PT ;  /* 0x000000ff0200720c */ /* 0x000fe20003f05270 */
[----:B------:R-:W2:Y:S01]  /*0370*/  LDCU.64 UR12, c[0x0][0x4b8] ;  /* 0x00009700ff0c77ac */ /* 0x000ea20008000a00 */
[----:B0-----:R-:W-:-:S05]  /*0380*/  IMAD.HI.U32 R6, R3, UR8, R4 ;  /* 0x0000000803067c27 */ /* 0x001fca000f8e0004 */
[----:B------:R-:W-:-:S04]  /*0390*/  SHF.R.U32.HI R7, RZ, UR9, R6 ;  /* 0x00000009ff077c19 */ /* 0x000fc80008011606 */
[----:B------:R-:W-:-:S05]  /*03a0*/  IADD3 R4, PT, PT, -R7, RZ, RZ ;  /* 0x000000ff07047210 */ /* 0x000fca0007ffe1ff */
[----:B-1----:R-:W-:-:S04]  /*03b0*/  IMAD R4, R4, UR10, R3 ;  /* 0x0000000a04047c24 */ /* 0x002fc8000f8e0203 */
[C---:B--2---:R-:W-:Y:S02]  /*03c0*/  IMAD R5, R4.reuse, UR12, RZ ;  /* 0x0000000c04057c24 */ /* 0x044fe4000f8e02ff */
[----:B------:R-:W-:Y:S01]  /*03d0*/  IMAD R4, R4, UR13, RZ ;  /* 0x0000000d04047c24 */ /* 0x000fe2000f8e02ff */
[----:B------:R-:W-:Y:S06]  /*03e0*/  @!P0 BRA `(.L_x_7) ;  /* 0x0000001000748947 */ /* 0x000fec0003800000 */
[----:B------:R-:W0:Y:S01]  /*03f0*/  LDCU.64 UR10, c[0x0][0x398] ;  /* 0x00007300ff0a77ac */ /* 0x000e220008000a00 */
[----:B------:R-:W-:Y:S02]  /*0400*/  MOV R6, RZ ;  /* 0x000000ff00067202 */ /* 0x000fe40000000f00 */
[----:B------:R-:W-:Y:S01]  /*0410*/  ISETP.NE.AND P0, PT, R0, 0x2, PT ;  /* 0x000000020000780c */ /* 0x000fe20003f05270 */
[----:B------:R-:W1:Y:S01]  /*0420*/  LDCU UR8, c[0x0][0x3a0] ;  /* 0x00007400ff0877ac */ /* 0x000e620008000800 */
[----:B------:R-:W2:Y:S01]  /*0430*/  LDCU.64 UR12, c[0x0][0x4c0] ;  /* 0x00009800ff0c77ac */ /* 0x000ea20008000a00 */
[----:B0-----:R-:W-:-:S05]  /*0440*/  IMAD.HI.U32 R8, R7, UR11, R6 ;  /* 0x0000000b07087c27 */ /* 0x001fca000f8e0006 */
[----:B-1----:R-:W-:-:S05]  /*0450*/  SHF.R.U32.HI R9, RZ, UR8, R8 ;  /* 0x00000008ff097c19 */ /* 0x002fca0008011608 */
[----:B------:R-:W-:-:S04]  /*0460*/  IMAD.MOV R6, RZ, RZ, -R9 ;  /* 0x000000ffff067224 */ /* 0x000fc800078e0a09 */
[----:B------:R-:W-:-:S04]  /*0470*/  IMAD R6, R6, UR10, R7 ;  /* 0x0000000a06067c24 */ /* 0x000fc8000f8e0207 */
[C---:B--2---:R-:W-:Y:S02]  /*0480*/  IMAD R5, R6.reuse, UR12, R5 ;  /* 0x0000000c06057c24 */ /* 0x044fe4000f8e0205 */
[----:B------:R-:W-:Y:S01]  /*0490*/  IMAD R4, R6, UR13, R4 ;  /* 0x0000000d06047c24 */ /* 0x000fe2000f8e0204 */
[----:B------:R-:W-:Y:S06]  /*04a0*/  @!P0 BRA `(.L_x_7) ;  /* 0x0000001000448947 */ /* 0x000fec0003800000 */
[----:B------:R-:W0:Y:S01]  /*04b0*/  LDCU.64 UR8, c[0x0][0x3a8] ;  /* 0x00007500ff0877ac */ /* 0x000e220008000a00 */
[----:B------:R-:W-:Y:S01]  /*04c0*/  HFMA2 R8, -RZ, RZ, 0, 0 ;  /* 0x00000000ff087431 */ /* 0x000fe200000001ff */
[----:B------:R-:W-:Y:S01]  /*04d0*/  ISETP.NE.AND P0, PT, R0, 0x3, PT ;  /* 0x000000030000780c */ /* 0x000fe20003f05270 */
[----:B------:R-:W1:Y:S01]  /*04e0*/  LDCU UR10, c[0x0][0x3a4] ;  /* 0x00007480ff0a77ac */ /* 0x000e620008000800 */
[----:B------:R-:W2:Y:S02]  /*04f0*/  LDCU.64 UR12, c[0x0][0x4c8] ;  /* 0x00009900ff0c77ac */ /* 0x000ea40008000a00 */
[----:B0-----:R-:W-:-:S05]  /*0500*/  IMAD.HI.U32 R6, R9, UR8, R8 ;  /* 0x0000000809067c27 */ /* 0x001fca000f8e0008 */
[----:B------:R-:W-:-:S04]  /*0510*/  SHF.R.U32.HI R7, RZ, UR9, R6 ;  /* 0x00000009ff077c19 */ /* 0x000fc80008011606 */
[----:B------:R-:W-:-:S05]  /*0520*/  IADD3 R8, PT, PT, -R7, RZ, RZ ;  /* 0x000000ff07087210 */ /* 0x000fca0007ffe1ff */
[----:B-1----:R-:W-:-:S04]  /*0530*/  IMAD R8, R8, UR10, R9 ;  /* 0x0000000a08087c24 */ /* 0x002fc8000f8e0209 */
[C---:B--2---:R-:W-:Y:S02]  /*0540*/  IMAD R5, R8.reuse, UR12, R5 ;  /* 0x0000000c08057c24 */ /* 0x044fe4000f8e0205 */
[----:B------:R-:W-:Y:S01]  /*0550*/  IMAD R4, R8, UR13, R4 ;  /* 0x0000000d08047c24 */ /* 0x000fe2000f8e0204 */
[----:B------:R-:W-:Y:S06]  /*0560*/  @!P0 BRA `(.L_x_7) ;  /* 0x0000001000148947 */ /* 0x000fec0003800000 */
[----:B------:R-:W0:Y:S01]  /*0570*/  LDCU.64 UR10, c[0x0][0x3b0] ;  /* 0x00007600ff0a77ac */ /* 0x000e220008000a00 */
[----:B------:R-:W-:Y:S02]  /*0580*/  MOV R6, RZ ;  /* 0x000000ff00067202 */ /* 0x000fe40000000f00 */
[----:B------:R-:W-:Y:S01]  /*0590*/  ISETP.NE.AND P0, PT, R0, 0x4, PT ;  /* 0x000000040000780c */ /* 0x000fe20003f05270 */
[----:B------:R-:W1:Y:S01]  /*05a0*/  LDCU UR8, c[0x0][0x3b8] ;  /* 0x00007700ff0877ac */ /* 0x000e620008000800 */
[----:B------:R-:W2:Y:S01]  /*05b0*/  LDCU.64 UR12, c[0x0][0x4d0] ;  /* 0x00009a00ff0c77ac */ /* 0x000ea20008000a00 */
[----:B0-----:R-:W-:-:S05]  /*05c0*/  IMAD.HI.U32 R8, R7, UR11, R6 ;  /* 0x0000000b07087c27 */ /* 0x001fca000f8e0006 */
[----:B-1----:R-:W-:-:S04]  /*05d0*/  SHF.R.U32.HI R9, RZ, UR8, R8 ;  /* 0x00000008ff097c19 */ /* 0x002fc80008011608 */
[----:B------:R-:W-:-:S05]  /*05e0*/  IADD3 R6, PT, PT, -R9, RZ, RZ ;  /* 0x000000ff09067210 */ /* 0x000fca0007ffe1ff */
[----:B------:R-:W-:-:S04]  /*05f0*/  IMAD R6, R6, UR10, R7 ;  /* 0x0000000a06067c24 */ /* 0x000fc8000f8e0207 */
        /* <DEDUP_REMOVED lines=28> */
[----:B------:R-:W-:Y:S01]  /*07c0*/  IMAD.MOV.U32 R8, RZ, RZ, RZ ;  /* 0x000000ffff087224 */ /* 0x000fe200078e00ff */
        /* <DEDUP_REMOVED lines=52> */
[----:B------:R-:W-:-:S05]  /*0b10*/  SHF.R.U32.HI R7, RZ, UR9, R6 ;  /* 0x00000009ff077c19 */ /* 0x000fca0008011606 */
[----:B------:R-:W-:-:S04]  /*0b20*/  IMAD.MOV R8, RZ, RZ, -R7 ;  /* 0x000000ffff087224 */ /* 0x000fc800078e0a07 */
        /* <DEDUP_REMOVED lines=148> */
[----:B------:R-:W-:Y:S01]  /*1470*/  ISETP.NE.AND P0, PT, R0, 0x18, PT ;  /* 0x000000180000780c */ /* 0x000fe20003f05270 */
[----:B------:R-:W0:Y:S01]  /*1480*/  LDCU.64 UR10, c[0x0][0x4a0] ;  /* 0x00009400ff0a77ac */ /* 0x000e220008000a00 */
[----:B------:R-:W-:Y:S01]  /*1490*/  HFMA2 R6, -RZ, RZ, 0, 0 ;  /* 0x00000000ff067431 */ /* 0x000fe200000001ff */
[----:B------:R-:W1:Y:S10]  /*14a0*/  LDCU UR8, c[0x0][0x4a8] ;  /* 0x00009500ff0877ac */ /* 0x000e740008000800 */
[----:B------:R-:W2:Y:S01]  /*14b0*/  @P0 LDC.64 R14, c[0x0][0x4b0] ;  /* 0x00012c00ff0e0b82 */ /* 0x000ea20000000a00 */
[----:B0-----:R-:W-:-:S07]  /*14c0*/  IMAD.HI.U32 R10, R7, UR11, R6 ;  /* 0x0000000b070a7c27 */ /* 0x001fce000f8e0006 */
[----:B------:R-:W0:Y:S01]  /*14d0*/  @P0 LDC R17, c[0x0][0x4ac] ;  /* 0x00012b00ff110b82 */ /* 0x000e220000000800 */
[----:B-1----:R-:W-:Y:S01]  /*14e0*/  SHF.R.U32.HI R11, RZ, UR8, R10 ;  /* 0x00000008ff0b7c19 */ /* 0x002fe2000801160a */
[----:B------:R-:W1:Y:S01]  /*14f0*/  LDCU.64 UR8, c[0x0][0x570] ;  /* 0x0000ae00ff0877ac */ /* 0x000e620008000a00 */
[----:B------:R-:W-:-:S05]  /*1500*/  @P0 MOV R10, RZ ;  /* 0x000000ff000a0202 */ /* 0x000fca0000000f00 */
[----:B------:R-:W3:Y:S01]  /*1510*/  @P0 LDC.64 R8, c[0x0][0x578] ;  /* 0x00015e00ff080b82 */ /* 0x000ee20000000a00 */
[--C-:B------:R-:W-:Y:S02]  /*1520*/  IMAD.MOV R13, RZ, RZ, -R11.reuse ;  /* 0x000000ffff0d7224 */ /* 0x100fe400078e0a0b */
[----:B--2---:R-:W-:-:S05]  /*1530*/  @P0 IMAD.HI.U32 R6, R11, R14, R10 ;  /* 0x0000000e0b060227 */ /* 0x004fca00078e000a */
[----:B------:R-:W-:Y:S01]  /*1540*/  @P0 SHF.R.U32.HI R10, RZ, R15, R6 ;  /* 0x0000000fff0a0219 */ /* 0x000fe20000011606 */
[----:B------:R-:W-:-:S03]  /*1550*/  IMAD R6, R13, UR10, R7 ;  /* 0x0000000a0d067c24 */ /* 0x000fc6000f8e0207 */
[----:B------:R-:W-:Y:S01]  /*1560*/  @P0 IADD3 R10, PT, PT, -R10, RZ, RZ ;  /* 0x000000ff0a0a0210 */ /* 0x000fe20007ffe1ff */
[C---:B-1----:R-:W-:Y:S02]  /*1570*/  IMAD R5, R6.reuse, UR8, R5 ;  /* 0x0000000806057c24 */ /* 0x042fe4000f8e0205 */
[----:B------:R-:W-:Y:S02]  /*1580*/  IMAD R4, R6, UR9, R4 ;  /* 0x0000000906047c24 */ /* 0x000fe4000f8e0204 */
[----:B0-----:R-:W-:-:S04]  /*1590*/  @P0 IMAD R10, R10, R17, R11 ;  /* 0x000000110a0a0224 */ /* 0x001fc800078e020b */
[C---:B---3--:R-:W-:Y:S02]  /*15a0*/  @P0 IMAD R5, R10.reuse, R8, R5 ;  /* 0x000000080a050224 */ /* 0x048fe400078e0205 */
[----:B------:R-:W-:-:S07]  /*15b0*/  @P0 IMAD R4, R10, R9, R4 ;  /* 0x000000090a040224 */ /* 0x000fce00078e0204 */
.L_x_7:
[----:B------:R-:W0:Y:S02]  /*15c0*/  LDCU.128 UR8, c[0x0][0x580] ;  /* 0x0000b000ff0877ac */ /* 0x000e240008000c00 */
[----:B0-----:R-:W-:-:S04]  /*15d0*/  IADD3 R6, P0, PT, R4, UR10, RZ ;  /* 0x0000000a04067c10 */ /* 0x001fc8000ff1e0ff */
[----:B------:R-:W-:-:S05]  /*15e0*/  LEA.HI.X.SX32 R7, R4, UR11, 0x1, P0 ;  /* 0x0000000b04077c11 */ /* 0x000fca00080f0eff */
[----:B------:R-:W2:Y:S01]  /*15f0*/  LDG.E.128 R8, desc[UR6][R6.64] ;  /* 0x0000000606087981 */ /* 0x000ea2000c1e1d00 */
[----:B------:R-:W-:Y:S02]  /*1600*/  IADD3 R4, P0, PT, R5, UR8, RZ ;  /* 0x0000000805047c10 */ /* 0x000fe4000ff1e0ff */
[----:B------:R-:W-:Y:S02]  /*1610*/  IADD3 R3, PT, PT, R3, 0x80, RZ ;  /* 0x0000008003037810 */ /* 0x000fe40007ffe0ff */
[----:B------:R-:W-:-:S05]  /*1620*/  LEA.HI.X.SX32 R5, R5, UR9, 0x1, P0 ;  /* 0x0000000905057c11 */ /* 0x000fca00080f0eff */
[----:B--2---:R0:W-:Y:S04]  /*1630*/  STG.E.128 desc[UR6][R4.64], R8 ;  /* 0x0000000804007986 */ /* 0x0041e8000c101d06 */
.L_x_6:
[----:B------:R-:W-:Y:S05]  /*1640*/  BSYNC.RECONVERGENT B0 ;  /* 0x0000000000007941 */ /* 0x000fea0003800200 */
.L_x_5:
[----:B------:R-:W-:Y:S01]  /*1650*/  ISETP.GE.U32.AND P0, PT, R3, UR4, PT ;  /* 0x0000000403007c0c */ /* 0x000fe2000bf06070 */
[----:B------:R-:W-:Y:S03]  /*1660*/  BSSY.RECONVERGENT B0, `(.L_x_8) ;  /* 0x0000135000007945 */ /* 0x000fe60003800200 */
[----:B------:R-:W-:-:S13]  /*1670*/  ISETP.GE.AND.EX P0, PT, RZ, UR5, PT, P0 ;  /* 0x00000005ff007c0c */ /* 0x000fda000bf06300 */
[----:B------:R-:W-:Y:S05]  /*1680*/  @P0 BRA `(.L_x_9) ;  /* 0x0000001000c80947 */ /* 0x000fea0003800000 */
[----:B------:R-:W1:Y:S01]  /*1690*/  LDCU.64 UR8, c[0x0][0x390] ;  /* 0x00007200ff0877ac */ /* 0x000e620008000a00 */
[----:B0-----:R-:W-:Y:S01]  /*16a0*/  HFMA2 R4, -RZ, RZ, 0, 0 ;  /* 0x00000000ff047431 */ /* 0x001fe200000001ff */
[----:B------:R-:W-:Y:S01]  /*16b0*/  MOV R5, R3 ;  /* 0x0000000300057202 */ /* 0x000fe20000000f00 */
[----:B------:R-:W0:Y:S01]  /*16c0*/  LDCU UR10, c[0x0][0x38c] ;  /* 0x00007180ff0a77ac */ /* 0x000e220008000800 */
[----:B------:R-:W-:Y:S01]  /*16d0*/  ISETP.NE.AND P0, PT, R2, RZ, PT ;  /* 0x000000ff0200720c */ /* 0x000fe20003f05270 */
[----:B------:R-:W2:Y:S01]  /*16e0*/  LDCU.64 UR12, c[0x0][0x4b8] ;  /* 0x00009700ff0c77ac */ /* 0x000ea20008000a00 */
[----:B-1----:R-:W-:-:S05]  /*16f0*/  IMAD.HI.U32 R6, R3, UR8, R4 ;  /* 0x0000000803067c27 */ /* 0x002fca000f8e0004 */
[----:B------:R-:W-:-:S04]  /*1700*/  SHF.R.U32.HI R7, RZ, UR9, R6 ;  /* 0x00000009ff077c19 */ /* 0x000fc80008011606 */
[----:B------:R-:W-:-:S05]  /*1710*/  IADD3 R4, PT, PT, -R7, RZ, RZ ;  /* 0x000000ff07047210 */ /* 0x000fca0007ffe1ff */
[----:B0-----:R-:W-:-:S04]  /*1720*/  IMAD R4, R4, UR10, R3 ;  /* 0x0000000a04047c24 */ /* 0x001fc8000f8e0203 */
        /* <DEDUP_REMOVED lines=276> */
[----:B------:R-:W-:Y:S02]  /*2870*/  @P0 MOV R10, RZ ;  /* 0x000000ff000a0202 */ /* 0x000fe40000000f00 */
[----:B------:R-:W-:-:S03]  /*2880*/  IADD3 R13, PT, PT, -R11, RZ, RZ ;  /* 0x000000ff0b0d7210 */ /* 0x000fc60007ffe1ff */
[----:B------:R-:W3:Y:S01]  /*2890*/  @P0 LDC.64 R8, c[0x0][0x578] ;  /* 0x00015e00ff080b82 */ /* 0x000ee20000000a00 */
        /* <DEDUP_REMOVED lines=9> */
.L_x_10:
        /* <DEDUP_REMOVED lines=8> */
.L_x_9:
[----:B------:R-:W-:Y:S05]  /*29b0*/  BSYNC.RECONVERGENT B0 ;  /* 0x0000000000007941 */ /* 0x000fea0003800200 */
.L_x_8:
[----:B------:R-:W-:Y:S01]  /*29c0*/  ISETP.GE.U32.AND P0, PT, R3, UR4, PT ;  /* 0x0000000403007c0c */ /* 0x000fe2000bf06070 */
[----:B------:R-:W-:Y:S03]  /*29d0*/  BSSY.RECONVERGENT B0, `(.L_x_11) ;  /* 0x0000135000007945 */ /* 0x000fe60003800200 */
[----:B------:R-:W-:-:S13]  /*29e0*/  ISETP.GE.AND.EX P0, PT, RZ, UR5, PT, P0 ;  /* 0x00000005ff007c0c */ /* 0x000fda000bf06300 */
[----:B------:R-:W-:Y:S05]  /*29f0*/  @P0 BRA `(.L_x_12) ;  /* 0x0000001000c80947 */ /* 0x000fea0003800000 */
[----:B------:R-:W2:Y:S01]  /*2a00*/  LDCU.64 UR8, c[0x0][0x390] ;  /* 0x00007200ff0877ac */ /* 0x000ea20008000a00 */
[----:B01----:R-:W-:Y:S01]  /*2a10*/  HFMA2 R4, -RZ, RZ, 0, 0 ;  /* 0x00000000ff047431 */ /* 0x003fe200000001ff */
[----:B------:R-:W-:Y:S01]  /*2a20*/  MOV R5, R3 ;  /* 0x0000000300057202 */ /* 0x000fe20000000f00 */
[----:B------:R-:W0:Y:S01]  /*2a30*/  LDCU UR10, c[0x0][0x38c] ;  /* 0x00007180ff0a77ac */ /* 0x000e220008000800 */
[----:B------:R-:W-:Y:S01]  /*2a40*/  ISETP.NE.AND P0, PT, R2, RZ, PT ;  /* 0x000000ff0200720c */ /* 0x000fe20003f05270 */
[----:B------:R-:W1:Y:S01]  /*2a50*/  LDCU.64 UR12, c[0x0][0x4b8] ;  /* 0x00009700ff0c77ac */ /* 0x000e620008000a00 */
[----:B--2---:R-:W-:-:S05]  /*2a60*/  IMAD.HI.U32 R6, R3, UR8, R4 ;  /* 0x0000000803067c27 */ /* 0x004fca000f8e0004 */
[----:B------:R-:W-:-:S04]  /*2a70*/  SHF.R.U32.HI R7, RZ, UR9, R6 ;  /* 0x00000009ff077c19 */ /* 0x000fc80008011606 */
[----:B------:R-:W-:-:S05]  /*2a80*/  IADD3 R4, PT, PT, -R7, RZ, RZ ;  /* 0x000000ff07047210 */ /* 0x000fca0007ffe1ff */
[----:B0-----:R-:W-:-:S04]  /*2a90*/  IMAD R4, R4, UR10, R3 ;  /* 0x0000000a04047c24 */ /* 0x001fc8000f8e0203 */
[C---:B-1----:R-:W-:Y:S02]  /*2aa0*/  IMAD R5, R4.reuse, UR12, RZ ;  /* 0x0000000c04057c24 */ /* 0x042fe4000f8e02ff */
[----:B------:R-:W-:Y:S01]  /*2ab0*/  IMAD R4, R4, UR13, RZ ;  /* 0x0000000d04047c24 */ /* 0x000fe2000f8e02ff */
        /* <DEDUP_REMOVED lines=267> */
[----:B------:R-:W-:Y:S01]  /*3b70*/  MOV R6, RZ ;  /* 0x000000ff00067202 */ /* 0x000fe20000000f00 */
        /* <DEDUP_REMOVED lines=18> */
.L_x_13:
        /* <DEDUP_REMOVED lines=8> */
.L_x_12:
[----:B------:R-:W-:Y:S05]  /*3d20*/  BSYNC.RECONVERGENT B0 ;  /* 0x0000000000007941 */ /* 0x000fea0003800200 */
.L_x_11:
[----:B------:R-:W-:-:S04]  /*3d30*/  ISETP.GE.U32.AND P0, PT, R3, UR4, PT ;  /* 0x0000000403007c0c */ /* 0x000fc8000bf06070 */
[----:B------:R-:W-:-:S13]  /*3d40*/  ISETP.GE.AND.EX P0, PT, RZ, UR5, PT, P0 ;  /* 0x00000005ff007c0c */ /* 0x000fda000bf06300 */
[----:B------:R-:W-:Y:S05]  /*3d50*/  @P0 EXIT ;  /* 0x000000000000094d */ /* 0x000fea0003800000 */
[----:B------:R-:W3:Y:S01]  /*3d60*/  LDCU.64 UR4, c[0x0][0x390] ;  /* 0x00007200ff0477ac */ /* 0x000ee20008000a00 */
[----:B012---:R-:W-:Y:S01]  /*3d70*/  MOV R4, RZ ;  /* 0x000000ff00047202 */ /* 0x007fe20000000f00 */
[----:B------:R-:W-:Y:S01]  /*3d80*/  IMAD.MOV.U32 R5, RZ, RZ, R3 ;  /* 0x000000ffff057224 */ /* 0x000fe200078e0003 */
[----:B------:R-:W-:Y:S01]  /*3d90*/  ISETP.NE.AND P0, PT, R2, RZ, PT ;  /* 0x000000ff0200720c */ /* 0x000fe20003f05270 */
[----:B------:R-:W0:Y:S01]  /*3da0*/  LDCU UR8, c[0x0][0x38c] ;  /* 0x00007180ff0877ac */ /* 0x000e220008000800 */
[----:B------:R-:W1:Y:S01]  /*3db0*/  LDCU.64 UR10, c[0x0][0x4b8] ;  /* 0x00009700ff0a77ac */ /* 0x000e620008000a00 */
[----:B---3--:R-:W-:-:S05]  /*3dc0*/  IMAD.HI.U32 R4, R3, UR4, R4 ;  /* 0x0000000403047c27 */ /* 0x008fca000f8e0004 */
[----:B------:R-:W-:-:S04]  /*3dd0*/  SHF.R.U32.HI R5, RZ, UR5, R4 ;  /* 0x00000005ff057c19 */ /* 0x000fc80008011604 */
[----:B------:R-:W-:-:S05]  /*3de0*/  IADD3 R6, PT, PT, -R5, RZ, RZ ;  /* 0x000000ff05067210 */ /* 0x000fca0007ffe1ff */
[----:B0-----:R-:W-:-:S04]  /*3df0*/  IMAD R2, R6, UR8, R3 ;  /* 0x0000000806027c24 */ /* 0x001fc8000f8e0203 */
[C---:B-1----:R-:W-:Y:S02]  /*3e00*/  IMAD R3, R2.reuse, UR10, RZ ;  /* 0x0000000a02037c24 */ /* 0x042fe4000f8e02ff */
[----:B------:R-:W-:Y:S01]  /*3e10*/  IMAD R2, R2, UR11, RZ ;  /* 0x0000000b02027c24 */ /* 0x000fe2000f8e02ff */
        /* <DEDUP_REMOVED lines=276> */
[----:B------:R-:W3:Y:S02]  /*4f60*/  @P0 LDC.64 R12, c[0x0][0x578] ;  /* 0x00015e00ff0c0b82 */ /* 0x000ee40000000a00 */
[----:B------:R-:W-:Y:S02]  /*4f70*/  IMAD R4, R4, UR8, R5 ;  /* 0x0000000804047c24 */ /* 0x000fe4000f8e0205 */
[----:B--2---:R-:W-:-:S05]  /*4f80*/  @P0 IMAD.HI.U32 R0, R7, R8, R6 ;  /* 0x0000000807000227 */ /* 0x004fca00078e0006 */
[----:B------:R-:W-:Y:S01]  /*4f90*/  @P0 SHF.R.U32.HI R0, RZ, R9, R0 ;  /* 0x00000009ff000219 */ /* 0x000fe20000011600 */
[C---:B-1----:R-:W-:Y:S02]  /*4fa0*/  IMAD R3, R4.reuse, UR4, R3 ;  /* 0x0000000404037c24 */ /* 0x042fe4000f8e0203 */
[----:B------:R-:W-:Y:S01]  /*4fb0*/  IMAD R2, R4, UR5, R2 ;  /* 0x0000000504027c24 */ /* 0x000fe2000f8e0202 */
[----:B------:R-:W-:-:S05]  /*4fc0*/  @P0 IADD3 R6, PT, PT, -R0, RZ, RZ ;  /* 0x000000ff00060210 */ /* 0x000fca0007ffe1ff */
[----:B0-----:R-:W-:-:S04]  /*4fd0*/  @P0 IMAD R6, R11, R6, R7 ;  /* 0x000000060b060224 */ /* 0x001fc800078e0207 */
[C---:B---3--:R-:W-:Y:S02]  /*4fe0*/  @P0 IMAD R3, R6.reuse, R12, R3 ;  /* 0x0000000c06030224 */ /* 0x048fe400078e0203 */
[----:B------:R-:W-:-:S07]  /*4ff0*/  @P0 IMAD R2, R6, R13, R2 ;  /* 0x0000000d06020224 */ /* 0x000fce00078e0202 */
.L_x_14:
[----:B------:R-:W0:Y:S02]  /*5000*/  LDCU.128 UR8, c[0x0][0x580] ;  /* 0x0000b000ff0877ac */ /* 0x000e240008000c00 */
[----:B0-----:R-:W-:-:S04]  /*5010*/  IADD3 R4, P0, PT, R2, UR10, RZ ;  /* 0x0000000a02047c10 */ /* 0x001fc8000ff1e0ff */
[----:B------:R-:W-:-:S06]  /*5020*/  LEA.HI.X.SX32 R5, R2, UR11, 0x1, P0 ;  /* 0x0000000b02057c11 */ /* 0x000fcc00080f0eff */
[----:B------:R-:W2:Y:S01]  /*5030*/  LDG.E.128 R4, desc[UR6][R4.64] ;  /* 0x0000000604047981 */ /* 0x000ea2000c1e1d00 */
[----:B------:R-:W-:-:S04]  /*5040*/  IADD3 R2, P0, PT, R3, UR8, RZ ;  /* 0x0000000803027c10 */ /* 0x000fc8000ff1e0ff */
[----:B------:R-:W-:-:S05]  /*5050*/  LEA.HI.X.SX32 R3, R3, UR9, 0x1, P0 ;  /* 0x0000000903037c11 */ /* 0x000fca00080f0eff */
[----:B--2---:R-:W-:Y:S01]  /*5060*/  STG.E.128 desc[UR6][R2.64], R4 ;  /* 0x0000000402007986 */ /* 0x004fe2000c101d06 */
[----:B------:R-:W-:Y:S05]  /*5070*/  EXIT ;  /* 0x000000000000794d */ /* 0x000fea0003800000 */
.L_x_15:
        /* <DEDUP_REMOVED lines=16> */
.L_x_41853:


//--------------------- .text._ZN2at6native24index_elementwise_kernelILi128ELi4EZNS0_16flip_kernel_implINS0_10OpaqueTypeILi2EEEEEvRNS_14TensorIteratorEEUliE_EEvlT1_ --------------------------
	.section	.text._ZN2at6native24index_elementwise_kernelILi128ELi4EZNS0_16flip_kernel_implINS0_10OpaqueTypeILi2EEEEEvRNS_14TensorIteratorEEUliE_EEvlT1_,"ax",@progbits
	.align	128
        .global         _ZN2at6native24index_elementwise_kernelILi128ELi4EZNS0_16flip_kernel_implINS0_10OpaqueTypeILi2EEEEEvRNS_14TensorIteratorEEUliE_EEvlT1_
        .type           _ZN2at6native24index_elementwise_kernelILi128ELi4EZNS0_16flip_kernel_implINS0_10OpaqueTypeILi2EEEEEvRNS_14TensorIteratorEEUliE_EEvlT1_,@function
        .size           _ZN2at6native24index_elementwise_kernelILi128ELi4EZNS0_16flip_kernel_implINS0_10OpaqueTypeILi2EEEEEvRNS_14TensorIteratorEEUliE_EEvlT1_,(.L_x_41854 - _ZN2at6native24index_elementwise_kernelILi128ELi4EZNS0_16flip_kernel_implINS0_10OpaqueTypeILi2EEEEEvRNS_14TensorIteratorEEUliE_EEvlT1_)
        .other          _ZN2at6native24index_elementwise_kernelILi128ELi4EZNS0_16flip_kernel_implINS0_10OpaqueTypeILi2EEEEEvRNS_14TensorIteratorEEUliE_EEvlT1_,@"STO_CUDA_ENTRY STV_DEFAULT"
_ZN2at6native24index_elementwise_kernelILi128ELi4EZNS0_16flip_kernel_implINS0_10OpaqueTypeILi2EEEEEvRNS_14TensorIteratorEEUliE_EEvlT1_:
.text._ZN2at6native24index_elementwise_kernelILi128ELi4EZNS0_16flip_kernel_implINS0_10OpaqueTypeILi2EEEEEvRNS_14TensorIteratorEEUliE_EEvlT1_:
        /* <DEDUP_REMOVED lines=13> */
[----:B0-----:R-:W2:Y:S01]  /*00d0*/  @!P0 LDG.E.U16 R4, desc[UR6][R4.64] ;  /* 0x0000000604048981 */ /* 0x001ea2000c1e1500 */
[----:B------:R-:W-:-:S05]  /*00e0*/  @!P0 IADD3 R3, PT, PT, R3, 0x80, RZ ;  /* 0x0000008003038810 */ /* 0x000fca0007ffe0ff */
[----:B------:R-:W0:Y:S01]  /*00f0*/  @!P0 LDC.64 R6, c[0x0][0x580] ;  /* 0x00016000ff068b82 */ /* 0x000e220000000a00 */
[----:B------:R-:W-:-:S04]  /*0100*/  ISETP.GE.U32.AND P1, PT, R3, UR4, PT ;  /* 0x0000000403007c0c */ /* 0x000fc8000bf26070 */
[----:B------:R-:W-:-:S13]  /*0110*/  ISETP.GE.AND.EX P1, PT, RZ, UR5, PT, P1 ;  /* 0x00000005ff007c0c */ /* 0x000fda000bf26310 */
[----:B------:R-:W1:Y:S01]  /*0120*/  @!P1 LDC.64 R8, c[0x0][0x588] ;  /* 0x00016200ff089b82 */ /* 0x000e620000000a00 */
[----:B--2---:R-:W-:-:S05]  /*0130*/  @!P0 PRMT R13, R4, 0x7710, RZ ;  /* 0x00007710040d8816 */ /* 0x004fca00000000ff */
[----:B0-----:R0:W-:Y:S04]  /*0140*/  @!P0 STG.E.U16 desc[UR6][R6.64], R13 ;  /* 0x0000000d06008986 */ /* 0x0011e8000c101506 */
[----:B-1----:R-:W2:Y:S01]  /*0150*/  @!P1 LDG.E.U16 R8, desc[UR6][R8.64] ;  /* 0x0000000608089981 */ /* 0x002ea2000c1e1500 */
[----:B------:R-:W1:Y:S01]  /*0160*/  @!P1 LDC.64 R10, c[0x0][0x580] ;  /* 0x00016000ff0a9b82 */ /* 0x000e620000000a00 */
[----:B------:R-:W-:Y:S01]  /*0170*/  @!P1 IADD3 R3, PT, PT, R3, 0x80, RZ ;  /* 0x0000008003039810 */ /* 0x000fe20007ffe0ff */
[----:B------:R-:W-:Y:S03]  /*0180*/  BSSY.RECONVERGENT B0, `(.L_x_17) ;  /* 0x000000c000007945 */ /* 0x000fe60003800200 */
[----:B------:R-:W-:-:S04]  /*0190*/  ISETP.GE.U32.AND P0, PT, R3, UR4, PT ;  /* 0x0000000403007c0c */ /* 0x000fc8000bf06070 */
[----:B------:R-:W-:Y:S02]  /*01a0*/  ISETP.GE.AND.EX P0, PT, RZ, UR5, PT, P0 ;  /* 0x00000005ff007c0c */ /* 0x000fe4000bf06300 */
[----:B--2---:R-:W-:-:S05]  /*01b0*/  @!P1 PRMT R5, R8, 0x7710, RZ ;  /* 0x0000771008059816 */ /* 0x004fca00000000ff */
[----:B-1----:R0:W-:Y:S06]  /*01c0*/  @!P1 STG.E.U16 desc[UR6][R10.64], R5 ;  /* 0x000000050a009986 */ /* 0x0021ec000c101506 */
[----:B------:R-:W-:Y:S05]  /*01d0*/  @P0 BRA `(.L_x_18) ;  /* 0x0000000000180947 */ /* 0x000fea0003800000 */
[----:B0-----:R-:W0:Y:S02]  /*01e0*/  LDC.64 R4, c[0x0][0x588] ;  /* 0x00016200ff047b82 */ /* 0x001e240000000a00 */
[----:B0-----:R-:W2:Y:S06]  /*01f0*/  LDG.E.U16 R4, desc[UR6][R4.64] ;  /* 0x0000000604047981 */ /* 0x001eac000c1e1500 */
[----:B------:R-:W0:Y:S01]  /*0200*/  LDC.64 R6, c[0x0][0x580] ;  /* 0x00016000ff067b82 */ /* 0x000e220000000a00 */
[----:B------:R-:W-:Y:S02]  /*0210*/  IADD3 R3, PT, PT, R3, 0x80, RZ ;  /* 0x0000008003037810 */ /* 0x000fe40007ffe0ff */
[----:B--2---:R-:W-:-:S05]  /*0220*/  PRMT R9, R4, 0x7710, RZ ;  /* 0x0000771004097816 */ /* 0x004fca00000000ff */
[----:B0-----:R1:W-:Y:S02]  /*0230*/  STG.E.U16 desc[UR6][R6.64], R9 ;  /* 0x0000000906007986 */ /* 0x0013e4000c101506 */
.L_x_18:
[----:B------:R-:W-:Y:S05]  /*0240*/  BSYNC.RECONVERGENT B0 ;  /* 0x0000000000007941 */ /* 0x000fea0003800200 */
.L_x_17:
[----:B------:R-:W-:-:S04]  /*0250*/  ISETP.GE.U32.AND P0, PT, R3, UR4, PT ;  /* 0x0000000403007c0c */ /* 0x000fc8000bf06070 */
[----:B------:R-:W-:-:S13]  /*0260*/  ISETP.GE.AND.EX P0, PT, RZ, UR5, PT, P0 ;  /* 0x00000005ff007c0c */ /* 0x000fda000bf06300 */
[----:B------:R-:W-:Y:S05]  /*0270*/  @P0 EXIT ;  /* 0x000000000000094d */ /* 0x000fea0003800000 */
[----:B------:R-:W2:Y:S02]  /*0280*/  LDC.64 R2, c[0x0][0x588] ;  /* 0x00016200ff027b82 */ /* 0x000ea40000000a00 */
[----:B--2---:R-:W1:Y:S06]  /*0290*/  LDG.E.U16 R2, desc[UR6][R2.64] ;  /* 0x0000000602027981 */ /* 0x004e6c000c1e1500 */
[----:B0-----:R-:W0:Y:S01]  /*02a0*/  LDC.64 R4, c[0x0][0x580] ;  /* 0x00016000ff047b82 */ /* 0x001e220000000a00 */
[----:B-1----:R-:W-:-:S05]  /*02b0*/  PRMT R7, R2, 0x7710, RZ ;  /* 0x0000771002077816 */ /* 0x002fca00000000ff */
[----:B0-----:R-:W-:Y:S01]  /*02c0*/  STG.E.U16 desc[UR6][R4.64], R7 ;  /* 0x0000000704007986 */ /* 0x001fe2000c101506 */
[----:B------:R-:W-:Y:S05]  /*02d0*/  EXIT ;  /* 0x000000000000794d */ /* 0x000fea0003800000 */
.L_x_16:
        /* <DEDUP_REMOVED lines=15> */
[----:B------:R-:W-:-:S05]  /*03d0*/  SHF.R.U32.HI R7, RZ, UR9, R6 ;  /* 0x00000009ff077c19 */ /* 0x000fca0008011606 */
[----:B------:R-:W-:-:S04]  /*03e0*/  IMAD.MOV R4, RZ, RZ, -R7 ;  /* 0x000000ffff047224 */ /* 0x000fc800078e0a07 */
        /* <DEDUP_REMOVED lines=282> */
[----:B------:R-:W-:-:S04]  /*1590*/  IMAD R6, R13, UR10, R7 ;  /* 0x0000000a0d067c24 */ /* 0x000fc8000f8e0207 */
[----:B------:R-:W-:Y:S02]  /*15a0*/  @P0 IMAD.MOV R10, RZ, RZ, -R10 ;  /* 0x000000ffff0a0224 */ /* 0x000fe400078e0a0a */
[----:B-1----:R-:W-:Y:S02]  /*15b0*/  IMAD R5, R6, UR8, R5 ;  /* 0x0000000806057c24 */ /* 0x002fe4000f8e0205 */
[----:B0-----:R-:W-:Y:S02]  /*15c0*/  @P0 IMAD R10, R10, R17, R11 ;  /* 0x000000110a0a0224 */ /* 0x001fe400078e020b */
[----:B------:R-:W-:Y:S02]  /*15d0*/  IMAD R4, R6, UR9, R4 ;  /* 0x0000000906047c24 */ /* 0x000fe4000f8e0204 */
[C---:B---3--:R-:W-:Y:S02]  /*15e0*/  @P0 IMAD R5, R10.reuse, R8, R5 ;  /* 0x000000080a050224 */ /* 0x048fe400078e0205 */
[----:B------:R-:W-:-:S07]  /*15f0*/  @P0 IMAD R4, R10, R9, R4 ;  /* 0x000000090a040224 */ /* 0x000fce00078e0204 */
.L_x_21:
[----:B------:R-:W0:Y:S02]  /*1600*/  LDCU.128 UR8, c[0x0][0x580] ;  /* 0x0000b000ff0877ac */ /* 0x000e240008000c00 */
[----:B0-----:R-:W-:-:S04]  /*1610*/  IADD3 R6, P0, PT, R4, UR10, RZ ;  /* 0x0000000a04067c10 */ /* 0x001fc8000ff1e0ff */
[----:B------:R-:W-:-:S05]  /*1620*/  LEA.HI.X.SX32 R7, R4, UR11, 0x1, P0 ;  /* 0x0000000b04077c11 */ /* 0x000fca00080f0eff */
[----:B------:R-:W2:Y:S01]  /*1630*/  LDG.E.U16 R6, desc[UR6][R6.64] ;  /* 0x0000000606067981 */ /* 0x000ea2000c1e1500 */
[----:B------:R-:W-:Y:S02]  /*1640*/  IADD3 R4, P0, PT, R5, UR8, RZ ;  /* 0x0000000805047c10 */ /* 0x000fe4000ff1e0ff */
[----:B------:R-:W-:Y:S02]  /*1650*/  IADD3 R3, PT, PT, R3, 0x80, RZ ;  /* 0x0000008003037810 */ /* 0x000fe40007ffe0ff */
[----:B------:R-:W-:Y:S02]  /*1660*/  LEA.HI.X.SX32 R5, R5, UR9, 0x1, P0 ;  /* 0x0000000905057c11 */ /* 0x000fe400080f0eff */
[----:B--2---:R-:W-:-:S05]  /*1670*/  PRMT R9, R6, 0x7710, RZ ;  /* 0x0000771006097816 */ /* 0x004fca00000000ff */
[----:B------:R0:W-:Y:S02]  /*1680*/  STG.E.U16 desc[UR6][R4.64], R9 ;  /* 0x0000000904007986 */ /* 0x0001e4000c101506 */
.L_x_20:
[----:B------:R-:W-:Y:S05]  /*1690*/  BSYNC.RECONVERGENT B0 ;  /* 0x0000000000007941 */ /* 0x000fea0003800200 */
.L_x_19:
        /* <DEDUP_REMOVED lines=302> */
.L_x_24:
        /* <DEDUP_REMOVED lines=9> */
.L_x_23:
[----:B------:R-:W-:Y:S05]  /*2a10*/  BSYNC.RECONVERGENT B0 ;  /* 0x0000000000007941 */ /* 0x000fea0003800200 */
.L_x_22:
        /* <DEDUP_REMOVED lines=11> */
[----:B------:R-:W-:-:S05]  /*2ad0*/  SHF.R.U32.HI R7, RZ, UR9, R6 ;  /* 0x00000009ff077c19 */ /* 0x000fca0008011606 */
[----:B------:R-:W-:-:S04]  /*2ae0*/  IMAD.MOV R4, RZ, RZ, -R7 ;  /* 0x000000ffff047224 */ /* 0x000fc800078e0a07 */
[----:B0-----:R-:W-:-:S04]  /*2af0*/  IMAD R4, R4, UR10, R3 ;  /* 0x0000000a04047c24 */ /* 0x001fc8000f8e0203 */
[C---:B-1----:R-:W-:Y:S02]  /*2b00*/  IMAD R5, R4.reuse, UR12, RZ ;  /* 0x0000000c04057c24 */ /* 0x042fe4000f8e02ff */
        /* <DEDUP_REMOVED lines=282> */
[C---:B-1----:R-:W-:Y:S02]  /*3cb0*/  IMAD R5, R6.reuse, UR8, R5 ;  /* 0x0000000806057c24 */ /* 0x042fe4000f8e0205 */
[----:B0-----:R-:W-:Y:S02]  /*3cc0*/  @P0 IMAD R10, R17, R10, R11 ;  /* 0x0000000a110a0224 */ /* 0x001fe400078e020b */
[----:B------:R-:W-:Y:S02]  /*3cd0*/  IMAD R4, R6, UR9, R4 ;  /* 0x0000000906047c24 */ /* 0x000fe4000f8e0204 */
[C---:B---3--:R-:W-:Y:S02]  /*3ce0*/  @P0 IMAD R5, R10.reuse, R8, R5 ;  /* 0x000000080a050224 */ /* 0x048fe400078e0205 */
[----:B------:R-:W-:-:S07]  /*3cf0*/  @P0 IMAD R4, R10, R9, R4 ;  /* 0x000000090a040224 */ /* 0x000fce00078e0204 */
.L_x_27:
        /* <DEDUP_REMOVED lines=9> */
.L_x_26:
[----:B------:R-:W-:Y:S05]  /*3d90*/  BSYNC.RECONVERGENT B0 ;  /* 0x0000000000007941 */ /* 0x000fea0003800200 */
.L_x_25:
[----:B------:R-:W-:-:S04]  /*3da0*/  ISETP.GE.U32.AND P0, PT, R3, UR4, PT ;  /* 0x0000000403007c0c */ /* 0x000fc8000bf06070 */
[----:B------:R-:W-:-:S13]  /*3db0*/  ISETP.GE.AND.EX P0, PT, RZ, UR5, PT, P0 ;  /* 0x00000005ff007c0c */ /* 0x000fda000bf06300 */
[----:B------:R-:W-:Y:S05]  /*3dc0*/  @P0 EXIT ;  /* 0x000000000000094d */ /* 0x000fea0003800000 */
[----:B------:R-:W3:Y:S01]  /*3dd0*/  LDCU.64 UR4, c[0x0][0x390] ;  /* 0x00007200ff0477ac */ /* 0x000ee20008000a00 */
[----:B012---:R-:W-:Y:S01]  /*3de0*/  HFMA2 R4, -RZ, RZ, 0, 0 ;  /* 0x00000000ff047431 */ /* 0x007fe200000001ff */
[----:B------:R-:W-:Y:S01]  /*3df0*/  MOV R5, R3 ;  /* 0x0000000300057202 */ /* 0x000fe20000000f00 */
[----:B------:R-:W0:Y:S01]  /*3e00*/  LDCU UR8, c[0x0][0x38c] ;  /* 0x00007180ff0877ac */ /* 0x000e220008000800 */
[----:B------:R-:W-:Y:S01]  /*3e10*/  ISETP.NE.AND P0, PT, R2, RZ, PT ;  /* 0x000000ff0200720c */ /* 0x000fe20003f05270 */
        /* <DEDUP_REMOVED lines=293> */
.L_x_28:
[----:B------:R-:W0:Y:S02]  /*5070*/  LDCU.128 UR8, c[0x0][0x580] ;  /* 0x0000b000ff0877ac */ /* 0x000e240008000c00 */
[----:B0-----:R-:W-:-:S04]  /*5080*/  IADD3 R4, P0, PT, R2, UR10, RZ ;  /* 0x0000000a02047c10 */ /* 0x001fc8000ff1e0ff */
[----:B------:R-:W-:-:S05]  /*5090*/  LEA.HI.X.SX32 R5, R2, UR11, 0x1, P0 ;  /* 0x0000000b02057c11 */ /* 0x000fca00080f0eff */
[----:B------:R-:W2:Y:S01]  /*50a0*/  LDG.E.U16 R4, desc[UR6][R4.64] ;  /* 0x0000000604047981 */ /* 0x000ea2000c1e1500 */
[----:B------:R-:W-:-:S04]  /*50b0*/  IADD3 R2, P0, PT, R3, UR8, RZ ;  /* 0x0000000803027c10 */ /* 0x000fc8000ff1e0ff */
[----:B------:R-:W-:Y:S02]  /*50c0*/  LEA.HI.X.SX32 R3, R3, UR9, 0x1, P0 ;  /* 0x0000000903037c11 */ /* 0x000fe400080f0eff */
[----:B--2---:R-:W-:-:S05]  /*50d0*/  PRMT R7, R4, 0x7710, RZ ;  /* 0x0000771004077816 */ /* 0x004fca00000000ff */
[----:B------:R-:W-:Y:S01]  /*50e0*/  STG.E.U16 desc[UR6][R2.64], R7 ;  /* 0x0000000702007986 */ /* 0x000fe2000c101506 */
[----:B------:R-:W-:Y:S05]  /*50f0*/  EXIT ;  /* 0x000000000000794d */ /* 0x000fea0003800000 */
.L_x_29:
        /* <DEDUP_REMOVED lines=16> */
.L_x_41854:


//--------------------- .text._ZN2at6native24index_elementwise_kernelILi128ELi4EZNS0_16flip_kernel_implINS0_10OpaqueTypeILi8EEEEEvRNS_14TensorIteratorEEUliE_EEvlT1_ --------------------------
	.section	.text._ZN2at6native24index_elementwise_kernelILi128ELi4EZNS0_16flip_kernel_implINS0_10OpaqueTypeILi8EEEEEvRNS_14TensorIteratorEEUliE_EEvlT1_,"ax",@progbits
	.align	128
        .global         _ZN2at6native24index_elementwise_kernelILi128ELi4EZNS0_16flip_kernel_implINS0_10OpaqueTypeILi8EEEEEvRNS_14TensorIteratorEEUliE_EEvlT1_
        .type           _ZN2at6native24index_elementwise_kernelILi128ELi4EZNS0_16flip_kernel_implINS0_10OpaqueTypeILi8EEEEEvRNS_14TensorIteratorEEUliE_EEvlT1_,@function
        .size           _ZN2at6native24index_elementwise_kernelILi128ELi4EZNS0_16flip_kernel_implINS0_10OpaqueTypeILi8EEEEEvRNS_14TensorIteratorEEUliE_EEvlT1_,(.L_x_41855 - _ZN2at6native24index_elementwise_kernelILi128ELi4EZNS0_16flip_kernel_implINS0_10OpaqueTypeILi8EEEEEvRNS_14TensorIteratorEEUliE_EEvlT1_)
        .other          _ZN2at6native24index_elementwise_kernelILi128ELi4EZNS0_16flip_kernel_implINS0_10OpaqueTypeILi8EEEEEvRNS_14TensorIteratorEEUliE_EEvlT1_,@"STO_CUDA_ENTRY STV_DEFAULT"
_ZN2at6native24index_elementwise_kernelILi128ELi4EZNS0_16flip_kernel_implINS0_10OpaqueTypeILi8EEEEEvRNS_14TensorIteratorEEUliE_EEvlT1_:
.text._ZN2at6native24index_elementwise_kernelILi128ELi4EZNS0_16flip_kernel_implINS0_10OpaqueTypeILi8EEEEEvRNS_14TensorIteratorEEUliE_EEvlT1_:
        /* <DEDUP_REMOVED lines=13> */
[----:B0-----:R-:W2:Y:S01]  /*00d0*/  @!P0 LDG.E.64 R4, desc[UR6][R4.64] ;  /* 0x0000000604048981 */ /* 0x001ea2000c1e1b00 */
[----:B------:R-:W-:-:S05]  /*00e0*/  @!P0 IADD3 R3, PT, PT, R3, 0x80, RZ ;  /* 0x0000008003038810 */ /* 0x000fca0007ffe0ff */
[----:B------:R-:W2:Y:S01]  /*00f0*/  @!P0 LDC.64 R6, c[0x0][0x580] ;  /* 0x00016000ff068b82 */ /* 0x000ea20000000a00 */
[----:B------:R-:W-:-:S04]  /*0100*/  ISETP.GE.U32.AND P1, PT, R3, UR4, PT ;  /* 0x0000000403007c0c */ /* 0x000fc8000bf26070 */
[----:B------:R-:W-:-:S13]  /*0110*/  ISETP.GE.AND.EX P1, PT, RZ, UR5, PT, P1 ;  /* 0x00000005ff007c0c */ /* 0x000fda000bf26310 */
[----:B------:R-:W0:Y:S01]  /*0120*/  @!P1 LDC.64 R8, c[0x0][0x588] ;  /* 0x00016200ff089b82 */ /* 0x000e220000000a00 */
[----:B--2---:R1:W-:Y:S04]  /*0130*/  @!P0 STG.E.64 desc[UR6][R6.64], R4 ;  /* 0x0000000406008986 */ /* 0x0043e8000c101b06 */
[----:B0-----:R-:W2:Y:S03]  /*0140*/  @!P1 LDG.E.64 R8, desc[UR6][R8.64] ;  /* 0x0000000608089981 */ /* 0x001ea6000c1e1b00 */
[----:B------:R-:W2:Y:S01]  /*0150*/  @!P1 LDC.64 R10, c[0x0][0x580] ;  /* 0x00016000ff0a9b82 */ /* 0x000ea20000000a00 */
[----:B------:R-:W-:Y:S01]  /*0160*/  @!P1 IADD3 R3, PT, PT, R3, 0x80, RZ ;  /* 0x0000008003039810 */ /* 0x000fe20007ffe0ff */
[----:B------:R-:W-:Y:S03]  /*0170*/  BSSY.RECONVERGENT B0, `(.L_x_31) ;  /* 0x000000a000007945 */ /* 0x000fe60003800200 */
[----:B------:R-:W-:-:S04]  /*0180*/  ISETP.GE.U32.AND P0, PT, R3, UR4, PT ;  /* 0x0000000403007c0c */ /* 0x000fc8000bf06070 */
[----:B------:R-:W-:Y:S01]  /*0190*/  ISETP.GE.AND.EX P0, PT, RZ, UR5, PT, P0 ;  /* 0x00000005ff007c0c */ /* 0x000fe2000bf06300 */
[----:B--2---:R1:W-:-:S12]  /*01a0*/  @!P1 STG.E.64 desc[UR6][R10.64], R8 ;  /* 0x000000080a009986 */ /* 0x0043d8000c101b06 */
[----:B------:R-:W-:Y:S05]  /*01b0*/  @P0 BRA `(.L_x_32) ;  /* 0x0000000000140947 */ /* 0x000fea0003800000 */
[----:B-1----:R-:W0:Y:S02]  /*01c0*/  LDC.64 R4, c[0x0][0x588] ;  /* 0x00016200ff047b82 */ /* 0x002e240000000a00 */
[----:B0-----:R-:W2:Y:S06]  /*01d0*/  LDG.E.64 R4, desc[UR6][R4.64] ;  /* 0x0000000604047981 */ /* 0x001eac000c1e1b00 */
[----:B------:R-:W2:Y:S01]  /*01e0*/  LDC.64 R6, c[0x0][0x580] ;  /* 0x00016000ff067b82 */ /* 0x000ea20000000a00 */
[----:B------:R-:W-:Y:S01]  /*01f0*/  IADD3 R3, PT, PT, R3, 0x80, RZ ;  /* 0x0000008003037810 */ /* 0x000fe20007ffe0ff */
[----:B--2---:R0:W-:Y:S06]  /*0200*/  STG.E.64 desc[UR6][R6.64], R4 ;  /* 0x0000000406007986 */ /* 0x0041ec000c101b06 */
.L_x_32:
[----:B------:R-:W-:Y:S05]  /*0210*/  BSYNC.RECONVERGENT B0 ;  /* 0x0000000000007941 */ /* 0x000fea0003800200 */
.L_x_31:
[----:B------:R-:W-:-:S04]  /*0220*/  ISETP.GE.U32.AND P0, PT, R3, UR4, PT ;  /* 0x0000000403007c0c */ /* 0x000fc8000bf06070 */
[----:B------:R-:W-:-:S13]  /*0230*/  ISETP.GE.AND.EX P0, PT, RZ, UR5, PT, P0 ;  /* 0x00000005ff007c0c */ /* 0x000fda000bf06300 */
[----:B------:R-:W-:Y:S05]  /*0240*/  @P0 EXIT ;  /* 0x000000000000094d */ /* 0x000fea0003800000 */
[----:B------:R-:W2:Y:S02]  /*0250*/  LDC.64 R2, c[0x0][0x588] ;  /* 0x00016200ff027b82 */ /* 0x000ea40000000a00 */
[----:B--2---:R-:W2:Y:S06]  /*0260*/  LDG.E.64 R2, desc[UR6][R2.64] ;  /* 0x0000000602027981 */ /* 0x004eac000c1e1b00 */
[----:B01----:R-:W2:Y:S02]  /*0270*/  LDC.64 R4, c[0x0][0x580] ;  /* 0x00016000ff047b82 */ /* 0x003ea40000000a00 */
[----:B--2---:R-:W-:Y:S01]  /*0280*/  STG.E.64 desc[UR6][R4.64], R2 ;  /* 0x0000000204007986 */ /* 0x004fe2000c101b06 */
[----:B------:R-:W-:Y:S05]  /*0290*/  EXIT ;  /* 0x000000000000794d */ /* 0x000fea0003800000 */
.L_x_30:
        /* <DEDUP_REMOVED lines=306> */
.L_x_35:
[----:B------:R-:W0:Y:S02]  /*15c0*/  LDCU.128 UR8, c[0x0][0x580] ;  /* 0x0000b000ff0877ac */ /* 0x000e240008000c00 */
[----:B0-----:R-:W-:-:S04]  /*15d0*/  IADD3 R6, P0, PT, R4, UR10, RZ ;  /* 0x0000000a04067c10 */ /* 0x001fc8000ff1e0ff */
[----:B------:R-:W-:-:S06]  /*15e0*/  LEA.HI.X.SX32 R7, R4, UR11, 0x1, P0 ;  /* 0x0000000b04077c11 */ /* 0x000fcc00080f0eff */
[----:B------:R-:W2:Y:S01]  /*15f0*/  LDG.E.64 R6, desc[UR6][R6.64] ;  /* 0x0000000606067981 */ /* 0x000ea2000c1e1b00 */
[----:B------:R-:W-:Y:S02]  /*1600*/  IADD3 R4, P0, PT, R5, UR8, RZ ;  /* 0x0000000805047c10 */ /* 0x000fe4000ff1e0ff */
[----:B------:R-:W-:Y:S02]  /*1610*/  IADD3 R3, PT, PT, R3, 0x80, RZ ;  /* 0x0000008003037810 */ /* 0x000fe40007ffe0ff */
[----:B------:R-:W-:-:S05]  /*1620*/  LEA.HI.X.SX32 R5, R5, UR9, 0x1, P0 ;  /* 0x0000000905057c11 */ /* 0x000fca00080f0eff */
[----:B--2---:R0:W-:Y:S04]  /*1630*/  STG.E.64 desc[UR6][R4.64], R6 ;  /* 0x0000000604007986 */ /* 0x0041e8000c101b06 */
.L_x_34:
[----:B------:R-:W-:Y:S05]  /*1640*/  BSYNC.RECONVERGENT B0 ;  /* 0x0000000000007941 */ /* 0x000fea0003800200 */
.L_x_33:
        /* <DEDUP_REMOVED lines=302> */
.L_x_38:
        /* <DEDUP_REMOVED lines=8> */
.L_x_37:
[----:B------:R-:W-:Y:S05]  /*29b0*/  BSYNC.RECONVERGENT B0 ;  /* 0x0000000000007941 */ /* 0x000fea0003800200 */
.L_x_36:
        /* <DEDUP_REMOVED lines=302> */
.L_x_41:
        /* <DEDUP_REMOVED lines=8> */
.L_x_40:
[----:B------:R-:W-:Y:S05]  /*3d20*/  BSYNC.RECONVERGENT B0 ;  /* 0x0000000000007941 */ /* 0x000fea0003800200 */
.L_x_39:
        /* <DEDUP_REMOVED lines=301> */
.L_x_42:
[----:B------:R-:W0:Y:S02]  /*5000*/  LDCU.128 UR8, c[0x0][0x580] ;  /* 0x0000b000ff0877ac */ /* 0x000e240008000c00 */
[----:B0-----:R-:W-:-:S04]  /*5010*/  IADD3 R4, P0, PT, R2, UR10, RZ ;  /* 0x0000000a02047c10 */ /* 0x001fc8000ff1e0ff */
[----:B------:R-:W-:-:S06]  /*5020*/  LEA.HI.X.SX32 R5, R2, UR11, 0x1, P0 ;  /* 0x0000000b02057c11 */ /* 0x000fcc00080f0eff */
[----:B------:R-:W2:Y:S01]  /*5030*/  LDG.E.64 R4, desc[UR6][R4.64] ;  /* 0x0000000604047981 */ /* 0x000ea2000c1e1b00 */
[----:B------:R-:W-:-:S04]  /*5040*/  IADD3 R2, P0, PT, R3, UR8, RZ ;  /* 0x0000000803027c10 */ /* 0x000fc8000ff1e0ff */
[----:B------:R-:W-:-:S05]  /*5050*/  LEA.HI.X.SX32 R3, R3, UR9, 0x1, P0 ;  /* 0x0000000903037c11 */ /* 0x000fca00080f0eff */
[----:B--2---:R-:W-:Y:S01]  /*5060*/  STG.E.64 desc[UR6][R2.64], R4 ;  /* 0x0000000402007986 */ /* 0x004fe2000c101b06 */
[----:B------:R-:W-:Y:S05]  /*5070*/  EXIT ;  /* 0x000000000000794d */ /* 0x000fea0003800000 */
.L_x_43:
        /* <DEDUP_REMOVED lines=16> */
.L_x_41855:


//--------------------- .text._ZN2at6native24index_elementwise_kernelILi128ELi4EZNS0_16flip_kernel_implINS0_10OpaqueTypeILi4EEEEEvRNS_14TensorIteratorEEUliE_EEvlT1_ --------------------------
	.section	.text._ZN2at6native24index_elementwise_kernelILi128ELi4EZNS0_16flip_kernel_implINS0_10OpaqueTypeILi4EEEEEvRNS_14TensorIteratorEEUliE_EEvlT1_,"ax",@progbits
	.align	128
        .global         _ZN2at6native24index_elementwise_kernelILi128ELi4EZNS0_16flip_kernel_implINS0_10OpaqueTypeILi4EEEEEvRNS_14TensorIteratorEEUliE_EEvlT1_
        .type           _ZN2at6native24index_elementwise_kernelILi128ELi4EZNS0_16flip_kernel_implINS0_10OpaqueTypeILi4EEEEEvRNS_14TensorIteratorEEUliE_EEvlT1_,@function
        .size           _ZN2at6native24index_elementwise_kernelILi128ELi4EZNS0_16flip_kernel_implINS0_10OpaqueTypeILi4EEEEEvRNS_14TensorIteratorEEUliE_EEvlT1_,(.L_x_41856 - _ZN2at6native24index_elementwise_kernelILi128ELi4EZNS0_16flip_kernel_implINS0_10OpaqueTypeILi4EEEEEvRNS_14TensorIteratorEEUliE_EEvlT1_)
        .other          _ZN2at6native24index_elementwise_kernelILi128ELi4EZNS0_16flip_kernel_implINS0_10OpaqueTypeILi4EEEEEvRNS_14TensorIteratorEEUliE_EEvlT1_,@"STO_CUDA_ENTRY STV_DEFAULT"
_ZN2at6native24index_elementwise_kernelILi128ELi4EZNS0_16flip_kernel_implINS0_10OpaqueTypeILi4EEEEEvRNS_14TensorIteratorEEUliE_EEvlT1_:
.text._ZN2at6native24index_elementwise_kernelILi128ELi4EZNS0_16flip_kernel_implINS0_10OpaqueTypeILi4EEEEEvRNS_14TensorIteratorEEUliE_EEvlT1_:
        /* <DEDUP_REMOVED lines=13> */
[----:B0-----:R-:W2:Y:S01]  /*00d0*/  @!P0 LDG.E R5, desc[UR6][R4.64] ;  /* 0x0000000604058981 */ /* 0x001ea2000c1e1900 */
[----:B------:R-:W-:-:S05]  /*00e0*/  @!P0 IADD3 R3, PT, PT, R3, 0x80, RZ ;  /* 0x0000008003038810 */ /* 0x000fca0007ffe0ff */
[----:B------:R-:W2:Y:S01]  /*00f0*/  @!P0 LDC.64 R6, c[0x0][0x580] ;  /* 0x00016000ff068b82 */ /* 0x000ea20000000a00 */
[----:B------:R-:W-:-:S04]  /*0100*/  ISETP.GE.U32.AND P1, PT, R3, UR4, PT ;  /* 0x0000000403007c0c */ /* 0x000fc8000bf26070 */
[----:B------:R-:W-:-:S13]  /*0110*/  ISETP.GE.AND.EX P1, PT, RZ, UR5, PT, P1 ;  /* 0x00000005ff007c0c */ /* 0x000fda000bf26310 */
[----:B------:R-:W0:Y:S01]  /*0120*/  @!P1 LDC.64 R8, c[0x0][0x588] ;  /* 0x00016200ff089b82 */ /* 0x000e220000000a00 */
[----:B--2---:R1:W-:Y:S04]  /*0130*/  @!P0 STG.E desc[UR6][R6.64], R5 ;  /* 0x0000000506008986 */ /* 0x0043e8000c101906 */
[----:B0-----:R-:W2:Y:S03]  /*0140*/  @!P1 LDG.E R9, desc[UR6][R8.64] ;  /* 0x0000000608099981 */ /* 0x001ea6000c1e1900 */
[----:B------:R-:W2:Y:S01]  /*0150*/  @!P1 LDC.64 R10, c[0x0][0x580] ;  /* 0x00016000ff0a9b82 */ /* 0x000ea20000000a00 */
[----:B------:R-:W-:Y:S01]  /*0160*/  @!P1 IADD3 R3, PT, PT, R3, 0x80, RZ ;  /* 0x0000008003039810 */ /* 0x000fe20007ffe0ff */
[----:B------:R-:W-:Y:S03]  /*0170*/  BSSY.RECONVERGENT B0, `(.L_x_45) ;  /* 0x000000a000007945 */ /* 0x000fe60003800200 */
[----:B------:R-:W-:-:S04]  /*0180*/  ISETP.GE.U32.AND P0, PT, R3, UR4, PT ;  /* 0x0000000403007c0c */ /* 0x000fc8000bf06070 */
[----:B------:R-:W-:Y:S01]  /*0190*/  ISETP.GE.AND.EX P0, PT, RZ, UR5, PT, P0 ;  /* 0x00000005ff007c0c */ /* 0x000fe2000bf06300 */
[----:B--2---:R1:W-:-:S12]  /*01a0*/  @!P1 STG.E desc[UR6][R10.64], R9 ;  /* 0x000000090a009986 */ /* 0x0043d8000c101906 */
[----:B------:R-:W-:Y:S05]  /*01b0*/  @P0 BRA `(.L_x_46) ;  /* 0x0000000000140947 */ /* 0x000fea0003800000 */
[----:B-1----:R-:W0:Y:S02]  /*01c0*/  LDC.64 R4, c[0x0][0x588] ;  /* 0x00016200ff047b82 */ /* 0x002e240000000a00 */
[----:B0-----:R-:W2:Y:S06]  /*01d0*/  LDG.E R5, desc[UR6][R4.64] ;  /* 0x0000000604057981 */ /* 0x001eac000c1e1900 */
[----:B------:R-:W2:Y:S01]  /*01e0*/  LDC.64 R6, c[0x0][0x580] ;  /* 0x00016000ff067b82 */ /* 0x000ea20000000a00 */
[----:B------:R-:W-:Y:S01]  /*01f0*/  IADD3 R3, PT, PT, R3, 0x80, RZ ;  /* 0x0000008003037810 */ /* 0x000fe20007ffe0ff */
[----:B--2---:R0:W-:Y:S06]  /*0200*/  STG.E desc[UR6][R6.64], R5 ;  /* 0x0000000506007986 */ /* 0x0041ec000c101906 */
.L_x_46:
[----:B------:R-:W-:Y:S05]  /*0210*/  BSYNC.RECONVERGENT B0 ;  /* 0x0000000000007941 */ /* 0x000fea0003800200 */
.L_x_45:
[----:B------:R-:W-:-:S04]  /*0220*/  ISETP.GE.U32.AND P0, PT, R3, UR4, PT ;  /* 0x0000000403007c0c */ /* 0x000fc8000bf06070 */
[----:B------:R-:W-:-:S13]  /*0230*/  ISETP.GE.AND.EX P0, PT, RZ, UR5, PT, P0 ;  /* 0x00000005ff007c0c */ /* 0x000fda000bf06300 */
[----:B------:R-:W-:Y:S05]  /*0240*/  @P0 EXIT ;  /* 0x000000000000094d */ /* 0x000fea0003800000 */
[----:B------:R-:W2:Y:S02]  /*0250*/  LDC.64 R2, c[0x0][0x588] ;  /* 0x00016200ff027b82 */ /* 0x000ea40000000a00 */
[----:B--2---:R-:W2:Y:S06]  /*0260*/  LDG.E R3, desc[UR6][R2.64] ;  /* 0x0000000602037981 */ /* 0x004eac000c1e1900 */
[----:B01----:R-:W2:Y:S02]  /*0270*/  LDC.64 R4, c[0x0][0x580] ;  /* 0x00016000ff047b82 */ /* 0x003ea40000000a00 */
[----:B--2---:R-:W-:Y:S01]  /*0280*/  STG.E desc[UR6][R4.64], R3 ;  /* 0x0000000304007986 */ /* 0x004fe2000c101906 */
[----:B------:R-:W-:Y:S05]  /*0290*/  EXIT ;  /* 0x000000000000794d */ /* 0x000fea0003800000 */
.L_x_44:
        /* <DEDUP_REMOVED lines=306> */
.L_x_49:
[----:B------:R-:W0:Y:S02]  /*15c0*/  LDCU.128 UR8, c[0x0][0x580] ;  /* 0x0000b000ff0877ac */ /* 0x000e240008000c00 */
[----:B0-----:R-:W-:-:S04]  /*15d0*/  IADD3 R6, P0, PT, R4, UR10, RZ ;  /* 0x0000000a04067c10 */ /* 0x001fc8000ff1e0ff */
[----:B------:R-:W-:-:S06]  /*15e0*/  LEA.HI.X.SX32 R7, R4, UR11, 0x1, P0 ;  /* 0x0000000b04077c11 */ /* 0x000fcc00080f0eff */
[----:B------:R-:W2:Y:S01]  /*15f0*/  LDG.E R7, desc[UR6][R6.64] ;  /* 0x0000000606077981 */ /* 0x000ea2000c1e1900 */
[----:B------:R-:W-:Y:S02]  /*1600*/  IADD3 R4, P0, PT, R5, UR8, RZ ;  /* 0x0000000805047c10 */ /* 0x000fe4000ff1e0ff */
[----:B------:R-:W-:Y:S02]  /*1610*/  IADD3 R3, PT, PT, R3, 0x80, RZ ;  /* 0x0000008003037810 */ /* 0x000fe40007ffe0ff */
[----:B------:R-:W-:-:S05]  /*1620*/  LEA.HI.X.SX32 R5, R5, UR9, 0x1, P0 ;  /* 0x0000000905057c11 */ /* 0x000fca00080f0eff */
[----:B--2---:R0:W-:Y:S04]  /*1630*/  STG.E desc[UR6][R4.64], R7 ;  /* 0x0000000704007986 */ /* 0x0041e8000c101906 */
.L_x_48:
[----:B------:R-:W-:Y:S05]  /*1640*/  BSYNC.RECONVERGENT B0 ;  /* 0x0000000000007941 */ /* 0x000fea0003800200 */
.L_x_47:
        /* <DEDUP_REMOVED lines=302> */
.L_x_52:
        /* <DEDUP_REMOVED lines=8> */
.L_x_51:
[----:B------:R-:W-:Y:S05]  /*29b0*/  BSYNC.RECONVERGENT B0 ;  /* 0x0000000000007941 */ /* 0x000fea0003800200 */
.L_x_50:
        /* <DEDUP_REMOVED lines=302> */
.L_x_55:
        /* <DEDUP_REMOVED lines=8> */
.L_x_54:
[----:B------:R-:W-:Y:S05]  /*3d20*/  BSYNC.RECONVERGENT B0 ;  /* 0x0000000000007941 */ /* 0x000fea0003800200 */
.L_x_53:
        /* <DEDUP_REMOVED lines=301> */
.L_x_56:
[----:B------:R-:W0:Y:S02]  /*5000*/  LDCU.128 UR8, c[0x0][0x580] ;  /* 0x0000b000ff0877ac */ /* 0x000e240008000c00 */
[----:B0-----:R-:W-:-:S04]  /*5010*/  IADD3 R4, P0, PT, R2, UR10, RZ ;  /* 0x0000000a02047c10 */ /* 0x001fc8000ff1e0ff */
[----:B------:R-:W-:-:S06]  /*5020*/  LEA.HI.X.SX32 R5, R2, UR11, 0x1, P0 ;  /* 0x0000000b02057c11 */ /* 0x000fcc00080f0eff */
[----:B------:R-:W2:Y:S01]  /*5030*/  LDG.E R5, desc[UR6][R4.64] ;  /* 0x0000000604057981 */ /* 0x000ea2000c1e1900 */
[----:B------:R-:W-:-:S04]  /*5040*/  IADD3 R2, P0, PT, R3, UR8, RZ ;  /* 0x0000000803027c10 */ /* 0x000fc8000ff1e0ff */
[----:B------:R-:W-:-:S05]  /*5050*/  LEA.HI.X.SX32 R3, R3, UR9, 0x1, P0 ;  /* 0x0000000903037c11 */ /* 0x000fca00080f0eff */
[----:B--2---:R-:W-:Y:S01]  /*5060*/  STG.E desc[UR6][R2.64], R5 ;  /* 0x0000000502007986 */ /* 0x004fe2000c101906 */
[----:B------:R-:W-:Y:S05]  /*5070*/  EXIT ;  /* 0x000000000000794d */ /* 0x000fea0003800000 */
.L_x_57:
        /* <DEDUP_REMOVED lines=16> */
.L_x_41856:


//--------------------- .text._ZN2at6native24index_elementwise_kernelILi128ELi4EZNS0_16flip_kernel_implINS0_10OpaqueTypeILi1EEEEEvRNS_14TensorIteratorEEUliE_EEvlT1_ --------------------------
	.section	.text._ZN2at6native24index_elementwise_kernelILi128ELi4EZNS0_16flip_kernel_implINS0_10OpaqueTypeILi1EEEEEvRNS_14TensorIteratorEEUliE_EEvlT1_,"ax",@progbits
	.align	128
        .global         _ZN2at6native24index_elementwise_kernelILi128ELi4EZNS0_16flip_kernel_implINS0_10OpaqueTypeILi1EEEEEvRNS_14TensorIteratorEEUliE_EEvlT1_
        .type           _ZN2at6native24index_elementwise_kernelILi128ELi4EZNS0_16flip_kernel_implINS0_10OpaqueTypeILi1EEEEEvRNS_14TensorIteratorEEUliE_EEvlT1_,@function
        .size           _ZN2at6native24index_elementwise_kernelILi128ELi4EZNS0_16flip_kernel_implINS0_10OpaqueTypeILi1EEEEEvRNS_14TensorIteratorEEUliE_EEvlT1_,(.L_x_41857 - _ZN2at6native24index_elementwise_kernelILi128ELi4EZNS0_16flip_kernel_implINS0_10OpaqueTypeILi1EEEEEvRNS_14TensorIteratorEEUliE_EEvlT1_)
        .other          _ZN2at6native24index_elementwise_kernelILi128ELi4EZNS0_16flip_kernel_implINS0_10OpaqueTypeILi1EEEEEvRNS_14TensorIteratorEEUliE_EEvlT1_,@"STO_CUDA_ENTRY STV_DEFAULT"
_ZN2at6native24index_elementwise_kernelILi128ELi4EZNS0_16flip_kernel_implINS0_10OpaqueTypeILi1EEEEEvRNS_14TensorIteratorEEUliE_EEvlT1_:
.text._ZN2at6native24index_elementwise_kernelILi128ELi4EZNS0_16flip_kernel_implINS0_10OpaqueTypeILi1EEEEEvRNS_14TensorIteratorEEUliE_EEvlT1_:
        /* <DEDUP_REMOVED lines=13> */
[----:B0-----:R-:W2:Y:S01]  /*00d0*/  @!P0 LDG.E.U8 R5, desc[UR6][R4.64] ;  /* 0x0000000604058981 */ /* 0x001ea2000c1e1100 */
[----:B------:R-:W-:-:S05]  /*00e0*/  @!P0 IADD3 R3, PT, PT, R3, 0x80, RZ ;  /* 0x0000008003038810 */ /* 0x000fca0007ffe0ff */
[----:B------:R-:W2:Y:S01]  /*00f0*/  @!P0 LDC.64 R6, c[0x0][0x580] ;  /* 0x00016000ff068b82 */ /* 0x000ea20000000a00 */
[----:B------:R-:W-:-:S04]  /*0100*/  ISETP.GE.U32.AND P1, PT, R3, UR4, PT ;  /* 0x0000000403007c0c */ /* 0x000fc8000bf26070 */
[----:B------:R-:W-:-:S13]  /*0110*/  ISETP.GE.AND.EX P1, PT, RZ, UR5, PT, P1 ;  /* 0x00000005ff007c0c */ /* 0x000fda000bf26310 */
[----:B------:R-:W0:Y:S01]  /*0120*/  @!P1 LDC.64 R8, c[0x0][0x588] ;  /* 0x00016200ff089b82 */ /* 0x000e220000000a00 */
[----:B--2---:R1:W-:Y:S04]  /*0130*/  @!P0 STG.E.U8 desc[UR6][R6.64], R5 ;  /* 0x0000000506008986 */ /* 0x0043e8000c101106 */
[----:B0-----:R-:W2:Y:S03]  /*0140*/  @!P1 LDG.E.U8 R9, desc[UR6][R8.64] ;  /* 0x0000000608099981 */ /* 0x001ea6000c1e1100 */
[----:B------:R-:W2:Y:S01]  /*0150*/  @!P1 LDC.64 R10, c[0x0][0x580] ;  /* 0x00016000ff0a9b82 */ /* 0x000ea20000000a00 */
[----:B------:R-:W-:Y:S01]  /*0160*/  @!P1 IADD3 R3, PT, PT, R3, 0x80, RZ ;  /* 0x0000008003039810 */ /* 0x000fe20007ffe0ff */
[----:B------:R-:W-:Y:S03]  /*0170*/  BSSY.RECONVERGENT B0, `(.L_x_59) ;  /* 0x000000a000007945 */ /* 0x000fe60003800200 */
[----:B------:R-:W-:-:S04]  /*0180*/  ISETP.GE.U32.AND P0, PT, R3, UR4, PT ;  /* 0x0000000403007c0c */ /* 0x000fc8000bf06070 */
[----:B------:R-:W-:Y:S01]  /*0190*/  ISETP.GE.AND.EX P0, PT, RZ, UR5, PT, P0 ;  /* 0x00000005ff007c0c */ /* 0x000fe2000bf06300 */
[----:B--2---:R1:W-:-:S12]  /*01a0*/  @!P1 STG.E.U8 desc[UR6][R10.64], R9 ;  /* 0x000000090a009986 */ /* 0x0043d8000c101106 */
[----:B------:R-:W-:Y:S05]  /*01b0*/  @P0 BRA `(.L_x_60) ;  /* 0x0000000000140947 */ /* 0x000fea0003800000 */
[----:B-1----:R-:W0:Y:S02]  /*01c0*/  LDC.64 R4, c[0x0][0x588] ;  /* 0x00016200ff047b82 */ /* 0x002e240000000a00 */
[----:B0-----:R-:W2:Y:S06]  /*01d0*/  LDG.E.U8 R5, desc[UR6][R4.64] ;  /* 0x0000000604057981 */ /* 0x001eac000c1e1100 */
[----:B------:R-:W2:Y:S01]  /*01e0*/  LDC.64 R6, c[0x0][0x580] ;  /* 0x00016000ff067b82 */ /* 0x000ea20000000a00 */
[----:B------:R-:W-:Y:S01]  /*01f0*/  IADD3 R3, PT, PT, R3, 0x80, RZ ;  /* 0x0000008003037810 */ /* 0x000fe20007ffe0ff */
[----:B--2---:R0:W-:Y:S06]  /*0200*/  STG.E.U8 desc[UR6][R6.64], R5 ;  /* 0x0000000506007986 */ /* 0x0041ec000c101106 */
.L_x_60:
[----:B------:R-:W-:Y:S05]  /*0210*/  BSYNC.RECONVERGENT B0 ;  /* 0x0000000000007941 */ /* 0x000fea0003800200 */
.L_x_59:
[----:B------:R-:W-:-:S04]  /*0220*/  ISETP.GE.U32.AND P0, PT, R3, UR4, PT ;  /* 0x0000000403007c0c */ /* 0x000fc8000bf06070 */
[----:B------:R-:W-:-:S13]  /*0230*/  ISETP.GE.AND.EX P0, PT, RZ, UR5, PT, P0 ;  /* 0x00000005ff007c0c */ /* 0x000fda000bf06300 */
[----:B------:R-:W-:Y:S05]  /*0240*/  @P0 EXIT ;  /* 0x000000000000094d */ /* 0x000fea0003800000 */
[----:B------:R-:W2:Y:S02]  /*0250*/  LDC.64 R2, c[0x0][0x588] ;  /* 0x00016200ff027b82 */ /* 0x000ea40000000a00 */
[----:B--2---:R-:W2:Y:S06]  /*0260*/  LDG.E.U8 R3, desc[UR6][R2.64] ;  /* 0x0000000602037981 */ /* 0x004eac000c1e1100 */
[----:B01----:R-:W2:Y:S02]  /*0270*/  LDC.64 R4, c[0x0][0x580] ;  /* 0x00016000ff047b82 */ /* 0x003ea40000000a00 */
[----:B--2---:R-:W-:Y:S01]  /*0280*/  STG.E.U8 desc[UR6][R4.64], R3 ;  /* 0x0000000304007986 */ /* 0x004fe2000c101106 */
[----:B------:R-:W-:Y:S05]  /*0290*/  EXIT ;  /* 0x000000000000794d */ /* 0x000fea0003800000 */
.L_x_58:
        /* <DEDUP_REMOVED lines=306> */
.L_x_63:
[----:B------:R-:W0:Y:S02]  /*15c0*/  LDCU.128 UR8, c[0x0][0x580] ;  /* 0x0000b000ff0877ac */ /* 0x000e240008000c00 */
[----:B0-----:R-:W-:-:S04]  /*15d0*/  IADD3 R6, P0, PT, R4, UR10, RZ ;  /* 0x0000000a04067c10 */ /* 0x001fc8000ff1e0ff */
[----:B------:R-:W-:-:S06]  /*15e0*/  LEA.HI.X.SX32 R7, R4, UR11, 0x1, P0 ;  /* 0x0000000b04077c11 */ /* 0x000fcc00080f0eff */
[----:B------:R-:W2:Y:S01]  /*15f0*/  LDG.E.U8 R7, desc[UR6][R6.64] ;  /* 0x0000000606077981 */ /* 0x000ea2000c1e1100 */
[----:B------:R-:W-:Y:S02]  /*1600*/  IADD3 R4, P0, PT, R5, UR8, RZ ;  /* 0x0000000805047c10 */ /* 0x000fe4000ff1e0ff */
[----:B------:R-:W-:Y:S02]  /*1610*/  IADD3 R3, PT, PT, R3, 0x80, RZ ;  /* 0x0000008003037810 */ /* 0x000fe40007ffe0ff */
[----:B------:R-:W-:-:S05]  /*1620*/  LEA.HI.X.SX32 R5, R5, UR9, 0x1, P0 ;  /* 0x0000000905057c11 */ /* 0x000fca00080f0eff */
[----:B--2---:R0:W-:Y:S04]  /*1630*/  STG.E.U8 desc[UR6][R4.64], R7 ;  /* 0x0000000704007986 */ /* 0x0041e8000c101106 */
.L_x_62:
[----:B------:R-:W-:Y:S05]  /*1640*/  BSYNC.RECONVERGENT B0 ;  /* 0x0000000000007941 */ /* 0x000fea0003800200 */
.L_x_61:
        /* <DEDUP_REMOVED lines=302> */
.L_x_66:
        /* <DEDUP_REMOVED lines=8> */
.L_x_65:
[----:B------:R-:W-:Y:S05]  /*29b0*/  BSYNC.RECONVERGENT B0 ;  /* 0x0000000000007941 */ /* 0x000fea0003800200 */
.L_x_64:
        /* <DEDUP_REMOVED lines=302> */
.L_x_69:
        /* <DEDUP_REMOVED lines=8> */
.L_x_68:
[----:B------:R-:W-:Y:S05]  /*3d20*/  BSYNC.RECONVERGENT B0 ;  /* 0x0000000000007941 */ /* 0x000fea0003800200 */
.L_x_67:
        /* <DEDUP_REMOVED lines=301> */
.L_x_70:
[----:B------:R-:W0:Y:S02]  /*5000*/  LDCU.128 UR8, c[0x0][0x580] ;  /* 0x0000b000ff0877ac */ /* 0x000e240008000c00 */
[----:B0-----:R-:W-:-:S04]  /*5010*/  IADD3 R4, P0, PT, R2, UR10, RZ ;  /* 0x0000000a02047c10 */ /* 0x001fc8000ff1e0ff */
[----:B------:R-:W-:-:S06]  /*5020*/  LEA.HI.X.SX32 R5, R2, UR11, 0x1, P0 ;  /* 0x0000000b02057c11 */ /* 0x000fcc00080f0eff */
[----:B------:R-:W2:Y:S01]  /*5030*/  LDG.E.U8 R5, desc[UR6][R4.64] ;  /* 0x0000000604057981 */ /* 0x000ea2000c1e1100 */
[----:B------:R-:W-:-:S04]  /*5040*/  IADD3 R2, P0, PT, R3, UR8, RZ ;  /* 0x0000000803027c10 */ /* 0x000fc8000ff1e0ff */
[----:B------:R-:W-:-:S05]  /*5050*/  LEA.HI.X.SX32 R3, R3, UR9, 0x1, P0 ;  /* 0x0000000903037c11 */ /* 0x000fca00080f0eff */
[----:B--2---:R-:W-:Y:S01]  /*5060*/  STG.E.U8 desc[UR6][R2.64], R5 ;  /* 0x0000000502007986 */ /* 0x004fe2000c101106 */
[----:B------:R-:W-:Y:S05]  /*5070*/  EXIT ;  /* 0x000000000000794d */ /* 0x000fea0003800000 */
.L_x_71:
        /* <DEDUP_REMOVED lines=16> */
.L_x_41857:


//--------------------- .text._ZN2at6native18elementwise_kernelILi128ELi4EZNS0_15gpu_kernel_implIZZZNS0_28launch_masked_scatter_kernelERKNS_10TensorBaseES5_S5_S5_ENKUlvE_clEvENKUlvE10_clEvEUlN3c104HalfEblE_EEvRNS_18TensorIteratorBaseERKT_EUliE_EEviT1_ --------------------------
	.section	.text._ZN2at6native18elementwise_kernelILi128ELi4EZNS0_15gpu_kernel_implIZZZNS0_28launch_masked_scatter_kernelERKNS_10TensorBaseES5_S5_S5_ENKUlvE_clEvENKUlvE10_clEvEUlN3c104HalfEblE_EEvRNS_18TensorIteratorBaseERKT_EUliE_EEviT1_,"ax",@progbits
	.align	128
        .global         _ZN2at6native18elementwise_kernelILi128ELi4EZNS0_15gpu_kernel_implIZZZNS0_28launch_masked_scatter_kernelERKNS_10TensorBaseES5_S5_S5_ENKUlvE_clEvENKUlvE10_clEvEUlN3c104HalfEblE_EEvRNS_18TensorIteratorBaseERKT_EUliE_EEviT1_
        .type           _ZN2at6native18elementwise_kernelILi128ELi4EZNS0_15gpu_kernel_implIZZZNS0_28launch_masked_scatter_kernelERKNS_10TensorBaseES5_S5_S5_ENKUlvE_clEvENKUlvE10_clEvEUlN3c104HalfEblE_EEvRNS_18TensorIteratorBaseERKT_EUliE_EEviT1_,@function
        .size           _ZN2at6native18elementwise_kernelILi128ELi4EZNS0_15gpu_kernel_implIZZZNS0_28launch_masked_scatter_kernelERKNS_10TensorBaseES5_S5_S5_ENKUlvE_clEvENKUlvE10_clEvEUlN3c104HalfEblE_EEvRNS_18TensorIteratorBaseERKT_EUliE_EEviT1_,(.L_x_41858 - _ZN2at6native18elementwise_kernelILi128ELi4EZNS0_15gpu_kernel_implIZZZNS0_28launch_masked_scatter_kernelERKNS_10TensorBaseES5_S5_S5_ENKUlvE_clEvENKUlvE10_clEvEUlN3c104HalfEblE_EEvRNS_18TensorIteratorBaseERKT_EUliE_EEviT1_)
        .other          _ZN2at6native18elementwise_kernelILi128ELi4EZNS0_15gpu_kernel_implIZZZNS0_28launch_masked_scatter_kernelERKNS_10TensorBaseES5_S5_S5_ENKUlvE_clEvENKUlvE10_clEvEUlN3c104HalfEblE_EEvRNS_18TensorIteratorBaseERKT_EUliE_EEviT1_,@"STO_CUDA_ENTRY STV_DEFAULT"
_ZN2at6native18elementwise_kernelILi128ELi4EZNS0_15gpu_kernel_implIZZZNS0_28launch_masked_scatter_kernelERKNS_10TensorBaseES5_S5_S5_ENKUlvE_clEvENKUlvE10_clEvEUlN3c104HalfEblE_EEvRNS_18TensorIteratorBaseERKT_EUliE_EEviT1_:
.text._ZN2at6native18elementwise_kernelILi128ELi4EZNS0_15gpu_kernel_implIZZZNS0_28launch_masked_scatter_kernelERKNS_10TensorBaseES5_S5_S5_ENKUlvE_clEvENKUlvE10_clEvEUlN3c104HalfEblE_EEvRNS_18TensorIteratorBaseERKT_EUliE_EEviT1_:
[----:B------:R-:W0:Y:S01]  /*0000*/  LDC R1, c[0x0][0x37c] ;  /* 0x0000df00ff017b82 */ /* 0x000e220000000800 */
[----:B------:R-:W1:Y:S07]  /*0010*/  S2R R17, SR_TID.X ;  /* 0x0000000000117919 */ /* 0x000e6e0000002100 */
[----:B------:R-:W2:Y:S01]  /*0020*/  S2UR UR4, SR_CTAID.X ;  /* 0x00000000000479c3 */ /* 0x000ea20000002500 */
[----:B------:R-:W3:Y:S01]  /*0030*/  LDCU UR40, c[0x0][0x388] ;  /* 0x00007100ff2877ac */ /* 0x000ee20008000800 */
[----:B------:R-:W-:Y:S01]  /*0040*/  BSSY.RECONVERGENT B7, `(.L_x_72) ;  /* 0x0000525000077945 */ /* 0x000fe20003800200 */
[----:B------:R-:W4:Y:S01]  /*0050*/  LDCU UR5, c[0x0][0x380] ;  /* 0x00007000ff0577ac */ /* 0x000f220008000800 */
[----:B------:R-:W5:Y:S01]  /*0060*/  LDCU UR39, c[0x0][0x678] ;  /* 0x0000cf00ff2777ac */ /* 0x000f620008000800 */
[----:B------:R-:W0:Y:S01]  /*0070*/  LDCU.64 UR36, c[0x0][0x358] ;  /* 0x00006b00ff2477ac */ /* 0x000e220008000a00 */
[----:B---3--:R-:W-:-:S04]  /*0080*/  UIADD3 UR44, UPT, UPT, UR40, -0x1, URZ ;  /* 0xffffffff282c7890 */ /* 0x008fc8000fffe0ff */
[----:B------:R-:W-:Y:S02]  /*0090*/  UISETP.LT.U32.AND UP0, UPT, UR44, 0x18, UPT ;  /* 0x000000182c00788c */ /* 0x000fe4000bf01070 */
[----:B--2---:R-:W-:Y:S02]  /*00a0*/  USHF.L.U32 UR4, UR4, 0x9, URZ ;  /* 0x0000000904047899 */ /* 0x004fe400080006ff */
[----:B------:R-:W-:Y:S02]  /*00b0*/  USEL UR38, UR44, 0x18, UP0 ;  /* 0x000000182c267887 */ /* 0x000fe40008000000 */
[----:B-----5:R-:W-:Y:S02]  /*00c0*/  UPRMT UR43, UR39, 0x7770, URZ ;  /* 0x00007770272b7896 */ /* 0x020fe400080000ff */
[----:B-1----:R-:W-:Y:S01]  /*00d0*/  LOP3.LUT R17, R17, UR4, RZ, 0xfc, !PT ;  /* 0x0000000411117c12 */ /* 0x002fe2000f8efcff */
[----:B------:R-:W-:Y:S02]  /*00e0*/  UPRMT UR42, UR39, 0x7771, URZ ;  /* 0x00007771272a7896 */ /* 0x000fe400080000ff */
[----:B------:R-:W-:Y:S01]  /*00f0*/  UPRMT UR41, UR39, 0x7772, URZ ;  /* 0x0000777227297896 */ /* 0x000fe200080000ff */
[----:B----4-:R-:W-:Y:S01]  /*0100*/  ISETP.GE.AND P0, PT, R17, UR5, PT ;  /* 0x0000000511007c0c */ /* 0x010fe2000bf06270 */
[----:B------:R-:W-:-:S02]  /*0110*/  UPRMT UR45, UR39, 0x7773, URZ ;  /* 0x00007773272d7896 */ /* 0x000fc400080000ff */
[----:B------:R-:W-:-:S10]  /*0120*/  UIADD3 UR38, UPT, UPT, UR38, 0x1, URZ ;  /* 0x0000000126267890 */ /* 0x000fd4000fffe0ff */
[----:B0-----:R-:W-:Y:S05]  /*0130*/  @P0 BRA `(.L_x_73) ;  /* 0x0000005000540947 */ /* 0x001fea0003800000 */
[----:B------:R-:W-:Y:S01]  /*0140*/  UISETP.NE.AND UP0, UPT, UR40, URZ, UPT ;  /* 0x000000ff2800728c */ /* 0x000fe2000bf05270 */
[----:B------:R-:W-:Y:S02]  /*0150*/  IMAD.MOV.U32 R18, RZ, RZ, RZ ;  /* 0x000000ffff127224 */ /* 0x000fe400078e00ff */
[----:B------:R-:W-:Y:S02]  /*0160*/  IMAD.MOV.U32 R22, RZ, RZ, RZ ;  /* 0x000000ffff167224 */ /* 0x000fe400078e00ff */
[----:B------:R-:W-:Y:S02]  /*0170*/  IMAD.MOV.U32 R0, RZ, RZ, RZ ;  /* 0x000000ffff007224 */ /* 0x000fe400078e00ff */
[----:B------:R-:W-:Y:S02]  /*0180*/  IMAD.MOV.U32 R16, RZ, RZ, RZ ;  /* 0x000000ffff107224 */ /* 0x000fe400078e00ff */
[----:B------:R-:W-:Y:S05]  /*0190*/  BRA.U !UP0, `(.L_x_74) ;  /* 0x0000001508d47547 */ /* 0x000fea000b800000 */
[----:B------:R-:W0:Y:S01]  /*01a0*/  LDCU.64 UR4, c[0x0][0x390] ;  /* 0x00007200ff0477ac */ /* 0x000e220008000a00 */
[----:B------:R-:W-:Y:S01]  /*01b0*/  IMAD.MOV.U32 R16, RZ, RZ, RZ ;  /* 0x000000ffff107224 */ /* 0x000fe200078e00ff */
[----:B------:R-:W1:Y:S01]  /*01c0*/  LDCU UR6, c[0x0][0x38c] ;  /* 0x00007180ff0677ac */ /* 0x000e620008000800 */
[----:B------:R-:W2:Y:S01]  /*01d0*/  LDCU.64 UR8, c[0x0][0x4b8] ;  /* 0x00009700ff0877ac */ /* 0x000ea20008000a00 */
[----:B------:R-:W3:Y:S01]  /*01e0*/  LDCU.64 UR10, c[0x0][0x4c0] ;  /* 0x00009800ff0a77ac */ /* 0x000ee20008000a00 */
[----:B------:R-:W-:Y:S01]  /*01f0*/  UISETP.NE.AND UP0, UPT, UR44, URZ, UPT ;  /* 0x000000ff2c00728c */ /* 0x000fe2000bf05270 */
[----:B0-----:R-:W-:-:S05]  /*0200*/  IMAD.HI.U32 R2, R17, UR4, R16 ;  /* 0x0000000411027c27 */ /* 0x001fca000f8e0010 */
[----:B------:R-:W-:-:S04]  /*0210*/  SHF.R.U32.HI R3, RZ, UR5, R2 ;  /* 0x00000005ff037c19 */ /* 0x000fc80008011602 */
[----:B------:R-:W-:-:S05]  /*0220*/  IADD3 R18, PT, PT, -R3, RZ, RZ ;  /* 0x000000ff03127210 */ /* 0x000fca0007ffe1ff */
[----:B-1----:R-:W-:-:S04]  /*0230*/  IMAD R18, R18, UR6, R17 ;  /* 0x0000000612127c24 */ /* 0x002fc8000f8e0211 */
[C---:B--2---:R-:W-:Y:S02]  /*0240*/  IMAD R16, R18.reuse, UR8, RZ ;  /* 0x0000000812107c24 */ /* 0x044fe4000f8e02ff */
[C---:B------:R-:W-:Y:S02]  /*0250*/  IMAD R0, R18.reuse, UR9, RZ ;  /* 0x0000000912007c24 */ /* 0x040fe4000f8e02ff */
[C---:B---3--:R-:W-:Y:S02]  /*0260*/  IMAD R22, R18.reuse, UR10, RZ ;  /* 0x0000000a12167c24 */ /* 0x048fe4000f8e02ff */
[----:B------:R-:W-:Y:S01]  /*0270*/  IMAD R18, R18, UR11, RZ ;  /* 0x0000000b12127c24 */ /* 0x000fe2000f8e02ff */
[----:B------:R-:W-:Y:S06]  /*0280*/  BRA.U !UP0, `(.L_x_74) ;  /* 0x0000001508987547 */ /* 0x000fec000b800000 */
[----:B------:R-:W0:Y:S01]  /*0290*/  LDCU.64 UR6, c[0x0][0x398] ;  /* 0x00007300ff0677ac */ /* 0x000e220008000a00 */
[----:B------:R-:W-:Y:S01]  /*02a0*/  IMAD.MOV.U32 R2, RZ, RZ, RZ ;  /* 0x000000ffff027224 */ /* 0x000fe200078e00ff */
[----:B------:R-:W1:Y:S01]  /*02b0*/  LDCU UR4, c[0x0][0x3a0] ;  /* 0x00007400ff0477ac */ /* 0x000e620008000800 */
[----:B------:R-:W2:Y:S01]  /*02c0*/  LDCU.64 UR8, c[0x0][0x4c8] ;  /* 0x00009900ff0877ac */ /* 0x000ea20008000a00 */
[----:B------:R-:W3:Y:S01]  /*02d0*/  LDCU.64 UR10, c[0x0][0x4d0] ;  /* 0x00009a00ff0a77ac */ /* 0x000ee20008000a00 */
[----:B------:R-:W-:Y:S01]  /*02e0*/  UISETP.NE.AND UP0, UPT, UR38, 0x2, UPT ;  /* 0x000000022600788c */ /* 0x000fe2000bf05270 */
[----:B0-----:R-:W-:-:S05]  /*02f0*/  IMAD.HI.U32 R4, R3, UR7, R2 ;  /* 0x0000000703047c27 */ /* 0x001fca000f8e0002 */
[----:B-1----:R-:W-:-:S05]  /*0300*/  SHF.R.U32.HI R5, RZ, UR4, R4 ;  /* 0x00000004ff057c19 */ /* 0x002fca0008011604 */
[----:B------:R-:W-:-:S04]  /*0310*/  IMAD.MOV R2, RZ, RZ, -R5 ;  /* 0x000000ffff027224 */ /* 0x000fc800078e0a05 */
[----:B------:R-:W-:-:S04]  /*0320*/  IMAD R3, R2, UR6, R3 ;  /* 0x0000000602037c24 */ /* 0x000fc8000f8e0203 */
[C---:B--2---:R-:W-:Y:S02]  /*0330*/  IMAD R16, R3.reuse, UR8, R16 ;  /* 0x0000000803107c24 */ /* 0x044fe4000f8e0210 */
[C---:B------:R-:W-:Y:S02]  /*0340*/  IMAD R0, R3.reuse, UR9, R0 ;  /* 0x0000000903007c24 */ /* 0x040fe4000f8e0200 */
[C---:B---3--:R-:W-:Y:S02]  /*0350*/  IMAD R22, R3.reuse, UR10, R22 ;  /* 0x0000000a03167c24 */ /* 0x048fe4000f8e0216 */
[----:B------:R-:W-:Y:S01]  /*0360*/  IMAD R18, R3, UR11, R18 ;  /* 0x0000000b03127c24 */ /* 0x000fe2000f8e0212 */
        /* <DEDUP_REMOVED lines=8> */
[----:B------:R-:W-:-:S05]  /*03f0*/  SHF.R.U32.HI R3, RZ, UR5, R2 ;  /* 0x00000005ff037c19 */ /* 0x000fca0008011602 */
[----:B------:R-:W-:-:S04]  /*0400*/  IMAD.MOV R4, RZ, RZ, -R3 ;  /* 0x000000ffff047224 */ /* 0x000fc800078e0a03 */
[----:B-1----:R-:W-:-:S04]  /*0410*/  IMAD R5, R4, UR6, R5 ;  /* 0x0000000604057c24 */ /* 0x002fc8000f8e0205 */
        /* <DEDUP_REMOVED lines=12> */
[----:B-1----:R-:W-:-:S04]  /*04e0*/  SHF.R.U32.HI R5, RZ, UR4, R4 ;  /* 0x00000004ff057c19 */ /* 0x002fc80008011604 */
[----:B------:R-:W-:-:S05]  /*04f0*/  IADD3 R2, PT, PT, -R5, RZ, RZ ;  /* 0x000000ff05027210 */ /* 0x000fca0007ffe1ff */
        /* <DEDUP_REMOVED lines=43> */
[----:B------:R-:W-:-:S04]  /*07b0*/  SHF.R.U32.HI R3, RZ, UR5, R2 ;  /* 0x00000005ff037c19 */ /* 0x000fc80008011602 */
[----:B------:R-:W-:-:S05]  /*07c0*/  IADD3 R4, PT, PT, -R3, RZ, RZ ;  /* 0x000000ff03047210 */ /* 0x000fca0007ffe1ff */
        /* <DEDUP_REMOVED lines=266> */
[----:B0-----:R-:W-:-:S05]  /*1870*/  IMAD.HI.U32 R2, R5, UR4, R4 ;  /* 0x0000000405027c27 */ /* 0x001fca000f8e0004 */
[----:B------:R-:W-:-:S04]  /*1880*/  SHF.R.U32.HI R2, RZ, UR5, R2 ;  /* 0x00000005ff027c19 */ /* 0x000fc80008011602 */
[----:B------:R-:W-:-:S05]  /*1890*/  IADD3 R3, PT, PT, -R2, RZ, RZ ;  /* 0x000000ff02037210 */ /* 0x000fca0007ffe1ff */
[----:B-1----:R-:W-:-:S04]  /*18a0*/  IMAD R5, R3, UR6, R5 ;  /* 0x0000000603057c24 */ /* 0x002fc8000f8e0205 */
[C---:B--2---:R-:W-:Y:S02]  /*18b0*/  IMAD R16, R5.reuse, UR8, R16 ;  /* 0x0000000805107c24 */ /* 0x044fe4000f8e0210 */
[C---:B------:R-:W-:Y:S02]  /*18c0*/  IMAD R0, R5.reuse, UR9, R0 ;  /* 0x0000000905007c24 */ /* 0x040fe4000f8e0200 */
[C---:B---3--:R-:W-:Y:S02]  /*18d0*/  IMAD R22, R5.reuse, UR10, R22 ;  /* 0x0000000a05167c24 */ /* 0x048fe4000f8e0216 */
[----:B------:R-:W-:-:S07]  /*18e0*/  IMAD R18, R5, UR11, R18 ;  /* 0x0000000b05127c24 */ /* 0x000fce000f8e0212 */
.L_x_74:
[----:B------:R-:W0:Y:S01]  /*18f0*/  LDCU.64 UR6, c[0x0][0x650] ;  /* 0x0000ca00ff0677ac */ /* 0x000e220008000a00 */
[----:B------:R-:W-:-:S04]  /*1900*/  UPRMT UR4, UR39, 0x7771, URZ ;  /* 0x0000777127047896 */ /* 0x000fc800080000ff */
[----:B------:R-:W-:Y:S01]  /*1910*/  UISETP.GT.AND UP0, UPT, UR4, 0x9, UPT ;  /* 0x000000090400788c */ /* 0x000fe2000bf04270 */
[----:B0-----:R-:W-:-:S05]  /*1920*/  IADD3 R2, P0, PT, R0, UR6, RZ ;  /* 0x0000000600027c10 */ /* 0x001fca000ff1e0ff */
[----:B------:R-:W-:-:S03]  /*1930*/  IMAD.X R3, RZ, RZ, UR7, P0 ;  /* 0x00000007ff037e24 */ /* 0x000fc600080e06ff */
[----:B------:R-:W-:Y:S05]  /*1940*/  BRA.U UP0, `(.L_x_75) ;  /* 0x0000000500187547 */ /* 0x000fea000b800000 */
[----:B------:R-:W-:-:S09]  /*1950*/  UISETP.GT.AND UP0, UPT, UR4, 0x4, UPT ;  /* 0x000000040400788c */ /* 0x000fd2000bf04270 */
[----:B------:R-:W-:Y:S05]  /*1960*/  BRA.U UP0, `(.L_x_76) ;  /* 0x0000000100947547 */ /* 0x000fea000b800000 */
[----:B------:R-:W-:-:S09]  /*1970*/  UISETP.GT.AND UP0, UPT, UR4, 0x1, UPT ;  /* 0x000000010400788c */ /* 0x000fd2000bf04270 */
[----:B------:R-:W-:Y:S05]  /*1980*/  BRA.U UP0, `(.L_x_77) ;  /* 0x0000000100387547 */ /* 0x000fea000b800000 */
[----:B------:R-:W-:-:S09]  /*1990*/  UISETP.NE.AND UP0, UPT, UR42, URZ, UPT ;  /* 0x000000ff2a00728c */ /* 0x000fd2000bf05270 */
[----:B------:R-:W-:Y:S05]  /*19a0*/  BRA.U !UP0, `(.L_x_78) ;  /* 0x00000001081c7547 */ /* 0x000fea000b800000 */
[----:B------:R-:W-:-:S09]  /*19b0*/  UISETP.NE.AND UP0, UPT, UR4, 0x1, UPT ;  /* 0x000000010400788c */ /* 0x000fd2000bf05270 */
[----:B------:R-:W-:Y:S05]  /*19c0*/  BRA.U UP0, `(.L_x_79) ;  /* 0x0000000d00407547 */ /* 0x000fea000b800000 */
[----:B------:R-:W2:Y:S02]  /*19d0*/  LDG.E.S8 R2, desc[UR36][R2.64] ;  /* 0x0000002402027981 */ /* 0x000ea4000c1e1300 */
[----:B--2---:R-:W0:Y:S02]  /*19e0*/  I2F.S16 R0, R2 ;  /* 0x0000000200007306 */ /* 0x004e240000101400 */
[----:B0-----:R-:W-:-:S04]  /*19f0*/  F2FP.F16.F32.PACK_AB R0, RZ, R0 ;  /* 0x00000000ff00723e */ /* 0x001fc800000000ff */
[----:B------:R-:W-:Y:S01]  /*1a00*/  PRMT R19, R0, 0x7610, R19 ;  /* 0x0000761000137816 */ /* 0x000fe20000000013 */
[----:B------:R-:W-:Y:S06]  /*1a10*/  BRA `(.L_x_80) ;  /* 0x0000000c00c87947 */ /* 0x000fec0003800000 */
.L_x_78:
[----:B------:R-:W2:Y:S02]  /*1a20*/  LDG.E.U8 R2, desc[UR36][R2.64] ;  /* 0x0000002402027981 */ /* 0x000ea4000c1e1100 */
[----:B--2---:R-:W-:-:S04]  /*1a30*/  I2FP.F32.U32 R0, R2 ;  /* 0x0000000200007245 */ /* 0x004fc80000201000 */
[----:B------:R-:W-:-:S04]  /*1a40*/  F2FP.F16.F32.PACK_AB R0, RZ, R0 ;  /* 0x00000000ff00723e */ /* 0x000fc800000000ff */
[----:B------:R-:W-:Y:S01]  /*1a50*/  PRMT R19, R0, 0x7610, R19 ;  /* 0x0000761000137816 */ /* 0x000fe20000000013 */
[----:B------:R-:W-:Y:S06]  /*1a60*/  BRA `(.L_x_80) ;  /* 0x0000000c00b47947 */ /* 0x000fec0003800000 */
.L_x_77:
[----:B------:R-:W-:-:S09]  /*1a70*/  UISETP.NE.AND UP0, UPT, UR4, 0x2, UPT ;  /* 0x000000020400788c */ /* 0x000fd2000bf05270 */
[----:B------:R-:W-:Y:S05]  /*1a80*/  BRA.U !UP0, `(.L_x_81) ;  /* 0x0000000108387547 */ /* 0x000fea000b800000 */
[----:B------:R-:W-:-:S09]  /*1a90*/  UISETP.NE.AND UP0, UPT, UR4, 0x3, UPT ;  /* 0x000000030400788c */ /* 0x000fd2000bf05270 */
[----:B------:R-:W-:Y:S05]  /*1aa0*/  BRA.U !UP0, `(.L_x_82) ;  /* 0x00000001081c7547 */ /* 0x000fea000b800000 */
[----:B------:R-:W-:-:S09]  /*1ab0*/  UISETP.NE.AND UP0, UPT, UR4, 0x4, UPT ;  /* 0x000000040400788c */ /* 0x000fd2000bf05270 */
[----:B------:R-:W-:Y:S05]  /*1ac0*/  BRA.U UP0, `(.L_x_79) ;  /* 0x0000000d00007547 */ /* 0x000fea000b800000 */
[----:B------:R-:W2:Y:S02]  /*1ad0*/  LDG.E.64 R2, desc[UR36][R2.64] ;  /* 0x0000002402027981 */ /* 0x000ea4000c1e1b00 */
[----:B--2---:R-:W0:Y:S02]  /*1ae0*/  I2F.S64 R0, R2 ;  /* 0x0000000200007312 */ /* 0x004e240000301400 */
[----:B0-----:R-:W-:-:S04]  /*1af0*/  F2FP.F16.F32.PACK_AB R0, RZ, R0 ;  /* 0x00000000ff00723e */ /* 0x001fc800000000ff */
[----:B------:R-:W-:Y:S01]  /*1b00*/  PRMT R19, R0, 0x7610, R19 ;  /* 0x0000761000137816 */ /* 0x000fe20000000013 */
[----:B------:R-:W-:Y:S06]  /*1b10*/  BRA `(.L_x_80) ;  /* 0x0000000c00887947 */ /* 0x000fec0003800000 */
.L_x_82:
[----:B------:R-:W2:Y:S02]  /*1b20*/  LDG.E R2, desc[UR36][R2.64] ;  /* 0x0000002402027981 */ /* 0x000ea4000c1e1900 */
[----:B--2---:R-:W-:-:S04]  /*1b30*/  I2FP.F32.S32 R0, R2 ;  /* 0x0000000200007245 */ /* 0x004fc80000201400 */
[----:B------:R-:W-:-:S04]  /*1b40*/  F2FP.F16.F32.PACK_AB R0, RZ, R0 ;  /* 0x00000000ff00723e */ /* 0x000fc800000000ff */
[----:B------:R-:W-:Y:S01]  /*1b50*/  PRMT R19, R0, 0x7610, R19 ;  /* 0x0000761000137816 */ /* 0x000fe20000000013 */
[----:B------:R-:W-:Y:S06]  /*1b60*/  BRA `(.L_x_80) ;  /* 0x0000000c00747947 */ /* 0x000fec0003800000 */
.L_x_81:
[----:B------:R-:W2:Y:S02]  /*1b70*/  LDG.E.U16 R2, desc[UR36][R2.64] ;  /* 0x0000002402027981 */ /* 0x000ea4000c1e1500 */
[----:B--2---:R-:W0:Y:S02]  /*1b80*/  I2F.S16 R0, R2 ;  /* 0x0000000200007306 */ /* 0x004e240000101400 */
[----:B0-----:R-:W-:-:S04]  /*1b90*/  F2FP.F16.F32.PACK_AB R0, RZ, R0 ;  /* 0x00000000ff00723e */ /* 0x001fc800000000ff */
[----:B------:R-:W-:Y:S01]  /*1ba0*/  PRMT R19, R0, 0x7610, R19 ;  /* 0x0000761000137816 */ /* 0x000fe20000000013 */
[----:B------:R-:W-:Y:S06]  /*1bb0*/  BRA `(.L_x_80) ;  /* 0x0000000c00607947 */ /* 0x000fec0003800000 */
.L_x_76:
[----:B------:R-:W-:-:S09]  /*1bc0*/  UISETP.GT.AND UP0, UPT, UR4, 0x6, UPT ;  /* 0x000000060400788c */ /* 0x000fd2000bf04270 */
[----:B------:R-:W-:Y:S05]  /*1bd0*/  BRA.U UP0, `(.L_x_83) ;  /* 0x0000000100247547 */ /* 0x000fea000b800000 */
[----:B------:R-:W-:-:S09]  /*1be0*/  UISETP.NE.AND UP0, UPT, UR4, 0x5, UPT ;  /* 0x000000050400788c */ /* 0x000fd2000bf05270 */
[----:B------:R-:W-:Y:S05]  /*1bf0*/  BRA.U !UP0, `(.L_x_84) ;  /* 0x0000000108147547 */ /* 0x000fea000b800000 */
[----:B------:R-:W-:-:S09]  /*1c00*/  UISETP.NE.AND UP0, UPT, UR4, 0x6, UPT ;  /* 0x000000060400788c */ /* 0x000fd2000bf05270 */
[----:B------:R-:W-:Y:S05]  /*1c10*/  BRA.U UP0, `(.L_x_79) ;  /* 0x0000000900ac7547 */ /* 0x000fea000b800000 */
[----:B------:R-:W2:Y:S02]  /*1c20*/  LDG.E R2, desc[UR36][R2.64] ;  /* 0x0000002402027981 */ /* 0x000ea4000c1e1900 */
[----:B--2---:R-:W-:Y:S01]  /*1c30*/  F2FP.F16.F32.PACK_AB R19, RZ, R2 ;  /* 0x00000002ff13723e */ /* 0x004fe200000000ff */
[----:B------:R-:W-:Y:S06]  /*1c40*/  BRA `(.L_x_80) ;  /* 0x0000000c003c7947 */ /* 0x000fec0003800000 */
.L_x_84:
[----:B------:R0:W5:Y:S01]  /*1c50*/  LDG.E.U16 R19, desc[UR36][R2.64] ;  /* 0x0000002402137981 */ /* 0x000162000c1e1500 */
[----:B------:R-:W-:Y:S05]  /*1c60*/  BRA `(.L_x_80) ;  /* 0x0000000c00347947 */ /* 0x000fea0003800000 */
.L_x_83:
[----:B------:R-:W-:-:S09]  /*1c70*/  UISETP.NE.AND UP0, UPT, UR4, 0x7, UPT ;  /* 0x000000070400788c */ /* 0x000fd2000bf05270 */
[----:B------:R-:W-:Y:S05]  /*1c80*/  BRA.U !UP0, `(.L_x_85) ;  /* 0x0000000108247547 */ /* 0x000fea000b800000 */
[----:B------:R-:W-:-:S09]  /*1c90*/  UISETP.NE.AND UP0, UPT, UR4, 0x8, UPT ;  /* 0x000000080400788c */ /* 0x000fd2000bf05270 */
[----:B------:R-:W-:Y:S05]  /*1ca0*/  BRA.U !UP0, `(.L_x_86) ;  /* 0x0000000108147547 */ /* 0x000fea000b800000 */
[----:B------:R-:W-:-:S09]  /*1cb0*/  UISETP.NE.AND UP0, UPT, UR4, 0x9, UPT ;  /* 0x000000090400788c */ /* 0x000fd2000bf05270 */
[----:B------:R-:W-:Y:S05]  /*1cc0*/  BRA.U UP0, `(.L_x_79) ;  /* 0x0000000900807547 */ /* 0x000fea000b800000 */
[----:B------:R-:W2:Y:S02]  /*1cd0*/  LDG.E R2, desc[UR36][R2.64] ;  /* 0x0000002402027981 */ /* 0x000ea4000c1e1900 */
[----:B--2---:R-:W-:Y:S01]  /*1ce0*/  F2FP.F16.F32.PACK_AB R19, RZ, R2 ;  /* 0x00000002ff13723e */ /* 0x004fe200000000ff */
[----:B------:R-:W-:Y:S06]  /*1cf0*/  BRA `(.L_x_80) ;  /* 0x0000000c00107947 */ /* 0x000fec0003800000 */
.L_x_86:
[----:B------:R1:W5:Y:S01]  /*1d00*/  LDG.E.U16 R19, desc[UR36][R2.64] ;  /* 0x0000002402137981 */ /* 0x000362000c1e1500 */
[----:B------:R-:W-:Y:S05]  /*1d10*/  BRA `(.L_x_80) ;  /* 0x0000000c00087947 */ /* 0x000fea0003800000 */
.L_x_85:
[----:B------:R-:W2:Y:S01]  /*1d20*/  LDG.E.64 R2, desc[UR36][R2.64] ;  /* 0x0000002402027981 */ /* 0x000ea2000c1e1b00 */
[----:B------:R-:W-:Y:S01]  /*1d30*/  UMOV UR4, 0xf0000000 ;  /* 0xf000000000047882 */ /* 0x000fe20000000000 */
[----:B------:R-:W-:Y:S01]  /*1d40*/  UMOV UR5, 0x380fffff ;  /* 0x380fffff00057882 */ /* 0x000fe20000000000 */
[----:B--2---:R-:W0:Y:S01]  /*1d50*/  F2F.F32.F64 R0, R2 ;  /* 0x0000000200007310 */ /* 0x004e220000301000 */
[----:B------:R-:W-:-:S14]  /*1d60*/  DSETP.GEU.AND P0, PT, |R2|, UR4, PT ;  /* 0x0000000402007e2a */ /* 0x000fdc000bf0e200 */
[----:B0-----:R-:W-:-:S05]  /*1d70*/  @!P0 FMUL R0, R0, 1.175494350822287508e-38 ;  /* 0x0080000000008820 */ /* 0x001fca0000400000 */
[----:B------:R-:W-:-:S04]  /*1d80*/  F2FP.F16.F32.PACK_AB R0, RZ, R0 ;  /* 0x00000000ff00723e */ /* 0x000fc800000000ff */
[----:B------:R-:W-:Y:S01]  /*1d90*/  PRMT R19, R0, 0x7610, R19 ;  /* 0x0000761000137816 */ /* 0x000fe20000000013 */
[----:B------:R-:W-:Y:S06]  /*1da0*/  BRA `(.L_x_80) ;  /* 0x0000000800e47947 */ /* 0x000fec0003800000 */
.L_x_75:
[----:B------:R-:W-:-:S09]  /*1db0*/  UISETP.GT.AND UP0, UPT, UR4, 0x18, UPT ;  /* 0x000000180400788c */ /* 0x000fd2000bf04270 */
[----:B------:R-:W-:Y:S05]  /*1dc0*/  BRA.U UP0, `(.L_x_87) ;  /* 0x00000005000c7547 */ /* 0x000fea000b800000 */
[----:B------:R-:W-:-:S09]  /*1dd0*/  UISETP.GT.AND UP0, UPT, UR4, 0xe, UPT ;  /* 0x0000000e0400788c */ /* 0x000fd2000bf04270 */
[----:B------:R-:W-:Y:S05]  /*1de0*/  BRA.U UP0, `(.L_x_88) ;  /* 0x00000001004c7547 */ /* 0x000fea000b800000 */
[----:B------:R-:W-:-:S09]  /*1df0*/  UISETP.NE.AND UP0, UPT, UR4, 0xa, UPT ;  /* 0x0000000a0400788c */ /* 0x000fd2000bf05270 */
[----:B------:R-:W-:Y:S05]  /*1e00*/  BRA.U !UP0, `(.L_x_89) ;  /* 0x0000000108207547 */ /* 0x000fea000b800000 */
[----:B------:R-:W-:-:S09]  /*1e10*/  UISETP.NE.AND UP0, UPT, UR4, 0xb, UPT ;  /* 0x0000000b0400788c */ /* 0x000fd2000bf05270 */
[----:B------:R-:W-:Y:S05]  /*1e20*/  BRA.U UP0, `(.L_x_79) ;  /* 0x0000000900287547 */ /* 0x000fea000b800000 */
[----:B------:R-:W2:Y:S02]  /*1e30*/  LDG.E.U8 R2, desc[UR36][R2.64] ;  /* 0x0000002402027981 */ /* 0x000ea4000c1e1100 */
[----:B--2---:R-:W-:-:S04]  /*1e40*/  ISETP.NE.AND P0, PT, R2, RZ, PT ;  /* 0x000000ff0200720c */ /* 0x004fc80003f05270 */
[----:B------:R-:W-:-:S04]  /*1e50*/  FSEL R0, RZ, 1, !P0 ;  /* 0x3f800000ff007808 */ /* 0x000fc80004000000 */
[----:B------:R-:W-:-:S04]  /*1e60*/  F2FP.F16.F32.PACK_AB R0, RZ, R0 ;  /* 0x00000000ff00723e */ /* 0x000fc800000000ff */
[----:B------:R-:W-:Y:S01]  /*1e70*/  PRMT R19, R0, 0x7610, R19 ;  /* 0x0000761000137816 */ /* 0x000fe20000000013 */
[----:B------:R-:W-:Y:S06]  /*1e80*/  BRA `(.L_x_80) ;  /* 0x0000000800ac7947 */ /* 0x000fec0003800000 */
.L_x_89:
        /* <DEDUP_REMOVED lines=9> */
.L_x_88:
[----:B------:R-:W-:-:S09]  /*1f20*/  UISETP.NE.AND UP0, UPT, UR4, 0xf, UPT ;  /* 0x0000000f0400788c */ /* 0x000fd2000bf05270 */
[----:B------:R-:W-:Y:S05]  /*1f30*/  BRA.U !UP0, `(.L_x_90) ;  /* 0x00000001089c7547 */ /* 0x000fea000b800000 */
[----:B------:R-:W-:-:S09]  /*1f40*/  UISETP.NE.AND UP0, UPT, UR4, 0x17, UPT ;  /* 0x000000170400788c */ /* 0x000fd2000bf05270 */
[----:B------:R-:W-:Y:S05]  /*1f50*/  BRA.U !UP0, `(.L_x_91) ;  /* 0x00000001085c7547 */ /* 0x000fea000b800000 */
[----:B------:R-:W-:-:S09]  /*1f60*/  UISETP.NE.AND UP0, UPT, UR4, 0x18, UPT ;  /* 0x000000180400788c */ /* 0x000fd2000bf05270 */
[----:B------:R-:W-:Y:S05]  /*1f70*/  BRA.U UP0, `(.L_x_79) ;  /* 0x0000000500d47547 */ /* 0x000fea000b800000 */
[----:B------:R-:W2:Y:S01]  /*1f80*/  LDG.E.U8 R0, desc[UR36][R2.64] ;  /* 0x0000002402007981 */ /* 0x000ea2000c1e1100 */
[----:B------:R-:W-:Y:S02]  /*1f90*/  IMAD.MOV.U32 R6, RZ, RZ, 0x1f ;  /* 0x0000001fff067424 */ /* 0x000fe400078e00ff */
[----:B--2---:R-:W-:-:S05]  /*1fa0*/  IMAD.SHL.U32 R0, R0, 0x1000000, RZ ;  /* 0x0100000000007824 */ /* 0x004fca00078e00ff */
[C---:B------:R-:W-:Y:S02]  /*1fb0*/  LOP3.LUT R4, R0.reuse, 0x7f000000, RZ, 0xc0, !PT ;  /* 0x7f00000000047812 */ /* 0x040fe400078ec0ff */
[----:B------:R-:W-:Y:S02]  /*1fc0*/  LOP3.LUT P0, RZ, R0, 0x7f000000, RZ, 0xc0, !PT ;  /* 0x7f00000000ff7812 */ /* 0x000fe4000780c0ff */
[----:B------:R-:W0:Y:S02]  /*1fd0*/  FLO.U32 R5, R4 ;  /* 0x0000000400057300 */ /* 0x000e2400000e0000 */
[----:B0-----:R-:W-:-:S05]  /*1fe0*/  IMAD.MOV R5, RZ, RZ, -R5 ;  /* 0x000000ffff057224 */ /* 0x001fca00078e0a05 */
[----:B------:R-:W-:-:S05]  /*1ff0*/  VIADDMNMX.U32 R5, R5, R6, 0x4, !PT ;  /* 0x0000000405057446 */ /* 0x000fca0007800006 */
[----:B------:R-:W-:-:S05]  /*2000*/  VIADD R5, R5, 0xfffffffc ;  /* 0xfffffffc05057836 */ /* 0x000fca0000000000 */
[C---:B------:R-:W-:Y:S02]  /*2010*/  SHF.L.U32 R6, R4.reuse, R5, RZ ;  /* 0x0000000504067219 */ /* 0x040fe400000006ff */
[----:B------:R-:W-:Y:S01]  /*2020*/  SHF.L.U32 R7, R5, 0x17, RZ ;  /* 0x0000001705077819 */ /* 0x000fe200000006ff */
[----:B------:R-:W-:-:S03]  /*2030*/  VIADD R5, R4, 0x1000000 ;  /* 0x0100000004057836 */ /* 0x000fc60000000000 */
[----:B------:R-:W-:Y:S02]  /*2040*/  LEA.HI R6, R6, -R7, RZ, 0x1c ;  /* 0x8000000706067211 */ /* 0x000fe400078fe0ff */
[----:B------:R-:W-:-:S03]  /*2050*/  SHF.R.S32.HI R5, RZ, 0x8, R5 ;  /* 0x00000008ff057819 */ /* 0x000fc60000011405 */
[----:B------:R-:W-:-:S05]  /*2060*/  VIADD R6, R6, 0x3c000000 ;  /* 0x3c00000006067836 */ /* 0x000fca0000000000 */
[----:B------:R-:W-:-:S04]  /*2070*/  LOP3.LUT R5, R6, 0x7f800000, R5, 0xf8, !PT ;  /* 0x7f80000006057812 */ /* 0x000fc800078ef805 */
[----:B------:R-:W-:-:S04]  /*2080*/  SEL R5, R5, RZ, P0 ;  /* 0x000000ff05057207 */ /* 0x000fc80000000000 */
[----:B------:R-:W-:-:S04]  /*2090*/  LOP3.LUT R5, R5, 0x80000000, R0, 0xf8, !PT ;  /* 0x8000000005057812 */ /* 0x000fc800078ef800 */
[----:B------:R-:W-:-:S04]  /*20a0*/  F2FP.F16.F32.PACK_AB R5, RZ, R5 ;  /* 0x00000005ff05723e */ /* 0x000fc800000000ff */
[----:B------:R-:W-:Y:S01]  /*20b0*/  PRMT R19, R5, 0x7610, R19 ;  /* 0x0000761005137816 */ /* 0x000fe20000000013 */
[----:B------:R-:W-:Y:S06]  /*20c0*/  BRA `(.L_x_80) ;  /* 0x00000008001c7947 */ /* 0x000fec0003800000 */
.L_x_91:
[----:B------:R-:W2:Y:S02]  /*20d0*/  LDG.E.U8 R2, desc[UR36][R2.64] ;  /* 0x0000002402027981 */ /* 0x000ea4000c1e1100 */
[C---:B--2---:R-:W-:Y:S02]  /*20e0*/  IMAD.SHL.U32 R4, R2.reuse, 0x2000000, RZ ;  /* 0x0200000002047824 */ /* 0x044fe400078e00ff */
[----:B------:R-:W-:-:S03]  /*20f0*/  IMAD.SHL.U32 R5, R2, 0x100, RZ ;  /* 0x0000010002057824 */ /* 0x000fc600078e00ff */
[----:B------:R-:W-:-:S13]  /*2100*/  ISETP.GT.U32.AND P0, PT, R4, 0x7ffffff, PT ;  /* 0x07ffffff0400780c */ /* 0x000fda0003f04070 */
[C---:B------:R-:W-:Y:S02]  /*2110*/  @!P0 LOP3.LUT R0, R5.reuse, 0x7f00, RZ, 0xc0, !PT ;  /* 0x00007f0005008812 */ /* 0x040fe400078ec0ff */
[----:B------:R-:W-:Y:S02]  /*2120*/  @P0 LEA.HI R4, R4, 0x70000000, RZ, 0x1c ;  /* 0x7000000004040811 */ /* 0x000fe400078fe0ff */
[----:B------:R-:W-:Y:S02]  /*2130*/  @!P0 LOP3.LUT R0, R0, 0x3f000000, RZ, 0xfc, !PT ;  /* 0x3f00000000008812 */ /* 0x000fe400078efcff */
[----:B------:R-:W-:-:S03]  /*2140*/  PRMT R5, R5, 0x9910, RZ ;  /* 0x0000991005057816 */ /* 0x000fc600000000ff */
[----:B------:R-:W-:Y:S01]  /*2150*/  @!P0 FADD.FTZ R0, R0, -0.5 ;  /* 0xbf00000000008421 */ /* 0x000fe20000010000 */
[----:B------:R-:W-:-:S05]  /*2160*/  @P0 FMUL.FTZ R0, R4, 1.9259299443872358531e-34 ;  /* 0x0780000004000820 */ /* 0x000fca0000410000 */
[----:B------:R-:W-:-:S04]  /*2170*/  LOP3.LUT R0, R0, 0x80000000, R5, 0xf8, !PT ;  /* 0x8000000000007812 */ /* 0x000fc800078ef805 */
[----:B------:R-:W-:-:S04]  /*2180*/  F2FP.F16.F32.PACK_AB R0, RZ, R0 ;  /* 0x00000000ff00723e */ /* 0x000fc800000000ff */
[----:B------:R-:W-:Y:S01]  /*2190*/  PRMT R19, R0, 0x7610, R19 ;  /* 0x0000761000137816 */ /* 0x000fe20000000013 */
[----:B------:R-:W-:Y:S06]  /*21a0*/  BRA `(.L_x_80) ;  /* 0x0000000400e47947 */ /* 0x000fec0003800000 */
.L_x_90:
[----:B------:R-:W2:Y:S02]  /*21b0*/  LDG.E.U16 R0, desc[UR36][R2.64] ;  /* 0x0000002402007981 */ /* 0x000ea4000c1e1500 */
[----:B--2---:R-:W-:-:S05]  /*21c0*/  IMAD.U32 R0, R0, 0x10000, RZ ;  /* 0x0001000000007824 */ /* 0x004fca00078e00ff */
[----:B------:R-:W-:-:S04]  /*21d0*/  F2FP.F16.F32.PACK_AB R0, RZ, R0 ;  /* 0x00000000ff00723e */ /* 0x000fc800000000ff */
[----:B------:R-:W-:Y:S01]  /*21e0*/  PRMT R19, R0, 0x7610, R19 ;  /* 0x0000761000137816 */ /* 0x000fe20000000013 */
[----:B------:R-:W-:Y:S06]  /*21f0*/  BRA `(.L_x_80) ;  /* 0x0000000400d07947 */ /* 0x000fec0003800000 */
.L_x_87:
[----:B------:R-:W-:-:S09]  /*2200*/  UISETP.GT.AND UP0, UPT, UR4, 0x1b, UPT ;  /* 0x0000001b0400788c */ /* 0x000fd2000bf04270 */
[----:B------:R-:W-:Y:S05]  /*2210*/  BRA.U UP0, `(.L_x_92) ;  /* 0x0000000500147547 */ /* 0x000fea000b800000 */
[----:B------:R-:W-:-:S09]  /*2220*/  UISETP.NE.AND UP0, UPT, UR4, 0x19, UPT ;  /* 0x000000190400788c */ /* 0x000fd2000bf05270 */
[----:B------:R-:W-:Y:S05]  /*2230*/  BRA.U !UP0, `(.L_x_93) ;  /* 0x0000000108987547 */ /* 0x000fea000b800000 */
[----:B------:R-:W-:-:S09]  /*2240*/  UISETP.NE.AND UP0, UPT, UR4, 0x1a, UPT ;  /* 0x0000001a0400788c */ /* 0x000fd2000bf05270 */
[----:B------:R-:W-:Y:S05]  /*2250*/  BRA.U !UP0, `(.L_x_94) ;  /* 0x00000001081c7547 */ /* 0x000fea000b800000 */
[----:B------:R-:W-:-:S09]  /*2260*/  UISETP.NE.AND UP0, UPT, UR4, 0x1b, UPT ;  /* 0x0000001b0400788c */ /* 0x000fd2000bf05270 */
[----:B------:R-:W-:Y:S05]  /*2270*/  BRA.U UP0, `(.L_x_79) ;  /* 0x0000000500147547 */ /* 0x000fea000b800000 */
[----:B------:R-:W2:Y:S02]  /*2280*/  LDG.E.U16 R0, desc[UR36][R2.64] ;  /* 0x0000002402007981 */ /* 0x000ea4000c1e1500 */
[----:B--2---:R-:W-:-:S04]  /*2290*/  I2FP.F32.U32 R0, R0 ;  /* 0x0000000000007245 */ /* 0x004fc80000201000 */
[----:B------:R-:W-:-:S04]  /*22a0*/  F2FP.F16.F32.PACK_AB R0, RZ, R0 ;  /* 0x00000000ff00723e */ /* 0x000fc800000000ff */
[----:B------:R-:W-:Y:S01]  /*22b0*/  PRMT R19, R0, 0x7610, R19 ;  /* 0x0000761000137816 */ /* 0x000fe20000000013 */
[----:B------:R-:W-:Y:S06]  /*22c0*/  BRA `(.L_x_80) ;  /* 0x00000004009c7947 */ /* 0x000fec0003800000 */
.L_x_94:
[----:B------:R-:W2:Y:S01]  /*22d0*/  LDG.E.U8 R3, desc[UR36][R2.64] ;  /* 0x0000002402037981 */ /* 0x000ea2000c1e1100 */
[----:B------:R-:W-:Y:S01]  /*22e0*/  BSSY.RECONVERGENT B0, `(.L_x_95) ;  /* 0x0000018000007945 */ /* 0x000fe20003800200 */
[----:B------:R-:W-:Y:S02]  /*22f0*/  MOV R0, RZ ;  /* 0x000000ff00007202 */ /* 0x000fe40000000f00 */
[----:B--2---:R-:W-:-:S13]  /*2300*/  ISETP.NE.AND P0, PT, R3, RZ, PT ;  /* 0x000000ff0300720c */ /* 0x004fda0003f05270 */
[----:B------:R-:W-:Y:S05]  /*2310*/  @!P0 BRA `(.L_x_96) ;  /* 0x0000000000508947 */ /* 0x000fea0003800000 */
[----:B------:R-:W-:-:S13]  /*2320*/  ISETP.NE.AND P0, PT, R3, 0x80, PT ;  /* 0x000000800300780c */ /* 0x000fda0003f05270 */
[----:B------:R-:W-:Y:S01]  /*2330*/  @!P0 IMAD.MOV.U32 R0, RZ, RZ, 0x7f800001 ;  /* 0x7f800001ff008424 */ /* 0x000fe200078e00ff */
[----:B------:R-:W-:Y:S06]  /*2340*/  @!P0 BRA `(.L_x_96) ;  /* 0x0000000000448947 */ /* 0x000fec0003800000 */
[--C-:B------:R-:W-:Y:S01]  /*2350*/  SHF.R.U32.HI R0, RZ, 0x3, R3.reuse ;  /* 0x00000003ff007819 */ /* 0x100fe20000011603 */
[----:B------:R-:W-:Y:S03]  /*2360*/  BSSY.RECONVERGENT B1, `(.L_x_97) ;  /* 0x000000c000017945 */ /* 0x000fe60003800200 */
[----:B------:R-:W-:Y:S02]  /*2370*/  LOP3.LUT P0, R2, R0, 0xf, RZ, 0xc0, !PT ;  /* 0x0000000f00027812 */ /* 0x000fe4000780c0ff */
[----:B------:R-:W-:-:S05]  /*2380*/  SHF.R.U32.HI R0, RZ, 0x7, R3 ;  /* 0x00000007ff007819 */ /* 0x000fca0000011603 */
[----:B------:R-:W-:Y:S01]  /*2390*/  IMAD.U32 R7, R0, -0x80000000, RZ ;  /* 0x8000000000077824 */ /* 0x000fe200078e00ff */
[----:B------:R-:W-:-:S05]  /*23a0*/  LOP3.LUT R0, R3, 0x7, RZ, 0xc0, !PT ;  /* 0x0000000703007812 */ /* 0x000fca00078ec0ff */
[----:B------:R-:W-:Y:S05]  /*23b0*/  @P0 BRA `(.L_x_98) ;  /* 0x0000000000180947 */ /* 0x000fea0003800000 */
[----:B------:R-:W0:Y:S02]  /*23c0*/  FLO.U32 R3, R0 ;  /* 0x0000000000037300 */ /* 0x000e2400000e0000 */
[----:B0-----:R-:W-:-:S04]  /*23d0*/  IADD3 R3, PT, PT, -R3, 0x1f, RZ ;  /* 0x0000001f03037810 */ /* 0x001fc80007ffe1ff */
[----:B------:R-:W-:Y:S01]  /*23e0*/  IADD3 R2, PT, PT, R2, 0x1d, -R3 ;  /* 0x0000001d02027810 */ /* 0x000fe20007ffe803 */
[----:B------:R-:W-:-:S05]  /*23f0*/  VIADD R5, R3, 0xffffffe4 ;  /* 0xffffffe403057836 */ /* 0x000fca0000000000 */
[----:B------:R-:W-:-:S04]  /*2400*/  SHF.L.U32 R5, R0, R5, RZ ;  /* 0x0000000500057219 */ /* 0x000fc800000006ff */
[----:B------:R-:W-:-:S07]  /*2410*/  LOP3.LUT R0, R5, 0x7, RZ, 0xc0, !PT ;  /* 0x0000000705007812 */ /* 0x000fce00078ec0ff */
.L_x_98:
[----:B------:R-:W-:Y:S05]  /*2420*/  BSYNC.RECONVERGENT B1 ;  /* 0x0000000000017941 */ /* 0x000fea0003800200 */
.L_x_97:
[----:B------:R-:W-:Y:S01]  /*2430*/  IMAD.SHL.U32 R0, R0, 0x100000, RZ ;  /* 0x0010000000007824 */ /* 0x000fe200078e00ff */
[----:B------:R-:W-:-:S04]  /*2440*/  LEA R2, R2, 0x3b800000, 0x17 ;  /* 0x3b80000002027811 */ /* 0x000fc800078eb8ff */
[----:B------:R-:W-:-:S07]  /*2450*/  LOP3.LUT R0, R2, R0, R7, 0xfe, !PT ;  /* 0x0000000002007212 */ /* 0x000fce00078efe07 */
.L_x_96:
[----:B------:R-:W-:Y:S05]  /*2460*/  BSYNC.RECONVERGENT B0 ;  /* 0x0000000000007941 */ /* 0x000fea0003800200 */
.L_x_95:
[----:B------:R-:W-:-:S04]  /*2470*/  F2FP.F16.F32.PACK_AB R0, RZ, R0 ;  /* 0x00000000ff00723e */ /* 0x000fc800000000ff */
[----:B------:R-:W-:Y:S01]  /*2480*/  PRMT R19, R0, 0x7610, R19 ;  /* 0x0000761000137816 */ /* 0x000fe20000000013 */
[----:B------:R-:W-:Y:S06]  /*2490*/  BRA `(.L_x_80) ;  /* 0x0000000400287947 */ /* 0x000fec0003800000 */
.L_x_93:
[----:B------:R-:W2:Y:S01]  /*24a0*/  LDG.E.U8 R3, desc[UR36][R2.64] ;  /* 0x0000002402037981 */ /* 0x000ea2000c1e1100 */
[----:B------:R-:W-:Y:S01]  /*24b0*/  BSSY.RECONVERGENT B0, `(.L_x_99) ;  /* 0x0000018000007945 */ /* 0x000fe20003800200 */
[----:B------:R-:W-:Y:S01]  /*24c0*/  HFMA2 R0, -RZ, RZ, 0, 0 ;  /* 0x00000000ff007431 */ /* 0x000fe200000001ff */
        /* <DEDUP_REMOVED lines=18> */
.L_x_102:
[----:B------:R-:W-:Y:S05]  /*25f0*/  BSYNC.RECONVERGENT B1 ;  /* 0x0000000000017941 */ /* 0x000fea0003800200 */
.L_x_101:
[----:B------:R-:W-:Y:S01]  /*2600*/  IMAD.SHL.U32 R0, R0, 0x200000, RZ ;  /* 0x0020000000007824 */ /* 0x000fe200078e00ff */
[----:B------:R-:W-:-:S04]  /*2610*/  LEA R2, R2, 0x37800000, 0x17 ;  /* 0x3780000002027811 */ /* 0x000fc800078eb8ff */
[----:B------:R-:W-:-:S07]  /*2620*/  LOP3.LUT R0, R2, R0, R7, 0xfe, !PT ;  /* 0x0000000002007212 */ /* 0x000fce00078efe07 */
.L_x_100:
[----:B------:R-:W-:Y:S05]  /*2630*/  BSYNC.RECONVERGENT B0 ;  /* 0x0000000000007941 */ /* 0x000fea0003800200 */
.L_x_99:
[----:B------:R-:W-:-:S04]  /*2640*/  F2FP.F16.F32.PACK_AB R0, RZ, R0 ;  /* 0x00000000ff00723e */ /* 0x000fc800000000ff */
[----:B------:R-:W-:Y:S01]  /*2650*/  PRMT R19, R0, 0x7610, R19 ;  /* 0x0000761000137816 */ /* 0x000fe20000000013 */
[----:B------:R-:W-:Y:S06]  /*2660*/  BRA `(.L_x_80) ;  /* 0x0000000000b47947 */ /* 0x000fec0003800000 */
.L_x_92:
[----:B------:R-:W-:-:S09]  /*2670*/  UISETP.NE.AND UP0, UPT, UR4, 0x1c, UPT ;  /* 0x0000001c0400788c */ /* 0x000fd2000bf05270 */
[----:B------:R-:W-:Y:S05]  /*2680*/  BRA.U !UP0, `(.L_x_103) ;  /* 0x00000001089c7547 */ /* 0x000fea000b800000 */
[----:B------:R-:W-:-:S09]  /*2690*/  UISETP.NE.AND UP0, UPT, UR4, 0x1d, UPT ;  /* 0x0000001d0400788c */ /* 0x000fd2000bf05270 */
[----:B------:R-:W-:Y:S05]  /*26a0*/  BRA.U !UP0, `(.L_x_104) ;  /* 0x0000000108807547 */ /* 0x000fea000b800000 */
[----:B------:R-:W-:-:S09]  /*26b0*/  UISETP.NE.AND UP0, UPT, UR4, 0x2c, UPT ;  /* 0x0000002c0400788c */ /* 0x000fd2000bf05270 */
[----:B------:R-:W-:Y:S05]  /*26c0*/  BRA.U !UP0, `(.L_x_105) ;  /* 0x0000000108487547 */ /* 0x000fea000b800000 */
.L_x_79:
[----:B------:R-:W-:Y:S01]  /*26d0*/  MOV R2, 0x0 ;  /* 0x0000000000027802 */ /* 0x000fe20000000f00 */
[----:B------:R-:W0:Y:S01]  /*26e0*/  LDCU.64 UR4, c[0x4][0x4e8] ;  /* 0x01009d00ff0477ac */ /* 0x000e220008000a00 */
[----:B------:R-:W-:Y:S02]  /*26f0*/  IMAD.MOV.U32 R8, RZ, RZ, 0x4e ;  /* 0x0000004eff087424 */ /* 0x000fe400078e00ff */
[----:B------:R-:W-:Y:S01]  /*2700*/  IMAD.MOV.U32 R12, RZ, RZ, 0x1 ;  /* 0x00000001ff0c7424 */ /* 0x000fe200078e00ff */
[----:B------:R-:W1:Y:S01]  /*2710*/  LDCU.64 UR6, c[0x4][0x4f0] ;  /* 0x01009e00ff0677ac */ /* 0x000e620008000a00 */
[----:B------:R-:W2:Y:S01]  /*2720*/  LDC.64 R2, c[0x4][R2] ;  /* 0x0100000002027b82 */ /* 0x000ea20000000a00 */
[----:B------:R-:W-:Y:S01]  /*2730*/  IMAD.MOV.U32 R13, RZ, RZ, RZ ;  /* 0x000000ffff0d7224 */ /* 0x000fe200078e00ff */
[----:B------:R-:W3:Y:S01]  /*2740*/  LDCU.64 UR8, c[0x4][0x3c8] ;  /* 0x01007900ff0877ac */ /* 0x000ee20008000a00 */
[----:B0-----:R-:W-:Y:S01]  /*2750*/  MOV R4, UR4 ;  /* 0x0000000400047c02 */ /* 0x001fe20008000f00 */
[----:B------:R-:W-:-:S02]  /*2760*/  IMAD.U32 R5, RZ, RZ, UR5 ;  /* 0x00000005ff057e24 */ /* 0x000fc4000f8e00ff */
[----:B-1----:R-:W-:Y:S02]  /*2770*/  IMAD.U32 R6, RZ, RZ, UR6 ;  /* 0x00000006ff067e24 */ /* 0x002fe4000f8e00ff */
[----:B------:R-:W-:Y:S02]  /*2780*/  IMAD.U32 R7, RZ, RZ, UR7 ;  /* 0x00000007ff077e24 */ /* 0x000fe4000f8e00ff */
[----:B---3--:R-:W-:Y:S01]  /*2790*/  IMAD.U32 R10, RZ, RZ, UR8 ;  /* 0x00000008ff0a7e24 */ /* 0x008fe2000f8e00ff */
[----:B------:R-:W-:-:S07]  /*27a0*/  MOV R11, UR9 ;  /* 0x00000009000b7c02 */ /* 0x000fce0008000f00 */
[----:B------:R-:W-:-:S07]  /*27b0*/  LEPC R20, `(.L_x_106) ;  /* 0x000000001014794e */ /* 0x000fce0000000000 */
[----:B--2---:R-:W-:Y:S05]  /*27c0*/  CALL.ABS.NOINC R2 ;  /* 0x0000000002007343 */ /* 0x004fea0003c00000 */
.L_x_106:
[----:B------:R-:W-:Y:S01]  /*27d0*/  PRMT R19, RZ, 0x7610, R19 ;  /* 0x00007610ff137816 */ /* 0x000fe20000000013 */
[----:B------:R-:W-:Y:S06]  /*27e0*/  BRA `(.L_x_80) ;  /* 0x0000000000547947 */ /* 0x000fec0003800000 */
.L_x_105:
[----:B------:R-:W2:Y:S01]  /*27f0*/  LDG.E.U8 R2, desc[UR36][R2.64] ;  /* 0x0000002402027981 */ /* 0x000ea2000c1e1100 */
[----:B------:R-:W-:Y:S01]  /*2800*/  BSSY.RECONVERGENT B0, `(.L_x_107) ;  /* 0x0000007000007945 */ /* 0x000fe20003800200 */
[----:B------:R-:W-:Y:S01]  /*2810*/  IMAD.MOV.U32 R0, RZ, RZ, 0x400000 ;  /* 0x00400000ff007424 */ /* 0x000fe200078e00ff */
[----:B--2---:R-:W-:-:S13]  /*2820*/  ISETP.NE.AND P0, PT, R2, RZ, PT ;  /* 0x000000ff0200720c */ /* 0x004fda0003f05270 */
[----:B------:R-:W-:Y:S05]  /*2830*/  @!P0 BRA `(.L_x_108) ;  /* 0x00000000000c8947 */ /* 0x000fea0003800000 */
[----:B------:R-:W-:-:S13]  /*2840*/  ISETP.NE.AND P0, PT, R2, 0xff, PT ;  /* 0x000000ff0200780c */ /* 0x000fda0003f05270 */
[----:B------:R-:W-:Y:S01]  /*2850*/  @!P0 MOV R0, 0x7f800001 ;  /* 0x7f80000100008802 */ /* 0x000fe20000000f00 */
[----:B------:R-:W-:-:S07]  /*2860*/  @P0 IMAD.SHL.U32 R0, R2, 0x800000, RZ ;  /* 0x0080000002000824 */ /* 0x000fce00078e00ff */
.L_x_108:
[----:B------:R-:W-:Y:S05]  /*2870*/  BSYNC.RECONVERGENT B0 ;  /* 0x0000000000007941 */ /* 0x000fea0003800200 */
.L_x_107:
[----:B------:R-:W-:-:S04]  /*2880*/  F2FP.F16.F32.PACK_AB R0, RZ, R0 ;  /* 0x00000000ff00723e */ /* 0x000fc800000000ff */
[----:B------:R-:W-:Y:S01]  /*2890*/  PRMT R19, R0, 0x7610, R19 ;  /* 0x0000761000137816 */ /* 0x000fe20000000013 */
[----:B------:R-:W-:Y:S06]  /*28a0*/  BRA `(.L_x_80) ;  /* 0x0000000000247947 */ /* 0x000fec0003800000 */
.L_x_104:
[----:B------:R-:W2:Y:S02]  /*28b0*/  LDG.E.64 R2, desc[UR36][R2.64] ;  /* 0x0000002402027981 */ /* 0x000ea4000c1e1b00 */
[----:B--2---:R-:W0:Y:S02]  /*28c0*/  I2F.U64 R0, R2 ;  /* 0x0000000200007312 */ /* 0x004e240000301000 */
[----:B0-----:R-:W-:-:S04]  /*28d0*/  F2FP.F16.F32.PACK_AB R0, RZ, R0 ;  /* 0x00000000ff00723e */ /* 0x001fc800000000ff */
[----:B------:R-:W-:Y:S01]  /*28e0*/  PRMT R19, R0, 0x7610, R19 ;  /* 0x0000761000137816 */ /* 0x000fe20000000013 */
[----:B------:R-:W-:Y:S06]  /*28f0*/  BRA `(.L_x_80) ;  /* 0x0000000000107947 */ /* 0x000fec0003800000 */
.L_x_103:
[----:B------:R-:W2:Y:S02]  /*2900*/  LDG.E R2, desc[UR36][R2.64] ;  /* 0x0000002402027981 */ /* 0x000ea4000c1e1900 */
[----:B--2---:R-:W-:-:S04]  /*2910*/  I2FP.F32.U32 R0, R2 ;  /* 0x0000000200007245 */ /* 0x004fc80000201000 */
[----:B------:R-:W-:-:S04]  /*2920*/  F2FP.F16.F32.PACK_AB R0, RZ, R0 ;  /* 0x00000000ff00723e */ /* 0x000fc800000000ff */
[----:B------:R-:W-:-:S07]  /*2930*/  PRMT R19, R0, 0x7610, R19 ;  /* 0x0000761000137816 */ /* 0x000fce0000000013 */
.L_x_80:
[----:B------:R-:W0:Y:S01]  /*2940*/  LDCU.64 UR6, c[0x0][0x658] ;  /* 0x0000cb00ff0677ac */ /* 0x000e220008000a00 */
[----:B------:R-:W-:Y:S01]  /*2950*/  BSSY.RECONVERGENT B6, `(.L_x_109) ;  /* 0x00000b7000067945 */ /* 0x000fe20003800200 */
[----:B------:R-:W-:-:S04]  /*2960*/  UPRMT UR4, UR39, 0x7772, URZ ;  /* 0x0000777227047896 */ /* 0x000fc800080000ff */
[----:B------:R-:W-:Y:S01]  /*2970*/  UISETP.GT.AND UP0, UPT, UR4, 0x9, UPT ;  /* 0x000000090400788c */ /* 0x000fe2000bf04270 */
[----:B01----:R-:W-:-:S05]  /*2980*/  IADD3 R2, P0, PT, R22, UR6, RZ ;  /* 0x0000000616027c10 */ /* 0x003fca000ff1e0ff */
        /* <DEDUP_REMOVED lines=10> */
[----:B------:R-:W2:Y:S02]  /*2a30*/  LDG.E.U8 R2, desc[UR36][R2.64] ;  /* 0x0000002402027981 */ /* 0x000ea4000c1e1100 */
[----:B--2---:R-:W-:-:S04]  /*2a40*/  ISETP.NE.AND P0, PT, R2, RZ, PT ;  /* 0x000000ff0200720c */ /* 0x004fc80003f05270 */
[----:B------:R-:W-:Y:S01]  /*2a50*/  P2R R22, PR, RZ, 0x1 ;  /* 0x00000001ff167803 */ /* 0x000fe20000000000 */
[----:B------:R-:W-:Y:S08]  /*2a60*/  BRA `(.L_x_115) ;  /* 0x0000000800947947 */ /* 0x000ff00003800000 */
.L_x_113:
[----:B------:R-:W2:Y:S02]  /*2a70*/  LDG.E.U8 R2, desc[UR36][R2.64] ;  /* 0x0000002402027981 */ /* 0x000ea4000c1e1100 */
[----:B--2---:R-:W-:-:S04]  /*2a80*/  ISETP.NE.AND P0, PT, R2, RZ, PT ;  /* 0x000000ff0200720c */ /* 0x004fc80003f05270 */
[----:B------:R-:W-:Y:S01]  /*2a90*/  P2R R22, PR, RZ, 0x1 ;  /* 0x00000001ff167803 */ /* 0x000fe20000000000 */
[----:B------:R-:W-:Y:S08]  /*2aa0*/  BRA `(.L_x_115) ;  /* 0x0000000800847947 */ /* 0x000ff00003800000 */
.L_x_112:
[----:B------:R-:W-:-:S09]  /*2ab0*/  UISETP.NE.AND UP0, UPT, UR4, 0x2, UPT ;  /* 0x000000020400788c */ /* 0x000fd2000bf05270 */
[----:B------:R-:W-:Y:S05]  /*2ac0*/  BRA.U !UP0, `(.L_x_116) ;  /* 0x0000000108347547 */ /* 0x000fea000b800000 */
[----:B------:R-:W-:-:S09]  /*2ad0*/  UISETP.NE.AND UP0, UPT, UR4, 0x3, UPT ;  /* 0x000000030400788c */ /* 0x000fd2000bf05270 */
[----:B------:R-:W-:Y:S05]  /*2ae0*/  BRA.U !UP0, `(.L_x_117) ;  /* 0x00000001081c7547 */ /* 0x000fea000b800000 */
[----:B------:R-:W-:-:S09]  /*2af0*/  UISETP.NE.AND UP0, UPT, UR4, 0x4, UPT ;  /* 0x000000040400788c */ /* 0x000fd2000bf05270 */
[----:B------:R-:W-:Y:S05]  /*2b00*/  BRA.U UP0, `(.L_x_114) ;  /* 0x0000000500f07547 */ /* 0x000fea000b800000 */
[----:B------:R-:W2:Y:S02]  /*2b10*/  LDG.E.64 R2, desc[UR36][R2.64] ;  /* 0x0000002402027981 */ /* 0x000ea4000c1e1b00 */
[----:B--2---:R-:W-:-:S04]  /*2b20*/  ISETP.NE.U32.AND P0, PT, R2, RZ, PT ;  /* 0x000000ff0200720c */ /* 0x004fc80003f05070 */
[----:B------:R-:W-:-:S04]  /*2b30*/  ISETP.NE.AND.EX P0, PT, R3, RZ, PT, P0 ;  /* 0x000000ff0300720c */ /* 0x000fc80003f05300 */
[----:B------:R-:W-:Y:S01]  /*2b40*/  P2R R22, PR, RZ, 0x1 ;  /* 0x00000001ff167803 */ /* 0x000fe20000000000 */
[----:B------:R-:W-:Y:S08]  /*2b50*/  BRA `(.L_x_115) ;  /* 0x0000000800587947 */ /* 0x000ff00003800000 */
.L_x_117:
[----:B------:R-:W2:Y:S02]  /*2b60*/  LDG.E R2, desc[UR36][R2.64] ;  /* 0x0000002402027981 */ /* 0x000ea4000c1e1900 */
[----:B--2---:R-:W-:-:S04]  /*2b70*/  ISETP.NE.AND P0, PT, R2, RZ, PT ;  /* 0x000000ff0200720c */ /* 0x004fc80003f05270 */
[----:B------:R-:W-:Y:S01]  /*2b80*/  P2R R22, PR, RZ, 0x1 ;  /* 0x00000001ff167803 */ /* 0x000fe20000000000 */
[----:B------:R-:W-:Y:S08]  /*2b90*/  BRA `(.L_x_115) ;  /* 0x0000000800487947 */ /* 0x000ff00003800000 */
.L_x_116:
[----:B------:R-:W2:Y:S02]  /*2ba0*/  LDG.E.U16 R2, desc[UR36][R2.64] ;  /* 0x0000002402027981 */ /* 0x000ea4000c1e1500 */
[----:B--2---:R-:W-:-:S04]  /*2bb0*/  ISETP.NE.AND P0, PT, R2, RZ, PT ;  /* 0x000000ff0200720c */ /* 0x004fc80003f05270 */
[----:B------:R-:W-:Y:S01]  /*2bc0*/  P2R R22, PR, RZ, 0x1 ;  /* 0x00000001ff167803 */ /* 0x000fe20000000000 */
[----:B------:R-:W-:Y:S08]  /*2bd0*/  BRA `(.L_x_115) ;  /* 0x0000000800387947 */ /* 0x000ff00003800000 */
.L_x_111:
[----:B------:R-:W-:-:S09]  /*2be0*/  UISETP.GT.AND UP0, UPT, UR4, 0x6, UPT ;  /* 0x000000060400788c */ /* 0x000fd2000bf04270 */
[----:B------:R-:W-:Y:S05]  /*2bf0*/  BRA.U UP0, `(.L_x_118) ;  /* 0x0000000100347547 */ /* 0x000fea000b800000 */
[----:B------:R-:W-:-:S09]  /*2c00*/  UISETP.NE.AND UP0, UPT, UR4, 0x5, UPT ;  /* 0x000000050400788c */ /* 0x000fd2000bf05270 */
[----:B------:R-:W-:Y:S05]  /*2c10*/  BRA.U !UP0, `(.L_x_119) ;  /* 0x0000000108187547 */ /* 0x000fea000b800000 */
[----:B------:R-:W-:-:S09]  /*2c20*/  UISETP.NE.AND UP0, UPT, UR4, 0x6, UPT ;  /* 0x000000060400788c */ /* 0x000fd2000bf05270 */
[----:B------:R-:W-:Y:S05]  /*2c30*/  BRA.U UP0, `(.L_x_114) ;  /* 0x0000000500a47547 */ /* 0x000fea000b800000 */
[----:B------:R-:W2:Y:S02]  /*2c40*/  LDG.E R2, desc[UR36][R2.64] ;  /* 0x0000002402027981 */ /* 0x000ea4000c1e1900 */
[----:B--2---:R-:W-:-:S04]  /*2c50*/  FSETP.NEU.FTZ.AND P0, PT, R2, RZ, PT ;  /* 0x000000ff0200720b */ /* 0x004fc80003f1d000 */
[----:B------:R-:W-:Y:S01]  /*2c60*/  P2R R22, PR, RZ, 0x1 ;  /* 0x00000001ff167803 */ /* 0x000fe20000000000 */
[----:B------:R-:W-:Y:S08]  /*2c70*/  BRA `(.L_x_115) ;  /* 0x0000000800107947 */ /* 0x000ff00003800000 */
.L_x_119:
[----:B------:R-:W2:Y:S02]  /*2c80*/  LDG.E.U16 R0, desc[UR36][R2.64] ;  /* 0x0000002402007981 */ /* 0x000ea4000c1e1500 */
[----:B--2---:R-:W-:-:S05]  /*2c90*/  HADD2.F32 R0, -RZ, R0.H0_H0 ;  /* 0x20000000ff007230 */ /* 0x004fca0000004100 */
[----:B------:R-:W-:-:S04]  /*2ca0*/  FSETP.NEU.FTZ.AND P0, PT, R0, RZ, PT ;  /* 0x000000ff0000720b */ /* 0x000fc80003f1d000 */
[----:B------:R-:W-:Y:S01]  /*2cb0*/  P2R R22, PR, RZ, 0x1 ;  /* 0x00000001ff167803 */ /* 0x000fe20000000000 */
[----:B------:R-:W-:Y:S08]  /*2cc0*/  BRA `(.L_x_115) ;  /* 0x0000000400fc7947 */ /* 0x000ff00003800000 */
.L_x_118:
[----:B------:R-:W-:-:S09]  /*2cd0*/  UISETP.NE.AND UP0, UPT, UR4, 0x7, UPT ;  /* 0x000000070400788c */ /* 0x000fd2000bf05270 */
[----:B------:R-:W-:Y:S05]  /*2ce0*/  BRA.U !UP0, `(.L_x_120) ;  /* 0x0000000108507547 */ /* 0x000fea000b800000 */
[----:B------:R-:W-:-:S09]  /*2cf0*/  UISETP.NE.AND UP0, UPT, UR4, 0x8, UPT ;  /* 0x000000080400788c */ /* 0x000fd2000bf05270 */
[----:B------:R-:W-:Y:S05]  /*2d00*/  BRA.U !UP0, `(.L_x_121) ;  /* 0x0000000108207547 */ /* 0x000fea000b800000 */
[----:B------:R-:W-:-:S09]  /*2d10*/  UISETP.NE.AND UP0, UPT, UR4, 0x9, UPT ;  /* 0x000000090400788c */ /* 0x000fd2000bf05270 */
[----:B------:R-:W-:Y:S05]  /*2d20*/  BRA.U UP0, `(.L_x_114) ;  /* 0x0000000500687547 */ /* 0x000fea000b800000 */
[----:B------:R-:W2:Y:S02]  /*2d30*/  LDG.E.64 R2, desc[UR36][R2.64] ;  /* 0x0000002402027981 */ /* 0x000ea4000c1e1b00 */
[----:B--2---:R-:W-:Y:S02]  /*2d40*/  FSETP.NEU.FTZ.AND P0, PT, R2, RZ, PT ;  /* 0x000000ff0200720b */ /* 0x004fe40003f1d000 */
[----:B------:R-:W-:-:S04]  /*2d50*/  FSETP.NEU.FTZ.AND P1, PT, R3, RZ, PT ;  /* 0x000000ff0300720b */ /* 0x000fc80003f3d000 */
[----:B------:R-:W-:-:S04]  /*2d60*/  PLOP3.LUT P0, PT, P0, P1, PT, 0xf8, 0x8f ;  /* 0x00000000008f781c */ /* 0x000fc80000703f70 */
[----:B------:R-:W-:Y:S01]  /*2d70*/  P2R R22, PR, RZ, 0x1 ;  /* 0x00000001ff167803 */ /* 0x000fe20000000000 */
[----:B------:R-:W-:Y:S08]  /*2d80*/  BRA `(.L_x_115) ;  /* 0x0000000400cc7947 */ /* 0x000ff00003800000 */
.L_x_121:
[----:B------:R-:W2:Y:S01]  /*2d90*/  LDG.E R2, desc[UR36][R2.64] ;  /* 0x0000002402027981 */ /* 0x000ea2000c1e1900 */
[----:B------:R-:W-:-:S04]  /*2da0*/  PLOP3.LUT P1, PT, PT, PT, PT, 0x80, 0x8 ;  /* 0x000000000008781c */ /* 0x000fc80003f2f070 */
[----:B------:R-:W-:Y:S01]  /*2db0*/  P2R R22, PR, RZ, 0x2 ;  /* 0x00000002ff167803 */ /* 0x000fe20000000000 */
[----:B--2---:R-:W-:-:S05]  /*2dc0*/  HADD2.F32 R0, -RZ, R2.H0_H0 ;  /* 0x20000002ff007230 */ /* 0x004fca0000004100 */
[----:B------:R-:W-:-:S13]  /*2dd0*/  FSETP.NEU.FTZ.AND P0, PT, R0, RZ, PT ;  /* 0x000000ff0000720b */ /* 0x000fda0003f1d000 */
[----:B------:R-:W-:Y:S05]  /*2de0*/  @P0 BRA `(.L_x_115) ;  /* 0x0000000400b40947 */ /* 0x000fea0003800000 */
[----:B------:R-:W-:-:S05]  /*2df0*/  HADD2.F32 R0, -RZ, R2.H1_H1 ;  /* 0x30000002ff007230 */ /* 0x000fca0000004100 */
[----:B------:R-:W-:-:S04]  /*2e00*/  FSETP.NEU.FTZ.AND P0, PT, R0, RZ, PT ;  /* 0x000000ff0000720b */ /* 0x000fc80003f1d000 */
[----:B------:R-:W-:Y:S01]  /*2e10*/  P2R R22, PR, RZ, 0x1 ;  /* 0x00000001ff167803 */ /* 0x000fe20000000000 */
[----:B------:R-:W-:Y:S08]  /*2e20*/  BRA `(.L_x_115) ;  /* 0x0000000400a47947 */ /* 0x000ff00003800000 */
.L_x_120:
[----:B------:R-:W2:Y:S02]  /*2e30*/  LDG.E.64 R2, desc[UR36][R2.64] ;  /* 0x0000002402027981 */ /* 0x000ea4000c1e1b00 */
[----:B--2---:R-:W-:-:S06]  /*2e40*/  DSETP.NEU.AND P0, PT, R2, RZ, PT ;  /* 0x000000ff0200722a */ /* 0x004fcc0003f0d000 */
[----:B------:R-:W-:Y:S01]  /*2e50*/  P2R R22, PR, RZ, 0x1 ;  /* 0x00000001ff167803 */ /* 0x000fe20000000000 */
[----:B------:R-:W-:Y:S07]  /*2e60*/  BRA `(.L_x_115) ;  /* 0x0000000400947947 */ /* 0x000fee0003800000 */
.L_x_110:
        /* <DEDUP_REMOVED lines=10> */
[----:B------:R-:W-:Y:S01]  /*2f10*/  P2R R22, PR, RZ, 0x1 ;  /* 0x00000001ff167803 */ /* 0x000fe20000000000 */
[----:B------:R-:W-:Y:S08]  /*2f20*/  BRA `(.L_x_115) ;  /* 0x0000000400647947 */ /* 0x000ff00003800000 */
.L_x_124:
[----:B------:R-:W2:Y:S02]  /*2f30*/  LDG.E.128 R4, desc[UR36][R2.64] ;  /* 0x0000002402047981 */ /* 0x000ea4000c1e1d00 */
[----:B--2---:R-:W-:-:S06]  /*2f40*/  DSETP.NEU.AND P0, PT, R6, RZ, PT ;  /* 0x000000ff0600722a */ /* 0x004fcc0003f0d000 */
[----:B------:R-:W-:-:S06]  /*2f50*/  DSETP.NEU.OR P0, PT, R4, RZ, P0 ;  /* 0x000000ff0400722a */ /* 0x000fcc000070d400 */
[----:B------:R-:W-:Y:S01]  /*2f60*/  P2R R22, PR, RZ, 0x1 ;  /* 0x00000001ff167803 */ /* 0x000fe20000000000 */
[----:B------:R-:W-:Y:S07]  /*2f70*/  BRA `(.L_x_115) ;  /* 0x0000000400507947 */ /* 0x000fee0003800000 */
.L_x_123:
[----:B------:R-:W-:-:S09]  /*2f80*/  UISETP.NE.AND UP0, UPT, UR4, 0xf, UPT ;  /* 0x0000000f0400788c */ /* 0x000fd2000bf05270 */
[----:B------:R-:W-:Y:S05]  /*2f90*/  BRA.U !UP0, `(.L_x_125) ;  /* 0x0000000108507547 */ /* 0x000fea000b800000 */
[----:B------:R-:W-:-:S09]  /*2fa0*/  UISETP.NE.AND UP0, UPT, UR4, 0x17, UPT ;  /* 0x000000170400788c */ /* 0x000fd2000bf05270 */
[----:B------:R-:W-:Y:S05]  /*2fb0*/  BRA.U !UP0, `(.L_x_126) ;  /* 0x0000000108187547 */ /* 0x000fea000b800000 */
[----:B------:R-:W-:-:S09]  /*2fc0*/  UISETP.NE.AND UP0, UPT, UR4, 0x18, UPT ;  /* 0x000000180400788c */ /* 0x000fd2000bf05270 */
[----:B------:R-:W-:Y:S05]  /*2fd0*/  BRA.U UP0, `(.L_x_114) ;  /* 0x0000000100bc7547 */ /* 0x000fea000b800000 */
[----:B------:R-:W2:Y:S02]  /*2fe0*/  LDG.E.U8 R2, desc[UR36][R2.64] ;  /* 0x0000002402027981 */ /* 0x000ea4000c1e1100 */
[----:B--2---:R-:W-:-:S04]  /*2ff0*/  LOP3.LUT P0, RZ, R2, 0x7f, RZ, 0xc0, !PT ;  /* 0x0000007f02ff7812 */ /* 0x004fc8000780c0ff */
[----:B------:R-:W-:Y:S01]  /*3000*/  P2R R22, PR, RZ, 0x1 ;  /* 0x00000001ff167803 */ /* 0x000fe20000000000 */
[----:B------:R-:W-:Y:S08]  /*3010*/  BRA `(.L_x_115) ;  /* 0x0000000400287947 */ /* 0x000ff00003800000 */
.L_x_126:
[----:B------:R-:W2:Y:S02]  /*3020*/  LDG.E.U8 R0, desc[UR36][R2.64] ;  /* 0x0000002402007981 */ /* 0x000ea4000c1e1100 */
[----:B--2---:R-:W-:-:S05]  /*3030*/  IMAD.SHL.U32 R4, R0, 0x2000000, RZ ;  /* 0x0200000000047824 */ /* 0x004fca00078e00ff */
[----:B------:R-:W-:-:S13]  /*3040*/  ISETP.GT.U32.AND P0, PT, R4, 0x7ffffff, PT ;  /* 0x07ffffff0400780c */ /* 0x000fda0003f04070 */
[----:B------:R-:W-:Y:S01]  /*3050*/  @!P0 IMAD.SHL.U32 R0, R0, 0x100, RZ ;  /* 0x0000010000008824 */ /* 0x000fe200078e00ff */
[----:B------:R-:W-:-:S04]  /*3060*/  @P0 LEA.HI R4, R4, 0x70000000, RZ, 0x1c ;  /* 0x7000000004040811 */ /* 0x000fc800078fe0ff */
[----:B------:R-:W-:-:S04]  /*3070*/  @!P0 LOP3.LUT R0, R0, 0x7f00, RZ, 0xc0, !PT ;  /* 0x00007f0000008812 */ /* 0x000fc800078ec0ff */
[----:B------:R-:W-:-:S05]  /*3080*/  @!P0 LOP3.LUT R0, R0, 0x3f000000, RZ, 0xfc, !PT ;  /* 0x3f00000000008812 */ /* 0x000fca00078efcff */
[----:B------:R-:W-:Y:S01]  /*3090*/  @!P0 FADD.FTZ R0, R0, -0.5 ;  /* 0xbf00000000008421 */ /* 0x000fe20000010000 */
[----:B------:R-:W-:-:S05]  /*30a0*/  @P0 FMUL.FTZ R0, R4, 1.9259299443872358531e-34 ;  /* 0x0780000004000820 */ /* 0x000fca0000410000 */
[----:B------:R-:W-:-:S04]  /*30b0*/  LOP3.LUT P0, RZ, R0, 0x7fffffff, RZ, 0xc0, !PT ;  /* 0x7fffffff00ff7812 */ /* 0x000fc8000780c0ff */
[----:B------:R-:W-:Y:S01]  /*30c0*/  P2R R22, PR, RZ, 0x1 ;  /* 0x00000001ff167803 */ /* 0x000fe20000000000 */
[----:B------:R-:W-:Y:S08]  /*30d0*/  BRA `(.L_x_115) ;  /* 0x0000000000f87947 */ /* 0x000ff00003800000 */
.L_x_125:
[----:B------:R-:W2:Y:S02]  /*30e0*/  LDG.E.U16 R0, desc[UR36][R2.64] ;  /* 0x0000002402007981 */ /* 0x000ea4000c1e1500 */
[----:B--2---:R-:W-:-:S04]  /*30f0*/  SHF.L.U32 R0, R0, 0x10, RZ ;  /* 0x0000001000007819 */ /* 0x004fc800000006ff */
[----:B------:R-:W-:-:S04]  /*3100*/  FSETP.NEU.FTZ.AND P0, PT, R0, RZ, PT ;  /* 0x000000ff0000720b */ /* 0x000fc80003f1d000 */
[----:B------:R-:W-:Y:S01]  /*3110*/  P2R R22, PR, RZ, 0x1 ;  /* 0x00000001ff167803 */ /* 0x000fe20000000000 */
[----:B------:R-:W-:Y:S08]  /*3120*/  BRA `(.L_x_115) ;  /* 0x0000000000e47947 */ /* 0x000ff00003800000 */
.L_x_122:
        /* <DEDUP_REMOVED lines=9> */
[----:B--2---:R-:W-:-:S04]  /*31c0*/  ISETP.NE.AND P0, PT, R2, RZ, PT ;  /* 0x000000ff0200720c */ /* 0x004fc80003f05270 */
[----:B------:R-:W-:Y:S01]  /*31d0*/  P2R R22, PR, RZ, 0x1 ;  /* 0x00000001ff167803 */ /* 0x000fe20000000000 */
[----:B------:R-:W-:Y:S08]  /*31e0*/  BRA `(.L_x_115) ;  /* 0x0000000000b47947 */ /* 0x000ff00003800000 */
.L_x_129:
[----:B------:R-:W2:Y:S02]  /*31f0*/  LDG.E.U8 R2, desc[UR36][R2.64] ;  /* 0x0000002402027981 */ /* 0x000ea4000c1e1100 */
[----:B--2---:R-:W-:-:S04]  /*3200*/  ISETP.NE.AND P0, PT, R2, RZ, PT ;  /* 0x000000ff0200720c */ /* 0x004fc80003f05270 */
[----:B------:R-:W-:Y:S01]  /*3210*/  P2R R22, PR, RZ, 0x1 ;  /* 0x00000001ff167803 */ /* 0x000fe20000000000 */
[----:B------:R-:W-:Y:S08]  /*3220*/  BRA `(.L_x_115) ;  /* 0x0000000000a47947 */ /* 0x000ff00003800000 */
.L_x_128:
[----:B------:R-:W2:Y:S02]  /*3230*/  LDG.E.U8 R2, desc[UR36][R2.64] ;  /* 0x0000002402027981 */ /* 0x000ea4000c1e1100 */
[----:B--2---:R-:W-:-:S04]  /*3240*/  ISETP.NE.AND P0, PT, R2, RZ, PT ;  /* 0x000000ff0200720c */ /* 0x004fc80003f05270 */
[----:B------:R-:W-:Y:S01]  /*3250*/  P2R R22, PR, RZ, 0x1 ;  /* 0x00000001ff167803 */ /* 0x000fe20000000000 */
[----:B------:R-:W-:Y:S08]  /*3260*/  BRA `(.L_x_115) ;  /* 0x0000000000947947 */ /* 0x000ff00003800000 */
.L_x_127:
[----:B------:R-:W-:-:S09]  /*3270*/  UISETP.NE.AND UP0, UPT, UR4, 0x1c, UPT ;  /* 0x0000001c0400788c */ /* 0x000fd2000bf05270 */
[----:B------:R-:W-:Y:S05]  /*3280*/  BRA.U !UP0, `(.L_x_130) ;  /* 0x0000000108807547 */ /* 0x000fea000b800000 */
[----:B------:R-:W-:-:S09]  /*3290*/  UISETP.NE.AND UP0, UPT, UR4, 0x1d, UPT ;  /* 0x0000001d0400788c */ /* 0x000fd2000bf05270 */
[----:B------:R-:W-:Y:S05]  /*32a0*/  BRA.U !UP0, `(.L_x_131) ;  /* 0x0000000108647547 */ /* 0x000fea000b800000 */
[----:B------:R-:W-:-:S09]  /*32b0*/  UISETP.NE.AND UP0, UPT, UR4, 0x2c, UPT ;  /* 0x0000002c0400788c */ /* 0x000fd2000bf05270 */
[----:B------:R-:W-:Y:S05]  /*32c0*/  BRA.U !UP0, `(.L_x_132) ;  /* 0x00000001084c7547 */ /* 0x000fea000b800000 */
.L_x_114:
        /* <DEDUP_REMOVED lines=8> */
[----:B0-----:R-:W-:Y:S02]  /*3350*/  IMAD.U32 R4, RZ, RZ, UR6 ;  /* 0x00000006ff047e24 */ /* 0x001fe4000f8e00ff */
[----:B------:R-:W-:-:S02]  /*3360*/  IMAD.U32 R5, RZ, RZ, UR7 ;  /* 0x00000007ff057e24 */ /* 0x000fc4000f8e00ff */
[----:B-1----:R-:W-:Y:S02]  /*3370*/  IMAD.U32 R6, RZ, RZ, UR8 ;  /* 0x00000008ff067e24 */ /* 0x002fe4000f8e00ff */
[----:B------:R-:W-:Y:S01]  /*3380*/  IMAD.U32 R7, RZ, RZ, UR9 ;  /* 0x00000009ff077e24 */ /* 0x000fe2000f8e00ff */
[----:B---3--:R-:W-:Y:S01]  /*3390*/  MOV R10, UR4 ;  /* 0x00000004000a7c02 */ /* 0x008fe20008000f00 */
[----:B------:R-:W-:-:S07]  /*33a0*/  IMAD.U32 R11, RZ, RZ, UR5 ;  /* 0x00000005ff0b7e24 */ /* 0x000fce000f8e00ff */
[----:B------:R-:W-:-:S07]  /*33b0*/  LEPC R20, `(.L_x_133) ;  /* 0x000000001014794e */ /* 0x000fce0000000000 */
[----:B--2--5:R-:W-:Y:S05]  /*33c0*/  CALL.ABS.NOINC R2 ;  /* 0x0000000002007343 */ /* 0x024fea0003c00000 */
.L_x_133:
[----:B------:R-:W-:-:S04]  /*33d0*/  PLOP3.LUT P0, PT, PT, PT, PT, 0x8, 0x80 ;  /* 0x000000000080781c */ /* 0x000fc80003f0e170 */
[----:B------:R-:W-:Y:S01]  /*33e0*/  P2R R22, PR, RZ, 0x1 ;  /* 0x00000001ff167803 */ /* 0x000fe20000000000 */
[----:B------:R-:W-:Y:S08]  /*33f0*/  BRA `(.L_x_115) ;  /* 0x0000000000307947 */ /* 0x000ff00003800000 */
.L_x_132:
[----:B------:R-:W2:Y:S02]  /*3400*/  LDG.E.U8 R2, desc[UR36][R2.64] ;  /* 0x0000002402027981 */ /* 0x000ea4000c1e1100 */
[----:B--2---:R-:W-:-:S04]  /*3410*/  ISETP.NE.AND P0, PT, R2, RZ, PT ;  /* 0x000000ff0200720c */ /* 0x004fc80003f05270 */
[----:B------:R-:W-:Y:S01]  /*3420*/  P2R R22, PR, RZ, 0x1 ;  /* 0x00000001ff167803 */ /* 0x000fe20000000000 */
[----:B------:R-:W-:Y:S08]  /*3430*/  BRA `(.L_x_115) ;  /* 0x0000000000207947 */ /* 0x000ff00003800000 */
.L_x_131:
[----:B------:R-:W2:Y:S02]  /*3440*/  LDG.E.64 R2, desc[UR36][R2.64] ;  /* 0x0000002402027981 */ /* 0x000ea4000c1e1b00 */
[----:B--2---:R-:W-:-:S04]  /*3450*/  ISETP.NE.U32.AND P0, PT, R2, RZ, PT ;  /* 0x000000ff0200720c */ /* 0x004fc80003f05070 */
[----:B------:R-:W-:-:S04]  /*3460*/  ISETP.NE.AND.EX P0, PT, R3, RZ, PT, P0 ;  /* 0x000000ff0300720c */ /* 0x000fc80003f05300 */
[----:B------:R-:W-:Y:S01]  /*3470*/  P2R R22, PR, RZ, 0x1 ;  /* 0x00000001ff167803 */ /* 0x000fe20000000000 */
[----:B------:R-:W-:Y:S08]  /*3480*/  BRA `(.L_x_115) ;  /* 0x00000000000c7947 */ /* 0x000ff00003800000 */
.L_x_130:
[----:B------:R-:W2:Y:S02]  /*3490*/  LDG.E R2, desc[UR36][R2.64] ;  /* 0x0000002402027981 */ /* 0x000ea4000c1e1900 */
[----:B--2---:R-:W-:-:S04]  /*34a0*/  ISETP.NE.AND P0, PT, R2, RZ, PT ;  /* 0x000000ff0200720c */ /* 0x004fc80003f05270 */
[----:B------:R-:W-:-:S09]  /*34b0*/  P2R R22, PR, RZ, 0x1 ;  /* 0x00000001ff167803 */ /* 0x000fd20000000000 */
.L_x_115:
[----:B------:R-:W-:Y:S05]  /*34c0*/  BSYNC.RECONVERGENT B6 ;  /* 0x0000000000067941 */ /* 0x000fea0003800200 */
.L_x_109:
[----:B------:R-:W0:Y:S01]  /*34d0*/  LDCU.64 UR6, c[0x0][0x660] ;  /* 0x0000cc00ff0677ac */ /* 0x000e220008000a00 */
[----:B------:R-:W-:-:S04]  /*34e0*/  UPRMT UR4, UR39, 0x7773, URZ ;  /* 0x0000777327047896 */ /* 0x000fc800080000ff */
[----:B------:R-:W-:Y:S01]  /*34f0*/  UISETP.GT.AND UP0, UPT, UR4, 0x9, UPT ;  /* 0x000000090400788c */ /* 0x000fe2000bf04270 */
[----:B0-----:R-:W-:-:S04]  /*3500*/  IADD3 R4, P0, PT, R18, UR6, RZ ;  /* 0x0000000612047c10 */ /* 0x001fc8000ff1e0ff */
[----:B------:R-:W-:-:S04]  /*3510*/  IADD3.X R5, PT, PT, RZ, UR7, RZ, P0, !PT ;  /* 0x00000007ff057c10 */ /* 0x000fc800087fe4ff */
        /* <DEDUP_REMOVED lines=10> */
[----:B--2---:R-:W-:Y:S01]  /*35c0*/  SHF.R.S32.HI R3, RZ, 0x1f, R2 ;  /* 0x0000001fff037819 */ /* 0x004fe20000011402 */
[----:B------:R-:W-:Y:S06]  /*35d0*/  BRA `(.L_x_139) ;  /* 0x0000000c004c7947 */ /* 0x000fec0003800000 */
.L_x_137:
[----:B------:R0:W5:Y:S01]  /*35e0*/  LDG.E.U8 R2, desc[UR36][R4.64] ;  /* 0x0000002404027981 */ /* 0x000162000c1e1100 */
[----:B------:R-:W-:Y:S01]  /*35f0*/  IMAD.MOV.U32 R3, RZ, RZ, RZ ;  /* 0x000000ffff037224 */ /* 0x000fe200078e00ff */
[----:B------:R-:W-:Y:S06]  /*3600*/  BRA `(.L_x_139) ;  /* 0x0000000c00407947 */ /* 0x000fec0003800000 */
.L_x_136:
[----:B------:R-:W-:-:S09]  /*3610*/  UISETP.NE.AND UP0, UPT, UR4, 0x2, UPT ;  /* 0x000000020400788c */ /* 0x000fd2000bf05270 */
[----:B------:R-:W-:Y:S05]  /*3620*/  BRA.U !UP0, `(.L_x_140) ;  /* 0x0000000108247547 */ /* 0x000fea000b800000 */
[----:B------:R-:W-:-:S09]  /*3630*/  UISETP.NE.AND UP0, UPT, UR4, 0x3, UPT ;  /* 0x000000030400788c */ /* 0x000fd2000bf05270 */
[----:B------:R-:W-:Y:S05]  /*3640*/  BRA.U !UP0, `(.L_x_141) ;  /* 0x0000000108107547 */ /* 0x000fea000b800000 */
[----:B------:R-:W-:-:S09]  /*3650*/  UISETP.NE.AND UP0, UPT, UR4, 0x4, UPT ;  /* 0x000000040400788c */ /* 0x000fd2000bf05270 */
[----:B------:R-:W-:Y:S05]  /*3660*/  BRA.U UP0, `(.L_x_138) ;  /* 0x0000000900a47547 */ /* 0x000fea000b800000 */
[----:B------:R0:W5:Y:S01]  /*3670*/  LDG.E.64 R2, desc[UR36][R4.64] ;  /* 0x0000002404027981 */ /* 0x000162000c1e1b00 */
[----:B------:R-:W-:Y:S05]  /*3680*/  BRA `(.L_x_139) ;  /* 0x0000000c00207947 */ /* 0x000fea0003800000 */
.L_x_141:
[----:B------:R-:W2:Y:S02]  /*3690*/  LDG.E R2, desc[UR36][R4.64] ;  /* 0x0000002404027981 */ /* 0x000ea4000c1e1900 */
[----:B--2---:R-:W-:Y:S01]  /*36a0*/  SHF.R.S32.HI R3, RZ, 0x1f, R2 ;  /* 0x0000001fff037819 */ /* 0x004fe20000011402 */
[----:B------:R-:W-:Y:S06]  /*36b0*/  BRA `(.L_x_139) ;  /* 0x0000000c00147947 */ /* 0x000fec0003800000 */
.L_x_140:
[----:B------:R-:W2:Y:S02]  /*36c0*/  LDG.E.S16 R2, desc[UR36][R4.64] ;  /* 0x0000002404027981 */ /* 0x000ea4000c1e1700 */
[----:B--2---:R-:W-:Y:S01]  /*36d0*/  SHF.R.S32.HI R3, RZ, 0x1f, R2 ;  /* 0x0000001fff037819 */ /* 0x004fe20000011402 */
[----:B------:R-:W-:Y:S06]  /*36e0*/  BRA `(.L_x_139) ;  /* 0x0000000c00087947 */ /* 0x000fec0003800000 */
.L_x_135:
[----:B------:R-:W-:-:S09]  /*36f0*/  UISETP.GT.AND UP0, UPT, UR4, 0x6, UPT ;  /* 0x000000060400788c */ /* 0x000fd2000bf04270 */
[----:B------:R-:W-:Y:S05]  /*3700*/  BRA.U UP0, `(.L_x_142) ;  /* 0x00000001002c7547 */ /* 0x000fea000b800000 */
[----:B------:R-:W-:-:S09]  /*3710*/  UISETP.NE.AND UP0, UPT, UR4, 0x5, UPT ;  /* 0x000000050400788c */ /* 0x000fd2000bf05270 */
[----:B------:R-:W-:Y:S05]  /*3720*/  BRA.U !UP0, `(.L_x_143) ;  /* 0x0000000108147547 */ /* 0x000fea000b800000 */
[----:B------:R-:W-:-:S09]  /*3730*/  UISETP.NE.AND UP0, UPT, UR4, 0x6, UPT ;  /* 0x000000060400788c */ /* 0x000fd2000bf05270 */
[----:B------:R-:W-:Y:S05]  /*3740*/  BRA.U UP0, `(.L_x_138) ;  /* 0x00000009006c7547 */ /* 0x000fea000b800000 */
[----:B------:R-:W2:Y:S02]  /*3750*/  LDG.E R2, desc[UR36][R4.64] ;  /* 0x0000002404027981 */ /* 0x000ea4000c1e1900 */
[----:B--2---:R-:W0:Y:S01]  /*3760*/  F2I.S64.TRUNC R2, R2 ;  /* 0x0000000200027311 */ /* 0x004e22000020d900 */
[----:B------:R-:W-:Y:S05]  /*3770*/  BRA `(.L_x_139) ;  /* 0x0000000800e47947 */ /* 0x000fea0003800000 */
.L_x_143:
[----:B------:R-:W2:Y:S02]  /*3780*/  LDG.E.U16 R4, desc[UR36][R4.64] ;  /* 0x0000002404047981 */ /* 0x000ea4000c1e1500 */
[----:B--2---:R-:W-:-:S06]  /*3790*/  HADD2.F32 R2, -RZ, R4.H0_H0 ;  /* 0x20000004ff027230 */ /* 0x004fcc0000004100 */
[----:B------:R-:W0:Y:S01]  /*37a0*/  F2I.S64.TRUNC R2, R2 ;  /* 0x0000000200027311 */ /* 0x000e22000020d900 */
[----:B------:R-:W-:Y:S05]  /*37b0*/  BRA `(.L_x_139) ;  /* 0x0000000800d47947 */ /* 0x000fea0003800000 */
.L_x_142:
[----:B------:R-:W-:-:S09]  /*37c0*/  UISETP.NE.AND UP0, UPT, UR4, 0x7, UPT ;  /* 0x000000070400788c */ /* 0x000fd2000bf05270 */
[----:B------:R-:W-:Y:S05]  /*37d0*/  BRA.U !UP0, `(.L_x_144) ;  /* 0x00000001082c7547 */ /* 0x000fea000b800000 */
[----:B------:R-:W-:-:S09]  /*37e0*/  UISETP.NE.AND UP0, UPT, UR4, 0x8, UPT ;  /* 0x000000080400788c */ /* 0x000fd2000bf05270 */
[----:B------:R-:W-:Y:S05]  /*37f0*/  BRA.U !UP0, `(.L_x_145) ;  /* 0x0000000108147547 */ /* 0x000fea000b800000 */
[----:B------:R-:W-:-:S09]  /*3800*/  UISETP.NE.AND UP0, UPT, UR4, 0x9, UPT ;  /* 0x000000090400788c */ /* 0x000fd2000bf05270 */
[----:B------:R-:W-:Y:S05]  /*3810*/  BRA.U UP0, `(.L_x_138) ;  /* 0x0000000900387547 */ /* 0x000fea000b800000 */
[----:B------:R-:W2:Y:S02]  /*3820*/  LDG.E R2, desc[UR36][R4.64] ;  /* 0x0000002404027981 */ /* 0x000ea4000c1e1900 */
[----:B--2---:R-:W0:Y:S01]  /*3830*/  F2I.S64.TRUNC R2, R2 ;  /* 0x0000000200027311 */ /* 0x004e22000020d900 */
[----:B------:R-:W-:Y:S05]  /*3840*/  BRA `(.L_x_139) ;  /* 0x0000000800b07947 */ /* 0x000fea0003800000 */
.L_x_145:
[----:B------:R-:W2:Y:S02]  /*3850*/  LDG.E.U16 R4, desc[UR36][R4.64] ;  /* 0x0000002404047981 */ /* 0x000ea4000c1e1500 */
[----:B--2---:R-:W-:-:S06]  /*3860*/  HADD2.F32 R2, -RZ, R4.H0_H0 ;  /* 0x20000004ff027230 */ /* 0x004fcc0000004100 */
[----:B------:R-:W0:Y:S01]  /*3870*/  F2I.S64.TRUNC R2, R2 ;  /* 0x0000000200027311 */ /* 0x000e22000020d900 */
[----:B------:R-:W-:Y:S05]  /*3880*/  BRA `(.L_x_139) ;  /* 0x0000000800a07947 */ /* 0x000fea0003800000 */
.L_x_144:
[----:B------:R-:W2:Y:S02]  /*3890*/  LDG.E.64 R2, desc[UR36][R4.64] ;  /* 0x0000002404027981 */ /* 0x000ea4000c1e1b00 */
[----:B--2---:R-:W0:Y:S01]  /*38a0*/  F2I.S64.F64.TRUNC R2, R2 ;  /* 0x0000000200027311 */ /* 0x004e22000030d900 */
[----:B------:R-:W-:Y:S05]  /*38b0*/  BRA `(.L_x_139) ;  /* 0x0000000800947947 */ /* 0x000fea0003800000 */
.L_x_134:
        /* <DEDUP_REMOVED lines=8> */
[----:B------:R-:W2:Y:S01]  /*3940*/  LDG.E.U8 R4, desc[UR36][R4.64] ;  /* 0x0000002404047981 */ /* 0x000ea2000c1e1100 */
[----:B------:R-:W-:Y:S01]  /*3950*/  IMAD.MOV.U32 R3, RZ, RZ, RZ ;  /* 0x000000ffff037224 */ /* 0x000fe200078e00ff */
[----:B--2---:R-:W-:-:S04]  /*3960*/  ISETP.NE.AND P0, PT, R4, RZ, PT ;  /* 0x000000ff0400720c */ /* 0x004fc80003f05270 */
[----:B------:R-:W-:Y:S01]  /*3970*/  SEL R2, RZ, 0x1, !P0 ;  /* 0x00000001ff027807 */ /* 0x000fe20004000000 */
[----:B------:R-:W-:Y:S08]  /*3980*/  BRA `(.L_x_139) ;  /* 0x0000000800607947 */ /* 0x000ff00003800000 */
.L_x_148:
[----:B------:R-:W2:Y:S02]  /*3990*/  LDG.E.64 R2, desc[UR36][R4.64] ;  /* 0x0000002404027981 */ /* 0x000ea4000c1e1b00 */
[----:B--2---:R-:W0:Y:S01]  /*39a0*/  F2I.S64.F64.TRUNC R2, R2 ;  /* 0x0000000200027311 */ /* 0x004e22000030d900 */
[----:B------:R-:W-:Y:S05]  /*39b0*/  BRA `(.L_x_139) ;  /* 0x0000000800547947 */ /* 0x000fea0003800000 */
.L_x_147:
        /* <DEDUP_REMOVED lines=12> */
[----:B0-----:R-:W-:-:S04]  /*3a80*/  IADD3 R3, PT, PT, -R3, RZ, RZ ;  /* 0x000000ff03037210 */ /* 0x001fc80007ffe1ff */
[----:B------:R-:W-:-:S05]  /*3a90*/  VIADDMNMX.U32 R3, R3, R6, 0x4, !PT ;  /* 0x0000000403037446 */ /* 0x000fca0007800006 */
[----:B------:R-:W-:-:S04]  /*3aa0*/  VIADD R3, R3, 0xfffffffc ;  /* 0xfffffffc03037836 */ /* 0x000fc80000000000 */
[----:B------:R-:W-:Y:S01]  /*3ab0*/  IMAD.SHL.U32 R7, R3, 0x800000, RZ ;  /* 0x0080000003077824 */ /* 0x000fe200078e00ff */
[C---:B------:R-:W-:Y:S01]  /*3ac0*/  SHF.L.U32 R6, R2.reuse, R3, RZ ;  /* 0x0000000302067219 */ /* 0x040fe200000006ff */
[----:B------:R-:W-:-:S03]  /*3ad0*/  VIADD R3, R2, 0x1000000 ;  /* 0x0100000002037836 */ /* 0x000fc60000000000 */
[----:B------:R-:W-:Y:S02]  /*3ae0*/  LEA.HI R6, R6, -R7, RZ, 0x1c ;  /* 0x8000000706067211 */ /* 0x000fe400078fe0ff */
[----:B------:R-:W-:-:S03]  /*3af0*/  SHF.R.S32.HI R3, RZ, 0x8, R3 ;  /* 0x00000008ff037819 */ /* 0x000fc60000011403 */
[----:B------:R-:W-:-:S05]  /*3b00*/  VIADD R6, R6, 0x3c000000 ;  /* 0x3c00000006067836 */ /* 0x000fca0000000000 */
[----:B------:R-:W-:-:S04]  /*3b10*/  LOP3.LUT R3, R6, 0x7f800000, R3, 0xf8, !PT ;  /* 0x7f80000006037812 */ /* 0x000fc800078ef803 */
[----:B------:R-:W-:-:S04]  /*3b20*/  SEL R3, R3, RZ, P0 ;  /* 0x000000ff03037207 */ /* 0x000fc80000000000 */
[----:B------:R-:W-:-:S06]  /*3b30*/  LOP3.LUT R3, R3, 0x80000000, R0, 0xf8, !PT ;  /* 0x8000000003037812 */ /* 0x000fcc00078ef800 */
[----:B------:R-:W3:Y:S01]  /*3b40*/  F2I.S64.TRUNC R2, R3 ;  /* 0x0000000300027311 */ /* 0x000ee2000020d900 */
[----:B------:R-:W-:Y:S05]  /*3b50*/  BRA `(.L_x_139) ;  /* 0x0000000400ec7947 */ /* 0x000fea0003800000 */
.L_x_150:
[----:B------:R-:W2:Y:S02]  /*3b60*/  LDG.E.U8 R3, desc[UR36][R4.64] ;  /* 0x0000002404037981 */ /* 0x000ea4000c1e1100 */
[C---:B--2---:R-:W-:Y:S01]  /*3b70*/  SHF.L.U32 R2, R3.reuse, 0x19, RZ ;  /* 0x0000001903027819 */ /* 0x044fe200000006ff */
        /* <DEDUP_REMOVED lines=8> */
[----:B------:R-:W-:-:S06]  /*3c00*/  LOP3.LUT R3, R0, 0x80000000, R3, 0xf8, !PT ;  /* 0x8000000000037812 */ /* 0x000fcc00078ef803 */
[----:B------:R-:W2:Y:S01]  /*3c10*/  F2I.S64.TRUNC R2, R3 ;  /* 0x0000000300027311 */ /* 0x000ea2000020d900 */
[----:B------:R-:W-:Y:S05]  /*3c20*/  BRA `(.L_x_139) ;  /* 0x0000000400b87947 */ /* 0x000fea0003800000 */
.L_x_149:
[----:B------:R-:W2:Y:S02]  /*3c30*/  LDG.E.U16 R2, desc[UR36][R4.64] ;  /* 0x0000002404027981 */ /* 0x000ea4000c1e1500 */
[----:B--2---:R-:W-:-:S06]  /*3c40*/  IMAD.U32 R2, R2, 0x10000, RZ ;  /* 0x0001000002027824 */ /* 0x004fcc00078e00ff */
[----:B------:R-:W1:Y:S01]  /*3c50*/  F2I.S64.TRUNC R2, R2 ;  /* 0x0000000200027311 */ /* 0x000e62000020d900 */
[----:B------:R-:W-:Y:S05]  /*3c60*/  BRA `(.L_x_139) ;  /* 0x0000000400a87947 */ /* 0x000fea0003800000 */
.L_x_146:
        /* <DEDUP_REMOVED lines=8> */
[----:B------:R0:W5:Y:S01]  /*3cf0*/  LDG.E.U16 R2, desc[UR36][R4.64] ;  /* 0x0000002404027981 */ /* 0x000162000c1e1500 */
[----:B------:R-:W-:Y:S01]  /*3d00*/  IMAD.MOV.U32 R3, RZ, RZ, RZ ;  /* 0x000000ffff037224 */ /* 0x000fe200078e00ff */
[----:B------:R-:W-:Y:S06]  /*3d10*/  BRA `(.L_x_139) ;  /* 0x00000004007c7947 */ /* 0x000fec0003800000 */
.L_x_153:
[----:B------:R-:W2:Y:S01]  /*3d20*/  LDG.E.U8 R4, desc[UR36][R4.64] ;  /* 0x0000002404047981 */ /* 0x000ea2000c1e1100 */
[----:B------:R-:W-:Y:S01]  /*3d30*/  BSSY.RECONVERGENT B0, `(.L_x_154) ;  /* 0x0000018000007945 */ /* 0x000fe20003800200 */
[----:B------:R-:W-:Y:S01]  /*3d40*/  IMAD.MOV.U32 R2, RZ, RZ, RZ ;  /* 0x000000ffff027224 */ /* 0x000fe200078e00ff */
[----:B--2---:R-:W-:-:S13]  /*3d50*/  ISETP.NE.AND P0, PT, R4, RZ, PT ;  /* 0x000000ff0400720c */ /* 0x004fda0003f05270 */
[----:B------:R-:W-:Y:S05]  /*3d60*/  @!P0 BRA `(.L_x_155) ;  /* 0x0000000000508947 */ /* 0x000fea0003800000 */
[----:B------:R-:W-:-:S13]  /*3d70*/  ISETP.NE.AND P0, PT, R4, 0x80, PT ;  /* 0x000000800400780c */ /* 0x000fda0003f05270 */
[----:B------:R-:W-:Y:S01]  /*3d80*/  @!P0 MOV R2, 0x7f800001 ;  /* 0x7f80000100028802 */ /* 0x000fe20000000f00 */
        /* <DEDUP_REMOVED lines=14> */
.L_x_157:
[----:B------:R-:W-:Y:S05]  /*3e70*/  BSYNC.RECONVERGENT B1 ;  /* 0x0000000000017941 */ /* 0x000fea0003800200 */
.L_x_156:
[----:B------:R-:W-:Y:S01]  /*3e80*/  IMAD.SHL.U32 R0, R0, 0x100000, RZ ;  /* 0x0010000000007824 */ /* 0x000fe200078e00ff */
[----:B------:R-:W-:-:S04]  /*3e90*/  LEA R2, R2, 0x3b800000, 0x17 ;  /* 0x3b80000002027811 */ /* 0x000fc800078eb8ff */
[----:B------:R-:W-:-:S07]  /*3ea0*/  LOP3.LUT R2, R2, R0, R7, 0xfe, !PT ;  /* 0x0000000002027212 */ /* 0x000fce00078efe07 */
.L_x_155:
[----:B------:R-:W-:Y:S05]  /*3eb0*/  BSYNC.RECONVERGENT B0 ;  /* 0x0000000000007941 */ /* 0x000fea0003800200 */
.L_x_154:
[----:B------:R-:W0:Y:S01]  /*3ec0*/  F2I.S64.TRUNC R2, R2 ;  /* 0x0000000200027311 */ /* 0x000e22000020d900 */
[----:B------:R-:W-:Y:S05]  /*3ed0*/  BRA `(.L_x_139) ;  /* 0x00000004000c7947 */ /* 0x000fea0003800000 */
.L_x_152:
        /* <DEDUP_REMOVED lines=21> */
.L_x_161:
[----:B------:R-:W-:Y:S05]  /*4030*/  BSYNC.RECONVERGENT B1 ;  /* 0x0000000000017941 */ /* 0x000fea0003800200 */
.L_x_160:
[----:B------:R-:W-:Y:S01]  /*4040*/  IMAD.SHL.U32 R0, R0, 0x200000, RZ ;  /* 0x0020000000007824 */ /* 0x000fe200078e00ff */
[----:B------:R-:W-:-:S04]  /*4050*/  LEA R2, R2, 0x37800000, 0x17 ;  /* 0x3780000002027811 */ /* 0x000fc800078eb8ff */
[----:B------:R-:W-:-:S07]  /*4060*/  LOP3.LUT R2, R2, R0, R7, 0xfe, !PT ;  /* 0x0000000002027212 */ /* 0x000fce00078efe07 */
.L_x_159:
[----:B------:R-:W-:Y:S05]  /*4070*/  BSYNC.RECONVERGENT B0 ;  /* 0x0000000000007941 */ /* 0x000fea0003800200 */
.L_x_158:
[----:B------:R-:W0:Y:S01]  /*4080*/  F2I.S64.TRUNC R2, R2 ;  /* 0x0000000200027311 */ /* 0x000e22000020d900 */
[----:B------:R-:W-:Y:S05]  /*4090*/  BRA `(.L_x_139) ;  /* 0x00000000009c7947 */ /* 0x000fea0003800000 */
.L_x_151:
[----:B------:R-:W-:-:S09]  /*40a0*/  UISETP.NE.AND UP0, UPT, UR4, 0x1c, UPT ;  /* 0x0000001c0400788c */ /* 0x000fd2000bf05270 */
[----:B------:R-:W-:Y:S05]  /*40b0*/  BRA.U !UP0, `(.L_x_162) ;  /* 0x00000001088c7547 */ /* 0x000fea000b800000 */
[----:B------:R-:W-:-:S09]  /*40c0*/  UISETP.NE.AND UP0, UPT, UR4, 0x1d, UPT ;  /* 0x0000001d0400788c */ /* 0x000fd2000bf05270 */
[----:B------:R-:W-:Y:S05]  /*40d0*/  BRA.U !UP0, `(.L_x_163) ;  /* 0x00000001087c7547 */ /* 0x000fea000b800000 */
[----:B------:R-:W-:-:S09]  /*40e0*/  UISETP.NE.AND UP0, UPT, UR4, 0x2c, UPT ;  /* 0x0000002c0400788c */ /* 0x000fd2000bf05270 */
[----:B------:R-:W-:Y:S05]  /*40f0*/  BRA.U !UP0, `(.L_x_164) ;  /* 0x0000000108487547 */ /* 0x000fea000b800000 */
.L_x_138:
[----:B------:R-:W-:Y:S01]  /*4100*/  MOV R2, 0x0 ;  /* 0x0000000000027802 */ /* 0x000fe20000000f00 */
[----:B------:R-:W0:Y:S01]  /*4110*/  LDCU.64 UR6, c[0x4][0x4e8] ;  /* 0x01009d00ff0677ac */ /* 0x000e220008000a00 */
[----:B------:R-:W-:Y:S02]  /*4120*/  HFMA2 R8, -RZ, RZ, 0, 4.64916229248046875e-06 ;  /* 0x0000004eff087431 */ /* 0x000fe400000001ff */
[----:B------:R-:W-:Y:S01]  /*4130*/  IMAD.MOV.U32 R12, RZ, RZ, 0x1 ;  /* 0x00000001ff0c7424 */ /* 0x000fe200078e00ff */
[----:B------:R-:W1:Y:S01]  /*4140*/  LDCU.64 UR8, c[0x4][0x4f0] ;  /* 0x01009e00ff0877ac */ /* 0x000e620008000a00 */
[----:B------:R-:W2:Y:S01]  /*4150*/  LDC.64 R2, c[0x4][R2] ;  /* 0x0100000002027b82 */ /* 0x000ea20000000a00 */
[----:B------:R-:W-:Y:S01]  /*4160*/  IMAD.MOV.U32 R13, RZ, RZ, RZ ;  /* 0x000000ffff0d7224 */ /* 0x000fe200078e00ff */
[----:B------:R-:W3:Y:S01]  /*4170*/  LDCU.64 UR4, c[0x4][0x328] ;  /* 0x01006500ff0477ac */ /* 0x000ee20008000a00 */
[----:B0-----:R-:W-:Y:S01]  /*4180*/  IMAD.U32 R4, RZ, RZ, UR6 ;  /* 0x00000006ff047e24 */ /* 0x001fe2000f8e00ff */
[----:B------:R-:W-:Y:S01]  /*4190*/  MOV R5, UR7 ;  /* 0x0000000700057c02 */ /* 0x000fe20008000f00 */
[----:B-1----:R-:W-:-:S02]  /*41a0*/  IMAD.U32 R6, RZ, RZ, UR8 ;  /* 0x00000008ff067e24 */ /* 0x002fc4000f8e00ff */
[----:B------:R-:W-:Y:S02]  /*41b0*/  IMAD.U32 R7, RZ, RZ, UR9 ;  /* 0x00000009ff077e24 */ /* 0x000fe4000f8e00ff */
[----:B---3--:R-:W-:Y:S02]  /*41c0*/  IMAD.U32 R10, RZ, RZ, UR4 ;  /* 0x00000004ff0a7e24 */ /* 0x008fe4000f8e00ff */
[----:B------:R-:W-:-:S07]  /*41d0*/  IMAD.U32 R11, RZ, RZ, UR5 ;  /* 0x00000005ff0b7e24 */ /* 0x000fce000f8e00ff */
[----:B------:R-:W-:-:S07]  /*41e0*/  LEPC R20, `(.L_x_165) ;  /* 0x000000001014794e */ /* 0x000fce0000000000 */
[----:B--2--5:R-:W-:Y:S05]  /*41f0*/  CALL.ABS.NOINC R2 ;  /* 0x0000000002007343 */ /* 0x024fea0003c00000 */
.L_x_165:
[----:B------:R-:W-:Y:S01]  /*4200*/  CS2R R2, SRZ ;  /* 0x0000000000027805 */ /* 0x000fe2000001ff00 */
[----:B------:R-:W-:Y:S06]  /*4210*/  BRA `(.L_x_139) ;  /* 0x00000000003c7947 */ /* 0x000fec0003800000 */
.L_x_164:
[----:B------:R-:W2:Y:S01]  /*4220*/  LDG.E.U8 R4, desc[UR36][R4.64] ;  /* 0x0000002404047981 */ /* 0x000ea2000c1e1100 */
[----:B------:R-:W-:Y:S01]  /*4230*/  BSSY.RECONVERGENT B0, `(.L_x_166) ;  /* 0x0000007000007945 */ /* 0x000fe20003800200 */
[----:B------:R-:W-:Y:S01]  /*4240*/  IMAD.MOV.U32 R2, RZ, RZ, 0x400000 ;  /* 0x00400000ff027424 */ /* 0x000fe200078e00ff */
[----:B--2---:R-:W-:-:S13]  /*4250*/  ISETP.NE.AND P0, PT, R4, RZ, PT ;  /* 0x000000ff0400720c */ /* 0x004fda0003f05270 */
[----:B------:R-:W-:Y:S05]  /*4260*/  @!P0 BRA `(.L_x_167) ;  /* 0x00000000000c8947 */ /* 0x000fea0003800000 */
[----:B------:R-:W-:-:S13]  /*4270*/  ISETP.NE.AND P0, PT, R4, 0xff, PT ;  /* 0x000000ff0400780c */ /* 0x000fda0003f05270 */
[----:B------:R-:W-:Y:S01]  /*4280*/  @!P0 IMAD.MOV.U32 R2, RZ, RZ, 0x7f800001 ;  /* 0x7f800001ff028424 */ /* 0x000fe200078e00ff */
[----:B------:R-:W-:-:S07]  /*4290*/  @P0 SHF.L.U32 R2, R4, 0x17, RZ ;  /* 0x0000001704020819 */ /* 0x000fce00000006ff */
.L_x_167:
[----:B------:R-:W-:Y:S05]  /*42a0*/  BSYNC.RECONVERGENT B0 ;  /* 0x0000000000007941 */ /* 0x000fea0003800200 */
.L_x_166:
[----:B------:R-:W4:Y:S01]  /*42b0*/  F2I.S64.TRUNC R2, R2 ;  /* 0x0000000200027311 */ /* 0x000f22000020d900 */
[----:B------:R-:W-:Y:S05]  /*42c0*/  BRA `(.L_x_139) ;  /* 0x0000000000107947 */ /* 0x000fea0003800000 */
.L_x_163:
[----:B------:R0:W5:Y:S01]  /*42d0*/  LDG.E.64 R2, desc[UR36][R4.64] ;  /* 0x0000002404027981 */ /* 0x000162000c1e1b00 */
[----:B------:R-:W-:Y:S05]  /*42e0*/  BRA `(.L_x_139) ;  /* 0x0000000000087947 */ /* 0x000fea0003800000 */
.L_x_162:
[----:B------:R0:W5:Y:S01]  /*42f0*/  LDG.E R2, desc[UR36][R4.64] ;  /* 0x0000002404027981 */ /* 0x000162000c1e1900 */
[----:B------:R-:W-:-:S07]  /*4300*/  IMAD.MOV.U32 R3, RZ, RZ, RZ ;  /* 0x000000ffff037224 */ /* 0x000fce00078e00ff */
.L_x_139:
[----:B------:R-:W-:Y:S01]  /*4310*/  ISETP.NE.AND P1, PT, R22, RZ, PT ;  /* 0x000000ff1600720c */ /* 0x000fe20003f25270 */
[----:B------:R-:W1:-:S12]  /*4320*/  LDCU.64 UR6, c[0x0][0x648] ;  /* 0x0000c900ff0677ac */ /* 0x000e580008000a00 */
[----:B0-----:R-:W1:Y:S02]  /*4330*/  @P1 LDC.64 R4, c[0x0][0x668] ;  /* 0x00019a00ff041b82 */ /* 0x001e640000000a00 */
[----:B-12345:R-:W-:-:S04]  /*4340*/  @P1 LEA R4, P0, R2, R4, 0x1 ;  /* 0x0000000402041211 */ /* 0x03efc800078008ff */
[----:B------:R-:W-:-:S05]  /*4350*/  @P1 LEA.HI.X R5, R2, R5, R3, 0x1, P0 ;  /* 0x0000000502051211 */ /* 0x000fca00000f0c03 */
[----:B------:R0:W5:Y:S01]  /*4360*/  @P1 LDG.E.U16 R19, desc[UR36][R4.64] ;  /* 0x0000002404131981 */ /* 0x000162000c1e1500 */
[----:B------:R-:W-:Y:S01]  /*4370*/  ULOP3.LUT UR4, UR39, 0xff, URZ, 0xc0, !UPT ;  /* 0x000000ff27047892 */ /* 0x000fe2000f8ec0ff */
[----:B------:R-:W-:-:S03]  /*4380*/  IADD3 R2, P0, PT, R16, UR6, RZ ;  /* 0x0000000610027c10 */ /* 0x000fc6000ff1e0ff */
[----:B------:R-:W-:Y:S02]  /*4390*/  UISETP.GT.AND UP0, UPT, UR4, 0x9, UPT ;  /* 0x000000090400788c */ /* 0x000fe4000bf04270 */
[----:B------:R-:W-:-:S07]  /*43a0*/  IMAD.X R3, RZ, RZ, UR7, P0 ;  /* 0x00000007ff037e24 */ /* 0x000fce00080e06ff */
[----:B0-----:R-:W-:Y:S05]  /*43b0*/  BRA.U UP0, `(.L_x_168) ;  /* 0x0000000500047547 */ /* 0x001fea000b800000 */
        /* <DEDUP_REMOVED lines=8> */
[----:B-----5:R-:W-:-:S06]  /*4440*/  HADD2.F32 R19, -RZ, R19.H0_H0 ;  /* 0x20000013ff137230 */ /* 0x020fcc0000004100 */
[----:B------:R-:W0:Y:S02]  /*4450*/  F2I.FTZ.TRUNC.NTZ R19, R19 ;  /* 0x0000001300137305 */ /* 0x000e24000021f100 */
[----:B0-----:R0:W-:Y:S01]  /*4460*/  STG.E.U8 desc[UR36][R2.64], R19 ;  /* 0x0000001302007986 */ /* 0x0011e2000c101124 */
[----:B------:R-:W-:Y:S05]  /*4470*/  BRA `(.L_x_173) ;  /* 0x0000000c00807947 */ /* 0x000fea0003800000 */
.L_x_171:
[----:B-----5:R-:W-:-:S06]  /*4480*/  HADD2.F32 R5, -RZ, R19.H0_H0 ;  /* 0x20000013ff057230 */ /* 0x020fcc0000004100 */
[----:B------:R-:W0:Y:S02]  /*4490*/  F2I.S64.TRUNC R4, R5 ;  /* 0x0000000500047311 */ /* 0x000e24000020d900 */
[----:B0-----:R0:W-:Y:S01]  /*44a0*/  STG.E.U8 desc[UR36][R2.64], R4 ;  /* 0x0000000402007986 */ /* 0x0011e2000c101124 */
[----:B------:R-:W-:Y:S05]  /*44b0*/  BRA `(.L_x_173) ;  /* 0x0000000c00707947 */ /* 0x000fea0003800000 */
.L_x_170:
[----:B------:R-:W-:-:S09]  /*44c0*/  UISETP.NE.AND UP0, UPT, UR4, 0x2, UPT ;  /* 0x000000020400788c */ /* 0x000fd2000bf05270 */
[----:B------:R-:W-:Y:S05]  /*44d0*/  BRA.U !UP0, `(.L_x_174) ;  /* 0x0000000108307547 */ /* 0x000fea000b800000 */
[----:B------:R-:W-:-:S09]  /*44e0*/  UISETP.NE.AND UP0, UPT, UR4, 0x3, UPT ;  /* 0x000000030400788c */ /* 0x000fd2000bf05270 */
[----:B------:R-:W-:Y:S05]  /*44f0*/  BRA.U !UP0, `(.L_x_175) ;  /* 0x0000000108187547 */ /* 0x000fea000b800000 */
[----:B------:R-:W-:-:S09]  /*4500*/  UISETP.NE.AND UP0, UPT, UR4, 0x4, UPT ;  /* 0x000000040400788c */ /* 0x000fd2000bf05270 */
[----:B------:R-:W-:Y:S05]  /*4510*/  BRA.U UP0, `(.L_x_172) ;  /* 0x0000000900b87547 */ /* 0x000fea000b800000 */
[----:B-----5:R-:W-:-:S06]  /*4520*/  HADD2.F32 R4, -RZ, R19.H0_H0 ;  /* 0x20000013ff047230 */ /* 0x020fcc0000004100 */
[----:B------:R-:W0:Y:S02]  /*4530*/  F2I.S64.TRUNC R4, R4 ;  /* 0x0000000400047311 */ /* 0x000e24000020d900 */
[----:B0-----:R0:W-:Y:S01]  /*4540*/  STG.E.64 desc[UR36][R2.64], R4 ;  /* 0x0000000402007986 */ /* 0x0011e2000c101b24 */
[----:B------:R-:W-:Y:S05]  /*4550*/  BRA `(.L_x_173) ;  /* 0x0000000c00487947 */ /* 0x000fea0003800000 */
.L_x_175:
[----:B-----5:R-:W-:-:S06]  /*4560*/  HADD2.F32 R19, -RZ, R19.H0_H0 ;  /* 0x20000013ff137230 */ /* 0x020fcc0000004100 */
[----:B------:R-:W0:Y:S02]  /*4570*/  F2I.FTZ.TRUNC.NTZ R19, R19 ;  /* 0x0000001300137305 */ /* 0x000e24000021f100 */
[----:B0-----:R0:W-:Y:S01]  /*4580*/  STG.E desc[UR36][R2.64], R19 ;  /* 0x0000001302007986 */ /* 0x0011e2000c101924 */
[----:B------:R-:W-:Y:S05]  /*4590*/  BRA `(.L_x_173) ;  /* 0x0000000c00387947 */ /* 0x000fea0003800000 */
.L_x_174:
[----:B-----5:R-:W-:-:S06]  /*45a0*/  HADD2.F32 R19, -RZ, R19.H0_H0 ;  /* 0x20000013ff137230 */ /* 0x020fcc0000004100 */
[----:B------:R-:W0:Y:S02]  /*45b0*/  F2I.FTZ.TRUNC.NTZ R19, R19 ;  /* 0x0000001300137305 */ /* 0x000e24000021f100 */
[----:B0-----:R0:W-:Y:S01]  /*45c0*/  STG.E.U16 desc[UR36][R2.64], R19 ;  /* 0x0000001302007986 */ /* 0x0011e2000c101524 */
[----:B------:R-:W-:Y:S05]  /*45d0*/  BRA `(.L_x_173) ;  /* 0x0000000c00287947 */ /* 0x000fea0003800000 */
.L_x_169:
[----:B------:R-:W-:-:S09]  /*45e0*/  UISETP.GT.AND UP0, UPT, UR4, 0x6, UPT ;  /* 0x000000060400788c */ /* 0x000fd2000bf04270 */
[----:B------:R-:W-:Y:S05]  /*45f0*/  BRA.U UP0, `(.L_x_176) ;  /* 0x0000000100247547 */ /* 0x000fea000b800000 */
[----:B------:R-:W-:-:S09]  /*4600*/  UISETP.NE.AND UP0, UPT, UR4, 0x5, UPT ;  /* 0x000000050400788c */ /* 0x000fd2000bf05270 */
[----:B------:R-:W-:Y:S05]  /*4610*/  BRA.U !UP0, `(.L_x_177) ;  /* 0x0000000108147547 */ /* 0x000fea000b800000 */
[----:B------:R-:W-:-:S09]  /*4620*/  UISETP.NE.AND UP0, UPT, UR4, 0x6, UPT ;  /* 0x000000060400788c */ /* 0x000fd2000bf05270 */
[----:B------:R-:W-:Y:S05]  /*4630*/  BRA.U UP0, `(.L_x_172) ;  /* 0x0000000900707547 */ /* 0x000fea000b800000 */
[----:B-----5:R-:W-:-:S05]  /*4640*/  HADD2.F32 R19, -RZ, R19.H0_H0 ;  /* 0x20000013ff137230 */ /* 0x020fca0000004100 */
[----:B------:R0:W-:Y:S01]  /*4650*/  STG.E desc[UR36][R2.64], R19 ;  /* 0x0000001302007986 */ /* 0x0001e2000c101924 */
[----:B------:R-:W-:Y:S05]  /*4660*/  BRA `(.L_x_173) ;  /* 0x0000000c00047947 */ /* 0x000fea0003800000 */
.L_x_177:
[----:B-----5:R0:W-:Y:S01]  /*4670*/  STG.E.U16 desc[UR36][R2.64], R19 ;  /* 0x0000001302007986 */ /* 0x0201e2000c101524 */
[----:B------:R-:W-:Y:S05]  /*4680*/  BRA `(.L_x_173) ;  /* 0x0000000800fc7947 */ /* 0x000fea0003800000 */
.L_x_176:
[----:B------:R-:W-:-:S09]  /*4690*/  UISETP.NE.AND UP0, UPT, UR4, 0x7, UPT ;  /* 0x000000070400788c */ /* 0x000fd2000bf05270 */
[----:B------:R-:W-:Y:S05]  /*46a0*/  BRA.U !UP0, `(.L_x_178) ;  /* 0x0000000108347547 */ /* 0x000fea000b800000 */
[----:B------:R-:W-:-:S09]  /*46b0*/  UISETP.NE.AND UP0, UPT, UR4, 0x8, UPT ;  /* 0x000000080400788c */ /* 0x000fd2000bf05270 */
[----:B------:R-:W-:Y:S05]  /*46c0*/  BRA.U !UP0, `(.L_x_179) ;  /* 0x0000000108187547 */ /* 0x000fea000b800000 */
[----:B------:R-:W-:-:S09]  /*46d0*/  UISETP.NE.AND UP0, UPT, UR4, 0x9, UPT ;  /* 0x000000090400788c */ /* 0x000fd2000bf05270 */
[----:B------:R-:W-:Y:S05]  /*46e0*/  BRA.U UP0, `(.L_x_172) ;  /* 0x0000000900447547 */ /* 0x000fea000b800000 */
[----:B-----5:R-:W-:Y:S02]  /*46f0*/  HADD2.F32 R4, -RZ, R19.H0_H0 ;  /* 0x20000013ff047230 */ /* 0x020fe40000004100 */
[----:B------:R-:W-:-:S05]  /*4700*/  IMAD.MOV.U32 R5, RZ, RZ, RZ ;  /* 0x000000ffff057224 */ /* 0x000fca00078e00ff */
[----:B------:R0:W-:Y:S01]  /*4710*/  STG.E.64 desc[UR36][R2.64], R4 ;  /* 0x0000000402007986 */ /* 0x0001e2000c101b24 */
[----:B------:R-:W-:Y:S05]  /*4720*/  BRA `(.L_x_173) ;  /* 0x0000000800d47947 */ /* 0x000fea0003800000 */
.L_x_179:
[----:B-----5:R-:W-:-:S05]  /*4730*/  HADD2.F32 R0, -RZ, R19.H0_H0 ;  /* 0x20000013ff007230 */ /* 0x020fca0000004100 */
[----:B------:R-:W-:-:S04]  /*4740*/  F2FP.F16.F32.PACK_AB R0, RZ, R0 ;  /* 0x00000000ff00723e */ /* 0x000fc800000000ff */
[----:B------:R-:W-:-:S05]  /*4750*/  PRMT R0, R0, 0x5410, RZ ;  /* 0x0000541000007816 */ /* 0x000fca00000000ff */
[----:B------:R0:W-:Y:S01]  /*4760*/  STG.E desc[UR36][R2.64], R0 ;  /* 0x0000000002007986 */ /* 0x0001e2000c101924 */
[----:B------:R-:W-:Y:S05]  /*4770*/  BRA `(.L_x_173) ;  /* 0x0000000800c07947 */ /* 0x000fea0003800000 */
.L_x_178:
[----:B-----5:R-:W-:-:S05]  /*4780*/  HADD2.F32 R4, -RZ, R19.H0_H0 ;  /* 0x20000013ff047230 */ /* 0x020fca0000004100 */
[----:B------:R-:W-:-:S06]  /*4790*/  FMUL.FTZ R4, R4, 1 ;  /* 0x3f80000004047820 */ /* 0x000fcc0000410000 */
[----:B------:R-:W0:Y:S02]  /*47a0*/  F2F.F64.F32 R4, R4 ;  /* 0x0000000400047310 */ /* 0x000e240000201800 */
[----:B0-----:R0:W-:Y:S01]  /*47b0*/  STG.E.64 desc[UR36][R2.64], R4 ;  /* 0x0000000402007986 */ /* 0x0011e2000c101b24 */
[----:B------:R-:W-:Y:S05]  /*47c0*/  BRA `(.L_x_173) ;  /* 0x0000000800ac7947 */ /* 0x000fea0003800000 */
.L_x_168:
        /* <DEDUP_REMOVED lines=8> */
[----:B-----5:R-:W-:-:S05]  /*4850*/  HADD2.F32 R19, -RZ, R19.H0_H0 ;  /* 0x20000013ff137230 */ /* 0x020fca0000004100 */
[----:B------:R-:W-:-:S04]  /*4860*/  FSETP.NEU.FTZ.AND P0, PT, R19, RZ, PT ;  /* 0x000000ff1300720b */ /* 0x000fc80003f1d000 */
[----:B------:R-:W-:-:S05]  /*4870*/  SEL R5, RZ, 0x1, !P0 ;  /* 0x00000001ff057807 */ /* 0x000fca0004000000 */
[----:B------:R0:W-:Y:S01]  /*4880*/  STG.E.U8 desc[UR36][R2.64], R5 ;  /* 0x0000000502007986 */ /* 0x0001e2000c101124 */
[----:B------:R-:W-:Y:S05]  /*4890*/  BRA `(.L_x_173) ;  /* 0x0000000800787947 */ /* 0x000fea0003800000 */
.L_x_182:
[----:B-----5:R-:W-:Y:S01]  /*48a0*/  HADD2.F32 R19, -RZ, R19.H0_H0 ;  /* 0x20000013ff137230 */ /* 0x020fe20000004100 */
[----:B------:R-:W-:-:S04]  /*48b0*/  CS2R R6, SRZ ;  /* 0x0000000000067805 */ /* 0x000fc8000001ff00 */
[----:B------:R-:W-:-:S06]  /*48c0*/  FMUL.FTZ R4, R19, 1 ;  /* 0x3f80000013047820 */ /* 0x000fcc0000410000 */
[----:B------:R-:W0:Y:S02]  /*48d0*/  F2F.F64.F32 R4, R4 ;  /* 0x0000000400047310 */ /* 0x000e240000201800 */
[----:B0-----:R0:W-:Y:S01]  /*48e0*/  STG.E.128 desc[UR36][R2.64], R4 ;  /* 0x0000000402007986 */ /* 0x0011e2000c101d24 */
[----:B------:R-:W-:Y:S05]  /*48f0*/  BRA `(.L_x_173) ;  /* 0x0000000800607947 */ /* 0x000fea0003800000 */
.L_x_181:
[----:B------:R-:W-:-:S09]  /*4900*/  UISETP.NE.AND UP0, UPT, UR4, 0xf, UPT ;  /* 0x0000000f0400788c */ /* 0x000fd2000bf05270 */
[----:B------:R-:W-:Y:S05]  /*4910*/  BRA.U !UP0, `(.L_x_183) ;  /* 0x0000000108a07547 */ /* 0x000fea000b800000 */
[----:B------:R-:W-:-:S09]  /*4920*/  UISETP.NE.AND UP0, UPT, UR4, 0x17, UPT ;  /* 0x000000170400788c */ /* 0x000fd2000bf05270 */
[----:B------:R-:W-:Y:S05]  /*4930*/  BRA.U !UP0, `(.L_x_184) ;  /* 0x00000001084c7547 */ /* 0x000fea000b800000 */
[----:B------:R-:W-:-:S09]  /*4940*/  UISETP.NE.AND UP0, UPT, UR4, 0x18, UPT ;  /* 0x000000180400788c */ /* 0x000fd2000bf05270 */
[----:B------:R-:W-:Y:S05]  /*4950*/  BRA.U UP0, `(.L_x_172) ;  /* 0x0000000500a87547 */ /* 0x000fea000b800000 */
[----:B-----5:R-:W-:Y:S01]  /*4960*/  HADD2.F32 R19, -RZ, R19.H0_H0 ;  /* 0x20000013ff137230 */ /* 0x020fe20000004100 */
[----:B------:R-:W-:Y:S01]  /*4970*/  BSSY.RECONVERGENT B0, `(.L_x_185) ;  /* 0x000000c000007945 */ /* 0x000fe20003800200 */
[----:B------:R-:W-:-:S03]  /*4980*/  IMAD.MOV.U32 R0, RZ, RZ, 0x7f ;  /* 0x0000007fff007424 */ /* 0x000fc600078e00ff */
[----:B------:R-:W-:Y:S02]  /*4990*/  LOP3.LUT R6, R19, 0x7fffffff, RZ, 0xc0, !PT ;  /* 0x7fffffff13067812 */ /* 0x000fe400078ec0ff */
[----:B------:R-:W-:Y:S02]  /*49a0*/  SHF.R.U32.HI R5, RZ, 0x18, R19 ;  /* 0x00000018ff057819 */ /* 0x000fe40000011613 */
[----:B------:R-:W-:-:S13]  /*49b0*/  ISETP.GT.U32.AND P0, PT, R6, 0x43efffff, PT ;  /* 0x43efffff0600780c */ /* 0x000fda0003f04070 */
[----:B------:R-:W-:Y:S05]  /*49c0*/  @P0 BRA `(.L_x_186) ;  /* 0x0000000000180947 */ /* 0x000fea0003800000 */
[----:B------:R-:W-:-:S13]  /*49d0*/  ISETP.GT.U32.AND P0, PT, R6, 0x3c7fffff, PT ;  /* 0x3c7fffff0600780c */ /* 0x000fda0003f04070 */
[----:B------:R-:W-:-:S04]  /*49e0*/  @P0 SHF.R.U32.HI R0, RZ, 0x14, R19 ;  /* 0x00000014ff000819 */ /* 0x000fc80000011613 */
[----:B------:R-:W-:Y:S01]  /*49f0*/  @P0 LOP3.LUT R4, R0, 0x1, RZ, 0xc0, !PT ;  /* 0x0000000100040812 */ /* 0x000fe200078ec0ff */
[----:B------:R-:W-:-:S03]  /*4a00*/  @!P0 FADD.FTZ R0, R6, 16384 ;  /* 0x4680000006008421 */ /* 0x000fc60000010000 */
[----:B------:R-:W-:-:S04]  /*4a10*/  @P0 IADD3 R4, PT, PT, R19, 0x407ffff, R4 ;  /* 0x0407ffff13040810 */ /* 0x000fc80007ffe004 */
[----:B------:R-:W-:-:S07]  /*4a20*/  @P0 SHF.R.U32.HI R0, RZ, 0x14, R4 ;  /* 0x00000014ff000819 */ /* 0x000fce0000011604 */
.L_x_186:
[----:B------:R-:W-:Y:S05]  /*4a30*/  BSYNC.RECONVERGENT B0 ;  /* 0x0000000000007941 */ /* 0x000fea0003800200 */
.L_x_185:
[----:B------:R-:W-:-:S05]  /*4a40*/  LOP3.LUT R5, R0, 0x80, R5, 0xf8, !PT ;  /* 0x0000008000057812 */ /* 0x000fca00078ef805 */
[----:B------:R0:W-:Y:S01]  /*4a50*/  STG.E.U8 desc[UR36][R2.64], R5 ;  /* 0x0000000502007986 */ /* 0x0001e2000c101124 */
[----:B------:R-:W-:Y:S05]  /*4a60*/  BRA `(.L_x_173) ;  /* 0x0000000800047947 */ /* 0x000fea0003800000 */
.L_x_184:
[----:B-----5:R-:W-:Y:S01]  /*4a70*/  HADD2.F32 R19, -RZ, R19.H0_H0 ;  /* 0x20000013ff137230 */ /* 0x020fe20000004100 */
[----:B------:R-:W-:Y:S04]  /*4a80*/  BSSY.RECONVERGENT B0, `(.L_x_187) ;  /* 0x000000e000007945 */ /* 0x000fe80003800200 */
[----:B------:R-:W-:Y:S02]  /*4a90*/  LOP3.LUT R6, R19, 0x7fffffff, RZ, 0xc0, !PT ;  /* 0x7fffffff13067812 */ /* 0x000fe400078ec0ff */
[----:B------:R-:W-:Y:S02]  /*4aa0*/  SHF.R.U32.HI R5, RZ, 0x18, R19 ;  /* 0x00000018ff057819 */ /* 0x000fe40000011613 */
[----:B------:R-:W-:-:S13]  /*4ab0*/  ISETP.GE.U32.AND P1, PT, R6, 0x47800000, PT ;  /* 0x478000000600780c */ /* 0x000fda0003f26070 */
[----:B------:R-:W-:Y:S02]  /*4ac0*/  @P1 ISETP.GT.U32.AND P0, PT, R6, 0x7f800000, PT ;  /* 0x7f8000000600180c */ /* 0x000fe40003f04070 */
[----:B------:R-:W-:-:S04]  /*4ad0*/  @P1 MOV R0, 0x7f ;  /* 0x0000007f00001802 */ /* 0x000fc80000000f00 */
[----:B------:R-:W-:Y:S01]  /*4ae0*/  @P1 SEL R0, R0, 0x7c, P0 ;  /* 0x0000007c00001807 */ /* 0x000fe20000000000 */
[----:B------:R-:W-:Y:S06]  /*4af0*/  @P1 BRA `(.L_x_188) ;  /* 0x0000000000181947 */ /* 0x000fec0003800000 */
[----:B------:R-:W-:-:S13]  /*4b00*/  ISETP.GT.U32.AND P0, PT, R6, 0x387fffff, PT ;  /* 0x387fffff0600780c */ /* 0x000fda0003f04070 */
[----:B------:R-:W-:-:S04]  /*4b10*/  @P0 SHF.R.U32.HI R0, RZ, 0x15, R19 ;  /* 0x00000015ff000819 */ /* 0x000fc80000011613 */
[----:B------:R-:W-:Y:S01]  /*4b20*/  @P0 LOP3.LUT R4, R0, 0x1, RZ, 0xc0, !PT ;  /* 0x0000000100040812 */ /* 0x000fe200078ec0ff */
[----:B------:R-:W-:-:S03]  /*4b30*/  @!P0 FADD.FTZ R0, R6, 128 ;  /* 0x4300000006008421 */ /* 0x000fc60000010000 */
[----:B------:R-:W-:-:S04]  /*4b40*/  @P0 IADD3 R4, PT, PT, R19, 0x80fffff, R4 ;  /* 0x080fffff13040810 */ /* 0x000fc80007ffe004 */
[----:B------:R-:W-:-:S07]  /*4b50*/  @P0 SHF.R.U32.HI R0, RZ, 0x15, R4 ;  /* 0x00000015ff000819 */ /* 0x000fce0000011604 */
.L_x_188:
[----:B------:R-:W-:Y:S05]  /*4b60*/  BSYNC.RECONVERGENT B0 ;  /* 0x0000000000007941 */ /* 0x000fea0003800200 */
.L_x_187:
[----:B------:R-:W-:-:S05]  /*4b70*/  LOP3.LUT R5, R0, 0x80, R5, 0xf8, !PT ;  /* 0x0000008000057812 */ /* 0x000fca00078ef805 */
[----:B------:R0:W-:Y:S01]  /*4b80*/  STG.E.U8 desc[UR36][R2.64], R5 ;  /* 0x0000000502007986 */ /* 0x0001e2000c101124 */
[----:B------:R-:W-:Y:S05]  /*4b90*/  BRA `(.L_x_173) ;  /* 0x0000000400b87947 */ /* 0x000fea0003800000 */
.L_x_183:
[----:B-----5:R-:W-:-:S05]  /*4ba0*/  HADD2.F32 R0, -RZ, R19.H0_H0 ;  /* 0x20000013ff007230 */ /* 0x020fca0000004100 */
[----:B------:R-:W-:-:S05]  /*4bb0*/  F2FP.BF16.F32.PACK_AB R0, RZ, R0 ;  /* 0x00000000ff00723e */ /* 0x000fca00000010ff */
[----:B------:R0:W-:Y:S01]  /*4bc0*/  STG.E.U16 desc[UR36][R2.64], R0 ;  /* 0x0000000002007986 */ /* 0x0001e2000c101524 */
[----:B------:R-:W-:Y:S05]  /*4bd0*/  BRA `(.L_x_173) ;  /* 0x0000000400a87947 */ /* 0x000fea0003800000 */
.L_x_180:
        /* <DEDUP_REMOVED lines=8> */
[----:B-----5:R-:W-:-:S06]  /*4c60*/  HADD2.F32 R5, -RZ, R19.H0_H0 ;  /* 0x20000013ff057230 */ /* 0x020fcc0000004100 */
[----:B------:R-:W0:Y:S02]  /*4c70*/  F2I.FTZ.U32.TRUNC.NTZ R5, R5 ;  /* 0x0000000500057305 */ /* 0x000e24000021f000 */
[----:B0-----:R1:W-:Y:S01]  /*4c80*/  STG.E.U16 desc[UR36][R2.64], R5 ;  /* 0x0000000502007986 */ /* 0x0013e2000c101524 */
[----:B------:R-:W-:Y:S05]  /*4c90*/  BRA `(.L_x_173) ;  /* 0x0000000400787947 */ /* 0x000fea0003800000 */
.L_x_191:
[----:B-----5:R-:W-:Y:S01]  /*4ca0*/  HADD2.F32 R5, -RZ, R19.H0_H0 ;  /* 0x20000013ff057230 */ /* 0x020fe20000004100 */
[----:B------:R-:W-:Y:S01]  /*4cb0*/  BSSY.RECONVERGENT B0, `(.L_x_192) ;  /* 0x0000014000007945 */ /* 0x000fe20003800200 */
[----:B------:R-:W-:-:S03]  /*4cc0*/  IMAD.MOV.U32 R0, RZ, RZ, 0x80 ;  /* 0x00000080ff007424 */ /* 0x000fc600078e00ff */
[----:B------:R-:W-:-:S04]  /*4cd0*/  LOP3.LUT R4, R5, 0x7fffffff, RZ, 0xc0, !PT ;  /* 0x7fffffff05047812 */ /* 0x000fc800078ec0ff */
[----:B------:R-:W-:-:S13]  /*4ce0*/  ISETP.GT.U32.AND P0, PT, R4, 0x437fffff, PT ;  /* 0x437fffff0400780c */ /* 0x000fda0003f04070 */
[----:B------:R-:W-:Y:S05]  /*4cf0*/  @P0 BRA `(.L_x_193) ;  /* 0x00000000003c0947 */ /* 0x000fea0003800000 */
[----:B------:R-:W-:-:S13]  /*4d00*/  ISETP.GT.U32.AND P0, PT, R4, 0x3bffffff, PT ;  /* 0x3bffffff0400780c */ /* 0x000fda0003f04070 */
[----:B------:R-:W-:Y:S05]  /*4d10*/  @P0 BRA `(.L_x_194) ;  /* 0x0000000000140947 */ /* 0x000fea0003800000 */
[----:B------:R-:W-:-:S05]  /*4d20*/  FADD.FTZ R0, R4, 8192 ;  /* 0x4600000004007421 */ /* 0x000fca0000010000 */
[----:B------:R-:W-:Y:S02]  /*4d30*/  LOP3.LUT P0, R4, R0, 0xff, RZ, 0xc0, !PT ;  /* 0x000000ff00047812 */ /* 0x000fe4000780c0ff */
[----:B------:R-:W-:-:S11]  /*4d40*/  PRMT R0, RZ, 0x7610, R0 ;  /* 0x00007610ff007816 */ /* 0x000fd60000000000 */
[----:B------:R-:W-:Y:S05]  /*4d50*/  @!P0 BRA `(.L_x_193) ;  /* 0x0000000000248947 */ /* 0x000fea0003800000 */
[----:B------:R-:W-:Y:S05]  /*4d60*/  BRA `(.L_x_195) ;  /* 0x0000000000147947 */ /* 0x000fea0003800000 */
.L_x_194:
[----:B------:R-:W-:-:S04]  /*4d70*/  SHF.R.U32.HI R0, RZ, 0x14, R5 ;  /* 0x00000014ff007819 */ /* 0x000fc80000011605 */
[----:B------:R-:W-:-:S04]  /*4d80*/  LOP3.LUT R0, R0, 0x1, RZ, 0xc0, !PT ;  /* 0x0000000100007812 */ /* 0x000fc800078ec0ff */
[----:B------:R-:W-:-:S04]  /*4d90*/  IADD3 R0, PT, PT, R5, 0x487ffff, R0 ;  /* 0x0487ffff05007810 */ /* 0x000fc80007ffe000 */
[----:B------:R-:W-:-:S04]  /*4da0*/  SHF.R.U32.HI R0, RZ, 0x14, R0 ;  /* 0x00000014ff007819 */ /* 0x000fc80000011600 */
[----:B------:R-:W-:-:S07]  /*4db0*/  LOP3.LUT R4, R0, 0xff, RZ, 0xc0, !PT ;  /* 0x000000ff00047812 */ /* 0x000fce00078ec0ff */
.L_x_195:
[----:B------:R-:W-:-:S04]  /*4dc0*/  SHF.R.U32.HI R5, RZ, 0x18, R5 ;  /* 0x00000018ff057819 */ /* 0x000fc80000011605 */
[----:B------:R-:W-:-:S04]  /*4dd0*/  LOP3.LUT R4, R4, 0x80, R5, 0xf8, !PT ;  /* 0x0000008004047812 */ /* 0x000fc800078ef805 */
[----:B------:R-:W-:-:S07]  /*4de0*/  PRMT R0, R4, 0x7610, R0 ;  /* 0x0000761004007816 */ /* 0x000fce0000000000 */
.L_x_193:
[----:B------:R-:W-:Y:S05]  /*4df0*/  BSYNC.RECONVERGENT B0 ;  /* 0x0000000000007941 */ /* 0x000fea0003800200 */
.L_x_192:
[----:B------:R0:W-:Y:S01]  /*4e00*/  STG.E.U8 desc[UR36][R2.64], R0 ;  /* 0x0000000002007986 */ /* 0x0001e2000c101124 */
[----:B------:R-:W-:Y:S05]  /*4e10*/  BRA `(.L_x_173) ;  /* 0x0000000400187947 */ /* 0x000fea0003800000 */
.L_x_190:
        /* <DEDUP_REMOVED lines=13> */
.L_x_198:
[----:B------:R-:W-:-:S04]  /*4ef0*/  SHF.R.U32.HI R0, RZ, 0x15, R5 ;  /* 0x00000015ff007819 */ /* 0x000fc80000011605 */
[----:B------:R-:W-:-:S04]  /*4f00*/  LOP3.LUT R0, R0, 0x1, RZ, 0xc0, !PT ;  /* 0x0000000100007812 */ /* 0x000fc800078ec0ff */
[----:B------:R-:W-:-:S04]  /*4f10*/  IADD3 R0, PT, PT, R5, 0x88fffff, R0 ;  /* 0x088fffff05007810 */ /* 0x000fc80007ffe000 */
[----:B------:R-:W-:-:S04]  /*4f20*/  SHF.R.U32.HI R0, RZ, 0x15, R0 ;  /* 0x00000015ff007819 */ /* 0x000fc80000011600 */
[----:B------:R-:W-:-:S07]  /*4f30*/  LOP3.LUT R4, R0, 0xff, RZ, 0xc0, !PT ;  /* 0x000000ff00047812 */ /* 0x000fce00078ec0ff */
.L_x_199:
[----:B------:R-:W-:-:S04]  /*4f40*/  SHF.R.U32.HI R5, RZ, 0x18, R5 ;  /* 0x00000018ff057819 */ /* 0x000fc80000011605 */
[----:B------:R-:W-:-:S04]  /*4f50*/  LOP3.LUT R4, R4, 0x80, R5, 0xf8, !PT ;  /* 0x0000008004047812 */ /* 0x000fc800078ef805 */
[----:B------:R-:W-:-:S07]  /*4f60*/  PRMT R0, R4, 0x7610, R0 ;  /* 0x0000761004007816 */ /* 0x000fce0000000000 */
.L_x_197:
[----:B------:R-:W-:Y:S05]  /*4f70*/  BSYNC.RECONVERGENT B0 ;  /* 0x0000000000007941 */ /* 0x000fea0003800200 */
.L_x_196:
[----:B------:R2:W-:Y:S01]  /*4f80*/  STG.E.U8 desc[UR36][R2.64], R0 ;  /* 0x0000000002007986 */ /* 0x0005e2000c101124 */
[----:B------:R-:W-:Y:S05]  /*4f90*/  BRA `(.L_x_173) ;  /* 0x0000000000b87947 */ /* 0x000fea0003800000 */
.L_x_189:
[----:B------:R-:W-:-:S09]  /*4fa0*/  UISETP.NE.AND UP0, UPT, UR4, 0x1c, UPT ;  /* 0x0000001c0400788c */ /* 0x000fd2000bf05270 */
[----:B------:R-:W-:Y:S05]  /*4fb0*/  BRA.U !UP0, `(.L_x_200) ;  /* 0x0000000108a47547 */ /* 0x000fea000b800000 */
[----:B------:R-:W-:-:S09]  /*4fc0*/  UISETP.NE.AND UP0, UPT, UR4, 0x1d, UPT ;  /* 0x0000001d0400788c */ /* 0x000fd2000bf05270 */
[----:B------:R-:W-:Y:S05]  /*4fd0*/  BRA.U !UP0, `(.L_x_201) ;  /* 0x00000001088c7547 */ /* 0x000fea000b800000 */
[----:B------:R-:W-:-:S09]  /*4fe0*/  UISETP.NE.AND UP0, UPT, UR4, 0x2c, UPT ;  /* 0x0000002c0400788c */ /* 0x000fd2000bf05270 */
[----:B------:R-:W-:Y:S05]  /*4ff0*/  BRA.U !UP0, `(.L_x_202) ;  /* 0x0000000108447547 */ /* 0x000fea000b800000 */
.L_x_172:
[----:B------:R-:W-:Y:S01]  /*5000*/  MOV R0, 0x0 ;  /* 0x0000000000007802 */ /* 0x000fe20000000f00 */
[----:B------:R-:W0:Y:S01]  /*5010*/  LDCU.64 UR6, c[0x4][0x4e8] ;  /* 0x01009d00ff0677ac */ /* 0x000e220008000a00 */
[----:B------:R-:W-:Y:S02]  /*5020*/  HFMA2 R12, -RZ, RZ, 0, 5.9604644775390625e-08 ;  /* 0x00000001ff0c7431 */ /* 0x000fe400000001ff */
[----:B------:R-:W-:Y:S01]  /*5030*/  IMAD.MOV.U32 R8, RZ, RZ, 0x65 ;  /* 0x00000065ff087424 */ /* 0x000fe200078e00ff */
[----:B------:R1:W2:Y:S01]  /*5040*/  LDC.64 R2, c[0x4][R0] ;  /* 0x0100000000027b82 */ /* 0x0002a20000000a00 */
[----:B------:R-:W3:Y:S01]  /*5050*/  LDCU.64 UR8, c[0x4][0x4f0] ;  /* 0x01009e00ff0877ac */ /* 0x000ee20008000a00 */
[----:B------:R-:W-:Y:S01]  /*5060*/  IMAD.MOV.U32 R13, RZ, RZ, RZ ;  /* 0x000000ffff0d7224 */ /* 0x000fe200078e00ff */
[----:B------:R-:W4:Y:S01]  /*5070*/  LDCU.64 UR4, c[0x4][0x3d0] ;  /* 0x01007a00ff0477ac */ /* 0x000f220008000a00 */
[----:B0-----:R-:W-:Y:S02]  /*5080*/  IMAD.U32 R4, RZ, RZ, UR6 ;  /* 0x00000006ff047e24 */ /* 0x001fe4000f8e00ff */
[----:B------:R-:W-:Y:S01]  /*5090*/  IMAD.U32 R5, RZ, RZ, UR7 ;  /* 0x00000007ff057e24 */ /* 0x000fe2000f8e00ff */
[----:B---3--:R-:W-:Y:S01]  /*50a0*/  MOV R6, UR8 ;  /* 0x0000000800067c02 */ /* 0x008fe20008000f00 */
[----:B------:R-:W-:-:S02]  /*50b0*/  IMAD.U32 R7, RZ, RZ, UR9 ;  /* 0x00000009ff077e24 */ /* 0x000fc4000f8e00ff */
[----:B----4-:R-:W-:Y:S02]  /*50c0*/  IMAD.U32 R10, RZ, RZ, UR4 ;  /* 0x00000004ff0a7e24 */ /* 0x010fe4000f8e00ff */
[----:B-1----:R-:W-:-:S07]  /*50d0*/  IMAD.U32 R11, RZ, RZ, UR5 ;  /* 0x00000005ff0b7e24 */ /* 0x002fce000f8e00ff */
[----:B------:R-:W-:-:S07]  /*50e0*/  LEPC R20, `(.L_x_203) ;  /* 0x000000001014794e */ /* 0x000fce0000000000 */
[----:B--2--5:R-:W-:Y:S05]  /*50f0*/  CALL.ABS.NOINC R2 ;  /* 0x0000000002007343 */ /* 0x024fea0003c00000 */
.L_x_203:
[----:B------:R-:W-:Y:S05]  /*5100*/  BRA `(.L_x_173) ;  /* 0x00000000005c7947 */ /* 0x000fea0003800000 */
.L_x_202:
[----:B-----5:R-:W-:Y:S02]  /*5110*/  HADD2.F32 R19, -RZ, R19.H0_H0 ;  /* 0x20000013ff137230 */ /* 0x020fe40000004100 */
[----:B------:R-:W-:-:S03]  /*5120*/  IMAD.MOV.U32 R5, RZ, RZ, 0xff ;  /* 0x000000ffff057424 */ /* 0x000fc600078e00ff */
[----:B------:R-:W-:-:S04]  /*5130*/  SHF.R.U32.HI R6, RZ, 0x17, R19 ;  /* 0x00000017ff067819 */ /* 0x000fc80000011613 */
[----:B------:R-:W-:-:S04]  /*5140*/  LOP3.LUT R4, R6, 0xff, RZ, 0xc0, !PT ;  /* 0x000000ff06047812 */ /* 0x000fc800078ec0ff */
[----:B------:R-:W-:-:S13]  /*5150*/  ISETP.NE.AND P1, PT, R4, 0xff, PT ;  /* 0x000000ff0400780c */ /* 0x000fda0003f25270 */
[--C-:B------:R-:W-:Y:S02]  /*5160*/  @P1 SHF.R.U32.HI R0, RZ, 0x16, R19.reuse ;  /* 0x00000016ff001819 */ /* 0x100fe40000011613 */
[----:B------:R-:W-:Y:S02]  /*5170*/  @P1 LOP3.LUT P0, RZ, R4, 0x3fffff, R19, 0xf8, !PT ;  /* 0x003fffff04ff1812 */ /* 0x000fe4000780f813 */
[----:B------:R-:W-:-:S04]  /*5180*/  @P1 LOP3.LUT R0, R0, 0x1, RZ, 0xc0, !PT ;  /* 0x0000000100001812 */ /* 0x000fc800078ec0ff */
[----:B------:R-:W-:Y:S01]  /*5190*/  @P1 ISETP.EQ.U32.AND P2, PT, R0, 0x1, P0 ;  /* 0x000000010000180c */ /* 0x000fe20000742070 */
[----:B------:R-:W-:Y:S01]  /*51a0*/  @P1 VIADD R0, R6, 0x1 ;  /* 0x0000000106001836 */ /* 0x000fe20000000000 */
[----:B------:R-:W-:Y:S02]  /*51b0*/  PLOP3.LUT P0, PT, PT, PT, PT, 0x80, 0x8 ;  /* 0x000000000008781c */ /* 0x000fe40003f0f070 */
[----:B------:R-:W-:-:S13]  /*51c0*/  @P1 PLOP3.LUT P0, PT, P2, PT, PT, 0x80, 0x8 ;  /* 0x000000000008181c */ /* 0x000fda000170f070 */
[----:B------:R-:W-:-:S05]  /*51d0*/  @!P0 IMAD.MOV R0, RZ, RZ, R6 ;  /* 0x000000ffff008224 */ /* 0x000fca00078e0206 */
[----:B------:R-:W-:-:S05]  /*51e0*/  @P1 MOV R5, R0 ;  /* 0x0000000000051202 */ /* 0x000fca0000000f00 */
[----:B------:R4:W-:Y:S01]  /*51f0*/  STG.E.U8 desc[UR36][R2.64], R5 ;  /* 0x0000000502007986 */ /* 0x0009e2000c101124 */
[----:B------:R-:W-:Y:S05]  /*5200*/  BRA `(.L_x_173) ;  /* 0x00000000001c7947 */ /* 0x000fea0003800000 */
.L_x_201:
[----:B-----5:R-:W-:-:S06]  /*5210*/  HADD2.F32 R4, -RZ, R19.H0_H0 ;  /* 0x20000013ff047230 */ /* 0x020fcc0000004100 */
[----:B------:R-:W0:Y:S02]  /*5220*/  F2I.U64.TRUNC R4, R4 ;  /* 0x0000000400047311 */ /* 0x000e24000020d800 */
[----:B0-----:R0:W-:Y:S01]  /*5230*/  STG.E.64 desc[UR36][R2.64], R4 ;  /* 0x0000000402007986 */ /* 0x0011e2000c101b24 */
[----:B------:R-:W-:Y:S05]  /*5240*/  BRA `(.L_x_173) ;  /* 0x00000000000c7947 */ /* 0x000fea0003800000 */
.L_x_200:
[----:B-----5:R-:W-:-:S06]  /*5250*/  HADD2.F32 R19, -RZ, R19.H0_H0 ;  /* 0x20000013ff137230 */ /* 0x020fcc0000004100 */
[----:B------:R-:W0:Y:S02]  /*5260*/  F2I.FTZ.U32.TRUNC.NTZ R19, R19 ;  /* 0x0000001300137305 */ /* 0x000e24000021f000 */
[----:B0-----:R3:W-:Y:S02]  /*5270*/  STG.E desc[UR36][R2.64], R19 ;  /* 0x0000001302007986 */ /* 0x0017e4000c101924 */
.L_x_173:
[----:B------:R-:W-:-:S07]  /*5280*/  VIADD R17, R17, 0x80 ;  /* 0x0000008011117836 */ /* 0x000fce0000000000 */
.L_x_73:
[----:B------:R-:W-:Y:S05]  /*5290*/  BSYNC.RECONVERGENT B7 ;  /* 0x0000000000077941 */ /* 0x000fea0003800200 */
.L_x_72:
[----:B------:R-:W5:Y:S01]  /*52a0*/  LDCU UR4, c[0x0][0x380] ;  /* 0x00007000ff0477ac */ /* 0x000f620008000800 */
[----:B------:R-:W-:Y:S01]  /*52b0*/  BSSY.RECONVERGENT B7, `(.L_x_204) ;  /* 0x0000518000077945 */ /* 0x000fe20003800200 */
[----:B-----5:R-:W-:-:S13]  /*52c0*/  ISETP.GE.AND P0, PT, R17, UR4, PT ;  /* 0x0000000411007c0c */ /* 0x020fda000bf06270 */
[----:B------:R-:W-:Y:S05]  /*52d0*/  @P0 BRA `(.L_x_205) ;  /* 0x0000005000540947 */ /* 0x000fea0003800000 */
[----:B------:R-:W5:Y:S01]  /*52e0*/  LDCU UR4, c[0x0][0x388] ;  /* 0x00007100ff0477ac */ /* 0x000f620008000800 */
[----:B------:R-:W-:Y:S02]  /*52f0*/  HFMA2 R16, -RZ, RZ, 0, 0 ;  /* 0x00000000ff107431 */ /* 0x000fe400000001ff */
[----:B------:R-:W-:Y:S02]  /*5300*/  IMAD.MOV.U32 R18, RZ, RZ, RZ ;  /* 0x000000ffff127224 */ /* 0x000fe400078e00ff */
[----:B------:R-:W-:Y:S02]  /*5310*/  IMAD.MOV.U32 R22, RZ, RZ, RZ ;  /* 0x000000ffff167224 */ /* 0x000fe400078e00ff */
[----:B0-2---:R-:W-:Y:S01]  /*5320*/  IMAD.MOV.U32 R0, RZ, RZ, RZ ;  /* 0x000000ffff007224 */ /* 0x005fe200078e00ff */
[----:B-----5:R-:W-:-:S09]  /*5330*/  UISETP.NE.AND UP0, UPT, UR4, URZ, UPT ;  /* 0x000000ff0400728c */ /* 0x020fd2000bf05270 */
[----:B------:R-:W-:Y:S05]  /*5340*/  BRA.U !UP0, `(.L_x_206) ;  /* 0x0000001508d47547 */ /* 0x000fea000b800000 */
[----:B------:R-:W1:Y:S01]  /*5350*/  LDCU.64 UR4, c[0x0][0x390] ;  /* 0x00007200ff0477ac */ /* 0x000e620008000a00 */
[----:B------:R-:W-:Y:S01]  /*5360*/  IMAD.MOV.U32 R16, RZ, RZ, RZ ;  /* 0x000000ffff107224 */ /* 0x000fe200078e00ff */
[----:B------:R-:W0:Y:S01]  /*5370*/  LDCU UR6, c[0x0][0x38c] ;  /* 0x00007180ff0677ac */ /* 0x000e220008000800 */
[----:B------:R-:W2:Y:S01]  /*5380*/  LDCU.64 UR8, c[0x0][0x4b8] ;  /* 0x00009700ff0877ac */ /* 0x000ea20008000a00 */
[----:B------:R-:W5:Y:S01]  /*5390*/  LDCU.64 UR10, c[0x0][0x4c0] ;  /* 0x00009800ff0a77ac */ /* 0x000f620008000a00 */
[----:B------:R-:W-:Y:S01]  /*53a0*/  UISETP.NE.AND UP0, UPT, UR44, URZ, UPT ;  /* 0x000000ff2c00728c */ /* 0x000fe2000bf05270 */
[----:B-1-34-:R-:W-:-:S05]  /*53b0*/  IMAD.HI.U32 R2, R17, UR4, R16 ;  /* 0x0000000411027c27 */ /* 0x01afca000f8e0010 */
[----:B------:R-:W-:-:S05]  /*53c0*/  SHF.R.U32.HI R3, RZ, UR5, R2 ;  /* 0x00000005ff037c19 */ /* 0x000fca0008011602 */
[----:B------:R-:W-:-:S04]  /*53d0*/  IMAD.MOV R18, RZ, RZ, -R3 ;  /* 0x000000ffff127224 */ /* 0x000fc800078e0a03 */
[----:B0-----:R-:W-:-:S04]  /*53e0*/  IMAD R18, R18, UR6, R17 ;  /* 0x0000000612127c24 */ /* 0x001fc8000f8e0211 */
[C---:B--2---:R-:W-:Y:S02]  /*53f0*/  IMAD R16, R18.reuse, UR8, RZ ;  /* 0x0000000812107c24 */ /* 0x044fe4000f8e02ff */
[C---:B------:R-:W-:Y:S02]  /*5400*/  IMAD R0, R18.reuse, UR9, RZ ;  /* 0x0000000912007c24 */ /* 0x040fe4000f8e02ff */
[C---:B-----5:R-:W-:Y:S02]  /*5410*/  IMAD R22, R18.reuse, UR10, RZ ;  /* 0x0000000a12167c24 */ /* 0x060fe4000f8e02ff */
        /* <DEDUP_REMOVED lines=18> */
[----:B------:R-:W-:Y:S01]  /*5540*/  MOV R4, RZ ;  /* 0x000000ff00047202 */ /* 0x000fe20000000f00 */
        /* <DEDUP_REMOVED lines=74> */
[----:B------:R-:W-:Y:S01]  /*59f0*/  HFMA2 R2, -RZ, RZ, 0, 0 ;  /* 0x00000000ff027431 */ /* 0x000fe200000001ff */
        /* <DEDUP_REMOVED lines=266> */
.L_x_206:
[----:B------:R-:W1:Y:S01]  /*6aa0*/  LDCU.64 UR6, c[0x0][0x650] ;  /* 0x0000ca00ff0677ac */ /* 0x000e620008000a00 */
[----:B------:R-:W-:-:S04]  /*6ab0*/  UPRMT UR4, UR39, 0x7771, URZ ;  /* 0x0000777127047896 */ /* 0x000fc800080000ff */
[----:B------:R-:W-:Y:S01]  /*6ac0*/  UISETP.GT.AND UP0, UPT, UR4, 0x9, UPT ;  /* 0x000000090400788c */ /* 0x000fe2000bf04270 */
[----:B-1-34-:R-:W-:-:S05]  /*6ad0*/  IADD3 R2, P0, PT, R0, UR6, RZ ;  /* 0x0000000600027c10 */ /* 0x01afca000ff1e0ff */
        /* <DEDUP_REMOVED lines=15> */
.L_x_210:
[----:B------:R-:W2:Y:S02]  /*6bd0*/  LDG.E.U8 R2, desc[UR36][R2.64] ;  /* 0x0000002402027981 */ /* 0x000ea4000c1e1100 */
[----:B--2---:R-:W-:-:S04]  /*6be0*/  I2FP.F32.U32 R0, R2 ;  /* 0x0000000200007245 */ /* 0x004fc80000201000 */
[----:B------:R-:W-:-:S04]  /*6bf0*/  F2FP.F16.F32.PACK_AB R0, RZ, R0 ;  /* 0x00000000ff00723e */ /* 0x000fc800000000ff */
[----:B------:R-:W-:Y:S01]  /*6c00*/  PRMT R19, R0, 0x7610, R19 ;  /* 0x0000761000137816 */ /* 0x000fe20000000013 */
[----:B------:R-:W-:Y:S06]  /*6c10*/  BRA `(.L_x_212) ;  /* 0x0000000c00b47947 */ /* 0x000fec0003800000 */
.L_x_209:
        /* <DEDUP_REMOVED lines=11> */
.L_x_214:
[----:B------:R-:W2:Y:S02]  /*6cd0*/  LDG.E R2, desc[UR36][R2.64] ;  /* 0x0000002402027981 */ /* 0x000ea4000c1e1900 */
[----:B--2---:R-:W-:-:S04]  /*6ce0*/  I2FP.F32.S32 R0, R2 ;  /* 0x0000000200007245 */ /* 0x004fc80000201400 */
[----:B------:R-:W-:-:S04]  /*6cf0*/  F2FP.F16.F32.PACK_AB R0, RZ, R0 ;  /* 0x00000000ff00723e */ /* 0x000fc800000000ff */
[----:B------:R-:W-:Y:S01]  /*6d00*/  PRMT R19, R0, 0x7610, R19 ;  /* 0x0000761000137816 */ /* 0x000fe20000000013 */
[----:B------:R-:W-:Y:S06]  /*6d10*/  BRA `(.L_x_212) ;  /* 0x0000000c00747947 */ /* 0x000fec0003800000 */
.L_x_213:
[----:B------:R-:W2:Y:S02]  /*6d20*/  LDG.E.U16 R2, desc[UR36][R2.64] ;  /* 0x0000002402027981 */ /* 0x000ea4000c1e1500 */
[----:B--2---:R-:W0:Y:S02]  /*6d30*/  I2F.S16 R0, R2 ;  /* 0x0000000200007306 */ /* 0x004e240000101400 */
[----:B0-----:R-:W-:-:S04]  /*6d40*/  F2FP.F16.F32.PACK_AB R0, RZ, R0 ;  /* 0x00000000ff00723e */ /* 0x001fc800000000ff */
[----:B------:R-:W-:Y:S01]  /*6d50*/  PRMT R19, R0, 0x7610, R19 ;  /* 0x0000761000137816 */ /* 0x000fe20000000013 */
[----:B------:R-:W-:Y:S06]  /*6d60*/  BRA `(.L_x_212) ;  /* 0x0000000c00607947 */ /* 0x000fec0003800000 */
.L_x_208:
        /* <DEDUP_REMOVED lines=9> */
.L_x_216:
[----:B------:R0:W5:Y:S01]  /*6e00*/  LDG.E.U16 R19, desc[UR36][R2.64] ;  /* 0x0000002402137981 */ /* 0x000162000c1e1500 */
[----:B------:R-:W-:Y:S05]  /*6e10*/  BRA `(.L_x_212) ;  /* 0x0000000c00347947 */ /* 0x000fea0003800000 */
.L_x_215:
        /* <DEDUP_REMOVED lines=9> */
.L_x_218:
[----:B------:R1:W5:Y:S01]  /*6eb0*/  LDG.E.U16 R19, desc[UR36][R2.64] ;  /* 0x0000002402137981 */ /* 0x000362000c1e1500 */
[----:B------:R-:W-:Y:S05]  /*6ec0*/  BRA `(.L_x_212) ;  /* 0x0000000c00087947 */ /* 0x000fea0003800000 */
.L_x_217:
        /* <DEDUP_REMOVED lines=9> */
.L_x_207:
        /* <DEDUP_REMOVED lines=14> */
.L_x_221:
        /* <DEDUP_REMOVED lines=9> */
.L_x_220:
        /* <DEDUP_REMOVED lines=13> */
[----:B------:R-:W-:-:S04]  /*71a0*/  VIADDMNMX.U32 R5, R5, R6, 0x4, !PT ;  /* 0x0000000405057446 */ /* 0x000fc80007800006 */
[----:B------:R-:W-:-:S04]  /*71b0*/  IADD3 R5, PT, PT, R5, -0x4, RZ ;  /* 0xfffffffc05057810 */ /* 0x000fc80007ffe0ff */
[C---:B------:R-:W-:Y:S01]  /*71c0*/  SHF.L.U32 R6, R4.reuse, R5, RZ ;  /* 0x0000000504067219 */ /* 0x040fe200000006ff */
[----:B------:R-:W-:Y:S02]  /*71d0*/  IMAD.SHL.U32 R7, R5, 0x800000, RZ ;  /* 0x0080000005077824 */ /* 0x000fe400078e00ff */
        /* <DEDUP_REMOVED lines=10> */
.L_x_223:
[----:B------:R-:W2:Y:S02]  /*7280*/  LDG.E.U8 R2, desc[UR36][R2.64] ;  /* 0x0000002402027981 */ /* 0x000ea4000c1e1100 */
[C---:B--2---:R-:W-:Y:S01]  /*7290*/  IMAD.SHL.U32 R0, R2.reuse, 0x2000000, RZ ;  /* 0x0200000002007824 */ /* 0x044fe200078e00ff */
[----:B------:R-:W-:-:S04]  /*72a0*/  SHF.L.U32 R5, R2, 0x8, RZ ;  /* 0x0000000802057819 */ /* 0x000fc800000006ff */
[----:B------:R-:W-:-:S13]  /*72b0*/  ISETP.GE.U32.AND P0, PT, R0, 0x8000000, PT ;  /* 0x080000000000780c */ /* 0x000fda0003f06070 */
[C---:B------:R-:W-:Y:S02]  /*72c0*/  @!P0 LOP3.LUT R4, R5.reuse, 0x7f00, RZ, 0xc0, !PT ;  /* 0x00007f0005048812 */ /* 0x040fe400078ec0ff */
[----:B------:R-:W-:Y:S02]  /*72d0*/  @P0 LEA.HI R0, R0, 0x70000000, RZ, 0x1c ;  /* 0x7000000000000811 */ /* 0x000fe400078fe0ff */
[----:B------:R-:W-:Y:S02]  /*72e0*/  @!P0 LOP3.LUT R4, R4, 0x3f000000, RZ, 0xfc, !PT ;  /* 0x3f00000004048812 */ /* 0x000fe400078efcff */
[----:B------:R-:W-:Y:S01]  /*72f0*/  PRMT R5, R5, 0x9910, RZ ;  /* 0x0000991005057816 */ /* 0x000fe200000000ff */
[----:B------:R-:W-:Y:S02]  /*7300*/  @P0 FMUL.FTZ R0, R0, 1.9259299443872358531e-34 ;  /* 0x0780000000000820 */ /* 0x000fe40000410000 */
[----:B------:R-:W-:-:S05]  /*7310*/  @!P0 FADD.FTZ R0, R4, -0.5 ;  /* 0xbf00000004008421 */ /* 0x000fca0000010000 */
[----:B------:R-:W-:-:S04]  /*7320*/  LOP3.LUT R0, R0, 0x80000000, R5, 0xf8, !PT ;  /* 0x8000000000007812 */ /* 0x000fc800078ef805 */
[----:B------:R-:W-:-:S04]  /*7330*/  F2FP.F16.F32.PACK_AB R0, RZ, R0 ;  /* 0x00000000ff00723e */ /* 0x000fc800000000ff */
[----:B------:R-:W-:Y:S01]  /*7340*/  PRMT R19, R0, 0x7610, R19 ;  /* 0x0000761000137816 */ /* 0x000fe20000000013 */
[----:B------:R-:W-:Y:S06]  /*7350*/  BRA `(.L_x_212) ;  /* 0x0000000400e47947 */ /* 0x000fec0003800000 */
.L_x_222:
[----:B------:R-:W2:Y:S02]  /*7360*/  LDG.E.U16 R0, desc[UR36][R2.64] ;  /* 0x0000002402007981 */ /* 0x000ea4000c1e1500 */
[----:B--2---:R-:W-:-:S05]  /*7370*/  IMAD.U32 R0, R0, 0x10000, RZ ;  /* 0x0001000000007824 */ /* 0x004fca00078e00ff */
[----:B------:R-:W-:-:S04]  /*7380*/  F2FP.F16.F32.PACK_AB R0, RZ, R0 ;  /* 0x00000000ff00723e */ /* 0x000fc800000000ff */
[----:B------:R-:W-:Y:S01]  /*7390*/  PRMT R19, R0, 0x7610, R19 ;  /* 0x0000761000137816 */ /* 0x000fe20000000013 */
[----:B------:R-:W-:Y:S06]  /*73a0*/  BRA `(.L_x_212) ;  /* 0x0000000400d07947 */ /* 0x000fec0003800000 */
.L_x_219:
        /* <DEDUP_REMOVED lines=13> */
.L_x_226:
[----:B------:R-:W2:Y:S01]  /*7480*/  LDG.E.U8 R3, desc[UR36][R2.64] ;  /* 0x0000002402037981 */ /* 0x000ea2000c1e1100 */
[----:B------:R-:W-:Y:S01]  /*7490*/  BSSY.RECONVERGENT B0, `(.L_x_227) ;  /* 0x0000018000007945 */ /* 0x000fe20003800200 */
[----:B------:R-:W-:Y:S01]  /*74a0*/  IMAD.MOV.U32 R0, RZ, RZ, RZ ;  /* 0x000000ffff007224 */ /* 0x000fe200078e00ff */
        /* <DEDUP_REMOVED lines=14> */
[----:B------:R-:W-:Y:S02]  /*7590*/  IADD3 R5, PT, PT, R3, -0x1c, RZ ;  /* 0xffffffe403057810 */ /* 0x000fe40007ffe0ff */
[----:B------:R-:W-:Y:S02]  /*75a0*/  IADD3 R2, PT, PT, R2, 0x1d, -R3 ;  /* 0x0000001d02027810 */ /* 0x000fe40007ffe803 */
[----:B------:R-:W-:-:S04]  /*75b0*/  SHF.L.U32 R5, R0, R5, RZ ;  /* 0x0000000500057219 */ /* 0x000fc800000006ff */
[----:B------:R-:W-:-:S07]  /*75c0*/  LOP3.LUT R0, R5, 0x7, RZ, 0xc0, !PT ;  /* 0x0000000705007812 */ /* 0x000fce00078ec0ff */
.L_x_230:
[----:B------:R-:W-:Y:S05]  /*75d0*/  BSYNC.RECONVERGENT B1 ;  /* 0x0000000000017941 */ /* 0x000fea0003800200 */
.L_x_229:
[----:B------:R-:W-:Y:S01]  /*75e0*/  IMAD.SHL.U32 R0, R0, 0x100000, RZ ;  /* 0x0010000000007824 */ /* 0x000fe200078e00ff */
[----:B------:R-:W-:-:S04]  /*75f0*/  LEA R2, R2, 0x3b800000, 0x17 ;  /* 0x3b80000002027811 */ /* 0x000fc800078eb8ff */
[----:B------:R-:W-:-:S07]  /*7600*/  LOP3.LUT R0, R2, R0, R7, 0xfe, !PT ;  /* 0x0000000002007212 */ /* 0x000fce00078efe07 */
.L_x_228:
[----:B------:R-:W-:Y:S05]  /*7610*/  BSYNC.RECONVERGENT B0 ;  /* 0x0000000000007941 */ /* 0x000fea0003800200 */
.L_x_227:
[----:B------:R-:W-:-:S04]  /*7620*/  F2FP.F16.F32.PACK_AB R0, RZ, R0 ;  /* 0x00000000ff00723e */ /* 0x000fc800000000ff */
[----:B------:R-:W-:Y:S01]  /*7630*/  PRMT R19, R0, 0x7610, R19 ;  /* 0x0000761000137816 */ /* 0x000fe20000000013 */
[----:B------:R-:W-:Y:S06]  /*7640*/  BRA `(.L_x_212) ;  /* 0x0000000400287947 */ /* 0x000fec0003800000 */
.L_x_225:
        /* <DEDUP_REMOVED lines=21> */
.L_x_234:
[----:B------:R-:W-:Y:S05]  /*77a0*/  BSYNC.RECONVERGENT B1 ;  /* 0x0000000000017941 */ /* 0x000fea0003800200 */
.L_x_233:
[----:B------:R-:W-:Y:S01]  /*77b0*/  IMAD.SHL.U32 R0, R0, 0x200000, RZ ;  /* 0x0020000000007824 */ /* 0x000fe200078e00ff */
[----:B------:R-:W-:-:S04]  /*77c0*/  LEA R2, R2, 0x37800000, 0x17 ;  /* 0x3780000002027811 */ /* 0x000fc800078eb8ff */
[----:B------:R-:W-:-:S07]  /*77d0*/  LOP3.LUT R0, R2, R0, R7, 0xfe, !PT ;  /* 0x0000000002007212 */ /* 0x000fce00078efe07 */
.L_x_232:
[----:B------:R-:W-:Y:S05]  /*77e0*/  BSYNC.RECONVERGENT B0 ;  /* 0x0000000000007941 */ /* 0x000fea0003800200 */
.L_x_231:
[----:B------:R-:W-:-:S04]  /*77f0*/  F2FP.F16.F32.PACK_AB R0, RZ, R0 ;  /* 0x00000000ff00723e */ /* 0x000fc800000000ff */
[----:B------:R-:W-:Y:S01]  /*7800*/  PRMT R19, R0, 0x7610, R19 ;  /* 0x0000761000137816 */ /* 0x000fe20000000013 */
[----:B------:R-:W-:Y:S06]  /*7810*/  BRA `(.L_x_212) ;  /* 0x0000000000b47947 */ /* 0x000fec0003800000 */
.L_x_224:
[----:B------:R-:W-:-:S09]  /*7820*/  UISETP.NE.AND UP0, UPT, UR4, 0x1c, UPT ;  /* 0x0000001c0400788c */ /* 0x000fd2000bf05270 */
[----:B------:R-:W-:Y:S05]  /*7830*/  BRA.U !UP0, `(.L_x_235) ;  /* 0x00000001089c7547 */ /* 0x000fea000b800000 */
[----:B------:R-:W-:-:S09]  /*7840*/  UISETP.NE.AND UP0, UPT, UR4, 0x1d, UPT ;  /* 0x0000001d0400788c */ /* 0x000fd2000bf05270 */
[----:B------:R-:W-:Y:S05]  /*7850*/  BRA.U !UP0, `(.L_x_236) ;  /* 0x0000000108807547 */ /* 0x000fea000b800000 */
[----:B------:R-:W-:-:S09]  /*7860*/  UISETP.NE.AND UP0, UPT, UR4, 0x2c, UPT ;  /* 0x0000002c0400788c */ /* 0x000fd2000bf05270 */
[----:B------:R-:W-:Y:S05]  /*7870*/  BRA.U UP0, `(.L_x_211) ;  /* 0x0000000100307547 */ /* 0x000fea000b800000 */
[----:B------:R-:W2:Y:S01]  /*7880*/  LDG.E.U8 R2, desc[UR36][R2.64] ;  /* 0x0000002402027981 */ /* 0x000ea2000c1e1100 */
[----:B------:R-:W-:Y:S01]  /*7890*/  BSSY.RECONVERGENT B0, `(.L_x_237) ;  /* 0x0000007000007945 */ /* 0x000fe20003800200 */
[----:B------:R-:W-:Y:S01]  /*78a0*/  IMAD.MOV.U32 R0, RZ, RZ, 0x400000 ;  /* 0x00400000ff007424 */ /* 0x000fe200078e00ff */
[----:B--2---:R-:W-:-:S13]  /*78b0*/  ISETP.NE.AND P0, PT, R2, RZ, PT ;  /* 0x000000ff0200720c */ /* 0x004fda0003f05270 */
[----:B------:R-:W-:Y:S05]  /*78c0*/  @!P0 BRA `(.L_x_238) ;  /* 0x00000000000c8947 */ /* 0x000fea0003800000 */
[----:B------:R-:W-:-:S13]  /*78d0*/  ISETP.NE.AND P0, PT, R2, 0xff, PT ;  /* 0x000000ff0200780c */ /* 0x000fda0003f05270 */
[----:B------:R-:W-:Y:S02]  /*78e0*/  @!P0 IMAD.MOV.U32 R0, RZ, RZ, 0x7f800001 ;  /* 0x7f800001ff008424 */ /* 0x000fe400078e00ff */
[----:B------:R-:W-:-:S07]  /*78f0*/  @P0 IMAD.SHL.U32 R0, R2, 0x800000, RZ ;  /* 0x0080000002000824 */ /* 0x000fce00078e00ff */
.L_x_238:
[----:B------:R-:W-:Y:S05]  /*7900*/  BSYNC.RECONVERGENT B0 ;  /* 0x0000000000007941 */ /* 0x000fea0003800200 */
.L_x_237:
[----:B------:R-:W-:-:S04]  /*7910*/  F2FP.F16.F32.PACK_AB R0, RZ, R0 ;  /* 0x00000000ff00723e */ /* 0x000fc800000000ff */
[----:B------:R-:W-:Y:S01]  /*7920*/  PRMT R19, R0, 0x7610, R19 ;  /* 0x0000761000137816 */ /* 0x000fe20000000013 */
[----:B------:R-:W-:Y:S06]  /*7930*/  BRA `(.L_x_212) ;  /* 0x00000000006c7947 */ /* 0x000fec0003800000 */
.L_x_211:
        /* <DEDUP_REMOVED lines=16> */
.L_x_239:
[----:B------:R-:W-:Y:S01]  /*7a40*/  PRMT R19, RZ, 0x7610, R19 ;  /* 0x00007610ff137816 */ /* 0x000fe20000000013 */
[----:B------:R-:W-:Y:S06]  /*7a50*/  BRA `(.L_x_212) ;  /* 0x0000000000247947 */ /* 0x000fec0003800000 */
.L_x_236:
[----:B------:R-:W2:Y:S02]  /*7a60*/  LDG.E.64 R2, desc[UR36][R2.64] ;  /* 0x0000002402027981 */ /* 0x000ea4000c1e1b00 */
[----:B--2---:R-:W0:Y:S02]  /*7a70*/  I2F.U64 R0, R2 ;  /* 0x0000000200007312 */ /* 0x004e240000301000 */
[----:B0-----:R-:W-:-:S04]  /*7a80*/  F2FP.F16.F32.PACK_AB R0, RZ, R0 ;  /* 0x00000000ff00723e */ /* 0x001fc800000000ff */
[----:B------:R-:W-:Y:S01]  /*7a90*/  PRMT R19, R0, 0x7610, R19 ;  /* 0x0000761000137816 */ /* 0x000fe20000000013 */
[----:B------:R-:W-:Y:S06]  /*7aa0*/  BRA `(.L_x_212) ;  /* 0x0000000000107947 */ /* 0x000fec0003800000 */
.L_x_235:
[----:B------:R-:W2:Y:S02]  /*7ab0*/  LDG.E R2, desc[UR36][R2.64] ;  /* 0x0000002402027981 */ /* 0x000ea4000c1e1900 */
[----:B--2---:R-:W-:-:S04]  /*7ac0*/  I2FP.F32.U32 R0, R2 ;  /* 0x0000000200007245 */ /* 0x004fc80000201000 */
[----:B------:R-:W-:-:S04]  /*7ad0*/  F2FP.F16.F32.PACK_AB R0, RZ, R0 ;  /* 0x00000000ff00723e */ /* 0x000fc800000000ff */
[----:B------:R-:W-:-:S07]  /*7ae0*/  PRMT R19, R0, 0x7610, R19 ;  /* 0x0000761000137816 */ /* 0x000fce0000000013 */
.L_x_212:
        /* <DEDUP_REMOVED lines=19> */
.L_x_244:
[----:B------:R-:W2:Y:S02]  /*7c20*/  LDG.E.U8 R2, desc[UR36][R2.64] ;  /* 0x0000002402027981 */ /* 0x000ea4000c1e1100 */
[----:B--2---:R-:W-:-:S04]  /*7c30*/  ISETP.NE.AND P0, PT, R2, RZ, PT ;  /* 0x000000ff0200720c */ /* 0x004fc80003f05270 */
[----:B------:R-:W-:Y:S01]  /*7c40*/  P2R R22, PR, RZ, 0x1 ;  /* 0x00000001ff167803 */ /* 0x000fe20000000000 */
[----:B------:R-:W-:Y:S08]  /*7c50*/  BRA `(.L_x_246) ;  /* 0x0000000800847947 */ /* 0x000ff00003800000 */
.L_x_243:
        /* <DEDUP_REMOVED lines=11> */
.L_x_248:
[----:B------:R-:W2:Y:S02]  /*7d10*/  LDG.E R2, desc[UR36][R2.64] ;  /* 0x0000002402027981 */ /* 0x000ea4000c1e1900 */
[----:B--2---:R-:W-:-:S04]  /*7d20*/  ISETP.NE.AND P0, PT, R2, RZ, PT ;  /* 0x000000ff0200720c */ /* 0x004fc80003f05270 */
[----:B------:R-:W-:Y:S01]  /*7d30*/  P2R R22, PR, RZ, 0x1 ;  /* 0x00000001ff167803 */ /* 0x000fe20000000000 */
[----:B------:R-:W-:Y:S08]  /*7d40*/  BRA `(.L_x_246) ;  /* 0x0000000800487947 */ /* 0x000ff00003800000 */
.L_x_247:
[----:B------:R-:W2:Y:S02]  /*7d50*/  LDG.E.U16 R2, desc[UR36][R2.64] ;  /* 0x0000002402027981 */ /* 0x000ea4000c1e1500 */
[----:B--2---:R-:W-:-:S04]  /*7d60*/  ISETP.NE.AND P0, PT, R2, RZ, PT ;  /* 0x000000ff0200720c */ /* 0x004fc80003f05270 */
[----:B------:R-:W-:Y:S01]  /*7d70*/  P2R R22, PR, RZ, 0x1 ;  /* 0x00000001ff167803 */ /* 0x000fe20000000000 */
[----:B------:R-:W-:Y:S08]  /*7d80*/  BRA `(.L_x_246) ;  /* 0x0000000800387947 */ /* 0x000ff00003800000 */
.L_x_242:
        /* <DEDUP_REMOVED lines=10> */
.L_x_250:
[----:B------:R-:W2:Y:S02]  /*7e30*/  LDG.E.U16 R0, desc[UR36][R2.64] ;  /* 0x0000002402007981 */ /* 0x000ea4000c1e1500 */
[----:B--2---:R-:W-:-:S05]  /*7e40*/  HADD2.F32 R0, -RZ, R0.H0_H0 ;  /* 0x20000000ff007230 */ /* 0x004fca0000004100 */
[----:B------:R-:W-:-:S04]  /*7e50*/  FSETP.NEU.FTZ.AND P0, PT, R0, RZ, PT ;  /* 0x000000ff0000720b */ /* 0x000fc80003f1d000 */
[----:B------:R-:W-:Y:S01]  /*7e60*/  P2R R22, PR, RZ, 0x1 ;  /* 0x00000001ff167803 */ /* 0x000fe20000000000 */
[----:B------:R-:W-:Y:S08]  /*7e70*/  BRA `(.L_x_246) ;  /* 0x0000000400fc7947 */ /* 0x000ff00003800000 */
.L_x_249:
        /* <DEDUP_REMOVED lines=12> */
.L_x_252:
        /* <DEDUP_REMOVED lines=10> */
.L_x_251:
[----:B------:R-:W2:Y:S02]  /*7fe0*/  LDG.E.64 R2, desc[UR36][R2.64] ;  /* 0x0000002402027981 */ /* 0x000ea4000c1e1b00 */
[----:B--2---:R-:W-:-:S06]  /*7ff0*/  DSETP.NEU.AND P0, PT, R2, RZ, PT ;  /* 0x000000ff0200722a */ /* 0x004fcc0003f0d000 */
[----:B------:R-:W-:Y:S01]  /*8000*/  P2R R22, PR, RZ, 0x1 ;  /* 0x00000001ff167803 */ /* 0x000fe20000000000 */
[----:B------:R-:W-:Y:S07]  /*8010*/  BRA `(.L_x_246) ;  /* 0x0000000400947947 */ /* 0x000fee0003800000 */
.L_x_241:
        /* <DEDUP_REMOVED lines=12> */
.L_x_255:
[----:B------:R-:W2:Y:S02]  /*80e0*/  LDG.E.128 R4, desc[UR36][R2.64] ;  /* 0x0000002402047981 */ /* 0x000ea4000c1e1d00 */
[----:B--2---:R-:W-:-:S06]  /*80f0*/  DSETP.NEU.AND P0, PT, R6, RZ, PT ;  /* 0x000000ff0600722a */ /* 0x004fcc0003f0d000 */
[----:B------:R-:W-:-:S06]  /*8100*/  DSETP.NEU.OR P0, PT, R4, RZ, P0 ;  /* 0x000000ff0400722a */ /* 0x000fcc000070d400 */
[----:B------:R-:W-:Y:S01]  /*8110*/  P2R R22, PR, RZ, 0x1 ;  /* 0x00000001ff167803 */ /* 0x000fe20000000000 */
[----:B------:R-:W-:Y:S07]  /*8120*/  BRA `(.L_x_246) ;  /* 0x0000000400507947 */ /* 0x000fee0003800000 */
.L_x_254:
        /* <DEDUP_REMOVED lines=10> */
.L_x_257:
[----:B------:R-:W2:Y:S02]  /*81d0*/  LDG.E.U8 R2, desc[UR36][R2.64] ;  /* 0x0000002402027981 */ /* 0x000ea4000c1e1100 */
[----:B--2---:R-:W-:-:S04]  /*81e0*/  SHF.L.U32 R0, R2, 0x19, RZ ;  /* 0x0000001902007819 */ /* 0x004fc800000006ff */
[----:B------:R-:W-:-:S13]  /*81f0*/  ISETP.GE.U32.AND P0, PT, R0, 0x8000000, PT ;  /* 0x080000000000780c */ /* 0x000fda0003f06070 */
[----:B------:R-:W-:Y:S01]  /*8200*/  @!P0 IMAD.SHL.U32 R4, R2, 0x100, RZ ;  /* 0x0000010002048824 */ /* 0x000fe200078e00ff */
[----:B------:R-:W-:-:S04]  /*8210*/  @P0 LEA.HI R0, R0, 0x70000000, RZ, 0x1c ;  /* 0x7000000000000811 */ /* 0x000fc800078fe0ff */
[----:B------:R-:W-:Y:S01]  /*8220*/  @!P0 LOP3.LUT R4, R4, 0x7f00, RZ, 0xc0, !PT ;  /* 0x00007f0004048812 */ /* 0x000fe200078ec0ff */
[----:B------:R-:W-:-:S03]  /*8230*/  @P0 FMUL.FTZ R0, R0, 1.9259299443872358531e-34 ;  /* 0x0780000000000820 */ /* 0x000fc60000410000 */
[----:B------:R-:W-:-:S05]  /*8240*/  @!P0 LOP3.LUT R4, R4, 0x3f000000, RZ, 0xfc, !PT ;  /* 0x3f00000004048812 */ /* 0x000fca00078efcff */
[----:B------:R-:W-:-:S05]  /*8250*/  @!P0 FADD.FTZ R0, R4, -0.5 ;  /* 0xbf00000004008421 */ /* 0x000fca0000010000 */
[----:B------:R-:W-:-:S04]  /*8260*/  LOP3.LUT P0, RZ, R0, 0x7fffffff, RZ, 0xc0, !PT ;  /* 0x7fffffff00ff7812 */ /* 0x000fc8000780c0ff */
[----:B------:R-:W-:Y:S01]  /*8270*/  P2R R22, PR, RZ, 0x1 ;  /* 0x00000001ff167803 */ /* 0x000fe20000000000 */
[----:B------:R-:W-:Y:S08]  /*8280*/  BRA `(.L_x_246) ;  /* 0x0000000000f87947 */ /* 0x000ff00003800000 */
.L_x_256:
[----:B------:R-:W2:Y:S02]  /*8290*/  LDG.E.U16 R0, desc[UR36][R2.64] ;  /* 0x0000002402007981 */ /* 0x000ea4000c1e1500 */
[----:B--2---:R-:W-:-:S05]  /*82a0*/  IMAD.U32 R0, R0, 0x10000, RZ ;  /* 0x0001000000007824 */ /* 0x004fca00078e00ff */
[----:B------:R-:W-:-:S04]  /*82b0*/  FSETP.NEU.FTZ.AND P0, PT, R0, RZ, PT ;  /* 0x000000ff0000720b */ /* 0x000fc80003f1d000 */
[----:B------:R-:W-:Y:S01]  /*82c0*/  P2R R22, PR, RZ, 0x1 ;  /* 0x00000001ff167803 */ /* 0x000fe20000000000 */
[----:B------:R-:W-:Y:S08]  /*82d0*/  BRA `(.L_x_246) ;  /* 0x0000000000e47947 */ /* 0x000ff00003800000 */
.L_x_253:
        /* <DEDUP_REMOVED lines=12> */
.L_x_260:
[----:B------:R-:W2:Y:S02]  /*83a0*/  LDG.E.U8 R2, desc[UR36][R2.64] ;  /* 0x0000002402027981 */ /* 0x000ea4000c1e1100 */
[----:B--2---:R-:W-:-:S04]  /*83b0*/  ISETP.NE.AND P0, PT, R2, RZ, PT ;  /* 0x000000ff0200720c */ /* 0x004fc80003f05270 */
[----:B------:R-:W-:Y:S01]  /*83c0*/  P2R R22, PR, RZ, 0x1 ;  /* 0x00000001ff167803 */ /* 0x000fe20000000000 */
[----:B------:R-:W-:Y:S08]  /*83d0*/  BRA `(.L_x_246) ;  /* 0x0000000000a47947 */ /* 0x000ff00003800000 */
.L_x_259:
[----:B------:R-:W2:Y:S02]  /*83e0*/  LDG.E.U8 R2, desc[UR36][R2.64] ;  /* 0x0000002402027981 */ /* 0x000ea4000c1e1100 */
[----:B--2---:R-:W-:-:S04]  /*83f0*/  ISETP.NE.AND P0, PT, R2, RZ, PT ;  /* 0x000000ff0200720c */ /* 0x004fc80003f05270 */
[----:B------:R-:W-:Y:S01]  /*8400*/  P2R R22, PR, RZ, 0x1 ;  /* 0x00000001ff167803 */ /* 0x000fe20000000000 */
[----:B------:R-:W-:Y:S08]  /*8410*/  BRA `(.L_x_246) ;  /* 0x0000000000947947 */ /* 0x000ff00003800000 */
.L_x_258:
[----:B------:R-:W-:-:S09]  /*8420*/  UISETP.NE.AND UP0, UPT, UR4, 0x1c, UPT ;  /* 0x0000001c0400788c */ /* 0x000fd2000bf05270 */
[----:B------:R-:W-:Y:S05]  /*8430*/  BRA.U !UP0, `(.L_x_261) ;  /* 0x0000000108807547 */ /* 0x000fea000b800000 */
        /* <DEDUP_REMOVED lines=8> */
.L_x_245:
[----:B------:R-:W-:Y:S01]  /*84c0*/  MOV R2, 0x0 ;  /* 0x0000000000027802 */ /* 0x000fe20000000f00 */
[----:B------:R-:W0:Y:S01]  /*84d0*/  LDCU.64 UR4, c[0x4][0x4e8] ;  /* 0x01009d00ff0477ac */ /* 0x000e220008000a00 */
[----:B------:R-:W-:Y:S02]  /*84e0*/  HFMA2 R12, -RZ, RZ, 0, 5.9604644775390625e-08 ;  /* 0x00000001ff0c7431 */ /* 0x000fe400000001ff */
[----:B------:R-:W-:Y:S01]  /*84f0*/  IMAD.MOV.U32 R8, RZ, RZ, 0x4e ;  /* 0x0000004eff087424 */ /* 0x000fe200078e00ff */
[----:B------:R-:W1:Y:S01]  /*8500*/  LDCU.64 UR6, c[0x4][0x4f0] ;  /* 0x01009e00ff0677ac */ /* 0x000e620008000a00 */
[----:B------:R-:W2:Y:S01]  /*8510*/  LDC.64 R2, c[0x4][R2] ;  /* 0x0100000002027b82 */ /* 0x000ea20000000a00 */
[----:B------:R-:W-:Y:S01]  /*8520*/  IMAD.MOV.U32 R13, RZ, RZ, RZ ;  /* 0x000000ffff0d7224 */ /* 0x000fe200078e00ff */
[----:B------:R-:W3:Y:S01]  /*8530*/  LDCU.64 UR8, c[0x4][0x320] ;  /* 0x01006400ff0877ac */ /* 0x000ee20008000a00 */
[----:B0-----:R-:W-:Y:S02]  /*8540*/  IMAD.U32 R4, RZ, RZ, UR4 ;  /* 0x00000004ff047e24 */ /* 0x001fe4000f8e00ff */
[----:B------:R-:W-:Y:S01]  /*8550*/  IMAD.U32 R5, RZ, RZ, UR5 ;  /* 0x00000005ff057e24 */ /* 0x000fe2000f8e00ff */
[----:B-1----:R-:W-:Y:S01]  /*8560*/  MOV R6, UR6 ;  /* 0x0000000600067c02 */ /* 0x002fe20008000f00 */
[----:B------:R-:W-:-:S02]  /*8570*/  IMAD.U32 R7, RZ, RZ, UR7 ;  /* 0x00000007ff077e24 */ /* 0x000fc4000f8e00ff */
[----:B---3--:R-:W-:Y:S02]  /*8580*/  IMAD.U32 R10, RZ, RZ, UR8 ;  /* 0x00000008ff0a7e24 */ /* 0x008fe4000f8e00ff */
[----:B------:R-:W-:-:S07]  /*8590*/  IMAD.U32 R11, RZ, RZ, UR9 ;  /* 0x00000009ff0b7e24 */ /* 0x000fce000f8e00ff */
[----:B------:R-:W-:-:S07]  /*85a0*/  LEPC R20, `(.L_x_263) ;  /* 0x000000001014794e */ /* 0x000fce0000000000 */
[----:B--2--5:R-:W-:Y:S05]  /*85b0*/  CALL.ABS.NOINC R2 ;  /* 0x0000000002007343 */ /* 0x024fea0003c00000 */
.L_x_263:
[----:B------:R-:W-:-:S04]  /*85c0*/  PLOP3.LUT P0, PT, PT, PT, PT, 0x8, 0x80 ;  /* 0x000000000080781c */ /* 0x000fc80003f0e170 */
[----:B------:R-:W-:Y:S01]  /*85d0*/  P2R R22, PR, RZ, 0x1 ;  /* 0x00000001ff167803 */ /* 0x000fe20000000000 */
[----:B------:R-:W-:Y:S08]  /*85e0*/  BRA `(.L_x_246) ;  /* 0x0000000000207947 */ /* 0x000ff00003800000 */
.L_x_262:
[----:B------:R-:W2:Y:S02]  /*85f0*/  LDG.E.64 R2, desc[UR36][R2.64] ;  /* 0x0000002402027981 */ /* 0x000ea4000c1e1b00 */
[----:B--2---:R-:W-:-:S04]  /*8600*/  ISETP.NE.U32.AND P0, PT, R2, RZ, PT ;  /* 0x000000ff0200720c */ /* 0x004fc80003f05070 */
[----:B------:R-:W-:-:S04]  /*8610*/  ISETP.NE.AND.EX P0, PT, R3, RZ, PT, P0 ;  /* 0x000000ff0300720c */ /* 0x000fc80003f05300 */
[----:B------:R-:W-:Y:S01]  /*8620*/  P2R R22, PR, RZ, 0x1 ;  /* 0x00000001ff167803 */ /* 0x000fe20000000000 */
[----:B------:R-:W-:Y:S08]  /*8630*/  BRA `(.L_x_246) ;  /* 0x00000000000c7947 */ /* 0x000ff00003800000 */
.L_x_261:
[----:B------:R-:W2:Y:S02]  /*8640*/  LDG.E R2, desc[UR36][R2.64] ;  /* 0x0000002402027981 */ /* 0x000ea4000c1e1900 */
[----:B--2---:R-:W-:-:S04]  /*8650*/  ISETP.NE.AND P0, PT, R2, RZ, PT ;  /* 0x000000ff0200720c */ /* 0x004fc80003f05270 */
[----:B------:R-:W-:-:S09]  /*8660*/  P2R R22, PR, RZ, 0x1 ;  /* 0x00000001ff167803 */ /* 0x000fd20000000000 */
.L_x_246:
[----:B------:R-:W-:Y:S05]  /*8670*/  BSYNC.RECONVERGENT B6 ;  /* 0x0000000000067941 */ /* 0x000fea0003800200 */
.L_x_240:
        /* <DEDUP_REMOVED lines=17> */
.L_x_267:
[----:B------:R0:W5:Y:S01]  /*8790*/  LDG.E.U8 R2, desc[UR36][R4.64] ;  /* 0x0000002404027981 */ /* 0x000162000c1e1100 */
[----:B------:R-:W-:Y:S01]  /*87a0*/  IMAD.MOV.U32 R3, RZ, RZ, RZ ;  /* 0x000000ffff037224 */ /* 0x000fe200078e00ff */
[----:B------:R-:W-:Y:S06]  /*87b0*/  BRA `(.L_x_269) ;  /* 0x0000000c00407947 */ /* 0x000fec0003800000 */
.L_x_266:
        /* <DEDUP_REMOVED lines=8> */
.L_x_271:
[----:B------:R-:W2:Y:S02]  /*8840*/  LDG.E R2, desc[UR36][R4.64] ;  /* 0x0000002404027981 */ /* 0x000ea4000c1e1900 */
[----:B--2---:R-:W-:Y:S01]  /*8850*/  SHF.R.S32.HI R3, RZ, 0x1f, R2 ;  /* 0x0000001fff037819 */ /* 0x004fe20000011402 */
[----:B------:R-:W-:Y:S06]  /*8860*/  BRA `(.L_x_269) ;  /* 0x0000000c00147947 */ /* 0x000fec0003800000 */
.L_x_270:
[----:B------:R-:W2:Y:S02]  /*8870*/  LDG.E.S16 R2, desc[UR36][R4.64] ;  /* 0x0000002404027981 */ /* 0x000ea4000c1e1700 */
[----:B--2---:R-:W-:Y:S01]  /*8880*/  SHF.R.S32.HI R3, RZ, 0x1f, R2 ;  /* 0x0000001fff037819 */ /* 0x004fe20000011402 */
[----:B------:R-:W-:Y:S06]  /*8890*/  BRA `(.L_x_269) ;  /* 0x0000000c00087947 */ /* 0x000fec0003800000 */
.L_x_265:
        /* <DEDUP_REMOVED lines=9> */
.L_x_273:
[----:B------:R-:W2:Y:S02]  /*8930*/  LDG.E.U16 R4, desc[UR36][R4.64] ;  /* 0x0000002404047981 */ /* 0x000ea4000c1e1500 */
[----:B--2---:R-:W-:-:S06]  /*8940*/  HADD2.F32 R2, -RZ, R4.H0_H0 ;  /* 0x20000004ff027230 */ /* 0x004fcc0000004100 */
[----:B------:R-:W0:Y:S01]  /*8950*/  F2I.S64.TRUNC R2, R2 ;  /* 0x0000000200027311 */ /* 0x000e22000020d900 */
[----:B------:R-:W-:Y:S05]  /*8960*/  BRA `(.L_x_269) ;  /* 0x0000000800d47947 */ /* 0x000fea0003800000 */
.L_x_272:
        /* <DEDUP_REMOVED lines=9> */
.L_x_275:
[----:B------:R-:W2:Y:S02]  /*8a00*/  LDG.E.U16 R4, desc[UR36][R4.64] ;  /* 0x0000002404047981 */ /* 0x000ea4000c1e1500 */
[----:B--2---:R-:W-:-:S06]  /*8a10*/  HADD2.F32 R2, -RZ, R4.H0_H0 ;  /* 0x20000004ff027230 */ /* 0x004fcc0000004100 */
[----:B------:R-:W0:Y:S01]  /*8a20*/  F2I.S64.TRUNC R2, R2 ;  /* 0x0000000200027311 */ /* 0x000e22000020d900 */
[----:B------:R-:W-:Y:S05]  /*8a30*/  BRA `(.L_x_269) ;  /* 0x0000000800a07947 */ /* 0x000fea0003800000 */
.L_x_274:
[----:B------:R-:W2:Y:S02]  /*8a40*/  LDG.E.64 R2, desc[UR36][R4.64] ;  /* 0x0000002404027981 */ /* 0x000ea4000c1e1b00 */
[----:B--2---:R-:W0:Y:S01]  /*8a50*/  F2I.S64.F64.TRUNC R2, R2 ;  /* 0x0000000200027311 */ /* 0x004e22000030d900 */
[----:B------:R-:W-:Y:S05]  /*8a60*/  BRA `(.L_x_269) ;  /* 0x0000000800947947 */ /* 0x000fea0003800000 */
.L_x_264:
        /* <DEDUP_REMOVED lines=13> */
.L_x_278:
[----:B------:R-:W2:Y:S02]  /*8b40*/  LDG.E.64 R2, desc[UR36][R4.64] ;  /* 0x0000002404027981 */ /* 0x000ea4000c1e1b00 */
[----:B--2---:R-:W3:Y:S01]  /*8b50*/  F2I.S64.F64.TRUNC R2, R2 ;  /* 0x0000000200027311 */ /* 0x004ee2000030d900 */
[----:B------:R-:W-:Y:S05]  /*8b60*/  BRA `(.L_x_269) ;  /* 0x0000000800547947 */ /* 0x000fea0003800000 */
.L_x_277:
[----:B------:R-:W-:-:S09]  /*8b70*/  UISETP.NE.AND UP0, UPT, UR4, 0xf, UPT ;  /* 0x0000000f0400788c */ /* 0x000fd2000bf05270 */
[----:B------:R-:W-:Y:S05]  /*8b80*/  BRA.U !UP0, `(.L_x_279) ;  /* 0x0000000108947547 */ /* 0x000fea000b800000 */
[----:B------:R-:W-:-:S09]  /*8b90*/  UISETP.NE.AND UP0, UPT, UR4, 0x17, UPT ;  /* 0x000000170400788c */ /* 0x000fd2000bf05270 */
[----:B------:R-:W-:Y:S05]  /*8ba0*/  BRA.U !UP0, `(.L_x_280) ;  /* 0x0000000108587547 */ /* 0x000fea000b800000 */
[----:B------:R-:W-:-:S09]  /*8bb0*/  UISETP.NE.AND UP0, UPT, UR4, 0x18, UPT ;  /* 0x000000180400788c */ /* 0x000fd2000bf05270 */
[----:B------:R-:W-:Y:S05]  /*8bc0*/  BRA.U UP0, `(.L_x_268) ;  /* 0x0000000500e47547 */ /* 0x000fea000b800000 */
[----:B------:R-:W2:Y:S01]  /*8bd0*/  LDG.E.U8 R0, desc[UR36][R4.64] ;  /* 0x0000002404007981 */ /* 0x000ea2000c1e1100 */
[----:B------:R-:W-:Y:S01]  /*8be0*/  IMAD.MOV.U32 R6, RZ, RZ, 0x1f ;  /* 0x0000001fff067424 */ /* 0x000fe200078e00ff */
[----:B--2---:R-:W-:-:S04]  /*8bf0*/  SHF.L.U32 R0, R0, 0x18, RZ ;  /* 0x0000001800007819 */ /* 0x004fc800000006ff */
[C---:B------:R-:W-:Y:S02]  /*8c00*/  LOP3.LUT R2, R0.reuse, 0x7f000000, RZ, 0xc0, !PT ;  /* 0x7f00000000027812 */ /* 0x040fe400078ec0ff */
[----:B------:R-:W-:Y:S02]  /*8c10*/  LOP3.LUT P0, RZ, R0, 0x7f000000, RZ, 0xc0, !PT ;  /* 0x7f00000000ff7812 */ /* 0x000fe4000780c0ff */
[----:B------:R-:W0:Y:S02]  /*8c20*/  FLO.U32 R3, R2 ;  /* 0x0000000200037300 */ /* 0x000e2400000e0000 */
[----:B0-----:R-:W-:-:S05]  /*8c30*/  IMAD.MOV R3, RZ, RZ, -R3 ;  /* 0x000000ffff037224 */ /* 0x001fca00078e0a03 */
[----:B------:R-:W-:-:S05]  /*8c40*/  VIADDMNMX.U32 R3, R3, R6, 0x4, !PT ;  /* 0x0000000403037446 */ /* 0x000fca0007800006 */
[----:B------:R-:W-:-:S04]  /*8c50*/  VIADD R3, R3, 0xfffffffc ;  /* 0xfffffffc03037836 */ /* 0x000fc80000000000 */
[----:B------:R-:W-:Y:S01]  /*8c60*/  IMAD.SHL.U32 R7, R3, 0x800000, RZ ;  /* 0x0080000003077824 */ /* 0x000fe200078e00ff */
[C---:B------:R-:W-:Y:S02]  /*8c70*/  SHF.L.U32 R6, R2.reuse, R3, RZ ;  /* 0x0000000302067219 */ /* 0x040fe400000006ff */
[----:B------:R-:W-:Y:S02]  /*8c80*/  IADD3 R3, PT, PT, R2, 0x1000000, RZ ;  /* 0x0100000002037810 */ /* 0x000fe40007ffe0ff */
[----:B------:R-:W-:Y:S02]  /*8c90*/  LEA.HI R6, R6, -R7, RZ, 0x1c ;  /* 0x8000000706067211 */ /* 0x000fe400078fe0ff */
[----:B------:R-:W-:-:S03]  /*8ca0*/  SHF.R.S32.HI R3, RZ, 0x8, R3 ;  /* 0x00000008ff037819 */ /* 0x000fc60000011403 */
[----:B------:R-:W-:-:S05]  /*8cb0*/  VIADD R6, R6, 0x3c000000 ;  /* 0x3c00000006067836 */ /* 0x000fca0000000000 */
[----:B------:R-:W-:-:S04]  /*8cc0*/  LOP3.LUT R3, R6, 0x7f800000, R3, 0xf8, !PT ;  /* 0x7f80000006037812 */ /* 0x000fc800078ef803 */
[----:B------:R-:W-:-:S04]  /*8cd0*/  SEL R3, R3, RZ, P0 ;  /* 0x000000ff03037207 */ /* 0x000fc80000000000 */
[----:B------:R-:W-:-:S06]  /*8ce0*/  LOP3.LUT R3, R3, 0x80000000, R0, 0xf8, !PT ;  /* 0x8000000003037812 */ /* 0x000fcc00078ef800 */
[----:B------:R-:W1:Y:S01]  /*8cf0*/  F2I.S64.TRUNC R2, R3 ;  /* 0x0000000300027311 */ /* 0x000e62000020d900 */
[----:B------:R-:W-:Y:S05]  /*8d00*/  BRA `(.L_x_269) ;  /* 0x0000000400ec7947 */ /* 0x000fea0003800000 */
.L_x_280:
[----:B------:R-:W2:Y:S02]  /*8d10*/  LDG.E.U8 R3, desc[UR36][R4.64] ;  /* 0x0000002404037981 */ /* 0x000ea4000c1e1100 */
[C---:B--2---:R-:W-:Y:S02]  /*8d20*/  IMAD.SHL.U32 R0, R3.reuse, 0x2000000, RZ ;  /* 0x0200000003007824 */ /* 0x044fe400078e00ff */
[----:B------:R-:W-:-:S03]  /*8d30*/  IMAD.SHL.U32 R3, R3, 0x100, RZ ;  /* 0x0000010003037824 */ /* 0x000fc600078e00ff */
[----:B------:R-:W-:-:S13]  /*8d40*/  ISETP.GE.U32.AND P0, PT, R0, 0x8000000, PT ;  /* 0x080000000000780c */ /* 0x000fda0003f06070 */
[C---:B------:R-:W-:Y:S02]  /*8d50*/  @!P0 LOP3.LUT R2, R3.reuse, 0x7f00, RZ, 0xc0, !PT ;  /* 0x00007f0003028812 */ /* 0x040fe400078ec0ff */
[----:B------:R-:W-:Y:S02]  /*8d60*/  @P0 LEA.HI R0, R0, 0x70000000, RZ, 0x1c ;  /* 0x7000000000000811 */ /* 0x000fe400078fe0ff */
[----:B------:R-:W-:Y:S02]  /*8d70*/  @!P0 LOP3.LUT R2, R2, 0x3f000000, RZ, 0xfc, !PT ;  /* 0x3f00000002028812 */ /* 0x000fe400078efcff */
[----:B------:R-:W-:Y:S01]  /*8d80*/  PRMT R3, R3, 0x9910, RZ ;  /* 0x0000991003037816 */ /* 0x000fe200000000ff */
[----:B------:R-:W-:Y:S02]  /*8d90*/  @P0 FMUL.FTZ R0, R0, 1.9259299443872358531e-34 ;  /* 0x0780000000000820 */ /* 0x000fe40000410000 */
[----:B------:R-:W-:-:S05]  /*8da0*/  @!P0 FADD.FTZ R0, R2, -0.5 ;  /* 0xbf00000002008421 */ /* 0x000fca0000010000 */
[----:B------:R-:W-:-:S06]  /*8db0*/  LOP3.LUT R3, R0, 0x80000000, R3, 0xf8, !PT ;  /* 0x8000000000037812 */ /* 0x000fcc00078ef803 */
[----:B------:R-:W2:Y:S01]  /*8dc0*/  F2I.S64.TRUNC R2, R3 ;  /* 0x0000000300027311 */ /* 0x000ea2000020d900 */
[----:B------:R-:W-:Y:S05]  /*8dd0*/  BRA `(.L_x_269) ;  /* 0x0000000400b87947 */ /* 0x000fea0003800000 */
.L_x_279:
[----:B------:R-:W2:Y:S02]  /*8de0*/  LDG.E.U16 R2, desc[UR36][R4.64] ;  /* 0x0000002404027981 */ /* 0x000ea4000c1e1500 */
[----:B--2---:R-:W-:-:S06]  /*8df0*/  IMAD.U32 R2, R2, 0x10000, RZ ;  /* 0x0001000002027824 */ /* 0x004fcc00078e00ff */
[----:B------:R-:W0:Y:S01]  /*8e00*/  F2I.S64.TRUNC R2, R2 ;  /* 0x0000000200027311 */ /* 0x000e22000020d900 */
[----:B------:R-:W-:Y:S05]  /*8e10*/  BRA `(.L_x_269) ;  /* 0x0000000400a87947 */ /* 0x000fea0003800000 */
.L_x_276:
        /* <DEDUP_REMOVED lines=9> */
[----:B------:R-:W-:Y:S01]  /*8eb0*/  HFMA2 R3, -RZ, RZ, 0, 0 ;  /* 0x00000000ff037431 */ /* 0x000fe200000001ff */
[----:B------:R-:W-:Y:S06]  /*8ec0*/  BRA `(.L_x_269) ;  /* 0x00000004007c7947 */ /* 0x000fec0003800000 */
.L_x_283:
        /* <DEDUP_REMOVED lines=21> */
.L_x_287:
[----:B------:R-:W-:Y:S05]  /*9020*/  BSYNC.RECONVERGENT B1 ;  /* 0x0000000000017941 */ /* 0x000fea0003800200 */
.L_x_286:
[----:B------:R-:W-:Y:S02]  /*9030*/  SHF.L.U32 R0, R0, 0x14, RZ ;  /* 0x0000001400007819 */ /* 0x000fe400000006ff */
[----:B------:R-:W-:-:S04]  /*9040*/  LEA R2, R2, 0x3b800000, 0x17 ;  /* 0x3b80000002027811 */ /* 0x000fc800078eb8ff */
[----:B------:R-:W-:-:S07]  /*9050*/  LOP3.LUT R2, R2, R0, R7, 0xfe, !PT ;  /* 0x0000000002027212 */ /* 0x000fce00078efe07 */
.L_x_285:
[----:B------:R-:W-:Y:S05]  /*9060*/  BSYNC.RECONVERGENT B0 ;  /* 0x0000000000007941 */ /* 0x000fea0003800200 */
.L_x_284:
[----:B------:R-:W0:Y:S01]  /*9070*/  F2I.S64.TRUNC R2, R2 ;  /* 0x0000000200027311 */ /* 0x000e22000020d900 */
[----:B------:R-:W-:Y:S05]  /*9080*/  BRA `(.L_x_269) ;  /* 0x00000004000c7947 */ /* 0x000fea0003800000 */
.L_x_282:
        /* <DEDUP_REMOVED lines=21> */
.L_x_291:
[----:B------:R-:W-:Y:S05]  /*91e0*/  BSYNC.RECONVERGENT B1 ;  /* 0x0000000000017941 */ /* 0x000fea0003800200 */
.L_x_290:
[----:B------:R-:W-:Y:S02]  /*91f0*/  SHF.L.U32 R0, R0, 0x15, RZ ;  /* 0x0000001500007819 */ /* 0x000fe400000006ff */
[----:B------:R-:W-:-:S04]  /*9200*/  LEA R2, R2, 0x37800000, 0x17 ;  /* 0x3780000002027811 */ /* 0x000fc800078eb8ff */
[----:B------:R-:W-:-:S07]  /*9210*/  LOP3.LUT R2, R2, R0, R7, 0xfe, !PT ;  /* 0x0000000002027212 */ /* 0x000fce00078efe07 */
.L_x_289:
[----:B------:R-:W-:Y:S05]  /*9220*/  BSYNC.RECONVERGENT B0 ;  /* 0x0000000000007941 */ /* 0x000fea0003800200 */
.L_x_288:
[----:B------:R-:W0:Y:S01]  /*9230*/  F2I.S64.TRUNC R2, R2 ;  /* 0x0000000200027311 */ /* 0x000e22000020d900 */
[----:B------:R-:W-:Y:S05]  /*9240*/  BRA `(.L_x_269) ;  /* 0x00000000009c7947 */ /* 0x000fea0003800000 */
.L_x_281:
        /* <DEDUP_REMOVED lines=14> */
.L_x_295:
[----:B------:R-:W-:Y:S05]  /*9330*/  BSYNC.RECONVERGENT B0 ;  /* 0x0000000000007941 */ /* 0x000fea0003800200 */
.L_x_294:
[----:B------:R-:W0:Y:S01]  /*9340*/  F2I.S64.TRUNC R2, R2 ;  /* 0x0000000200027311 */ /* 0x000e22000020d900 */
[----:B------:R-:W-:Y:S05]  /*9350*/  BRA `(.L_x_269) ;  /* 0x0000000000587947 */ /* 0x000fea0003800000 */
.L_x_268:
        /* <DEDUP_REMOVED lines=16> */
.L_x_296:
[----:B------:R-:W-:Y:S01]  /*9460*/  CS2R R2, SRZ ;  /* 0x0000000000027805 */ /* 0x000fe2000001ff00 */
[----:B------:R-:W-:Y:S06]  /*9470*/  BRA `(.L_x_269) ;  /* 0x0000000000107947 */ /* 0x000fec0003800000 */
.L_x_293:
[----:B------:R0:W5:Y:S01]  /*9480*/  LDG.E.64 R2, desc[UR36][R4.64] ;  /* 0x0000002404027981 */ /* 0x000162000c1e1b00 */
[----:B------:R-:W-:Y:S05]  /*9490*/  BRA `(.L_x_269) ;  /* 0x0000000000087947 */ /* 0x000fea0003800000 */
.L_x_292:
[----:B------:R4:W5:Y:S01]  /*94a0*/  LDG.E R2, desc[UR36][R4.64] ;  /* 0x0000002404027981 */ /* 0x000962000c1e1900 */
[----:B------:R-:W-:-:S07]  /*94b0*/  IMAD.MOV.U32 R3, RZ, RZ, RZ ;  /* 0x000000ffff037224 */ /* 0x000fce00078e00ff */
.L_x_269:
[----:B------:R-:W-:Y:S01]  /*94c0*/  ISETP.NE.AND P1, PT, R22, RZ, PT ;  /* 0x000000ff1600720c */ /* 0x000fe20003f25270 */
[----:B------:R-:W1:-:S12]  /*94d0*/  LDCU.64 UR4, c[0x0][0x648] ;  /* 0x0000c900ff0477ac */ /* 0x000e580008000a00 */
[----:B0---4-:R-:W1:Y:S02]  /*94e0*/  @P1 LDC.64 R4, c[0x0][0x668] ;  /* 0x00019a00ff041b82 */ /* 0x011e640000000a00 */
[----:B-123-5:R-:W-:-:S04]  /*94f0*/  @P1 LEA R4, P0, R2, R4, 0x1 ;  /* 0x0000000402041211 */ /* 0x02efc800078008ff */
        /* <DEDUP_REMOVED lines=19> */
.L_x_300:
[----:B-----5:R-:W-:-:S06]  /*9630*/  HADD2.F32 R5, -RZ, R19.H0_H0 ;  /* 0x20000013ff057230 */ /* 0x020fcc0000004100 */
[----:B------:R-:W0:Y:S02]  /*9640*/  F2I.S64.TRUNC R4, R5 ;  /* 0x0000000500047311 */ /* 0x000e24000020d900 */
[----:B0-----:R0:W-:Y:S01]  /*9650*/  STG.E.U8 desc[UR36][R2.64], R4 ;  /* 0x0000000402007986 */ /* 0x0011e2000c101124 */
[----:B------:R-:W-:Y:S05]  /*9660*/  BRA `(.L_x_302) ;  /* 0x0000000c006c7947 */ /* 0x000fea0003800000 */
.L_x_299:
        /* <DEDUP_REMOVED lines=10> */
.L_x_304:
[----:B-----5:R-:W-:-:S06]  /*9710*/  HADD2.F32 R19, -RZ, R19.H0_H0 ;  /* 0x20000013ff137230 */ /* 0x020fcc0000004100 */
[----:B------:R-:W0:Y:S02]  /*9720*/  F2I.FTZ.TRUNC.NTZ R19, R19 ;  /* 0x0000001300137305 */ /* 0x000e24000021f100 */
[----:B0-----:R0:W-:Y:S01]  /*9730*/  STG.E desc[UR36][R2.64], R19 ;  /* 0x0000001302007986 */ /* 0x0011e2000c101924 */
[----:B------:R-:W-:Y:S05]  /*9740*/  BRA `(.L_x_302) ;  /* 0x0000000c00347947 */ /* 0x000fea0003800000 */
.L_x_303:
[----:B-----5:R-:W-:-:S06]  /*9750*/  HADD2.F32 R19, -RZ, R19.H0_H0 ;  /* 0x20000013ff137230 */ /* 0x020fcc0000004100 */
[----:B------:R-:W0:Y:S02]  /*9760*/  F2I.FTZ.TRUNC.NTZ R19, R19 ;  /* 0x0000001300137305 */ /* 0x000e24000021f100 */
[----:B0-----:R0:W-:Y:S01]  /*9770*/  STG.E.U16 desc[UR36][R2.64], R19 ;  /* 0x0000001302007986 */ /* 0x0011e2000c101524 */
[----:B------:R-:W-:Y:S05]  /*9780*/  BRA `(.L_x_302) ;  /* 0x0000000c00247947 */ /* 0x000fea0003800000 */
.L_x_298:
        /* <DEDUP_REMOVED lines=9> */
.L_x_306:
[----:B-----5:R0:W-:Y:S01]  /*9820*/  STG.E.U16 desc[UR36][R2.64], R19 ;  /* 0x0000001302007986 */ /* 0x0201e2000c101524 */
[----:B------:R-:W-:Y:S05]  /*9830*/  BRA `(.L_x_302) ;  /* 0x0000000800f87947 */ /* 0x000fea0003800000 */
.L_x_305:
[----:B------:R-:W-:-:S09]  /*9840*/  UISETP.NE.AND UP0, UPT, UR6, 0x7, UPT ;  /* 0x000000070600788c */ /* 0x000fd2000bf05270 */
[----:B------:R-:W-:Y:S05]  /*9850*/  BRA.U !UP0, `(.L_x_307) ;  /* 0x0000000108347547 */ /* 0x000fea000b800000 */
[----:B------:R-:W-:-:S09]  /*9860*/  UISETP.NE.AND UP0, UPT, UR6, 0x8, UPT ;  /* 0x000000080600788c */ /* 0x000fd2000bf05270 */
[----:B------:R-:W-:Y:S05]  /*9870*/  BRA.U !UP0, `(.L_x_308) ;  /* 0x0000000108187547 */ /* 0x000fea000b800000 */
[----:B------:R-:W-:-:S09]  /*9880*/  UISETP.NE.AND UP0, UPT, UR6, 0x9, UPT ;  /* 0x000000090600788c */ /* 0x000fd2000bf05270 */
[----:B------:R-:W-:Y:S05]  /*9890*/  BRA.U UP0, `(.L_x_301) ;  /* 0x0000000500fc7547 */ /* 0x000fea000b800000 */
[----:B-----5:R-:W-:Y:S01]  /*98a0*/  HADD2.F32 R4, -RZ, R19.H0_H0 ;  /* 0x20000013ff047230 */ /* 0x020fe20000004100 */
[----:B------:R-:W-:-:S05]  /*98b0*/  MOV R5, RZ ;  /* 0x000000ff00057202 */ /* 0x000fca0000000f00 */
[----:B------:R3:W-:Y:S01]  /*98c0*/  STG.E.64 desc[UR36][R2.64], R4 ;  /* 0x0000000402007986 */ /* 0x0007e2000c101b24 */
[----:B------:R-:W-:Y:S05]  /*98d0*/  BRA `(.L_x_302) ;  /* 0x0000000800d07947 */ /* 0x000fea0003800000 */
.L_x_308:
[----:B-----5:R-:W-:-:S05]  /*98e0*/  HADD2.F32 R0, -RZ, R19.H0_H0 ;  /* 0x20000013ff007230 */ /* 0x020fca0000004100 */
[----:B------:R-:W-:-:S04]  /*98f0*/  F2FP.F16.F32.PACK_AB R0, RZ, R0 ;  /* 0x00000000ff00723e */ /* 0x000fc800000000ff */
[----:B------:R-:W-:-:S05]  /*9900*/  PRMT R0, R0, 0x5410, RZ ;  /* 0x0000541000007816 */ /* 0x000fca00000000ff */
[----:B------:R2:W-:Y:S01]  /*9910*/  STG.E desc[UR36][R2.64], R0 ;  /* 0x0000000002007986 */ /* 0x0005e2000c101924 */
[----:B------:R-:W-:Y:S05]  /*9920*/  BRA `(.L_x_302) ;  /* 0x0000000800bc7947 */ /* 0x000fea0003800000 */
.L_x_307:
[----:B-----5:R-:W-:-:S05]  /*9930*/  HADD2.F32 R4, -RZ, R19.H0_H0 ;  /* 0x20000013ff047230 */ /* 0x020fca0000004100 */
[----:B------:R-:W-:-:S06]  /*9940*/  FMUL.FTZ R4, R4, 1 ;  /* 0x3f80000004047820 */ /* 0x000fcc0000410000 */
[----:B------:R-:W0:Y:S02]  /*9950*/  F2F.F64.F32 R4, R4 ;  /* 0x0000000400047310 */ /* 0x000e240000201800 */
[----:B0-----:R4:W-:Y:S01]  /*9960*/  STG.E.64 desc[UR36][R2.64], R4 ;  /* 0x0000000402007986 */ /* 0x0019e2000c101b24 */
[----:B------:R-:W-:Y:S05]  /*9970*/  BRA `(.L_x_302) ;  /* 0x0000000800a87947 */ /* 0x000fea0003800000 */
.L_x_297:
[----:B------:R-:W-:-:S09]  /*9980*/  UISETP.GT.AND UP0, UPT, UR6, 0x18, UPT ;  /* 0x000000180600788c */ /* 0x000fd2000bf04270 */
[----:B------:R-:W-:Y:S05]  /*9990*/  BRA.U !UP0, `(.L_x_309) ;  /* 0x0000000508607547 */ /* 0x000fea000b800000 */
        /* <DEDUP_REMOVED lines=12> */
.L_x_312:
[----:B-----5:R-:W-:Y:S01]  /*9a60*/  HADD2.F32 R5, -RZ, R19.H0_H0 ;  /* 0x20000013ff057230 */ /* 0x020fe20000004100 */
[----:B------:R-:W-:Y:S01]  /*9a70*/  BSSY.RECONVERGENT B0, `(.L_x_313) ;  /* 0x0000013000007945 */ /* 0x000fe20003800200 */
[----:B------:R-:W-:-:S03]  /*9a80*/  IMAD.MOV.U32 R0, RZ, RZ, 0x80 ;  /* 0x00000080ff007424 */ /* 0x000fc600078e00ff */
[----:B------:R-:W-:-:S04]  /*9a90*/  LOP3.LUT R4, R5, 0x7fffffff, RZ, 0xc0, !PT ;  /* 0x7fffffff05047812 */ /* 0x000fc800078ec0ff */
[----:B------:R-:W-:-:S13]  /*9aa0*/  ISETP.GT.U32.AND P0, PT, R4, 0x437fffff, PT ;  /* 0x437fffff0400780c */ /* 0x000fda0003f04070 */
[----:B------:R-:W-:Y:S05]  /*9ab0*/  @P0 BRA `(.L_x_314) ;  /* 0x0000000000380947 */ /* 0x000fea0003800000 */
[----:B------:R-:W-:-:S13]  /*9ac0*/  ISETP.GE.U32.AND P0, PT, R4, 0x3c000000, PT ;  /* 0x3c0000000400780c */ /* 0x000fda0003f06070 */
[----:B------:R-:W-:-:S04]  /*9ad0*/  @P0 SHF.R.U32.HI R0, RZ, 0x14, R5 ;  /* 0x00000014ff000819 */ /* 0x000fc80000011605 */
[----:B------:R-:W-:-:S04]  /*9ae0*/  @P0 LOP3.LUT R0, R0, 0x1, RZ, 0xc0, !PT ;  /* 0x0000000100000812 */ /* 0x000fc800078ec0ff */
[----:B------:R-:W-:-:S04]  /*9af0*/  @P0 IADD3 R0, PT, PT, R5, 0x487ffff, R0 ;  /* 0x0487ffff05000810 */ /* 0x000fc80007ffe000 */
[----:B------:R-:W-:-:S04]  /*9b00*/  @P0 SHF.R.U32.HI R0, RZ, 0x14, R0 ;  /* 0x00000014ff000819 */ /* 0x000fc80000011600 */
[----:B------:R-:W-:Y:S01]  /*9b10*/  @P0 LOP3.LUT R0, R0, 0xff, RZ, 0xc0, !PT ;  /* 0x000000ff00000812 */ /* 0x000fe200078ec0ff */
[----:B------:R-:W-:Y:S06]  /*9b20*/  @P0 BRA `(.L_x_315) ;  /* 0x0000000000140947 */ /* 0x000fec0003800000 */
[----:B------:R-:W-:-:S05]  /*9b30*/  FADD.FTZ R0, R4, 8192 ;  /* 0x4600000004007421 */ /* 0x000fca0000010000 */
[----:B------:R-:W-:Y:S02]  /*9b40*/  LOP3.LUT P0, R4, R0, 0xff, RZ, 0xc0, !PT ;  /* 0x000000ff00047812 */ /* 0x000fe4000780c0ff */
[----:B------:R-:W-:-:S11]  /*9b50*/  PRMT R0, RZ, 0x7610, R0 ;  /* 0x00007610ff007816 */ /* 0x000fd60000000000 */
[----:B------:R-:W-:Y:S05]  /*9b60*/  @!P0 BRA `(.L_x_314) ;  /* 0x00000000000c8947 */ /* 0x000fea0003800000 */
[----:B------:R-:W-:-:S07]  /*9b70*/  IMAD.MOV.U32 R0, RZ, RZ, R4 ;  /* 0x000000ffff007224 */ /* 0x000fce00078e0004 */
.L_x_315:
[----:B------:R-:W-:-:S04]  /*9b80*/  SHF.R.U32.HI R5, RZ, 0x18, R5 ;  /* 0x00000018ff057819 */ /* 0x000fc80000011605 */
[----:B------:R-:W-:-:S07]  /*9b90*/  LOP3.LUT R0, R0, 0x80, R5, 0xf8, !PT ;  /* 0x0000008000007812 */ /* 0x000fce00078ef805 */
.L_x_314:
[----:B------:R-:W-:Y:S05]  /*9ba0*/  BSYNC.RECONVERGENT B0 ;  /* 0x0000000000007941 */ /* 0x000fea0003800200 */
.L_x_313:
[----:B------:R0:W-:Y:S01]  /*9bb0*/  STG.E.U8 desc[UR36][R2.64], R0 ;  /* 0x0000000002007986 */ /* 0x0001e2000c101124 */
[----:B------:R-:W-:Y:S05]  /*9bc0*/  BRA `(.L_x_302) ;  /* 0x0000000800147947 */ /* 0x000fea0003800000 */
.L_x_311:
        /* <DEDUP_REMOVED lines=18> */
.L_x_318:
[----:B------:R-:W-:-:S04]  /*9cf0*/  SHF.R.U32.HI R5, RZ, 0x18, R5 ;  /* 0x00000018ff057819 */ /* 0x000fc80000011605 */
[----:B------:R-:W-:-:S07]  /*9d00*/  LOP3.LUT R0, R0, 0x80, R5, 0xf8, !PT ;  /* 0x0000008000007812 */ /* 0x000fce00078ef805 */
.L_x_317:
[----:B------:R-:W-:Y:S05]  /*9d10*/  BSYNC.RECONVERGENT B0 ;  /* 0x0000000000007941 */ /* 0x000fea0003800200 */
.L_x_316:
[----:B------:R0:W-:Y:S01]  /*9d20*/  STG.E.U8 desc[UR36][R2.64], R0 ;  /* 0x0000000002007986 */ /* 0x0001e2000c101124 */
[----:B------:R-:W-:Y:S05]  /*9d30*/  BRA `(.L_x_302) ;  /* 0x0000000400b87947 */ /* 0x000fea0003800000 */
.L_x_310:
[----:B------:R-:W-:-:S09]  /*9d40*/  UISETP.NE.AND UP0, UPT, UR6, 0x1c, UPT ;  /* 0x0000001c0600788c */ /* 0x000fd2000bf05270 */
[----:B------:R-:W-:Y:S05]  /*9d50*/  BRA.U !UP0, `(.L_x_319) ;  /* 0x0000000108607547 */ /* 0x000fea000b800000 */
[----:B------:R-:W-:-:S09]  /*9d60*/  UISETP.NE.AND UP0, UPT, UR6, 0x1d, UPT ;  /* 0x0000001d0600788c */ /* 0x000fd2000bf05270 */
[----:B------:R-:W-:Y:S05]  /*9d70*/  BRA.U !UP0, `(.L_x_320) ;  /* 0x0000000108487547 */ /* 0x000fea000b800000 */
[----:B------:R-:W-:-:S09]  /*9d80*/  UISETP.NE.AND UP0, UPT, UR6, 0x2c, UPT ;  /* 0x0000002c0600788c */ /* 0x000fd2000bf05270 */
[----:B------:R-:W-:Y:S05]  /*9d90*/  BRA.U UP0, `(.L_x_301) ;  /* 0x0000000100bc7547 */ /* 0x000fea000b800000 */
[----:B-----5:R-:W-:Y:S02]  /*9da0*/  HADD2.F32 R19, -RZ, R19.H0_H0 ;  /* 0x20000013ff137230 */ /* 0x020fe40000004100 */
[----:B------:R-:W-:-:S03]  /*9db0*/  HFMA2 R5, -RZ, RZ, 0, 1.5199184417724609375e-05 ;  /* 0x000000ffff057431 */ /* 0x000fc600000001ff */
        /* <DEDUP_REMOVED lines=10> */
[----:B------:R-:W-:-:S04]  /*9e60*/  @!P0 IMAD.MOV R0, RZ, RZ, R6 ;  /* 0x000000ffff008224 */ /* 0x000fc800078e0206 */
[----:B------:R-:W-:-:S05]  /*9e70*/  @P1 IMAD.MOV.U32 R5, RZ, RZ, R0 ;  /* 0x000000ffff051224 */ /* 0x000fca00078e0000 */
[----:B------:R0:W-:Y:S01]  /*9e80*/  STG.E.U8 desc[UR36][R2.64], R5 ;  /* 0x0000000502007986 */ /* 0x0001e2000c101124 */
[----:B------:R-:W-:Y:S05]  /*9e90*/  BRA `(.L_x_302) ;  /* 0x0000000400607947 */ /* 0x000fea0003800000 */
.L_x_320:
[----:B-----5:R-:W-:-:S06]  /*9ea0*/  HADD2.F32 R4, -RZ, R19.H0_H0 ;  /* 0x20000013ff047230 */ /* 0x020fcc0000004100 */
[----:B------:R-:W0:Y:S02]  /*9eb0*/  F2I.U64.TRUNC R4, R4 ;  /* 0x0000000400047311 */ /* 0x000e24000020d800 */
[----:B0-----:R0:W-:Y:S01]  /*9ec0*/  STG.E.64 desc[UR36][R2.64], R4 ;  /* 0x0000000402007986 */ /* 0x0011e2000c101b24 */
[----:B------:R-:W-:Y:S05]  /*9ed0*/  BRA `(.L_x_302) ;  /* 0x0000000400507947 */ /* 0x000fea0003800000 */
.L_x_319:
[----:B-----5:R-:W-:-:S06]  /*9ee0*/  HADD2.F32 R19, -RZ, R19.H0_H0 ;  /* 0x20000013ff137230 */ /* 0x020fcc0000004100 */
[----:B------:R-:W0:Y:S02]  /*9ef0*/  F2I.FTZ.U32.TRUNC.NTZ R19, R19 ;  /* 0x0000001300137305 */ /* 0x000e24000021f000 */
[----:B0-----:R0:W-:Y:S01]  /*9f00*/  STG.E desc[UR36][R2.64], R19 ;  /* 0x0000001302007986 */ /* 0x0011e2000c101924 */
[----:B------:R-:W-:Y:S05]  /*9f10*/  BRA `(.L_x_302) ;  /* 0x0000000400407947 */ /* 0x000fea0003800000 */
.L_x_309:
        /* <DEDUP_REMOVED lines=11> */
.L_x_322:
[----:B-----5:R-:W-:Y:S01]  /*9fd0*/  HADD2.F32 R19, -RZ, R19.H0_H0 ;  /* 0x20000013ff137230 */ /* 0x020fe20000004100 */
[----:B------:R-:W-:-:S04]  /*9fe0*/  CS2R R6, SRZ ;  /* 0x0000000000067805 */ /* 0x000fc8000001ff00 */
[----:B------:R-:W-:-:S06]  /*9ff0*/  FMUL.FTZ R4, R19, 1 ;  /* 0x3f80000013047820 */ /* 0x000fcc0000410000 */
[----:B------:R-:W0:Y:S02]  /*a000*/  F2F.F64.F32 R4, R4 ;  /* 0x0000000400047310 */ /* 0x000e240000201800 */
[----:B0-----:R0:W-:Y:S01]  /*a010*/  STG.E.128 desc[UR36][R2.64], R4 ;  /* 0x0000000402007986 */ /* 0x0011e2000c101d24 */
[----:B------:R-:W-:Y:S05]  /*a020*/  BRA `(.L_x_302) ;  /* 0x0000000000fc7947 */ /* 0x000fea0003800000 */
.L_x_321:
[----:B------:R-:W-:-:S09]  /*a030*/  UISETP.NE.AND UP0, UPT, UR6, 0xf, UPT ;  /* 0x0000000f0600788c */ /* 0x000fd2000bf05270 */
[----:B------:R-:W-:Y:S05]  /*a040*/  BRA.U !UP0, `(.L_x_323) ;  /* 0x0000000108e87547 */ /* 0x000fea000b800000 */
[----:B------:R-:W-:-:S09]  /*a050*/  UISETP.NE.AND UP0, UPT, UR6, 0x17, UPT ;  /* 0x000000170600788c */ /* 0x000fd2000bf05270 */
[----:B------:R-:W-:Y:S05]  /*a060*/  BRA.U !UP0, `(.L_x_324) ;  /* 0x0000000108907547 */ /* 0x000fea000b800000 */
[----:B------:R-:W-:-:S09]  /*a070*/  UISETP.NE.AND UP0, UPT, UR6, 0x18, UPT ;  /* 0x000000180600788c */ /* 0x000fd2000bf05270 */
[----:B------:R-:W-:Y:S05]  /*a080*/  BRA.U !UP0, `(.L_x_325) ;  /* 0x0000000108447547 */ /* 0x000fea000b800000 */
.L_x_301:
[----:B------:R-:W-:Y:S01]  /*a090*/  MOV R0, 0x0 ;  /* 0x0000000000007802 */ /* 0x000fe20000000f00 */
[----:B------:R-:W0:Y:S01]  /*a0a0*/  LDCU.64 UR4, c[0x4][0x4e8] ;  /* 0x01009d00ff0477ac */ /* 0x000e220008000a00 */
[----:B------:R-:W-:Y:S02]  /*a0b0*/  HFMA2 R8, -RZ, RZ, 0, 6.020069122314453125e-06 ;  /* 0x00000065ff087431 */ /* 0x000fe400000001ff */
[----:B------:R-:W-:Y:S01]  /*a0c0*/  IMAD.MOV.U32 R12, RZ, RZ, 0x1 ;  /* 0x00000001ff0c7424 */ /* 0x000fe200078e00ff */
[----:B------:R1:W2:Y:S01]  /*a0d0*/  LDC.64 R2, c[0x4][R0] ;  /* 0x0100000000027b82 */ /* 0x0002a20000000a00 */
[----:B------:R-:W3:Y:S01]  /*a0e0*/  LDCU.64 UR6, c[0x4][0x4f0] ;  /* 0x01009e00ff0677ac */ /* 0x000ee20008000a00 */
[----:B------:R-:W-:Y:S01]  /*a0f0*/  IMAD.MOV.U32 R13, RZ, RZ, RZ ;  /* 0x000000ffff0d7224 */ /* 0x000fe200078e00ff */
[----:B------:R-:W4:Y:S01]  /*a100*/  LDCU.64 UR8, c[0x4][0x3d0] ;  /* 0x01007a00ff0877ac */ /* 0x000f220008000a00 */
[----:B0-----:R-:W-:Y:S01]  /*a110*/  IMAD.U32 R4, RZ, RZ, UR4 ;  /* 0x00000004ff047e24 */ /* 0x001fe2000f8e00ff */
[----:B------:R-:W-:Y:S01]  /*a120*/  MOV R5, UR5 ;  /* 0x0000000500057c02 */ /* 0x000fe20008000f00 */
[----:B---3--:R-:W-:-:S02]  /*a130*/  IMAD.U32 R6, RZ, RZ, UR6 ;  /* 0x00000006ff067e24 */ /* 0x008fc4000f8e00ff */
[----:B------:R-:W-:Y:S02]  /*a140*/  IMAD.U32 R7, RZ, RZ, UR7 ;  /* 0x00000007ff077e24 */ /* 0x000fe4000f8e00ff */
[----:B----4-:R-:W-:Y:S02]  /*a150*/  IMAD.U32 R10, RZ, RZ, UR8 ;  /* 0x00000008ff0a7e24 */ /* 0x010fe4000f8e00ff */
[----:B-1----:R-:W-:-:S07]  /*a160*/  IMAD.U32 R11, RZ, RZ, UR9 ;  /* 0x00000009ff0b7e24 */ /* 0x002fce000f8e00ff */
[----:B------:R-:W-:-:S07]  /*a170*/  LEPC R20, `(.L_x_326) ;  /* 0x000000001014794e */ /* 0x000fce0000000000 */
[----:B--2--5:R-:W-:Y:S05]  /*a180*/  CALL.ABS.NOINC R2 ;  /* 0x0000000002007343 */ /* 0x024fea0003c00000 */
.L_x_326:
[----:B------:R-:W-:Y:S05]  /*a190*/  BRA `(.L_x_302) ;  /* 0x0000000000a07947 */ /* 0x000fea0003800000 */
.L_x_325:
[----:B-----5:R-:W-:Y:S01]  /*a1a0*/  HADD2.F32 R19, -RZ, R19.H0_H0 ;  /* 0x20000013ff137230 */ /* 0x020fe20000004100 */
[----:B------:R-:W-:Y:S01]  /*a1b0*/  BSSY.RECONVERGENT B0, `(.L_x_327) ;  /* 0x000000c000007945 */ /* 0x000fe20003800200 */
[----:B------:R-:W-:-:S03]  /*a1c0*/  IMAD.MOV.U32 R0, RZ, RZ, 0x7f ;  /* 0x0000007fff007424 */ /* 0x000fc600078e00ff */
[----:B------:R-:W-:Y:S02]  /*a1d0*/  LOP3.LUT R4, R19, 0x7fffffff, RZ, 0xc0, !PT ;  /* 0x7fffffff13047812 */ /* 0x000fe400078ec0ff */
[----:B------:R-:W-:Y:S02]  /*a1e0*/  SHF.R.U32.HI R5, RZ, 0x18, R19 ;  /* 0x00000018ff057819 */ /* 0x000fe40000011613 */
[----:B------:R-:W-:-:S13]  /*a1f0*/  ISETP.GT.U32.AND P0, PT, R4, 0x43efffff, PT ;  /* 0x43efffff0400780c */ /* 0x000fda0003f04070 */
[----:B------:R-:W-:Y:S05]  /*a200*/  @P0 BRA `(.L_x_328) ;  /* 0x0000000000180947 */ /* 0x000fea0003800000 */
[----:B------:R-:W-:-:S13]  /*a210*/  ISETP.GE.U32.AND P0, PT, R4, 0x3c800000, PT ;  /* 0x3c8000000400780c */ /* 0x000fda0003f06070 */
[----:B------:R-:W-:-:S04]  /*a220*/  @P0 SHF.R.U32.HI R0, RZ, 0x14, R19 ;  /* 0x00000014ff000819 */ /* 0x000fc80000011613 */
[----:B------:R-:W-:-:S04]  /*a230*/  @P0 LOP3.LUT R0, R0, 0x1, RZ, 0xc0, !PT ;  /* 0x0000000100000812 */ /* 0x000fc800078ec0ff */
[----:B------:R-:W-:-:S04]  /*a240*/  @P0 IADD3 R0, PT, PT, R19, 0x407ffff, R0 ;  /* 0x0407ffff13000810 */ /* 0x000fc80007ffe000 */
[----:B------:R-:W-:Y:S01]  /*a250*/  @P0 SHF.R.U32.HI R0, RZ, 0x14, R0 ;  /* 0x00000014ff000819 */ /* 0x000fe20000011600 */
[----:B------:R-:W-:-:S07]  /*a260*/  @!P0 FADD.FTZ R0, R4, 16384 ;  /* 0x4680000004008421 */ /* 0x000fce0000010000 */
.L_x_328:
[----:B------:R-:W-:Y:S05]  /*a270*/  BSYNC.RECONVERGENT B0 ;  /* 0x0000000000007941 */ /* 0x000fea0003800200 */
.L_x_327:
[----:B------:R-:W-:-:S05]  /*a280*/  LOP3.LUT R5, R0, 0x80, R5, 0xf8, !PT ;  /* 0x0000008000057812 */ /* 0x000fca00078ef805 */
[----:B------:R0:W-:Y:S01]  /*a290*/  STG.E.U8 desc[UR36][R2.64], R5 ;  /* 0x0000000502007986 */ /* 0x0001e2000c101124 */
[----:B------:R-:W-:Y:S05]  /*a2a0*/  BRA `(.L_x_302) ;  /* 0x00000000005c7947 */ /* 0x000fea0003800000 */
.L_x_324:
[----:B-----5:R-:W-:Y:S01]  /*a2b0*/  HADD2.F32 R5, -RZ, R19.H0_H0 ;  /* 0x20000013ff057230 */ /* 0x020fe20000004100 */
[----:B------:R-:W-:Y:S04]  /*a2c0*/  BSSY.RECONVERGENT B0, `(.L_x_329) ;  /* 0x000000e000007945 */ /* 0x000fe80003800200 */
[----:B------:R-:W-:-:S04]  /*a2d0*/  LOP3.LUT R4, R5, 0x7fffffff, RZ, 0xc0, !PT ;  /* 0x7fffffff05047812 */ /* 0x000fc800078ec0ff */
[----:B------:R-:W-:-:S13]  /*a2e0*/  ISETP.GT.U32.AND P0, PT, R4, 0x477fffff, PT ;  /* 0x477fffff0400780c */ /* 0x000fda0003f04070 */
[----:B------:R-:W-:Y:S05]  /*a2f0*/  @P0 BRA `(.L_x_330) ;  /* 0x00000000001c0947 */ /* 0x000fea0003800000 */
[----:B------:R-:W-:-:S13]  /*a300*/  ISETP.GE.U32.AND P0, PT, R4, 0x38800000, PT ;  /* 0x388000000400780c */ /* 0x000fda0003f06070 */
[----:B------:R-:W-:-:S04]  /*a310*/  @P0 SHF.R.U32.HI R0, RZ, 0x15, R5 ;  /* 0x00000015ff000819 */ /* 0x000fc80000011605 */
[----:B------:R-:W-:-:S04]  /*a320*/  @P0 LOP3.LUT R0, R0, 0x1, RZ, 0xc0, !PT ;  /* 0x0000000100000812 */ /* 0x000fc800078ec0ff */
[----:B------:R-:W-:-:S04]  /*a330*/  @P0 IADD3 R0, PT, PT, R5, 0x80fffff, R0 ;  /* 0x080fffff05000810 */ /* 0x000fc80007ffe000 */
[----:B------:R-:W-:Y:S01]  /*a340*/  @P0 SHF.R.U32.HI R0, RZ, 0x15, R0 ;  /* 0x00000015ff000819 */ /* 0x000fe20000011600 */
[----:B------:R-:W-:Y:S01]  /*a350*/  @!P0 FADD.FTZ R0, R4, 128 ;  /* 0x4300000004008421 */ /* 0x000fe20000010000 */
[----:B------:R-:W-:Y:S06]  /*a360*/  BRA `(.L_x_331) ;  /* 0x00000000000c7947 */ /* 0x000fec0003800000 */
.L_x_330:
[----:B------:R-:W-:Y:S01]  /*a370*/  IMAD.MOV.U32 R0, RZ, RZ, 0x7f ;  /* 0x0000007fff007424 */ /* 0x000fe200078e00ff */
[----:B------:R-:W-:-:S04]  /*a380*/  ISETP.GT.U32.AND P0, PT, R4, 0x7f800000, PT ;  /* 0x7f8000000400780c */ /* 0x000fc80003f04070 */
[----:B------:R-:W-:-:S09]  /*a390*/  SEL R0, R0, 0x7c, P0 ;  /* 0x0000007c00007807 */ /* 0x000fd20000000000 */
.L_x_331:
[----:B------:R-:W-:Y:S05]  /*a3a0*/  BSYNC.RECONVERGENT B0 ;  /* 0x0000000000007941 */ /* 0x000fea0003800200 */
.L_x_329:
[----:B------:R-:W-:-:S04]  /*a3b0*/  SHF.R.U32.HI R5, RZ, 0x18, R5 ;  /* 0x00000018ff057819 */ /* 0x000fc80000011605 */
[----:B------:R-:W-:-:S05]  /*a3c0*/  LOP3.LUT R5, R0, 0x80, R5, 0xf8, !PT ;  /* 0x0000008000057812 */ /* 0x000fca00078ef805 */
[----:B------:R0:W-:Y:S01]  /*a3d0*/  STG.E.U8 desc[UR36][R2.64], R5 ;  /* 0x0000000502007986 */ /* 0x0001e2000c101124 */
[----:B------:R-:W-:Y:S05]  /*a3e0*/  BRA `(.L_x_302) ;  /* 0x00000000000c7947 */ /* 0x000fea0003800000 */
.L_x_323:
[----:B-----5:R-:W-:-:S05]  /*a3f0*/  HADD2.F32 R0, -RZ, R19.H0_H0 ;  /* 0x20000013ff007230 */ /* 0x020fca0000004100 */
[----:B------:R-:W-:-:S05]  /*a400*/  F2FP.BF16.F32.PACK_AB R0, RZ, R0 ;  /* 0x00000000ff00723e */ /* 0x000fca00000010ff */
[----:B------:R0:W-:Y:S02]  /*a410*/  STG.E.U16 desc[UR36][R2.64], R0 ;  /* 0x0000000002007986 */ /* 0x0001e4000c101524 */
.L_x_302:
[----:B------:R-:W-:-:S07]  /*a420*/  IADD3 R17, PT, PT, R17, 0x80, RZ ;  /* 0x0000008011117810 */ /* 0x000fce0007ffe0ff */
.L_x_205:
[----:B------:R-:W-:Y:S05]  /*a430*/  BSYNC.RECONVERGENT B7 ;  /* 0x0000000000077941 */ /* 0x000fea0003800200 */
.L_x_204:
[----:B------:R-:W5:Y:S01]  /*a440*/  LDCU UR4, c[0x0][0x380] ;  /* 0x00007000ff0477ac */ /* 0x000f620008000800 */
[----:B------:R-:W-:Y:S01]  /*a450*/  BSSY.RECONVERGENT B7, `(.L_x_332) ;  /* 0x0000518000077945 */ /* 0x000fe20003800200 */
[----:B-----5:R-:W-:-:S13]  /*a460*/  ISETP.GE.AND P0, PT, R17, UR4, PT ;  /* 0x0000000411007c0c */ /* 0x020fda000bf06270 */
[----:B------:R-:W-:Y:S05]  /*a470*/  @P0 BRA `(.L_x_333) ;  /* 0x0000005000540947 */ /* 0x000fea0003800000 */
[----:B------:R-:W5:Y:S01]  /*a480*/  LDCU UR4, c[0x0][0x388] ;  /* 0x00007100ff0477ac */ /* 0x000f620008000800 */
[----:B------:R-:W-:Y:S02]  /*a490*/  IMAD.MOV.U32 R18, RZ, RZ, RZ ;  /* 0x000000ffff127224 */ /* 0x000fe400078e00ff */
[----:B------:R-:W-:Y:S02]  /*a4a0*/  IMAD.MOV.U32 R22, RZ, RZ, RZ ;  /* 0x000000ffff167224 */ /* 0x000fe400078e00ff */
[----:B0-2---:R-:W-:Y:S02]  /*a4b0*/  IMAD.MOV.U32 R0, RZ, RZ, RZ ;  /* 0x000000ffff007224 */ /* 0x005fe400078e00ff */
[----:B------:R-:W-:Y:S01]  /*a4c0*/  IMAD.MOV.U32 R16, RZ, RZ, RZ ;  /* 0x000000ffff107224 */ /* 0x000fe200078e00ff */
[----:B-----5:R-:W-:-:S09]  /*a4d0*/  UISETP.NE.AND UP0, UPT, UR4, URZ, UPT ;  /* 0x000000ff0400728c */ /* 0x020fd2000bf05270 */
[----:B------:R-:W-:Y:S05]  /*a4e0*/  BRA.U !UP0, `(.L_x_334) ;  /* 0x0000001508d47547 */ /* 0x000fea000b800000 */
[----:B------:R-:W1:Y:S01]  /*a4f0*/  LDCU.64 UR4, c[0x0][0x390] ;  /* 0x00007200ff0477ac */ /* 0x000e620008000a00 */
[----:B------:R-:W-:Y:S01]  /*a500*/  MOV R16, RZ ;  /* 0x000000ff00107202 */ /* 0x000fe20000000f00 */
        /* <DEDUP_REMOVED lines=364> */
[----:B------:R-:W-:-:S05]  /*bbd0*/  SHF.R.U32.HI R2, RZ, UR5, R2 ;  /* 0x00000005ff027c19 */ /* 0x000fca0008011602 */
[----:B------:R-:W-:-:S04]  /*bbe0*/  IMAD.MOV R3, RZ, RZ, -R2 ;  /* 0x000000ffff037224 */ /* 0x000fc800078e0a02 */
[----:B-1----:R-:W-:-:S04]  /*bbf0*/  IMAD R5, R3, UR6, R5 ;  /* 0x0000000603057c24 */ /* 0x002fc8000f8e0205 */
[C---:B--2---:R-:W-:Y:S02]  /*bc00*/  IMAD R16, R5.reuse, UR8, R16 ;  /* 0x0000000805107c24 */ /* 0x044fe4000f8e0210 */
[C---:B------:R-:W-:Y:S02]  /*bc10*/  IMAD R0, R5.reuse, UR9, R0 ;  /* 0x0000000905007c24 */ /* 0x040fe4000f8e0200 */
[C---:B---3--:R-:W-:Y:S02]  /*bc20*/  IMAD R22, R5.reuse, UR10, R22 ;  /* 0x0000000a05167c24 */ /* 0x048fe4000f8e0216 */
[----:B------:R-:W-:-:S07]  /*bc30*/  IMAD R18, R5, UR11, R18 ;  /* 0x0000000b05127c24 */ /* 0x000fce000f8e0212 */
.L_x_334:
[----:B------:R-:W1:Y:S01]  /*bc40*/  LDCU.64 UR6, c[0x0][0x650] ;  /* 0x0000ca00ff0677ac */ /* 0x000e620008000a00 */
[----:B------:R-:W-:-:S04]  /*bc50*/  UPRMT UR4, UR39, 0x7771, URZ ;  /* 0x0000777127047896 */ /* 0x000fc800080000ff */
[----:B------:R-:W-:Y:S01]  /*bc60*/  UISETP.GT.AND UP0, UPT, UR4, 0x9, UPT ;  /* 0x000000090400788c */ /* 0x000fe2000bf04270 */
[----:B-1-34-:R-:W-:-:S04]  /*bc70*/  IADD3 R2, P0, PT, R0, UR6, RZ ;  /* 0x0000000600027c10 */ /* 0x01afc8000ff1e0ff */
        /* <DEDUP_REMOVED lines=15> */
.L_x_338:
[----:B------:R-:W2:Y:S02]  /*bd70*/  LDG.E.U8 R2, desc[UR36][R2.64] ;  /* 0x0000002402027981 */ /* 0x000ea4000c1e1100 */
[----:B--2---:R-:W-:-:S04]  /*bd80*/  I2FP.F32.U32 R0, R2 ;  /* 0x0000000200007245 */ /* 0x004fc80000201000 */
[----:B------:R-:W-:-:S04]  /*bd90*/  F2FP.F16.F32.PACK_AB R0, RZ, R0 ;  /* 0x00000000ff00723e */ /* 0x000fc800000000ff */
[----:B------:R-:W-:Y:S01]  /*bda0*/  PRMT R19, R0, 0x7610, R19 ;  /* 0x0000761000137816 */ /* 0x000fe20000000013 */
[----:B------:R-:W-:Y:S06]  /*bdb0*/  BRA `(.L_x_340) ;  /* 0x0000000c00b47947 */ /* 0x000fec0003800000 */
.L_x_337:
        /* <DEDUP_REMOVED lines=11> */
.L_x_342:
[----:B------:R-:W2:Y:S02]  /*be70*/  LDG.E R2, desc[UR36][R2.64] ;  /* 0x0000002402027981 */ /* 0x000ea4000c1e1900 */
[----:B--2---:R-:W-:-:S04]  /*be80*/  I2FP.F32.S32 R0, R2 ;  /* 0x0000000200007245 */ /* 0x004fc80000201400 */
[----:B------:R-:W-:-:S04]  /*be90*/  F2FP.F16.F32.PACK_AB R0, RZ, R0 ;  /* 0x00000000ff00723e */ /* 0x000fc800000000ff */
[----:B------:R-:W-:Y:S01]  /*bea0*/  PRMT R19, R0, 0x7610, R19 ;  /* 0x0000761000137816 */ /* 0x000fe20000000013 */
[----:B------:R-:W-:Y:S06]  /*beb0*/  BRA `(.L_x_340) ;  /* 0x0000000c00747947 */ /* 0x000fec0003800000 */
.L_x_341:
[----:B------:R-:W2:Y:S02]  /*bec0*/  LDG.E.U16 R2, desc[UR36][R2.64] ;  /* 0x0000002402027981 */ /* 0x000ea4000c1e1500 */
[----:B--2---:R-:W0:Y:S02]  /*bed0*/  I2F.S16 R0, R2 ;  /* 0x0000000200007306 */ /* 0x004e240000101400 */
[----:B0-----:R-:W-:-:S04]  /*bee0*/  F2FP.F16.F32.PACK_AB R0, RZ, R0 ;  /* 0x00000000ff00723e */ /* 0x001fc800000000ff */
[----:B------:R-:W-:Y:S01]  /*bef0*/  PRMT R19, R0, 0x7610, R19 ;  /* 0x0000761000137816 */ /* 0x000fe20000000013 */
[----:B------:R-:W-:Y:S06]  /*bf00*/  BRA `(.L_x_340) ;  /* 0x0000000c00607947 */ /* 0x000fec0003800000 */
.L_x_336:
        /* <DEDUP_REMOVED lines=9> */
.L_x_344:
[----:B------:R0:W5:Y:S01]  /*bfa0*/  LDG.E.U16 R19, desc[UR36][R2.64] ;  /* 0x0000002402137981 */ /* 0x000162000c1e1500 */
[----:B------:R-:W-:Y:S05]  /*bfb0*/  BRA `(.L_x_340) ;  /* 0x0000000c00347947 */ /* 0x000fea0003800000 */
.L_x_343:
        /* <DEDUP_REMOVED lines=9> */
.L_x_346:
[----:B------:R1:W5:Y:S01]  /*c050*/  LDG.E.U16 R19, desc[UR36][R2.64] ;  /* 0x0000002402137981 */ /* 0x000362000c1e1500 */
[----:B------:R-:W-:Y:S05]  /*c060*/  BRA `(.L_x_340) ;  /* 0x0000000c00087947 */ /* 0x000fea0003800000 */
.L_x_345:
        /* <DEDUP_REMOVED lines=9> */
.L_x_335:
        /* <DEDUP_REMOVED lines=14> */
.L_x_349:
        /* <DEDUP_REMOVED lines=9> */
.L_x_348:
        /* <DEDUP_REMOVED lines=27> */
.L_x_351:
        /* <DEDUP_REMOVED lines=14> */
.L_x_350:
[----:B------:R-:W2:Y:S02]  /*c500*/  LDG.E.U16 R0, desc[UR36][R2.64] ;  /* 0x0000002402007981 */ /* 0x000ea4000c1e1500 */
[----:B--2---:R-:W-:-:S04]  /*c510*/  SHF.L.U32 R0, R0, 0x10, RZ ;  /* 0x0000001000007819 */ /* 0x004fc800000006ff */
[----:B------:R-:W-:-:S04]  /*c520*/  F2FP.F16.F32.PACK_AB R0, RZ, R0 ;  /* 0x00000000ff00723e */ /* 0x000fc800000000ff */
[----:B------:R-:W-:Y:S01]  /*c530*/  PRMT R19, R0, 0x7610, R19 ;  /* 0x0000761000137816 */ /* 0x000fe20000000013 */
[----:B------:R-:W-:Y:S06]  /*c540*/  BRA `(.L_x_340) ;  /* 0x0000000400d07947 */ /* 0x000fec0003800000 */
.L_x_347:
        /* <DEDUP_REMOVED lines=13> */
.L_x_354:
        /* <DEDUP_REMOVED lines=21> */
.L_x_358:
[----:B------:R-:W-:Y:S05]  /*c770*/  BSYNC.RECONVERGENT B1 ;  /* 0x0000000000017941 */ /* 0x000fea0003800200 */
.L_x_357:
[----:B------:R-:W-:Y:S02]  /*c780*/  SHF.L.U32 R0, R0, 0x14, RZ ;  /* 0x0000001400007819 */ /* 0x000fe400000006ff */
[----:B------:R-:W-:-:S04]  /*c790*/  LEA R2, R2, 0x3b800000, 0x17 ;  /* 0x3b80000002027811 */ /* 0x000fc800078eb8ff */
[----:B------:R-:W-:-:S07]  /*c7a0*/  LOP3.LUT R0, R2, R0, R7, 0xfe, !PT ;  /* 0x0000000002007212 */ /* 0x000fce00078efe07 */
.L_x_356:
[----:B------:R-:W-:Y:S05]  /*c7b0*/  BSYNC.RECONVERGENT B0 ;  /* 0x0000000000007941 */ /* 0x000fea0003800200 */
.L_x_355:
[----:B------:R-:W-:-:S04]  /*c7c0*/  F2FP.F16.F32.PACK_AB R0, RZ, R0 ;  /* 0x00000000ff00723e */ /* 0x000fc800000000ff */
[----:B------:R-:W-:Y:S01]  /*c7d0*/  PRMT R19, R0, 0x7610, R19 ;  /* 0x0000761000137816 */ /* 0x000fe20000000013 */
[----:B------:R-:W-:Y:S06]  /*c7e0*/  BRA `(.L_x_340) ;  /* 0x0000000400287947 */ /* 0x000fec0003800000 */
.L_x_353:
        /* <DEDUP_REMOVED lines=21> */
.L_x_362:
[----:B------:R-:W-:Y:S05]  /*c940*/  BSYNC.RECONVERGENT B1 ;  /* 0x0000000000017941 */ /* 0x000fea0003800200 */
.L_x_361:
[----:B------:R-:W-:Y:S02]  /*c950*/  SHF.L.U32 R0, R0, 0x15, RZ ;  /* 0x0000001500007819 */ /* 0x000fe400000006ff */
[----:B------:R-:W-:-:S04]  /*c960*/  LEA R2, R2, 0x37800000, 0x17 ;  /* 0x3780000002027811 */ /* 0x000fc800078eb8ff */
[----:B------:R-:W-:-:S07]  /*c970*/  LOP3.LUT R0, R2, R0, R7, 0xfe, !PT ;  /* 0x0000000002007212 */ /* 0x000fce00078efe07 */
.L_x_360:
[----:B------:R-:W-:Y:S05]  /*c980*/  BSYNC.RECONVERGENT B0 ;  /* 0x0000000000007941 */ /* 0x000fea0003800200 */
.L_x_359:
[----:B------:R-:W-:-:S04]  /*c990*/  F2FP.F16.F32.PACK_AB R0, RZ, R0 ;  /* 0x00000000ff00723e */ /* 0x000fc800000000ff */
[----:B------:R-:W-:Y:S01]  /*c9a0*/  PRMT R19, R0, 0x7610, R19 ;  /* 0x0000761000137816 */ /* 0x000fe20000000013 */
[----:B------:R-:W-:Y:S06]  /*c9b0*/  BRA `(.L_x_340) ;  /* 0x0000000000b47947 */ /* 0x000fec0003800000 */
.L_x_352:
        /* <DEDUP_REMOVED lines=14> */
.L_x_366:
[----:B------:R-:W-:Y:S05]  /*caa0*/  BSYNC.RECONVERGENT B0 ;  /* 0x0000000000007941 */ /* 0x000fea0003800200 */
.L_x_365:
[----:B------:R-:W-:-:S04]  /*cab0*/  F2FP.F16.F32.PACK_AB R0, RZ, R0 ;  /* 0x00000000ff00723e */ /* 0x000fc800000000ff */
[----:B------:R-:W-:Y:S01]  /*cac0*/  PRMT R19, R0, 0x7610, R19 ;  /* 0x0000761000137816 */ /* 0x000fe20000000013 */
[----:B------:R-:W-:Y:S06]  /*cad0*/  BRA `(.L_x_340) ;  /* 0x00000000006c7947 */ /* 0x000fec0003800000 */
.L_x_339:
        /* <DEDUP_REMOVED lines=15> */
[----:B--2---:R-:W-:Y:S05]  /*cbd0*/  CALL.ABS.NOINC R2 ;  /* 0x0000000002007343 */ /* 0x004fea0003c00000 */
.L_x_367:
[----:B------:R-:W-:Y:S01]  /*cbe0*/  PRMT R19, RZ, 0x7610, R19 ;  /* 0x00007610ff137816 */ /* 0x000fe20000000013 */
[----:B------:R-:W-:Y:S06]  /*cbf0*/  BRA `(.L_x_340) ;  /* 0x0000000000247947 */ /* 0x000fec0003800000 */
.L_x_364:
[----:B------:R-:W2:Y:S02]  /*cc00*/  LDG.E.64 R2, desc[UR36][R2.64] ;  /* 0x0000002402027981 */ /* 0x000ea4000c1e1b00 */
[----:B--2---:R-:W0:Y:S02]  /*cc10*/  I2F.U64 R0, R2 ;  /* 0x0000000200007312 */ /* 0x004e240000301000 */
[----:B0-----:R-:W-:-:S04]  /*cc20*/  F2FP.F16.F32.PACK_AB R0, RZ, R0 ;  /* 0x00000000ff00723e */ /* 0x001fc800000000ff */
[----:B------:R-:W-:Y:S01]  /*cc30*/  PRMT R19, R0, 0x7610, R19 ;  /* 0x0000761000137816 */ /* 0x000fe20000000013 */
[----:B------:R-:W-:Y:S06]  /*cc40*/  BRA `(.L_x_340) ;  /* 0x0000000000107947 */ /* 0x000fec0003800000 */
.L_x_363:
[----:B------:R-:W2:Y:S02]  /*cc50*/  LDG.E R2, desc[UR36][R2.64] ;  /* 0x0000002402027981 */ /* 0x000ea4000c1e1900 */
[----:B--2---:R-:W-:-:S04]  /*cc60*/  I2FP.F32.U32 R0, R2 ;  /* 0x0000000200007245 */ /* 0x004fc80000201000 */
[----:B------:R-:W-:-:S04]  /*cc70*/  F2FP.F16.F32.PACK_AB R0, RZ, R0 ;  /* 0x00000000ff00723e */ /* 0x000fc800000000ff */
[----:B------:R-:W-:-:S07]  /*cc80*/  PRMT R19, R0, 0x7610, R19 ;  /* 0x0000761000137816 */ /* 0x000fce0000000013 */
.L_x_340:
        /* <DEDUP_REMOVED lines=19> */
.L_x_372:
[----:B------:R-:W2:Y:S02]  /*cdc0*/  LDG.E.U8 R2, desc[UR36][R2.64] ;  /* 0x0000002402027981 */ /* 0x000ea4000c1e1100 */
[----:B--2---:R-:W-:-:S04]  /*cdd0*/  ISETP.NE.AND P0, PT, R2, RZ, PT ;  /* 0x000000ff0200720c */ /* 0x004fc80003f05270 */
[----:B------:R-:W-:Y:S01]  /*cde0*/  P2R R22, PR, RZ, 0x1 ;  /* 0x00000001ff167803 */ /* 0x000fe20000000000 */
[----:B------:R-:W-:Y:S08]  /*cdf0*/  BRA `(.L_x_374) ;  /* 0x0000000800847947 */ /* 0x000ff00003800000 */
.L_x_371:
        /* <DEDUP_REMOVED lines=11> */
.L_x_376:
[----:B------:R-:W2:Y:S02]  /*ceb0*/  LDG.E R2, desc[UR36][R2.64] ;  /* 0x0000002402027981 */ /* 0x000ea4000c1e1900 */
[----:B--2---:R-:W-:-:S04]  /*cec0*/  ISETP.NE.AND P0, PT, R2, RZ, PT ;  /* 0x000000ff0200720c */ /* 0x004fc80003f05270 */
[----:B------:R-:W-:Y:S01]  /*ced0*/  P2R R22, PR, RZ, 0x1 ;  /* 0x00000001ff167803 */ /* 0x000fe20000000000 */
[----:B------:R-:W-:Y:S08]  /*cee0*/  BRA `(.L_x_374) ;  /* 0x0000000800487947 */ /* 0x000ff00003800000 */
.L_x_375:
[----:B------:R-:W2:Y:S02]  /*cef0*/  LDG.E.U16 R2, desc[UR36][R2.64] ;  /* 0x0000002402027981 */ /* 0x000ea4000c1e1500 */
[----:B--2---:R-:W-:-:S04]  /*cf00*/  ISETP.NE.AND P0, PT, R2, RZ, PT ;  /* 0x000000ff0200720c */ /* 0x004fc80003f05270 */
[----:B------:R-:W-:Y:S01]  /*cf10*/  P2R R22, PR, RZ, 0x1 ;  /* 0x00000001ff167803 */ /* 0x000fe20000000000 */
[----:B------:R-:W-:Y:S08]  /*cf20*/  BRA `(.L_x_374) ;  /* 0x0000000800387947 */ /* 0x000ff00003800000 */
.L_x_370:
        /* <DEDUP_REMOVED lines=10> */
.L_x_378:
[----:B------:R-:W2:Y:S02]  /*cfd0*/  LDG.E.U16 R0, desc[UR36][R2.64] ;  /* 0x0000002402007981 */ /* 0x000ea4000c1e1500 */
[----:B--2---:R-:W-:-:S05]  /*cfe0*/  HADD2.F32 R0, -RZ, R0.H0_H0 ;  /* 0x20000000ff007230 */ /* 0x004fca0000004100 */
[----:B------:R-:W-:-:S04]  /*cff0*/  FSETP.NEU.FTZ.AND P0, PT, R0, RZ, PT ;  /* 0x000000ff0000720b */ /* 0x000fc80003f1d000 */
[----:B------:R-:W-:Y:S01]  /*d000*/  P2R R22, PR, RZ, 0x1 ;  /* 0x00000001ff167803 */ /* 0x000fe20000000000 */
[----:B------:R-:W-:Y:S08]  /*d010*/  BRA `(.L_x_374) ;  /* 0x0000000400fc7947 */ /* 0x000ff00003800000 */
.L_x_377:
        /* <DEDUP_REMOVED lines=12> */
.L_x_380:
        /* <DEDUP_REMOVED lines=10> */
.L_x_379:
[----:B------:R-:W2:Y:S02]  /*d180*/  LDG.E.64 R2, desc[UR36][R2.64] ;  /* 0x0000002402027981 */ /* 0x000ea4000c1e1b00 */
[----:B--2---:R-:W-:-:S06]  /*d190*/  DSETP.NEU.AND P0, PT, R2, RZ, PT ;  /* 0x000000ff0200722a */ /* 0x004fcc0003f0d000 */
[----:B------:R-:W-:Y:S01]  /*d1a0*/  P2R R22, PR, RZ, 0x1 ;  /* 0x00000001ff167803 */ /* 0x000fe20000000000 */
[----:B------:R-:W-:Y:S07]  /*d1b0*/  BRA `(.L_x_374) ;  /* 0x0000000400947947 */ /* 0x000fee0003800000 */
.L_x_369:
        /* <DEDUP_REMOVED lines=12> */
.L_x_383:
[----:B------:R-:W2:Y:S02]  /*d280*/  LDG.E.128 R4, desc[UR36][R2.64] ;  /* 0x0000002402047981 */ /* 0x000ea4000c1e1d00 */
[----:B--2---:R-:W-:-:S06]  /*d290*/  DSETP.NEU.AND P0, PT, R6, RZ, PT ;  /* 0x000000ff0600722a */ /* 0x004fcc0003f0d000 */
[----:B------:R-:W-:-:S06]  /*d2a0*/  DSETP.NEU.OR P0, PT, R4, RZ, P0 ;  /* 0x000000ff0400722a */ /* 0x000fcc000070d400 */
[----:B------:R-:W-:Y:S01]  /*d2b0*/  P2R R22, PR, RZ, 0x1 ;  /* 0x00000001ff167803 */ /* 0x000fe20000000000 */
[----:B------:R-:W-:Y:S07]  /*d2c0*/  BRA `(.L_x_374) ;  /* 0x0000000400507947 */ /* 0x000fee0003800000 */
.L_x_382:
        /* <DEDUP_REMOVED lines=10> */
.L_x_385:
[----:B------:R-:W2:Y:S02]  /*d370*/  LDG.E.U8 R2, desc[UR36][R2.64] ;  /* 0x0000002402027981 */ /* 0x000ea4000c1e1100 */
[----:B--2---:R-:W-:-:S05]  /*d380*/  IMAD.SHL.U32 R0, R2, 0x2000000, RZ ;  /* 0x0200000002007824 */ /* 0x004fca00078e00ff */
[----:B------:R-:W-:-:S13]  /*d390*/  ISETP.GE.U32.AND P0, PT, R0, 0x8000000, PT ;  /* 0x080000000000780c */ /* 0x000fda0003f06070 */
[----:B------:R-:W-:Y:S02]  /*d3a0*/  @!P0 SHF.L.U32 R4, R2, 0x8, RZ ;  /* 0x0000000802048819 */ /* 0x000fe400000006ff */
[----:B------:R-:W-:Y:S02]  /*d3b0*/  @P0 LEA.HI R0, R0, 0x70000000, RZ, 0x1c ;  /* 0x7000000000000811 */ /* 0x000fe400078fe0ff */
[----:B------:R-:W-:-:S03]  /*d3c0*/  @!P0 LOP3.LUT R4, R4, 0x7f00, RZ, 0xc0, !PT ;  /* 0x00007f0004048812 */ /* 0x000fc600078ec0ff */
[----:B------:R-:W-:Y:S01]  /*d3d0*/  @P0 FMUL.FTZ R0, R0, 1.9259299443872358531e-34 ;  /* 0x0780000000000820 */ /* 0x000fe20000410000 */
[----:B------:R-:W-:-:S05]  /*d3e0*/  @!P0 LOP3.LUT R4, R4, 0x3f000000, RZ, 0xfc, !PT ;  /* 0x3f00000004048812 */ /* 0x000fca00078efcff */
[----:B------:R-:W-:-:S05]  /*d3f0*/  @!P0 FADD.FTZ R0, R4, -0.5 ;  /* 0xbf00000004008421 */ /* 0x000fca0000010000 */
[----:B------:R-:W-:-:S04]  /*d400*/  LOP3.LUT P0, RZ, R0, 0x7fffffff, RZ, 0xc0, !PT ;  /* 0x7fffffff00ff7812 */ /* 0x000fc8000780c0ff */
[----:B------:R-:W-:Y:S01]  /*d410*/  P2R R22, PR, RZ, 0x1 ;  /* 0x00000001ff167803 */ /* 0x000fe20000000000 */
[----:B------:R-:W-:Y:S08]  /*d420*/  BRA `(.L_x_374) ;  /* 0x0000000000f87947 */ /* 0x000ff00003800000 */
.L_x_384:
[----:B------:R-:W2:Y:S02]  /*d430*/  LDG.E.U16 R0, desc[UR36][R2.64] ;  /* 0x0000002402007981 */ /* 0x000ea4000c1e1500 */
[----:B--2---:R-:W-:-:S05]  /*d440*/  IMAD.U32 R0, R0, 0x10000, RZ ;  /* 0x0001000000007824 */ /* 0x004fca00078e00ff */
[----:B------:R-:W-:-:S04]  /*d450*/  FSETP.NEU.FTZ.AND P0, PT, R0, RZ, PT ;  /* 0x000000ff0000720b */ /* 0x000fc80003f1d000 */
[----:B------:R-:W-:Y:S01]  /*d460*/  P2R R22, PR, RZ, 0x1 ;  /* 0x00000001ff167803 */ /* 0x000fe20000000000 */
[----:B------:R-:W-:Y:S08]  /*d470*/  BRA `(.L_x_374) ;  /* 0x0000000000e47947 */ /* 0x000ff00003800000 */
.L_x_381:
        /* <DEDUP_REMOVED lines=12> */
.L_x_388:
[----:B------:R-:W2:Y:S02]  /*d540*/  LDG.E.U8 R2, desc[UR36][R2.64] ;  /* 0x0000002402027981 */ /* 0x000ea4000c1e1100 */
[----:B--2---:R-:W-:-:S04]  /*d550*/  ISETP.NE.AND P0, PT, R2, RZ, PT ;  /* 0x000000ff0200720c */ /* 0x004fc80003f05270 */
[----:B------:R-:W-:Y:S01]  /*d560*/  P2R R22, PR, RZ, 0x1 ;  /* 0x00000001ff167803 */ /* 0x000fe20000000000 */
[----:B------:R-:W-:Y:S08]  /*d570*/  BRA `(.L_x_374) ;  /* 0x0000000000a47947 */ /* 0x000ff00003800000 */
.L_x_387:
[----:B------:R-:W2:Y:S02]  /*d580*/  LDG.E.U8 R2, desc[UR36][R2.64] ;  /* 0x0000002402027981 */ /* 0x000ea4000c1e1100 */
[----:B--2---:R-:W-:-:S04]  /*d590*/  ISETP.NE.AND P0, PT, R2, RZ, PT ;  /* 0x000000ff0200720c */ /* 0x004fc80003f05270 */
[----:B------:R-:W-:Y:S01]  /*d5a0*/  P2R R22, PR, RZ, 0x1 ;  /* 0x00000001ff167803 */ /* 0x000fe20000000000 */
[----:B------:R-:W-:Y:S08]  /*d5b0*/  BRA `(.L_x_374) ;  /* 0x0000000000947947 */ /* 0x000ff00003800000 */
.L_x_386:
        /* <DEDUP_REMOVED lines=10> */
.L_x_373:
[----:B------:R-:W-:Y:S01]  /*d660*/  MOV R2, 0x0 ;  /* 0x0000000000027802 */ /* 0x000fe20000000f00 */
[----:B------:R-:W0:Y:S01]  /*d670*/  LDCU.64 UR4, c[0x4][0x4e8] ;  /* 0x01009d00ff0477ac */ /* 0x000e220008000a00 */
[----:B------:R-:W-:Y:S02]  /*d680*/  HFMA2 R13, -RZ, RZ, 0, 0 ;  /* 0x00000000ff0d7431 */ /* 0x000fe400000001ff */
[----:B------:R-:W-:Y:S01]  /*d690*/  IMAD.MOV.U32 R8, RZ, RZ, 0x4e ;  /* 0x0000004eff087424 */ /* 0x000fe200078e00ff */
[----:B------:R-:W1:Y:S01]  /*d6a0*/  LDCU.64 UR6, c[0x4][0x4f0] ;  /* 0x01009e00ff0677ac */ /* 0x000e620008000a00 */
[----:B------:R-:W2:Y:S01]  /*d6b0*/  LDC.64 R2, c[0x4][R2] ;  /* 0x0100000002027b82 */ /* 0x000ea20000000a00 */
[----:B------:R-:W-:Y:S01]  /*d6c0*/  IMAD.MOV.U32 R12, RZ, RZ, 0x1 ;  /* 0x00000001ff0c7424 */ /* 0x000fe200078e00ff */
[----:B------:R-:W3:Y:S01]  /*d6d0*/  LDCU.64 UR8, c[0x4][0x320] ;  /* 0x01006400ff0877ac */ /* 0x000ee20008000a00 */
[----:B0-----:R-:W-:Y:S02]  /*d6e0*/  IMAD.U32 R4, RZ, RZ, UR4 ;  /* 0x00000004ff047e24 */ /* 0x001fe4000f8e00ff */
[----:B------:R-:W-:-:S02]  /*d6f0*/  IMAD.U32 R5, RZ, RZ, UR5 ;  /* 0x00000005ff057e24 */ /* 0x000fc4000f8e00ff */
[----:B-1----:R-:W-:Y:S01]  /*d700*/  IMAD.U32 R6, RZ, RZ, UR6 ;  /* 0x00000006ff067e24 */ /* 0x002fe2000f8e00ff */
[----:B------:R-:W-:Y:S01]  /*d710*/  MOV R7, UR7 ;  /* 0x0000000700077c02 */ /* 0x000fe20008000f00 */
[----:B---3--:R-:W-:Y:S02]  /*d720*/  IMAD.U32 R10, RZ, RZ, UR8 ;  /* 0x00000008ff0a7e24 */ /* 0x008fe4000f8e00ff */
[----:B------:R-:W-:-:S07]  /*d730*/  IMAD.U32 R11, RZ, RZ, UR9 ;  /* 0x00000009ff0b7e24 */ /* 0x000fce000f8e00ff */
[----:B------:R-:W-:-:S07]  /*d740*/  LEPC R20, `(.L_x_391) ;  /* 0x000000001014794e */ /* 0x000fce0000000000 */
[----:B--2--5:R-:W-:Y:S05]  /*d750*/  CALL.ABS.NOINC R2 ;  /* 0x0000000002007343 */ /* 0x024fea0003c00000 */
.L_x_391:
[----:B------:R-:W-:-:S04]  /*d760*/  PLOP3.LUT P0, PT, PT, PT, PT, 0x8, 0x80 ;  /* 0x000000000080781c */ /* 0x000fc80003f0e170 */
[----:B------:R-:W-:Y:S01]  /*d770*/  P2R R22, PR, RZ, 0x1 ;  /* 0x00000001ff167803 */ /* 0x000fe20000000000 */
[----:B------:R-:W-:Y:S08]  /*d780*/  BRA `(.L_x_374) ;  /* 0x0000000000207947 */ /* 0x000ff00003800000 */
.L_x_390:
[----:B------:R-:W2:Y:S02]  /*d790*/  LDG.E.64 R2, desc[UR36][R2.64] ;  /* 0x0000002402027981 */ /* 0x000ea4000c1e1b00 */
[----:B--2---:R-:W-:-:S04]  /*d7a0*/  ISETP.NE.U32.AND P0, PT, R2, RZ, PT ;  /* 0x000000ff0200720c */ /* 0x004fc80003f05070 */
[----:B------:R-:W-:-:S04]  /*d7b0*/  ISETP.NE.AND.EX P0, PT, R3, RZ, PT, P0 ;  /* 0x000000ff0300720c */ /* 0x000fc80003f05300 */
[----:B------:R-:W-:Y:S01]  /*d7c0*/  P2R R22, PR, RZ, 0x1 ;  /* 0x00000001ff167803 */ /* 0x000fe20000000000 */
[----:B------:R-:W-:Y:S08]  /*d7d0*/  BRA `(.L_x_374) ;  /* 0x00000000000c7947 */ /* 0x000ff00003800000 */
.L_x_389:
[----:B------:R-:W2:Y:S02]  /*d7e0*/  LDG.E R2, desc[UR36][R2.64] ;  /* 0x0000002402027981 */ /* 0x000ea4000c1e1900 */
[----:B--2---:R-:W-:-:S04]  /*d7f0*/  ISETP.NE.AND P0, PT, R2, RZ, PT ;  /* 0x000000ff0200720c */ /* 0x004fc80003f05270 */
[----:B------:R-:W-:-:S09]  /*d800*/  P2R R22, PR, RZ, 0x1 ;  /* 0x00000001ff167803 */ /* 0x000fd20000000000 */
.L_x_374:
[----:B------:R-:W-:Y:S05]  /*d810*/  BSYNC.RECONVERGENT B6 ;  /* 0x0000000000067941 */ /* 0x000fea0003800200 */
.L_x_368:
        /* <DEDUP_REMOVED lines=17> */
.L_x_395:
[----:B------:R0:W5:Y:S01]  /*d930*/  LDG.E.U8 R2, desc[UR36][R4.64] ;  /* 0x0000002404027981 */ /* 0x000162000c1e1100 */
[----:B------:R-:W-:Y:S01]  /*d940*/  IMAD.MOV.U32 R3, RZ, RZ, RZ ;  /* 0x000000ffff037224 */ /* 0x000fe200078e00ff */
[----:B------:R-:W-:Y:S06]  /*d950*/  BRA `(.L_x_397) ;  /* 0x0000000c00407947 */ /* 0x000fec0003800000 */
.L_x_394:
        /* <DEDUP_REMOVED lines=8> */
.L_x_399:
[----:B------:R-:W2:Y:S02]  /*d9e0*/  LDG.E R2, desc[UR36][R4.64] ;  /* 0x0000002404027981 */ /* 0x000ea4000c1e1900 */
[----:B--2---:R-:W-:Y:S01]  /*d9f0*/  SHF.R.S32.HI R3, RZ, 0x1f, R2 ;  /* 0x0000001fff037819 */ /* 0x004fe20000011402 */
[----:B------:R-:W-:Y:S06]  /*da00*/  BRA `(.L_x_397) ;  /* 0x0000000c00147947 */ /* 0x000fec0003800000 */
.L_x_398:
[----:B------:R-:W2:Y:S02]  /*da10*/  LDG.E.S16 R2, desc[UR36][R4.64] ;  /* 0x0000002404027981 */ /* 0x000ea4000c1e1700 */
[----:B--2---:R-:W-:Y:S01]  /*da20*/  SHF.R.S32.HI R3, RZ, 0x1f, R2 ;  /* 0x0000001fff037819 */ /* 0x004fe20000011402 */
[----:B------:R-:W-:Y:S06]  /*da30*/  BRA `(.L_x_397) ;  /* 0x0000000c00087947 */ /* 0x000fec0003800000 */
.L_x_393:
        /* <DEDUP_REMOVED lines=9> */
.L_x_401:
[----:B------:R-:W2:Y:S02]  /*dad0*/  LDG.E.U16 R4, desc[UR36][R4.64] ;  /* 0x0000002404047981 */ /* 0x000ea4000c1e1500 */
[----:B--2---:R-:W-:-:S06]  /*dae0*/  HADD2.F32 R2, -RZ, R4.H0_H0 ;  /* 0x20000004ff027230 */ /* 0x004fcc0000004100 */
[----:B------:R-:W0:Y:S01]  /*daf0*/  F2I.S64.TRUNC R2, R2 ;  /* 0x0000000200027311 */ /* 0x000e22000020d900 */
[----:B------:R-:W-:Y:S05]  /*db00*/  BRA `(.L_x_397) ;  /* 0x0000000800d47947 */ /* 0x000fea0003800000 */
.L_x_400:
        /* <DEDUP_REMOVED lines=9> */
.L_x_403:
[----:B------:R-:W2:Y:S02]  /*dba0*/  LDG.E.U16 R4, desc[UR36][R4.64] ;  /* 0x0000002404047981 */ /* 0x000ea4000c1e1500 */
[----:B--2---:R-:W-:-:S06]  /*dbb0*/  HADD2.F32 R2, -RZ, R4.H0_H0 ;  /* 0x20000004ff027230 */ /* 0x004fcc0000004100 */
[----:B------:R-:W0:Y:S01]  /*dbc0*/  F2I.S64.TRUNC R2, R2 ;  /* 0x0000000200027311 */ /* 0x000e22000020d900 */
[----:B------:R-:W-:Y:S05]  /*dbd0*/  BRA `(.L_x_397) ;  /* 0x0000000800a07947 */ /* 0x000fea0003800000 */
.L_x_402:
[----:B------:R-:W2:Y:S02]  /*dbe0*/  LDG.E.64 R2, desc[UR36][R4.64] ;  /* 0x0000002404027981 */ /* 0x000ea4000c1e1b00 */
[----:B--2---:R-:W0:Y:S01]  /*dbf0*/  F2I.S64.F64.TRUNC R2, R2 ;  /* 0x0000000200027311 */ /* 0x004e22000030d900 */
[----:B------:R-:W-:Y:S05]  /*dc00*/  BRA `(.L_x_397) ;  /* 0x0000000800947947 */ /* 0x000fea0003800000 */
.L_x_392:
        /* <DEDUP_REMOVED lines=13> */
.L_x_406:
[----:B------:R-:W2:Y:S02]  /*dce0*/  LDG.E.64 R2, desc[UR36][R4.64] ;  /* 0x0000002404027981 */ /* 0x000ea4000c1e1b00 */
[----:B--2---:R-:W3:Y:S01]  /*dcf0*/  F2I.S64.F64.TRUNC R2, R2 ;  /* 0x0000000200027311 */ /* 0x004ee2000030d900 */
[----:B------:R-:W-:Y:S05]  /*dd00*/  BRA `(.L_x_397) ;  /* 0x0000000800547947 */ /* 0x000fea0003800000 */
.L_x_405:
[----:B------:R-:W-:-:S09]  /*dd10*/  UISETP.NE.AND UP0, UPT, UR4, 0xf, UPT ;  /* 0x0000000f0400788c */ /* 0x000fd2000bf05270 */
[----:B------:R-:W-:Y:S05]  /*dd20*/  BRA.U !UP0, `(.L_x_407) ;  /* 0x0000000108947547 */ /* 0x000fea000b800000 */
[----:B------:R-:W-:-:S09]  /*dd30*/  UISETP.NE.AND UP0, UPT, UR4, 0x17, UPT ;  /* 0x000000170400788c */ /* 0x000fd2000bf05270 */
[----:B------:R-:W-:Y:S05]  /*dd40*/  BRA.U !UP0, `(.L_x_408) ;  /* 0x0000000108587547 */ /* 0x000fea000b800000 */
[----:B------:R-:W-:-:S09]  /*dd50*/  UISETP.NE.AND UP0, UPT, UR4, 0x18, UPT ;  /* 0x000000180400788c */ /* 0x000fd2000bf05270 */
[----:B------:R-:W-:Y:S05]  /*dd60*/  BRA.U UP0, `(.L_x_396) ;  /* 0x0000000500e47547 */ /* 0x000fea000b800000 */
[----:B------:R-:W2:Y:S01]  /*dd70*/  LDG.E.U8 R0, desc[UR36][R4.64] ;  /* 0x0000002404007981 */ /* 0x000ea2000c1e1100 */
[----:B------:R-:W-:Y:S02]  /*dd80*/  HFMA2 R6, -RZ, RZ, 0, 1.847743988037109375e-06 ;  /* 0x0000001fff067431 */ /* 0x000fe400000001ff */
[----:B--2---:R-:W-:-:S05]  /*dd90*/  IMAD.SHL.U32 R0, R0, 0x1000000, RZ ;  /* 0x0100000000007824 */ /* 0x004fca00078e00ff */
[C---:B------:R-:W-:Y:S02]  /*dda0*/  LOP3.LUT R2, R0.reuse, 0x7f000000, RZ, 0xc0, !PT ;  /* 0x7f00000000027812 */ /* 0x040fe400078ec0ff */
[----:B------:R-:W-:Y:S02]  /*ddb0*/  LOP3.LUT P0, RZ, R0, 0x7f000000, RZ, 0xc0, !PT ;  /* 0x7f00000000ff7812 */ /* 0x000fe4000780c0ff */
[----:B------:R-:W0:Y:S02]  /*ddc0*/  FLO.U32 R3, R2 ;  /* 0x0000000200037300 */ /* 0x000e2400000e0000 */
[----:B0-----:R-:W-:-:S05]  /*ddd0*/  IMAD.MOV R3, RZ, RZ, -R3 ;  /* 0x000000ffff037224 */ /* 0x001fca00078e0a03 */
[----:B------:R-:W-:-:S05]  /*dde0*/  VIADDMNMX.U32 R3, R3, R6, 0x4, !PT ;  /* 0x0000000403037446 */ /* 0x000fca0007800006 */
[----:B------:R-:W-:-:S04]  /*ddf0*/  VIADD R3, R3, 0xfffffffc ;  /* 0xfffffffc03037836 */ /* 0x000fc80000000000 */
[----:B------:R-:W-:Y:S01]  /*de00*/  IMAD.SHL.U32 R7, R3, 0x800000, RZ ;  /* 0x0080000003077824 */ /* 0x000fe200078e00ff */
[C---:B------:R-:W-:Y:S01]  /*de10*/  SHF.L.U32 R6, R2.reuse, R3, RZ ;  /* 0x0000000302067219 */ /* 0x040fe200000006ff */
[----:B------:R-:W-:-:S03]  /*de20*/  VIADD R3, R2, 0x1000000 ;  /* 0x0100000002037836 */ /* 0x000fc60000000000 */
[----:B------:R-:W-:Y:S02]  /*de30*/  LEA.HI R6, R6, -R7, RZ, 0x1c ;  /* 0x8000000706067211 */ /* 0x000fe400078fe0ff */
[----:B------:R-:W-:Y:S02]  /*de40*/  SHF.R.S32.HI R3, RZ, 0x8, R3 ;  /* 0x00000008ff037819 */ /* 0x000fe40000011403 */
[----:B------:R-:W-:-:S04]  /*de50*/  IADD3 R6, PT, PT, R6, 0x3c000000, RZ ;  /* 0x3c00000006067810 */ /* 0x000fc80007ffe0ff */
[----:B------:R-:W-:-:S04]  /*de60*/  LOP3.LUT R3, R6, 0x7f800000, R3, 0xf8, !PT ;  /* 0x7f80000006037812 */ /* 0x000fc800078ef803 */
[----:B------:R-:W-:-:S04]  /*de70*/  SEL R3, R3, RZ, P0 ;  /* 0x000000ff03037207 */ /* 0x000fc80000000000 */
[----:B------:R-:W-:-:S06]  /*de80*/  LOP3.LUT R3, R3, 0x80000000, R0, 0xf8, !PT ;  /* 0x8000000003037812 */ /* 0x000fcc00078ef800 */
[----:B------:R-:W0:Y:S01]  /*de90*/  F2I.S64.TRUNC R2, R3 ;  /* 0x0000000300027311 */ /* 0x000e22000020d900 */
[----:B------:R-:W-:Y:S05]  /*dea0*/  BRA `(.L_x_397) ;  /* 0x0000000400ec7947 */ /* 0x000fea0003800000 */
.L_x_408:
        /* <DEDUP_REMOVED lines=11> */
[----:B------:R-:W1:Y:S01]  /*df60*/  F2I.S64.TRUNC R2, R3 ;  /* 0x0000000300027311 */ /* 0x000e62000020d900 */
[----:B------:R-:W-:Y:S05]  /*df70*/  BRA `(.L_x_397) ;  /* 0x0000000400b87947 */ /* 0x000fea0003800000 */
.L_x_407:
[----:B------:R-:W2:Y:S02]  /*df80*/  LDG.E.U16 R2, desc[UR36][R4.64] ;  /* 0x0000002404027981 */ /* 0x000ea4000c1e1500 */
[----:B--2---:R-:W-:-:S06]  /*df90*/  IMAD.U32 R2, R2, 0x10000, RZ ;  /* 0x0001000002027824 */ /* 0x004fcc00078e00ff */
[----:B------:R-:W2:Y:S01]  /*dfa0*/  F2I.S64.TRUNC R2, R2 ;  /* 0x0000000200027311 */ /* 0x000ea2000020d900 */
[----:B------:R-:W-:Y:S05]  /*dfb0*/  BRA `(.L_x_397) ;  /* 0x0000000400a87947 */ /* 0x000fea0003800000 */
.L_x_404:
        /* <DEDUP_REMOVED lines=11> */
.L_x_411:
        /* <DEDUP_REMOVED lines=21> */
.L_x_415:
[----:B------:R-:W-:Y:S05]  /*e1c0*/  BSYNC.RECONVERGENT B1 ;  /* 0x0000000000017941 */ /* 0x000fea0003800200 */
.L_x_414:
[----:B------:R-:W-:Y:S01]  /*e1d0*/  IMAD.SHL.U32 R0, R0, 0x100000, RZ ;  /* 0x0010000000007824 */ /* 0x000fe200078e00ff */
[----:B------:R-:W-:-:S04]  /*e1e0*/  LEA R2, R2, 0x3b800000, 0x17 ;  /* 0x3b80000002027811 */ /* 0x000fc800078eb8ff */
[----:B------:R-:W-:-:S07]  /*e1f0*/  LOP3.LUT R2, R2, R0, R7, 0xfe, !PT ;  /* 0x0000000002027212 */ /* 0x000fce00078efe07 */
.L_x_413:
[----:B------:R-:W-:Y:S05]  /*e200*/  BSYNC.RECONVERGENT B0 ;  /* 0x0000000000007941 */ /* 0x000fea0003800200 */
.L_x_412:
[----:B------:R-:W0:Y:S01]  /*e210*/  F2I.S64.TRUNC R2, R2 ;  /* 0x0000000200027311 */ /* 0x000e22000020d900 */
[----:B------:R-:W-:Y:S05]  /*e220*/  BRA `(.L_x_397) ;  /* 0x00000004000c7947 */ /* 0x000fea0003800000 */
.L_x_410:
        /* <DEDUP_REMOVED lines=21> */
.L_x_419:
[----:B------:R-:W-:Y:S05]  /*e380*/  BSYNC.RECONVERGENT B1 ;  /* 0x0000000000017941 */ /* 0x000fea0003800200 */
.L_x_418:
[----:B------:R-:W-:Y:S01]  /*e390*/  IMAD.SHL.U32 R0, R0, 0x200000, RZ ;  /* 0x0020000000007824 */ /* 0x000fe200078e00ff */
[----:B------:R-:W-:-:S04]  /*e3a0*/  LEA R2, R2, 0x37800000, 0x17 ;  /* 0x3780000002027811 */ /* 0x000fc800078eb8ff */
[----:B------:R-:W-:-:S07]  /*e3b0*/  LOP3.LUT R2, R2, R0, R7, 0xfe, !PT ;  /* 0x0000000002027212 */ /* 0x000fce00078efe07 */
.L_x_417:
[----:B------:R-:W-:Y:S05]  /*e3c0*/  BSYNC.RECONVERGENT B0 ;  /* 0x0000000000007941 */ /* 0x000fea0003800200 */
.L_x_416:
[----:B------:R-:W0:Y:S01]  /*e3d0*/  F2I.S64.TRUNC R2, R2 ;  /* 0x0000000200027311 */ /* 0x000e22000020d900 */
[----:B------:R-:W-:Y:S05]  /*e3e0*/  BRA `(.L_x_397) ;  /* 0x00000000009c7947 */ /* 0x000fea0003800000 */
.L_x_409:
        /* <DEDUP_REMOVED lines=8> */
[----:B------:R-:W-:Y:S02]  /*e470*/  MOV R2, 0x400000 ;  /* 0x0040000000027802 */ /* 0x000fe40000000f00 */
[----:B--2---:R-:W-:-:S13]  /*e480*/  ISETP.NE.AND P0, PT, R4, RZ, PT ;  /* 0x000000ff0400720c */ /* 0x004fda0003f05270 */
[----:B------:R-:W-:Y:S05]  /*e490*/  @!P0 BRA `(.L_x_423) ;  /* 0x00000000000c8947 */ /* 0x000fea0003800000 */
[----:B------:R-:W-:-:S13]  /*e4a0*/  ISETP.NE.AND P0, PT, R4, 0xff, PT ;  /* 0x000000ff0400780c */ /* 0x000fda0003f05270 */
[----:B------:R-:W-:Y:S02]  /*e4b0*/  @!P0 IMAD.MOV.U32 R2, RZ, RZ, 0x7f800001 ;  /* 0x7f800001ff028424 */ /* 0x000fe400078e00ff */
[----:B------:R-:W-:-:S07]  /*e4c0*/  @P0 IMAD.SHL.U32 R2, R4, 0x800000, RZ ;  /* 0x0080000004020824 */ /* 0x000fce00078e00ff */
.L_x_423:
[----:B------:R-:W-:Y:S05]  /*e4d0*/  BSYNC.RECONVERGENT B0 ;  /* 0x0000000000007941 */ /* 0x000fea0003800200 */
.L_x_422:
[----:B------:R-:W0:Y:S01]  /*e4e0*/  F2I.S64.TRUNC R2, R2 ;  /* 0x0000000200027311 */ /* 0x000e22000020d900 */
[----:B------:R-:W-:Y:S05]  /*e4f0*/  BRA `(.L_x_397) ;  /* 0x0000000000587947 */ /* 0x000fea0003800000 */
.L_x_396:
        /* <DEDUP_REMOVED lines=16> */
.L_x_424:
[----:B------:R-:W-:Y:S01]  /*e600*/  CS2R R2, SRZ ;  /* 0x0000000000027805 */ /* 0x000fe2000001ff00 */
[----:B------:R-:W-:Y:S06]  /*e610*/  BRA `(.L_x_397) ;  /* 0x0000000000107947 */ /* 0x000fec0003800000 */
.L_x_421:
[----:B------:R0:W5:Y:S01]  /*e620*/  LDG.E.64 R2, desc[UR36][R4.64] ;  /* 0x0000002404027981 */ /* 0x000162000c1e1b00 */
[----:B------:R-:W-:Y:S05]  /*e630*/  BRA `(.L_x_397) ;  /* 0x0000000000087947 */ /* 0x000fea0003800000 */
.L_x_420:
[----:B------:R0:W5:Y:S01]  /*e640*/  LDG.E R2, desc[UR36][R4.64] ;  /* 0x0000002404027981 */ /* 0x000162000c1e1900 */
[----:B------:R-:W-:-:S07]  /*e650*/  IMAD.MOV.U32 R3, RZ, RZ, RZ ;  /* 0x000000ffff037224 */ /* 0x000fce00078e00ff */
.L_x_397:
        /* <DEDUP_REMOVED lines=23> */
.L_x_428:
[----:B-----5:R-:W-:-:S06]  /*e7d0*/  HADD2.F32 R5, -RZ, R19.H0_H0 ;  /* 0x20000013ff057230 */ /* 0x020fcc0000004100 */
[----:B------:R-:W0:Y:S02]  /*e7e0*/  F2I.S64.TRUNC R4, R5 ;  /* 0x0000000500047311 */ /* 0x000e24000020d900 */
[----:B0-----:R0:W-:Y:S01]  /*e7f0*/  STG.E.U8 desc[UR36][R2.64], R4 ;  /* 0x0000000402007986 */ /* 0x0011e2000c101124 */
[----:B------:R-:W-:Y:S05]  /*e800*/  BRA `(.L_x_430) ;  /* 0x0000000c006c7947 */ /* 0x000fea0003800000 */
.L_x_427:
        /* <DEDUP_REMOVED lines=10> */
.L_x_432:
[----:B-----5:R-:W-:-:S06]  /*e8b0*/  HADD2.F32 R19, -RZ, R19.H0_H0 ;  /* 0x20000013ff137230 */ /* 0x020fcc0000004100 */
[----:B------:R-:W0:Y:S02]  /*e8c0*/  F2I.FTZ.TRUNC.NTZ R19, R19 ;  /* 0x0000001300137305 */ /* 0x000e24000021f100 */
[----:B0-----:R0:W-:Y:S01]  /*e8d0*/  STG.E desc[UR36][R2.64], R19 ;  /* 0x0000001302007986 */ /* 0x0011e2000c101924 */
[----:B------:R-:W-:Y:S05]  /*e8e0*/  BRA `(.L_x_430) ;  /* 0x0000000c00347947 */ /* 0x000fea0003800000 */
.L_x_431:
[----:B-----5:R-:W-:-:S06]  /*e8f0*/  HADD2.F32 R19, -RZ, R19.H0_H0 ;  /* 0x20000013ff137230 */ /* 0x020fcc0000004100 */
[----:B------:R-:W0:Y:S02]  /*e900*/  F2I.FTZ.TRUNC.NTZ R19, R19 ;  /* 0x0000001300137305 */ /* 0x000e24000021f100 */
[----:B0-----:R0:W-:Y:S01]  /*e910*/  STG.E.U16 desc[UR36][R2.64], R19 ;  /* 0x0000001302007986 */ /* 0x0011e2000c101524 */
[----:B------:R-:W-:Y:S05]  /*e920*/  BRA `(.L_x_430) ;  /* 0x0000000c00247947 */ /* 0x000fea0003800000 */
.L_x_426:
        /* <DEDUP_REMOVED lines=9> */
.L_x_434:
[----:B-----5:R0:W-:Y:S01]  /*e9c0*/  STG.E.U16 desc[UR36][R2.64], R19 ;  /* 0x0000001302007986 */ /* 0x0201e2000c101524 */
[----:B------:R-:W-:Y:S05]  /*e9d0*/  BRA `(.L_x_430) ;  /* 0x0000000800f87947 */ /* 0x000fea0003800000 */
.L_x_433:
        /* <DEDUP_REMOVED lines=10> */
.L_x_436:
[----:B-----5:R-:W-:-:S05]  /*ea80*/  HADD2.F32 R0, -RZ, R19.H0_H0 ;  /* 0x20000013ff007230 */ /* 0x020fca0000004100 */
[----:B------:R-:W-:-:S04]  /*ea90*/  F2FP.F16.F32.PACK_AB R0, RZ, R0 ;  /* 0x00000000ff00723e */ /* 0x000fc800000000ff */
[----:B------:R-:W-:-:S05]  /*eaa0*/  PRMT R0, R0, 0x5410, RZ ;  /* 0x0000541000007816 */ /* 0x000fca00000000ff */
[----:B------:R0:W-:Y:S01]  /*eab0*/  STG.E desc[UR36][R2.64], R0 ;  /* 0x0000000002007986 */ /* 0x0001e2000c101924 */
[----:B------:R-:W-:Y:S05]  /*eac0*/  BRA `(.L_x_430) ;  /* 0x0000000800bc7947 */ /* 0x000fea0003800000 */
.L_x_435:
[----:B-----5:R-:W-:-:S05]  /*ead0*/  HADD2.F32 R4, -RZ, R19.H0_H0 ;  /* 0x20000013ff047230 */ /* 0x020fca0000004100 */
[----:B------:R-:W-:-:S06]  /*eae0*/  FMUL.FTZ R4, R4, 1 ;  /* 0x3f80000004047820 */ /* 0x000fcc0000410000 */
[----:B------:R-:W0:Y:S02]  /*eaf0*/  F2F.F64.F32 R4, R4 ;  /* 0x0000000400047310 */ /* 0x000e240000201800 */
[----:B0-----:R0:W-:Y:S01]  /*eb00*/  STG.E.64 desc[UR36][R2.64], R4 ;  /* 0x0000000402007986 */ /* 0x0011e2000c101b24 */
[----:B------:R-:W-:Y:S05]  /*eb10*/  BRA `(.L_x_430) ;  /* 0x0000000800a87947 */ /* 0x000fea0003800000 */
.L_x_425:
        /* <DEDUP_REMOVED lines=14> */
.L_x_440:
[----:B-----5:R-:W-:Y:S01]  /*ec00*/  HADD2.F32 R5, -RZ, R19.H0_H0 ;  /* 0x20000013ff057230 */ /* 0x020fe20000004100 */
[----:B------:R-:W-:Y:S01]  /*ec10*/  BSSY.RECONVERGENT B0, `(.L_x_441) ;  /* 0x0000013000007945 */ /* 0x000fe20003800200 */
[----:B------:R-:W-:-:S03]  /*ec20*/  MOV R0, 0x80 ;  /* 0x0000008000007802 */ /* 0x000fc60000000f00 */
        /* <DEDUP_REMOVED lines=15> */
.L_x_443:
[----:B------:R-:W-:-:S04]  /*ed20*/  SHF.R.U32.HI R5, RZ, 0x18, R5 ;  /* 0x00000018ff057819 */ /* 0x000fc80000011605 */
[----:B------:R-:W-:-:S07]  /*ed30*/  LOP3.LUT R0, R0, 0x80, R5, 0xf8, !PT ;  /* 0x0000008000007812 */ /* 0x000fce00078ef805 */
.L_x_442:
[----:B------:R-:W-:Y:S05]  /*ed40*/  BSYNC.RECONVERGENT B0 ;  /* 0x0000000000007941 */ /* 0x000fea0003800200 */
.L_x_441:
[----:B------:R0:W-:Y:S01]  /*ed50*/  STG.E.U8 desc[UR36][R2.64], R0 ;  /* 0x0000000002007986 */ /* 0x0001e2000c101124 */
[----:B------:R-:W-:Y:S05]  /*ed60*/  BRA `(.L_x_430) ;  /* 0x0000000800147947 */ /* 0x000fea0003800000 */
.L_x_439:
        /* <DEDUP_REMOVED lines=18> */
.L_x_446:
[----:B------:R-:W-:-:S04]  /*ee90*/  SHF.R.U32.HI R5, RZ, 0x18, R5 ;  /* 0x00000018ff057819 */ /* 0x000fc80000011605 */
[----:B------:R-:W-:-:S07]  /*eea0*/  LOP3.LUT R0, R0, 0x80, R5, 0xf8, !PT ;  /* 0x0000008000007812 */ /* 0x000fce00078ef805 */
.L_x_445:
[----:B------:R-:W-:Y:S05]  /*eeb0*/  BSYNC.RECONVERGENT B0 ;  /* 0x0000000000007941 */ /* 0x000fea0003800200 */
.L_x_444:
[----:B------:R0:W-:Y:S01]  /*eec0*/  STG.E.U8 desc[UR36][R2.64], R0 ;  /* 0x0000000002007986 */ /* 0x0001e2000c101124 */
[----:B------:R-:W-:Y:S05]  /*eed0*/  BRA `(.L_x_430) ;  /* 0x0000000400b87947 */ /* 0x000fea0003800000 */
.L_x_438:
[----:B------:R-:W-:-:S09]  /*eee0*/  UISETP.NE.AND UP0, UPT, UR6, 0x1c, UPT ;  /* 0x0000001c0600788c */ /* 0x000fd2000bf05270 */
[----:B------:R-:W-:Y:S05]  /*eef0*/  BRA.U !UP0, `(.L_x_447) ;  /* 0x0000000108607547 */ /* 0x000fea000b800000 */
[----:B------:R-:W-:-:S09]  /*ef00*/  UISETP.NE.AND UP0, UPT, UR6, 0x1d, UPT ;  /* 0x0000001d0600788c */ /* 0x000fd2000bf05270 */
[----:B------:R-:W-:Y:S05]  /*ef10*/  BRA.U !UP0, `(.L_x_448) ;  /* 0x0000000108487547 */ /* 0x000fea000b800000 */
[----:B------:R-:W-:-:S09]  /*ef20*/  UISETP.NE.AND UP0, UPT, UR6, 0x2c, UPT ;  /* 0x0000002c0600788c */ /* 0x000fd2000bf05270 */
[----:B------:R-:W-:Y:S05]  /*ef30*/  BRA.U UP0, `(.L_x_429) ;  /* 0x0000000100bc7547 */ /* 0x000fea000b800000 */
        /* <DEDUP_REMOVED lines=8> */
[----:B------:R-:W-:Y:S02]  /*efc0*/  @P1 ISETP.EQ.U32.AND P2, PT, R0, 0x1, P0 ;  /* 0x000000010000180c */ /* 0x000fe40000742070 */
[----:B------:R-:W-:Y:S02]  /*efd0*/  PLOP3.LUT P0, PT, PT, PT, PT, 0x80, 0x8 ;  /* 0x000000000008781c */ /* 0x000fe40003f0f070 */
[----:B------:R-:W-:Y:S02]  /*efe0*/  @P1 PLOP3.LUT P0, PT, P2, PT, PT, 0x80, 0x8 ;  /* 0x000000000008181c */ /* 0x000fe4000170f070 */
[----:B------:R-:W-:-:S11]  /*eff0*/  @P1 IADD3 R0, PT, PT, R6, 0x1, RZ ;  /* 0x0000000106001810 */ /* 0x000fd60007ffe0ff */
[----:B------:R-:W-:-:S04]  /*f000*/  @!P0 IMAD.MOV R0, RZ, RZ, R6 ;  /* 0x000000ffff008224 */ /* 0x000fc800078e0206 */
[----:B------:R-:W-:-:S05]  /*f010*/  @P1 IMAD.MOV.U32 R5, RZ, RZ, R0 ;  /* 0x000000ffff051224 */ /* 0x000fca00078e0000 */
[----:B------:R0:W-:Y:S01]  /*f020*/  STG.E.U8 desc[UR36][R2.64], R5 ;  /* 0x0000000502007986 */ /* 0x0001e2000c101124 */
[----:B------:R-:W-:Y:S05]  /*f030*/  BRA `(.L_x_430) ;  /* 0x0000000400607947 */ /* 0x000fea0003800000 */
.L_x_448:
[----:B-----5:R-:W-:-:S06]  /*f040*/  HADD2.F32 R4, -RZ, R19.H0_H0 ;  /* 0x20000013ff047230 */ /* 0x020fcc0000004100 */
[----:B------:R-:W0:Y:S02]  /*f050*/  F2I.U64.TRUNC R4, R4 ;  /* 0x0000000400047311 */ /* 0x000e24000020d800 */
[----:B0-----:R0:W-:Y:S01]  /*f060*/  STG.E.64 desc[UR36][R2.64], R4 ;  /* 0x0000000402007986 */ /* 0x0011e2000c101b24 */
[----:B------:R-:W-:Y:S05]  /*f070*/  BRA `(.L_x_430) ;  /* 0x0000000400507947 */ /* 0x000fea0003800000 */
.L_x_447:
[----:B-----5:R-:W-:-:S06]  /*f080*/  HADD2.F32 R19, -RZ, R19.H0_H0 ;  /* 0x20000013ff137230 */ /* 0x020fcc0000004100 */
[----:B------:R-:W0:Y:S02]  /*f090*/  F2I.FTZ.U32.TRUNC.NTZ R19, R19 ;  /* 0x0000001300137305 */ /* 0x000e24000021f000 */
[----:B0-----:R0:W-:Y:S01]  /*f0a0*/  STG.E desc[UR36][R2.64], R19 ;  /* 0x0000001302007986 */ /* 0x0011e2000c101924 */
[----:B------:R-:W-:Y:S05]  /*f0b0*/  BRA `(.L_x_430) ;  /* 0x0000000400407947 */ /* 0x000fea0003800000 */
.L_x_437:
        /* <DEDUP_REMOVED lines=11> */
.L_x_450:
[----:B-----5:R-:W-:Y:S01]  /*f170*/  HADD2.F32 R19, -RZ, R19.H0_H0 ;  /* 0x20000013ff137230 */ /* 0x020fe20000004100 */
[----:B------:R-:W-:-:S04]  /*f180*/  CS2R R6, SRZ ;  /* 0x0000000000067805 */ /* 0x000fc8000001ff00 */
[----:B------:R-:W-:-:S06]  /*f190*/  FMUL.FTZ R4, R19, 1 ;  /* 0x3f80000013047820 */ /* 0x000fcc0000410000 */
[----:B------:R-:W0:Y:S02]  /*f1a0*/  F2F.F64.F32 R4, R4 ;  /* 0x0000000400047310 */ /* 0x000e240000201800 */
[----:B0-----:R4:W-:Y:S01]  /*f1b0*/  STG.E.128 desc[UR36][R2.64], R4 ;  /* 0x0000000402007986 */ /* 0x0019e2000c101d24 */
[----:B------:R-:W-:Y:S05]  /*f1c0*/  BRA `(.L_x_430) ;  /* 0x0000000000fc7947 */ /* 0x000fea0003800000 */
.L_x_449:
[----:B------:R-:W-:-:S09]  /*f1d0*/  UISETP.NE.AND UP0, UPT, UR6, 0xf, UPT ;  /* 0x0000000f0600788c */ /* 0x000fd2000bf05270 */
[----:B------:R-:W-:Y:S05]  /*f1e0*/  BRA.U !UP0, `(.L_x_451) ;  /* 0x0000000108e87547 */ /* 0x000fea000b800000 */
[----:B------:R-:W-:-:S09]  /*f1f0*/  UISETP.NE.AND UP0, UPT, UR6, 0x17, UPT ;  /* 0x000000170600788c */ /* 0x000fd2000bf05270 */
[----:B------:R-:W-:Y:S05]  /*f200*/  BRA.U !UP0, `(.L_x_452) ;  /* 0x0000000108907547 */ /* 0x000fea000b800000 */
[----:B------:R-:W-:-:S09]  /*f210*/  UISETP.NE.AND UP0, UPT, UR6, 0x18, UPT ;  /* 0x000000180600788c */ /* 0x000fd2000bf05270 */
[----:B------:R-:W-:Y:S05]  /*f220*/  BRA.U !UP0, `(.L_x_453) ;  /* 0x0000000108447547 */ /* 0x000fea000b800000 */
.L_x_429:
        /* <DEDUP_REMOVED lines=16> */
.L_x_454:
[----:B------:R-:W-:Y:S05]  /*f330*/  BRA `(.L_x_430) ;  /* 0x0000000000a07947 */ /* 0x000fea0003800000 */
.L_x_453:
        /* <DEDUP_REMOVED lines=13> */
.L_x_456:
[----:B------:R-:W-:Y:S05]  /*f410*/  BSYNC.RECONVERGENT B0 ;  /* 0x0000000000007941 */ /* 0x000fea0003800200 */
.L_x_455:
[----:B------:R-:W-:-:S05]  /*f420*/  LOP3.LUT R5, R0, 0x80, R5, 0xf8, !PT ;  /* 0x0000008000057812 */ /* 0x000fca00078ef805 */
[----:B------:R1:W-:Y:S01]  /*f430*/  STG.E.U8 desc[UR36][R2.64], R5 ;  /* 0x0000000502007986 */ /* 0x0003e2000c101124 */
[----:B------:R-:W-:Y:S05]  /*f440*/  BRA `(.L_x_430) ;  /* 0x00000000005c7947 */ /* 0x000fea0003800000 */
.L_x_452:
        /* <DEDUP_REMOVED lines=12> */
.L_x_458:
[----:B------:R-:W-:Y:S01]  /*f510*/  IMAD.MOV.U32 R0, RZ, RZ, 0x7f ;  /* 0x0000007fff007424 */ /* 0x000fe200078e00ff */
[----:B------:R-:W-:-:S04]  /*f520*/  ISETP.GT.U32.AND P0, PT, R4, 0x7f800000, PT ;  /* 0x7f8000000400780c */ /* 0x000fc80003f04070 */
[----:B------:R-:W-:-:S09]  /*f530*/  SEL R0, R0, 0x7c, P0 ;  /* 0x0000007c00007807 */ /* 0x000fd20000000000 */
.L_x_459:
[----:B------:R-:W-:Y:S05]  /*f540*/  BSYNC.RECONVERGENT B0 ;  /* 0x0000000000007941 */ /* 0x000fea0003800200 */
.L_x_457:
[----:B------:R-:W-:-:S04]  /*f550*/  SHF.R.U32.HI R5, RZ, 0x18, R5 ;  /* 0x00000018ff057819 */ /* 0x000fc80000011605 */
[----:B------:R-:W-:-:S05]  /*f560*/  LOP3.LUT R5, R0, 0x80, R5, 0xf8, !PT ;  /* 0x0000008000057812 */ /* 0x000fca00078ef805 */
[----:B------:R0:W-:Y:S01]  /*f570*/  STG.E.U8 desc[UR36][R2.64], R5 ;  /* 0x0000000502007986 */ /* 0x0001e2000c101124 */
[----:B------:R-:W-:Y:S05]  /*f580*/  BRA `(.L_x_430) ;  /* 0x00000000000c7947 */ /* 0x000fea0003800000 */
.L_x_451:
[----:B-----5:R-:W-:-:S05]  /*f590*/  HADD2.F32 R0, -RZ, R19.H0_H0 ;  /* 0x20000013ff007230 */ /* 0x020fca0000004100 */
[----:B------:R-:W-:-:S05]  /*f5a0*/  F2FP.BF16.F32.PACK_AB R0, RZ, R0 ;  /* 0x00000000ff00723e */ /* 0x000fca00000010ff */
[----:B------:R2:W-:Y:S02]  /*f5b0*/  STG.E.U16 desc[UR36][R2.64], R0 ;  /* 0x0000000002007986 */ /* 0x0005e4000c101524 */
.L_x_430:
[----:B------:R-:W-:-:S07]  /*f5c0*/  VIADD R17, R17, 0x80 ;  /* 0x0000008011117836 */ /* 0x000fce0000000000 */
.L_x_333:
[----:B------:R-:W-:Y:S05]  /*f5d0*/  BSYNC.RECONVERGENT B7 ;  /* 0x0000000000077941 */ /* 0x000fea0003800200 */
.L_x_332:
[----:B------:R-:W5:Y:S02]  /*f5e0*/  LDCU UR4, c[0x0][0x380] ;  /* 0x00007000ff0477ac */ /* 0x000f640008000800 */
[----:B-----5:R-:W-:-:S13]  /*f5f0*/  ISETP.GE.AND P0, PT, R17, UR4, PT ;  /* 0x0000000411007c0c */ /* 0x020fda000bf06270 */
[----:B------:R-:W-:Y:S05]  /*f600*/  @P0 EXIT ;  /* 0x000000000000094d */ /* 0x000fea0003800000 */
[----:B------:R-:W5:Y:S01]  /*f610*/  LDCU UR4, c[0x0][0x388] ;  /* 0x00007100ff0477ac */ /* 0x000f620008000800 */
[----:B01-3--:R-:W-:Y:S02]  /*f620*/  CS2R R18, SRZ ;  /* 0x0000000000127805 */ /* 0x00bfe4000001ff00 */
[----:B--2---:R-:W-:Y:S01]  /*f630*/  MOV R0, RZ ;  /* 0x000000ff00007202 */ /* 0x004fe20000000f00 */
[----:B------:R-:W-:Y:S01]  /*f640*/  IMAD.MOV.U32 R16, RZ, RZ, RZ ;  /* 0x000000ffff107224 */ /* 0x000fe200078e00ff */
[----:B-----5:R-:W-:-:S09]  /*f650*/  UISETP.NE.AND UP0, UPT, UR4, URZ, UPT ;  /* 0x000000ff0400728c */ /* 0x020fd2000bf05270 */
[----:B------:R-:W-:Y:S05]  /*f660*/  BRA.U !UP0, `(.L_x_460) ;  /* 0x0000001508d47547 */ /* 0x000fea000b800000 */
[----:B------:R-:W4:Y:S01]  /*f670*/  LDCU.64 UR4, c[0x0][0x390] ;  /* 0x00007200ff0477ac */ /* 0x000f220008000a00 */
[----:B------:R-:W-:Y:S01]  /*f680*/  IMAD.MOV.U32 R16, RZ, RZ, RZ ;  /* 0x000000ffff107224 */ /* 0x000fe200078e00ff */
[----:B------:R-:W0:Y:S01]  /*f690*/  LDCU UR6, c[0x0][0x38c] ;  /* 0x00007180ff0677ac */ /* 0x000e220008000800 */
[----:B------:R-:W1:Y:S01]  /*f6a0*/  LDCU.64 UR8, c[0x0][0x4b8] ;  /* 0x00009700ff0877ac */ /* 0x000e620008000a00 */
[----:B------:R-:W2:Y:S01]  /*f6b0*/  LDCU.64 UR10, c[0x0][0x4c0] ;  /* 0x00009800ff0a77ac */ /* 0x000ea20008000a00 */
[----:B------:R-:W-:Y:S01]  /*f6c0*/  UISETP.NE.AND UP0, UPT, UR44, URZ, UPT ;  /* 0x000000ff2c00728c */ /* 0x000fe2000bf05270 */
[----:B----4-:R-:W-:-:S05]  /*f6d0*/  IMAD.HI.U32 R2, R17, UR4, R16 ;  /* 0x0000000411027c27 */ /* 0x010fca000f8e0010 */
[----:B------:R-:W-:-:S05]  /*f6e0*/  SHF.R.U32.HI R3, RZ, UR5, R2 ;  /* 0x00000005ff037c19 */ /* 0x000fca0008011602 */
[----:B------:R-:W-:-:S04]  /*f6f0*/  IMAD.MOV R0, RZ, RZ, -R3 ;  /* 0x000000ffff007224 */ /* 0x000fc800078e0a03 */
[----:B0-----:R-:W-:-:S04]  /*f700*/  IMAD R17, R0, UR6, R17 ;  /* 0x0000000600117c24 */ /* 0x001fc8000f8e0211 */
[C---:B-1----:R-:W-:Y:S02]  /*f710*/  IMAD R16, R17.reuse, UR8, RZ ;  /* 0x0000000811107c24 */ /* 0x042fe4000f8e02ff */
[C---:B------:R-:W-:Y:S02]  /*f720*/  IMAD R0, R17.reuse, UR9, RZ ;  /* 0x0000000911007c24 */ /* 0x040fe4000f8e02ff */
[C---:B--2---:R-:W-:Y:S02]  /*f730*/  IMAD R19, R17.reuse, UR10, RZ ;  /* 0x0000000a11137c24 */ /* 0x044fe4000f8e02ff */
        /* <DEDUP_REMOVED lines=351> */
[----:B------:R-:W3:Y:S02]  /*10d30*/  LDCU.64 UR10, c[0x0][0x640] ;  /* 0x0000c800ff0a77ac */ /* 0x000ee40008000a00 */
        /* <DEDUP_REMOVED lines=8> */
.L_x_460:
[----:B------:R-:W0:Y:S01]  /*10dc0*/  LDCU.64 UR6, c[0x0][0x648] ;  /* 0x0000c900ff0677ac */ /* 0x000e220008000a00 */
[----:B------:R-:W4:Y:S01]  /*10dd0*/  LDCU.64 UR8, c[0x0][0x650] ;  /* 0x0000ca00ff0877ac */ /* 0x000f220008000a00 */
[----:B------:R-:W-:-:S04]  /*10de0*/  UPRMT UR4, UR39, 0x7771, URZ ;  /* 0x0000777127047896 */ /* 0x000fc800080000ff */
[----:B------:R-:W-:Y:S01]  /*10df0*/  UISETP.GT.AND UP0, UPT, UR4, 0x9, UPT ;  /* 0x000000090400788c */ /* 0x000fe2000bf04270 */
[----:B0-----:R-:W-:Y:S02]  /*10e00*/  IADD3 R16, P0, PT, R16, UR6, RZ ;  /* 0x0000000610107c10 */ /* 0x001fe4000ff1e0ff */
[----:B----4-:R-:W-:-:S03]  /*10e10*/  IADD3 R2, P1, PT, R0, UR8, RZ ;  /* 0x0000000800027c10 */ /* 0x010fc6000ff3e0ff */
[----:B------:R-:W-:Y:S02]  /*10e20*/  IMAD.X R17, RZ, RZ, UR7, P0 ;  /* 0x00000007ff117e24 */ /* 0x000fe400080e06ff */
[----:B------:R-:W-:Y:S01]  /*10e30*/  IMAD.X R3, RZ, RZ, UR9, P1 ;  /* 0x00000009ff037e24 */ /* 0x000fe200088e06ff */
[----:B------:R-:W-:Y:S07]  /*10e40*/  BRA.U UP0, `(.L_x_461) ;  /* 0x0000000500187547 */ /* 0x000fee000b800000 */
        /* <DEDUP_REMOVED lines=13> */
.L_x_464:
[----:B------:R-:W2:Y:S02]  /*10f20*/  LDG.E.U8 R2, desc[UR36][R2.64] ;  /* 0x0000002402027981 */ /* 0x000ea4000c1e1100 */
[----:B--2---:R-:W-:-:S04]  /*10f30*/  I2FP.F32.U32 R0, R2 ;  /* 0x0000000200007245 */ /* 0x004fc80000201000 */
[----:B------:R-:W-:-:S04]  /*10f40*/  F2FP.F16.F32.PACK_AB R0, RZ, R0 ;  /* 0x00000000ff00723e */ /* 0x000fc800000000ff */
[----:B------:R-:W-:Y:S01]  /*10f50*/  PRMT R23, R0, 0x7610, R23 ;  /* 0x0000761000177816 */ /* 0x000fe20000000017 */
[----:B------:R-:W-:Y:S06]  /*10f60*/  BRA `(.L_x_466) ;  /* 0x0000000c00b47947 */ /* 0x000fec0003800000 */
.L_x_463:
        /* <DEDUP_REMOVED lines=11> */
.L_x_468:
[----:B------:R-:W2:Y:S02]  /*11020*/  LDG.E R2, desc[UR36][R2.64] ;  /* 0x0000002402027981 */ /* 0x000ea4000c1e1900 */
[----:B--2---:R-:W-:-:S04]  /*11030*/  I2FP.F32.S32 R0, R2 ;  /* 0x0000000200007245 */ /* 0x004fc80000201400 */
[----:B------:R-:W-:-:S04]  /*11040*/  F2FP.F16.F32.PACK_AB R0, RZ, R0 ;  /* 0x00000000ff00723e */ /* 0x000fc800000000ff */
[----:B------:R-:W-:Y:S01]  /*11050*/  PRMT R23, R0, 0x7610, R23 ;  /* 0x0000761000177816 */ /* 0x000fe20000000017 */
[----:B------:R-:W-:Y:S06]  /*11060*/  BRA `(.L_x_466) ;  /* 0x0000000c00747947 */ /* 0x000fec0003800000 */
.L_x_467:
[----:B------:R-:W2:Y:S02]  /*11070*/  LDG.E.U16 R2, desc[UR36][R2.64] ;  /* 0x0000002402027981 */ /* 0x000ea4000c1e1500 */
[----:B--2---:R-:W0:Y:S02]  /*11080*/  I2F.S16 R0, R2 ;  /* 0x0000000200007306 */ /* 0x004e240000101400 */
[----:B0-----:R-:W-:-:S04]  /*11090*/  F2FP.F16.F32.PACK_AB R0, RZ, R0 ;  /* 0x00000000ff00723e */ /* 0x001fc800000000ff */
[----:B------:R-:W-:Y:S01]  /*110a0*/  PRMT R23, R0, 0x7610, R23 ;  /* 0x0000761000177816 */ /* 0x000fe20000000017 */
[----:B------:R-:W-:Y:S06]  /*110b0*/  BRA `(.L_x_466) ;  /* 0x0000000c00607947 */ /* 0x000fec0003800000 */
.L_x_462:
        /* <DEDUP_REMOVED lines=9> */
.L_x_470:
[----:B------:R1:W5:Y:S01]  /*11150*/  LDG.E.U16 R23, desc[UR36][R2.64] ;  /* 0x0000002402177981 */ /* 0x000362000c1e1500 */
[----:B------:R-:W-:Y:S05]  /*11160*/  BRA `(.L_x_466) ;  /* 0x0000000c00347947 */ /* 0x000fea0003800000 */
.L_x_469:
        /* <DEDUP_REMOVED lines=9> */
.L_x_472:
[----:B------:R0:W5:Y:S01]  /*11200*/  LDG.E.U16 R23, desc[UR36][R2.64] ;  /* 0x0000002402177981 */ /* 0x000162000c1e1500 */
[----:B------:R-:W-:Y:S05]  /*11210*/  BRA `(.L_x_466) ;  /* 0x0000000c00087947 */ /* 0x000fea0003800000 */
.L_x_471:
        /* <DEDUP_REMOVED lines=9> */
.L_x_461:
        /* <DEDUP_REMOVED lines=14> */
.L_x_475:
        /* <DEDUP_REMOVED lines=9> */
.L_x_474:
[----:B------:R-:W-:-:S09]  /*11420*/  UISETP.NE.AND UP0, UPT, UR4, 0xf, UPT ;  /* 0x0000000f0400788c */ /* 0x000fd2000bf05270 */
[----:B------:R-:W-:Y:S05]  /*11430*/  BRA.U !UP0, `(.L_x_476) ;  /* 0x00000001089c7547 */ /* 0x000fea000b800000 */
[----:B------:R-:W-:-:S09]  /*11440*/  UISETP.NE.AND UP0, UPT, UR4, 0x17, UPT ;  /* 0x000000170400788c */ /* 0x000fd2000bf05270 */
[----:B------:R-:W-:Y:S05]  /*11450*/  BRA.U !UP0, `(.L_x_477) ;  /* 0x00000001085c7547 */ /* 0x000fea000b800000 */
[----:B------:R-:W-:-:S09]  /*11460*/  UISETP.NE.AND UP0, UPT, UR4, 0x18, UPT ;  /* 0x000000180400788c */ /* 0x000fd2000bf05270 */
[----:B------:R-:W-:Y:S05]  /*11470*/  BRA.U UP0, `(.L_x_465) ;  /* 0x0000000900047547 */ /* 0x000fea000b800000 */
[----:B------:R-:W2:Y:S01]  /*11480*/  LDG.E.U8 R0, desc[UR36][R2.64] ;  /* 0x0000002402007981 */ /* 0x000ea2000c1e1100 */
[----:B------:R-:W-:Y:S01]  /*11490*/  MOV R6, 0x1f ;  /* 0x0000001f00067802 */ /* 0x000fe20000000f00 */
        /* <DEDUP_REMOVED lines=15> */
[----:B------:R-:W-:-:S04]  /*11590*/  LOP3.LUT R5, R5, 0x80000000, R0, 0xf8, !PT ;  /* 0x8000000005057812 */ /* 0x000fc800078ef800 */
[----:B------:R-:W-:-:S04]  /*115a0*/  F2FP.F16.F32.PACK_AB R5, RZ, R5 ;  /* 0x00000005ff05723e */ /* 0x000fc800000000ff */
[----:B------:R-:W-:Y:S01]  /*115b0*/  PRMT R23, R5, 0x7610, R23 ;  /* 0x0000761005177816 */ /* 0x000fe20000000017 */
[----:B------:R-:W-:Y:S06]  /*115c0*/  BRA `(.L_x_466) ;  /* 0x00000008001c7947 */ /* 0x000fec0003800000 */
.L_x_477:
        /* <DEDUP_REMOVED lines=14> */
.L_x_476:
[----:B------:R-:W2:Y:S02]  /*116b0*/  LDG.E.U16 R0, desc[UR36][R2.64] ;  /* 0x0000002402007981 */ /* 0x000ea4000c1e1500 */
[----:B--2---:R-:W-:-:S05]  /*116c0*/  IMAD.U32 R0, R0, 0x10000, RZ ;  /* 0x0001000000007824 */ /* 0x004fca00078e00ff */
[----:B------:R-:W-:-:S04]  /*116d0*/  F2FP.F16.F32.PACK_AB R0, RZ, R0 ;  /* 0x00000000ff00723e */ /* 0x000fc800000000ff */
[----:B------:R-:W-:Y:S01]  /*116e0*/  PRMT R23, R0, 0x7610, R23 ;  /* 0x0000761000177816 */ /* 0x000fe20000000017 */
[----:B------:R-:W-:Y:S06]  /*116f0*/  BRA `(.L_x_466) ;  /* 0x0000000400d07947 */ /* 0x000fec0003800000 */
.L_x_473:
        /* <DEDUP_REMOVED lines=13> */
.L_x_480:
        /* <DEDUP_REMOVED lines=21> */
.L_x_484:
[----:B------:R-:W-:Y:S05]  /*11920*/  BSYNC.RECONVERGENT B1 ;  /* 0x0000000000017941 */ /* 0x000fea0003800200 */
.L_x_483:
[----:B------:R-:W-:Y:S01]  /*11930*/  IMAD.SHL.U32 R0, R0, 0x100000, RZ ;  /* 0x0010000000007824 */ /* 0x000fe200078e00ff */
[----:B------:R-:W-:-:S04]  /*11940*/  LEA R2, R2, 0x3b800000, 0x17 ;  /* 0x3b80000002027811 */ /* 0x000fc800078eb8ff */
[----:B------:R-:W-:-:S07]  /*11950*/  LOP3.LUT R0, R2, R0, R7, 0xfe, !PT ;  /* 0x0000000002007212 */ /* 0x000fce00078efe07 */
.L_x_482:
[----:B------:R-:W-:Y:S05]  /*11960*/  BSYNC.RECONVERGENT B0 ;  /* 0x0000000000007941 */ /* 0x000fea0003800200 */
.L_x_481:
[----:B------:R-:W-:-:S04]  /*11970*/  F2FP.F16.F32.PACK_AB R0, RZ, R0 ;  /* 0x00000000ff00723e */ /* 0x000fc800000000ff */
[----:B------:R-:W-:Y:S01]  /*11980*/  PRMT R23, R0, 0x7610, R23 ;  /* 0x0000761000177816 */ /* 0x000fe20000000017 */
[----:B------:R-:W-:Y:S06]  /*11990*/  BRA `(.L_x_466) ;  /* 0x0000000400287947 */ /* 0x000fec0003800000 */
.L_x_479:
        /* <DEDUP_REMOVED lines=21> */
.L_x_488:
[----:B------:R-:W-:Y:S05]  /*11af0*/  BSYNC.RECONVERGENT B1 ;  /* 0x0000000000017941 */ /* 0x000fea0003800200 */
.L_x_487:
[----:B------:R-:W-:Y:S01]  /*11b00*/  IMAD.SHL.U32 R0, R0, 0x200000, RZ ;  /* 0x0020000000007824 */ /* 0x000fe200078e00ff */
[----:B------:R-:W-:-:S04]  /*11b10*/  LEA R2, R2, 0x37800000, 0x17 ;  /* 0x3780000002027811 */ /* 0x000fc800078eb8ff */
[----:B------:R-:W-:-:S07]  /*11b20*/  LOP3.LUT R0, R2, R0, R7, 0xfe, !PT ;  /* 0x0000000002007212 */ /* 0x000fce00078efe07 */
.L_x_486:
[----:B------:R-:W-:Y:S05]  /*11b30*/  BSYNC.RECONVERGENT B0 ;  /* 0x0000000000007941 */ /* 0x000fea0003800200 */
.L_x_485:
[----:B------:R-:W-:-:S04]  /*11b40*/  F2FP.F16.F32.PACK_AB R0, RZ, R0 ;  /* 0x00000000ff00723e */ /* 0x000fc800000000ff */
[----:B------:R-:W-:Y:S01]  /*11b50*/  PRMT R23, R0, 0x7610, R23 ;  /* 0x0000761000177816 */ /* 0x000fe20000000017 */
[----:B------:R-:W-:Y:S06]  /*11b60*/  BRA `(.L_x_466) ;  /* 0x0000000000b47947 */ /* 0x000fec0003800000 */
.L_x_478:
        /* <DEDUP_REMOVED lines=14> */
.L_x_492:
[----:B------:R-:W-:Y:S05]  /*11c50*/  BSYNC.RECONVERGENT B0 ;  /* 0x0000000000007941 */ /* 0x000fea0003800200 */
.L_x_491:
[----:B------:R-:W-:-:S04]  /*11c60*/  F2FP.F16.F32.PACK_AB R0, RZ, R0 ;  /* 0x00000000ff00723e */ /* 0x000fc800000000ff */
[----:B------:R-:W-:Y:S01]  /*11c70*/  PRMT R23, R0, 0x7610, R23 ;  /* 0x0000761000177816 */ /* 0x000fe20000000017 */
[----:B------:R-:W-:Y:S06]  /*11c80*/  BRA `(.L_x_466) ;  /* 0x00000000006c7947 */ /* 0x000fec0003800000 */
.L_x_465:
        /* <DEDUP_REMOVED lines=15> */
[----:B--2---:R-:W-:Y:S05]  /*11d80*/  CALL.ABS.NOINC R2 ;  /* 0x0000000002007343 */ /* 0x004fea0003c00000 */
.L_x_493:
[----:B------:R-:W-:Y:S01]  /*11d90*/  PRMT R23, RZ, 0x7610, R23 ;  /* 0x00007610ff177816 */ /* 0x000fe20000000017 */
[----:B------:R-:W-:Y:S06]  /*11da0*/  BRA `(.L_x_466) ;  /* 0x0000000000247947 */ /* 0x000fec0003800000 */
.L_x_490:
[----:B------:R-:W2:Y:S02]  /*11db0*/  LDG.E.64 R2, desc[UR36][R2.64] ;  /* 0x0000002402027981 */ /* 0x000ea4000c1e1b00 */
[----:B--2---:R-:W0:Y:S02]  /*11dc0*/  I2F.U64 R0, R2 ;  /* 0x0000000200007312 */ /* 0x004e240000301000 */
[----:B0-----:R-:W-:-:S04]  /*11dd0*/  F2FP.F16.F32.PACK_AB R0, RZ, R0 ;  /* 0x00000000ff00723e */ /* 0x001fc800000000ff */
[----:B------:R-:W-:Y:S01]  /*11de0*/  PRMT R23, R0, 0x7610, R23 ;  /* 0x0000761000177816 */ /* 0x000fe20000000017 */
[----:B------:R-:W-:Y:S06]  /*11df0*/  BRA `(.L_x_466) ;  /* 0x0000000000107947 */ /* 0x000fec0003800000 */
.L_x_489:
[----:B------:R-:W2:Y:S02]  /*11e00*/  LDG.E R2, desc[UR36][R2.64] ;  /* 0x0000002402027981 */ /* 0x000ea4000c1e1900 */
[----:B--2---:R-:W-:-:S04]  /*11e10*/  I2FP.F32.U32 R0, R2 ;  /* 0x0000000200007245 */ /* 0x004fc80000201000 */
[----:B------:R-:W-:-:S04]  /*11e20*/  F2FP.F16.F32.PACK_AB R0, RZ, R0 ;  /* 0x00000000ff00723e */ /* 0x000fc800000000ff */
[----:B------:R-:W-:-:S07]  /*11e30*/  PRMT R23, R0, 0x7610, R23 ;  /* 0x0000761000177816 */ /* 0x000fce0000000017 */
.L_x_466:
        /* <DEDUP_REMOVED lines=19> */
.L_x_498:
[----:B------:R-:W2:Y:S02]  /*11f70*/  LDG.E.U8 R2, desc[UR36][R2.64] ;  /* 0x0000002402027981 */ /* 0x000ea4000c1e1100 */
[----:B--2---:R-:W-:-:S04]  /*11f80*/  ISETP.NE.AND P0, PT, R2, RZ, PT ;  /* 0x000000ff0200720c */ /* 0x004fc80003f05270 */
[----:B------:R-:W-:Y:S01]  /*11f90*/  P2R R19, PR, RZ, 0x1 ;  /* 0x00000001ff137803 */ /* 0x000fe20000000000 */
[----:B------:R-:W-:Y:S08]  /*11fa0*/  BRA `(.L_x_500) ;  /* 0x0000000800847947 */ /* 0x000ff00003800000 */
.L_x_497:
        /* <DEDUP_REMOVED lines=11> */
.L_x_502:
[----:B------:R-:W2:Y:S02]  /*12060*/  LDG.E R2, desc[UR36][R2.64] ;  /* 0x0000002402027981 */ /* 0x000ea4000c1e1900 */
[----:B--2---:R-:W-:-:S04]  /*12070*/  ISETP.NE.AND P0, PT, R2, RZ, PT ;  /* 0x000000ff0200720c */ /* 0x004fc80003f05270 */
[----:B------:R-:W-:Y:S01]  /*12080*/  P2R R19, PR, RZ, 0x1 ;  /* 0x00000001ff137803 */ /* 0x000fe20000000000 */
[----:B------:R-:W-:Y:S08]  /*12090*/  BRA `(.L_x_500) ;  /* 0x0000000800487947 */ /* 0x000ff00003800000 */
.L_x_501:
[----:B------:R-:W2:Y:S02]  /*120a0*/  LDG.E.U16 R2, desc[UR36][R2.64] ;  /* 0x0000002402027981 */ /* 0x000ea4000c1e1500 */
[----:B--2---:R-:W-:-:S04]  /*120b0*/  ISETP.NE.AND P0, PT, R2, RZ, PT ;  /* 0x000000ff0200720c */ /* 0x004fc80003f05270 */
[----:B------:R-:W-:Y:S01]  /*120c0*/  P2R R19, PR, RZ, 0x1 ;  /* 0x00000001ff137803 */ /* 0x000fe20000000000 */
[----:B------:R-:W-:Y:S08]  /*120d0*/  BRA `(.L_x_500) ;  /* 0x0000000800387947 */ /* 0x000ff00003800000 */
.L_x_496:
        /* <DEDUP_REMOVED lines=10> */
.L_x_504:
[----:B------:R-:W2:Y:S02]  /*12180*/  LDG.E.U16 R0, desc[UR36][R2.64] ;  /* 0x0000002402007981 */ /* 0x000ea4000c1e1500 */
[----:B--2---:R-:W-:-:S05]  /*12190*/  HADD2.F32 R0, -RZ, R0.H0_H0 ;  /* 0x20000000ff007230 */ /* 0x004fca0000004100 */
[----:B------:R-:W-:-:S04]  /*121a0*/  FSETP.NEU.FTZ.AND P0, PT, R0, RZ, PT ;  /* 0x000000ff0000720b */ /* 0x000fc80003f1d000 */
[----:B------:R-:W-:Y:S01]  /*121b0*/  P2R R19, PR, RZ, 0x1 ;  /* 0x00000001ff137803 */ /* 0x000fe20000000000 */
[----:B------:R-:W-:Y:S08]  /*121c0*/  BRA `(.L_x_500) ;  /* 0x0000000400fc7947 */ /* 0x000ff00003800000 */
.L_x_503:
        /* <DEDUP_REMOVED lines=12> */
.L_x_506:
        /* <DEDUP_REMOVED lines=10> */
.L_x_505:
[----:B------:R-:W2:Y:S02]  /*12330*/  LDG.E.64 R2, desc[UR36][R2.64] ;  /* 0x0000002402027981 */ /* 0x000ea4000c1e1b00 */
[----:B--2---:R-:W-:-:S06]  /*12340*/  DSETP.NEU.AND P0, PT, R2, RZ, PT ;  /* 0x000000ff0200722a */ /* 0x004fcc0003f0d000 */
[----:B------:R-:W-:Y:S01]  /*12350*/  P2R R19, PR, RZ, 0x1 ;  /* 0x00000001ff137803 */ /* 0x000fe20000000000 */
[----:B------:R-:W-:Y:S07]  /*12360*/  BRA `(.L_x_500) ;  /* 0x0000000400947947 */ /* 0x000fee0003800000 */
.L_x_495:
        /* <DEDUP_REMOVED lines=12> */
.L_x_509:
[----:B------:R-:W2:Y:S02]  /*12430*/  LDG.E.128 R4, desc[UR36][R2.64] ;  /* 0x0000002402047981 */ /* 0x000ea4000c1e1d00 */
[----:B--2---:R-:W-:-:S06]  /*12440*/  DSETP.NEU.AND P0, PT, R6, RZ, PT ;  /* 0x000000ff0600722a */ /* 0x004fcc0003f0d000 */
[----:B------:R-:W-:-:S06]  /*12450*/  DSETP.NEU.OR P0, PT, R4, RZ, P0 ;  /* 0x000000ff0400722a */ /* 0x000fcc000070d400 */
[----:B------:R-:W-:Y:S01]  /*12460*/  P2R R19, PR, RZ, 0x1 ;  /* 0x00000001ff137803 */ /* 0x000fe20000000000 */
[----:B------:R-:W-:Y:S07]  /*12470*/  BRA `(.L_x_500) ;  /* 0x0000000400507947 */ /* 0x000fee0003800000 */
.L_x_508:
        /* <DEDUP_REMOVED lines=10> */
.L_x_511:
[----:B------:R-:W2:Y:S02]  /*12520*/  LDG.E.U8 R2, desc[UR36][R2.64] ;  /* 0x0000002402027981 */ /* 0x000ea4000c1e1100 */
[----:B--2---:R-:W-:-:S05]  /*12530*/  IMAD.SHL.U32 R0, R2, 0x2000000, RZ ;  /* 0x0200000002007824 */ /* 0x004fca00078e00ff */
        /* <DEDUP_REMOVED lines=10> */
.L_x_510:
[----:B------:R-:W2:Y:S02]  /*125e0*/  LDG.E.U16 R0, desc[UR36][R2.64] ;  /* 0x0000002402007981 */ /* 0x000ea4000c1e1500 */
[----:B--2---:R-:W-:-:S05]  /*125f0*/  IMAD.U32 R0, R0, 0x10000, RZ ;  /* 0x0001000000007824 */ /* 0x004fca00078e00ff */
[----:B------:R-:W-:-:S04]  /*12600*/  FSETP.NEU.FTZ.AND P0, PT, R0, RZ, PT ;  /* 0x000000ff0000720b */ /* 0x000fc80003f1d000 */
[----:B------:R-:W-:Y:S01]  /*12610*/  P2R R19, PR, RZ, 0x1 ;  /* 0x00000001ff137803 */ /* 0x000fe20000000000 */
[----:B------:R-:W-:Y:S08]  /*12620*/  BRA `(.L_x_500) ;  /* 0x0000000000e47947 */ /* 0x000ff00003800000 */
.L_x_507:
        /* <DEDUP_REMOVED lines=12> */
.L_x_514:
[----:B------:R-:W2:Y:S02]  /*126f0*/  LDG.E.U8 R2, desc[UR36][R2.64] ;  /* 0x0000002402027981 */ /* 0x000ea4000c1e1100 */
[----:B--2---:R-:W-:-:S04]  /*12700*/  ISETP.NE.AND P0, PT, R2, RZ, PT ;  /* 0x000000ff0200720c */ /* 0x004fc80003f05270 */
[----:B------:R-:W-:Y:S01]  /*12710*/  P2R R19, PR, RZ, 0x1 ;  /* 0x00000001ff137803 */ /* 0x000fe20000000000 */
[----:B------:R-:W-:Y:S08]  /*12720*/  BRA `(.L_x_500) ;  /* 0x0000000000a47947 */ /* 0x000ff00003800000 */
.L_x_513:
[----:B------:R-:W2:Y:S02]  /*12730*/  LDG.E.U8 R2, desc[UR36][R2.64] ;  /* 0x0000002402027981 */ /* 0x000ea4000c1e1100 */
[----:B--2---:R-:W-:-:S04]  /*12740*/  ISETP.NE.AND P0, PT, R2, RZ, PT ;  /* 0x000000ff0200720c */ /* 0x004fc80003f05270 */
[----:B------:R-:W-:Y:S01]  /*12750*/  P2R R19, PR, RZ, 0x1 ;  /* 0x00000001ff137803 */ /* 0x000fe20000000000 */
[----:B------:R-:W-:Y:S08]  /*12760*/  BRA `(.L_x_500) ;  /* 0x0000000000947947 */ /* 0x000ff00003800000 */
.L_x_512:
        /* <DEDUP_REMOVED lines=10> */
.L_x_499:
        /* <DEDUP_REMOVED lines=15> */
[----:B--2--5:R-:W-:Y:S05]  /*12900*/  CALL.ABS.NOINC R2 ;  /* 0x0000000002007343 */ /* 0x024fea0003c00000 */
.L_x_517:
[----:B------:R-:W-:-:S04]  /*12910*/  PLOP3.LUT P0, PT, PT, PT, PT, 0x8, 0x80 ;  /* 0x000000000080781c */ /* 0x000fc80003f0e170 */
[----:B------:R-:W-:Y:S01]  /*12920*/  P2R R19, PR, RZ, 0x1 ;  /* 0x00000001ff137803 */ /* 0x000fe20000000000 */
[----:B------:R-:W-:Y:S08]  /*12930*/  BRA `(.L_x_500) ;  /* 0x0000000000207947 */ /* 0x000ff00003800000 */
.L_x_516:
[----:B------:R-:W2:Y:S02]  /*12940*/  LDG.E.64 R2, desc[UR36][R2.64] ;  /* 0x0000002402027981 */ /* 0x000ea4000c1e1b00 */
[----:B--2---:R-:W-:-:S04]  /*12950*/  ISETP.NE.U32.AND P0, PT, R2, RZ, PT ;  /* 0x000000ff0200720c */ /* 0x004fc80003f05070 */
[----:B------:R-:W-:-:S04]  /*12960*/  ISETP.NE.AND.EX P0, PT, R3, RZ, PT, P0 ;  /* 0x000000ff0300720c */ /* 0x000fc80003f05300 */
[----:B------:R-:W-:Y:S01]  /*12970*/  P2R R19, PR, RZ, 0x1 ;  /* 0x00000001ff137803 */ /* 0x000fe20000000000 */
[----:B------:R-:W-:Y:S08]  /*12980*/  BRA `(.L_x_500) ;  /* 0x00000000000c7947 */ /* 0x000ff00003800000 */
.L_x_515:
[----:B------:R-:W2:Y:S02]  /*12990*/  LDG.E R2, desc[UR36][R2.64] ;  /* 0x0000002402027981 */ /* 0x000ea4000c1e1900 */
[----:B--2---:R-:W-:-:S04]  /*129a0*/  ISETP.NE.AND P0, PT, R2, RZ, PT ;  /* 0x000000ff0200720c */ /* 0x004fc80003f05270 */
[----:B------:R-:W-:-:S09]  /*129b0*/  P2R R19, PR, RZ, 0x1 ;  /* 0x00000001ff137803 */ /* 0x000fd20000000000 */
.L_x_500:
[----:B------:R-:W-:Y:S05]  /*129c0*/  BSYNC.RECONVERGENT B6 ;  /* 0x0000000000067941 */ /* 0x000fea0003800200 */
.L_x_494:
        /* <DEDUP_REMOVED lines=17> */
.L_x_521:
[----:B------:R0:W5:Y:S01]  /*12ae0*/  LDG.E.U8 R2, desc[UR36][R4.64] ;  /* 0x0000002404027981 */ /* 0x000162000c1e1100 */
[----:B------:R-:W-:Y:S01]  /*12af0*/  HFMA2 R3, -RZ, RZ, 0, 0 ;  /* 0x00000000ff037431 */ /* 0x000fe200000001ff */
[----:B------:R-:W-:Y:S06]  /*12b00*/  BRA `(.L_x_523) ;  /* 0x0000000c00407947 */ /* 0x000fec0003800000 */
.L_x_520:
        /* <DEDUP_REMOVED lines=8> */
.L_x_525:
[----:B------:R-:W2:Y:S02]  /*12b90*/  LDG.E R2, desc[UR36][R4.64] ;  /* 0x0000002404027981 */ /* 0x000ea4000c1e1900 */
[----:B--2---:R-:W-:Y:S01]  /*12ba0*/  SHF.R.S32.HI R3, RZ, 0x1f, R2 ;  /* 0x0000001fff037819 */ /* 0x004fe20000011402 */
[----:B------:R-:W-:Y:S06]  /*12bb0*/  BRA `(.L_x_523) ;  /* 0x0000000c00147947 */ /* 0x000fec0003800000 */
.L_x_524:
[----:B------:R-:W2:Y:S02]  /*12bc0*/  LDG.E.S16 R2, desc[UR36][R4.64] ;  /* 0x0000002404027981 */ /* 0x000ea4000c1e1700 */
[----:B--2---:R-:W-:Y:S01]  /*12bd0*/  SHF.R.S32.HI R3, RZ, 0x1f, R2 ;  /* 0x0000001fff037819 */ /* 0x004fe20000011402 */
[----:B------:R-:W-:Y:S06]  /*12be0*/  BRA `(.L_x_523) ;  /* 0x0000000c00087947 */ /* 0x000fec0003800000 */
.L_x_519:
[----:B------:R-:W-:-:S09]  /*12bf0*/  UISETP.GT.AND UP0, UPT, UR4, 0x6, UPT ;  /* 0x000000060400788c */ /* 0x000fd2000bf04270 */
[----:B------:R-:W-:Y:S05]  /*12c00*/  BRA.U UP0, `(.L_x_526) ;  /* 0x00000001002c7547 */ /* 0x000fea000b800000 */
[----:B------:R-:W-:-:S09]  /*12c10*/  UISETP.NE.AND UP0, UPT, UR4, 0x5, UPT ;  /* 0x000000050400788c */ /* 0x000fd2000bf05270 */
[----:B------:R-:W-:Y:S05]  /*12c20*/  BRA.U !UP0, `(.L_x_527) ;  /* 0x0000000108147547 */ /* 0x000fea000b800000 */
[----:B------:R-:W-:-:S09]  /*12c30*/  UISETP.NE.AND UP0, UPT, UR4, 0x6, UPT ;  /* 0x000000060400788c */ /* 0x000fd2000bf05270 */
[----:B------:R-:W-:Y:S05]  /*12c40*/  BRA.U UP0, `(.L_x_522) ;  /* 0x0000000900987547 */ /* 0x000fea000b800000 */
[----:B------:R-:W2:Y:S02]  /*12c50*/  LDG.E R2, desc[UR36][R4.64] ;  /* 0x0000002404027981 */ /* 0x000ea4000c1e1900 */
[----:B--2---:R-:W1:Y:S01]  /*12c60*/  F2I.S64.TRUNC R2, R2 ;  /* 0x0000000200027311 */ /* 0x004e62000020d900 */
[----:B------:R-:W-:Y:S05]  /*12c70*/  BRA `(.L_x_523) ;  /* 0x0000000800e47947 */ /* 0x000fea0003800000 */
.L_x_527:
[----:B------:R-:W2:Y:S02]  /*12c80*/  LDG.E.U16 R4, desc[UR36][R4.64] ;  /* 0x0000002404047981 */ /* 0x000ea4000c1e1500 */
[----:B--2---:R-:W-:-:S06]  /*12c90*/  HADD2.F32 R2, -RZ, R4.H0_H0 ;  /* 0x20000004ff027230 */ /* 0x004fcc0000004100 */
[----:B------:R-:W0:Y:S01]  /*12ca0*/  F2I.S64.TRUNC R2, R2 ;  /* 0x0000000200027311 */ /* 0x000e22000020d900 */
[----:B------:R-:W-:Y:S05]  /*12cb0*/  BRA `(.L_x_523) ;  /* 0x0000000800d47947 */ /* 0x000fea0003800000 */
.L_x_526:
[----:B------:R-:W-:-:S09]  /*12cc0*/  UISETP.NE.AND UP0, UPT, UR4, 0x7, UPT ;  /* 0x000000070400788c */ /* 0x000fd2000bf05270 */
[----:B------:R-:W-:Y:S05]  /*12cd0*/  BRA.U !UP0, `(.L_x_528) ;  /* 0x00000001082c7547 */ /* 0x000fea000b800000 */
[----:B------:R-:W-:-:S09]  /*12ce0*/  UISETP.NE.AND UP0, UPT, UR4, 0x8, UPT ;  /* 0x000000080400788c */ /* 0x000fd2000bf05270 */
[----:B------:R-:W-:Y:S05]  /*12cf0*/  BRA.U !UP0, `(.L_x_529) ;  /* 0x0000000108147547 */ /* 0x000fea000b800000 */
[----:B------:R-:W-:-:S09]  /*12d00*/  UISETP.NE.AND UP0, UPT, UR4, 0x9, UPT ;  /* 0x000000090400788c */ /* 0x000fd2000bf05270 */
[----:B------:R-:W-:Y:S05]  /*12d10*/  BRA.U UP0, `(.L_x_522) ;  /* 0x0000000900647547 */ /* 0x000fea000b800000 */
[----:B------:R-:W2:Y:S02]  /*12d20*/  LDG.E R2, desc[UR36][R4.64] ;  /* 0x0000002404027981 */ /* 0x000ea4000c1e1900 */
[----:B--2---:R-:W3:Y:S01]  /*12d30*/  F2I.S64.TRUNC R2, R2 ;  /* 0x0000000200027311 */ /* 0x004ee2000020d900 */
[----:B------:R-:W-:Y:S05]  /*12d40*/  BRA `(.L_x_523) ;  /* 0x0000000800b07947 */ /* 0x000fea0003800000 */
.L_x_529:
[----:B------:R-:W2:Y:S02]  /*12d50*/  LDG.E.U16 R4, desc[UR36][R4.64] ;  /* 0x0000002404047981 */ /* 0x000ea4000c1e1500 */
[----:B--2---:R-:W-:-:S06]  /*12d60*/  HADD2.F32 R2, -RZ, R4.H0_H0 ;  /* 0x20000004ff027230 */ /* 0x004fcc0000004100 */
[----:B------:R-:W2:Y:S01]  /*12d70*/  F2I.S64.TRUNC R2, R2 ;  /* 0x0000000200027311 */ /* 0x000ea2000020d900 */
[----:B------:R-:W-:Y:S05]  /*12d80*/  BRA `(.L_x_523) ;  /* 0x0000000800a07947 */ /* 0x000fea0003800000 */
.L_x_528:
[----:B------:R-:W2:Y:S02]  /*12d90*/  LDG.E.64 R2, desc[UR36][R4.64] ;  /* 0x0000002404027981 */ /* 0x000ea4000c1e1b00 */
[----:B--2---:R-:W4:Y:S01]  /*12da0*/  F2I.S64.F64.TRUNC R2, R2 ;  /* 0x0000000200027311 */ /* 0x004f22000030d900 */
[----:B------:R-:W-:Y:S05]  /*12db0*/  BRA `(.L_x_523) ;  /* 0x0000000800947947 */ /* 0x000fea0003800000 */
.L_x_518:
        /* <DEDUP_REMOVED lines=13> */
.L_x_532:
[----:B------:R-:W2:Y:S02]  /*12e90*/  LDG.E.64 R2, desc[UR36][R4.64] ;  /* 0x0000002404027981 */ /* 0x000ea4000c1e1b00 */
[----:B--2---:R-:W0:Y:S01]  /*12ea0*/  F2I.S64.F64.TRUNC R2, R2 ;  /* 0x0000000200027311 */ /* 0x004e22000030d900 */
[----:B------:R-:W-:Y:S05]  /*12eb0*/  BRA `(.L_x_523) ;  /* 0x0000000800547947 */ /* 0x000fea0003800000 */
.L_x_531:
        /* <DEDUP_REMOVED lines=23> */
[----:B------:R-:W-:-:S06]  /*13030*/  LOP3.LUT R3, R3, 0x80000000, R0, 0xf8, !PT ;  /* 0x8000000003037812 */ /* 0x000fcc00078ef800 */
[----:B------:R-:W0:Y:S01]  /*13040*/  F2I.S64.TRUNC R2, R3 ;  /* 0x0000000300027311 */ /* 0x000e22000020d900 */
[----:B------:R-:W-:Y:S05]  /*13050*/  BRA `(.L_x_523) ;  /* 0x0000000400ec7947 */ /* 0x000fea0003800000 */
.L_x_534:
        /* <DEDUP_REMOVED lines=11> */
[----:B------:R-:W0:Y:S01]  /*13110*/  F2I.S64.TRUNC R2, R3 ;  /* 0x0000000300027311 */ /* 0x000e22000020d900 */
[----:B------:R-:W-:Y:S05]  /*13120*/  BRA `(.L_x_523) ;  /* 0x0000000400b87947 */ /* 0x000fea0003800000 */
.L_x_533:
[----:B------:R-:W2:Y:S02]  /*13130*/  LDG.E.U16 R2, desc[UR36][R4.64] ;  /* 0x0000002404027981 */ /* 0x000ea4000c1e1500 */
[----:B--2---:R-:W-:-:S06]  /*13140*/  IMAD.U32 R2, R2, 0x10000, RZ ;  /* 0x0001000002027824 */ /* 0x004fcc00078e00ff */
[----:B------:R-:W0:Y:S01]  /*13150*/  F2I.S64.TRUNC R2, R2 ;  /* 0x0000000200027311 */ /* 0x000e22000020d900 */
[----:B------:R-:W-:Y:S05]  /*13160*/  BRA `(.L_x_523) ;  /* 0x0000000400a87947 */ /* 0x000fea0003800000 */
.L_x_530:
        /* <DEDUP_REMOVED lines=11> */
.L_x_537:
        /* <DEDUP_REMOVED lines=11> */
[----:B------:R-:W-:-:S04]  /*132d0*/  SHF.R.U32.HI R0, RZ, 0x7, R4 ;  /* 0x00000007ff007819 */ /* 0x000fc80000011604 */
[----:B------:R-:W-:Y:S02]  /*132e0*/  SHF.L.U32 R7, R0, 0x1f, RZ ;  /* 0x0000001f00077819 */ /* 0x000fe400000006ff */
        /* <DEDUP_REMOVED lines=8> */
.L_x_541:
[----:B------:R-:W-:Y:S05]  /*13370*/  BSYNC.RECONVERGENT B1 ;  /* 0x0000000000017941 */ /* 0x000fea0003800200 */
.L_x_540:
[----:B------:R-:W-:Y:S01]  /*13380*/  IMAD.SHL.U32 R0, R0, 0x100000, RZ ;  /* 0x0010000000007824 */ /* 0x000fe200078e00ff */
[----:B------:R-:W-:-:S04]  /*13390*/  LEA R2, R2, 0x3b800000, 0x17 ;  /* 0x3b80000002027811 */ /* 0x000fc800078eb8ff */
[----:B------:R-:W-:-:S07]  /*133a0*/  LOP3.LUT R2, R2, R0, R7, 0xfe, !PT ;  /* 0x0000000002027212 */ /* 0x000fce00078efe07 */
.L_x_539:
[----:B------:R-:W-:Y:S05]  /*133b0*/  BSYNC.RECONVERGENT B0 ;  /* 0x0000000000007941 */ /* 0x000fea0003800200 */
.L_x_538:
[----:B------:R-:W0:Y:S01]  /*133c0*/  F2I.S64.TRUNC R2, R2 ;  /* 0x0000000200027311 */ /* 0x000e22000020d900 */
[----:B------:R-:W-:Y:S05]  /*133d0*/  BRA `(.L_x_523) ;  /* 0x00000004000c7947 */ /* 0x000fea0003800000 */
.L_x_536:
        /* <DEDUP_REMOVED lines=21> */
.L_x_545:
[----:B------:R-:W-:Y:S05]  /*13530*/  BSYNC.RECONVERGENT B1 ;  /* 0x0000000000017941 */ /* 0x000fea0003800200 */
.L_x_544:
[----:B------:R-:W-:Y:S01]  /*13540*/  IMAD.SHL.U32 R0, R0, 0x200000, RZ ;  /* 0x0020000000007824 */ /* 0x000fe200078e00ff */
[----:B------:R-:W-:-:S04]  /*13550*/  LEA R2, R2, 0x37800000, 0x17 ;  /* 0x3780000002027811 */ /* 0x000fc800078eb8ff */
[----:B------:R-:W-:-:S07]  /*13560*/  LOP3.LUT R2, R2, R0, R7, 0xfe, !PT ;  /* 0x0000000002027212 */ /* 0x000fce00078efe07 */
.L_x_543:
[----:B------:R-:W-:Y:S05]  /*13570*/  BSYNC.RECONVERGENT B0 ;  /* 0x0000000000007941 */ /* 0x000fea0003800200 */
.L_x_542:
[----:B------:R-:W0:Y:S01]  /*13580*/  F2I.S64.TRUNC R2, R2 ;  /* 0x0000000200027311 */ /* 0x000e22000020d900 */
[----:B------:R-:W-:Y:S05]  /*13590*/  BRA `(.L_x_523) ;  /* 0x00000000009c7947 */ /* 0x000fea0003800000 */
.L_x_535:
        /* <DEDUP_REMOVED lines=14> */
.L_x_549:
[----:B------:R-:W-:Y:S05]  /*13680*/  BSYNC.RECONVERGENT B0 ;  /* 0x0000000000007941 */ /* 0x000fea0003800200 */
.L_x_548:
[----:B------:R-:W0:Y:S01]  /*13690*/  F2I.S64.TRUNC R2, R2 ;  /* 0x0000000200027311 */ /* 0x000e22000020d900 */
[----:B------:R-:W-:Y:S05]  /*136a0*/  BRA `(.L_x_523) ;  /* 0x0000000000587947 */ /* 0x000fea0003800000 */
.L_x_522:
        /* <DEDUP_REMOVED lines=16> */
.L_x_550:
[----:B------:R-:W-:Y:S01]  /*137b0*/  CS2R R2, SRZ ;  /* 0x0000000000027805 */ /* 0x000fe2000001ff00 */
[----:B------:R-:W-:Y:S06]  /*137c0*/  BRA `(.L_x_523) ;  /* 0x0000000000107947 */ /* 0x000fec0003800000 */
.L_x_547:
[----:B------:R0:W5:Y:S01]  /*137d0*/  LDG.E.64 R2, desc[UR36][R4.64] ;  /* 0x0000002404027981 */ /* 0x000162000c1e1b00 */
[----:B------:R-:W-:Y:S05]  /*137e0*/  BRA `(.L_x_523) ;  /* 0x0000000000087947 */ /* 0x000fea0003800000 */
.L_x_546:
[----:B------:R0:W5:Y:S01]  /*137f0*/  LDG.E R2, desc[UR36][R4.64] ;  /* 0x0000002404027981 */ /* 0x000162000c1e1900 */
[----:B------:R-:W-:-:S07]  /*13800*/  HFMA2 R3, -RZ, RZ, 0, 0 ;  /* 0x00000000ff037431 */ /* 0x000fce00000001ff */
.L_x_523:
[----:B------:R-:W-:Y:S01]  /*13810*/  ISETP.NE.AND P0, PT, R19, RZ, PT ;  /* 0x000000ff1300720c */ /* 0x000fe20003f05270 */
[----:B------:R-:W-:-:S12]  /*13820*/  BSSY.RECONVERGENT B0, `(.L_x_551) ;  /* 0x0000006000007945 */ /* 0x000fd80003800200 */
[----:B------:R-:W-:Y:S05]  /*13830*/  @!P0 BRA `(.L_x_552) ;  /* 0x0000000000108947 */ /* 0x000fea0003800000 */
[----:B------:R-:W0:Y:S02]  /*13840*/  LDCU.64 UR4, c[0x0][0x668] ;  /* 0x0000cd00ff0477ac */ /* 0x000e240008000a00 */
[----:B012345:R-:W-:-:S04]  /*13850*/  LEA R4, P0, R2, UR4, 0x1 ;  /* 0x0000000402047c11 */ /* 0x03ffc8000f8008ff */
[----:B------:R-:W-:-:S05]  /*13860*/  LEA.HI.X R5, R2, UR5, R3, 0x1, P0 ;  /* 0x0000000502057c11 */ /* 0x000fca00080f0c03 */
[----:B------:R0:W5:Y:S04]  /*13870*/  LDG.E.U16 R23, desc[UR36][R4.64] ;  /* 0x0000002404177981 */ /* 0x000168000c1e1500 */
.L_x_552:
[----:B------:R-:W-:Y:S05]  /*13880*/  BSYNC.RECONVERGENT B0 ;  /* 0x0000000000007941 */ /* 0x000fea0003800200 */
.L_x_551:
[----:B------:R-:W-:-:S04]  /*13890*/  ULOP3.LUT UR4, UR39, 0xff, URZ, 0xc0, !UPT ;  /* 0x000000ff27047892 */ /* 0x000fc8000f8ec0ff */
[----:B------:R-:W-:-:S09]  /*138a0*/  UISETP.GT.AND UP0, UPT, UR4, 0x9, UPT ;  /* 0x000000090400788c */ /* 0x000fd2000bf04270 */
        /* <DEDUP_REMOVED lines=11> */
[----:B0-----:R-:W-:Y:S01]  /*13960*/  STG.E.U8 desc[UR36][R16.64], R23 ;  /* 0x0000001710007986 */ /* 0x001fe2000c101124 */
[----:B------:R-:W-:Y:S05]  /*13970*/  EXIT ;  /* 0x000000000000794d */ /* 0x000fea0003800000 */
.L_x_556:
[----:B012345:R-:W-:-:S06]  /*13980*/  HADD2.F32 R3, -RZ, R23.H0_H0 ;  /* 0x20000017ff037230 */ /* 0x03ffcc0000004100 */
[----:B------:R-:W0:Y:S02]  /*13990*/  F2I.S64.TRUNC R2, R3 ;  /* 0x0000000300027311 */ /* 0x000e24000020d900 */
[----:B0-----:R-:W-:Y:S01]  /*139a0*/  STG.E.U8 desc[UR36][R16.64], R2 ;  /* 0x0000000210007986 */ /* 0x001fe2000c101124 */
[----:B------:R-:W-:Y:S05]  /*139b0*/  EXIT ;  /* 0x000000000000794d */ /* 0x000fea0003800000 */
.L_x_555:
[----:B------:R-:W-:-:S09]  /*139c0*/  UISETP.NE.AND UP0, UPT, UR4, 0x2, UPT ;  /* 0x000000020400788c */ /* 0x000fd2000bf05270 */
[----:B------:R-:W-:Y:S05]  /*139d0*/  BRA.U !UP0, `(.L_x_558) ;  /* 0x0000000108307547 */ /* 0x000fea000b800000 */
[----:B------:R-:W-:-:S09]  /*139e0*/  UISETP.NE.AND UP0, UPT, UR4, 0x3, UPT ;  /* 0x000000030400788c */ /* 0x000fd2000bf05270 */
[----:B------:R-:W-:Y:S05]  /*139f0*/  BRA.U !UP0, `(.L_x_559) ;  /* 0x0000000108187547 */ /* 0x000fea000b800000 */
[----:B------:R-:W-:-:S09]  /*13a00*/  UISETP.NE.AND UP0, UPT, UR4, 0x4, UPT ;  /* 0x000000040400788c */ /* 0x000fd2000bf05270 */
[----:B------:R-:W-:Y:S05]  /*13a10*/  BRA.U UP0, `(.L_x_557) ;  /* 0x0000000900707547 */ /* 0x000fea000b800000 */
[----:B012345:R-:W-:-:S06]  /*13a20*/  HADD2.F32 R2, -RZ, R23.H0_H0 ;  /* 0x20000017ff027230 */ /* 0x03ffcc0000004100 */
[----:B------:R-:W0:Y:S02]  /*13a30*/  F2I.S64.TRUNC R2, R2 ;  /* 0x0000000200027311 */ /* 0x000e24000020d900 */
[----:B0-----:R-:W-:Y:S01]  /*13a40*/  STG.E.64 desc[UR36][R16.64], R2 ;  /* 0x0000000210007986 */ /* 0x001fe2000c101b24 */
[----:B------:R-:W-:Y:S05]  /*13a50*/  EXIT ;  /* 0x000000000000794d */ /* 0x000fea0003800000 */
.L_x_559:
[----:B-----5:R-:W-:-:S06]  /*13a60*/  HADD2.F32 R23, -RZ, R23.H0_H0 ;  /* 0x20000017ff177230 */ /* 0x020fcc0000004100 */
[----:B------:R-:W0:Y:S02]  /*13a70*/  F2I.FTZ.TRUNC.NTZ R23, R23 ;  /* 0x0000001700177305 */ /* 0x000e24000021f100 */
[----:B0-----:R-:W-:Y:S01]  /*13a80*/  STG.E desc[UR36][R16.64], R23 ;  /* 0x0000001710007986 */ /* 0x001fe2000c101924 */
[----:B------:R-:W-:Y:S05]  /*13a90*/  EXIT ;  /* 0x000000000000794d */ /* 0x000fea0003800000 */
.L_x_558:
[----:B-----5:R-:W-:-:S06]  /*13aa0*/  HADD2.F32 R23, -RZ, R23.H0_H0 ;  /* 0x20000017ff177230 */ /* 0x020fcc0000004100 */
[----:B------:R-:W0:Y:S02]  /*13ab0*/  F2I.FTZ.TRUNC.NTZ R23, R23 ;  /* 0x0000001700177305 */ /* 0x000e24000021f100 */
[----:B0-----:R-:W-:Y:S01]  /*13ac0*/  STG.E.U16 desc[UR36][R16.64], R23 ;  /* 0x0000001710007986 */ /* 0x001fe2000c101524 */
[----:B------:R-:W-:Y:S05]  /*13ad0*/  EXIT ;  /* 0x000000000000794d */ /* 0x000fea0003800000 */
.L_x_554:
[----:B------:R-:W-:-:S09]  /*13ae0*/  UISETP.GT.AND UP0, UPT, UR4, 0x6, UPT ;  /* 0x000000060400788c */ /* 0x000fd2000bf04270 */
[----:B------:R-:W-:Y:S05]  /*13af0*/  BRA.U UP0, `(.L_x_560) ;  /* 0x0000000100247547 */ /* 0x000fea000b800000 */
[----:B------:R-:W-:-:S09]  /*13b00*/  UISETP.NE.AND UP0, UPT, UR4, 0x5, UPT ;  /* 0x000000050400788c */ /* 0x000fd2000bf05270 */
[----:B------:R-:W-:Y:S05]  /*13b10*/  BRA.U !UP0, `(.L_x_561) ;  /* 0x0000000108147547 */ /* 0x000fea000b800000 */
[----:B------:R-:W-:-:S09]  /*13b20*/  UISETP.NE.AND UP0, UPT, UR4, 0x6, UPT ;  /* 0x000000060400788c */ /* 0x000fd2000bf05270 */
[----:B------:R-:W-:Y:S05]  /*13b30*/  BRA.U UP0, `(.L_x_557) ;  /* 0x0000000900287547 */ /* 0x000fea000b800000 */
[----:B-----5:R-:W-:-:S05]  /*13b40*/  HADD2.F32 R23, -RZ, R23.H0_H0 ;  /* 0x20000017ff177230 */ /* 0x020fca0000004100 */
[----:B------:R-:W-:Y:S01]  /*13b50*/  STG.E desc[UR36][R16.64], R23 ;  /* 0x0000001710007986 */ /* 0x000fe2000c101924 */
[----:B------:R-:W-:Y:S05]  /*13b60*/  EXIT ;  /* 0x000000000000794d */ /* 0x000fea0003800000 */
.L_x_561:
[----:B-----5:R-:W-:Y:S01]  /*13b70*/  STG.E.U16 desc[UR36][R16.64], R23 ;  /* 0x0000001710007986 */ /* 0x020fe2000c101524 */
[----:B------:R-:W-:Y:S05]  /*13b80*/  EXIT ;  /* 0x000000000000794d */ /* 0x000fea0003800000 */
.L_x_560:
[----:B------:R-:W-:-:S09]  /*13b90*/  UISETP.NE.AND UP0, UPT, UR4, 0x7, UPT ;  /* 0x000000070400788c */ /* 0x000fd2000bf05270 */
[----:B------:R-:W-:Y:S05]  /*13ba0*/  BRA.U !UP0, `(.L_x_562) ;  /* 0x0000000108347547 */ /* 0x000fea000b800000 */
[----:B------:R-:W-:-:S09]  /*13bb0*/  UISETP.NE.AND UP0, UPT, UR4, 0x8, UPT ;  /* 0x000000080400788c */ /* 0x000fd2000bf05270 */
[----:B------:R-:W-:Y:S05]  /*13bc0*/  BRA.U !UP0, `(.L_x_563) ;  /* 0x0000000108187547 */ /* 0x000fea000b800000 */
[----:B------:R-:W-:-:S09]  /*13bd0*/  UISETP.NE.AND UP0, UPT, UR4, 0x9, UPT ;  /* 0x000000090400788c */ /* 0x000fd2000bf05270 */
[----:B------:R-:W-:Y:S05]  /*13be0*/  BRA.U UP0, `(.L_x_557) ;  /* 0x0000000500fc7547 */ /* 0x000fea000b800000 */
[----:B012345:R-:W-:Y:S02]  /*13bf0*/  HADD2.F32 R2, -RZ, R23.H0_H0 ;  /* 0x20000017ff027230 */ /* 0x03ffe40000004100 */
[----:B------:R-:W-:-:S05]  /*13c00*/  IMAD.MOV.U32 R3, RZ, RZ, RZ ;  /* 0x000000ffff037224 */ /* 0x000fca00078e00ff */
[----:B------:R-:W-:Y:S01]  /*13c10*/  STG.E.64 desc[UR36][R16.64], R2 ;  /* 0x0000000210007986 */ /* 0x000fe2000c101b24 */
[----:B------:R-:W-:Y:S05]  /*13c20*/  EXIT ;  /* 0x000000000000794d */ /* 0x000fea0003800000 */
.L_x_563:
[----:B-----5:R-:W-:-:S05]  /*13c30*/  HADD2.F32 R0, -RZ, R23.H0_H0 ;  /* 0x20000017ff007230 */ /* 0x020fca0000004100 */
[----:B------:R-:W-:-:S04]  /*13c40*/  F2FP.F16.F32.PACK_AB R0, RZ, R0 ;  /* 0x00000000ff00723e */ /* 0x000fc800000000ff */
[----:B------:R-:W-:-:S05]  /*13c50*/  PRMT R0, R0, 0x5410, RZ ;  /* 0x0000541000007816 */ /* 0x000fca00000000ff */
[----:B------:R-:W-:Y:S01]  /*13c60*/  STG.E desc[UR36][R16.64], R0 ;  /* 0x0000000010007986 */ /* 0x000fe2000c101924 */
[----:B------:R-:W-:Y:S05]  /*13c70*/  EXIT ;  /* 0x000000000000794d */ /* 0x000fea0003800000 */
.L_x_562:
[----:B012345:R-:W-:-:S05]  /*13c80*/  HADD2.F32 R2, -RZ, R23.H0_H0 ;  /* 0x20000017ff027230 */ /* 0x03ffca0000004100 */
[----:B------:R-:W-:-:S06]  /*13c90*/  FMUL.FTZ R2, R2, 1 ;  /* 0x3f80000002027820 */ /* 0x000fcc0000410000 */
[----:B------:R-:W0:Y:S02]  /*13ca0*/  F2F.F64.F32 R2, R2 ;  /* 0x0000000200027310 */ /* 0x000e240000201800 */
[----:B0-----:R-:W-:Y:S01]  /*13cb0*/  STG.E.64 desc[UR36][R16.64], R2 ;  /* 0x0000000210007986 */ /* 0x001fe2000c101b24 */
[----:B------:R-:W-:Y:S05]  /*13cc0*/  EXIT ;  /* 0x000000000000794d */ /* 0x000fea0003800000 */
.L_x_553:
        /* <DEDUP_REMOVED lines=10> */
[----:B012345:R-:W-:-:S06]  /*13d70*/  HADD2.F32 R3, -RZ, R23.H0_H0 ;  /* 0x20000017ff037230 */ /* 0x03ffcc0000004100 */
[----:B------:R-:W0:Y:S02]  /*13d80*/  F2I.FTZ.U32.TRUNC.NTZ R3, R3 ;  /* 0x0000000300037305 */ /* 0x000e24000021f000 */
[----:B0-----:R-:W-:Y:S01]  /*13d90*/  STG.E.U16 desc[UR36][R16.64], R3 ;  /* 0x0000000310007986 */ /* 0x001fe2000c101524 */
[----:B------:R-:W-:Y:S05]  /*13da0*/  EXIT ;  /* 0x000000000000794d */ /* 0x000fea0003800000 */
.L_x_567:
[----:B012345:R-:W-:Y:S01]  /*13db0*/  HADD2.F32 R3, -RZ, R23.H0_H0 ;  /* 0x20000017ff037230 */ /* 0x03ffe20000004100 */
        /* <DEDUP_REMOVED lines=12> */
[----:B------:R-:W-:Y:S01]  /*13e80*/  FADD.FTZ R0, R2, 8192 ;  /* 0x4600000002007421 */ /* 0x000fe20000010000 */
[----:B------:R-:W-:-:S04]  /*13e90*/  PRMT R8, RZ, 0x7610, R8 ;  /* 0x00007610ff087816 */ /* 0x000fc80000000008 */
[----:B------:R-:W-:-:S13]  /*13ea0*/  LOP3.LUT P0, R0, R0, 0xff, RZ, 0xc0, !PT ;  /* 0x000000ff00007812 */ /* 0x000fda000780c0ff */
[----:B------:R-:W-:Y:S05]  /*13eb0*/  @!P0 BRA `(.L_x_569) ;  /* 0x00000000000c8947 */ /* 0x000fea0003800000 */
.L_x_570:
[----:B------:R-:W-:-:S04]  /*13ec0*/  SHF.R.U32.HI R3, RZ, 0x18, R3 ;  /* 0x00000018ff037819 */ /* 0x000fc80000011603 */
[----:B------:R-:W-:-:S04]  /*13ed0*/  LOP3.LUT R0, R0, 0x80, R3, 0xf8, !PT ;  /* 0x0000008000007812 */ /* 0x000fc800078ef803 */
[----:B------:R-:W-:-:S07]  /*13ee0*/  PRMT R8, R0, 0x7610, R8 ;  /* 0x0000761000087816 */ /* 0x000fce0000000008 */
.L_x_569:
[----:B------:R-:W-:Y:S05]  /*13ef0*/  BSYNC.RECONVERGENT B0 ;  /* 0x0000000000007941 */ /* 0x000fea0003800200 */
.L_x_568:
[----:B------:R-:W-:Y:S01]  /*13f00*/  STG.E.U8 desc[UR36][R16.64], R8 ;  /* 0x0000000810007986 */ /* 0x000fe2000c101124 */
[----:B------:R-:W-:Y:S05]  /*13f10*/  EXIT ;  /* 0x000000000000794d */ /* 0x000fea0003800000 */
.L_x_566:
        /* <DEDUP_REMOVED lines=17> */
.L_x_573:
[----:B------:R-:W-:-:S04]  /*14030*/  SHF.R.U32.HI R3, RZ, 0x18, R3 ;  /* 0x00000018ff037819 */ /* 0x000fc80000011603 */
[----:B------:R-:W-:-:S04]  /*14040*/  LOP3.LUT R0, R0, 0x80, R3, 0xf8, !PT ;  /* 0x0000008000007812 */ /* 0x000fc800078ef803 */
[----:B------:R-:W-:-:S07]  /*14050*/  PRMT R8, R0, 0x7610, R8 ;  /* 0x0000761000087816 */ /* 0x000fce0000000008 */
.L_x_572:
[----:B------:R-:W-:Y:S05]  /*14060*/  BSYNC.RECONVERGENT B0 ;  /* 0x0000000000007941 */ /* 0x000fea0003800200 */
.L_x_571:
[----:B------:R-:W-:Y:S01]  /*14070*/  STG.E.U8 desc[UR36][R16.64], R8 ;  /* 0x0000000810007986 */ /* 0x000fe2000c101124 */
[----:B------:R-:W-:Y:S05]  /*14080*/  EXIT ;  /* 0x000000000000794d */ /* 0x000fea0003800000 */
.L_x_565:
[----:B------:R-:W-:-:S09]  /*14090*/  UISETP.NE.AND UP0, UPT, UR4, 0x1c, UPT ;  /* 0x0000001c0400788c */ /* 0x000fd2000bf05270 */
[----:B------:R-:W-:Y:S05]  /*140a0*/  BRA.U !UP0, `(.L_x_574) ;  /* 0x0000000108607547 */ /* 0x000fea000b800000 */
[----:B------:R-:W-:-:S09]  /*140b0*/  UISETP.NE.AND UP0, UPT, UR4, 0x1d, UPT ;  /* 0x0000001d0400788c */ /* 0x000fd2000bf05270 */
[----:B------:R-:W-:Y:S05]  /*140c0*/  BRA.U !UP0, `(.L_x_575) ;  /* 0x0000000108487547 */ /* 0x000fea000b800000 */
[----:B------:R-:W-:-:S09]  /*140d0*/  UISETP.NE.AND UP0, UPT, UR4, 0x2c, UPT ;  /* 0x0000002c0400788c */ /* 0x000fd2000bf05270 */
[----:B------:R-:W-:Y:S05]  /*140e0*/  BRA.U UP0, `(.L_x_557) ;  /* 0x0000000100bc7547 */ /* 0x000fea000b800000 */
[----:B-----5:R-:W-:Y:S02]  /*140f0*/  HADD2.F32 R23, -RZ, R23.H0_H0 ;  /* 0x20000017ff177230 */ /* 0x020fe40000004100 */
[----:B01234-:R-:W-:-:S03]  /*14100*/  IMAD.MOV.U32 R3, RZ, RZ, 0xff ;  /* 0x000000ffff037424 */ /* 0x01ffc600078e00ff */
        /* <DEDUP_REMOVED lines=12> */
[----:B------:R-:W-:Y:S01]  /*141d0*/  STG.E.U8 desc[UR36][R16.64], R3 ;  /* 0x0000000310007986 */ /* 0x000fe2000c101124 */
[----:B------:R-:W-:Y:S05]  /*141e0*/  EXIT ;  /* 0x000000000000794d */ /* 0x000fea0003800000 */
.L_x_575:
[----:B012345:R-:W-:-:S06]  /*141f0*/  HADD2.F32 R2, -RZ, R23.H0_H0 ;  /* 0x20000017ff027230 */ /* 0x03ffcc0000004100 */
[----:B------:R-:W0:Y:S02]  /*14200*/  F2I.U64.TRUNC R2, R2 ;  /* 0x0000000200027311 */ /* 0x000e24000020d800 */
[----:B0-----:R-:W-:Y:S01]  /*14210*/  STG.E.64 desc[UR36][R16.64], R2 ;  /* 0x0000000210007986 */ /* 0x001fe2000c101b24 */
[----:B------:R-:W-:Y:S05]  /*14220*/  EXIT ;  /* 0x000000000000794d */ /* 0x000fea0003800000 */
.L_x_574:
[----:B-----5:R-:W-:-:S06]  /*14230*/  HADD2.F32 R23, -RZ, R23.H0_H0 ;  /* 0x20000017ff177230 */ /* 0x020fcc0000004100 */
[----:B------:R-:W0:Y:S02]  /*14240*/  F2I.FTZ.U32.TRUNC.NTZ R23, R23 ;  /* 0x0000001700177305 */ /* 0x000e24000021f000 */
[----:B0-----:R-:W-:Y:S01]  /*14250*/  STG.E desc[UR36][R16.64], R23 ;  /* 0x0000001710007986 */ /* 0x001fe2000c101924 */
[----:B------:R-:W-:Y:S05]  /*14260*/  EXIT ;  /* 0x000000000000794d */ /* 0x000fea0003800000 */
.L_x_564:
        /* <DEDUP_REMOVED lines=8> */
[----:B01234-:R-:W-:-:S05]  /*142f0*/  SEL R3, RZ, 0x1, !P0 ;  /* 0x00000001ff037807 */ /* 0x01ffca0004000000 */
[----:B------:R-:W-:Y:S01]  /*14300*/  STG.E.U8 desc[UR36][R16.64], R3 ;  /* 0x0000000310007986 */ /* 0x000fe2000c101124 */
[----:B------:R-:W-:Y:S05]  /*14310*/  EXIT ;  /* 0x000000000000794d */ /* 0x000fea0003800000 */
.L_x_577:
[----:B-----5:R-:W-:Y:S01]  /*14320*/  HADD2.F32 R23, -RZ, R23.H0_H0 ;  /* 0x20000017ff177230 */ /* 0x020fe20000004100 */
[----:B------:R-:W-:-:S04]  /*14330*/  CS2R R6, SRZ ;  /* 0x0000000000067805 */ /* 0x000fc8000001ff00 */
[----:B0-----:R-:W-:-:S06]  /*14340*/  FMUL.FTZ R4, R23, 1 ;  /* 0x3f80000017047820 */ /* 0x001fcc0000410000 */
[----:B------:R-:W0:Y:S02]  /*14350*/  F2F.F64.F32 R4, R4 ;  /* 0x0000000400047310 */ /* 0x000e240000201800 */
[----:B0-----:R-:W-:Y:S01]  /*14360*/  STG.E.128 desc[UR36][R16.64], R4 ;  /* 0x0000000410007986 */ /* 0x001fe2000c101d24 */
[----:B------:R-:W-:Y:S05]  /*14370*/  EXIT ;  /* 0x000000000000794d */ /* 0x000fea0003800000 */
.L_x_576:
[----:B------:R-:W-:-:S09]  /*14380*/  UISETP.NE.AND UP0, UPT, UR4, 0xf, UPT ;  /* 0x0000000f0400788c */ /* 0x000fd2000bf05270 */
[----:B------:R-:W-:Y:S05]  /*14390*/  BRA.U !UP0, `(.L_x_578) ;  /* 0x0000000108e87547 */ /* 0x000fea000b800000 */
[----:B------:R-:W-:-:S09]  /*143a0*/  UISETP.NE.AND UP0, UPT, UR4, 0x17, UPT ;  /* 0x000000170400788c */ /* 0x000fd2000bf05270 */
[----:B------:R-:W-:Y:S05]  /*143b0*/  BRA.U !UP0, `(.L_x_579) ;  /* 0x0000000108907547 */ /* 0x000fea000b800000 */
[----:B------:R-:W-:-:S09]  /*143c0*/  UISETP.NE.AND UP0, UPT, UR4, 0x18, UPT ;  /* 0x000000180400788c */ /* 0x000fd2000bf05270 */
[----:B------:R-:W-:Y:S05]  /*143d0*/  BRA.U !UP0, `(.L_x_580) ;  /* 0x0000000108447547 */ /* 0x000fea000b800000 */
.L_x_557:
[----:B------:R-:W-:Y:S01]  /*143e0*/  MOV R0, 0x0 ;  /* 0x0000000000007802 */ /* 0x000fe20000000f00 */
[----:B------:R-:W0:Y:S01]  /*143f0*/  LDCU.64 UR4, c[0x4][0x4e8] ;  /* 0x01009d00ff0477ac */ /* 0x000e220008000a00 */
[----:B------:R-:W-:Y:S02]  /*14400*/  HFMA2 R12, -RZ, RZ, 0, 5.9604644775390625e-08 ;  /* 0x00000001ff0c7431 */ /* 0x000fe400000001ff */
[----:B------:R-:W-:Y:S01]  /*14410*/  IMAD.MOV.U32 R8, RZ, RZ, 0x65 ;  /* 0x00000065ff087424 */ /* 0x000fe200078e00ff */
[----:B012345:R0:W1:Y:S01]  /*14420*/  LDC.64 R2, c[0x4][R0] ;  /* 0x0100000000027b82 */ /* 0x03f0620000000a00 */
[----:B------:R-:W2:Y:S01]  /*14430*/  LDCU.64 UR6, c[0x4][0x4f0] ;  /* 0x01009e00ff0677ac */ /* 0x000ea20008000a00 */
[----:B------:R-:W-:Y:S01]  /*14440*/  IMAD.MOV.U32 R13, RZ, RZ, RZ ;  /* 0x000000ffff0d7224 */ /* 0x000fe200078e00ff */
[----:B------:R-:W3:Y:S01]  /*14450*/  LDCU.64 UR8, c[0x4][0x3d0] ;  /* 0x01007a00ff0877ac */ /* 0x000ee20008000a00 */
[----:B------:R-:W-:Y:S02]  /*14460*/  IMAD.U32 R4, RZ, RZ, UR4 ;  /* 0x00000004ff047e24 */ /* 0x000fe4000f8e00ff */
[----:B------:R-:W-:Y:S01]  /*14470*/  IMAD.U32 R5, RZ, RZ, UR5 ;  /* 0x00000005ff057e24 */ /* 0x000fe2000f8e00ff */
[----:B--2---:R-:W-:Y:S01]  /*14480*/  MOV R6, UR6 ;  /* 0x0000000600067c02 */ /* 0x004fe20008000f00 */
[----:B------:R-:W-:-:S02]  /*14490*/  IMAD.U32 R7, RZ, RZ, UR7 ;  /* 0x00000007ff077e24 */ /* 0x000fc4000f8e00ff */
[----:B---3--:R-:W-:Y:S02]  /*144a0*/  IMAD.U32 R10, RZ, RZ, UR8 ;  /* 0x00000008ff0a7e24 */ /* 0x008fe4000f8e00ff */
[----:B0-----:R-:W-:-:S07]  /*144b0*/  IMAD.U32 R11, RZ, RZ, UR9 ;  /* 0x00000009ff0b7e24 */ /* 0x001fce000f8e00ff */
[----:B------:R-:W-:-:S07]  /*144c0*/  LEPC R20, `(.L_x_581) ;  /* 0x000000001014794e */ /* 0x000fce0000000000 */
[----:B-1----:R-:W-:Y:S05]  /*144d0*/  CALL.ABS.NOINC R2 ;  /* 0x0000000002007343 */ /* 0x002fea0003c00000 */
.L_x_581:
[----:B------:R-:W-:Y:S05]  /*144e0*/  EXIT ;  /* 0x000000000000794d */ /* 0x000fea0003800000 */
.L_x_580:
[----:B-----5:R-:W-:Y:S01]  /*144f0*/  HADD2.F32 R23, -RZ, R23.H0_H0 ;  /* 0x20000017ff177230 */ /* 0x020fe20000004100 */
[----:B------:R-:W-:Y:S01]  /*14500*/  BSSY.RECONVERGENT B0, `(.L_x_582) ;  /* 0x000000c000007945 */ /* 0x000fe20003800200 */
[----:B------:R-:W-:-:S03]  /*14510*/  IMAD.MOV.U32 R0, RZ, RZ, 0x7f ;  /* 0x0000007fff007424 */ /* 0x000fc600078e00ff */
[----:B01234-:R-:W-:Y:S02]  /*14520*/  LOP3.LUT R2, R23, 0x7fffffff, RZ, 0xc0, !PT ;  /* 0x7fffffff17027812 */ /* 0x01ffe400078ec0ff */
        /* <DEDUP_REMOVED lines=9> */
.L_x_583:
[----:B------:R-:W-:Y:S05]  /*145c0*/  BSYNC.RECONVERGENT B0 ;  /* 0x0000000000007941 */ /* 0x000fea0003800200 */
.L_x_582:
[----:B------:R-:W-:-:S05]  /*145d0*/  LOP3.LUT R3, R0, 0x80, R3, 0xf8, !PT ;  /* 0x0000008000037812 */ /* 0x000fca00078ef803 */
[----:B------:R-:W-:Y:S01]  /*145e0*/  STG.E.U8 desc[UR36][R16.64], R3 ;  /* 0x0000000310007986 */ /* 0x000fe2000c101124 */
[----:B------:R-:W-:Y:S05]  /*145f0*/  EXIT ;  /* 0x000000000000794d */ /* 0x000fea0003800000 */
.L_x_579:
[----:B012345:R-:W-:Y:S01]  /*14600*/  HADD2.F32 R3, -RZ, R23.H0_H0 ;  /* 0x20000017ff037230 */ /* 0x03ffe20000004100 */
        /* <DEDUP_REMOVED lines=11> */
.L_x_585:
[----:B------:R-:W-:Y:S01]  /*146c0*/  IMAD.MOV.U32 R0, RZ, RZ, 0x7f ;  /* 0x0000007fff007424 */ /* 0x000fe200078e00ff */
[----:B------:R-:W-:-:S04]  /*146d0*/  ISETP.GT.U32.AND P0, PT, R2, 0x7f800000, PT ;  /* 0x7f8000000200780c */ /* 0x000fc80003f04070 */
[----:B------:R-:W-:-:S09]  /*146e0*/  SEL R0, R0, 0x7c, P0 ;  /* 0x0000007c00007807 */ /* 0x000fd20000000000 */
.L_x_586:
[----:B------:R-:W-:Y:S05]  /*146f0*/  BSYNC.RECONVERGENT B0 ;  /* 0x0000000000007941 */ /* 0x000fea0003800200 */
.L_x_584:
[----:B------:R-:W-:-:S04]  /*14700*/  SHF.R.U32.HI R3, RZ, 0x18, R3 ;  /* 0x00000018ff037819 */ /* 0x000fc80000011603 */
[----:B------:R-:W-:-:S05]  /*14710*/  LOP3.LUT R3, R0, 0x80, R3, 0xf8, !PT ;  /* 0x0000008000037812 */ /* 0x000fca00078ef803 */
[----:B------:R-:W-:Y:S01]  /*14720*/  STG.E.U8 desc[UR36][R16.64], R3 ;  /* 0x0000000310007986 */ /* 0x000fe2000c101124 */
[----:B------:R-:W-:Y:S05]  /*14730*/  EXIT ;  /* 0x000000000000794d */ /* 0x000fea0003800000 */
.L_x_578:
[----:B-----5:R-:W-:-:S05]  /*14740*/  HADD2.F32 R0, -RZ, R23.H0_H0 ;  /* 0x20000017ff007230 */ /* 0x020fca0000004100 */
[----:B------:R-:W-:-:S05]  /*14750*/  F2FP.BF16.F32.PACK_AB R0, RZ, R0 ;  /* 0x00000000ff00723e */ /* 0x000fca00000010ff */
[----:B------:R-:W-:Y:S01]  /*14760*/  STG.E.U16 desc[UR36][R16.64], R0 ;  /* 0x0000000010007986 */ /* 0x000fe2000c101524 */
[----:B------:R-:W-:Y:S05]  /*14770*/  EXIT ;  /* 0x000000000000794d */ /* 0x000fea0003800000 */
.L_x_587:
        /* <DEDUP_REMOVED lines=16> */
.L_x_41858:


//--------------------- .text._ZN2at6native27unrolled_elementwise_kernelIZZZNS0_28launch_masked_scatter_kernelERKNS_10TensorBaseES4_S4_S4_ENKUlvE_clEvENKUlvE10_clEvEUlN3c104HalfEblE_St5arrayIPcLm4EELi4E23TrivialOffsetCalculatorILi3EjESD_ILi1EjENS0_6memory12LoadWithCastILi3EEENSG_13StoreWithCastILi1EEEEEviT_T0_T2_T3_T4_T5_ --------------------------
	.section	.text._ZN2at6native27unrolled_elementwise_kernelIZZZNS0_28launch_masked_scatter_kernelERKNS_10TensorBaseES4_S4_S4_ENKUlvE_clEvENKUlvE10_clEvEUlN3c104HalfEblE_St5arrayIPcLm4EELi4E23TrivialOffsetCalculatorILi3EjESD_ILi1EjENS0_6memory12LoadWithCastILi3EEENSG_13StoreWithCastILi1EEEEEviT_T0_T2_T3_T4_T5_,"ax",@progbits
	.align	128
        .global         _ZN2at6native27unrolled_elementwise_kernelIZZZNS0_28launch_masked_scatter_kernelERKNS_10TensorBaseES4_S4_S4_ENKUlvE_clEvENKUlvE10_clEvEUlN3c104HalfEblE_St5arrayIPcLm4EELi4E23TrivialOffsetCalculatorILi3EjESD_ILi1EjENS0_6memory12LoadWithCastILi3EEENSG_13StoreWithCastILi1EEEEEviT_T0_T2_T3_T4_T5_
        .type           _ZN2at6native27unrolled_elementwise_kernelIZZZNS0_28launch_masked_scatter_kernelERKNS_10TensorBaseES4_S4_S4_ENKUlvE_clEvENKUlvE10_clEvEUlN3c104HalfEblE_St5arrayIPcLm4EELi4E23TrivialOffsetCalculatorILi3EjESD_ILi1EjENS0_6memory12LoadWithCastILi3EEENSG_13StoreWithCastILi1EEEEEviT_T0_T2_T3_T4_T5_,@function
        .size           _ZN2at6native27unrolled_elementwise_kernelIZZZNS0_28launch_masked_scatter_kernelERKNS_10TensorBaseES4_S4_S4_ENKUlvE_clEvENKUlvE10_clEvEUlN3c104HalfEblE_St5arrayIPcLm4EELi4E23TrivialOffsetCalculatorILi3EjESD_ILi1EjENS0_6memory12LoadWithCastILi3EEENSG_13StoreWithCastILi1EEEEEviT_T0_T2_T3_T4_T5_,(.L_x_41859 - _ZN2at6native27unrolled_elementwise_kernelIZZZNS0_28launch_masked_scatter_kernelERKNS_10TensorBaseES4_S4_S4_ENKUlvE_clEvENKUlvE10_clEvEUlN3c104HalfEblE_St5arrayIPcLm4EELi4E23TrivialOffsetCalculatorILi3EjESD_ILi1EjENS0_6memory12LoadWithCastILi3EEENSG_13StoreWithCastILi1EEEEEviT_T0_T2_T3_T4_T5_)
        .other          _ZN2at6native27unrolled_elementwise_kernelIZZZNS0_28launch_masked_scatter_kernelERKNS_10TensorBaseES4_S4_S4_ENKUlvE_clEvENKUlvE10_clEvEUlN3c104HalfEblE_St5arrayIPcLm4EELi4E23TrivialOffsetCalculatorILi3EjESD_ILi1EjENS0_6memory12LoadWithCastILi3EEENSG_13StoreWithCastILi1EEEEEviT_T0_T2_T3_T4_T5_,@"STO_CUDA_ENTRY STV_DEFAULT"
_ZN2at6native27unrolled_elementwise_kernelIZZZNS0_28launch_masked_scatter_kernelERKNS_10TensorBaseES4_S4_S4_ENKUlvE_clEvENKUlvE10_clEvEUlN3c104HalfEblE_St5arrayIPcLm4EELi4E23TrivialOffsetCalculatorILi3EjESD_ILi1EjENS0_6memory12LoadWithCastILi3EEENSG_13StoreWithCastILi1EEEEEviT_T0_T2_T3_T4_T5_:
.text._ZN2at6native27unrolled_elementwise_kernelIZZZNS0_28launch_masked_scatter_kernelERKNS_10TensorBaseES4_S4_S4_ENKUlvE_clEvENKUlvE10_clEvEUlN3c104HalfEblE_St5arrayIPcLm4EELi4E23TrivialOffsetCalculatorILi3EjESD_ILi1EjENS0_6memory12LoadWithCastILi3EEENSG_13StoreWithCastILi1EEEEEviT_T0_T2_T3_T4_T5_:
[----:B------:R-:W0:Y:S01]  /*0000*/  LDC R1, c[0x0][0x37c] ;  /* 0x0000df00ff017b82 */ /* 0x000e220000000800 */
[----:B------:R-:W1:Y:S07]  /*0010*/  S2R R2, SR_CTAID.X ;  /* 0x0000000000027919 */ /* 0x000e6e0000002500 */
[----:B------:R-:W1:Y:S01]  /*0020*/  LDC R3, c[0x0][0x380] ;  /* 0x0000e000ff037b82 */ /* 0x000e620000000800 */
[----:B------:R-:W-:Y:S01]  /*0030*/  PLOP3.LUT P1, PT, PT, PT, PT, 0x80, 0x8 ;  /* 0x000000000008781c */ /* 0x000fe20003f2f070 */
[----:B------:R-:W2:Y:S01]  /*0040*/  LDCU.64 UR36, c[0x0][0x358] ;  /* 0x00006b00ff2477ac */ /* 0x000ea20008000a00 */
[----:B------:R-:W3:Y:S01]  /*0050*/  S2R R25, SR_TID.X ;  /* 0x0000000000197919 */ /* 0x000ee20000002100 */
[----:B------:R-:W-:Y:S01]  /*0060*/  BSSY.RECONVERGENT B7, `(.L_x_588) ;  /* 0x00002b9000077945 */ /* 0x000fe20003800200 */
[----:B------:R-:W-:Y:S01]  /*0070*/  CS2R R16, SRZ ;  /* 0x0000000000107805 */ /* 0x000fe2000001ff00 */
[----:B------:R-:W4:Y:S01]  /*0080*/  LDCU.U8 UR38, c[0x0][0x3be] ;  /* 0x000077c0ff2677ac */ /* 0x000f220008000000 */
[----:B------:R-:W-:Y:S01]  /*0090*/  P2R R24, PR, RZ, 0x2 ;  /* 0x00000002ff187803 */ /* 0x000fe20000000000 */
[----:B------:R-:W0:Y:S01]  /*00a0*/  LDCU.U8 UR39, c[0x0][0x3bc] ;  /* 0x00007780ff2777ac */ /* 0x000e220008000000 */
[----:B------:R-:W0:Y:S01]  /*00b0*/  LDCU.U8 UR40, c[0x0][0x3bd] ;  /* 0x000077a0ff2877ac */ /* 0x000e220008000000 */
[----:B-1----:R-:W-:-:S02]  /*00c0*/  IMAD R18, R2, -0x200, R3 ;  /* 0xfffffe0002127824 */ /* 0x002fc400078e0203 */
[----:B---3--:R-:W-:-:S03]  /*00d0*/  IMAD.MOV.U32 R19, RZ, RZ, R25 ;  /* 0x000000ffff137224 */ /* 0x008fc600078e0019 */
[----:B------:R-:W-:-:S13]  /*00e0*/  ISETP.GE.AND P0, PT, R25, R18, PT ;  /* 0x000000121900720c */ /* 0x000fda0003f06270 */
[----:B0-2-4-:R-:W-:Y:S05]  /*00f0*/  @P0 BRA `(.L_x_589) ;  /* 0x0000002800bc0947 */ /* 0x015fea0003800000 */
[----:B------:R-:W0:Y:S01]  /*0100*/  LDC.64 R4, c[0x0][0x3a0] ;  /* 0x0000e800ff047b82 */ /* 0x000e220000000a00 */
[----:B------:R-:W1:Y:S01]  /*0110*/  LDCU UR5, c[0x0][0x3c0] ;  /* 0x00007800ff0577ac */ /* 0x000e620008000800 */
[----:B------:R-:W-:Y:S01]  /*0120*/  IMAD R16, R2, 0x200, R19 ;  /* 0x0000020002107824 */ /* 0x000fe200078e0213 */
[----:B------:R-:W-:-:S04]  /*0130*/  UPRMT UR4, UR39, 0x9910, URZ ;  /* 0x0000991027047896 */ /* 0x000fc800080000ff */
[----:B------:R-:W-:Y:S01]  /*0140*/  UISETP.GT.AND UP0, UPT, UR4, 0x9, UPT ;  /* 0x000000090400788c */ /* 0x000fe2000bf04270 */
[----:B-1----:R-:W-:-:S05]  /*0150*/  IMAD R3, R16, UR5, RZ ;  /* 0x0000000510037c24 */ /* 0x002fca000f8e02ff */
[----:B0-----:R-:W-:-:S05]  /*0160*/  IADD3 R4, P0, PT, R3, R4, RZ ;  /* 0x0000000403047210 */ /* 0x001fca0007f1e0ff */
[----:B------:R-:W-:Y:S01]  /*0170*/  IMAD.X R5, RZ, RZ, R5, P0 ;  /* 0x000000ffff057224 */ /* 0x000fe200000e0605 */
        /* <DEDUP_REMOVED lines=14> */
.L_x_593:
[----:B------:R-:W2:Y:S02]  /*0260*/  LDG.E.U8 R4, desc[UR36][R4.64] ;  /* 0x0000002404047981 */ /* 0x000ea4000c1e1100 */
[----:B--2---:R-:W-:-:S04]  /*0270*/  I2FP.F32.U32 R0, R4 ;  /* 0x0000000400007245 */ /* 0x004fc80000201000 */
[----:B------:R-:W-:-:S04]  /*0280*/  F2FP.F16.F32.PACK_AB R0, RZ, R0 ;  /* 0x00000000ff00723e */ /* 0x000fc800000000ff */
[----:B------:R-:W-:Y:S01]  /*0290*/  PRMT R22, R0, 0x7610, R22 ;  /* 0x0000761000167816 */ /* 0x000fe20000000016 */
[----:B------:R-:W-:Y:S06]  /*02a0*/  BRA `(.L_x_595) ;  /* 0x0000000c00b87947 */ /* 0x000fec0003800000 */
.L_x_592:
        /* <DEDUP_REMOVED lines=11> */
.L_x_597:
[----:B------:R-:W2:Y:S02]  /*0360*/  LDG.E R4, desc[UR36][R4.64] ;  /* 0x0000002404047981 */ /* 0x000ea4000c1e1900 */
[----:B--2---:R-:W-:-:S04]  /*0370*/  I2FP.F32.S32 R0, R4 ;  /* 0x0000000400007245 */ /* 0x004fc80000201400 */
[----:B------:R-:W-:-:S04]  /*0380*/  F2FP.F16.F32.PACK_AB R0, RZ, R0 ;  /* 0x00000000ff00723e */ /* 0x000fc800000000ff */
[----:B------:R-:W-:Y:S01]  /*0390*/  PRMT R22, R0, 0x7610, R22 ;  /* 0x0000761000167816 */ /* 0x000fe20000000016 */
[----:B------:R-:W-:Y:S06]  /*03a0*/  BRA `(.L_x_595) ;  /* 0x0000000c00787947 */ /* 0x000fec0003800000 */
.L_x_596:
[----:B------:R-:W2:Y:S02]  /*03b0*/  LDG.E.U16 R4, desc[UR36][R4.64] ;  /* 0x0000002404047981 */ /* 0x000ea4000c1e1500 */
[----:B--2---:R-:W0:Y:S02]  /*03c0*/  I2F.S16 R0, R4 ;  /* 0x0000000400007306 */ /* 0x004e240000101400 */
[----:B0-----:R-:W-:-:S04]  /*03d0*/  F2FP.F16.F32.PACK_AB R0, RZ, R0 ;  /* 0x00000000ff00723e */ /* 0x001fc800000000ff */
[----:B------:R-:W-:Y:S01]  /*03e0*/  PRMT R22, R0, 0x7610, R22 ;  /* 0x0000761000167816 */ /* 0x000fe20000000016 */
[----:B------:R-:W-:Y:S06]  /*03f0*/  BRA `(.L_x_595) ;  /* 0x0000000c00647947 */ /* 0x000fec0003800000 */
.L_x_591:
        /* <DEDUP_REMOVED lines=9> */
.L_x_599:
[----:B------:R1:W5:Y:S01]  /*0490*/  LDG.E.U16 R22, desc[UR36][R4.64] ;  /* 0x0000002404167981 */ /* 0x000362000c1e1500 */
[----:B------:R-:W-:Y:S05]  /*04a0*/  BRA `(.L_x_595) ;  /* 0x0000000c00387947 */ /* 0x000fea0003800000 */
.L_x_598:
        /* <DEDUP_REMOVED lines=9> */
.L_x_601:
[----:B------:R0:W5:Y:S01]  /*0540*/  LDG.E.U16 R22, desc[UR36][R4.64] ;  /* 0x0000002404167981 */ /* 0x000162000c1e1500 */
[----:B------:R-:W-:Y:S05]  /*0550*/  BRA `(.L_x_595) ;  /* 0x0000000c000c7947 */ /* 0x000fea0003800000 */
.L_x_600:
        /* <DEDUP_REMOVED lines=9> */
.L_x_590:
        /* <DEDUP_REMOVED lines=14> */
.L_x_604:
        /* <DEDUP_REMOVED lines=9> */
.L_x_603:
        /* <DEDUP_REMOVED lines=27> */
.L_x_606:
[----:B------:R-:W2:Y:S02]  /*0910*/  LDG.E.U8 R4, desc[UR36][R4.64] ;  /* 0x0000002404047981 */ /* 0x000ea4000c1e1100 */
[C---:B--2---:R-:W-:Y:S02]  /*0920*/  IMAD.SHL.U32 R3, R4.reuse, 0x2000000, RZ ;  /* 0x0200000004037824 */ /* 0x044fe400078e00ff */
[----:B------:R-:W-:-:S03]  /*0930*/  IMAD.SHL.U32 R6, R4, 0x100, RZ ;  /* 0x0000010004067824 */ /* 0x000fc600078e00ff */
[----:B------:R-:W-:-:S13]  /*0940*/  ISETP.GT.U32.AND P0, PT, R3, 0x7ffffff, PT ;  /* 0x07ffffff0300780c */ /* 0x000fda0003f04070 */
[----:B------:R-:W-:Y:S02]  /*0950*/  @!P0 LOP3.LUT R0, R6, 0x7f00, RZ, 0xc0, !PT ;  /* 0x00007f0006008812 */ /* 0x000fe400078ec0ff */
[----:B------:R-:W-:Y:S02]  /*0960*/  @P0 LEA.HI R3, R3, 0x70000000, RZ, 0x1c ;  /* 0x7000000003030811 */ /* 0x000fe400078fe0ff */
[----:B------:R-:W-:Y:S02]  /*0970*/  @!P0 LOP3.LUT R0, R0, 0x3f000000, RZ, 0xfc, !PT ;  /* 0x3f00000000008812 */ /* 0x000fe400078efcff */
[----:B------:R-:W-:-:S03]  /*0980*/  PRMT R6, R6, 0x9910, RZ ;  /* 0x0000991006067816 */ /* 0x000fc600000000ff */
[----:B------:R-:W-:Y:S01]  /*0990*/  @!P0 FADD.FTZ R0, R0, -0.5 ;  /* 0xbf00000000008421 */ /* 0x000fe20000010000 */
[----:B------:R-:W-:Y:S01]  /*09a0*/  @P0 FMUL.FTZ R0, R3, 1.9259299443872358531e-34 ;  /* 0x0780000003000820 */ /* 0x000fe20000410000 */
[----:B------:R-:W-:-:S05]  /*09b0*/  IMAD.MOV.U32 R3, RZ, RZ, R6 ;  /* 0x000000ffff037224 */ /* 0x000fca00078e0006 */
[----:B------:R-:W-:-:S04]  /*09c0*/  LOP3.LUT R0, R0, 0x80000000, R3, 0xf8, !PT ;  /* 0x8000000000007812 */ /* 0x000fc800078ef803 */
[----:B------:R-:W-:-:S04]  /*09d0*/  F2FP.F16.F32.PACK_AB R0, RZ, R0 ;  /* 0x00000000ff00723e */ /* 0x000fc800000000ff */
[----:B------:R-:W-:Y:S01]  /*09e0*/  PRMT R22, R0, 0x7610, R22 ;  /* 0x0000761000167816 */ /* 0x000fe20000000016 */
[----:B------:R-:W-:Y:S06]  /*09f0*/  BRA `(.L_x_595) ;  /* 0x0000000400e47947 */ /* 0x000fec0003800000 */
.L_x_605:
[----:B------:R-:W2:Y:S02]  /*0a00*/  LDG.E.U16 R0, desc[UR36][R4.64] ;  /* 0x0000002404007981 */ /* 0x000ea4000c1e1500 */
[----:B--2---:R-:W-:-:S05]  /*0a10*/  IMAD.U32 R0, R0, 0x10000, RZ ;  /* 0x0001000000007824 */ /* 0x004fca00078e00ff */
[----:B------:R-:W-:-:S04]  /*0a20*/  F2FP.F16.F32.PACK_AB R0, RZ, R0 ;  /* 0x00000000ff00723e */ /* 0x000fc800000000ff */
[----:B------:R-:W-:Y:S01]  /*0a30*/  PRMT R22, R0, 0x7610, R22 ;  /* 0x0000761000167816 */ /* 0x000fe20000000016 */
[----:B------:R-:W-:Y:S06]  /*0a40*/  BRA `(.L_x_595) ;  /* 0x0000000400d07947 */ /* 0x000fec0003800000 */
.L_x_602:
        /* <DEDUP_REMOVED lines=13> */
.L_x_609:
        /* <DEDUP_REMOVED lines=21> */
.L_x_613:
[----:B------:R-:W-:Y:S05]  /*0c70*/  BSYNC.RECONVERGENT B1 ;  /* 0x0000000000017941 */ /* 0x000fea0003800200 */
.L_x_612:
[----:B------:R-:W-:Y:S01]  /*0c80*/  IMAD.SHL.U32 R0, R0, 0x100000, RZ ;  /* 0x0010000000007824 */ /* 0x000fe200078e00ff */
[----:B------:R-:W-:-:S04]  /*0c90*/  LEA R3, R3, 0x3b800000, 0x17 ;  /* 0x3b80000003037811 */ /* 0x000fc800078eb8ff */
[----:B------:R-:W-:-:S07]  /*0ca0*/  LOP3.LUT R0, R3, R0, R7, 0xfe, !PT ;  /* 0x0000000003007212 */ /* 0x000fce00078efe07 */
.L_x_611:
[----:B------:R-:W-:Y:S05]  /*0cb0*/  BSYNC.RECONVERGENT B0 ;  /* 0x0000000000007941 */ /* 0x000fea0003800200 */
.L_x_610:
[----:B------:R-:W-:-:S04]  /*0cc0*/  F2FP.F16.F32.PACK_AB R0, RZ, R0 ;  /* 0x00000000ff00723e */ /* 0x000fc800000000ff */
[----:B------:R-:W-:Y:S01]  /*0cd0*/  PRMT R22, R0, 0x7610, R22 ;  /* 0x0000761000167816 */ /* 0x000fe20000000016 */
[----:B------:R-:W-:Y:S06]  /*0ce0*/  BRA `(.L_x_595) ;  /* 0x0000000400287947 */ /* 0x000fec0003800000 */
.L_x_608:
        /* <DEDUP_REMOVED lines=21> */
.L_x_617:
[----:B------:R-:W-:Y:S05]  /*0e40*/  BSYNC.RECONVERGENT B1 ;  /* 0x0000000000017941 */ /* 0x000fea0003800200 */
.L_x_616:
[----:B------:R-:W-:Y:S01]  /*0e50*/  IMAD.SHL.U32 R0, R0, 0x200000, RZ ;  /* 0x0020000000007824 */ /* 0x000fe200078e00ff */
[----:B------:R-:W-:-:S04]  /*0e60*/  LEA R3, R3, 0x37800000, 0x17 ;  /* 0x3780000003037811 */ /* 0x000fc800078eb8ff */
[----:B------:R-:W-:-:S07]  /*0e70*/  LOP3.LUT R0, R3, R0, R7, 0xfe, !PT ;  /* 0x0000000003007212 */ /* 0x000fce00078efe07 */
.L_x_615:
[----:B------:R-:W-:Y:S05]  /*0e80*/  BSYNC.RECONVERGENT B0 ;  /* 0x0000000000007941 */ /* 0x000fea0003800200 */
.L_x_614:
[----:B------:R-:W-:-:S04]  /*0e90*/  F2FP.F16.F32.PACK_AB R0, RZ, R0 ;  /* 0x00000000ff00723e */ /* 0x000fc800000000ff */
[----:B------:R-:W-:Y:S01]  /*0ea0*/  PRMT R22, R0, 0x7610, R22 ;  /* 0x0000761000167816 */ /* 0x000fe20000000016 */
[----:B------:R-:W-:Y:S06]  /*0eb0*/  BRA `(.L_x_595) ;  /* 0x0000000000b47947 */ /* 0x000fec0003800000 */
.L_x_607:
[----:B------:R-:W-:-:S09]  /*0ec0*/  UISETP.NE.AND UP0, UPT, UR4, 0x1c, UPT ;  /* 0x0000001c0400788c */ /* 0x000fd2000bf05270 */
[----:B------:R-:W-:Y:S05]  /*0ed0*/  BRA.U !UP0, `(.L_x_618) ;  /* 0x00000001089c7547 */ /* 0x000fea000b800000 */
[----:B------:R-:W-:-:S09]  /*0ee0*/  UISETP.NE.AND UP0, UPT, UR4, 0x1d, UPT ;  /* 0x0000001d0400788c */ /* 0x000fd2000bf05270 */
[----:B------:R-:W-:Y:S05]  /*0ef0*/  BRA.U !UP0, `(.L_x_619) ;  /* 0x0000000108807547 */ /* 0x000fea000b800000 */
[----:B------:R-:W-:-:S09]  /*0f00*/  UISETP.NE.AND UP0, UPT, UR4, 0x2c, UPT ;  /* 0x0000002c0400788c */ /* 0x000fd2000bf05270 */
[----:B------:R-:W-:Y:S05]  /*0f10*/  BRA.U !UP0, `(.L_x_620) ;  /* 0x0000000108487547 */ /* 0x000fea000b800000 */
.L_x_594:
[----:B------:R-:W-:Y:S01]  /*0f20*/  MOV R0, 0x0 ;  /* 0x0000000000007802 */ /* 0x000fe20000000f00 */
[----:B------:R-:W0:Y:S01]  /*0f30*/  LDCU.64 UR4, c[0x4][0x4e8] ;  /* 0x01009d00ff0477ac */ /* 0x000e220008000a00 */
[----:B------:R-:W-:Y:S02]  /*0f40*/  IMAD.MOV.U32 R8, RZ, RZ, 0x4e ;  /* 0x0000004eff087424 */ /* 0x000fe400078e00ff */
[----:B------:R1:W2:Y:S01]  /*0f50*/  LDC.64 R14, c[0x4][R0] ;  /* 0x01000000000e7b82 */ /* 0x0002a20000000a00 */
[----:B------:R-:W3:Y:S01]  /*0f60*/  LDCU.64 UR6, c[0x4][0x4f0] ;  /* 0x01009e00ff0677ac */ /* 0x000ee20008000a00 */
[----:B------:R-:W-:Y:S02]  /*0f70*/  IMAD.MOV.U32 R12, RZ, RZ, 0x1 ;  /* 0x00000001ff0c7424 */ /* 0x000fe400078e00ff */
[----:B------:R-:W-:Y:S01]  /*0f80*/  IMAD.MOV.U32 R13, RZ, RZ, RZ ;  /* 0x000000ffff0d7224 */ /* 0x000fe200078e00ff */
[----:B------:R-:W4:Y:S01]  /*0f90*/  LDCU.64 UR8, c[0x4][0x3c8] ;  /* 0x01007900ff0877ac */ /* 0x000f220008000a00 */
[----:B0-----:R-:W-:-:S02]  /*0fa0*/  IMAD.U32 R4, RZ, RZ, UR4 ;  /* 0x00000004ff047e24 */ /* 0x001fc4000f8e00ff */
[----:B------:R-:W-:Y:S02]  /*0fb0*/  IMAD.U32 R5, RZ, RZ, UR5 ;  /* 0x00000005ff057e24 */ /* 0x000fe4000f8e00ff */
[----:B---3--:R-:W-:Y:S02]  /*0fc0*/  IMAD.U32 R6, RZ, RZ, UR6 ;  /* 0x00000006ff067e24 */ /* 0x008fe4000f8e00ff */
[----:B------:R-:W-:Y:S02]  /*0fd0*/  IMAD.U32 R7, RZ, RZ, UR7 ;  /* 0x00000007ff077e24 */ /* 0x000fe4000f8e00ff */
[----:B----4-:R-:W-:Y:S02]  /*0fe0*/  IMAD.U32 R10, RZ, RZ, UR8 ;  /* 0x00000008ff0a7e24 */ /* 0x010fe4000f8e00ff */
[----:B-1----:R-:W-:-:S07]  /*0ff0*/  IMAD.U32 R11, RZ, RZ, UR9 ;  /* 0x00000009ff0b7e24 */ /* 0x002fce000f8e00ff */
[----:B------:R-:W-:-:S07]  /*1000*/  LEPC R20, `(.L_x_621) ;  /* 0x000000001014794e */ /* 0x000fce0000000000 */
[----:B--2---:R-:W-:Y:S05]  /*1010*/  CALL.ABS.NOINC R14 ;  /* 0x000000000e007343 */ /* 0x004fea0003c00000 */
.L_x_621:
[----:B------:R-:W-:Y:S01]  /*1020*/  PRMT R22, RZ, 0x7610, R22 ;  /* 0x00007610ff167816 */ /* 0x000fe20000000016 */
[----:B------:R-:W-:Y:S06]  /*1030*/  BRA `(.L_x_595) ;  /* 0x0000000000547947 */ /* 0x000fec0003800000 */
.L_x_620:
        /* <DEDUP_REMOVED lines=8> */
.L_x_623:
[----:B------:R-:W-:Y:S05]  /*10c0*/  BSYNC.RECONVERGENT B0 ;  /* 0x0000000000007941 */ /* 0x000fea0003800200 */
.L_x_622:
[----:B------:R-:W-:-:S04]  /*10d0*/  F2FP.F16.F32.PACK_AB R0, RZ, R0 ;  /* 0x00000000ff00723e */ /* 0x000fc800000000ff */
[----:B------:R-:W-:Y:S01]  /*10e0*/  PRMT R22, R0, 0x7610, R22 ;  /* 0x0000761000167816 */ /* 0x000fe20000000016 */
[----:B------:R-:W-:Y:S06]  /*10f0*/  BRA `(.L_x_595) ;  /* 0x0000000000247947 */ /* 0x000fec0003800000 */
.L_x_619:
[----:B------:R-:W2:Y:S02]  /*1100*/  LDG.E.64 R4, desc[UR36][R4.64] ;  /* 0x0000002404047981 */ /* 0x000ea4000c1e1b00 */
[----:B--2---:R-:W0:Y:S02]  /*1110*/  I2F.U64 R0, R4 ;  /* 0x0000000400007312 */ /* 0x004e240000301000 */
[----:B0-----:R-:W-:-:S04]  /*1120*/  F2FP.F16.F32.PACK_AB R0, RZ, R0 ;  /* 0x00000000ff00723e */ /* 0x001fc800000000ff */
[----:B------:R-:W-:Y:S01]  /*1130*/  PRMT R22, R0, 0x7610, R22 ;  /* 0x0000761000167816 */ /* 0x000fe20000000016 */
[----:B------:R-:W-:Y:S06]  /*1140*/  BRA `(.L_x_595) ;  /* 0x0000000000107947 */ /* 0x000fec0003800000 */
.L_x_618:
[----:B------:R-:W2:Y:S02]  /*1150*/  LDG.E R4, desc[UR36][R4.64] ;  /* 0x0000002404047981 */ /* 0x000ea4000c1e1900 */
[----:B--2---:R-:W-:-:S04]  /*1160*/  I2FP.F32.U32 R0, R4 ;  /* 0x0000000400007245 */ /* 0x004fc80000201000 */
[----:B------:R-:W-:-:S04]  /*1170*/  F2FP.F16.F32.PACK_AB R0, RZ, R0 ;  /* 0x00000000ff00723e */ /* 0x000fc800000000ff */
[----:B------:R-:W-:-:S07]  /*1180*/  PRMT R22, R0, 0x7610, R22 ;  /* 0x0000761000167816 */ /* 0x000fce0000000016 */
.L_x_595:
[----:B01----:R-:W0:Y:S01]  /*1190*/  LDC.64 R4, c[0x0][0x3a8] ;  /* 0x0000ea00ff047b82 */ /* 0x003e220000000a00 */
[----:B------:R-:W1:Y:S01]  /*11a0*/  LDCU UR5, c[0x0][0x3c4] ;  /* 0x00007880ff0577ac */ /* 0x000e620008000800 */
[----:B------:R-:W-:Y:S01]  /*11b0*/  BSSY.RECONVERGENT B6, `(.L_x_624) ;  /* 0x00000b8000067945 */ /* 0x000fe20003800200 */
        /* <DEDUP_REMOVED lines=18> */
.L_x_628:
[----:B------:R-:W2:Y:S02]  /*12e0*/  LDG.E.U8 R4, desc[UR36][R4.64] ;  /* 0x0000002404047981 */ /* 0x000ea4000c1e1100 */
[----:B--2---:R-:W-:-:S04]  /*12f0*/  ISETP.NE.AND P0, PT, R4, RZ, PT ;  /* 0x000000ff0400720c */ /* 0x004fc80003f05270 */
[----:B------:R-:W-:Y:S01]  /*1300*/  P2R R23, PR, RZ, 0x1 ;  /* 0x00000001ff177803 */ /* 0x000fe20000000000 */
[----:B------:R-:W-:Y:S08]  /*1310*/  BRA `(.L_x_630) ;  /* 0x0000000800847947 */ /* 0x000ff00003800000 */
.L_x_627:
        /* <DEDUP_REMOVED lines=11> */
.L_x_632:
[----:B------:R-:W2:Y:S02]  /*13d0*/  LDG.E R4, desc[UR36][R4.64] ;  /* 0x0000002404047981 */ /* 0x000ea4000c1e1900 */
[----:B--2---:R-:W-:-:S04]  /*13e0*/  ISETP.NE.AND P0, PT, R4, RZ, PT ;  /* 0x000000ff0400720c */ /* 0x004fc80003f05270 */
[----:B------:R-:W-:Y:S01]  /*13f0*/  P2R R23, PR, RZ, 0x1 ;  /* 0x00000001ff177803 */ /* 0x000fe20000000000 */
[----:B------:R-:W-:Y:S08]  /*1400*/  BRA `(.L_x_630) ;  /* 0x0000000800487947 */ /* 0x000ff00003800000 */
.L_x_631:
[----:B------:R-:W2:Y:S02]  /*1410*/  LDG.E.U16 R4, desc[UR36][R4.64] ;  /* 0x0000002404047981 */ /* 0x000ea4000c1e1500 */
[----:B--2---:R-:W-:-:S04]  /*1420*/  ISETP.NE.AND P0, PT, R4, RZ, PT ;  /* 0x000000ff0400720c */ /* 0x004fc80003f05270 */
[----:B------:R-:W-:Y:S01]  /*1430*/  P2R R23, PR, RZ, 0x1 ;  /* 0x00000001ff177803 */ /* 0x000fe20000000000 */
[----:B------:R-:W-:Y:S08]  /*1440*/  BRA `(.L_x_630) ;  /* 0x0000000800387947 */ /* 0x000ff00003800000 */
.L_x_626:
        /* <DEDUP_REMOVED lines=10> */
.L_x_634:
[----:B------:R-:W2:Y:S02]  /*14f0*/  LDG.E.U16 R0, desc[UR36][R4.64] ;  /* 0x0000002404007981 */ /* 0x000ea4000c1e1500 */
[----:B--2---:R-:W-:-:S05]  /*1500*/  HADD2.F32 R0, -RZ, R0.H0_H0 ;  /* 0x20000000ff007230 */ /* 0x004fca0000004100 */
[----:B------:R-:W-:-:S04]  /*1510*/  FSETP.NEU.FTZ.AND P0, PT, R0, RZ, PT ;  /* 0x000000ff0000720b */ /* 0x000fc80003f1d000 */
[----:B------:R-:W-:Y:S01]  /*1520*/  P2R R23, PR, RZ, 0x1 ;  /* 0x00000001ff177803 */ /* 0x000fe20000000000 */
[----:B------:R-:W-:Y:S08]  /*1530*/  BRA `(.L_x_630) ;  /* 0x0000000400fc7947 */ /* 0x000ff00003800000 */
.L_x_633:
        /* <DEDUP_REMOVED lines=12> */
.L_x_636:
        /* <DEDUP_REMOVED lines=10> */
.L_x_635:
[----:B------:R-:W2:Y:S02]  /*16a0*/  LDG.E.64 R4, desc[UR36][R4.64] ;  /* 0x0000002404047981 */ /* 0x000ea4000c1e1b00 */
[----:B--2---:R-:W-:-:S06]  /*16b0*/  DSETP.NEU.AND P0, PT, R4, RZ, PT ;  /* 0x000000ff0400722a */ /* 0x004fcc0003f0d000 */
[----:B------:R-:W-:Y:S01]  /*16c0*/  P2R R23, PR, RZ, 0x1 ;  /* 0x00000001ff177803 */ /* 0x000fe20000000000 */
[----:B------:R-:W-:Y:S07]  /*16d0*/  BRA `(.L_x_630) ;  /* 0x0000000400947947 */ /* 0x000fee0003800000 */
.L_x_625:
        /* <DEDUP_REMOVED lines=12> */
.L_x_639:
[----:B------:R-:W2:Y:S02]  /*17a0*/  LDG.E.128 R4, desc[UR36][R4.64] ;  /* 0x0000002404047981 */ /* 0x000ea4000c1e1d00 */
[----:B--2---:R-:W-:-:S06]  /*17b0*/  DSETP.NEU.AND P0, PT, R6, RZ, PT ;  /* 0x000000ff0600722a */ /* 0x004fcc0003f0d000 */
[----:B------:R-:W-:-:S06]  /*17c0*/  DSETP.NEU.OR P0, PT, R4, RZ, P0 ;  /* 0x000000ff0400722a */ /* 0x000fcc000070d400 */
[----:B------:R-:W-:Y:S01]  /*17d0*/  P2R R23, PR, RZ, 0x1 ;  /* 0x00000001ff177803 */ /* 0x000fe20000000000 */
[----:B------:R-:W-:Y:S07]  /*17e0*/  BRA `(.L_x_630) ;  /* 0x0000000400507947 */ /* 0x000fee0003800000 */
.L_x_638:
        /* <DEDUP_REMOVED lines=10> */
.L_x_641:
        /* <DEDUP_REMOVED lines=12> */
.L_x_640:
[----:B------:R-:W2:Y:S02]  /*1950*/  LDG.E.U16 R0, desc[UR36][R4.64] ;  /* 0x0000002404007981 */ /* 0x000ea4000c1e1500 */
[----:B--2---:R-:W-:-:S05]  /*1960*/  IMAD.U32 R0, R0, 0x10000, RZ ;  /* 0x0001000000007824 */ /* 0x004fca00078e00ff */
[----:B------:R-:W-:-:S04]  /*1970*/  FSETP.NEU.FTZ.AND P0, PT, R0, RZ, PT ;  /* 0x000000ff0000720b */ /* 0x000fc80003f1d000 */
[----:B------:R-:W-:Y:S01]  /*1980*/  P2R R23, PR, RZ, 0x1 ;  /* 0x00000001ff177803 */ /* 0x000fe20000000000 */
[----:B------:R-:W-:Y:S08]  /*1990*/  BRA `(.L_x_630) ;  /* 0x0000000000e47947 */ /* 0x000ff00003800000 */
.L_x_637:
        /* <DEDUP_REMOVED lines=12> */
.L_x_644:
[----:B------:R-:W2:Y:S02]  /*1a60*/  LDG.E.U8 R4, desc[UR36][R4.64] ;  /* 0x0000002404047981 */ /* 0x000ea4000c1e1100 */
[----:B--2---:R-:W-:-:S04]  /*1a70*/  ISETP.NE.AND P0, PT, R4, RZ, PT ;  /* 0x000000ff0400720c */ /* 0x004fc80003f05270 */
[----:B------:R-:W-:Y:S01]  /*1a80*/  P2R R23, PR, RZ, 0x1 ;  /* 0x00000001ff177803 */ /* 0x000fe20000000000 */
[----:B------:R-:W-:Y:S08]  /*1a90*/  BRA `(.L_x_630) ;  /* 0x0000000000a47947 */ /* 0x000ff00003800000 */
.L_x_643:
[----:B------:R-:W2:Y:S02]  /*1aa0*/  LDG.E.U8 R4, desc[UR36][R4.64] ;  /* 0x0000002404047981 */ /* 0x000ea4000c1e1100 */
[----:B--2---:R-:W-:-:S04]  /*1ab0*/  ISETP.NE.AND P0, PT, R4, RZ, PT ;  /* 0x000000ff0400720c */ /* 0x004fc80003f05270 */
[----:B------:R-:W-:Y:S01]  /*1ac0*/  P2R R23, PR, RZ, 0x1 ;  /* 0x00000001ff177803 */ /* 0x000fe20000000000 */
[----:B------:R-:W-:Y:S08]  /*1ad0*/  BRA `(.L_x_630) ;  /* 0x0000000000947947 */ /* 0x000ff00003800000 */
.L_x_642:
[----:B------:R-:W-:-:S09]  /*1ae0*/  UISETP.NE.AND UP0, UPT, UR4, 0x1c, UPT ;  /* 0x0000001c0400788c */ /* 0x000fd2000bf05270 */
[----:B------:R-:W-:Y:S05]  /*1af0*/  BRA.U !UP0, `(.L_x_645) ;  /* 0x0000000108807547 */ /* 0x000fea000b800000 */
[----:B------:R-:W-:-:S09]  /*1b00*/  UISETP.NE.AND UP0, UPT, UR4, 0x1d, UPT ;  /* 0x0000001d0400788c */ /* 0x000fd2000bf05270 */
[----:B------:R-:W-:Y:S05]  /*1b10*/  BRA.U !UP0, `(.L_x_646) ;  /* 0x0000000108647547 */ /* 0x000fea000b800000 */
[----:B------:R-:W-:-:S09]  /*1b20*/  UISETP.NE.AND UP0, UPT, UR4, 0x2c, UPT ;  /* 0x0000002c0400788c */ /* 0x000fd2000bf05270 */
[----:B------:R-:W-:Y:S05]  /*1b30*/  BRA.U !UP0, `(.L_x_647) ;  /* 0x00000001084c7547 */ /* 0x000fea000b800000 */
.L_x_629:
        /* <DEDUP_REMOVED lines=15> */
[----:B--2--5:R-:W-:Y:S05]  /*1c30*/  CALL.ABS.NOINC R14 ;  /* 0x000000000e007343 */ /* 0x024fea0003c00000 */
.L_x_648:
[----:B------:R-:W-:-:S04]  /*1c40*/  PLOP3.LUT P0, PT, PT, PT, PT, 0x8, 0x80 ;  /* 0x000000000080781c */ /* 0x000fc80003f0e170 */
[----:B------:R-:W-:Y:S01]  /*1c50*/  P2R R23, PR, RZ, 0x1 ;  /* 0x00000001ff177803 */ /* 0x000fe20000000000 */
[----:B------:R-:W-:Y:S08]  /*1c60*/  BRA `(.L_x_630) ;  /* 0x0000000000307947 */ /* 0x000ff00003800000 */
.L_x_647:
[----:B------:R-:W2:Y:S02]  /*1c70*/  LDG.E.U8 R4, desc[UR36][R4.64] ;  /* 0x0000002404047981 */ /* 0x000ea4000c1e1100 */
[----:B--2---:R-:W-:-:S04]  /*1c80*/  ISETP.NE.AND P0, PT, R4, RZ, PT ;  /* 0x000000ff0400720c */ /* 0x004fc80003f05270 */
[----:B------:R-:W-:Y:S01]  /*1c90*/  P2R R23, PR, RZ, 0x1 ;  /* 0x00000001ff177803 */ /* 0x000fe20000000000 */
[----:B------:R-:W-:Y:S08]  /*1ca0*/  BRA `(.L_x_630) ;  /* 0x0000000000207947 */ /* 0x000ff00003800000 */
.L_x_646:
[----:B------:R-:W2:Y:S02]  /*1cb0*/  LDG.E.64 R4, desc[UR36][R4.64] ;  /* 0x0000002404047981 */ /* 0x000ea4000c1e1b00 */
[----:B--2---:R-:W-:-:S04]  /*1cc0*/  ISETP.NE.U32.AND P0, PT, R4, RZ, PT ;  /* 0x000000ff0400720c */ /* 0x004fc80003f05070 */
[----:B------:R-:W-:-:S04]  /*1cd0*/  ISETP.NE.AND.EX P0, PT, R5, RZ, PT, P0 ;  /* 0x000000ff0500720c */ /* 0x000fc80003f05300 */
[----:B------:R-:W-:Y:S01]  /*1ce0*/  P2R R23, PR, RZ, 0x1 ;  /* 0x00000001ff177803 */ /* 0x000fe20000000000 */
[----:B------:R-:W-:Y:S08]  /*1cf0*/  BRA `(.L_x_630) ;  /* 0x00000000000c7947 */ /* 0x000ff00003800000 */
.L_x_645:
[----:B------:R-:W2:Y:S02]  /*1d00*/  LDG.E R4, desc[UR36][R4.64] ;  /* 0x0000002404047981 */ /* 0x000ea4000c1e1900 */
[----:B--2---:R-:W-:-:S04]  /*1d10*/  ISETP.NE.AND P0, PT, R4, RZ, PT ;  /* 0x000000ff0400720c */ /* 0x004fc80003f05270 */
[----:B------:R-:W-:-:S09]  /*1d20*/  P2R R23, PR, RZ, 0x1 ;  /* 0x00000001ff177803 */ /* 0x000fd20000000000 */
.L_x_630:
[----:B------:R-:W-:Y:S05]  /*1d30*/  BSYNC.RECONVERGENT B6 ;  /* 0x0000000000067941 */ /* 0x000fea0003800200 */
.L_x_624:
[----:B------:R-:W0:Y:S01]  /*1d40*/  LDC.64 R4, c[0x0][0x3b0] ;  /* 0x0000ec00ff047b82 */ /* 0x000e220000000a00 */
[----:B------:R-:W1:Y:S01]  /*1d50*/  LDCU UR5, c[0x0][0x3c8] ;  /* 0x00007900ff0577ac */ /* 0x000e620008000800 */
        /* <DEDUP_REMOVED lines=17> */
.L_x_652:
[----:B------:R0:W5:Y:S01]  /*1e70*/  LDG.E.U8 R16, desc[UR36][R4.64] ;  /* 0x0000002404107981 */ /* 0x000162000c1e1100 */
[----:B------:R-:W-:Y:S01]  /*1e80*/  IMAD.MOV.U32 R17, RZ, RZ, RZ ;  /* 0x000000ffff117224 */ /* 0x000fe200078e00ff */
[----:B------:R-:W-:Y:S06]  /*1e90*/  BRA `(.L_x_654) ;  /* 0x0000000c00447947 */ /* 0x000fec0003800000 */
.L_x_651:
        /* <DEDUP_REMOVED lines=8> */
.L_x_656:
[----:B------:R-:W2:Y:S02]  /*1f20*/  LDG.E R16, desc[UR36][R4.64] ;  /* 0x0000002404107981 */ /* 0x000ea4000c1e1900 */
[----:B--2---:R-:W-:Y:S01]  /*1f30*/  SHF.R.S32.HI R17, RZ, 0x1f, R16 ;  /* 0x0000001fff117819 */ /* 0x004fe20000011410 */
[----:B------:R-:W-:Y:S06]  /*1f40*/  BRA `(.L_x_654) ;  /* 0x0000000c00187947 */ /* 0x000fec0003800000 */
.L_x_655:
[----:B------:R-:W2:Y:S02]  /*1f50*/  LDG.E.S16 R16, desc[UR36][R4.64] ;  /* 0x0000002404107981 */ /* 0x000ea4000c1e1700 */
[----:B--2---:R-:W-:Y:S01]  /*1f60*/  SHF.R.S32.HI R17, RZ, 0x1f, R16 ;  /* 0x0000001fff117819 */ /* 0x004fe20000011410 */
[----:B------:R-:W-:Y:S06]  /*1f70*/  BRA `(.L_x_654) ;  /* 0x0000000c000c7947 */ /* 0x000fec0003800000 */
.L_x_650:
[----:B------:R-:W-:-:S09]  /*1f80*/  UISETP.GT.AND UP0, UPT, UR4, 0x6, UPT ;  /* 0x000000060400788c */ /* 0x000fd2000bf04270 */
[----:B------:R-:W-:Y:S05]  /*1f90*/  BRA.U UP0, `(.L_x_657) ;  /* 0x00000001002c7547 */ /* 0x000fea000b800000 */
[----:B------:R-:W-:-:S09]  /*1fa0*/  UISETP.NE.AND UP0, UPT, UR4, 0x5, UPT ;  /* 0x000000050400788c */ /* 0x000fd2000bf05270 */
[----:B------:R-:W-:Y:S05]  /*1fb0*/  BRA.U !UP0, `(.L_x_658) ;  /* 0x0000000108147547 */ /* 0x000fea000b800000 */
[----:B------:R-:W-:-:S09]  /*1fc0*/  UISETP.NE.AND UP0, UPT, UR4, 0x6, UPT ;  /* 0x000000060400788c */ /* 0x000fd2000bf05270 */
[----:B------:R-:W-:Y:S05]  /*1fd0*/  BRA.U UP0, `(.L_x_653) ;  /* 0x0000000900707547 */ /* 0x000fea000b800000 */
[----:B------:R-:W2:Y:S02]  /*1fe0*/  LDG.E R4, desc[UR36][R4.64] ;  /* 0x0000002404047981 */ /* 0x000ea4000c1e1900 */
[----:B--2---:R0:W1:Y:S01]  /*1ff0*/  F2I.S64.TRUNC R16, R4 ;  /* 0x0000000400107311 */ /* 0x004062000020d900 */
[----:B------:R-:W-:Y:S05]  /*2000*/  BRA `(.L_x_654) ;  /* 0x0000000800e87947 */ /* 0x000fea0003800000 */
.L_x_658:
[----:B------:R-:W2:Y:S02]  /*2010*/  LDG.E.U16 R4, desc[UR36][R4.64] ;  /* 0x0000002404047981 */ /* 0x000ea4000c1e1500 */
[----:B--2---:R-:W-:-:S06]  /*2020*/  HADD2.F32 R16, -RZ, R4.H0_H0 ;  /* 0x20000004ff107230 */ /* 0x004fcc0000004100 */
[----:B------:R-:W0:Y:S01]  /*2030*/  F2I.S64.TRUNC R16, R16 ;  /* 0x0000001000107311 */ /* 0x000e22000020d900 */
[----:B------:R-:W-:Y:S05]  /*2040*/  BRA `(.L_x_654) ;  /* 0x0000000800d87947 */ /* 0x000fea0003800000 */
.L_x_657:
[----:B------:R-:W-:-:S09]  /*2050*/  UISETP.NE.AND UP0, UPT, UR4, 0x7, UPT ;  /* 0x000000070400788c */ /* 0x000fd2000bf05270 */
[----:B------:R-:W-:Y:S05]  /*2060*/  BRA.U !UP0, `(.L_x_659) ;  /* 0x00000001082c7547 */ /* 0x000fea000b800000 */
[----:B------:R-:W-:-:S09]  /*2070*/  UISETP.NE.AND UP0, UPT, UR4, 0x8, UPT ;  /* 0x000000080400788c */ /* 0x000fd2000bf05270 */
[----:B------:R-:W-:Y:S05]  /*2080*/  BRA.U !UP0, `(.L_x_660) ;  /* 0x0000000108147547 */ /* 0x000fea000b800000 */
[----:B------:R-:W-:-:S09]  /*2090*/  UISETP.NE.AND UP0, UPT, UR4, 0x9, UPT ;  /* 0x000000090400788c */ /* 0x000fd2000bf05270 */
[----:B------:R-:W-:Y:S05]  /*20a0*/  BRA.U UP0, `(.L_x_653) ;  /* 0x00000009003c7547 */ /* 0x000fea000b800000 */
[----:B------:R-:W2:Y:S02]  /*20b0*/  LDG.E R4, desc[UR36][R4.64] ;  /* 0x0000002404047981 */ /* 0x000ea4000c1e1900 */
[----:B--2---:R0:W1:Y:S01]  /*20c0*/  F2I.S64.TRUNC R16, R4 ;  /* 0x0000000400107311 */ /* 0x004062000020d900 */
[----:B------:R-:W-:Y:S05]  /*20d0*/  BRA `(.L_x_654) ;  /* 0x0000000800b47947 */ /* 0x000fea0003800000 */
.L_x_660:
[----:B------:R-:W2:Y:S02]  /*20e0*/  LDG.E.U16 R4, desc[UR36][R4.64] ;  /* 0x0000002404047981 */ /* 0x000ea4000c1e1500 */
[----:B--2---:R-:W-:-:S06]  /*20f0*/  HADD2.F32 R16, -RZ, R4.H0_H0 ;  /* 0x20000004ff107230 */ /* 0x004fcc0000004100 */
[----:B------:R-:W0:Y:S01]  /*2100*/  F2I.S64.TRUNC R16, R16 ;  /* 0x0000001000107311 */ /* 0x000e22000020d900 */
[----:B------:R-:W-:Y:S05]  /*2110*/  BRA `(.L_x_654) ;  /* 0x0000000800a47947 */ /* 0x000fea0003800000 */
.L_x_659:
[----:B------:R-:W2:Y:S02]  /*2120*/  LDG.E.64 R4, desc[UR36][R4.64] ;  /* 0x0000002404047981 */ /* 0x000ea4000c1e1b00 */
[----:B--2---:R0:W1:Y:S01]  /*2130*/  F2I.S64.F64.TRUNC R16, R4 ;  /* 0x0000000400107311 */ /* 0x004062000030d900 */
[----:B------:R-:W-:Y:S05]  /*2140*/  BRA `(.L_x_654) ;  /* 0x0000000800987947 */ /* 0x000fea0003800000 */
.L_x_649:
        /* <DEDUP_REMOVED lines=13> */
.L_x_663:
[----:B------:R-:W2:Y:S02]  /*2220*/  LDG.E.64 R4, desc[UR36][R4.64] ;  /* 0x0000002404047981 */ /* 0x000ea4000c1e1b00 */
[----:B--2---:R0:W1:Y:S01]  /*2230*/  F2I.S64.F64.TRUNC R16, R4 ;  /* 0x0000000400107311 */ /* 0x004062000030d900 */
[----:B------:R-:W-:Y:S05]  /*2240*/  BRA `(.L_x_654) ;  /* 0x0000000800587947 */ /* 0x000fea0003800000 */
.L_x_662:
        /* <DEDUP_REMOVED lines=24> */
[----:B------:R0:W1:Y:S01]  /*23d0*/  F2I.S64.TRUNC R16, R3 ;  /* 0x0000000300107311 */ /* 0x000062000020d900 */
[----:B------:R-:W-:Y:S05]  /*23e0*/  BRA `(.L_x_654) ;  /* 0x0000000400f07947 */ /* 0x000fea0003800000 */
.L_x_665:
        /* <DEDUP_REMOVED lines=12> */
[----:B------:R0:W1:Y:S01]  /*24b0*/  F2I.S64.TRUNC R16, R0 ;  /* 0x0000000000107311 */ /* 0x000062000020d900 */
[----:B------:R-:W-:Y:S05]  /*24c0*/  BRA `(.L_x_654) ;  /* 0x0000000400b87947 */ /* 0x000fea0003800000 */
.L_x_664:
[----:B------:R-:W2:Y:S02]  /*24d0*/  LDG.E.U16 R16, desc[UR36][R4.64] ;  /* 0x0000002404107981 */ /* 0x000ea4000c1e1500 */
[----:B--2---:R-:W-:-:S06]  /*24e0*/  IMAD.U32 R16, R16, 0x10000, RZ ;  /* 0x0001000010107824 */ /* 0x004fcc00078e00ff */
[----:B------:R-:W0:Y:S01]  /*24f0*/  F2I.S64.TRUNC R16, R16 ;  /* 0x0000001000107311 */ /* 0x000e22000020d900 */
[----:B------:R-:W-:Y:S05]  /*2500*/  BRA `(.L_x_654) ;  /* 0x0000000400a87947 */ /* 0x000fea0003800000 */
.L_x_661:
        /* <DEDUP_REMOVED lines=11> */
.L_x_668:
        /* <DEDUP_REMOVED lines=21> */
.L_x_672:
[----:B------:R-:W-:Y:S05]  /*2710*/  BSYNC.RECONVERGENT B1 ;  /* 0x0000000000017941 */ /* 0x000fea0003800200 */
.L_x_671:
[----:B------:R-:W-:Y:S01]  /*2720*/  IMAD.SHL.U32 R0, R0, 0x100000, RZ ;  /* 0x0010000000007824 */ /* 0x000fe200078e00ff */
[----:B------:R-:W-:-:S04]  /*2730*/  LEA R3, R3, 0x3b800000, 0x17 ;  /* 0x3b80000003037811 */ /* 0x000fc800078eb8ff */
[----:B------:R-:W-:-:S07]  /*2740*/  LOP3.LUT R16, R3, R0, R7, 0xfe, !PT ;  /* 0x0000000003107212 */ /* 0x000fce00078efe07 */
.L_x_670:
[----:B------:R-:W-:Y:S05]  /*2750*/  BSYNC.RECONVERGENT B0 ;  /* 0x0000000000007941 */ /* 0x000fea0003800200 */
.L_x_669:
[----:B------:R-:W1:Y:S01]  /*2760*/  F2I.S64.TRUNC R16, R16 ;  /* 0x0000001000107311 */ /* 0x000e62000020d900 */
[----:B------:R-:W-:Y:S05]  /*2770*/  BRA `(.L_x_654) ;  /* 0x00000004000c7947 */ /* 0x000fea0003800000 */
.L_x_667:
        /* <DEDUP_REMOVED lines=21> */
.L_x_676:
[----:B------:R-:W-:Y:S05]  /*28d0*/  BSYNC.RECONVERGENT B1 ;  /* 0x0000000000017941 */ /* 0x000fea0003800200 */
.L_x_675:
[----:B------:R-:W-:Y:S01]  /*28e0*/  IMAD.SHL.U32 R0, R0, 0x200000, RZ ;  /* 0x0020000000007824 */ /* 0x000fe200078e00ff */
[----:B------:R-:W-:-:S04]  /*28f0*/  LEA R3, R3, 0x37800000, 0x17 ;  /* 0x3780000003037811 */ /* 0x000fc800078eb8ff */
[----:B------:R-:W-:-:S07]  /*2900*/  LOP3.LUT R16, R3, R0, R7, 0xfe, !PT ;  /* 0x0000000003107212 */ /* 0x000fce00078efe07 */
.L_x_674:
[----:B------:R-:W-:Y:S05]  /*2910*/  BSYNC.RECONVERGENT B0 ;  /* 0x0000000000007941 */ /* 0x000fea0003800200 */
.L_x_673:
[----:B------:R-:W0:Y:S01]  /*2920*/  F2I.S64.TRUNC R16, R16 ;  /* 0x0000001000107311 */ /* 0x000e22000020d900 */
[----:B------:R-:W-:Y:S05]  /*2930*/  BRA `(.L_x_654) ;  /* 0x00000000009c7947 */ /* 0x000fea0003800000 */
.L_x_666:
[----:B------:R-:W-:-:S09]  /*2940*/  UISETP.NE.AND UP0, UPT, UR4, 0x1c, UPT ;  /* 0x0000001c0400788c */ /* 0x000fd2000bf05270 */
[----:B------:R-:W-:Y:S05]  /*2950*/  BRA.U !UP0, `(.L_x_677) ;  /* 0x00000001088c7547 */ /* 0x000fea000b800000 */
[----:B------:R-:W-:-:S09]  /*2960*/  UISETP.NE.AND UP0, UPT, UR4, 0x1d, UPT ;  /* 0x0000001d0400788c */ /* 0x000fd2000bf05270 */
[----:B------:R-:W-:Y:S05]  /*2970*/  BRA.U !UP0, `(.L_x_678) ;  /* 0x00000001087c7547 */ /* 0x000fea000b800000 */
[----:B------:R-:W-:-:S09]  /*2980*/  UISETP.NE.AND UP0, UPT, UR4, 0x2c, UPT ;  /* 0x0000002c0400788c */ /* 0x000fd2000bf05270 */
[----:B------:R-:W-:Y:S05]  /*2990*/  BRA.U !UP0, `(.L_x_679) ;  /* 0x0000000108487547 */ /* 0x000fea000b800000 */
.L_x_653:
        /* <DEDUP_REMOVED lines=16> */
.L_x_680:
[----:B------:R-:W-:Y:S01]  /*2aa0*/  CS2R R16, SRZ ;  /* 0x0000000000107805 */ /* 0x000fe2000001ff00 */
[----:B------:R-:W-:Y:S06]  /*2ab0*/  BRA `(.L_x_654) ;  /* 0x00000000003c7947 */ /* 0x000fec0003800000 */
.L_x_679:
        /* <DEDUP_REMOVED lines=8> */
.L_x_682:
[----:B------:R-:W-:Y:S05]  /*2b40*/  BSYNC.RECONVERGENT B0 ;  /* 0x0000000000007941 */ /* 0x000fea0003800200 */
.L_x_681:
[----:B------:R-:W0:Y:S01]  /*2b50*/  F2I.S64.TRUNC R16, R16 ;  /* 0x0000001000107311 */ /* 0x000e22000020d900 */
[----:B------:R-:W-:Y:S05]  /*2b60*/  BRA `(.L_x_654) ;  /* 0x0000000000107947 */ /* 0x000fea0003800000 */
.L_x_678:
[----:B------:R4:W5:Y:S01]  /*2b70*/  LDG.E.64 R16, desc[UR36][R4.64] ;  /* 0x0000002404107981 */ /* 0x000962000c1e1b00 */
[----:B------:R-:W-:Y:S05]  /*2b80*/  BRA `(.L_x_654) ;  /* 0x0000000000087947 */ /* 0x000fea0003800000 */
.L_x_677:
[----:B------:R3:W5:Y:S01]  /*2b90*/  LDG.E R16, desc[UR36][R4.64] ;  /* 0x0000002404107981 */ /* 0x000762000c1e1900 */
[----:B------:R-:W-:-:S07]  /*2ba0*/  IMAD.MOV.U32 R17, RZ, RZ, RZ ;  /* 0x000000ffff117224 */ /* 0x000fce00078e00ff */
.L_x_654:
[----:B------:R-:W-:Y:S01]  /*2bb0*/  ISETP.NE.AND P0, PT, R23, RZ, PT ;  /* 0x000000ff1700720c */ /* 0x000fe20003f05270 */
[----:B------:R-:W-:-:S03]  /*2bc0*/  VIADD R25, R19, 0x80 ;  /* 0x0000008013197836 */ /* 0x000fc60000000000 */
[----:B------:R-:W-:-:S04]  /*2bd0*/  PLOP3.LUT P0, PT, P0, PT, PT, 0x8, 0x80 ;  /* 0x000000000080781c */ /* 0x000fc8000070e170 */
[----:B------:R-:W-:-:S09]  /*2be0*/  P2R R24, PR, RZ, 0x1 ;  /* 0x00000001ff187803 */ /* 0x000fd20000000000 */
.L_x_589:
[----:B------:R-:W-:Y:S05]  /*2bf0*/  BSYNC.RECONVERGENT B7 ;  /* 0x0000000000077941 */ /* 0x000fea0003800200 */
.L_x_588:
[----:B------:R-:W-:Y:S01]  /*2c00*/  ISETP.GE.AND P0, PT, R25, R18, PT ;  /* 0x000000121900720c */ /* 0x000fe20003f06270 */
[----:B------:R-:W-:Y:S01]  /*2c10*/  BSSY.RECONVERGENT B7, `(.L_x_683) ;  /* 0x00002b5000077945 */ /* 0x000fe20003800200 */
[----:B------:R-:W-:Y:S02]  /*2c20*/  PLOP3.LUT P1, PT, PT, PT, PT, 0x80, 0x8 ;  /* 0x000000000008781c */ /* 0x000fe40003f2f070 */
[----:B------:R-:W-:Y:S02]  /*2c30*/  CS2R R28, SRZ ;  /* 0x00000000001c7805 */ /* 0x000fe4000001ff00 */
[----:B------:R-:W-:Y:S02]  /*2c40*/  PRMT R23, RZ, 0x7610, R23 ;  /* 0x00007610ff177816 */ /* 0x000fe40000000017 */
[----:B------:R-:W-:-:S05]  /*2c50*/  P2R R27, PR, RZ, 0x2 ;  /* 0x00000002ff1b7803 */ /* 0x000fca0000000000 */
[----:B------:R-:W-:Y:S05]  /*2c60*/  @P0 BRA `(.L_x_684) ;  /* 0x0000002800bc0947 */ /* 0x000fea0003800000 */
[----:B0-234-:R-:W0:Y:S01]  /*2c70*/  LDC.64 R4, c[0x0][0x3a0] ;  /* 0x0000e800ff047b82 */ /* 0x01de220000000a00 */
[----:B------:R-:W2:Y:S01]  /*2c80*/  LDCU UR5, c[0x0][0x3c0] ;  /* 0x00007800ff0577ac */ /* 0x000ea20008000800 */
[----:B------:R-:W-:Y:S01]  /*2c90*/  IMAD R26, R2, 0x200, R25 ;  /* 0x00000200021a7824 */ /* 0x000fe200078e0219 */
[----:B------:R-:W-:-:S04]  /*2ca0*/  UPRMT UR4, UR39, 0x9910, URZ ;  /* 0x0000991027047896 */ /* 0x000fc800080000ff */
[----:B------:R-:W-:Y:S01]  /*2cb0*/  UISETP.GT.AND UP0, UPT, UR4, 0x9, UPT ;  /* 0x000000090400788c */ /* 0x000fe2000bf04270 */
[----:B--2---:R-:W-:-:S05]  /*2cc0*/  IMAD R3, R26, UR5, RZ ;  /* 0x000000051a037c24 */ /* 0x004fca000f8e02ff */
        /* <DEDUP_REMOVED lines=16> */
.L_x_688:
[----:B------:R-:W2:Y:S02]  /*2dd0*/  LDG.E.U8 R4, desc[UR36][R4.64] ;  /* 0x0000002404047981 */ /* 0x000ea4000c1e1100 */
[----:B--2---:R-:W-:-:S04]  /*2de0*/  I2FP.F32.U32 R0, R4 ;  /* 0x0000000400007245 */ /* 0x004fc80000201000 */
[----:B------:R-:W-:-:S04]  /*2df0*/  F2FP.F16.F32.PACK_AB R0, RZ, R0 ;  /* 0x00000000ff00723e */ /* 0x000fc800000000ff */
[----:B------:R-:W-:Y:S01]  /*2e00*/  PRMT R23, R0, 0x7610, R23 ;  /* 0x0000761000177816 */ /* 0x000fe20000000017 */
[----:B------:R-:W-:Y:S06]  /*2e10*/  BRA `(.L_x_690) ;  /* 0x0000000c00b87947 */ /* 0x000fec0003800000 */
.L_x_687:
        /* <DEDUP_REMOVED lines=11> */
.L_x_692:
[----:B------:R-:W2:Y:S02]  /*2ed0*/  LDG.E R4, desc[UR36][R4.64] ;  /* 0x0000002404047981 */ /* 0x000ea4000c1e1900 */
[----:B--2---:R-:W-:-:S04]  /*2ee0*/  I2FP.F32.S32 R0, R4 ;  /* 0x0000000400007245 */ /* 0x004fc80000201400 */
[----:B------:R-:W-:-:S04]  /*2ef0*/  F2FP.F16.F32.PACK_AB R0, RZ, R0 ;  /* 0x00000000ff00723e */ /* 0x000fc800000000ff */
[----:B------:R-:W-:Y:S01]  /*2f00*/  PRMT R23, R0, 0x7610, R23 ;  /* 0x0000761000177816 */ /* 0x000fe20000000017 */
[----:B------:R-:W-:Y:S06]  /*2f10*/  BRA `(.L_x_690) ;  /* 0x0000000c00787947 */ /* 0x000fec0003800000 */
.L_x_691:
[----:B------:R-:W2:Y:S02]  /*2f20*/  LDG.E.U16 R4, desc[UR36][R4.64] ;  /* 0x0000002404047981 */ /* 0x000ea4000c1e1500 */
[----:B--2---:R-:W0:Y:S02]  /*2f30*/  I2F.S16 R0, R4 ;  /* 0x0000000400007306 */ /* 0x004e240000101400 */
[----:B0-----:R-:W-:-:S04]  /*2f40*/  F2FP.F16.F32.PACK_AB R0, RZ, R0 ;  /* 0x00000000ff00723e */ /* 0x001fc800000000ff */
[----:B------:R-:W-:Y:S01]  /*2f50*/  PRMT R23, R0, 0x7610, R23 ;  /* 0x0000761000177816 */ /* 0x000fe20000000017 */
[----:B------:R-:W-:Y:S06]  /*2f60*/  BRA `(.L_x_690) ;  /* 0x0000000c00647947 */ /* 0x000fec0003800000 */
.L_x_686:
        /* <DEDUP_REMOVED lines=9> */
.L_x_694:
[----:B------:R2:W5:Y:S01]  /*3000*/  LDG.E.U16 R23, desc[UR36][R4.64] ;  /* 0x0000002404177981 */ /* 0x000562000c1e1500 */
[----:B------:R-:W-:Y:S05]  /*3010*/  BRA `(.L_x_690) ;  /* 0x0000000c00387947 */ /* 0x000fea0003800000 */
.L_x_693:
        /* <DEDUP_REMOVED lines=9> */
.L_x_696:
[----:B------:R0:W5:Y:S01]  /*30b0*/  LDG.E.U16 R23, desc[UR36][R4.64] ;  /* 0x0000002404177981 */ /* 0x000162000c1e1500 */
[----:B------:R-:W-:Y:S05]  /*30c0*/  BRA `(.L_x_690) ;  /* 0x0000000c000c7947 */ /* 0x000fea0003800000 */
.L_x_695:
        /* <DEDUP_REMOVED lines=9> */
.L_x_685:
        /* <DEDUP_REMOVED lines=14> */
.L_x_699:
        /* <DEDUP_REMOVED lines=9> */
.L_x_698:
        /* <DEDUP_REMOVED lines=27> */
.L_x_701:
[----:B------:R-:W2:Y:S02]  /*3480*/  LDG.E.U8 R4, desc[UR36][R4.64] ;  /* 0x0000002404047981 */ /* 0x000ea4000c1e1100 */
[C---:B--2---:R-:W-:Y:S02]  /*3490*/  IMAD.SHL.U32 R0, R4.reuse, 0x2000000, RZ ;  /* 0x0200000004007824 */ /* 0x044fe400078e00ff */
[----:B------:R-:W-:-:S03]  /*34a0*/  IMAD.SHL.U32 R6, R4, 0x100, RZ ;  /* 0x0000010004067824 */ /* 0x000fc600078e00ff */
[----:B------:R-:W-:-:S13]  /*34b0*/  ISETP.GE.U32.AND P0, PT, R0, 0x8000000, PT ;  /* 0x080000000000780c */ /* 0x000fda0003f06070 */
[----:B------:R-:W-:Y:S02]  /*34c0*/  @!P0 LOP3.LUT R3, R6, 0x7f00, RZ, 0xc0, !PT ;  /* 0x00007f0006038812 */ /* 0x000fe400078ec0ff */
[----:B------:R-:W-:Y:S02]  /*34d0*/  @P0 LEA.HI R0, R0, 0x70000000, RZ, 0x1c ;  /* 0x7000000000000811 */ /* 0x000fe400078fe0ff */
[----:B------:R-:W-:Y:S02]  /*34e0*/  @!P0 LOP3.LUT R3, R3, 0x3f000000, RZ, 0xfc, !PT ;  /* 0x3f00000003038812 */ /* 0x000fe400078efcff */
[----:B------:R-:W-:Y:S01]  /*34f0*/  PRMT R6, R6, 0x9910, RZ ;  /* 0x0000991006067816 */ /* 0x000fe200000000ff */
[----:B------:R-:W-:Y:S02]  /*3500*/  @P0 FMUL.FTZ R0, R0, 1.9259299443872358531e-34 ;  /* 0x0780000000000820 */ /* 0x000fe40000410000 */
[----:B------:R-:W-:Y:S02]  /*3510*/  @!P0 FADD.FTZ R0, R3, -0.5 ;  /* 0xbf00000003008421 */ /* 0x000fe40000010000 */
[----:B------:R-:W-:-:S05]  /*3520*/  IMAD.MOV.U32 R3, RZ, RZ, R6 ;  /* 0x000000ffff037224 */ /* 0x000fca00078e0006 */
[----:B------:R-:W-:-:S04]  /*3530*/  LOP3.LUT R0, R0, 0x80000000, R3, 0xf8, !PT ;  /* 0x8000000000007812 */ /* 0x000fc800078ef803 */
[----:B------:R-:W-:-:S04]  /*3540*/  F2FP.F16.F32.PACK_AB R0, RZ, R0 ;  /* 0x00000000ff00723e */ /* 0x000fc800000000ff */
[----:B------:R-:W-:Y:S01]  /*3550*/  PRMT R23, R0, 0x7610, R23 ;  /* 0x0000761000177816 */ /* 0x000fe20000000017 */
[----:B------:R-:W-:Y:S06]  /*3560*/  BRA `(.L_x_690) ;  /* 0x0000000400e47947 */ /* 0x000fec0003800000 */
.L_x_700:
[----:B------:R-:W2:Y:S02]  /*3570*/  LDG.E.U16 R0, desc[UR36][R4.64] ;  /* 0x0000002404007981 */ /* 0x000ea4000c1e1500 */
[----:B--2---:R-:W-:-:S05]  /*3580*/  IMAD.U32 R0, R0, 0x10000, RZ ;  /* 0x0001000000007824 */ /* 0x004fca00078e00ff */
[----:B------:R-:W-:-:S04]  /*3590*/  F2FP.F16.F32.PACK_AB R0, RZ, R0 ;  /* 0x00000000ff00723e */ /* 0x000fc800000000ff */
[----:B------:R-:W-:Y:S01]  /*35a0*/  PRMT R23, R0, 0x7610, R23 ;  /* 0x0000761000177816 */ /* 0x000fe20000000017 */
[----:B------:R-:W-:Y:S06]  /*35b0*/  BRA `(.L_x_690) ;  /* 0x0000000400d07947 */ /* 0x000fec0003800000 */
.L_x_697:
        /* <DEDUP_REMOVED lines=13> */
.L_x_704:
        /* <DEDUP_REMOVED lines=21> */
.L_x_708:
[----:B------:R-:W-:Y:S05]  /*37e0*/  BSYNC.RECONVERGENT B1 ;  /* 0x0000000000017941 */ /* 0x000fea0003800200 */
.L_x_707:
[----:B------:R-:W-:Y:S01]  /*37f0*/  IMAD.SHL.U32 R0, R0, 0x100000, RZ ;  /* 0x0010000000007824 */ /* 0x000fe200078e00ff */
[----:B------:R-:W-:-:S04]  /*3800*/  LEA R3, R3, 0x3b800000, 0x17 ;  /* 0x3b80000003037811 */ /* 0x000fc800078eb8ff */
[----:B------:R-:W-:-:S07]  /*3810*/  LOP3.LUT R0, R3, R0, R7, 0xfe, !PT ;  /* 0x0000000003007212 */ /* 0x000fce00078efe07 */
.L_x_706:
[----:B------:R-:W-:Y:S05]  /*3820*/  BSYNC.RECONVERGENT B0 ;  /* 0x0000000000007941 */ /* 0x000fea0003800200 */
.L_x_705:
[----:B------:R-:W-:-:S04]  /*3830*/  F2FP.F16.F32.PACK_AB R0, RZ, R0 ;  /* 0x00000000ff00723e */ /* 0x000fc800000000ff */
[----:B------:R-:W-:Y:S01]  /*3840*/  PRMT R23, R0, 0x7610, R23 ;  /* 0x0000761000177816 */ /* 0x000fe20000000017 */
[----:B------:R-:W-:Y:S06]  /*3850*/  BRA `(.L_x_690) ;  /* 0x0000000400287947 */ /* 0x000fec0003800000 */
.L_x_703:
        /* <DEDUP_REMOVED lines=21> */
.L_x_712:
[----:B------:R-:W-:Y:S05]  /*39b0*/  BSYNC.RECONVERGENT B1 ;  /* 0x0000000000017941 */ /* 0x000fea0003800200 */
.L_x_711:
[----:B------:R-:W-:Y:S01]  /*39c0*/  IMAD.SHL.U32 R0, R0, 0x200000, RZ ;  /* 0x0020000000007824 */ /* 0x000fe200078e00ff */
[----:B------:R-:W-:-:S04]  /*39d0*/  LEA R3, R3, 0x37800000, 0x17 ;  /* 0x3780000003037811 */ /* 0x000fc800078eb8ff */
[----:B------:R-:W-:-:S07]  /*39e0*/  LOP3.LUT R0, R3, R0, R7, 0xfe, !PT ;  /* 0x0000000003007212 */ /* 0x000fce00078efe07 */
.L_x_710:
[----:B------:R-:W-:Y:S05]  /*39f0*/  BSYNC.RECONVERGENT B0 ;  /* 0x0000000000007941 */ /* 0x000fea0003800200 */
.L_x_709:
[----:B------:R-:W-:-:S04]  /*3a00*/  F2FP.F16.F32.PACK_AB R0, RZ, R0 ;  /* 0x00000000ff00723e */ /* 0x000fc800000000ff */
[----:B------:R-:W-:Y:S01]  /*3a10*/  PRMT R23, R0, 0x7610, R23 ;  /* 0x0000761000177816 */ /* 0x000fe20000000017 */
[----:B------:R-:W-:Y:S06]  /*3a20*/  BRA `(.L_x_690) ;  /* 0x0000000000b47947 */ /* 0x000fec0003800000 */
.L_x_702:
        /* <DEDUP_REMOVED lines=14> */
.L_x_716:
[----:B------:R-:W-:Y:S05]  /*3b10*/  BSYNC.RECONVERGENT B0 ;  /* 0x0000000000007941 */ /* 0x000fea0003800200 */
.L_x_715:
[----:B------:R-:W-:-:S04]  /*3b20*/  F2FP.F16.F32.PACK_AB R0, RZ, R0 ;  /* 0x00000000ff00723e */ /* 0x000fc800000000ff */
[----:B------:R-:W-:Y:S01]  /*3b30*/  PRMT R23, R0, 0x7610, R23 ;  /* 0x0000761000177816 */ /* 0x000fe20000000017 */
[----:B------:R-:W-:Y:S06]  /*3b40*/  BRA `(.L_x_690) ;  /* 0x00000000006c7947 */ /* 0x000fec0003800000 */
.L_x_689:
[----:B------:R-:W-:Y:S01]  /*3b50*/  MOV R14, 0x0 ;  /* 0x00000000000e7802 */ /* 0x000fe20000000f00 */
[----:B------:R-:W0:Y:S01]  /*3b60*/  LDCU.64 UR4, c[0x4][0x4e8] ;  /* 0x01009d00ff0477ac */ /* 0x000e220008000a00 */
[----:B------:R-:W-:Y:S02]  /*3b70*/  IMAD.MOV.U32 R8, RZ, RZ, 0x4e ;  /* 0x0000004eff087424 */ /* 0x000fe400078e00ff */
[----:B------:R-:W-:Y:S01]  /*3b80*/  IMAD.MOV.U32 R12, RZ, RZ, 0x1 ;  /* 0x00000001ff0c7424 */ /* 0x000fe200078e00ff */
[----:B------:R-:W2:Y:S01]  /*3b90*/  LDCU.64 UR6, c[0x4][0x4f0] ;  /* 0x01009e00ff0677ac */ /* 0x000ea20008000a00 */
[----:B------:R-:W3:Y:S01]  /*3ba0*/  LDC.64 R14, c[0x4][R14] ;  /* 0x010000000e0e7b82 */ /* 0x000ee20000000a00 */
[----:B------:R-:W-:Y:S01]  /*3bb0*/  IMAD.MOV.U32 R13, RZ, RZ, RZ ;  /* 0x000000ffff0d7224 */ /* 0x000fe200078e00ff */
[----:B------:R-:W4:Y:S01]  /*3bc0*/  LDCU.64 UR8, c[0x4][0x3c8] ;  /* 0x01007900ff0877ac */ /* 0x000f220008000a00 */
[----:B0-----:R-:W-:Y:S02]  /*3bd0*/  IMAD.U32 R4, RZ, RZ, UR4 ;  /* 0x00000004ff047e24 */ /* 0x001fe4000f8e00ff */
[----:B------:R-:W-:-:S02]  /*3be0*/  IMAD.U32 R5, RZ, RZ, UR5 ;  /* 0x00000005ff057e24 */ /* 0x000fc4000f8e00ff */
[----:B--2---:R-:W-:Y:S02]  /*3bf0*/  IMAD.U32 R6, RZ, RZ, UR6 ;  /* 0x00000006ff067e24 */ /* 0x004fe4000f8e00ff */
[----:B------:R-:W-:Y:S02]  /*3c00*/  IMAD.U32 R7, RZ, RZ, UR7 ;  /* 0x00000007ff077e24 */ /* 0x000fe4000f8e00ff */
[----:B----4-:R-:W-:Y:S02]  /*3c10*/  IMAD.U32 R10, RZ, RZ, UR8 ;  /* 0x00000008ff0a7e24 */ /* 0x010fe4000f8e00ff */
[----:B------:R-:W-:-:S07]  /*3c20*/  IMAD.U32 R11, RZ, RZ, UR9 ;  /* 0x00000009ff0b7e24 */ /* 0x000fce000f8e00ff */
[----:B------:R-:W-:-:S07]  /*3c30*/  LEPC R20, `(.L_x_717) ;  /* 0x000000001014794e */ /* 0x000fce0000000000 */
[----:B-1-3-5:R-:W-:Y:S05]  /*3c40*/  CALL.ABS.NOINC R14 ;  /* 0x000000000e007343 */ /* 0x02afea0003c00000 */
.L_x_717:
[----:B------:R-:W-:Y:S01]  /*3c50*/  PRMT R23, RZ, 0x7610, R23 ;  /* 0x00007610ff177816 */ /* 0x000fe20000000017 */
[----:B------:R-:W-:Y:S06]  /*3c60*/  BRA `(.L_x_690) ;  /* 0x0000000000247947 */ /* 0x000fec0003800000 */
.L_x_714:
[----:B------:R-:W2:Y:S02]  /*3c70*/  LDG.E.64 R4, desc[UR36][R4.64] ;  /* 0x0000002404047981 */ /* 0x000ea4000c1e1b00 */
[----:B--2---:R-:W0:Y:S02]  /*3c80*/  I2F.U64 R0, R4 ;  /* 0x0000000400007312 */ /* 0x004e240000301000 */
[----:B0-----:R-:W-:-:S04]  /*3c90*/  F2FP.F16.F32.PACK_AB R0, RZ, R0 ;  /* 0x00000000ff00723e */ /* 0x001fc800000000ff */
[----:B------:R-:W-:Y:S01]  /*3ca0*/  PRMT R23, R0, 0x7610, R23 ;  /* 0x0000761000177816 */ /* 0x000fe20000000017 */
[----:B------:R-:W-:Y:S06]  /*3cb0*/  BRA `(.L_x_690) ;  /* 0x0000000000107947 */ /* 0x000fec0003800000 */
.L_x_713:
[----:B------:R-:W2:Y:S02]  /*3cc0*/  LDG.E R4, desc[UR36][R4.64] ;  /* 0x0000002404047981 */ /* 0x000ea4000c1e1900 */
[----:B--2---:R-:W-:-:S04]  /*3cd0*/  I2FP.F32.U32 R0, R4 ;  /* 0x0000000400007245 */ /* 0x004fc80000201000 */
[----:B------:R-:W-:-:S04]  /*3ce0*/  F2FP.F16.F32.PACK_AB R0, RZ, R0 ;  /* 0x00000000ff00723e */ /* 0x000fc800000000ff */
[----:B------:R-:W-:-:S07]  /*3cf0*/  PRMT R23, R0, 0x7610, R23 ;  /* 0x0000761000177816 */ /* 0x000fce0000000017 */
.L_x_690:
[----:B0-2---:R-:W0:Y:S01]  /*3d00*/  LDC.64 R4, c[0x0][0x3a8] ;  /* 0x0000ea00ff047b82 */ /* 0x005e220000000a00 */
[----:B------:R-:W2:Y:S01]  /*3d10*/  LDCU UR5, c[0x0][0x3c4] ;  /* 0x00007880ff0577ac */ /* 0x000ea20008000800 */
[----:B------:R-:W-:Y:S01]  /*3d20*/  BSSY.RECONVERGENT B6, `(.L_x_718) ;  /* 0x00000b8000067945 */ /* 0x000fe20003800200 */
        /* <DEDUP_REMOVED lines=18> */
.L_x_722:
[----:B------:R-:W2:Y:S02]  /*3e50*/  LDG.E.U8 R4, desc[UR36][R4.64] ;  /* 0x0000002404047981 */ /* 0x000ea4000c1e1100 */
[----:B--2---:R-:W-:-:S04]  /*3e60*/  ISETP.NE.AND P0, PT, R4, RZ, PT ;  /* 0x000000ff0400720c */ /* 0x004fc80003f05270 */
[----:B------:R-:W-:Y:S01]  /*3e70*/  P2R R27, PR, RZ, 0x1 ;  /* 0x00000001ff1b7803 */ /* 0x000fe20000000000 */
[----:B------:R-:W-:Y:S08]  /*3e80*/  BRA `(.L_x_724) ;  /* 0x0000000800847947 */ /* 0x000ff00003800000 */
.L_x_721:
        /* <DEDUP_REMOVED lines=11> */
.L_x_726:
[----:B------:R-:W2:Y:S02]  /*3f40*/  LDG.E R4, desc[UR36][R4.64] ;  /* 0x0000002404047981 */ /* 0x000ea4000c1e1900 */
[----:B--2---:R-:W-:-:S04]  /*3f50*/  ISETP.NE.AND P0, PT, R4, RZ, PT ;  /* 0x000000ff0400720c */ /* 0x004fc80003f05270 */
[----:B------:R-:W-:Y:S01]  /*3f60*/  P2R R27, PR, RZ, 0x1 ;  /* 0x00000001ff1b7803 */ /* 0x000fe20000000000 */
[----:B------:R-:W-:Y:S08]  /*3f70*/  BRA `(.L_x_724) ;  /* 0x0000000800487947 */ /* 0x000ff00003800000 */
.L_x_725:
[----:B------:R-:W2:Y:S02]  /*3f80*/  LDG.E.U16 R4, desc[UR36][R4.64] ;  /* 0x0000002404047981 */ /* 0x000ea4000c1e1500 */
[----:B--2---:R-:W-:-:S04]  /*3f90*/  ISETP.NE.AND P0, PT, R4, RZ, PT ;  /* 0x000000ff0400720c */ /* 0x004fc80003f05270 */
[----:B------:R-:W-:Y:S01]  /*3fa0*/  P2R R27, PR, RZ, 0x1 ;  /* 0x00000001ff1b7803 */ /* 0x000fe20000000000 */
[----:B------:R-:W-:Y:S08]  /*3fb0*/  BRA `(.L_x_724) ;  /* 0x0000000800387947 */ /* 0x000ff00003800000 */
.L_x_720:
        /* <DEDUP_REMOVED lines=10> */
.L_x_728:
[----:B------:R-:W2:Y:S02]  /*4060*/  LDG.E.U16 R0, desc[UR36][R4.64] ;  /* 0x0000002404007981 */ /* 0x000ea4000c1e1500 */
[----:B--2---:R-:W-:-:S05]  /*4070*/  HADD2.F32 R0, -RZ, R0.H0_H0 ;  /* 0x20000000ff007230 */ /* 0x004fca0000004100 */
[----:B------:R-:W-:-:S04]  /*4080*/  FSETP.NEU.FTZ.AND P0, PT, R0, RZ, PT ;  /* 0x000000ff0000720b */ /* 0x000fc80003f1d000 */
[----:B------:R-:W-:Y:S01]  /*4090*/  P2R R27, PR, RZ, 0x1 ;  /* 0x00000001ff1b7803 */ /* 0x000fe20000000000 */
[----:B------:R-:W-:Y:S08]  /*40a0*/  BRA `(.L_x_724) ;  /* 0x0000000400fc7947 */ /* 0x000ff00003800000 */
.L_x_727:
        /* <DEDUP_REMOVED lines=12> */
.L_x_730:
        /* <DEDUP_REMOVED lines=10> */
.L_x_729:
[----:B------:R-:W2:Y:S02]  /*4210*/  LDG.E.64 R4, desc[UR36][R4.64] ;  /* 0x0000002404047981 */ /* 0x000ea4000c1e1b00 */
[----:B--2---:R-:W-:-:S06]  /*4220*/  DSETP.NEU.AND P0, PT, R4, RZ, PT ;  /* 0x000000ff0400722a */ /* 0x004fcc0003f0d000 */
[----:B------:R-:W-:Y:S01]  /*4230*/  P2R R27, PR, RZ, 0x1 ;  /* 0x00000001ff1b7803 */ /* 0x000fe20000000000 */
[----:B------:R-:W-:Y:S07]  /*4240*/  BRA `(.L_x_724) ;  /* 0x0000000400947947 */ /* 0x000fee0003800000 */
.L_x_719:
        /* <DEDUP_REMOVED lines=12> */
.L_x_733:
[----:B------:R-:W2:Y:S02]  /*4310*/  LDG.E.128 R4, desc[UR36][R4.64] ;  /* 0x0000002404047981 */ /* 0x000ea4000c1e1d00 */
[----:B--2---:R-:W-:-:S06]  /*4320*/  DSETP.NEU.AND P0, PT, R6, RZ, PT ;  /* 0x000000ff0600722a */ /* 0x004fcc0003f0d000 */
[----:B------:R-:W-:-:S06]  /*4330*/  DSETP.NEU.OR P0, PT, R4, RZ, P0 ;  /* 0x000000ff0400722a */ /* 0x000fcc000070d400 */
[----:B------:R-:W-:Y:S01]  /*4340*/  P2R R27, PR, RZ, 0x1 ;  /* 0x00000001ff1b7803 */ /* 0x000fe20000000000 */
[----:B------:R-:W-:Y:S07]  /*4350*/  BRA `(.L_x_724) ;  /* 0x0000000400507947 */ /* 0x000fee0003800000 */
.L_x_732:
        /* <DEDUP_REMOVED lines=10> */
.L_x_735:
        /* <DEDUP_REMOVED lines=12> */
.L_x_734:
[----:B------:R-:W2:Y:S02]  /*44c0*/  LDG.E.U16 R0, desc[UR36][R4.64] ;  /* 0x0000002404007981 */ /* 0x000ea4000c1e1500 */
[----:B--2---:R-:W-:-:S05]  /*44d0*/  IMAD.U32 R0, R0, 0x10000, RZ ;  /* 0x0001000000007824 */ /* 0x004fca00078e00ff */
[----:B------:R-:W-:-:S04]  /*44e0*/  FSETP.NEU.FTZ.AND P0, PT, R0, RZ, PT ;  /* 0x000000ff0000720b */ /* 0x000fc80003f1d000 */
[----:B------:R-:W-:Y:S01]  /*44f0*/  P2R R27, PR, RZ, 0x1 ;  /* 0x00000001ff1b7803 */ /* 0x000fe20000000000 */
[----:B------:R-:W-:Y:S08]  /*4500*/  BRA `(.L_x_724) ;  /* 0x0000000000e47947 */ /* 0x000ff00003800000 */
.L_x_731:
        /* <DEDUP_REMOVED lines=12> */
.L_x_738:
[----:B------:R-:W2:Y:S02]  /*45d0*/  LDG.E.U8 R4, desc[UR36][R4.64] ;  /* 0x0000002404047981 */ /* 0x000ea4000c1e1100 */
[----:B--2---:R-:W-:-:S04]  /*45e0*/  ISETP.NE.AND P0, PT, R4, RZ, PT ;  /* 0x000000ff0400720c */ /* 0x004fc80003f05270 */
[----:B------:R-:W-:Y:S01]  /*45f0*/  P2R R27, PR, RZ, 0x1 ;  /* 0x00000001ff1b7803 */ /* 0x000fe20000000000 */
[----:B------:R-:W-:Y:S08]  /*4600*/  BRA `(.L_x_724) ;  /* 0x0000000000a47947 */ /* 0x000ff00003800000 */
.L_x_737:
[----:B------:R-:W2:Y:S02]  /*4610*/  LDG.E.U8 R4, desc[UR36][R4.64] ;  /* 0x0000002404047981 */ /* 0x000ea4000c1e1100 */
[----:B--2---:R-:W-:-:S04]  /*4620*/  ISETP.NE.AND P0, PT, R4, RZ, PT ;  /* 0x000000ff0400720c */ /* 0x004fc80003f05270 */
[----:B------:R-:W-:Y:S01]  /*4630*/  P2R R27, PR, RZ, 0x1 ;  /* 0x00000001ff1b7803 */ /* 0x000fe20000000000 */
[----:B------:R-:W-:Y:S08]  /*4640*/  BRA `(.L_x_724) ;  /* 0x0000000000947947 */ /* 0x000ff00003800000 */
.L_x_736:
        /* <DEDUP_REMOVED lines=10> */
.L_x_723:
        /* <DEDUP_REMOVED lines=16> */
.L_x_741:
[----:B------:R-:W-:-:S04]  /*47f0*/  PLOP3.LUT P0, PT, PT, PT, PT, 0x8, 0x80 ;  /* 0x000000000080781c */ /* 0x000fc80003f0e170 */
[----:B------:R-:W-:Y:S01]  /*4800*/  P2R R27, PR, RZ, 0x1 ;  /* 0x00000001ff1b7803 */ /* 0x000fe20000000000 */
[----:B------:R-:W-:Y:S08]  /*4810*/  BRA `(.L_x_724) ;  /* 0x0000000000207947 */ /* 0x000ff00003800000 */
.L_x_740:
[----:B------:R-:W2:Y:S02]  /*4820*/  LDG.E.64 R4, desc[UR36][R4.64] ;  /* 0x0000002404047981 */ /* 0x000ea4000c1e1b00 */
[----:B--2---:R-:W-:-:S04]  /*4830*/  ISETP.NE.U32.AND P0, PT, R4, RZ, PT ;  /* 0x000000ff0400720c */ /* 0x004fc80003f05070 */
[----:B------:R-:W-:-:S04]  /*4840*/  ISETP.NE.AND.EX P0, PT, R5, RZ, PT, P0 ;  /* 0x000000ff0500720c */ /* 0x000fc80003f05300 */
[----:B------:R-:W-:Y:S01]  /*4850*/  P2R R27, PR, RZ, 0x1 ;  /* 0x00000001ff1b7803 */ /* 0x000fe20000000000 */
[----:B------:R-:W-:Y:S08]  /*4860*/  BRA `(.L_x_724) ;  /* 0x00000000000c7947 */ /* 0x000ff00003800000 */
.L_x_739:
[----:B------:R-:W2:Y:S02]  /*4870*/  LDG.E R4, desc[UR36][R4.64] ;  /* 0x0000002404047981 */ /* 0x000ea4000c1e1900 */
[----:B--2---:R-:W-:-:S04]  /*4880*/  ISETP.NE.AND P0, PT, R4, RZ, PT ;  /* 0x000000ff0400720c */ /* 0x004fc80003f05270 */
[----:B------:R-:W-:-:S09]  /*4890*/  P2R R27, PR, RZ, 0x1 ;  /* 0x00000001ff1b7803 */ /* 0x000fd20000000000 */
.L_x_724:
[----:B------:R-:W-:Y:S05]  /*48a0*/  BSYNC.RECONVERGENT B6 ;  /* 0x0000000000067941 */ /* 0x000fea0003800200 */
.L_x_718:
[----:B------:R-:W0:Y:S01]  /*48b0*/  LDC.64 R4, c[0x0][0x3b0] ;  /* 0x0000ec00ff047b82 */ /* 0x000e220000000a00 */
[----:B------:R-:W2:Y:S01]  /*48c0*/  LDCU UR5, c[0x0][0x3c8] ;  /* 0x00007900ff0577ac */ /* 0x000ea20008000800 */
        /* <DEDUP_REMOVED lines=17> */
.L_x_745:
[----:B------:R0:W5:Y:S01]  /*49e0*/  LDG.E.U8 R28, desc[UR36][R4.64] ;  /* 0x00000024041c7981 */ /* 0x000162000c1e1100 */
[----:B------:R-:W-:Y:S01]  /*49f0*/  IMAD.MOV.U32 R29, RZ, RZ, RZ ;  /* 0x000000ffff1d7224 */ /* 0x000fe200078e00ff */
[----:B------:R-:W-:Y:S06]  /*4a00*/  BRA `(.L_x_747) ;  /* 0x0000000c00447947 */ /* 0x000fec0003800000 */
.L_x_744:
        /* <DEDUP_REMOVED lines=8> */
.L_x_749:
[----:B------:R-:W2:Y:S02]  /*4a90*/  LDG.E R28, desc[UR36][R4.64] ;  /* 0x00000024041c7981 */ /* 0x000ea4000c1e1900 */
[----:B--2---:R-:W-:Y:S01]  /*4aa0*/  SHF.R.S32.HI R29, RZ, 0x1f, R28 ;  /* 0x0000001fff1d7819 */ /* 0x004fe2000001141c */
[----:B------:R-:W-:Y:S06]  /*4ab0*/  BRA `(.L_x_747) ;  /* 0x0000000c00187947 */ /* 0x000fec0003800000 */
.L_x_748:
[----:B------:R-:W2:Y:S02]  /*4ac0*/  LDG.E.S16 R28, desc[UR36][R4.64] ;  /* 0x00000024041c7981 */ /* 0x000ea4000c1e1700 */
[----:B--2---:R-:W-:Y:S01]  /*4ad0*/  SHF.R.S32.HI R29, RZ, 0x1f, R28 ;  /* 0x0000001fff1d7819 */ /* 0x004fe2000001141c */
[----:B------:R-:W-:Y:S06]  /*4ae0*/  BRA `(.L_x_747) ;  /* 0x0000000c000c7947 */ /* 0x000fec0003800000 */
.L_x_743:
[----:B------:R-:W-:-:S09]  /*4af0*/  UISETP.GT.AND UP0, UPT, UR4, 0x6, UPT ;  /* 0x000000060400788c */ /* 0x000fd2000bf04270 */
[----:B------:R-:W-:Y:S05]  /*4b00*/  BRA.U UP0, `(.L_x_750) ;  /* 0x00000001002c7547 */ /* 0x000fea000b800000 */
[----:B------:R-:W-:-:S09]  /*4b10*/  UISETP.NE.AND UP0, UPT, UR4, 0x5, UPT ;  /* 0x000000050400788c */ /* 0x000fd2000bf05270 */
[----:B------:R-:W-:Y:S05]  /*4b20*/  BRA.U !UP0, `(.L_x_751) ;  /* 0x0000000108147547 */ /* 0x000fea000b800000 */
[----:B------:R-:W-:-:S09]  /*4b30*/  UISETP.NE.AND UP0, UPT, UR4, 0x6, UPT ;  /* 0x000000060400788c */ /* 0x000fd2000bf05270 */
[----:B------:R-:W-:Y:S05]  /*4b40*/  BRA.U UP0, `(.L_x_746) ;  /* 0x00000009009c7547 */ /* 0x000fea000b800000 */
[----:B------:R-:W2:Y:S02]  /*4b50*/  LDG.E R4, desc[UR36][R4.64] ;  /* 0x0000002404047981 */ /* 0x000ea4000c1e1900 */
[----:B--2---:R0:W2:Y:S01]  /*4b60*/  F2I.S64.TRUNC R28, R4 ;  /* 0x00000004001c7311 */ /* 0x0040a2000020d900 */
[----:B------:R-:W-:Y:S05]  /*4b70*/  BRA `(.L_x_747) ;  /* 0x0000000800e87947 */ /* 0x000fea0003800000 */
.L_x_751:
[----:B------:R-:W2:Y:S02]  /*4b80*/  LDG.E.U16 R4, desc[UR36][R4.64] ;  /* 0x0000002404047981 */ /* 0x000ea4000c1e1500 */
[----:B--2---:R-:W-:-:S06]  /*4b90*/  HADD2.F32 R28, -RZ, R4.H0_H0 ;  /* 0x20000004ff1c7230 */ /* 0x004fcc0000004100 */
[----:B------:R-:W0:Y:S01]  /*4ba0*/  F2I.S64.TRUNC R28, R28 ;  /* 0x0000001c001c7311 */ /* 0x000e22000020d900 */
[----:B------:R-:W-:Y:S05]  /*4bb0*/  BRA `(.L_x_747) ;  /* 0x0000000800d87947 */ /* 0x000fea0003800000 */
.L_x_750:
[----:B------:R-:W-:-:S09]  /*4bc0*/  UISETP.NE.AND UP0, UPT, UR4, 0x7, UPT ;  /* 0x000000070400788c */ /* 0x000fd2000bf05270 */
[----:B------:R-:W-:Y:S05]  /*4bd0*/  BRA.U !UP0, `(.L_x_752) ;  /* 0x00000001082c7547 */ /* 0x000fea000b800000 */
[----:B------:R-:W-:-:S09]  /*4be0*/  UISETP.NE.AND UP0, UPT, UR4, 0x8, UPT ;  /* 0x000000080400788c */ /* 0x000fd2000bf05270 */
[----:B------:R-:W-:Y:S05]  /*4bf0*/  BRA.U !UP0, `(.L_x_753) ;  /* 0x0000000108147547 */ /* 0x000fea000b800000 */
[----:B------:R-:W-:-:S09]  /*4c00*/  UISETP.NE.AND UP0, UPT, UR4, 0x9, UPT ;  /* 0x000000090400788c */ /* 0x000fd2000bf05270 */
[----:B------:R-:W-:Y:S05]  /*4c10*/  BRA.U UP0, `(.L_x_746) ;  /* 0x0000000900687547 */ /* 0x000fea000b800000 */
[----:B------:R-:W2:Y:S02]  /*4c20*/  LDG.E R4, desc[UR36][R4.64] ;  /* 0x0000002404047981 */ /* 0x000ea4000c1e1900 */
[----:B--2---:R0:W2:Y:S01]  /*4c30*/  F2I.S64.TRUNC R28, R4 ;  /* 0x00000004001c7311 */ /* 0x0040a2000020d900 */
[----:B------:R-:W-:Y:S05]  /*4c40*/  BRA `(.L_x_747) ;  /* 0x0000000800b47947 */ /* 0x000fea0003800000 */
.L_x_753:
[----:B------:R-:W2:Y:S02]  /*4c50*/  LDG.E.U16 R4, desc[UR36][R4.64] ;  /* 0x0000002404047981 */ /* 0x000ea4000c1e1500 */
[----:B--2---:R-:W-:-:S06]  /*4c60*/  HADD2.F32 R28, -RZ, R4.H0_H0 ;  /* 0x20000004ff1c7230 */ /* 0x004fcc0000004100 */
[----:B------:R-:W0:Y:S01]  /*4c70*/  F2I.S64.TRUNC R28, R28 ;  /* 0x0000001c001c7311 */ /* 0x000e22000020d900 */
[----:B------:R-:W-:Y:S05]  /*4c80*/  BRA `(.L_x_747) ;  /* 0x0000000800a47947 */ /* 0x000fea0003800000 */
.L_x_752:
[----:B------:R-:W2:Y:S02]  /*4c90*/  LDG.E.64 R4, desc[UR36][R4.64] ;  /* 0x0000002404047981 */ /* 0x000ea4000c1e1b00 */
[----:B--2---:R0:W2:Y:S01]  /*4ca0*/  F2I.S64.F64.TRUNC R28, R4 ;  /* 0x00000004001c7311 */ /* 0x0040a2000030d900 */
[----:B------:R-:W-:Y:S05]  /*4cb0*/  BRA `(.L_x_747) ;  /* 0x0000000800987947 */ /* 0x000fea0003800000 */
.L_x_742:
        /* <DEDUP_REMOVED lines=13> */
.L_x_756:
[----:B------:R-:W2:Y:S02]  /*4d90*/  LDG.E.64 R4, desc[UR36][R4.64] ;  /* 0x0000002404047981 */ /* 0x000ea4000c1e1b00 */
[----:B--2---:R0:W2:Y:S01]  /*4da0*/  F2I.S64.F64.TRUNC R28, R4 ;  /* 0x00000004001c7311 */ /* 0x0040a2000030d900 */
[----:B------:R-:W-:Y:S05]  /*4db0*/  BRA `(.L_x_747) ;  /* 0x0000000800587947 */ /* 0x000fea0003800000 */
.L_x_755:
        /* <DEDUP_REMOVED lines=24> */
[----:B------:R2:W3:Y:S01]  /*4f40*/  F2I.S64.TRUNC R28, R3 ;  /* 0x00000003001c7311 */ /* 0x0004e2000020d900 */
[----:B------:R-:W-:Y:S05]  /*4f50*/  BRA `(.L_x_747) ;  /* 0x0000000400f07947 */ /* 0x000fea0003800000 */
.L_x_758:
        /* <DEDUP_REMOVED lines=12> */
[----:B------:R4:W0:Y:S01]  /*5020*/  F2I.S64.TRUNC R28, R0 ;  /* 0x00000000001c7311 */ /* 0x000822000020d900 */
[----:B------:R-:W-:Y:S05]  /*5030*/  BRA `(.L_x_747) ;  /* 0x0000000400b87947 */ /* 0x000fea0003800000 */
.L_x_757:
[----:B------:R-:W2:Y:S02]  /*5040*/  LDG.E.U16 R28, desc[UR36][R4.64] ;  /* 0x00000024041c7981 */ /* 0x000ea4000c1e1500 */
[----:B--2---:R-:W-:-:S06]  /*5050*/  IMAD.U32 R28, R28, 0x10000, RZ ;  /* 0x000100001c1c7824 */ /* 0x004fcc00078e00ff */
[----:B------:R-:W0:Y:S01]  /*5060*/  F2I.S64.TRUNC R28, R28 ;  /* 0x0000001c001c7311 */ /* 0x000e22000020d900 */
[----:B------:R-:W-:Y:S05]  /*5070*/  BRA `(.L_x_747) ;  /* 0x0000000400a87947 */ /* 0x000fea0003800000 */
.L_x_754:
        /* <DEDUP_REMOVED lines=11> */
.L_x_761:
        /* <DEDUP_REMOVED lines=21> */
.L_x_765:
[----:B------:R-:W-:Y:S05]  /*5280*/  BSYNC.RECONVERGENT B1 ;  /* 0x0000000000017941 */ /* 0x000fea0003800200 */
.L_x_764:
[----:B------:R-:W-:Y:S01]  /*5290*/  IMAD.SHL.U32 R0, R0, 0x100000, RZ ;  /* 0x0010000000007824 */ /* 0x000fe200078e00ff */
[----:B------:R-:W-:-:S04]  /*52a0*/  LEA R3, R3, 0x3b800000, 0x17 ;  /* 0x3b80000003037811 */ /* 0x000fc800078eb8ff */
[----:B------:R-:W-:-:S07]  /*52b0*/  LOP3.LUT R28, R3, R0, R7, 0xfe, !PT ;  /* 0x00000000031c7212 */ /* 0x000fce00078efe07 */
.L_x_763:
[----:B------:R-:W-:Y:S05]  /*52c0*/  BSYNC.RECONVERGENT B0 ;  /* 0x0000000000007941 */ /* 0x000fea0003800200 */
.L_x_762:
[----:B------:R-:W0:Y:S01]  /*52d0*/  F2I.S64.TRUNC R28, R28 ;  /* 0x0000001c001c7311 */ /* 0x000e22000020d900 */
[----:B------:R-:W-:Y:S05]  /*52e0*/  BRA `(.L_x_747) ;  /* 0x00000004000c7947 */ /* 0x000fea0003800000 */
.L_x_760:
        /* <DEDUP_REMOVED lines=21> */
.L_x_769:
[----:B------:R-:W-:Y:S05]  /*5440*/  BSYNC.RECONVERGENT B1 ;  /* 0x0000000000017941 */ /* 0x000fea0003800200 */
.L_x_768:
[----:B------:R-:W-:Y:S01]  /*5450*/  IMAD.SHL.U32 R0, R0, 0x200000, RZ ;  /* 0x0020000000007824 */ /* 0x000fe200078e00ff */
[----:B------:R-:W-:-:S04]  /*5460*/  LEA R3, R3, 0x37800000, 0x17 ;  /* 0x3780000003037811 */ /* 0x000fc800078eb8ff */
[----:B------:R-:W-:-:S07]  /*5470*/  LOP3.LUT R28, R3, R0, R7, 0xfe, !PT ;  /* 0x00000000031c7212 */ /* 0x000fce00078efe07 */
.L_x_767:
[----:B------:R-:W-:Y:S05]  /*5480*/  BSYNC.RECONVERGENT B0 ;  /* 0x0000000000007941 */ /* 0x000fea0003800200 */
.L_x_766:
[----:B------:R-:W0:Y:S01]  /*5490*/  F2I.S64.TRUNC R28, R28 ;  /* 0x0000001c001c7311 */ /* 0x000e22000020d900 */
[----:B------:R-:W-:Y:S05]  /*54a0*/  BRA `(.L_x_747) ;  /* 0x00000000009c7947 */ /* 0x000fea0003800000 */
.L_x_759:
        /* <DEDUP_REMOVED lines=14> */
.L_x_773:
[----:B------:R-:W-:Y:S05]  /*5590*/  BSYNC.RECONVERGENT B0 ;  /* 0x0000000000007941 */ /* 0x000fea0003800200 */
.L_x_772:
[----:B------:R-:W0:Y:S01]  /*55a0*/  F2I.S64.TRUNC R28, R28 ;  /* 0x0000001c001c7311 */ /* 0x000e22000020d900 */
[----:B------:R-:W-:Y:S05]  /*55b0*/  BRA `(.L_x_747) ;  /* 0x0000000000587947 */ /* 0x000fea0003800000 */
.L_x_746:
        /* <DEDUP_REMOVED lines=16> */
.L_x_774:
[----:B------:R-:W-:Y:S01]  /*56c0*/  CS2R R28, SRZ ;  /* 0x00000000001c7805 */ /* 0x000fe2000001ff00 */
[----:B------:R-:W-:Y:S06]  /*56d0*/  BRA `(.L_x_747) ;  /* 0x0000000000107947 */ /* 0x000fec0003800000 */
.L_x_771:
[----:B------:R0:W5:Y:S01]  /*56e0*/  LDG.E.64 R28, desc[UR36][R4.64] ;  /* 0x00000024041c7981 */ /* 0x000162000c1e1b00 */
[----:B------:R-:W-:Y:S05]  /*56f0*/  BRA `(.L_x_747) ;  /* 0x0000000000087947 */ /* 0x000fea0003800000 */
.L_x_770:
[----:B------:R0:W5:Y:S01]  /*5700*/  LDG.E R28, desc[UR36][R4.64] ;  /* 0x00000024041c7981 */ /* 0x000162000c1e1900 */
[----:B------:R-:W-:-:S07]  /*5710*/  IMAD.MOV.U32 R29, RZ, RZ, RZ ;  /* 0x000000ffff1d7224 */ /* 0x000fce00078e00ff */
.L_x_747:
[----:B------:R-:W-:Y:S01]  /*5720*/  ISETP.NE.AND P0, PT, R27, RZ, PT ;  /* 0x000000ff1b00720c */ /* 0x000fe20003f05270 */
[----:B------:R-:W-:-:S03]  /*5730*/  VIADD R25, R25, 0x80 ;  /* 0x0000008019197836 */ /* 0x000fc60000000000 */
[----:B------:R-:W-:-:S04]  /*5740*/  PLOP3.LUT P0, PT, P0, PT, PT, 0x8, 0x80 ;  /* 0x000000000080781c */ /* 0x000fc8000070e170 */
[----:B------:R-:W-:-:S09]  /*5750*/  P2R R27, PR, RZ, 0x1 ;  /* 0x00000001ff1b7803 */ /* 0x000fd20000000000 */
.L_x_684:
[----:B------:R-:W-:Y:S05]  /*5760*/  BSYNC.RECONVERGENT B7 ;  /* 0x0000000000077941 */ /* 0x000fea0003800200 */
.L_x_683:
        /* <DEDUP_REMOVED lines=29> */
.L_x_780:
[----:B------:R-:W2:Y:S02]  /*5940*/  LDG.E.U8 R4, desc[UR36][R4.64] ;  /* 0x0000002404047981 */ /* 0x000ea4000c1e1100 */
[----:B--2---:R-:W-:-:S04]  /*5950*/  I2FP.F32.U32 R0, R4 ;  /* 0x0000000400007245 */ /* 0x004fc80000201000 */
[----:B------:R-:W-:-:S04]  /*5960*/  F2FP.F16.F32.PACK_AB R0, RZ, R0 ;  /* 0x00000000ff00723e */ /* 0x000fc800000000ff */
[----:B------:R-:W-:Y:S01]  /*5970*/  PRMT R26, R0, 0x7610, R26 ;  /* 0x00007610001a7816 */ /* 0x000fe2000000001a */
[----:B------:R-:W-:Y:S06]  /*5980*/  BRA `(.L_x_782) ;  /* 0x0000000c00b87947 */ /* 0x000fec0003800000 */
.L_x_779:
        /* <DEDUP_REMOVED lines=11> */
.L_x_784:
[----:B------:R-:W2:Y:S02]  /*5a40*/  LDG.E R4, desc[UR36][R4.64] ;  /* 0x0000002404047981 */ /* 0x000ea4000c1e1900 */
[----:B--2---:R-:W-:-:S04]  /*5a50*/  I2FP.F32.S32 R0, R4 ;  /* 0x0000000400007245 */ /* 0x004fc80000201400 */
[----:B------:R-:W-:-:S04]  /*5a60*/  F2FP.F16.F32.PACK_AB R0, RZ, R0 ;  /* 0x00000000ff00723e */ /* 0x000fc800000000ff */
[----:B------:R-:W-:Y:S01]  /*5a70*/  PRMT R26, R0, 0x7610, R26 ;  /* 0x00007610001a7816 */ /* 0x000fe2000000001a */
[----:B------:R-:W-:Y:S06]  /*5a80*/  BRA `(.L_x_782) ;  /* 0x0000000c00787947 */ /* 0x000fec0003800000 */
.L_x_783:
[----:B------:R-:W2:Y:S02]  /*5a90*/  LDG.E.U16 R4, desc[UR36][R4.64] ;  /* 0x0000002404047981 */ /* 0x000ea4000c1e1500 */
[----:B--2---:R-:W0:Y:S02]  /*5aa0*/  I2F.S16 R0, R4 ;  /* 0x0000000400007306 */ /* 0x004e240000101400 */
[----:B0-----:R-:W-:-:S04]  /*5ab0*/  F2FP.F16.F32.PACK_AB R0, RZ, R0 ;  /* 0x00000000ff00723e */ /* 0x001fc800000000ff */
[----:B------:R-:W-:Y:S01]  /*5ac0*/  PRMT R26, R0, 0x7610, R26 ;  /* 0x00007610001a7816 */ /* 0x000fe2000000001a */
[----:B------:R-:W-:Y:S06]  /*5ad0*/  BRA `(.L_x_782) ;  /* 0x0000000c00647947 */ /* 0x000fec0003800000 */
.L_x_778:
        /* <DEDUP_REMOVED lines=9> */
.L_x_786:
[----:B------:R2:W5:Y:S01]  /*5b70*/  LDG.E.U16 R26, desc[UR36][R4.64] ;  /* 0x00000024041a7981 */ /* 0x000562000c1e1500 */
[----:B------:R-:W-:Y:S05]  /*5b80*/  BRA `(.L_x_782) ;  /* 0x0000000c00387947 */ /* 0x000fea0003800000 */
.L_x_785:
        /* <DEDUP_REMOVED lines=9> */
.L_x_788:
[----:B------:R0:W5:Y:S01]  /*5c20*/  LDG.E.U16 R26, desc[UR36][R4.64] ;  /* 0x00000024041a7981 */ /* 0x000162000c1e1500 */
[----:B------:R-:W-:Y:S05]  /*5c30*/  BRA `(.L_x_782) ;  /* 0x0000000c000c7947 */ /* 0x000fea0003800000 */
.L_x_787:
        /* <DEDUP_REMOVED lines=9> */
.L_x_777:
        /* <DEDUP_REMOVED lines=14> */
.L_x_791:
        /* <DEDUP_REMOVED lines=9> */
.L_x_790:
        /* <DEDUP_REMOVED lines=27> */
.L_x_793:
        /* <DEDUP_REMOVED lines=15> */
.L_x_792:
[----:B------:R-:W2:Y:S02]  /*60e0*/  LDG.E.U16 R0, desc[UR36][R4.64] ;  /* 0x0000002404007981 */ /* 0x000ea4000c1e1500 */
[----:B--2---:R-:W-:-:S05]  /*60f0*/  IMAD.U32 R0, R0, 0x10000, RZ ;  /* 0x0001000000007824 */ /* 0x004fca00078e00ff */
[----:B------:R-:W-:-:S04]  /*6100*/  F2FP.F16.F32.PACK_AB R0, RZ, R0 ;  /* 0x00000000ff00723e */ /* 0x000fc800000000ff */
[----:B------:R-:W-:Y:S01]  /*6110*/  PRMT R26, R0, 0x7610, R26 ;  /* 0x00007610001a7816 */ /* 0x000fe2000000001a */
[----:B------:R-:W-:Y:S06]  /*6120*/  BRA `(.L_x_782) ;  /* 0x0000000400d07947 */ /* 0x000fec0003800000 */
.L_x_789:
        /* <DEDUP_REMOVED lines=13> */
.L_x_796:
        /* <DEDUP_REMOVED lines=21> */
.L_x_800:
[----:B------:R-:W-:Y:S05]  /*6350*/  BSYNC.RECONVERGENT B1 ;  /* 0x0000000000017941 */ /* 0x000fea0003800200 */
.L_x_799:
[----:B------:R-:W-:Y:S01]  /*6360*/  IMAD.SHL.U32 R0, R0, 0x100000, RZ ;  /* 0x0010000000007824 */ /* 0x000fe200078e00ff */
[----:B------:R-:W-:-:S04]  /*6370*/  LEA R3, R3, 0x3b800000, 0x17 ;  /* 0x3b80000003037811 */ /* 0x000fc800078eb8ff */
[----:B------:R-:W-:-:S07]  /*6380*/  LOP3.LUT R0, R3, R0, R7, 0xfe, !PT ;  /* 0x0000000003007212 */ /* 0x000fce00078efe07 */
.L_x_798:
[----:B------:R-:W-:Y:S05]  /*6390*/  BSYNC.RECONVERGENT B0 ;  /* 0x0000000000007941 */ /* 0x000fea0003800200 */
.L_x_797:
[----:B------:R-:W-:-:S04]  /*63a0*/  F2FP.F16.F32.PACK_AB R0, RZ, R0 ;  /* 0x00000000ff00723e */ /* 0x000fc800000000ff */
[----:B------:R-:W-:Y:S01]  /*63b0*/  PRMT R26, R0, 0x7610, R26 ;  /* 0x00007610001a7816 */ /* 0x000fe2000000001a */
[----:B------:R-:W-:Y:S06]  /*63c0*/  BRA `(.L_x_782) ;  /* 0x0000000400287947 */ /* 0x000fec0003800000 */
.L_x_795:
        /* <DEDUP_REMOVED lines=21> */
.L_x_804:
[----:B------:R-:W-:Y:S05]  /*6520*/  BSYNC.RECONVERGENT B1 ;  /* 0x0000000000017941 */ /* 0x000fea0003800200 */
.L_x_803:
[----:B------:R-:W-:Y:S01]  /*6530*/  IMAD.SHL.U32 R0, R0, 0x200000, RZ ;  /* 0x0020000000007824 */ /* 0x000fe200078e00ff */
[----:B------:R-:W-:-:S04]  /*6540*/  LEA R3, R3, 0x37800000, 0x17 ;  /* 0x3780000003037811 */ /* 0x000fc800078eb8ff */
[----:B------:R-:W-:-:S07]  /*6550*/  LOP3.LUT R0, R3, R0, R7, 0xfe, !PT ;  /* 0x0000000003007212 */ /* 0x000fce00078efe07 */
.L_x_802:
[----:B------:R-:W-:Y:S05]  /*6560*/  BSYNC.RECONVERGENT B0 ;  /* 0x0000000000007941 */ /* 0x000fea0003800200 */
.L_x_801:
[----:B------:R-:W-:-:S04]  /*6570*/  F2FP.F16.F32.PACK_AB R0, RZ, R0 ;  /* 0x00000000ff00723e */ /* 0x000fc800000000ff */
[----:B------:R-:W-:Y:S01]  /*6580*/  PRMT R26, R0, 0x7610, R26 ;  /* 0x00007610001a7816 */ /* 0x000fe2000000001a */
[----:B------:R-:W-:Y:S06]  /*6590*/  BRA `(.L_x_782) ;  /* 0x0000000000b47947 */ /* 0x000fec0003800000 */
.L_x_794:
        /* <DEDUP_REMOVED lines=14> */
.L_x_808:
[----:B------:R-:W-:Y:S05]  /*6680*/  BSYNC.RECONVERGENT B0 ;  /* 0x0000000000007941 */ /* 0x000fea0003800200 */
.L_x_807:
[----:B------:R-:W-:-:S04]  /*6690*/  F2FP.F16.F32.PACK_AB R0, RZ, R0 ;  /* 0x00000000ff00723e */ /* 0x000fc800000000ff */
[----:B------:R-:W-:Y:S01]  /*66a0*/  PRMT R26, R0, 0x7610, R26 ;  /* 0x00007610001a7816 */ /* 0x000fe2000000001a */
[----:B------:R-:W-:Y:S06]  /*66b0*/  BRA `(.L_x_782) ;  /* 0x00000000006c7947 */ /* 0x000fec0003800000 */
.L_x_781:
        /* <DEDUP_REMOVED lines=16> */
.L_x_809:
[----:B------:R-:W-:Y:S01]  /*67c0*/  PRMT R26, RZ, 0x7610, R26 ;  /* 0x00007610ff1a7816 */ /* 0x000fe2000000001a */
[----:B------:R-:W-:Y:S06]  /*67d0*/  BRA `(.L_x_782) ;  /* 0x0000000000247947 */ /* 0x000fec0003800000 */
.L_x_806:
[----:B------:R-:W2:Y:S02]  /*67e0*/  LDG.E.64 R4, desc[UR36][R4.64] ;  /* 0x0000002404047981 */ /* 0x000ea4000c1e1b00 */
[----:B--2---:R-:W0:Y:S02]  /*67f0*/  I2F.U64 R0, R4 ;  /* 0x0000000400007312 */ /* 0x004e240000301000 */
[----:B0-----:R-:W-:-:S04]  /*6800*/  F2FP.F16.F32.PACK_AB R0, RZ, R0 ;  /* 0x00000000ff00723e */ /* 0x001fc800000000ff */
[----:B------:R-:W-:Y:S01]  /*6810*/  PRMT R26, R0, 0x7610, R26 ;  /* 0x00007610001a7816 */ /* 0x000fe2000000001a */
[----:B------:R-:W-:Y:S06]  /*6820*/  BRA `(.L_x_782) ;  /* 0x0000000000107947 */ /* 0x000fec0003800000 */
.L_x_805:
[----:B------:R-:W2:Y:S02]  /*6830*/  LDG.E R4, desc[UR36][R4.64] ;  /* 0x0000002404047981 */ /* 0x000ea4000c1e1900 */
[----:B--2---:R-:W-:-:S04]  /*6840*/  I2FP.F32.U32 R0, R4 ;  /* 0x0000000400007245 */ /* 0x004fc80000201000 */
[----:B------:R-:W-:-:S04]  /*6850*/  F2FP.F16.F32.PACK_AB R0, RZ, R0 ;  /* 0x00000000ff00723e */ /* 0x000fc800000000ff */
[----:B------:R-:W-:-:S07]  /*6860*/  PRMT R26, R0, 0x7610, R26 ;  /* 0x00007610001a7816 */ /* 0x000fce000000001a */
.L_x_782:
        /* <DEDUP_REMOVED lines=21> */
.L_x_814:
[----:B------:R-:W2:Y:S02]  /*69c0*/  LDG.E.U8 R4, desc[UR36][R4.64] ;  /* 0x0000002404047981 */ /* 0x000ea4000c1e1100 */
[----:B--2---:R-:W-:-:S04]  /*69d0*/  ISETP.NE.AND P0, PT, R4, RZ, PT ;  /* 0x000000ff0400720c */ /* 0x004fc80003f05270 */
[----:B------:R-:W-:Y:S01]  /*69e0*/  P2R R31, PR, RZ, 0x1 ;  /* 0x00000001ff1f7803 */ /* 0x000fe20000000000 */
[----:B------:R-:W-:Y:S08]  /*69f0*/  BRA `(.L_x_816) ;  /* 0x0000000800847947 */ /* 0x000ff00003800000 */
.L_x_813:
        /* <DEDUP_REMOVED lines=11> */
.L_x_818:
[----:B------:R-:W2:Y:S02]  /*6ab0*/  LDG.E R4, desc[UR36][R4.64] ;  /* 0x0000002404047981 */ /* 0x000ea4000c1e1900 */
[----:B--2---:R-:W-:-:S04]  /*6ac0*/  ISETP.NE.AND P0, PT, R4, RZ, PT ;  /* 0x000000ff0400720c */ /* 0x004fc80003f05270 */
[----:B------:R-:W-:Y:S01]  /*6ad0*/  P2R R31, PR, RZ, 0x1 ;  /* 0x00000001ff1f7803 */ /* 0x000fe20000000000 */
[----:B------:R-:W-:Y:S08]  /*6ae0*/  BRA `(.L_x_816) ;  /* 0x0000000800487947 */ /* 0x000ff00003800000 */
.L_x_817:
[----:B------:R-:W2:Y:S02]  /*6af0*/  LDG.E.U16 R4, desc[UR36][R4.64] ;  /* 0x0000002404047981 */ /* 0x000ea4000c1e1500 */
[----:B--2---:R-:W-:-:S04]  /*6b00*/  ISETP.NE.AND P0, PT, R4, RZ, PT ;  /* 0x000000ff0400720c */ /* 0x004fc80003f05270 */
[----:B------:R-:W-:Y:S01]  /*6b10*/  P2R R31, PR, RZ, 0x1 ;  /* 0x00000001ff1f7803 */ /* 0x000fe20000000000 */
[----:B------:R-:W-:Y:S08]  /*6b20*/  BRA `(.L_x_816) ;  /* 0x0000000800387947 */ /* 0x000ff00003800000 */
.L_x_812:
        /* <DEDUP_REMOVED lines=10> */
.L_x_820:
[----:B------:R-:W2:Y:S02]  /*6bd0*/  LDG.E.U16 R0, desc[UR36][R4.64] ;  /* 0x0000002404007981 */ /* 0x000ea4000c1e1500 */
[----:B--2---:R-:W-:-:S05]  /*6be0*/  HADD2.F32 R0, -RZ, R0.H0_H0 ;  /* 0x20000000ff007230 */ /* 0x004fca0000004100 */
[----:B------:R-:W-:-:S04]  /*6bf0*/  FSETP.NEU.FTZ.AND P0, PT, R0, RZ, PT ;  /* 0x000000ff0000720b */ /* 0x000fc80003f1d000 */
[----:B------:R-:W-:Y:S01]  /*6c00*/  P2R R31, PR, RZ, 0x1 ;  /* 0x00000001ff1f7803 */ /* 0x000fe20000000000 */
[----:B------:R-:W-:Y:S08]  /*6c10*/  BRA `(.L_x_816) ;  /* 0x0000000400fc7947 */ /* 0x000ff00003800000 */
.L_x_819:
        /* <DEDUP_REMOVED lines=12> */
.L_x_822:
        /* <DEDUP_REMOVED lines=10> */
.L_x_821:
[----:B------:R-:W2:Y:S02]  /*6d80*/  LDG.E.64 R4, desc[UR36][R4.64] ;  /* 0x0000002404047981 */ /* 0x000ea4000c1e1b00 */
[----:B--2---:R-:W-:-:S06]  /*6d90*/  DSETP.NEU.AND P0, PT, R4, RZ, PT ;  /* 0x000000ff0400722a */ /* 0x004fcc0003f0d000 */
[----:B------:R-:W-:Y:S01]  /*6da0*/  P2R R31, PR, RZ, 0x1 ;  /* 0x00000001ff1f7803 */ /* 0x000fe20000000000 */
[----:B------:R-:W-:Y:S07]  /*6db0*/  BRA `(.L_x_816) ;  /* 0x0000000400947947 */ /* 0x000fee0003800000 */
.L_x_811:
        /* <DEDUP_REMOVED lines=12> */
.L_x_825:
[----:B------:R-:W2:Y:S02]  /*6e80*/  LDG.E.128 R4, desc[UR36][R4.64] ;  /* 0x0000002404047981 */ /* 0x000ea4000c1e1d00 */
[----:B--2---:R-:W-:-:S06]  /*6e90*/  DSETP.NEU.AND P0, PT, R6, RZ, PT ;  /* 0x000000ff0600722a */ /* 0x004fcc0003f0d000 */
[----:B------:R-:W-:-:S06]  /*6ea0*/  DSETP.NEU.OR P0, PT, R4, RZ, P0 ;  /* 0x000000ff0400722a */ /* 0x000fcc000070d400 */
[----:B------:R-:W-:Y:S01]  /*6eb0*/  P2R R31, PR, RZ, 0x1 ;  /* 0x00000001ff1f7803 */ /* 0x000fe20000000000 */
[----:B------:R-:W-:Y:S07]  /*6ec0*/  BRA `(.L_x_816) ;  /* 0x0000000400507947 */ /* 0x000fee0003800000 */
.L_x_824:
        /* <DEDUP_REMOVED lines=10> */
.L_x_827:
        /* <DEDUP_REMOVED lines=12> */
.L_x_826:
[----:B------:R-:W2:Y:S02]  /*7030*/  LDG.E.U16 R0, desc[UR36][R4.64] ;  /* 0x0000002404007981 */ /* 0x000ea4000c1e1500 */
[----:B--2---:R-:W-:-:S05]  /*7040*/  IMAD.U32 R0, R0, 0x10000, RZ ;  /* 0x0001000000007824 */ /* 0x004fca00078e00ff */
[----:B------:R-:W-:-:S04]  /*7050*/  FSETP.NEU.FTZ.AND P0, PT, R0, RZ, PT ;  /* 0x000000ff0000720b */ /* 0x000fc80003f1d000 */
[----:B------:R-:W-:Y:S01]  /*7060*/  P2R R31, PR, RZ, 0x1 ;  /* 0x00000001ff1f7803 */ /* 0x000fe20000000000 */
[----:B------:R-:W-:Y:S08]  /*7070*/  BRA `(.L_x_816) ;  /* 0x0000000000e47947 */ /* 0x000ff00003800000 */
.L_x_823:
        /* <DEDUP_REMOVED lines=12> */
.L_x_830:
[----:B------:R-:W2:Y:S02]  /*7140*/  LDG.E.U8 R4, desc[UR36][R4.64] ;  /* 0x0000002404047981 */ /* 0x000ea4000c1e1100 */
[----:B--2---:R-:W-:-:S04]  /*7150*/  ISETP.NE.AND P0, PT, R4, RZ, PT ;  /* 0x000000ff0400720c */ /* 0x004fc80003f05270 */
[----:B------:R-:W-:Y:S01]  /*7160*/  P2R R31, PR, RZ, 0x1 ;  /* 0x00000001ff1f7803 */ /* 0x000fe20000000000 */
[----:B------:R-:W-:Y:S08]  /*7170*/  BRA `(.L_x_816) ;  /* 0x0000000000a47947 */ /* 0x000ff00003800000 */
.L_x_829:
[----:B------:R-:W2:Y:S02]  /*7180*/  LDG.E.U8 R4, desc[UR36][R4.64] ;  /* 0x0000002404047981 */ /* 0x000ea4000c1e1100 */
[----:B--2---:R-:W-:-:S04]  /*7190*/  ISETP.NE.AND P0, PT, R4, RZ, PT ;  /* 0x000000ff0400720c */ /* 0x004fc80003f05270 */
[----:B------:R-:W-:Y:S01]  /*71a0*/  P2R R31, PR, RZ, 0x1 ;  /* 0x00000001ff1f7803 */ /* 0x000fe20000000000 */
[----:B------:R-:W-:Y:S08]  /*71b0*/  BRA `(.L_x_816) ;  /* 0x0000000000947947 */ /* 0x000ff00003800000 */
.L_x_828:
        /* <DEDUP_REMOVED lines=10> */
.L_x_815:
        /* <DEDUP_REMOVED lines=16> */
.L_x_833:
[----:B------:R-:W-:-:S04]  /*7360*/  PLOP3.LUT P0, PT, PT, PT, PT, 0x8, 0x80 ;  /* 0x000000000080781c */ /* 0x000fc80003f0e170 */
[----:B------:R-:W-:Y:S01]  /*7370*/  P2R R31, PR, RZ, 0x1 ;  /* 0x00000001ff1f7803 */ /* 0x000fe20000000000 */
[----:B------:R-:W-:Y:S08]  /*7380*/  BRA `(.L_x_816) ;  /* 0x0000000000207947 */ /* 0x000ff00003800000 */
.L_x_832:
[----:B------:R-:W2:Y:S02]  /*7390*/  LDG.E.64 R4, desc[UR36][R4.64] ;  /* 0x0000002404047981 */ /* 0x000ea4000c1e1b00 */
[----:B--2---:R-:W-:-:S04]  /*73a0*/  ISETP.NE.U32.AND P0, PT, R4, RZ, PT ;  /* 0x000000ff0400720c */ /* 0x004fc80003f05070 */
[----:B------:R-:W-:-:S04]  /*73b0*/  ISETP.NE.AND.EX P0, PT, R5, RZ, PT, P0 ;  /* 0x000000ff0500720c */ /* 0x000fc80003f05300 */
[----:B------:R-:W-:Y:S01]  /*73c0*/  P2R R31, PR, RZ, 0x1 ;  /* 0x00000001ff1f7803 */ /* 0x000fe20000000000 */
[----:B------:R-:W-:Y:S08]  /*73d0*/  BRA `(.L_x_816) ;  /* 0x00000000000c7947 */ /* 0x000ff00003800000 */
.L_x_831:
[----:B------:R-:W2:Y:S02]  /*73e0*/  LDG.E R4, desc[UR36][R4.64] ;  /* 0x0000002404047981 */ /* 0x000ea4000c1e1900 */
[----:B--2---:R-:W-:-:S04]  /*73f0*/  ISETP.NE.AND P0, PT, R4, RZ, PT ;  /* 0x000000ff0400720c */ /* 0x004fc80003f05270 */
[----:B------:R-:W-:-:S09]  /*7400*/  P2R R31, PR, RZ, 0x1 ;  /* 0x00000001ff1f7803 */ /* 0x000fd20000000000 */
.L_x_816:
[----:B------:R-:W-:Y:S05]  /*7410*/  BSYNC.RECONVERGENT B6 ;  /* 0x0000000000067941 */ /* 0x000fea0003800200 */
.L_x_810:
        /* <DEDUP_REMOVED lines=19> */
.L_x_837:
[----:B------:R0:W5:Y:S01]  /*7550*/  LDG.E.U8 R32, desc[UR36][R4.64] ;  /* 0x0000002404207981 */ /* 0x000162000c1e1100 */
[----:B------:R-:W-:Y:S01]  /*7560*/  IMAD.MOV.U32 R33, RZ, RZ, RZ ;  /* 0x000000ffff217224 */ /* 0x000fe200078e00ff */
[----:B------:R-:W-:Y:S06]  /*7570*/  BRA `(.L_x_839) ;  /* 0x0000000c00447947 */ /* 0x000fec0003800000 */
.L_x_836:
        /* <DEDUP_REMOVED lines=8> */
.L_x_841:
[----:B------:R-:W2:Y:S02]  /*7600*/  LDG.E R32, desc[UR36][R4.64] ;  /* 0x0000002404207981 */ /* 0x000ea4000c1e1900 */
[----:B--2---:R-:W-:Y:S01]  /*7610*/  SHF.R.S32.HI R33, RZ, 0x1f, R32 ;  /* 0x0000001fff217819 */ /* 0x004fe20000011420 */
[----:B------:R-:W-:Y:S06]  /*7620*/  BRA `(.L_x_839) ;  /* 0x0000000c00187947 */ /* 0x000fec0003800000 */
.L_x_840:
[----:B------:R-:W2:Y:S02]  /*7630*/  LDG.E.S16 R32, desc[UR36][R4.64] ;  /* 0x0000002404207981 */ /* 0x000ea4000c1e1700 */
[----:B--2---:R-:W-:Y:S01]  /*7640*/  SHF.R.S32.HI R33, RZ, 0x1f, R32 ;  /* 0x0000001fff217819 */ /* 0x004fe20000011420 */
[----:B------:R-:W-:Y:S06]  /*7650*/  BRA `(.L_x_839) ;  /* 0x0000000c000c7947 */ /* 0x000fec0003800000 */
.L_x_835:
        /* <DEDUP_REMOVED lines=9> */
.L_x_843:
[----:B------:R-:W2:Y:S02]  /*76f0*/  LDG.E.U16 R4, desc[UR36][R4.64] ;  /* 0x0000002404047981 */ /* 0x000ea4000c1e1500 */
[----:B--2---:R-:W-:-:S06]  /*7700*/  HADD2.F32 R32, -RZ, R4.H0_H0 ;  /* 0x20000004ff207230 */ /* 0x004fcc0000004100 */
[----:B------:R-:W0:Y:S01]  /*7710*/  F2I.S64.TRUNC R32, R32 ;  /* 0x0000002000207311 */ /* 0x000e22000020d900 */
[----:B------:R-:W-:Y:S05]  /*7720*/  BRA `(.L_x_839) ;  /* 0x0000000800d87947 */ /* 0x000fea0003800000 */
.L_x_842:
        /* <DEDUP_REMOVED lines=9> */
.L_x_845:
[----:B------:R-:W2:Y:S02]  /*77c0*/  LDG.E.U16 R4, desc[UR36][R4.64] ;  /* 0x0000002404047981 */ /* 0x000ea4000c1e1500 */
[----:B--2---:R-:W-:-:S06]  /*77d0*/  HADD2.F32 R32, -RZ, R4.H0_H0 ;  /* 0x20000004ff207230 */ /* 0x004fcc0000004100 */
[----:B------:R-:W0:Y:S01]  /*77e0*/  F2I.S64.TRUNC R32, R32 ;  /* 0x0000002000207311 */ /* 0x000e22000020d900 */
[----:B------:R-:W-:Y:S05]  /*77f0*/  BRA `(.L_x_839) ;  /* 0x0000000800a47947 */ /* 0x000fea0003800000 */
.L_x_844:
[----:B------:R-:W2:Y:S02]  /*7800*/  LDG.E.64 R4, desc[UR36][R4.64] ;  /* 0x0000002404047981 */ /* 0x000ea4000c1e1b00 */
[----:B--2---:R0:W2:Y:S01]  /*7810*/  F2I.S64.F64.TRUNC R32, R4 ;  /* 0x0000000400207311 */ /* 0x0040a2000030d900 */
[----:B------:R-:W-:Y:S05]  /*7820*/  BRA `(.L_x_839) ;  /* 0x0000000800987947 */ /* 0x000fea0003800000 */
.L_x_834:
        /* <DEDUP_REMOVED lines=13> */
.L_x_848:
[----:B------:R-:W2:Y:S02]  /*7900*/  LDG.E.64 R4, desc[UR36][R4.64] ;  /* 0x0000002404047981 */ /* 0x000ea4000c1e1b00 */
[----:B--2---:R0:W2:Y:S01]  /*7910*/  F2I.S64.F64.TRUNC R32, R4 ;  /* 0x0000000400207311 */ /* 0x0040a2000030d900 */
[----:B------:R-:W-:Y:S05]  /*7920*/  BRA `(.L_x_839) ;  /* 0x0000000800587947 */ /* 0x000fea0003800000 */
.L_x_847:
        /* <DEDUP_REMOVED lines=24> */
[----:B------:R0:W2:Y:S01]  /*7ab0*/  F2I.S64.TRUNC R32, R3 ;  /* 0x0000000300207311 */ /* 0x0000a2000020d900 */
[----:B------:R-:W-:Y:S05]  /*7ac0*/  BRA `(.L_x_839) ;  /* 0x0000000400f07947 */ /* 0x000fea0003800000 */
.L_x_850:
        /* <DEDUP_REMOVED lines=12> */
[----:B------:R0:W2:Y:S01]  /*7b90*/  F2I.S64.TRUNC R32, R0 ;  /* 0x0000000000207311 */ /* 0x0000a2000020d900 */
[----:B------:R-:W-:Y:S05]  /*7ba0*/  BRA `(.L_x_839) ;  /* 0x0000000400b87947 */ /* 0x000fea0003800000 */
.L_x_849:
[----:B------:R-:W2:Y:S02]  /*7bb0*/  LDG.E.U16 R32, desc[UR36][R4.64] ;  /* 0x0000002404207981 */ /* 0x000ea4000c1e1500 */
[----:B--2---:R-:W-:-:S06]  /*7bc0*/  IMAD.U32 R32, R32, 0x10000, RZ ;  /* 0x0001000020207824 */ /* 0x004fcc00078e00ff */
[----:B------:R-:W0:Y:S01]  /*7bd0*/  F2I.S64.TRUNC R32, R32 ;  /* 0x0000002000207311 */ /* 0x000e22000020d900 */
[----:B------:R-:W-:Y:S05]  /*7be0*/  BRA `(.L_x_839) ;  /* 0x0000000400a87947 */ /* 0x000fea0003800000 */
.L_x_846:
        /* <DEDUP_REMOVED lines=11> */
.L_x_853:
        /* <DEDUP_REMOVED lines=21> */
.L_x_857:
[----:B------:R-:W-:Y:S05]  /*7df0*/  BSYNC.RECONVERGENT B1 ;  /* 0x0000000000017941 */ /* 0x000fea0003800200 */
.L_x_856:
[----:B------:R-:W-:Y:S01]  /*7e00*/  IMAD.SHL.U32 R0, R0, 0x100000, RZ ;  /* 0x0010000000007824 */ /* 0x000fe200078e00ff */
[----:B------:R-:W-:-:S04]  /*7e10*/  LEA R3, R3, 0x3b800000, 0x17 ;  /* 0x3b80000003037811 */ /* 0x000fc800078eb8ff */
[----:B------:R-:W-:-:S07]  /*7e20*/  LOP3.LUT R32, R3, R0, R7, 0xfe, !PT ;  /* 0x0000000003207212 */ /* 0x000fce00078efe07 */
.L_x_855:
[----:B------:R-:W-:Y:S05]  /*7e30*/  BSYNC.RECONVERGENT B0 ;  /* 0x0000000000007941 */ /* 0x000fea0003800200 */
.L_x_854:
[----:B------:R-:W2:Y:S01]  /*7e40*/  F2I.S64.TRUNC R32, R32 ;  /* 0x0000002000207311 */ /* 0x000ea2000020d900 */
[----:B------:R-:W-:Y:S05]  /*7e50*/  BRA `(.L_x_839) ;  /* 0x00000004000c7947 */ /* 0x000fea0003800000 */
.L_x_852:
        /* <DEDUP_REMOVED lines=21> */
.L_x_861:
[----:B------:R-:W-:Y:S05]  /*7fb0*/  BSYNC.RECONVERGENT B1 ;  /* 0x0000000000017941 */ /* 0x000fea0003800200 */
.L_x_860:
[----:B------:R-:W-:Y:S01]  /*7fc0*/  IMAD.SHL.U32 R0, R0, 0x200000, RZ ;  /* 0x0020000000007824 */ /* 0x000fe200078e00ff */
[----:B------:R-:W-:-:S04]  /*7fd0*/  LEA R3, R3, 0x37800000, 0x17 ;  /* 0x3780000003037811 */ /* 0x000fc800078eb8ff */
[----:B------:R-:W-:-:S07]  /*7fe0*/  LOP3.LUT R32, R3, R0, R7, 0xfe, !PT ;  /* 0x0000000003207212 */ /* 0x000fce00078efe07 */
.L_x_859:
[----:B------:R-:W-:Y:S05]  /*7ff0*/  BSYNC.RECONVERGENT B0 ;  /* 0x0000000000007941 */ /* 0x000fea0003800200 */
.L_x_858:
[----:B------:R-:W3:Y:S01]  /*8000*/  F2I.S64.TRUNC R32, R32 ;  /* 0x0000002000207311 */ /* 0x000ee2000020d900 */
[----:B------:R-:W-:Y:S05]  /*8010*/  BRA `(.L_x_839) ;  /* 0x00000000009c7947 */ /* 0x000fea0003800000 */
.L_x_851:
        /* <DEDUP_REMOVED lines=14> */
.L_x_865:
[----:B------:R-:W-:Y:S05]  /*8100*/  BSYNC.RECONVERGENT B0 ;  /* 0x0000000000007941 */ /* 0x000fea0003800200 */
.L_x_864:
[----:B------:R-:W0:Y:S01]  /*8110*/  F2I.S64.TRUNC R32, R32 ;  /* 0x0000002000207311 */ /* 0x000e22000020d900 */
[----:B------:R-:W-:Y:S05]  /*8120*/  BRA `(.L_x_839) ;  /* 0x0000000000587947 */ /* 0x000fea0003800000 */
.L_x_838:
        /* <DEDUP_REMOVED lines=16> */
.L_x_866:
[----:B------:R-:W-:Y:S01]  /*8230*/  CS2R R32, SRZ ;  /* 0x0000000000207805 */ /* 0x000fe2000001ff00 */
[----:B------:R-:W-:Y:S06]  /*8240*/  BRA `(.L_x_839) ;  /* 0x0000000000107947 */ /* 0x000fec0003800000 */
.L_x_863:
[----:B------:R0:W5:Y:S01]  /*8250*/  LDG.E.64 R32, desc[UR36][R4.64] ;  /* 0x0000002404207981 */ /* 0x000162000c1e1b00 */
[----:B------:R-:W-:Y:S05]  /*8260*/  BRA `(.L_x_839) ;  /* 0x0000000000087947 */ /* 0x000fea0003800000 */
.L_x_862:
[----:B------:R4:W5:Y:S01]  /*8270*/  LDG.E R32, desc[UR36][R4.64] ;  /* 0x0000002404207981 */ /* 0x000962000c1e1900 */
[----:B------:R-:W-:-:S07]  /*8280*/  IMAD.MOV.U32 R33, RZ, RZ, RZ ;  /* 0x000000ffff217224 */ /* 0x000fce00078e00ff */
.L_x_839:
[----:B------:R-:W-:Y:S01]  /*8290*/  ISETP.NE.AND P0, PT, R31, RZ, PT ;  /* 0x000000ff1f00720c */ /* 0x000fe20003f05270 */
[----:B------:R-:W-:-:S03]  /*82a0*/  VIADD R25, R25, 0x80 ;  /* 0x0000008019197836 */ /* 0x000fc60000000000 */
[----:B------:R-:W-:-:S04]  /*82b0*/  PLOP3.LUT P0, PT, P0, PT, PT, 0x8, 0x80 ;  /* 0x000000000080781c */ /* 0x000fc8000070e170 */
[----:B------:R-:W-:-:S09]  /*82c0*/  P2R R31, PR, RZ, 0x1 ;  /* 0x00000001ff1f7803 */ /* 0x000fd20000000000 */
.L_x_776:
[----:B------:R-:W-:Y:S05]  /*82d0*/  BSYNC.RECONVERGENT B7 ;  /* 0x0000000000077941 */ /* 0x000fea0003800200 */
.L_x_775:
[----:B------:R-:W-:Y:S01]  /*82e0*/  ISETP.GE.AND P1, PT, R25, R18, PT ;  /* 0x000000121900720c */ /* 0x000fe20003f26270 */
[----:B------:R-:W-:Y:S01]  /*82f0*/  BSSY.RECONVERGENT B7, `(.L_x_867) ;  /* 0x00002b3000077945 */ /* 0x000fe20003800200 */
[----:B------:R-:W-:Y:S02]  /*8300*/  PLOP3.LUT P0, PT, PT, PT, PT, 0x80, 0x8 ;  /* 0x000000000008781c */ /* 0x000fe40003f0f070 */
[----:B0-234-:R-:W-:Y:S02]  /*8310*/  CS2R R4, SRZ ;  /* 0x0000000000047805 */ /* 0x01dfe4000001ff00 */
[----:B------:R-:W-:-:S07]  /*8320*/  PRMT R30, RZ, 0x7610, R30 ;  /* 0x00007610ff1e7816 */ /* 0x000fce000000001e */
[----:B------:R-:W-:Y:S05]  /*8330*/  @P1 BRA `(.L_x_868) ;  /* 0x0000002800b81947 */ /* 0x000fea0003800000 */
[----:B------:R-:W0:Y:S01]  /*8340*/  LDC.64 R4, c[0x0][0x3a0] ;  /* 0x0000e800ff047b82 */ /* 0x000e220000000a00 */
        /* <DEDUP_REMOVED lines=21> */
.L_x_872:
[----:B------:R-:W2:Y:S02]  /*84a0*/  LDG.E.U8 R4, desc[UR36][R4.64] ;  /* 0x0000002404047981 */ /* 0x000ea4000c1e1100 */
[----:B--2---:R-:W-:-:S04]  /*84b0*/  I2FP.F32.U32 R0, R4 ;  /* 0x0000000400007245 */ /* 0x004fc80000201000 */
[----:B------:R-:W-:-:S04]  /*84c0*/  F2FP.F16.F32.PACK_AB R0, RZ, R0 ;  /* 0x00000000ff00723e */ /* 0x000fc800000000ff */
[----:B------:R-:W-:Y:S01]  /*84d0*/  PRMT R30, R0, 0x7610, R30 ;  /* 0x00007610001e7816 */ /* 0x000fe2000000001e */
[----:B------:R-:W-:Y:S06]  /*84e0*/  BRA `(.L_x_874) ;  /* 0x0000000c00b87947 */ /* 0x000fec0003800000 */
.L_x_871:
        /* <DEDUP_REMOVED lines=11> */
.L_x_876:
[----:B------:R-:W2:Y:S02]  /*85a0*/  LDG.E R4, desc[UR36][R4.64] ;  /* 0x0000002404047981 */ /* 0x000ea4000c1e1900 */
[----:B--2---:R-:W-:-:S04]  /*85b0*/  I2FP.F32.S32 R0, R4 ;  /* 0x0000000400007245 */ /* 0x004fc80000201400 */
[----:B------:R-:W-:-:S04]  /*85c0*/  F2FP.F16.F32.PACK_AB R0, RZ, R0 ;  /* 0x00000000ff00723e */ /* 0x000fc800000000ff */
[----:B------:R-:W-:Y:S01]  /*85d0*/  PRMT R30, R0, 0x7610, R30 ;  /* 0x00007610001e7816 */ /* 0x000fe2000000001e */
[----:B------:R-:W-:Y:S06]  /*85e0*/  BRA `(.L_x_874) ;  /* 0x0000000c00787947 */ /* 0x000fec0003800000 */
.L_x_875:
[----:B------:R-:W2:Y:S02]  /*85f0*/  LDG.E.U16 R4, desc[UR36][R4.64] ;  /* 0x0000002404047981 */ /* 0x000ea4000c1e1500 */
[----:B--2---:R-:W0:Y:S02]  /*8600*/  I2F.S16 R0, R4 ;  /* 0x0000000400007306 */ /* 0x004e240000101400 */
[----:B0-----:R-:W-:-:S04]  /*8610*/  F2FP.F16.F32.PACK_AB R0, RZ, R0 ;  /* 0x00000000ff00723e */ /* 0x001fc800000000ff */
[----:B------:R-:W-:Y:S01]  /*8620*/  PRMT R30, R0, 0x7610, R30 ;  /* 0x00007610001e7816 */ /* 0x000fe2000000001e */
[----:B------:R-:W-:Y:S06]  /*8630*/  BRA `(.L_x_874) ;  /* 0x0000000c00647947 */ /* 0x000fec0003800000 */
.L_x_870:
        /* <DEDUP_REMOVED lines=9> */
.L_x_878:
[----:B------:R2:W5:Y:S01]  /*86d0*/  LDG.E.U16 R30, desc[UR36][R4.64] ;  /* 0x00000024041e7981 */ /* 0x000562000c1e1500 */
[----:B------:R-:W-:Y:S05]  /*86e0*/  BRA `(.L_x_874) ;  /* 0x0000000c00387947 */ /* 0x000fea0003800000 */
.L_x_877:
        /* <DEDUP_REMOVED lines=9> */
.L_x_880:
[----:B------:R0:W5:Y:S01]  /*8780*/  LDG.E.U16 R30, desc[UR36][R4.64] ;  /* 0x00000024041e7981 */ /* 0x000162000c1e1500 */
[----:B------:R-:W-:Y:S05]  /*8790*/  BRA `(.L_x_874) ;  /* 0x0000000c000c7947 */ /* 0x000fea0003800000 */
.L_x_879:
        /* <DEDUP_REMOVED lines=9> */
.L_x_869:
        /* <DEDUP_REMOVED lines=14> */
.L_x_883:
        /* <DEDUP_REMOVED lines=9> */
.L_x_882:
        /* <DEDUP_REMOVED lines=27> */
.L_x_885:
        /* <DEDUP_REMOVED lines=15> */
.L_x_884:
[----:B------:R-:W2:Y:S02]  /*8c40*/  LDG.E.U16 R0, desc[UR36][R4.64] ;  /* 0x0000002404007981 */ /* 0x000ea4000c1e1500 */
[----:B--2---:R-:W-:-:S05]  /*8c50*/  IMAD.U32 R0, R0, 0x10000, RZ ;  /* 0x0001000000007824 */ /* 0x004fca00078e00ff */
[----:B------:R-:W-:-:S04]  /*8c60*/  F2FP.F16.F32.PACK_AB R0, RZ, R0 ;  /* 0x00000000ff00723e */ /* 0x000fc800000000ff */
[----:B------:R-:W-:Y:S01]  /*8c70*/  PRMT R30, R0, 0x7610, R30 ;  /* 0x00007610001e7816 */ /* 0x000fe2000000001e */
[----:B------:R-:W-:Y:S06]  /*8c80*/  BRA `(.L_x_874) ;  /* 0x0000000400d07947 */ /* 0x000fec0003800000 */
.L_x_881:
        /* <DEDUP_REMOVED lines=13> */
.L_x_888:
        /* <DEDUP_REMOVED lines=21> */
.L_x_892:
[----:B------:R-:W-:Y:S05]  /*8eb0*/  BSYNC.RECONVERGENT B1 ;  /* 0x0000000000017941 */ /* 0x000fea0003800200 */
.L_x_891:
[----:B------:R-:W-:Y:S01]  /*8ec0*/  IMAD.SHL.U32 R0, R0, 0x100000, RZ ;  /* 0x0010000000007824 */ /* 0x000fe200078e00ff */
[----:B------:R-:W-:-:S04]  /*8ed0*/  LEA R3, R3, 0x3b800000, 0x17 ;  /* 0x3b80000003037811 */ /* 0x000fc800078eb8ff */
[----:B------:R-:W-:-:S07]  /*8ee0*/  LOP3.LUT R0, R3, R0, R7, 0xfe, !PT ;  /* 0x0000000003007212 */ /* 0x000fce00078efe07 */
.L_x_890:
[----:B------:R-:W-:Y:S05]  /*8ef0*/  BSYNC.RECONVERGENT B0 ;  /* 0x0000000000007941 */ /* 0x000fea0003800200 */
.L_x_889:
[----:B------:R-:W-:-:S04]  /*8f00*/  F2FP.F16.F32.PACK_AB R0, RZ, R0 ;  /* 0x00000000ff00723e */ /* 0x000fc800000000ff */
[----:B------:R-:W-:Y:S01]  /*8f10*/  PRMT R30, R0, 0x7610, R30 ;  /* 0x00007610001e7816 */ /* 0x000fe2000000001e */
[----:B------:R-:W-:Y:S06]  /*8f20*/  BRA `(.L_x_874) ;  /* 0x0000000400287947 */ /* 0x000fec0003800000 */
.L_x_887:
        /* <DEDUP_REMOVED lines=21> */
.L_x_896:
[----:B------:R-:W-:Y:S05]  /*9080*/  BSYNC.RECONVERGENT B1 ;  /* 0x0000000000017941 */ /* 0x000fea0003800200 */
.L_x_895:
[----:B------:R-:W-:Y:S01]  /*9090*/  IMAD.SHL.U32 R0, R0, 0x200000, RZ ;  /* 0x0020000000007824 */ /* 0x000fe200078e00ff */
[----:B------:R-:W-:-:S04]  /*90a0*/  LEA R3, R3, 0x37800000, 0x17 ;  /* 0x3780000003037811 */ /* 0x000fc800078eb8ff */
[----:B------:R-:W-:-:S07]  /*90b0*/  LOP3.LUT R0, R3, R0, R7, 0xfe, !PT ;  /* 0x0000000003007212 */ /* 0x000fce00078efe07 */
.L_x_894:
[----:B------:R-:W-:Y:S05]  /*90c0*/  BSYNC.RECONVERGENT B0 ;  /* 0x0000000000007941 */ /* 0x000fea0003800200 */
.L_x_893:
[----:B------:R-:W-:-:S04]  /*90d0*/  F2FP.F16.F32.PACK_AB R0, RZ, R0 ;  /* 0x00000000ff00723e */ /* 0x000fc800000000ff */
[----:B------:R-:W-:Y:S01]  /*90e0*/  PRMT R30, R0, 0x7610, R30 ;  /* 0x00007610001e7816 */ /* 0x000fe2000000001e */
[----:B------:R-:W-:Y:S06]  /*90f0*/  BRA `(.L_x_874) ;  /* 0x0000000000b47947 */ /* 0x000fec0003800000 */
.L_x_886:
        /* <DEDUP_REMOVED lines=14> */
.L_x_900:
[----:B------:R-:W-:Y:S05]  /*91e0*/  BSYNC.RECONVERGENT B0 ;  /* 0x0000000000007941 */ /* 0x000fea0003800200 */
.L_x_899:
[----:B------:R-:W-:-:S04]  /*91f0*/  F2FP.F16.F32.PACK_AB R0, RZ, R0 ;  /* 0x00000000ff00723e */ /* 0x000fc800000000ff */
[----:B------:R-:W-:Y:S01]  /*9200*/  PRMT R30, R0, 0x7610, R30 ;  /* 0x00007610001e7816 */ /* 0x000fe2000000001e */
[----:B------:R-:W-:Y:S06]  /*9210*/  BRA `(.L_x_874) ;  /* 0x00000000006c7947 */ /* 0x000fec0003800000 */
.L_x_873:
        /* <DEDUP_REMOVED lines=16> */
.L_x_901:
[----:B------:R-:W-:Y:S01]  /*9320*/  PRMT R30, RZ, 0x7610, R30 ;  /* 0x00007610ff1e7816 */ /* 0x000fe2000000001e */
[----:B------:R-:W-:Y:S06]  /*9330*/  BRA `(.L_x_874) ;  /* 0x0000000000247947 */ /* 0x000fec0003800000 */
.L_x_898:
[----:B------:R-:W2:Y:S02]  /*9340*/  LDG.E.64 R4, desc[UR36][R4.64] ;  /* 0x0000002404047981 */ /* 0x000ea4000c1e1b00 */
[----:B--2---:R-:W0:Y:S02]  /*9350*/  I2F.U64 R0, R4 ;  /* 0x0000000400007312 */ /* 0x004e240000301000 */
[----:B0-----:R-:W-:-:S04]  /*9360*/  F2FP.F16.F32.PACK_AB R0, RZ, R0 ;  /* 0x00000000ff00723e */ /* 0x001fc800000000ff */
[----:B------:R-:W-:Y:S01]  /*9370*/  PRMT R30, R0, 0x7610, R30 ;  /* 0x00007610001e7816 */ /* 0x000fe2000000001e */
[----:B------:R-:W-:Y:S06]  /*9380*/  BRA `(.L_x_874) ;  /* 0x0000000000107947 */ /* 0x000fec0003800000 */
.L_x_897:
[----:B------:R-:W2:Y:S02]  /*9390*/  LDG.E R4, desc[UR36][R4.64] ;  /* 0x0000002404047981 */ /* 0x000ea4000c1e1900 */
[----:B--2---:R-:W-:-:S04]  /*93a0*/  I2FP.F32.U32 R0, R4 ;  /* 0x0000000400007245 */ /* 0x004fc80000201000 */
[----:B------:R-:W-:-:S04]  /*93b0*/  F2FP.F16.F32.PACK_AB R0, RZ, R0 ;  /* 0x00000000ff00723e */ /* 0x000fc800000000ff */
[----:B------:R-:W-:-:S07]  /*93c0*/  PRMT R30, R0, 0x7610, R30 ;  /* 0x00007610001e7816 */ /* 0x000fce000000001e */
.L_x_874:
        /* <DEDUP_REMOVED lines=21> */
.L_x_906:
[----:B------:R-:W2:Y:S02]  /*9520*/  LDG.E.U8 R4, desc[UR36][R4.64] ;  /* 0x0000002404047981 */ /* 0x000ea4000c1e1100 */
[----:B--2---:R-:W-:-:S04]  /*9530*/  ISETP.NE.AND P0, PT, R4, RZ, PT ;  /* 0x000000ff0400720c */ /* 0x004fc80003f05270 */
[----:B------:R-:W-:Y:S01]  /*9540*/  P2R R34, PR, RZ, 0x1 ;  /* 0x00000001ff227803 */ /* 0x000fe20000000000 */
[----:B------:R-:W-:Y:S08]  /*9550*/  BRA `(.L_x_908) ;  /* 0x0000000800847947 */ /* 0x000ff00003800000 */
.L_x_905:
        /* <DEDUP_REMOVED lines=11> */
.L_x_910:
[----:B------:R-:W2:Y:S02]  /*9610*/  LDG.E R4, desc[UR36][R4.64] ;  /* 0x0000002404047981 */ /* 0x000ea4000c1e1900 */
[----:B--2---:R-:W-:-:S04]  /*9620*/  ISETP.NE.AND P0, PT, R4, RZ, PT ;  /* 0x000000ff0400720c */ /* 0x004fc80003f05270 */
[----:B------:R-:W-:Y:S01]  /*9630*/  P2R R34, PR, RZ, 0x1 ;  /* 0x00000001ff227803 */ /* 0x000fe20000000000 */
[----:B------:R-:W-:Y:S08]  /*9640*/  BRA `(.L_x_908) ;  /* 0x0000000800487947 */ /* 0x000ff00003800000 */
.L_x_909:
[----:B------:R-:W2:Y:S02]  /*9650*/  LDG.E.U16 R4, desc[UR36][R4.64] ;  /* 0x0000002404047981 */ /* 0x000ea4000c1e1500 */
[----:B--2---:R-:W-:-:S04]  /*9660*/  ISETP.NE.AND P0, PT, R4, RZ, PT ;  /* 0x000000ff0400720c */ /* 0x004fc80003f05270 */
[----:B------:R-:W-:Y:S01]  /*9670*/  P2R R34, PR, RZ, 0x1 ;  /* 0x00000001ff227803 */ /* 0x000fe20000000000 */
[----:B------:R-:W-:Y:S08]  /*9680*/  BRA `(.L_x_908) ;  /* 0x0000000800387947 */ /* 0x000ff00003800000 */
.L_x_904:
        /* <DEDUP_REMOVED lines=10> */
.L_x_912:
[----:B------:R-:W2:Y:S02]  /*9730*/  LDG.E.U16 R0, desc[UR36][R4.64] ;  /* 0x0000002404007981 */ /* 0x000ea4000c1e1500 */
[----:B--2---:R-:W-:-:S05]  /*9740*/  HADD2.F32 R0, -RZ, R0.H0_H0 ;  /* 0x20000000ff007230 */ /* 0x004fca0000004100 */
[----:B------:R-:W-:-:S04]  /*9750*/  FSETP.NEU.FTZ.AND P0, PT, R0, RZ, PT ;  /* 0x000000ff0000720b */ /* 0x000fc80003f1d000 */
[----:B------:R-:W-:Y:S01]  /*9760*/  P2R R34, PR, RZ, 0x1 ;  /* 0x00000001ff227803 */ /* 0x000fe20000000000 */
[----:B------:R-:W-:Y:S08]  /*9770*/  BRA `(.L_x_908) ;  /* 0x0000000400fc7947 */ /* 0x000ff00003800000 */
.L_x_911:
        /* <DEDUP_REMOVED lines=12> */
.L_x_914:
        /* <DEDUP_REMOVED lines=10> */
.L_x_913:
[----:B------:R-:W2:Y:S02]  /*98e0*/  LDG.E.64 R4, desc[UR36][R4.64] ;  /* 0x0000002404047981 */ /* 0x000ea4000c1e1b00 */
[----:B--2---:R-:W-:-:S06]  /*98f0*/  DSETP.NEU.AND P0, PT, R4, RZ, PT ;  /* 0x000000ff0400722a */ /* 0x004fcc0003f0d000 */
[----:B------:R-:W-:Y:S01]  /*9900*/  P2R R34, PR, RZ, 0x1 ;  /* 0x00000001ff227803 */ /* 0x000fe20000000000 */
[----:B------:R-:W-:Y:S07]  /*9910*/  BRA `(.L_x_908) ;  /* 0x0000000400947947 */ /* 0x000fee0003800000 */
.L_x_903:
        /* <DEDUP_REMOVED lines=12> */
.L_x_917:
[----:B------:R-:W2:Y:S02]  /*99e0*/  LDG.E.128 R4, desc[UR36][R4.64] ;  /* 0x0000002404047981 */ /* 0x000ea4000c1e1d00 */
[----:B--2---:R-:W-:-:S06]  /*99f0*/  DSETP.NEU.AND P0, PT, R6, RZ, PT ;  /* 0x000000ff0600722a */ /* 0x004fcc0003f0d000 */
[----:B------:R-:W-:-:S06]  /*9a00*/  DSETP.NEU.OR P0, PT, R4, RZ, P0 ;  /* 0x000000ff0400722a */ /* 0x000fcc000070d400 */
[----:B------:R-:W-:Y:S01]  /*9a10*/  P2R R34, PR, RZ, 0x1 ;  /* 0x00000001ff227803 */ /* 0x000fe20000000000 */
[----:B------:R-:W-:Y:S07]  /*9a20*/  BRA `(.L_x_908) ;  /* 0x0000000400507947 */ /* 0x000fee0003800000 */
.L_x_916:
        /* <DEDUP_REMOVED lines=10> */
.L_x_919:
        /* <DEDUP_REMOVED lines=12> */
.L_x_918:
[----:B------:R-:W2:Y:S02]  /*9b90*/  LDG.E.U16 R0, desc[UR36][R4.64] ;  /* 0x0000002404007981 */ /* 0x000ea4000c1e1500 */
[----:B--2---:R-:W-:-:S05]  /*9ba0*/  IMAD.U32 R0, R0, 0x10000, RZ ;  /* 0x0001000000007824 */ /* 0x004fca00078e00ff */
[----:B------:R-:W-:-:S04]  /*9bb0*/  FSETP.NEU.FTZ.AND P0, PT, R0, RZ, PT ;  /* 0x000000ff0000720b */ /* 0x000fc80003f1d000 */
[----:B------:R-:W-:Y:S01]  /*9bc0*/  P2R R34, PR, RZ, 0x1 ;  /* 0x00000001ff227803 */ /* 0x000fe20000000000 */
[----:B------:R-:W-:Y:S08]  /*9bd0*/  BRA `(.L_x_908) ;  /* 0x0000000000e47947 */ /* 0x000ff00003800000 */
.L_x_915:
        /* <DEDUP_REMOVED lines=12> */
.L_x_922:
[----:B------:R-:W2:Y:S02]  /*9ca0*/  LDG.E.U8 R4, desc[UR36][R4.64] ;  /* 0x0000002404047981 */ /* 0x000ea4000c1e1100 */
[----:B--2---:R-:W-:-:S04]  /*9cb0*/  ISETP.NE.AND P0, PT, R4, RZ, PT ;  /* 0x000000ff0400720c */ /* 0x004fc80003f05270 */
[----:B------:R-:W-:Y:S01]  /*9cc0*/  P2R R34, PR, RZ, 0x1 ;  /* 0x00000001ff227803 */ /* 0x000fe20000000000 */
[----:B------:R-:W-:Y:S08]  /*9cd0*/  BRA `(.L_x_908) ;  /* 0x0000000000a47947 */ /* 0x000ff00003800000 */
.L_x_921:
[----:B------:R-:W2:Y:S02]  /*9ce0*/  LDG.E.U8 R4, desc[UR36][R4.64] ;  /* 0x0000002404047981 */ /* 0x000ea4000c1e1100 */
[----:B--2---:R-:W-:-:S04]  /*9cf0*/  ISETP.NE.AND P0, PT, R4, RZ, PT ;  /* 0x000000ff0400720c */ /* 0x004fc80003f05270 */
[----:B------:R-:W-:Y:S01]  /*9d00*/  P2R R34, PR, RZ, 0x1 ;  /* 0x00000001ff227803 */ /* 0x000fe20000000000 */
[----:B------:R-:W-:Y:S08]  /*9d10*/  BRA `(.L_x_908) ;  /* 0x0000000000947947 */ /* 0x000ff00003800000 */
.L_x_920:
        /* <DEDUP_REMOVED lines=10> */
.L_x_907:
        /* <DEDUP_REMOVED lines=16> */
.L_x_925:
[----:B------:R-:W-:-:S04]  /*9ec0*/  PLOP3.LUT P0, PT, PT, PT, PT, 0x8, 0x80 ;  /* 0x000000000080781c */ /* 0x000fc80003f0e170 */
[----:B------:R-:W-:Y:S01]  /*9ed0*/  P2R R34, PR, RZ, 0x1 ;  /* 0x00000001ff227803 */ /* 0x000fe20000000000 */
[----:B------:R-:W-:Y:S08]  /*9ee0*/  BRA `(.L_x_908) ;  /* 0x0000000000207947 */ /* 0x000ff00003800000 */
.L_x_924:
[----:B------:R-:W2:Y:S02]  /*9ef0*/  LDG.E.64 R4, desc[UR36][R4.64] ;  /* 0x0000002404047981 */ /* 0x000ea4000c1e1b00 */
[----:B--2---:R-:W-:-:S04]  /*9f00*/  ISETP.NE.U32.AND P0, PT, R4, RZ, PT ;  /* 0x000000ff0400720c */ /* 0x004fc80003f05070 */
[----:B------:R-:W-:-:S04]  /*9f10*/  ISETP.NE.AND.EX P0, PT, R5, RZ, PT, P0 ;  /* 0x000000ff0500720c */ /* 0x000fc80003f05300 */
[----:B------:R-:W-:Y:S01]  /*9f20*/  P2R R34, PR, RZ, 0x1 ;  /* 0x00000001ff227803 */ /* 0x000fe20000000000 */
[----:B------:R-:W-:Y:S08]  /*9f30*/  BRA `(.L_x_908) ;  /* 0x00000000000c7947 */ /* 0x000ff00003800000 */
.L_x_923:
[----:B------:R-:W2:Y:S02]  /*9f40*/  LDG.E R4, desc[UR36][R4.64] ;  /* 0x0000002404047981 */ /* 0x000ea4000c1e1900 */
[----:B--2---:R-:W-:-:S04]  /*9f50*/  ISETP.NE.AND P0, PT, R4, RZ, PT ;  /* 0x000000ff0400720c */ /* 0x004fc80003f05270 */
[----:B------:R-:W-:-:S09]  /*9f60*/  P2R R34, PR, RZ, 0x1 ;  /* 0x00000001ff227803 */ /* 0x000fd20000000000 */
.L_x_908:
[----:B------:R-:W-:Y:S05]  /*9f70*/  BSYNC.RECONVERGENT B6 ;  /* 0x0000000000067941 */ /* 0x000fea0003800200 */
.L_x_902:
[----:B------:R-:W0:Y:S01]  /*9f80*/  LDCU.U8 UR6, c[0x0][0x3be] ;  /* 0x000077c0ff0677ac */ /* 0x000e220008000000 */
[----:B------:R-:W2:Y:S01]  /*9f90*/  LDC.64 R6, c[0x0][0x3b0] ;  /* 0x0000ec00ff067b82 */ /* 0x000ea20000000a00 */
[----:B------:R-:W3:Y:S01]  /*9fa0*/  LDCU UR5, c[0x0][0x3c8] ;  /* 0x00007900ff0577ac */ /* 0x000ee20008000800 */
[----:B0-----:R-:W-:-:S04]  /*9fb0*/  UPRMT UR4, UR6, 0x9910, URZ ;  /* 0x0000991006047896 */ /* 0x001fc800080000ff */
[----:B------:R-:W-:Y:S01]  /*9fc0*/  UISETP.GT.AND UP0, UPT, UR4, 0x9, UPT ;  /* 0x000000090400788c */ /* 0x000fe2000bf04270 */
[----:B---3--:R-:W-:-:S05]  /*9fd0*/  IMAD R25, R25, UR5, RZ ;  /* 0x0000000519197c24 */ /* 0x008fca000f8e02ff */
[----:B--2---:R-:W-:-:S05]  /*9fe0*/  IADD3 R6, P0, PT, R25, R6, RZ ;  /* 0x0000000619067210 */ /* 0x004fca0007f1e0ff */
        /* <DEDUP_REMOVED lines=13> */
.L_x_929:
[----:B------:R0:W5:Y:S01]  /*a0c0*/  LDG.E.U8 R4, desc[UR36][R6.64] ;  /* 0x0000002406047981 */ /* 0x000162000c1e1100 */
[----:B------:R-:W-:Y:S01]  /*a0d0*/  IMAD.MOV.U32 R5, RZ, RZ, RZ ;  /* 0x000000ffff057224 */ /* 0x000fe200078e00ff */
[----:B------:R-:W-:Y:S06]  /*a0e0*/  BRA `(.L_x_931) ;  /* 0x0000000c00447947 */ /* 0x000fec0003800000 */
.L_x_928:
        /* <DEDUP_REMOVED lines=8> */
.L_x_933:
[----:B------:R-:W2:Y:S02]  /*a170*/  LDG.E R4, desc[UR36][R6.64] ;  /* 0x0000002406047981 */ /* 0x000ea4000c1e1900 */
[----:B--2---:R-:W-:Y:S01]  /*a180*/  SHF.R.S32.HI R5, RZ, 0x1f, R4 ;  /* 0x0000001fff057819 */ /* 0x004fe20000011404 */
[----:B------:R-:W-:Y:S06]  /*a190*/  BRA `(.L_x_931) ;  /* 0x0000000c00187947 */ /* 0x000fec0003800000 */
.L_x_932:
[----:B------:R-:W2:Y:S02]  /*a1a0*/  LDG.E.S16 R4, desc[UR36][R6.64] ;  /* 0x0000002406047981 */ /* 0x000ea4000c1e1700 */
[----:B--2---:R-:W-:Y:S01]  /*a1b0*/  SHF.R.S32.HI R5, RZ, 0x1f, R4 ;  /* 0x0000001fff057819 */ /* 0x004fe20000011404 */
[----:B------:R-:W-:Y:S06]  /*a1c0*/  BRA `(.L_x_931) ;  /* 0x0000000c000c7947 */ /* 0x000fec0003800000 */
.L_x_927:
        /* <DEDUP_REMOVED lines=9> */
.L_x_935:
[----:B------:R-:W2:Y:S02]  /*a260*/  LDG.E.U16 R6, desc[UR36][R6.64] ;  /* 0x0000002406067981 */ /* 0x000ea4000c1e1500 */
[----:B--2---:R-:W-:-:S06]  /*a270*/  HADD2.F32 R4, -RZ, R6.H0_H0 ;  /* 0x20000006ff047230 */ /* 0x004fcc0000004100 */
[----:B------:R-:W0:Y:S01]  /*a280*/  F2I.S64.TRUNC R4, R4 ;  /* 0x0000000400047311 */ /* 0x000e22000020d900 */
[----:B------:R-:W-:Y:S05]  /*a290*/  BRA `(.L_x_931) ;  /* 0x0000000800d87947 */ /* 0x000fea0003800000 */
.L_x_934:
        /* <DEDUP_REMOVED lines=9> */
.L_x_937:
[----:B------:R-:W2:Y:S02]  /*a330*/  LDG.E.U16 R6, desc[UR36][R6.64] ;  /* 0x0000002406067981 */ /* 0x000ea4000c1e1500 */
[----:B--2---:R-:W-:-:S06]  /*a340*/  HADD2.F32 R4, -RZ, R6.H0_H0 ;  /* 0x20000006ff047230 */ /* 0x004fcc0000004100 */
[----:B------:R-:W0:Y:S01]  /*a350*/  F2I.S64.TRUNC R4, R4 ;  /* 0x0000000400047311 */ /* 0x000e22000020d900 */
[----:B------:R-:W-:Y:S05]  /*a360*/  BRA `(.L_x_931) ;  /* 0x0000000800a47947 */ /* 0x000fea0003800000 */
.L_x_936:
[----:B------:R-:W2:Y:S02]  /*a370*/  LDG.E.64 R4, desc[UR36][R6.64] ;  /* 0x0000002406047981 */ /* 0x000ea4000c1e1b00 */
[----:B--2---:R-:W0:Y:S01]  /*a380*/  F2I.S64.F64.TRUNC R4, R4 ;  /* 0x0000000400047311 */ /* 0x004e22000030d900 */
[----:B------:R-:W-:Y:S05]  /*a390*/  BRA `(.L_x_931) ;  /* 0x0000000800987947 */ /* 0x000fea0003800000 */
.L_x_926:
        /* <DEDUP_REMOVED lines=13> */
.L_x_940:
[----:B------:R-:W2:Y:S02]  /*a470*/  LDG.E.64 R4, desc[UR36][R6.64] ;  /* 0x0000002406047981 */ /* 0x000ea4000c1e1b00 */
[----:B--2---:R-:W0:Y:S01]  /*a480*/  F2I.S64.F64.TRUNC R4, R4 ;  /* 0x0000000400047311 */ /* 0x004e22000030d900 */
[----:B------:R-:W-:Y:S05]  /*a490*/  BRA `(.L_x_931) ;  /* 0x0000000800587947 */ /* 0x000fea0003800000 */
.L_x_939:
        /* <DEDUP_REMOVED lines=26> */
.L_x_942:
        /* <DEDUP_REMOVED lines=14> */
.L_x_941:
[----:B------:R-:W2:Y:S02]  /*a720*/  LDG.E.U16 R4, desc[UR36][R6.64] ;  /* 0x0000002406047981 */ /* 0x000ea4000c1e1500 */
[----:B--2---:R-:W-:-:S06]  /*a730*/  IMAD.U32 R4, R4, 0x10000, RZ ;  /* 0x0001000004047824 */ /* 0x004fcc00078e00ff */
[----:B------:R-:W0:Y:S01]  /*a740*/  F2I.S64.TRUNC R4, R4 ;  /* 0x0000000400047311 */ /* 0x000e22000020d900 */
[----:B------:R-:W-:Y:S05]  /*a750*/  BRA `(.L_x_931) ;  /* 0x0000000400a87947 */ /* 0x000fea0003800000 */
.L_x_938:
        /* <DEDUP_REMOVED lines=11> */
.L_x_945:
        /* <DEDUP_REMOVED lines=21> */
.L_x_949:
[----:B------:R-:W-:Y:S05]  /*a960*/  BSYNC.RECONVERGENT B1 ;  /* 0x0000000000017941 */ /* 0x000fea0003800200 */
.L_x_948:
[----:B------:R-:W-:Y:S01]  /*a970*/  IMAD.SHL.U32 R0, R0, 0x100000, RZ ;  /* 0x0010000000007824 */ /* 0x000fe200078e00ff */
[----:B------:R-:W-:-:S04]  /*a980*/  LEA R3, R3, 0x3b800000, 0x17 ;  /* 0x3b80000003037811 */ /* 0x000fc800078eb8ff */
[----:B------:R-:W-:-:S07]  /*a990*/  LOP3.LUT R4, R3, R0, R7, 0xfe, !PT ;  /* 0x0000000003047212 */ /* 0x000fce00078efe07 */
.L_x_947:
[----:B------:R-:W-:Y:S05]  /*a9a0*/  BSYNC.RECONVERGENT B0 ;  /* 0x0000000000007941 */ /* 0x000fea0003800200 */
.L_x_946:
[----:B------:R-:W3:Y:S01]  /*a9b0*/  F2I.S64.TRUNC R4, R4 ;  /* 0x0000000400047311 */ /* 0x000ee2000020d900 */
[----:B------:R-:W-:Y:S05]  /*a9c0*/  BRA `(.L_x_931) ;  /* 0x00000004000c7947 */ /* 0x000fea0003800000 */
.L_x_944:
        /* <DEDUP_REMOVED lines=21> */
.L_x_953:
[----:B------:R-:W-:Y:S05]  /*ab20*/  BSYNC.RECONVERGENT B1 ;  /* 0x0000000000017941 */ /* 0x000fea0003800200 */
.L_x_952:
[----:B------:R-:W-:Y:S01]  /*ab30*/  IMAD.SHL.U32 R0, R0, 0x200000, RZ ;  /* 0x0020000000007824 */ /* 0x000fe200078e00ff */
[----:B------:R-:W-:-:S04]  /*ab40*/  LEA R3, R3, 0x37800000, 0x17 ;  /* 0x3780000003037811 */ /* 0x000fc800078eb8ff */
[----:B------:R-:W-:-:S07]  /*ab50*/  LOP3.LUT R4, R3, R0, R7, 0xfe, !PT ;  /* 0x0000000003047212 */ /* 0x000fce00078efe07 */
.L_x_951:
[----:B------:R-:W-:Y:S05]  /*ab60*/  BSYNC.RECONVERGENT B0 ;  /* 0x0000000000007941 */ /* 0x000fea0003800200 */
.L_x_950:
[----:B------:R-:W0:Y:S01]  /*ab70*/  F2I.S64.TRUNC R4, R4 ;  /* 0x0000000400047311 */ /* 0x000e22000020d900 */
[----:B------:R-:W-:Y:S05]  /*ab80*/  BRA `(.L_x_931) ;  /* 0x00000000009c7947 */ /* 0x000fea0003800000 */
.L_x_943:
        /* <DEDUP_REMOVED lines=14> */
.L_x_957:
[----:B------:R-:W-:Y:S05]  /*ac70*/  BSYNC.RECONVERGENT B0 ;  /* 0x0000000000007941 */ /* 0x000fea0003800200 */
.L_x_956:
[----:B------:R-:W4:Y:S01]  /*ac80*/  F2I.S64.TRUNC R4, R4 ;  /* 0x0000000400047311 */ /* 0x000f22000020d900 */
[----:B------:R-:W-:Y:S05]  /*ac90*/  BRA `(.L_x_931) ;  /* 0x0000000000587947 */ /* 0x000fea0003800000 */
.L_x_930:
        /* <DEDUP_REMOVED lines=16> */
.L_x_958:
[----:B------:R-:W-:Y:S01]  /*ada0*/  CS2R R4, SRZ ;  /* 0x0000000000047805 */ /* 0x000fe2000001ff00 */
[----:B------:R-:W-:Y:S06]  /*adb0*/  BRA `(.L_x_931) ;  /* 0x0000000000107947 */ /* 0x000fec0003800000 */
.L_x_955:
[----:B------:R0:W5:Y:S01]  /*adc0*/  LDG.E.64 R4, desc[UR36][R6.64] ;  /* 0x0000002406047981 */ /* 0x000162000c1e1b00 */
[----:B------:R-:W-:Y:S05]  /*add0*/  BRA `(.L_x_931) ;  /* 0x0000000000087947 */ /* 0x000fea0003800000 */
.L_x_954:
[----:B------:R0:W5:Y:S01]  /*ade0*/  LDG.E R4, desc[UR36][R6.64] ;  /* 0x0000002406047981 */ /* 0x000162000c1e1900 */
[----:B------:R-:W-:-:S07]  /*adf0*/  IMAD.MOV.U32 R5, RZ, RZ, RZ ;  /* 0x000000ffff057224 */ /* 0x000fce00078e00ff */
.L_x_931:
[----:B------:R-:W-:-:S04]  /*ae00*/  ISETP.NE.AND P0, PT, R34, RZ, PT ;  /* 0x000000ff2200720c */ /* 0x000fc80003f05270 */
[----:B------:R-:W-:-:S13]  /*ae10*/  PLOP3.LUT P0, PT, P0, PT, PT, 0x8, 0x80 ;  /* 0x000000000080781c */ /* 0x000fda000070e170 */
.L_x_868:
[----:B------:R-:W-:Y:S05]  /*ae20*/  BSYNC.RECONVERGENT B7 ;  /* 0x0000000000077941 */ /* 0x000fea0003800200 */
.L_x_867:
[----:B------:R-:W-:Y:S01]  /*ae30*/  VIADD R25, R19, 0x80 ;  /* 0x0000008013197836 */ /* 0x000fe20000000000 */
[----:B------:R-:W-:Y:S01]  /*ae40*/  ISETP.NE.AND P1, PT, R27, RZ, PT ;  /* 0x000000ff1b00720c */ /* 0x000fe20003f25270 */
[----:B0-----:R-:W-:Y:S01]  /*ae50*/  VIADD R3, R19, 0x100 ;  /* 0x0000010013037836 */ /* 0x001fe20000000000 */
[----:B------:R-:W-:Y:S01]  /*ae60*/  ISETP.NE.AND P2, PT, R31, RZ, PT ;  /* 0x000000ff1f00720c */ /* 0x000fe20003f45270 */
[----:B--2---:R-:W-:Y:S01]  /*ae70*/  VIADD R7, R19, 0x180 ;  /* 0x0000018013077836 */ /* 0x004fe20000000000 */
[-C--:B------:R-:W-:Y:S02]  /*ae80*/  ISETP.GE.OR P1, PT, R25, R18.reuse, P1 ;  /* 0x000000121900720c */ /* 0x080fe40000f26670 */
[-C--:B------:R-:W-:Y:S02]  /*ae90*/  ISETP.GE.OR P2, PT, R3, R18.reuse, P2 ;  /* 0x000000120300720c */ /* 0x080fe40001746670 */
[----:B------:R-:W-:Y:S02]  /*aea0*/  ISETP.NE.AND P5, PT, R24, RZ, PT ;  /* 0x000000ff1800720c */ /* 0x000fe40003fa5270 */
[----:B------:R-:W-:-:S07]  /*aeb0*/  ISETP.GE.OR P0, PT, R7, R18, P0 ;  /* 0x000000120700720c */ /* 0x000fce0000706670 */
[----:B------:R-:W0:Y:S08]  /*aec0*/  @!P1 LDC.64 R10, c[0x0][0x388] ;  /* 0x0000e200ff0a9b82 */ /* 0x000e300000000a00 */
[----:B------:R-:W2:Y:S08]  /*aed0*/  @!P2 LDC.64 R6, c[0x0][0x388] ;  /* 0x0000e200ff06ab82 */ /* 0x000eb00000000a00 */
[----:B------:R-:W3:Y:S08]  /*aee0*/  @!P0 LDC.64 R12, c[0x0][0x388] ;  /* 0x0000e200ff0c8b82 */ /* 0x000ef00000000a00 */
[----:B------:R-:W1:Y:S01]  /*aef0*/  @!P5 LDC.64 R8, c[0x0][0x388] ;  /* 0x0000e200ff08db82 */ /* 0x000e620000000a00 */
[----:B0----5:R-:W-:-:S04]  /*af00*/  @!P1 LEA R10, P3, R28, R10, 0x1 ;  /* 0x0000000a1c0a9211 */ /* 0x021fc800078608ff */
[----:B------:R-:W-:Y:S02]  /*af10*/  @!P1 LEA.HI.X R11, R28, R11, R29, 0x1, P3 ;  /* 0x0000000b1c0b9211 */ /* 0x000fe400018f0c1d */
[----:B--2---:R-:W-:-:S03]  /*af20*/  @!P2 LEA R6, P4, R32, R6, 0x1 ;  /* 0x000000062006a211 */ /* 0x004fc600078808ff */
[----:B------:R0:W5:Y:S01]  /*af30*/  @!P1 LDG.E.U16 R23, desc[UR36][R10.64] ;  /* 0x000000240a179981 */ /* 0x000162000c1e1500 */
[----:B------:R-:W-:Y:S02]  /*af40*/  @!P2 LEA.HI.X R7, R32, R7, R33, 0x1, P4 ;  /* 0x000000072007a211 */ /* 0x000fe400020f0c21 */
[----:B---34-:R-:W-:-:S03]  /*af50*/  @!P0 LEA R12, P3, R4, R12, 0x1 ;  /* 0x0000000c040c8211 */ /* 0x018fc600078608ff */
[----:B------:R0:W5:Y:S01]  /*af60*/  @!P2 LDG.E.U16 R26, desc[UR36][R6.64] ;  /* 0x00000024061aa981 */ /* 0x000162000c1e1500 */
[----:B------:R-:W-:Y:S02]  /*af70*/  @!P0 LEA.HI.X R13, R4, R13, R5, 0x1, P3 ;  /* 0x0000000d040d8211 */ /* 0x000fe400018f0c05 */
[----:B-1----:R-:W-:-:S03]  /*af80*/  @!P5 LEA R8, P4, R16, R8, 0x1 ;  /* 0x000000081008d211 */ /* 0x002fc600078808ff */
[----:B------:R0:W5:Y:S01]  /*af90*/  @!P0 LDG.E.U16 R30, desc[UR36][R12.64] ;  /* 0x000000240c1e8981 */ /* 0x000162000c1e1500 */
[----:B------:R-:W-:Y:S01]  /*afa0*/  @!P5 LEA.HI.X R5, R16, R9, R17, 0x1, P4 ;  /* 0x000000091005d211 */ /* 0x000fe200020f0c11 */
[----:B------:R-:W-:Y:S01]  /*afb0*/  @!P5 IMAD.MOV.U32 R4, RZ, RZ, R8 ;  /* 0x000000ffff04d224 */ /* 0x000fe200078e0008 */
[----:B------:R-:W1:Y:S04]  /*afc0*/  LDC.U8 R16, c[0x0][0x3cc] ;  /* 0x0000f300ff107b82 */ /* 0x000e680000000000 */
[----:B------:R0:W5:Y:S01]  /*afd0*/  @!P5 LDG.E.U16 R22, desc[UR36][R4.64] ;  /* 0x000000240416d981 */ /* 0x000162000c1e1500 */
[----:B------:R-:W-:Y:S01]  /*afe0*/  ISETP.GE.AND P0, PT, R19, R18, PT ;  /* 0x000000121300720c */ /* 0x000fe20003f06270 */
[----:B------:R-:W-:Y:S04]  /*aff0*/  BSSY.RECONVERGENT B7, `(.L_x_959) ;  /* 0x0000302000077945 */ /* 0x000fe80003800200 */
[----:B------:R-:W-:Y:S08]  /*b000*/  BSSY.RELIABLE B6, `(.L_x_960) ;  /* 0x000020a000067945 */ /* 0x000ff00003800100 */
[----:B0-----:R-:W-:Y:S05]  /*b010*/  @P0 BRA `(.L_x_961) ;  /* 0x0000002000140947 */ /* 0x001fea0003800000 */
[----:B------:R-:W0:Y:S01]  /*b020*/  LDCU UR4, c[0x0][0x3d0] ;  /* 0x00007a00ff0477ac */ /* 0x000e220008000800 */
[----:B------:R-:W2:Y:S01]  /*b030*/  LDC.64 R8, c[0x0][0x398] ;  /* 0x0000e600ff087b82 */ /* 0x000ea20000000a00 */
[----:B------:R-:W-:Y:S01]  /*b040*/  IMAD R0, R2, 0x200, R19 ;  /* 0x0000020002007824 */ /* 0x000fe200078e0213 */
[----:B-1----:R-:W-:-:S03]  /*b050*/  PRMT R4, R16, 0x9910, RZ ;  /* 0x0000991010047816 */ /* 0x002fc600000000ff */
[----:B0-----:R-:W-:Y:S02]  /*b060*/  IMAD R3, R0, UR4, RZ ;  /* 0x0000000400037c24 */ /* 0x001fe4000f8e02ff */
[----:B------:R-:W-:-:S05]  /*b070*/  IMAD.MOV.U32 R0, RZ, RZ, R4 ;  /* 0x000000ffff007224 */ /* 0x000fca00078e0004 */
[----:B------:R-:W-:Y:S02]  /*b080*/  ISETP.GT.AND P0, PT, R0, 0x9, PT ;  /* 0x000000090000780c */ /* 0x000fe40003f04270 */
[----:B--2---:R-:W-:-:S05]  /*b090*/  IADD3 R8, P1, PT, R3, R8, RZ ;  /* 0x0000000803087210 */ /* 0x004fca0007f3e0ff */
[----:B------:R-:W-:-:S06]  /*b0a0*/  IMAD.X R9, RZ, RZ, R9, P1 ;  /* 0x000000ffff097224 */ /* 0x000fcc00008e0609 */
[----:B------:R-:W-:Y:S05]  /*b0b0*/  @P0 BRA `(.L_x_962) ;  /* 0x00000004002c0947 */ /* 0x000fea0003800000 */
[----:B------:R-:W-:-:S13]  /*b0c0*/  ISETP.GT.AND P0, PT, R0, 0x4, PT ;  /* 0x000000040000780c */ /* 0x000fda0003f04270 */
[----:B------:R-:W-:Y:S05]  /*b0d0*/  @P0 BRA `(.L_x_963) ;  /* 0x0000000000940947 */ /* 0x000fea0003800000 */
[----:B------:R-:W-:-:S13]  /*b0e0*/  ISETP.GT.AND P0, PT, R0, 0x1, PT ;  /* 0x000000010000780c */ /* 0x000fda0003f04270 */
[----:B------:R-:W-:Y:S05]  /*b0f0*/  @P0 BRA `(.L_x_964) ;  /* 0x0000000000380947 */ /* 0x000fea0003800000 */
[----:B------:R-:W-:-:S13]  /*b100*/  ISETP.NE.AND P0, PT, R16, RZ, PT ;  /* 0x000000ff1000720c */ /* 0x000fda0003f05270 */
[----:B------:R-:W-:Y:S05]  /*b110*/  @!P0 BRA `(.L_x_965) ;  /* 0x00000000001c8947 */ /* 0x000fea0003800000 */
[----:B------:R-:W-:-:S13]  /*b120*/  ISETP.NE.AND P0, PT, R0, 0x1, PT ;  /* 0x000000010000780c */ /* 0x000fda0003f05270 */
[----:B------:R-:W-:Y:S05]  /*b130*/  @P0 BRA `(.L_x_966) ;  /* 0x0000000c00380947 */ /* 0x000fea0003800000 */
[----:B-----5:R-:W-:Y:S02]  /*b140*/  HADD2.F32 R22, -RZ, R22.H0_H0 ;  /* 0x20000016ff167230 */ /* 0x020fe40000004100 */
[----:B------:R-:W-:Y:S02]  /*b150*/  IMAD.MOV.U32 R19, RZ, RZ, R25 ;  /* 0x000000ffff137224 */ /* 0x000fe400078e0019 */
[----:B------:R-:W0:Y:S02]  /*b160*/  F2I.FTZ.TRUNC.NTZ R3, R22 ;  /* 0x0000001600037305 */ /* 0x000e24000021f100 */
[----:B0-----:R0:W-:Y:S01]  /*b170*/  STG.E.U8 desc[UR36][R8.64], R3 ;  /* 0x0000000308007986 */ /* 0x0011e2000c101124 */
[----:B------:R-:W-:Y:S05]  /*b180*/  BRA `(.L_x_967) ;  /* 0x0000000c00d47947 */ /* 0x000fea0003800000 */
.L_x_965:
[----:B-----5:R-:W-:Y:S02]  /*b190*/  HADD2.F32 R5, -RZ, R22.H0_H0 ;  /* 0x20000016ff057230 */ /* 0x020fe40000004100 */
[----:B------:R-:W-:-:S04]  /*b1a0*/  IMAD.MOV.U32 R19, RZ, RZ, R25 ;  /* 0x000000ffff137224 */ /* 0x000fc800078e0019 */
[----:B------:R-:W0:Y:S02]  /*b1b0*/  F2I.S64.TRUNC R4, R5 ;  /* 0x0000000500047311 */ /* 0x000e24000020d900 */
[----:B0-----:R0:W-:Y:S01]  /*b1c0*/  STG.E.U8 desc[UR36][R8.64], R4 ;  /* 0x0000000408007986 */ /* 0x0011e2000c101124 */
[----:B------:R-:W-:Y:S05]  /*b1d0*/  BRA `(.L_x_967) ;  /* 0x0000000c00c07947 */ /* 0x000fea0003800000 */
.L_x_964:
[----:B------:R-:W-:-:S13]  /*b1e0*/  ISETP.NE.AND P0, PT, R0, 0x2, PT ;  /* 0x000000020000780c */ /* 0x000fda0003f05270 */
[----:B------:R-:W-:Y:S05]  /*b1f0*/  @!P0 BRA `(.L_x_968) ;  /* 0x0000000000388947 */ /* 0x000fea0003800000 */
[----:B------:R-:W-:-:S13]  /*b200*/  ISETP.NE.AND P0, PT, R0, 0x3, PT ;  /* 0x000000030000780c */ /* 0x000fda0003f05270 */
[----:B------:R-:W-:Y:S05]  /*b210*/  @!P0 BRA `(.L_x_969) ;  /* 0x00000000001c8947 */ /* 0x000fea0003800000 */
[----:B------:R-:W-:-:S13]  /*b220*/  ISETP.NE.AND P0, PT, R0, 0x4, PT ;  /* 0x000000040000780c */ /* 0x000fda0003f05270 */
[----:B------:R-:W-:Y:S05]  /*b230*/  @P0 BRA `(.L_x_966) ;  /* 0x0000000800f80947 */ /* 0x000fea0003800000 */
[----:B-----5:R-:W-:Y:S02]  /*b240*/  HADD2.F32 R4, -RZ, R22.H0_H0 ;  /* 0x20000016ff047230 */ /* 0x020fe40000004100 */
[----:B------:R-:W-:-:S04]  /*b250*/  IMAD.MOV.U32 R19, RZ, RZ, R25 ;  /* 0x000000ffff137224 */ /* 0x000fc800078e0019 */
[----:B------:R-:W0:Y:S02]  /*b260*/  F2I.S64.TRUNC R4, R4 ;  /* 0x0000000400047311 */ /* 0x000e24000020d900 */
[----:B0-----:R0:W-:Y:S01]  /*b270*/  STG.E.64 desc[UR36][R8.64], R4 ;  /* 0x0000000408007986 */ /* 0x0011e2000c101b24 */
[----:B------:R-:W-:Y:S05]  /*b280*/  BRA `(.L_x_967) ;  /* 0x0000000c00947947 */ /* 0x000fea0003800000 */
.L_x_969:
[----:B-----5:R-:W-:Y:S02]  /*b290*/  HADD2.F32 R22, -RZ, R22.H0_H0 ;  /* 0x20000016ff167230 */ /* 0x020fe40000004100 */
[----:B------:R-:W-:Y:S02]  /*b2a0*/  IMAD.MOV.U32 R19, RZ, RZ, R25 ;  /* 0x000000ffff137224 */ /* 0x000fe400078e0019 */
[----:B------:R-:W0:Y:S02]  /*b2b0*/  F2I.FTZ.TRUNC.NTZ R3, R22 ;  /* 0x0000001600037305 */ /* 0x000e24000021f100 */
[----:B0-----:R0:W-:Y:S01]  /*b2c0*/  STG.E desc[UR36][R8.64], R3 ;  /* 0x0000000308007986 */ /* 0x0011e2000c101924 */
[----:B------:R-:W-:Y:S05]  /*b2d0*/  BRA `(.L_x_967) ;  /* 0x0000000c00807947 */ /* 0x000fea0003800000 */
.L_x_968:
[----:B-----5:R-:W-:Y:S02]  /*b2e0*/  HADD2.F32 R22, -RZ, R22.H0_H0 ;  /* 0x20000016ff167230 */ /* 0x020fe40000004100 */
[----:B------:R-:W-:Y:S02]  /*b2f0*/  IMAD.MOV.U32 R19, RZ, RZ, R25 ;  /* 0x000000ffff137224 */ /* 0x000fe400078e0019 */
[----:B------:R-:W0:Y:S02]  /*b300*/  F2I.FTZ.TRUNC.NTZ R3, R22 ;  /* 0x0000001600037305 */ /* 0x000e24000021f100 */
[----:B0-----:R0:W-:Y:S01]  /*b310*/  STG.E.U16 desc[UR36][R8.64], R3 ;  /* 0x0000000308007986 */ /* 0x0011e2000c101524 */
[----:B------:R-:W-:Y:S05]  /*b320*/  BRA `(.L_x_967) ;  /* 0x0000000c006c7947 */ /* 0x000fea0003800000 */
.L_x_963:
[----:B------:R-:W-:-:S13]  /*b330*/  ISETP.GT.AND P0, PT, R0, 0x6, PT ;  /* 0x000000060000780c */ /* 0x000fda0003f04270 */
[----:B------:R-:W-:Y:S05]  /*b340*/  @P0 BRA `(.L_x_970) ;  /* 0x00000000002c0947 */ /* 0x000fea0003800000 */
[----:B------:R-:W-:-:S13]  /*b350*/  ISETP.NE.AND P0, PT, R0, 0x5, PT ;  /* 0x000000050000780c */ /* 0x000fda0003f05270 */
[----:B------:R-:W-:Y:S05]  /*b360*/  @!P0 BRA `(.L_x_971) ;  /* 0x0000000000188947 */ /* 0x000fea0003800000 */
[----:B------:R-:W-:-:S13]  /*b370*/  ISETP.NE.AND P0, PT, R0, 0x6, PT ;  /* 0x000000060000780c */ /* 0x000fda0003f05270 */
[----:B------:R-:W-:Y:S05]  /*b380*/  @P0 BRA `(.L_x_966) ;  /* 0x0000000800a40947 */ /* 0x000fea0003800000 */
[----:B-----5:R-:W-:Y:S02]  /*b390*/  HADD2.F32 R3, -RZ, R22.H0_H0 ;  /* 0x20000016ff037230 */ /* 0x020fe40000004100 */
[----:B------:R-:W-:-:S03]  /*b3a0*/  IMAD.MOV.U32 R19, RZ, RZ, R25 ;  /* 0x000000ffff137224 */ /* 0x000fc600078e0019 */
[----:B------:R0:W-:Y:S01]  /*b3b0*/  STG.E desc[UR36][R8.64], R3 ;  /* 0x0000000308007986 */ /* 0x0001e2000c101924 */
[----:B------:R-:W-:Y:S05]  /*b3c0*/  BRA `(.L_x_967) ;  /* 0x0000000c00447947 */ /* 0x000fea0003800000 */
.L_x_971:
[----:B-----5:R0:W-:Y:S01]  /*b3d0*/  STG.E.U16 desc[UR36][R8.64], R22 ;  /* 0x0000001608007986 */ /* 0x0201e2000c101524 */
[----:B------:R-:W-:Y:S01]  /*b3e0*/  IMAD.MOV.U32 R19, RZ, RZ, R25 ;  /* 0x000000ffff137224 */ /* 0x000fe200078e0019 */
[----:B------:R-:W-:Y:S06]  /*b3f0*/  BRA `(.L_x_967) ;  /* 0x0000000c00387947 */ /* 0x000fec0003800000 */
.L_x_970:
[----:B------:R-:W-:-:S13]  /*b400*/  ISETP.NE.AND P0, PT, R0, 0x7, PT ;  /* 0x000000070000780c */ /* 0x000fda0003f05270 */
[----:B------:R-:W-:Y:S05]  /*b410*/  @!P0 BRA `(.L_x_972) ;  /* 0x00000000003c8947 */ /* 0x000fea0003800000 */
[----:B------:R-:W-:-:S13]  /*b420*/  ISETP.NE.AND P0, PT, R0, 0x8, PT ;  /* 0x000000080000780c */ /* 0x000fda0003f05270 */
[----:B------:R-:W-:Y:S05]  /*b430*/  @!P0 BRA `(.L_x_973) ;  /* 0x00000000001c8947 */ /* 0x000fea0003800000 */
[----:B------:R-:W-:-:S13]  /*b440*/  ISETP.NE.AND P0, PT, R0, 0x9, PT ;  /* 0x000000090000780c */ /* 0x000fda0003f05270 */
[----:B------:R-:W-:Y:S05]  /*b450*/  @P0 BRA `(.L_x_966) ;  /* 0x0000000800700947 */ /* 0x000fea0003800000 */
[----:B-----5:R-:W-:Y:S02]  /*b460*/  HADD2.F32 R4, -RZ, R22.H0_H0 ;  /* 0x20000016ff047230 */ /* 0x020fe40000004100 */
[----:B------:R-:W-:Y:S02]  /*b470*/  IMAD.MOV.U32 R5, RZ, RZ, RZ ;  /* 0x000000ffff057224 */ /* 0x000fe400078e00ff */
[----:B------:R-:W-:-:S03]  /*b480*/  IMAD.MOV.U32 R19, RZ, RZ, R25 ;  /* 0x000000ffff137224 */ /* 0x000fc600078e0019 */
[----:B------:R0:W-:Y:S01]  /*b490*/  STG.E.64 desc[UR36][R8.64], R4 ;  /* 0x0000000408007986 */ /* 0x0001e2000c101b24 */
[----:B------:R-:W-:Y:S05]  /*b4a0*/  BRA `(.L_x_967) ;  /* 0x0000000c000c7947 */ /* 0x000fea0003800000 */
.L_x_973:
[----:B-----5:R-:W-:Y:S02]  /*b4b0*/  HADD2.F32 R0, -RZ, R22.H0_H0 ;  /* 0x20000016ff007230 */ /* 0x020fe40000004100 */
[----:B------:R-:W-:-:S03]  /*b4c0*/  IMAD.MOV.U32 R19, RZ, RZ, R25 ;  /* 0x000000ffff137224 */ /* 0x000fc600078e0019 */
[----:B------:R-:W-:-:S04]  /*b4d0*/  F2FP.F16.F32.PACK_AB R0, RZ, R0 ;  /* 0x00000000ff00723e */ /* 0x000fc800000000ff */
[----:B------:R-:W-:-:S05]  /*b4e0*/  PRMT R0, R0, 0x5410, RZ ;  /* 0x0000541000007816 */ /* 0x000fca00000000ff */
[----:B------:R0:W-:Y:S01]  /*b4f0*/  STG.E desc[UR36][R8.64], R0 ;  /* 0x0000000008007986 */ /* 0x0001e2000c101924 */
[----:B------:R-:W-:Y:S05]  /*b500*/  BRA `(.L_x_967) ;  /* 0x0000000800f47947 */ /* 0x000fea0003800000 */
.L_x_972:
[----:B-----5:R-:W-:Y:S02]  /*b510*/  HADD2.F32 R4, -RZ, R22.H0_H0 ;  /* 0x20000016ff047230 */ /* 0x020fe40000004100 */
[----:B------:R-:W-:-:S03]  /*b520*/  IMAD.MOV.U32 R19, RZ, RZ, R25 ;  /* 0x000000ffff137224 */ /* 0x000fc600078e0019 */
[----:B------:R-:W-:-:S06]  /*b530*/  FMUL.FTZ R4, R4, 1 ;  /* 0x3f80000004047820 */ /* 0x000fcc0000410000 */
[----:B------:R-:W0:Y:S02]  /*b540*/  F2F.F64.F32 R4, R4 ;  /* 0x0000000400047310 */ /* 0x000e240000201800 */
[----:B0-----:R0:W-:Y:S01]  /*b550*/  STG.E.64 desc[UR36][R8.64], R4 ;  /* 0x0000000408007986 */ /* 0x0011e2000c101b24 */
[----:B------:R-:W-:Y:S05]  /*b560*/  BRA `(.L_x_967) ;  /* 0x0000000800dc7947 */ /* 0x000fea0003800000 */
.L_x_962:
[----:B------:R-:W-:-:S13]  /*b570*/  ISETP.GT.AND P0, PT, R0, 0x18, PT ;  /* 0x000000180000780c */ /* 0x000fda0003f04270 */
[----:B------:R-:W-:Y:S05]  /*b580*/  @P0 BRA `(.L_x_974) ;  /* 0x0000000400100947 */ /* 0x000fea0003800000 */
        /* <DEDUP_REMOVED lines=8> */
[----:B------:R-:W-:-:S04]  /*b610*/  FSETP.NEU.FTZ.AND P0, PT, R22, RZ, PT ;  /* 0x000000ff1600720b */ /* 0x000fc80003f1d000 */
[----:B------:R-:W-:-:S05]  /*b620*/  SEL R3, RZ, 0x1, !P0 ;  /* 0x00000001ff037807 */ /* 0x000fca0004000000 */
[----:B------:R0:W-:Y:S01]  /*b630*/  STG.E.U8 desc[UR36][R8.64], R3 ;  /* 0x0000000308007986 */ /* 0x0001e2000c101124 */
[----:B------:R-:W-:Y:S05]  /*b640*/  BRA `(.L_x_967) ;  /* 0x0000000800a47947 */ /* 0x000fea0003800000 */
.L_x_976:
[----:B-----5:R-:W-:Y:S01]  /*b650*/  HADD2.F32 R22, -RZ, R22.H0_H0 ;  /* 0x20000016ff167230 */ /* 0x020fe20000004100 */
[----:B------:R-:W-:Y:S01]  /*b660*/  CS2R R6, SRZ ;  /* 0x0000000000067805 */ /* 0x000fe2000001ff00 */
[----:B------:R-:W-:-:S03]  /*b670*/  IMAD.MOV.U32 R19, RZ, RZ, R25 ;  /* 0x000000ffff137224 */ /* 0x000fc600078e0019 */
[----:B------:R-:W-:-:S06]  /*b680*/  FMUL.FTZ R4, R22, 1 ;  /* 0x3f80000016047820 */ /* 0x000fcc0000410000 */
[----:B------:R-:W0:Y:S02]  /*b690*/  F2F.F64.F32 R4, R4 ;  /* 0x0000000400047310 */ /* 0x000e240000201800 */
[----:B0-----:R0:W-:Y:S01]  /*b6a0*/  STG.E.128 desc[UR36][R8.64], R4 ;  /* 0x0000000408007986 */ /* 0x0011e2000c101d24 */
[----:B------:R-:W-:Y:S05]  /*b6b0*/  BRA `(.L_x_967) ;  /* 0x0000000800887947 */ /* 0x000fea0003800000 */
.L_x_975:
[----:B------:R-:W-:-:S13]  /*b6c0*/  ISETP.NE.AND P0, PT, R0, 0xf, PT ;  /* 0x0000000f0000780c */ /* 0x000fda0003f05270 */
[----:B------:R-:W-:Y:S05]  /*b6d0*/  @!P0 BRA `(.L_x_977) ;  /* 0x0000000000a88947 */ /* 0x000fea0003800000 */
[----:B------:R-:W-:-:S13]  /*b6e0*/  ISETP.NE.AND P0, PT, R0, 0x17, PT ;  /* 0x000000170000780c */ /* 0x000fda0003f05270 */
[----:B------:R-:W-:Y:S05]  /*b6f0*/  @!P0 BRA `(.L_x_978) ;  /* 0x0000000000508947 */ /* 0x000fea0003800000 */
[----:B------:R-:W-:-:S13]  /*b700*/  ISETP.NE.AND P0, PT, R0, 0x18, PT ;  /* 0x000000180000780c */ /* 0x000fda0003f05270 */
[----:B------:R-:W-:Y:S05]  /*b710*/  @P0 BRA `(.L_x_966) ;  /* 0x0000000400c00947 */ /* 0x000fea0003800000 */
        /* <DEDUP_REMOVED lines=13> */
.L_x_980:
[----:B------:R-:W-:Y:S05]  /*b7f0*/  BSYNC.RECONVERGENT B0 ;  /* 0x0000000000007941 */ /* 0x000fea0003800200 */
.L_x_979:
[----:B------:R-:W-:Y:S01]  /*b800*/  LOP3.LUT R5, R0, 0x80, R5, 0xf8, !PT ;  /* 0x0000008000057812 */ /* 0x000fe200078ef805 */
[----:B------:R-:W-:-:S04]  /*b810*/  IMAD.MOV.U32 R19, RZ, RZ, R25 ;  /* 0x000000ffff137224 */ /* 0x000fc800078e0019 */
[----:B------:R0:W-:Y:S01]  /*b820*/  STG.E.U8 desc[UR36][R8.64], R5 ;  /* 0x0000000508007986 */ /* 0x0001e2000c101124 */
[----:B------:R-:W-:Y:S05]  /*b830*/  BRA `(.L_x_967) ;  /* 0x0000000800287947 */ /* 0x000fea0003800000 */
.L_x_978:
[----:B-----5:R-:W-:Y:S01]  /*b840*/  HADD2.F32 R22, -RZ, R22.H0_H0 ;  /* 0x20000016ff167230 */ /* 0x020fe20000004100 */
[----:B------:R-:W-:Y:S04]  /*b850*/  BSSY.RECONVERGENT B0, `(.L_x_981) ;  /* 0x000000e000007945 */ /* 0x000fe80003800200 */
[----:B------:R-:W-:Y:S02]  /*b860*/  LOP3.LUT R4, R22, 0x7fffffff, RZ, 0xc0, !PT ;  /* 0x7fffffff16047812 */ /* 0x000fe400078ec0ff */
[----:B------:R-:W-:Y:S02]  /*b870*/  SHF.R.U32.HI R5, RZ, 0x18, R22 ;  /* 0x00000018ff057819 */ /* 0x000fe40000011616 */
[----:B------:R-:W-:-:S13]  /*b880*/  ISETP.GE.U32.AND P1, PT, R4, 0x47800000, PT ;  /* 0x478000000400780c */ /* 0x000fda0003f26070 */
[----:B------:R-:W-:Y:S01]  /*b890*/  @P1 IMAD.MOV.U32 R0, RZ, RZ, 0x7f ;  /* 0x0000007fff001424 */ /* 0x000fe200078e00ff */
[----:B------:R-:W-:-:S04]  /*b8a0*/  @P1 ISETP.GT.U32.AND P0, PT, R4, 0x7f800000, PT ;  /* 0x7f8000000400180c */ /* 0x000fc80003f04070 */
[----:B------:R-:W-:Y:S01]  /*b8b0*/  @P1 SEL R0, R0, 0x7c, P0 ;  /* 0x0000007c00001807 */ /* 0x000fe20000000000 */
[----:B------:R-:W-:Y:S08]  /*b8c0*/  @P1 BRA `(.L_x_982) ;  /* 0x0000000000181947 */ /* 0x000ff00003800000 */
[----:B------:R-:W-:-:S13]  /*b8d0*/  ISETP.GT.U32.AND P0, PT, R4, 0x387fffff, PT ;  /* 0x387fffff0400780c */ /* 0x000fda0003f04070 */
[----:B------:R-:W-:-:S04]  /*b8e0*/  @P0 SHF.R.U32.HI R0, RZ, 0x15, R22 ;  /* 0x00000015ff000819 */ /* 0x000fc80000011616 */
[----:B------:R-:W-:Y:S01]  /*b8f0*/  @P0 LOP3.LUT R3, R0, 0x1, RZ, 0xc0, !PT ;  /* 0x0000000100030812 */ /* 0x000fe200078ec0ff */
[----:B------:R-:W-:-:S03]  /*b900*/  @!P0 FADD.FTZ R0, R4, 128 ;  /* 0x4300000004008421 */ /* 0x000fc60000010000 */
[----:B------:R-:W-:-:S04]  /*b910*/  @P0 IADD3 R3, PT, PT, R22, 0x80fffff, R3 ;  /* 0x080fffff16030810 */ /* 0x000fc80007ffe003 */
[----:B------:R-:W-:-:S07]  /*b920*/  @P0 SHF.R.U32.HI R0, RZ, 0x15, R3 ;  /* 0x00000015ff000819 */ /* 0x000fce0000011603 */
.L_x_982:
[----:B------:R-:W-:Y:S05]  /*b930*/  BSYNC.RECONVERGENT B0 ;  /* 0x0000000000007941 */ /* 0x000fea0003800200 */
.L_x_981:
[----:B------:R-:W-:Y:S01]  /*b940*/  LOP3.LUT R5, R0, 0x80, R5, 0xf8, !PT ;  /* 0x0000008000057812 */ /* 0x000fe200078ef805 */
[----:B------:R-:W-:-:S04]  /*b950*/  IMAD.MOV.U32 R19, RZ, RZ, R25 ;  /* 0x000000ffff137224 */ /* 0x000fc800078e0019 */
[----:B------:R0:W-:Y:S01]  /*b960*/  STG.E.U8 desc[UR36][R8.64], R5 ;  /* 0x0000000508007986 */ /* 0x0001e2000c101124 */
[----:B------:R-:W-:Y:S05]  /*b970*/  BRA `(.L_x_967) ;  /* 0x0000000400d87947 */ /* 0x000fea0003800000 */
.L_x_977:
[----:B-----5:R-:W-:Y:S02]  /*b980*/  HADD2.F32 R0, -RZ, R22.H0_H0 ;  /* 0x20000016ff007230 */ /* 0x020fe40000004100 */
[----:B------:R-:W-:-:S03]  /*b990*/  IMAD.MOV.U32 R19, RZ, RZ, R25 ;  /* 0x000000ffff137224 */ /* 0x000fc600078e0019 */
[----:B------:R-:W-:-:S05]  /*b9a0*/  F2FP.BF16.F32.PACK_AB R0, RZ, R0 ;  /* 0x00000000ff00723e */ /* 0x000fca00000010ff */
[----:B------:R0:W-:Y:S01]  /*b9b0*/  STG.E.U16 desc[UR36][R8.64], R0 ;  /* 0x0000000008007986 */ /* 0x0001e2000c101524 */
[----:B------:R-:W-:Y:S05]  /*b9c0*/  BRA `(.L_x_967) ;  /* 0x0000000400c47947 */ /* 0x000fea0003800000 */
.L_x_974:
[----:B------:R-:W-:-:S13]  /*b9d0*/  ISETP.GT.AND P0, PT, R0, 0x1b, PT ;  /* 0x0000001b0000780c */ /* 0x000fda0003f04270 */
[----:B------:R-:W-:Y:S05]  /*b9e0*/  @P0 BRA `(.L_x_983) ;  /* 0x0000000000f40947 */ /* 0x000fea0003800000 */
        /* <DEDUP_REMOVED lines=8> */
[----:B------:R-:W0:Y:S02]  /*ba70*/  F2I.FTZ.U32.TRUNC.NTZ R3, R3 ;  /* 0x0000000300037305 */ /* 0x000e24000021f000 */
[----:B0-----:R4:W-:Y:S01]  /*ba80*/  STG.E.U16 desc[UR36][R8.64], R3 ;  /* 0x0000000308007986 */ /* 0x0019e2000c101524 */
[----:B------:R-:W-:Y:S05]  /*ba90*/  BRA `(.L_x_967) ;  /* 0x0000000400907947 */ /* 0x000fea0003800000 */
.L_x_985:
        /* <DEDUP_REMOVED lines=8> */
[----:B------:R-:W-:Y:S01]  /*bb20*/  FADD.FTZ R0, R0, 8192 ;  /* 0x4600000000007421 */ /* 0x000fe20000010000 */
[----:B------:R-:W-:-:S04]  /*bb30*/  PRMT R4, RZ, 0x7610, R4 ;  /* 0x00007610ff047816 */ /* 0x000fc80000000004 */
[----:B------:R-:W-:-:S13]  /*bb40*/  LOP3.LUT P0, R0, R0, 0xff, RZ, 0xc0, !PT ;  /* 0x000000ff00007812 */ /* 0x000fda000780c0ff */
[----:B------:R-:W-:Y:S05]  /*bb50*/  @!P0 BRA `(.L_x_987) ;  /* 0x0000000000248947 */ /* 0x000fea0003800000 */
[----:B------:R-:W-:Y:S05]  /*bb60*/  BRA `(.L_x_989) ;  /* 0x0000000000147947 */ /* 0x000fea0003800000 */
.L_x_988:
[----:B------:R-:W-:-:S04]  /*bb70*/  SHF.R.U32.HI R0, RZ, 0x14, R3 ;  /* 0x00000014ff007819 */ /* 0x000fc80000011603 */
[----:B------:R-:W-:-:S04]  /*bb80*/  LOP3.LUT R0, R0, 0x1, RZ, 0xc0, !PT ;  /* 0x0000000100007812 */ /* 0x000fc800078ec0ff */
[----:B------:R-:W-:-:S04]  /*bb90*/  IADD3 R0, PT, PT, R3, 0x487ffff, R0 ;  /* 0x0487ffff03007810 */ /* 0x000fc80007ffe000 */
[----:B------:R-:W-:-:S04]  /*bba0*/  SHF.R.U32.HI R0, RZ, 0x14, R0 ;  /* 0x00000014ff007819 */ /* 0x000fc80000011600 */
[----:B------:R-:W-:-:S07]  /*bbb0*/  LOP3.LUT R0, R0, 0xff, RZ, 0xc0, !PT ;  /* 0x000000ff00007812 */ /* 0x000fce00078ec0ff */
.L_x_989:
[----:B------:R-:W-:-:S04]  /*bbc0*/  SHF.R.U32.HI R3, RZ, 0x18, R3 ;  /* 0x00000018ff037819 */ /* 0x000fc80000011603 */
[----:B------:R-:W-:-:S04]  /*bbd0*/  LOP3.LUT R0, R0, 0x80, R3, 0xf8, !PT ;  /* 0x0000008000007812 */ /* 0x000fc800078ef803 */
[----:B------:R-:W-:-:S07]  /*bbe0*/  PRMT R4, R0, 0x7610, R4 ;  /* 0x0000761000047816 */ /* 0x000fce0000000004 */
.L_x_987:
[----:B------:R-:W-:Y:S05]  /*bbf0*/  BSYNC.RECONVERGENT B0 ;  /* 0x0000000000007941 */ /* 0x000fea0003800200 */
.L_x_986:
[----:B------:R0:W-:Y:S01]  /*bc00*/  STG.E.U8 desc[UR36][R8.64], R4 ;  /* 0x0000000408007986 */ /* 0x0001e2000c101124 */
[----:B------:R-:W-:Y:S01]  /*bc10*/  IMAD.MOV.U32 R19, RZ, RZ, R25 ;  /* 0x000000ffff137224 */ /* 0x000fe200078e0019 */
[----:B------:R-:W-:Y:S06]  /*bc20*/  BRA `(.L_x_967) ;  /* 0x00000004002c7947 */ /* 0x000fec0003800000 */
.L_x_984:
        /* <DEDUP_REMOVED lines=13> */
.L_x_992:
[----:B------:R-:W-:-:S04]  /*bd00*/  SHF.R.U32.HI R0, RZ, 0x15, R3 ;  /* 0x00000015ff007819 */ /* 0x000fc80000011603 */
[----:B------:R-:W-:-:S04]  /*bd10*/  LOP3.LUT R0, R0, 0x1, RZ, 0xc0, !PT ;  /* 0x0000000100007812 */ /* 0x000fc800078ec0ff */
[----:B------:R-:W-:-:S04]  /*bd20*/  IADD3 R0, PT, PT, R3, 0x88fffff, R0 ;  /* 0x088fffff03007810 */ /* 0x000fc80007ffe000 */
[----:B------:R-:W-:-:S04]  /*bd30*/  SHF.R.U32.HI R0, RZ, 0x15, R0 ;  /* 0x00000015ff007819 */ /* 0x000fc80000011600 */
[----:B------:R-:W-:-:S07]  /*bd40*/  LOP3.LUT R0, R0, 0xff, RZ, 0xc0, !PT ;  /* 0x000000ff00007812 */ /* 0x000fce00078ec0ff */
.L_x_993:
[----:B------:R-:W-:-:S04]  /*bd50*/  SHF.R.U32.HI R3, RZ, 0x18, R3 ;  /* 0x00000018ff037819 */ /* 0x000fc80000011603 */
[----:B------:R-:W-:-:S04]  /*bd60*/  LOP3.LUT R0, R0, 0x80, R3, 0xf8, !PT ;  /* 0x0000008000007812 */ /* 0x000fc800078ef803 */
[----:B------:R-:W-:-:S07]  /*bd70*/  PRMT R4, R0, 0x7610, R4 ;  /* 0x0000761000047816 */ /* 0x000fce0000000004 */
.L_x_991:
[----:B------:R-:W-:Y:S05]  /*bd80*/  BSYNC.RECONVERGENT B0 ;  /* 0x0000000000007941 */ /* 0x000fea0003800200 */
.L_x_990:
[----:B------:R3:W-:Y:S01]  /*bd90*/  STG.E.U8 desc[UR36][R8.64], R4 ;  /* 0x0000000408007986 */ /* 0x0007e2000c101124 */
[----:B------:R-:W-:Y:S01]  /*bda0*/  IMAD.MOV.U32 R19, RZ, RZ, R25 ;  /* 0x000000ffff137224 */ /* 0x000fe200078e0019 */
[----:B------:R-:W-:Y:S06]  /*bdb0*/  BRA `(.L_x_967) ;  /* 0x0000000000c87947 */ /* 0x000fec0003800000 */
.L_x_983:
[----:B------:R-:W-:-:S13]  /*bdc0*/  ISETP.NE.AND P0, PT, R0, 0x1c, PT ;  /* 0x0000001c0000780c */ /* 0x000fda0003f05270 */
[----:B------:R-:W-:Y:S05]  /*bdd0*/  @!P0 BRA `(.L_x_994) ;  /* 0x0000000000b08947 */ /* 0x000fea0003800000 */
[----:B------:R-:W-:-:S13]  /*bde0*/  ISETP.NE.AND P0, PT, R0, 0x1d, PT ;  /* 0x0000001d0000780c */ /* 0x000fda0003f05270 */
[----:B------:R-:W-:Y:S05]  /*bdf0*/  @!P0 BRA `(.L_x_995) ;  /* 0x0000000000948947 */ /* 0x000fea0003800000 */
[----:B------:R-:W-:-:S13]  /*be00*/  ISETP.NE.AND P0, PT, R0, 0x2c, PT ;  /* 0x0000002c0000780c */ /* 0x000fda0003f05270 */
[----:B------:R-:W-:Y:S05]  /*be10*/  @!P0 BRA `(.L_x_996) ;  /* 0x0000000000488947 */ /* 0x000fea0003800000 */
.L_x_966:
        /* <DEDUP_REMOVED lines=11> */
[----:B------:R-:W-:Y:S02]  /*bed0*/  IMAD.U32 R7, RZ, RZ, UR9 ;  /* 0x00000009ff077e24 */ /* 0x000fe4000f8e00ff */
[----:B---3--:R-:W-:Y:S02]  /*bee0*/  IMAD.U32 R10, RZ, RZ, UR4 ;  /* 0x00000004ff0a7e24 */ /* 0x008fe4000f8e00ff */
[----:B------:R-:W-:-:S07]  /*bef0*/  IMAD.U32 R11, RZ, RZ, UR5 ;  /* 0x00000005ff0b7e24 */ /* 0x000fce000f8e00ff */
[----:B------:R-:W-:-:S07]  /*bf00*/  LEPC R20, `(.L_x_997) ;  /* 0x000000001014794e */ /* 0x000fce0000000000 */
[----:B--2--5:R-:W-:Y:S05]  /*bf10*/  CALL.ABS.NOINC R14 ;  /* 0x000000000e007343 */ /* 0x024fea0003c00000 */
.L_x_997:
[----:B------:R-:W-:Y:S01]  /*bf20*/  IMAD.MOV.U32 R19, RZ, RZ, R25 ;  /* 0x000000ffff137224 */ /* 0x000fe200078e0019 */
[----:B------:R-:W-:Y:S06]  /*bf30*/  BRA `(.L_x_967) ;  /* 0x0000000000687947 */ /* 0x000fec0003800000 */
.L_x_996:
[----:B-----5:R-:W-:Y:S02]  /*bf40*/  HADD2.F32 R22, -RZ, R22.H0_H0 ;  /* 0x20000016ff167230 */ /* 0x020fe40000004100 */
[----:B------:R-:W-:-:S03]  /*bf50*/  IMAD.MOV.U32 R19, RZ, RZ, R25 ;  /* 0x000000ffff137224 */ /* 0x000fc600078e0019 */
[----:B------:R-:W-:-:S04]  /*bf60*/  SHF.R.U32.HI R4, RZ, 0x17, R22 ;  /* 0x00000017ff047819 */ /* 0x000fc80000011616 */
[----:B------:R-:W-:-:S04]  /*bf70*/  LOP3.LUT R3, R4, 0xff, RZ, 0xc0, !PT ;  /* 0x000000ff04037812 */ /* 0x000fc800078ec0ff */
[----:B------:R-:W-:-:S13]  /*bf80*/  ISETP.NE.AND P2, PT, R3, 0xff, PT ;  /* 0x000000ff0300780c */ /* 0x000fda0003f45270 */
[--C-:B------:R-:W-:Y:S02]  /*bf90*/  @P2 SHF.R.U32.HI R0, RZ, 0x16, R22.reuse ;  /* 0x00000016ff002819 */ /* 0x100fe40000011616 */
[----:B------:R-:W-:Y:S01]  /*bfa0*/  @P2 LOP3.LUT P0, RZ, R3, 0x3fffff, R22, 0xf8, !PT ;  /* 0x003fffff03ff2812 */ /* 0x000fe2000780f816 */
[----:B------:R-:W-:Y:S01]  /*bfb0*/  IMAD.MOV.U32 R3, RZ, RZ, 0xff ;  /* 0x000000ffff037424 */ /* 0x000fe200078e00ff */
        /* <DEDUP_REMOVED lines=9> */
.L_x_995:
[----:B-----5:R-:W-:Y:S02]  /*c050*/  HADD2.F32 R4, -RZ, R22.H0_H0 ;  /* 0x20000016ff047230 */ /* 0x020fe40000004100 */
[----:B------:R-:W-:-:S04]  /*c060*/  IMAD.MOV.U32 R19, RZ, RZ, R25 ;  /* 0x000000ffff137224 */ /* 0x000fc800078e0019 */
[----:B------:R-:W0:Y:S02]  /*c070*/  F2I.U64.TRUNC R4, R4 ;  /* 0x0000000400047311 */ /* 0x000e24000020d800 */
[----:B0-----:R1:W-:Y:S01]  /*c080*/  STG.E.64 desc[UR36][R8.64], R4 ;  /* 0x0000000408007986 */ /* 0x0013e2000c101b24 */
[----:B------:R-:W-:Y:S05]  /*c090*/  BRA `(.L_x_967) ;  /* 0x0000000000107947 */ /* 0x000fea0003800000 */
.L_x_994:
[----:B-----5:R-:W-:Y:S02]  /*c0a0*/  HADD2.F32 R22, -RZ, R22.H0_H0 ;  /* 0x20000016ff167230 */ /* 0x020fe40000004100 */
[----:B------:R-:W-:Y:S02]  /*c0b0*/  IMAD.MOV.U32 R19, RZ, RZ, R25 ;  /* 0x000000ffff137224 */ /* 0x000fe400078e0019 */
[----:B------:R-:W0:Y:S02]  /*c0c0*/  F2I.FTZ.U32.TRUNC.NTZ R3, R22 ;  /* 0x0000001600037305 */ /* 0x000e24000021f000 */
[----:B0-----:R0:W-:Y:S03]  /*c0d0*/  STG.E desc[UR36][R8.64], R3 ;  /* 0x0000000308007986 */ /* 0x0011e6000c101924 */
.L_x_967:
[----:B------:R-:W-:-:S13]  /*c0e0*/  ISETP.GE.AND P0, PT, R19, R18, PT ;  /* 0x000000121300720c */ /* 0x000fda0003f06270 */
[----:B------:R-:W-:Y:S05]  /*c0f0*/  @P0 BREAK.RELIABLE B6 ;  /* 0x0000000000060942 */ /* 0x000fea0003800100 */
[----:B------:R-:W-:Y:S05]  /*c100*/  @P0 BRA `(.L_x_998) ;  /* 0x0000001c00c00947 */ /* 0x000fea0003800000 */
[----:B------:R-:W2:Y:S01]  /*c110*/  LDCU UR4, c[0x0][0x3d0] ;  /* 0x00007a00ff0477ac */ /* 0x000ea20008000800 */
[----:B01-3--:R-:W0:Y:S01]  /*c120*/  LDC.64 R4, c[0x0][0x398] ;  /* 0x0000e600ff047b82 */ /* 0x00be220000000a00 */
[----:B------:R-:W-:Y:S01]  /*c130*/  IMAD R0, R2, 0x200, R19 ;  /* 0x0000020002007824 */ /* 0x000fe200078e0213 */
[----:B------:R-:W-:-:S03]  /*c140*/  PRMT R6, R16, 0x9910, RZ ;  /* 0x0000991010067816 */ /* 0x000fc600000000ff */
[----:B--2-4-:R-:W-:Y:S02]  /*c150*/  IMAD R3, R0, UR4, RZ ;  /* 0x0000000400037c24 */ /* 0x014fe4000f8e02ff */
[----:B------:R-:W-:-:S05]  /*c160*/  IMAD.MOV.U32 R0, RZ, RZ, R6 ;  /* 0x000000ffff007224 */ /* 0x000fca00078e0006 */
[----:B------:R-:W-:Y:S02]  /*c170*/  ISETP.GT.AND P1, PT, R0, 0x9, PT ;  /* 0x000000090000780c */ /* 0x000fe40003f24270 */
[----:B0-----:R-:W-:-:S05]  /*c180*/  IADD3 R4, P0, PT, R3, R4, RZ ;  /* 0x0000000403047210 */ /* 0x001fca0007f1e0ff */
        /* <DEDUP_REMOVED lines=10> */
[----:B------:R-:W-:-:S06]  /*c230*/  HADD2.F32 R23, -RZ, R23.H0_H0 ;  /* 0x20000017ff177230 */ /* 0x000fcc0000004100 */
[----:B------:R-:W0:Y:S02]  /*c240*/  F2I.FTZ.TRUNC.NTZ R23, R23 ;  /* 0x0000001700177305 */ /* 0x000e24000021f100 */
[----:B0-----:R0:W-:Y:S01]  /*c250*/  STG.E.U8 desc[UR36][R4.64], R23 ;  /* 0x0000001704007986 */ /* 0x0011e2000c101124 */
[----:B------:R-:W-:Y:S05]  /*c260*/  BRA `(.L_x_1004) ;  /* 0x0000000c007c7947 */ /* 0x000fea0003800000 */
.L_x_1002:
[----:B------:R-:W-:-:S06]  /*c270*/  HADD2.F32 R7, -RZ, R23.H0_H0 ;  /* 0x20000017ff077230 */ /* 0x000fcc0000004100 */
[----:B------:R-:W0:Y:S02]  /*c280*/  F2I.S64.TRUNC R6, R7 ;  /* 0x0000000700067311 */ /* 0x000e24000020d900 */
[----:B0-----:R0:W-:Y:S01]  /*c290*/  STG.E.U8 desc[UR36][R4.64], R6 ;  /* 0x0000000604007986 */ /* 0x0011e2000c101124 */
[----:B------:R-:W-:Y:S05]  /*c2a0*/  BRA `(.L_x_1004) ;  /* 0x0000000c006c7947 */ /* 0x000fea0003800000 */
.L_x_1001:
[----:B------:R-:W-:-:S13]  /*c2b0*/  ISETP.NE.AND P0, PT, R0, 0x2, PT ;  /* 0x000000020000780c */ /* 0x000fda0003f05270 */
[----:B------:R-:W-:Y:S05]  /*c2c0*/  @!P0 BRA `(.L_x_1005) ;  /* 0x0000000000308947 */ /* 0x000fea0003800000 */
[----:B------:R-:W-:-:S13]  /*c2d0*/  ISETP.NE.AND P0, PT, R0, 0x3, PT ;  /* 0x000000030000780c */ /* 0x000fda0003f05270 */
[----:B------:R-:W-:Y:S05]  /*c2e0*/  @!P0 BRA `(.L_x_1006) ;  /* 0x0000000000188947 */ /* 0x000fea0003800000 */
[----:B------:R-:W-:-:S13]  /*c2f0*/  ISETP.NE.AND P0, PT, R0, 0x4, PT ;  /* 0x000000040000780c */ /* 0x000fda0003f05270 */
[----:B------:R-:W-:Y:S05]  /*c300*/  @P0 BRA `(.L_x_1003) ;  /* 0x0000000800700947 */ /* 0x000fea0003800000 */
[----:B------:R-:W-:-:S06]  /*c310*/  HADD2.F32 R6, -RZ, R23.H0_H0 ;  /* 0x20000017ff067230 */ /* 0x000fcc0000004100 */
[----:B------:R-:W0:Y:S02]  /*c320*/  F2I.S64.TRUNC R6, R6 ;  /* 0x0000000600067311 */ /* 0x000e24000020d900 */
[----:B0-----:R0:W-:Y:S01]  /*c330*/  STG.E.64 desc[UR36][R4.64], R6 ;  /* 0x0000000604007986 */ /* 0x0011e2000c101b24 */
[----:B------:R-:W-:Y:S05]  /*c340*/  BRA `(.L_x_1004) ;  /* 0x0000000c00447947 */ /* 0x000fea0003800000 */
.L_x_1006:
[----:B------:R-:W-:-:S06]  /*c350*/  HADD2.F32 R23, -RZ, R23.H0_H0 ;  /* 0x20000017ff177230 */ /* 0x000fcc0000004100 */
[----:B------:R-:W0:Y:S02]  /*c360*/  F2I.FTZ.TRUNC.NTZ R23, R23 ;  /* 0x0000001700177305 */ /* 0x000e24000021f100 */
[----:B0-----:R0:W-:Y:S01]  /*c370*/  STG.E desc[UR36][R4.64], R23 ;  /* 0x0000001704007986 */ /* 0x0011e2000c101924 */
[----:B------:R-:W-:Y:S05]  /*c380*/  BRA `(.L_x_1004) ;  /* 0x0000000c00347947 */ /* 0x000fea0003800000 */
.L_x_1005:
[----:B------:R-:W-:-:S06]  /*c390*/  HADD2.F32 R23, -RZ, R23.H0_H0 ;  /* 0x20000017ff177230 */ /* 0x000fcc0000004100 */
[----:B------:R-:W0:Y:S02]  /*c3a0*/  F2I.FTZ.TRUNC.NTZ R23, R23 ;  /* 0x0000001700177305 */ /* 0x000e24000021f100 */
[----:B0-----:R0:W-:Y:S01]  /*c3b0*/  STG.E.U16 desc[UR36][R4.64], R23 ;  /* 0x0000001704007986 */ /* 0x0011e2000c101524 */
[----:B------:R-:W-:Y:S05]  /*c3c0*/  BRA `(.L_x_1004) ;  /* 0x0000000c00247947 */ /* 0x000fea0003800000 */
.L_x_1000:
[----:B------:R-:W-:-:S13]  /*c3d0*/  ISETP.GT.AND P0, PT, R0, 0x6, PT ;  /* 0x000000060000780c */ /* 0x000fda0003f04270 */
[----:B------:R-:W-:Y:S05]  /*c3e0*/  @P0 BRA `(.L_x_1007) ;  /* 0x0000000000240947 */ /* 0x000fea0003800000 */
[----:B------:R-:W-:-:S13]  /*c3f0*/  ISETP.NE.AND P0, PT, R0, 0x5, PT ;  /* 0x000000050000780c */ /* 0x000fda0003f05270 */
[----:B------:R-:W-:Y:S05]  /*c400*/  @!P0 BRA `(.L_x_1008) ;  /* 0x0000000000148947 */ /* 0x000fea0003800000 */
[----:B------:R-:W-:-:S13]  /*c410*/  ISETP.NE.AND P0, PT, R0, 0x6, PT ;  /* 0x000000060000780c */ /* 0x000fda0003f05270 */
[----:B------:R-:W-:Y:S05]  /*c420*/  @P0 BRA `(.L_x_1003) ;  /* 0x0000000800280947 */ /* 0x000fea0003800000 */
[----:B------:R-:W-:-:S05]  /*c430*/  HADD2.F32 R23, -RZ, R23.H0_H0 ;  /* 0x20000017ff177230 */ /* 0x000fca0000004100 */
[----:B------:R0:W-:Y:S01]  /*c440*/  STG.E desc[UR36][R4.64], R23 ;  /* 0x0000001704007986 */ /* 0x0001e2000c101924 */
[----:B------:R-:W-:Y:S05]  /*c450*/  BRA `(.L_x_1004) ;  /* 0x0000000c00007947 */ /* 0x000fea0003800000 */
.L_x_1008:
[----:B------:R0:W-:Y:S01]  /*c460*/  STG.E.U16 desc[UR36][R4.64], R23 ;  /* 0x0000001704007986 */ /* 0x0001e2000c101524 */
[----:B------:R-:W-:Y:S05]  /*c470*/  BRA `(.L_x_1004) ;  /* 0x0000000800f87947 */ /* 0x000fea0003800000 */
.L_x_1007:
[----:B------:R-:W-:-:S13]  /*c480*/  ISETP.NE.AND P0, PT, R0, 0x7, PT ;  /* 0x000000070000780c */ /* 0x000fda0003f05270 */
[----:B------:R-:W-:Y:S05]  /*c490*/  @!P0 BRA `(.L_x_1009) ;  /* 0x0000000000348947 */ /* 0x000fea0003800000 */
[----:B------:R-:W-:-:S13]  /*c4a0*/  ISETP.NE.AND P0, PT, R0, 0x8, PT ;  /* 0x000000080000780c */ /* 0x000fda0003f05270 */
[----:B------:R-:W-:Y:S05]  /*c4b0*/  @!P0 BRA `(.L_x_1010) ;  /* 0x0000000000188947 */ /* 0x000fea0003800000 */
[----:B------:R-:W-:-:S13]  /*c4c0*/  ISETP.NE.AND P0, PT, R0, 0x9, PT ;  /* 0x000000090000780c */ /* 0x000fda0003f05270 */
[----:B------:R-:W-:Y:S05]  /*c4d0*/  @P0 BRA `(.L_x_1003) ;  /* 0x0000000400fc0947 */ /* 0x000fea0003800000 */
[----:B------:R-:W-:Y:S02]  /*c4e0*/  HADD2.F32 R6, -RZ, R23.H0_H0 ;  /* 0x20000017ff067230 */ /* 0x000fe40000004100 */
[----:B------:R-:W-:-:S05]  /*c4f0*/  IMAD.MOV.U32 R7, RZ, RZ, RZ ;  /* 0x000000ffff077224 */ /* 0x000fca00078e00ff */
[----:B------:R0:W-:Y:S01]  /*c500*/  STG.E.64 desc[UR36][R4.64], R6 ;  /* 0x0000000604007986 */ /* 0x0001e2000c101b24 */
[----:B------:R-:W-:Y:S05]  /*c510*/  BRA `(.L_x_1004) ;  /* 0x0000000800d07947 */ /* 0x000fea0003800000 */
.L_x_1010:
[----:B------:R-:W-:-:S05]  /*c520*/  HADD2.F32 R0, -RZ, R23.H0_H0 ;  /* 0x20000017ff007230 */ /* 0x000fca0000004100 */
[----:B------:R-:W-:-:S04]  /*c530*/  F2FP.F16.F32.PACK_AB R0, RZ, R0 ;  /* 0x00000000ff00723e */ /* 0x000fc800000000ff */
[----:B------:R-:W-:-:S05]  /*c540*/  PRMT R0, R0, 0x5410, RZ ;  /* 0x0000541000007816 */ /* 0x000fca00000000ff */
[----:B------:R0:W-:Y:S01]  /*c550*/  STG.E desc[UR36][R4.64], R0 ;  /* 0x0000000004007986 */ /* 0x0001e2000c101924 */
[----:B------:R-:W-:Y:S05]  /*c560*/  BRA `(.L_x_1004) ;  /* 0x0000000800bc7947 */ /* 0x000fea0003800000 */
.L_x_1009:
[----:B------:R-:W-:-:S05]  /*c570*/  HADD2.F32 R6, -RZ, R23.H0_H0 ;  /* 0x20000017ff067230 */ /* 0x000fca0000004100 */
[----:B------:R-:W-:-:S06]  /*c580*/  FMUL.FTZ R6, R6, 1 ;  /* 0x3f80000006067820 */ /* 0x000fcc0000410000 */
[----:B------:R-:W0:Y:S02]  /*c590*/  F2F.F64.F32 R6, R6 ;  /* 0x0000000600067310 */ /* 0x000e240000201800 */
[----:B0-----:R0:W-:Y:S01]  /*c5a0*/  STG.E.64 desc[UR36][R4.64], R6 ;  /* 0x0000000604007986 */ /* 0x0011e2000c101b24 */
[----:B------:R-:W-:Y:S05]  /*c5b0*/  BRA `(.L_x_1004) ;  /* 0x0000000800a87947 */ /* 0x000fea0003800000 */
.L_x_999:
[----:B------:R-:W-:-:S13]  /*c5c0*/  ISETP.GT.AND P0, PT, R0, 0x18, PT ;  /* 0x000000180000780c */ /* 0x000fda0003f04270 */
[----:B------:R-:W-:Y:S05]  /*c5d0*/  @!P0 BRA `(.L_x_1011) ;  /* 0x0000000400608947 */ /* 0x000fea0003800000 */
        /* <DEDUP_REMOVED lines=8> */
[----:B------:R-:W-:-:S06]  /*c660*/  HADD2.F32 R3, -RZ, R23.H0_H0 ;  /* 0x20000017ff037230 */ /* 0x000fcc0000004100 */
[----:B------:R-:W0:Y:S02]  /*c670*/  F2I.FTZ.U32.TRUNC.NTZ R3, R3 ;  /* 0x0000000300037305 */ /* 0x000e24000021f000 */
[----:B0-----:R0:W-:Y:S01]  /*c680*/  STG.E.U16 desc[UR36][R4.64], R3 ;  /* 0x0000000304007986 */ /* 0x0011e2000c101524 */
[----:B------:R-:W-:Y:S05]  /*c690*/  BRA `(.L_x_1004) ;  /* 0x0000000800707947 */ /* 0x000fea0003800000 */
.L_x_1014:
[----:B------:R-:W-:Y:S01]  /*c6a0*/  HADD2.F32 R23, -RZ, R23.H0_H0 ;  /* 0x20000017ff177230 */ /* 0x000fe20000004100 */
        /* <DEDUP_REMOVED lines=17> */
.L_x_1017:
[----:B------:R-:W-:-:S04]  /*c7c0*/  SHF.R.U32.HI R3, RZ, 0x18, R23 ;  /* 0x00000018ff037819 */ /* 0x000fc80000011617 */
[----:B------:R-:W-:-:S07]  /*c7d0*/  LOP3.LUT R0, R0, 0x80, R3, 0xf8, !PT ;  /* 0x0000008000007812 */ /* 0x000fce00078ef803 */
.L_x_1016:
[----:B------:R-:W-:Y:S05]  /*c7e0*/  BSYNC.RECONVERGENT B0 ;  /* 0x0000000000007941 */ /* 0x000fea0003800200 */
.L_x_1015:
[----:B------:R0:W-:Y:S01]  /*c7f0*/  STG.E.U8 desc[UR36][R4.64], R0 ;  /* 0x0000000004007986 */ /* 0x0001e2000c101124 */
[----:B------:R-:W-:Y:S05]  /*c800*/  BRA `(.L_x_1004) ;  /* 0x0000000800147947 */ /* 0x000fea0003800000 */
.L_x_1013:
        /* <DEDUP_REMOVED lines=18> */
.L_x_1020:
[----:B------:R-:W-:-:S04]  /*c930*/  SHF.R.U32.HI R3, RZ, 0x18, R23 ;  /* 0x00000018ff037819 */ /* 0x000fc80000011617 */
[----:B------:R-:W-:-:S07]  /*c940*/  LOP3.LUT R0, R0, 0x80, R3, 0xf8, !PT ;  /* 0x0000008000007812 */ /* 0x000fce00078ef803 */
.L_x_1019:
[----:B------:R-:W-:Y:S05]  /*c950*/  BSYNC.RECONVERGENT B0 ;  /* 0x0000000000007941 */ /* 0x000fea0003800200 */
.L_x_1018:
[----:B------:R0:W-:Y:S01]  /*c960*/  STG.E.U8 desc[UR36][R4.64], R0 ;  /* 0x0000000004007986 */ /* 0x0001e2000c101124 */
[----:B------:R-:W-:Y:S05]  /*c970*/  BRA `(.L_x_1004) ;  /* 0x0000000400b87947 */ /* 0x000fea0003800000 */
.L_x_1012:
[----:B------:R-:W-:-:S13]  /*c980*/  ISETP.NE.AND P0, PT, R0, 0x1c, PT ;  /* 0x0000001c0000780c */ /* 0x000fda0003f05270 */
[----:B------:R-:W-:Y:S05]  /*c990*/  @!P0 BRA `(.L_x_1021) ;  /* 0x0000000000608947 */ /* 0x000fea0003800000 */
[----:B------:R-:W-:-:S13]  /*c9a0*/  ISETP.NE.AND P0, PT, R0, 0x1d, PT ;  /* 0x0000001d0000780c */ /* 0x000fda0003f05270 */
[----:B------:R-:W-:Y:S05]  /*c9b0*/  @!P0 BRA `(.L_x_1022) ;  /* 0x0000000000488947 */ /* 0x000fea0003800000 */
[----:B------:R-:W-:-:S13]  /*c9c0*/  ISETP.NE.AND P0, PT, R0, 0x2c, PT ;  /* 0x0000002c0000780c */ /* 0x000fda0003f05270 */
[----:B------:R-:W-:Y:S05]  /*c9d0*/  @P0 BRA `(.L_x_1003) ;  /* 0x0000000000bc0947 */ /* 0x000fea0003800000 */
[----:B------:R-:W-:-:S05]  /*c9e0*/  HADD2.F32 R6, -RZ, R23.H0_H0 ;  /* 0x20000017ff067230 */ /* 0x000fca0000004100 */
        /* <DEDUP_REMOVED lines=15> */
.L_x_1022:
[----:B------:R-:W-:-:S06]  /*cae0*/  HADD2.F32 R6, -RZ, R23.H0_H0 ;  /* 0x20000017ff067230 */ /* 0x000fcc0000004100 */
[----:B------:R-:W0:Y:S02]  /*caf0*/  F2I.U64.TRUNC R6, R6 ;  /* 0x0000000600067311 */ /* 0x000e24000020d800 */
[----:B0-----:R0:W-:Y:S01]  /*cb00*/  STG.E.64 desc[UR36][R4.64], R6 ;  /* 0x0000000604007986 */ /* 0x0011e2000c101b24 */
[----:B------:R-:W-:Y:S05]  /*cb10*/  BRA `(.L_x_1004) ;  /* 0x0000000400507947 */ /* 0x000fea0003800000 */
.L_x_1021:
[----:B------:R-:W-:-:S06]  /*cb20*/  HADD2.F32 R23, -RZ, R23.H0_H0 ;  /* 0x20000017ff177230 */ /* 0x000fcc0000004100 */
[----:B------:R-:W0:Y:S02]  /*cb30*/  F2I.FTZ.U32.TRUNC.NTZ R23, R23 ;  /* 0x0000001700177305 */ /* 0x000e24000021f000 */
[----:B0-----:R0:W-:Y:S01]  /*cb40*/  STG.E desc[UR36][R4.64], R23 ;  /* 0x0000001704007986 */ /* 0x0011e2000c101924 */
[----:B------:R-:W-:Y:S05]  /*cb50*/  BRA `(.L_x_1004) ;  /* 0x0000000400407947 */ /* 0x000fea0003800000 */
.L_x_1011:
[----:B------:R-:W-:-:S13]  /*cb60*/  ISETP.GT.AND P0, PT, R0, 0xe, PT ;  /* 0x0000000e0000780c */ /* 0x000fda0003f04270 */
[----:B------:R-:W-:Y:S05]  /*cb70*/  @P0 BRA `(.L_x_1023) ;  /* 0x00000000003c0947 */ /* 0x000fea0003800000 */
[----:B------:R-:W-:-:S13]  /*cb80*/  ISETP.NE.AND P0, PT, R0, 0xa, PT ;  /* 0x0000000a0000780c */ /* 0x000fda0003f05270 */
[----:B------:R-:W-:Y:S05]  /*cb90*/  @!P0 BRA `(.L_x_1024) ;  /* 0x00000000001c8947 */ /* 0x000fea0003800000 */
[----:B------:R-:W-:-:S13]  /*cba0*/  ISETP.NE.AND P0, PT, R0, 0xb, PT ;  /* 0x0000000b0000780c */ /* 0x000fda0003f05270 */
[----:B------:R-:W-:Y:S05]  /*cbb0*/  @P0 BRA `(.L_x_1003) ;  /* 0x0000000000440947 */ /* 0x000fea0003800000 */
[----:B------:R-:W-:-:S05]  /*cbc0*/  HADD2.F32 R23, -RZ, R23.H0_H0 ;  /* 0x20000017ff177230 */ /* 0x000fca0000004100 */
[----:B------:R-:W-:-:S04]  /*cbd0*/  FSETP.NEU.FTZ.AND P0, PT, R23, RZ, PT ;  /* 0x000000ff1700720b */ /* 0x000fc80003f1d000 */
[----:B------:R-:W-:-:S05]  /*cbe0*/  SEL R3, RZ, 0x1, !P0 ;  /* 0x00000001ff037807 */ /* 0x000fca0004000000 */
[----:B------:R0:W-:Y:S01]  /*cbf0*/  STG.E.U8 desc[UR36][R4.64], R3 ;  /* 0x0000000304007986 */ /* 0x0001e2000c101124 */
[----:B------:R-:W-:Y:S05]  /*cc00*/  BRA `(.L_x_1004) ;  /* 0x0000000400147947 */ /* 0x000fea0003800000 */
.L_x_1024:
[----:B------:R-:W-:Y:S01]  /*cc10*/  HADD2.F32 R23, -RZ, R23.H0_H0 ;  /* 0x20000017ff177230 */ /* 0x000fe20000004100 */
[----:B------:R-:W-:-:S04]  /*cc20*/  CS2R R10, SRZ ;  /* 0x00000000000a7805 */ /* 0x000fc8000001ff00 */
[----:B------:R-:W-:-:S06]  /*cc30*/  FMUL.FTZ R8, R23, 1 ;  /* 0x3f80000017087820 */ /* 0x000fcc0000410000 */
[----:B------:R-:W0:Y:S02]  /*cc40*/  F2F.F64.F32 R8, R8 ;  /* 0x0000000800087310 */ /* 0x000e240000201800 */
[----:B0-----:R1:W-:Y:S01]  /*cc50*/  STG.E.128 desc[UR36][R4.64], R8 ;  /* 0x0000000804007986 */ /* 0x0013e2000c101d24 */
[----:B------:R-:W-:Y:S05]  /*cc60*/  BRA `(.L_x_1004) ;  /* 0x0000000000fc7947 */ /* 0x000fea0003800000 */
.L_x_1023:
[----:B------:R-:W-:-:S13]  /*cc70*/  ISETP.NE.AND P0, PT, R0, 0xf, PT ;  /* 0x0000000f0000780c */ /* 0x000fda0003f05270 */
[----:B------:R-:W-:Y:S05]  /*cc80*/  @!P0 BRA `(.L_x_1025) ;  /* 0x0000000000e88947 */ /* 0x000fea0003800000 */
[----:B------:R-:W-:-:S13]  /*cc90*/  ISETP.NE.AND P0, PT, R0, 0x17, PT ;  /* 0x000000170000780c */ /* 0x000fda0003f05270 */
[----:B------:R-:W-:Y:S05]  /*cca0*/  @!P0 BRA `(.L_x_1026) ;  /* 0x0000000000908947 */ /* 0x000fea0003800000 */
[----:B------:R-:W-:-:S13]  /*ccb0*/  ISETP.NE.AND P0, PT, R0, 0x18, PT ;  /* 0x000000180000780c */ /* 0x000fda0003f05270 */
[----:B------:R-:W-:Y:S05]  /*ccc0*/  @!P0 BRA `(.L_x_1027) ;  /* 0x0000000000448947 */ /* 0x000fea0003800000 */
.L_x_1003:
        /* <DEDUP_REMOVED lines=15> */
[----:B--2---:R-:W-:Y:S05]  /*cdc0*/  CALL.ABS.NOINC R14 ;  /* 0x000000000e007343 */ /* 0x004fea0003c00000 */
.L_x_1028:
[----:B------:R-:W-:Y:S05]  /*cdd0*/  BRA `(.L_x_1004) ;  /* 0x0000000000a07947 */ /* 0x000fea0003800000 */
.L_x_1027:
[----:B------:R-:W-:Y:S01]  /*cde0*/  HADD2.F32 R23, -RZ, R23.H0_H0 ;  /* 0x20000017ff177230 */ /* 0x000fe20000004100 */
        /* <DEDUP_REMOVED lines=12> */
.L_x_1030:
[----:B------:R-:W-:Y:S05]  /*ceb0*/  BSYNC.RECONVERGENT B0 ;  /* 0x0000000000007941 */ /* 0x000fea0003800200 */
.L_x_1029:
[----:B------:R-:W-:-:S05]  /*cec0*/  LOP3.LUT R3, R0, 0x80, R3, 0xf8, !PT ;  /* 0x0000008000037812 */ /* 0x000fca00078ef803 */
[----:B------:R3:W-:Y:S01]  /*ced0*/  STG.E.U8 desc[UR36][R4.64], R3 ;  /* 0x0000000304007986 */ /* 0x0007e2000c101124 */
[----:B------:R-:W-:Y:S05]  /*cee0*/  BRA `(.L_x_1004) ;  /* 0x00000000005c7947 */ /* 0x000fea0003800000 */
.L_x_1026:
[----:B------:R-:W-:Y:S01]  /*cef0*/  HADD2.F32 R3, -RZ, R23.H0_H0 ;  /* 0x20000017ff037230 */ /* 0x000fe20000004100 */
        /* <DEDUP_REMOVED lines=11> */
.L_x_1032:
[----:B------:R-:W-:Y:S01]  /*cfb0*/  IMAD.MOV.U32 R0, RZ, RZ, 0x7f ;  /* 0x0000007fff007424 */ /* 0x000fe200078e00ff */
[----:B------:R-:W-:-:S04]  /*cfc0*/  ISETP.GT.U32.AND P0, PT, R6, 0x7f800000, PT ;  /* 0x7f8000000600780c */ /* 0x000fc80003f04070 */
[----:B------:R-:W-:-:S09]  /*cfd0*/  SEL R0, R0, 0x7c, P0 ;  /* 0x0000007c00007807 */ /* 0x000fd20000000000 */
.L_x_1033:
[----:B------:R-:W-:Y:S05]  /*cfe0*/  BSYNC.RECONVERGENT B0 ;  /* 0x0000000000007941 */ /* 0x000fea0003800200 */
.L_x_1031:
[----:B------:R-:W-:-:S04]  /*cff0*/  SHF.R.U32.HI R3, RZ, 0x18, R3 ;  /* 0x00000018ff037819 */ /* 0x000fc80000011603 */
[----:B------:R-:W-:-:S05]  /*d000*/  LOP3.LUT R3, R0, 0x80, R3, 0xf8, !PT ;  /* 0x0000008000037812 */ /* 0x000fca00078ef803 */
[----:B------:R2:W-:Y:S01]  /*d010*/  STG.E.U8 desc[UR36][R4.64], R3 ;  /* 0x0000000304007986 */ /* 0x0005e2000c101124 */
[----:B------:R-:W-:Y:S05]  /*d020*/  BRA `(.L_x_1004) ;  /* 0x00000000000c7947 */ /* 0x000fea0003800000 */
.L_x_1025:
[----:B------:R-:W-:-:S05]  /*d030*/  HADD2.F32 R0, -RZ, R23.H0_H0 ;  /* 0x20000017ff007230 */ /* 0x000fca0000004100 */
[----:B------:R-:W-:-:S05]  /*d040*/  F2FP.BF16.F32.PACK_AB R0, RZ, R0 ;  /* 0x00000000ff00723e */ /* 0x000fca00000010ff */
[----:B------:R4:W-:Y:S02]  /*d050*/  STG.E.U16 desc[UR36][R4.64], R0 ;  /* 0x0000000004007986 */ /* 0x0009e4000c101524 */
.L_x_1004:
[----:B------:R-:W-:-:S07]  /*d060*/  VIADD R19, R19, 0x80 ;  /* 0x0000008013137836 */ /* 0x000fce0000000000 */
.L_x_961:
[----:B------:R-:W-:-:S13]  /*d070*/  ISETP.GE.AND P0, PT, R19, R18, PT ;  /* 0x000000121300720c */ /* 0x000fda0003f06270 */
[----:B------:R-:W-:Y:S05]  /*d080*/  @P0 BREAK.RELIABLE B6 ;  /* 0x0000000000060942 */ /* 0x000fea0003800100 */
[----:B------:R-:W-:Y:S05]  /*d090*/  @P0 BRA `(.L_x_998) ;  /* 0x0000000c00dc0947 */ /* 0x000fea0003800000 */
[----:B------:R-:W-:Y:S05]  /*d0a0*/  BSYNC.RELIABLE B6 ;  /* 0x0000000000067941 */ /* 0x000fea0003800100 */
.L_x_960:
[----:B------:R-:W0:Y:S02]  /*d0b0*/  LDCU UR4, c[0x0][0x3d0] ;  /* 0x00007a00ff0477ac */ /* 0x000e240008000800 */
[----:B01234-:R-:W0:Y:S01]  /*d0c0*/  LDC.64 R4, c[0x0][0x398] ;  /* 0x0000e600ff047b82 */ /* 0x01fe220000000a00 */
[----:B------:R-:W-:Y:S01]  /*d0d0*/  IMAD R0, R2, 0x200, R19 ;  /* 0x0000020002007824 */ /* 0x000fe200078e0213 */
[----:B------:R-:W-:-:S03]  /*d0e0*/  PRMT R6, R16, 0x9910, RZ ;  /* 0x0000991010067816 */ /* 0x000fc600000000ff */
[----:B------:R-:W-:Y:S02]  /*d0f0*/  IMAD R3, R0, UR4, RZ ;  /* 0x0000000400037c24 */ /* 0x000fe4000f8e02ff */
        /* <DEDUP_REMOVED lines=13> */
[----:B-----5:R-:W-:-:S04]  /*d1d0*/  HADD2.F32 R26, -RZ, R26.H0_H0 ;  /* 0x2000001aff1a7230 */ /* 0x020fc80000004100 */
[----:B------:R-:W0:Y:S02]  /*d1e0*/  F2I.FTZ.TRUNC.NTZ R3, R26 ;  /* 0x0000001a00037305 */ /* 0x000e24000021f100 */
[----:B0-----:R0:W-:Y:S01]  /*d1f0*/  STG.E.U8 desc[UR36][R4.64], R3 ;  /* 0x0000000304007986 */ /* 0x0011e2000c101124 */
[----:B------:R-:W-:Y:S05]  /*d200*/  BRA `(.L_x_1039) ;  /* 0x0000000c007c7947 */ /* 0x000fea0003800000 */
.L_x_1037:
[----:B-----5:R-:W-:-:S06]  /*d210*/  HADD2.F32 R7, -RZ, R26.H0_H0 ;  /* 0x2000001aff077230 */ /* 0x020fcc0000004100 */
[----:B------:R-:W0:Y:S02]  /*d220*/  F2I.S64.TRUNC R6, R7 ;  /* 0x0000000700067311 */ /* 0x000e24000020d900 */
[----:B0-----:R1:W-:Y:S01]  /*d230*/  STG.E.U8 desc[UR36][R4.64], R6 ;  /* 0x0000000604007986 */ /* 0x0013e2000c101124 */
[----:B------:R-:W-:Y:S05]  /*d240*/  BRA `(.L_x_1039) ;  /* 0x0000000c006c7947 */ /* 0x000fea0003800000 */
.L_x_1036:
[----:B------:R-:W-:-:S13]  /*d250*/  ISETP.NE.AND P0, PT, R0, 0x2, PT ;  /* 0x000000020000780c */ /* 0x000fda0003f05270 */
[----:B------:R-:W-:Y:S05]  /*d260*/  @!P0 BRA `(.L_x_1040) ;  /* 0x0000000000308947 */ /* 0x000fea0003800000 */
[----:B------:R-:W-:-:S13]  /*d270*/  ISETP.NE.AND P0, PT, R0, 0x3, PT ;  /* 0x000000030000780c */ /* 0x000fda0003f05270 */
[----:B------:R-:W-:Y:S05]  /*d280*/  @!P0 BRA `(.L_x_1041) ;  /* 0x0000000000188947 */ /* 0x000fea0003800000 */
[----:B------:R-:W-:-:S13]  /*d290*/  ISETP.NE.AND P0, PT, R0, 0x4, PT ;  /* 0x000000040000780c */ /* 0x000fda0003f05270 */
[----:B------:R-:W-:Y:S05]  /*d2a0*/  @P0 BRA `(.L_x_1038) ;  /* 0x0000000800700947 */ /* 0x000fea0003800000 */
[----:B-----5:R-:W-:-:S06]  /*d2b0*/  HADD2.F32 R6, -RZ, R26.H0_H0 ;  /* 0x2000001aff067230 */ /* 0x020fcc0000004100 */
[----:B------:R-:W0:Y:S02]  /*d2c0*/  F2I.S64.TRUNC R6, R6 ;  /* 0x0000000600067311 */ /* 0x000e24000020d900 */
[----:B0-----:R2:W-:Y:S01]  /*d2d0*/  STG.E.64 desc[UR36][R4.64], R6 ;  /* 0x0000000604007986 */ /* 0x0015e2000c101b24 */
[----:B------:R-:W-:Y:S05]  /*d2e0*/  BRA `(.L_x_1039) ;  /* 0x0000000c00447947 */ /* 0x000fea0003800000 */
.L_x_1041:
[----:B-----5:R-:W-:-:S04]  /*d2f0*/  HADD2.F32 R26, -RZ, R26.H0_H0 ;  /* 0x2000001aff1a7230 */ /* 0x020fc80000004100 */
[----:B------:R-:W0:Y:S02]  /*d300*/  F2I.FTZ.TRUNC.NTZ R3, R26 ;  /* 0x0000001a00037305 */ /* 0x000e24000021f100 */
[----:B0-----:R3:W-:Y:S01]  /*d310*/  STG.E desc[UR36][R4.64], R3 ;  /* 0x0000000304007986 */ /* 0x0017e2000c101924 */
[----:B------:R-:W-:Y:S05]  /*d320*/  BRA `(.L_x_1039) ;  /* 0x0000000c00347947 */ /* 0x000fea0003800000 */
.L_x_1040:
[----:B-----5:R-:W-:-:S04]  /*d330*/  HADD2.F32 R26, -RZ, R26.H0_H0 ;  /* 0x2000001aff1a7230 */ /* 0x020fc80000004100 */
[----:B------:R-:W0:Y:S02]  /*d340*/  F2I.FTZ.TRUNC.NTZ R3, R26 ;  /* 0x0000001a00037305 */ /* 0x000e24000021f100 */
[----:B0-----:R4:W-:Y:S01]  /*d350*/  STG.E.U16 desc[UR36][R4.64], R3 ;  /* 0x0000000304007986 */ /* 0x0019e2000c101524 */
[----:B------:R-:W-:Y:S05]  /*d360*/  BRA `(.L_x_1039) ;  /* 0x0000000c00247947 */ /* 0x000fea0003800000 */
.L_x_1035:
[----:B------:R-:W-:-:S13]  /*d370*/  ISETP.GT.AND P0, PT, R0, 0x6, PT ;  /* 0x000000060000780c */ /* 0x000fda0003f04270 */
[----:B------:R-:W-:Y:S05]  /*d380*/  @P0 BRA `(.L_x_1042) ;  /* 0x0000000000240947 */ /* 0x000fea0003800000 */
[----:B------:R-:W-:-:S13]  /*d390*/  ISETP.NE.AND P0, PT, R0, 0x5, PT ;  /* 0x000000050000780c */ /* 0x000fda0003f05270 */
[----:B------:R-:W-:Y:S05]  /*d3a0*/  @!P0 BRA `(.L_x_1043) ;  /* 0x0000000000148947 */ /* 0x000fea0003800000 */
[----:B------:R-:W-:-:S13]  /*d3b0*/  ISETP.NE.AND P0, PT, R0, 0x6, PT ;  /* 0x000000060000780c */ /* 0x000fda0003f05270 */
[----:B------:R-:W-:Y:S05]  /*d3c0*/  @P0 BRA `(.L_x_1038) ;  /* 0x0000000800280947 */ /* 0x000fea0003800000 */
[----:B-----5:R-:W-:-:S05]  /*d3d0*/  HADD2.F32 R3, -RZ, R26.H0_H0 ;  /* 0x2000001aff037230 */ /* 0x020fca0000004100 */
[----:B------:R0:W-:Y:S01]  /*d3e0*/  STG.E desc[UR36][R4.64], R3 ;  /* 0x0000000304007986 */ /* 0x0001e2000c101924 */
[----:B------:R-:W-:Y:S05]  /*d3f0*/  BRA `(.L_x_1039) ;  /* 0x0000000c00007947 */ /* 0x000fea0003800000 */
.L_x_1043:
[----:B-----5:R0:W-:Y:S01]  /*d400*/  STG.E.U16 desc[UR36][R4.64], R26 ;  /* 0x0000001a04007986 */ /* 0x0201e2000c101524 */
[----:B------:R-:W-:Y:S05]  /*d410*/  BRA `(.L_x_1039) ;  /* 0x0000000800f87947 */ /* 0x000fea0003800000 */
.L_x_1042:
[----:B------:R-:W-:-:S13]  /*d420*/  ISETP.NE.AND P0, PT, R0, 0x7, PT ;  /* 0x000000070000780c */ /* 0x000fda0003f05270 */
[----:B------:R-:W-:Y:S05]  /*d430*/  @!P0 BRA `(.L_x_1044) ;  /* 0x0000000000348947 */ /* 0x000fea0003800000 */
[----:B------:R-:W-:-:S13]  /*d440*/  ISETP.NE.AND P0, PT, R0, 0x8, PT ;  /* 0x000000080000780c */ /* 0x000fda0003f05270 */
[----:B------:R-:W-:Y:S05]  /*d450*/  @!P0 BRA `(.L_x_1045) ;  /* 0x0000000000188947 */ /* 0x000fea0003800000 */
[----:B------:R-:W-:-:S13]  /*d460*/  ISETP.NE.AND P0, PT, R0, 0x9, PT ;  /* 0x000000090000780c */ /* 0x000fda0003f05270 */
[----:B------:R-:W-:Y:S05]  /*d470*/  @P0 BRA `(.L_x_1038) ;  /* 0x0000000400fc0947 */ /* 0x000fea0003800000 */
[----:B-----5:R-:W-:Y:S02]  /*d480*/  HADD2.F32 R26, -RZ, R26.H0_H0 ;  /* 0x2000001aff1a7230 */ /* 0x020fe40000004100 */
[----:B------:R-:W-:-:S05]  /*d490*/  IMAD.MOV.U32 R27, RZ, RZ, RZ ;  /* 0x000000ffff1b7224 */ /* 0x000fca00078e00ff */
[----:B------:R0:W-:Y:S01]  /*d4a0*/  STG.E.64 desc[UR36][R4.64], R26 ;  /* 0x0000001a04007986 */ /* 0x0001e2000c101b24 */
[----:B------:R-:W-:Y:S05]  /*d4b0*/  BRA `(.L_x_1039) ;  /* 0x0000000800d07947 */ /* 0x000fea0003800000 */
.L_x_1045:
[----:B-----5:R-:W-:-:S05]  /*d4c0*/  HADD2.F32 R0, -RZ, R26.H0_H0 ;  /* 0x2000001aff007230 */ /* 0x020fca0000004100 */
[----:B------:R-:W-:-:S04]  /*d4d0*/  F2FP.F16.F32.PACK_AB R0, RZ, R0 ;  /* 0x00000000ff00723e */ /* 0x000fc800000000ff */
[----:B------:R-:W-:-:S05]  /*d4e0*/  PRMT R0, R0, 0x5410, RZ ;  /* 0x0000541000007816 */ /* 0x000fca00000000ff */
[----:B------:R0:W-:Y:S01]  /*d4f0*/  STG.E desc[UR36][R4.64], R0 ;  /* 0x0000000004007986 */ /* 0x0001e2000c101924 */
[----:B------:R-:W-:Y:S05]  /*d500*/  BRA `(.L_x_1039) ;  /* 0x0000000800bc7947 */ /* 0x000fea0003800000 */
.L_x_1044:
[----:B-----5:R-:W-:-:S05]  /*d510*/  HADD2.F32 R6, -RZ, R26.H0_H0 ;  /* 0x2000001aff067230 */ /* 0x020fca0000004100 */
[----:B------:R-:W-:-:S06]  /*d520*/  FMUL.FTZ R6, R6, 1 ;  /* 0x3f80000006067820 */ /* 0x000fcc0000410000 */
[----:B------:R-:W0:Y:S02]  /*d530*/  F2F.F64.F32 R6, R6 ;  /* 0x0000000600067310 */ /* 0x000e240000201800 */
[----:B0-----:R0:W-:Y:S01]  /*d540*/  STG.E.64 desc[UR36][R4.64], R6 ;  /* 0x0000000604007986 */ /* 0x0011e2000c101b24 */
[----:B------:R-:W-:Y:S05]  /*d550*/  BRA `(.L_x_1039) ;  /* 0x0000000800a87947 */ /* 0x000fea0003800000 */
.L_x_1034:
        /* <DEDUP_REMOVED lines=10> */
[----:B-----5:R-:W-:-:S06]  /*d600*/  HADD2.F32 R3, -RZ, R26.H0_H0 ;  /* 0x2000001aff037230 */ /* 0x020fcc0000004100 */
[----:B------:R-:W0:Y:S02]  /*d610*/  F2I.FTZ.U32.TRUNC.NTZ R3, R3 ;  /* 0x0000000300037305 */ /* 0x000e24000021f000 */
[----:B0-----:R0:W-:Y:S01]  /*d620*/  STG.E.U16 desc[UR36][R4.64], R3 ;  /* 0x0000000304007986 */ /* 0x0011e2000c101524 */
[----:B------:R-:W-:Y:S05]  /*d630*/  BRA `(.L_x_1039) ;  /* 0x0000000800707947 */ /* 0x000fea0003800000 */
.L_x_1049:
        /* <DEDUP_REMOVED lines=18> */
.L_x_1052:
[----:B------:R-:W-:-:S04]  /*d760*/  SHF.R.U32.HI R3, RZ, 0x18, R7 ;  /* 0x00000018ff037819 */ /* 0x000fc80000011607 */
[----:B------:R-:W-:-:S07]  /*d770*/  LOP3.LUT R0, R0, 0x80, R3, 0xf8, !PT ;  /* 0x0000008000007812 */ /* 0x000fce00078ef803 */
.L_x_1051:
[----:B------:R-:W-:Y:S05]  /*d780*/  BSYNC.RECONVERGENT B0 ;  /* 0x0000000000007941 */ /* 0x000fea0003800200 */
.L_x_1050:
[----:B------:R0:W-:Y:S01]  /*d790*/  STG.E.U8 desc[UR36][R4.64], R0 ;  /* 0x0000000004007986 */ /* 0x0001e2000c101124 */
[----:B------:R-:W-:Y:S05]  /*d7a0*/  BRA `(.L_x_1039) ;  /* 0x0000000800147947 */ /* 0x000fea0003800000 */
.L_x_1048:
        /* <DEDUP_REMOVED lines=18> */
.L_x_1055:
[----:B------:R-:W-:-:S04]  /*d8d0*/  SHF.R.U32.HI R3, RZ, 0x18, R7 ;  /* 0x00000018ff037819 */ /* 0x000fc80000011607 */
[----:B------:R-:W-:-:S07]  /*d8e0*/  LOP3.LUT R0, R0, 0x80, R3, 0xf8, !PT ;  /* 0x0000008000007812 */ /* 0x000fce00078ef803 */
.L_x_1054:
[----:B------:R-:W-:Y:S05]  /*d8f0*/  BSYNC.RECONVERGENT B0 ;  /* 0x0000000000007941 */ /* 0x000fea0003800200 */
.L_x_1053:
[----:B------:R0:W-:Y:S01]  /*d900*/  STG.E.U8 desc[UR36][R4.64], R0 ;  /* 0x0000000004007986 */ /* 0x0001e2000c101124 */
[----:B------:R-:W-:Y:S05]  /*d910*/  BRA `(.L_x_1039) ;  /* 0x0000000400b87947 */ /* 0x000fea0003800000 */
.L_x_1047:
[----:B------:R-:W-:-:S13]  /*d920*/  ISETP.NE.AND P0, PT, R0, 0x1c, PT ;  /* 0x0000001c0000780c */ /* 0x000fda0003f05270 */
[----:B------:R-:W-:Y:S05]  /*d930*/  @!P0 BRA `(.L_x_1056) ;  /* 0x0000000000608947 */ /* 0x000fea0003800000 */
[----:B------:R-:W-:-:S13]  /*d940*/  ISETP.NE.AND P0, PT, R0, 0x1d, PT ;  /* 0x0000001d0000780c */ /* 0x000fda0003f05270 */
[----:B------:R-:W-:Y:S05]  /*d950*/  @!P0 BRA `(.L_x_1057) ;  /* 0x0000000000488947 */ /* 0x000fea0003800000 */
[----:B------:R-:W-:-:S13]  /*d960*/  ISETP.NE.AND P0, PT, R0, 0x2c, PT ;  /* 0x0000002c0000780c */ /* 0x000fda0003f05270 */
[----:B------:R-:W-:Y:S05]  /*d970*/  @P0 BRA `(.L_x_1038) ;  /* 0x0000000000bc0947 */ /* 0x000fea0003800000 */
[----:B-----5:R-:W-:-:S05]  /*d980*/  HADD2.F32 R26, -RZ, R26.H0_H0 ;  /* 0x2000001aff1a7230 */ /* 0x020fca0000004100 */
        /* <DEDUP_REMOVED lines=15> */
.L_x_1057:
[----:B-----5:R-:W-:-:S06]  /*da80*/  HADD2.F32 R6, -RZ, R26.H0_H0 ;  /* 0x2000001aff067230 */ /* 0x020fcc0000004100 */
[----:B------:R-:W0:Y:S02]  /*da90*/  F2I.U64.TRUNC R6, R6 ;  /* 0x0000000600067311 */ /* 0x000e24000020d800 */
[----:B0-----:R0:W-:Y:S01]  /*daa0*/  STG.E.64 desc[UR36][R4.64], R6 ;  /* 0x0000000604007986 */ /* 0x0011e2000c101b24 */
[----:B------:R-:W-:Y:S05]  /*dab0*/  BRA `(.L_x_1039) ;  /* 0x0000000400507947 */ /* 0x000fea0003800000 */
.L_x_1056:
[----:B-----5:R-:W-:-:S04]  /*dac0*/  HADD2.F32 R26, -RZ, R26.H0_H0 ;  /* 0x2000001aff1a7230 */ /* 0x020fc80000004100 */
[----:B------:R-:W0:Y:S02]  /*dad0*/  F2I.FTZ.U32.TRUNC.NTZ R3, R26 ;  /* 0x0000001a00037305 */ /* 0x000e24000021f000 */
[----:B0-----:R0:W-:Y:S01]  /*dae0*/  STG.E desc[UR36][R4.64], R3 ;  /* 0x0000000304007986 */ /* 0x0011e2000c101924 */
[----:B------:R-:W-:Y:S05]  /*daf0*/  BRA `(.L_x_1039) ;  /* 0x0000000400407947 */ /* 0x000fea0003800000 */
.L_x_1046:
[----:B------:R-:W-:-:S13]  /*db00*/  ISETP.GT.AND P0, PT, R0, 0xe, PT ;  /* 0x0000000e0000780c */ /* 0x000fda0003f04270 */
[----:B------:R-:W-:Y:S05]  /*db10*/  @P0 BRA `(.L_x_1058) ;  /* 0x00000000003c0947 */ /* 0x000fea0003800000 */
[----:B------:R-:W-:-:S13]  /*db20*/  ISETP.NE.AND P0, PT, R0, 0xa, PT ;  /* 0x0000000a0000780c */ /* 0x000fda0003f05270 */
[----:B------:R-:W-:Y:S05]  /*db30*/  @!P0 BRA `(.L_x_1059) ;  /* 0x00000000001c8947 */ /* 0x000fea0003800000 */
[----:B------:R-:W-:-:S13]  /*db40*/  ISETP.NE.AND P0, PT, R0, 0xb, PT ;  /* 0x0000000b0000780c */ /* 0x000fda0003f05270 */
[----:B------:R-:W-:Y:S05]  /*db50*/  @P0 BRA `(.L_x_1038) ;  /* 0x0000000000440947 */ /* 0x000fea0003800000 */
[----:B-----5:R-:W-:-:S05]  /*db60*/  HADD2.F32 R26, -RZ, R26.H0_H0 ;  /* 0x2000001aff1a7230 */ /* 0x020fca0000004100 */
[----:B------:R-:W-:-:S04]  /*db70*/  FSETP.NEU.FTZ.AND P0, PT, R26, RZ, PT ;  /* 0x000000ff1a00720b */ /* 0x000fc80003f1d000 */
[----:B------:R-:W-:-:S05]  /*db80*/  SEL R3, RZ, 0x1, !P0 ;  /* 0x00000001ff037807 */ /* 0x000fca0004000000 */
[----:B------:R0:W-:Y:S01]  /*db90*/  STG.E.U8 desc[UR36][R4.64], R3 ;  /* 0x0000000304007986 */ /* 0x0001e2000c101124 */
[----:B------:R-:W-:Y:S05]  /*dba0*/  BRA `(.L_x_1039) ;  /* 0x0000000400147947 */ /* 0x000fea0003800000 */
.L_x_1059:
[----:B-----5:R-:W-:Y:S01]  /*dbb0*/  HADD2.F32 R26, -RZ, R26.H0_H0 ;  /* 0x2000001aff1a7230 */ /* 0x020fe20000004100 */
[----:B------:R-:W-:-:S04]  /*dbc0*/  CS2R R10, SRZ ;  /* 0x00000000000a7805 */ /* 0x000fc8000001ff00 */
[----:B------:R-:W-:-:S06]  /*dbd0*/  FMUL.FTZ R8, R26, 1 ;  /* 0x3f8000001a087820 */ /* 0x000fcc0000410000 */
[----:B------:R-:W0:Y:S02]  /*dbe0*/  F2F.F64.F32 R8, R8 ;  /* 0x0000000800087310 */ /* 0x000e240000201800 */
[----:B0-----:R0:W-:Y:S01]  /*dbf0*/  STG.E.128 desc[UR36][R4.64], R8 ;  /* 0x0000000804007986 */ /* 0x0011e2000c101d24 */
[----:B------:R-:W-:Y:S05]  /*dc00*/  BRA `(.L_x_1039) ;  /* 0x0000000000fc7947 */ /* 0x000fea0003800000 */
.L_x_1058:
[----:B------:R-:W-:-:S13]  /*dc10*/  ISETP.NE.AND P0, PT, R0, 0xf, PT ;  /* 0x0000000f0000780c */ /* 0x000fda0003f05270 */
[----:B------:R-:W-:Y:S05]  /*dc20*/  @!P0 BRA `(.L_x_1060) ;  /* 0x0000000000e88947 */ /* 0x000fea0003800000 */
[----:B------:R-:W-:-:S13]  /*dc30*/  ISETP.NE.AND P0, PT, R0, 0x17, PT ;  /* 0x000000170000780c */ /* 0x000fda0003f05270 */
[----:B------:R-:W-:Y:S05]  /*dc40*/  @!P0 BRA `(.L_x_1061) ;  /* 0x0000000000908947 */ /* 0x000fea0003800000 */
[----:B------:R-:W-:-:S13]  /*dc50*/  ISETP.NE.AND P0, PT, R0, 0x18, PT ;  /* 0x000000180000780c */ /* 0x000fda0003f05270 */
[----:B------:R-:W-:Y:S05]  /*dc60*/  @!P0 BRA `(.L_x_1062) ;  /* 0x0000000000448947 */ /* 0x000fea0003800000 */
.L_x_1038:
        /* <DEDUP_REMOVED lines=16> */
.L_x_1063:
[----:B------:R-:W-:Y:S05]  /*dd70*/  BRA `(.L_x_1039) ;  /* 0x0000000000a07947 */ /* 0x000fea0003800000 */
.L_x_1062:
        /* <DEDUP_REMOVED lines=13> */
.L_x_1065:
[----:B------:R-:W-:Y:S05]  /*de50*/  BSYNC.RECONVERGENT B0 ;  /* 0x0000000000007941 */ /* 0x000fea0003800200 */
.L_x_1064:
[----:B------:R-:W-:-:S05]  /*de60*/  LOP3.LUT R3, R0, 0x80, R3, 0xf8, !PT ;  /* 0x0000008000037812 */ /* 0x000fca00078ef803 */
[----:B------:R0:W-:Y:S01]  /*de70*/  STG.E.U8 desc[UR36][R4.64], R3 ;  /* 0x0000000304007986 */ /* 0x0001e2000c101124 */
[----:B------:R-:W-:Y:S05]  /*de80*/  BRA `(.L_x_1039) ;  /* 0x00000000005c7947 */ /* 0x000fea0003800000 */
.L_x_1061:
        /* <DEDUP_REMOVED lines=12> */
.L_x_1067:
[----:B------:R-:W-:Y:S01]  /*df50*/  IMAD.MOV.U32 R0, RZ, RZ, 0x7f ;  /* 0x0000007fff007424 */ /* 0x000fe200078e00ff */
[----:B------:R-:W-:-:S04]  /*df60*/  ISETP.GT.U32.AND P0, PT, R6, 0x7f800000, PT ;  /* 0x7f8000000600780c */ /* 0x000fc80003f04070 */
[----:B------:R-:W-:-:S09]  /*df70*/  SEL R0, R0, 0x7c, P0 ;  /* 0x0000007c00007807 */ /* 0x000fd20000000000 */
.L_x_1068:
[----:B------:R-:W-:Y:S05]  /*df80*/  BSYNC.RECONVERGENT B0 ;  /* 0x0000000000007941 */ /* 0x000fea0003800200 */
.L_x_1066:
[----:B------:R-:W-:-:S04]  /*df90*/  SHF.R.U32.HI R3, RZ, 0x18, R3 ;  /* 0x00000018ff037819 */ /* 0x000fc80000011603 */
[----:B------:R-:W-:-:S05]  /*dfa0*/  LOP3.LUT R3, R0, 0x80, R3, 0xf8, !PT ;  /* 0x0000008000037812 */ /* 0x000fca00078ef803 */
[----:B------:R0:W-:Y:S01]  /*dfb0*/  STG.E.U8 desc[UR36][R4.64], R3 ;  /* 0x0000000304007986 */ /* 0x0001e2000c101124 */
[----:B------:R-:W-:Y:S05]  /*dfc0*/  BRA `(.L_x_1039) ;  /* 0x00000000000c7947 */ /* 0x000fea0003800000 */
.L_x_1060:
[----:B-----5:R-:W-:-:S05]  /*dfd0*/  HADD2.F32 R0, -RZ, R26.H0_H0 ;  /* 0x2000001aff007230 */ /* 0x020fca0000004100 */
[----:B------:R-:W-:-:S05]  /*dfe0*/  F2FP.BF16.F32.PACK_AB R0, RZ, R0 ;  /* 0x00000000ff00723e */ /* 0x000fca00000010ff */
[----:B------:R0:W-:Y:S02]  /*dff0*/  STG.E.U16 desc[UR36][R4.64], R0 ;  /* 0x0000000004007986 */ /* 0x0001e4000c101524 */
.L_x_1039:
[----:B------:R-:W-:-:S07]  /*e000*/  VIADD R19, R19, 0x80 ;  /* 0x0000008013137836 */ /* 0x000fce0000000000 */
.L_x_998:
[----:B------:R-:W-:Y:S05]  /*e010*/  BSYNC.RECONVERGENT B7 ;  /* 0x0000000000077941 */ /* 0x000fea0003800200 */
.L_x_959:
[----:B------:R-:W-:-:S13]  /*e020*/  ISETP.GE.AND P0, PT, R19, R18, PT ;  /* 0x000000121300720c */ /* 0x000fda0003f06270 */
[----:B------:R-:W-:Y:S05]  /*e030*/  @P0 EXIT ;  /* 0x000000000000094d */ /* 0x000fea0003800000 */
[----:B01234-:R-:W0:Y:S01]  /*e040*/  LDC.64 R4, c[0x0][0x398] ;  /* 0x0000e600ff047b82 */ /* 0x01fe220000000a00 */
[----:B------:R-:W1:Y:S01]  /*e050*/  LDCU UR4, c[0x0][0x3d0] ;  /* 0x00007a00ff0477ac */ /* 0x000e620008000800 */
[----:B------:R-:W-:Y:S01]  /*e060*/  PRMT R0, R16, 0x9910, RZ ;  /* 0x0000991010007816 */ /* 0x000fe200000000ff */
[----:B------:R-:W-:-:S03]  /*e070*/  IMAD R2, R2, 0x200, R19 ;  /* 0x0000020002027824 */ /* 0x000fc600078e0213 */
[----:B------:R-:W-:Y:S01]  /*e080*/  ISETP.GT.AND P1, PT, R0, 0x9, PT ;  /* 0x000000090000780c */ /* 0x000fe20003f24270 */
[----:B-1----:R-:W-:-:S05]  /*e090*/  IMAD R3, R2, UR4, RZ ;  /* 0x0000000402037c24 */ /* 0x002fca000f8e02ff */
[----:B0-----:R-:W-:-:S05]  /*e0a0*/  IADD3 R2, P0, PT, R3, R4, RZ ;  /* 0x0000000403027210 */ /* 0x001fca0007f1e0ff */
[----:B------:R-:W-:Y:S02]  /*e0b0*/  IMAD.X R3, RZ, RZ, R5, P0 ;  /* 0x000000ffff037224 */ /* 0x000fe400000e0605 */
[----:B------:R-:W-:Y:S06]  /*e0c0*/  @P1 BRA `(.L_x_1069) ;  /* 0x0000000400041947 */ /* 0x000fec0003800000 */
        /* <DEDUP_REMOVED lines=10> */
[----:B0-----:R-:W-:Y:S01]  /*e170*/  STG.E.U8 desc[UR36][R2.64], R5 ;  /* 0x0000000502007986 */ /* 0x001fe2000c101124 */
[----:B------:R-:W-:Y:S05]  /*e180*/  EXIT ;  /* 0x000000000000794d */ /* 0x000fea0003800000 */
.L_x_1072:
[----:B-----5:R-:W-:-:S06]  /*e190*/  HADD2.F32 R5, -RZ, R30.H0_H0 ;  /* 0x2000001eff057230 */ /* 0x020fcc0000004100 */
[----:B------:R-:W0:Y:S02]  /*e1a0*/  F2I.S64.TRUNC R4, R5 ;  /* 0x0000000500047311 */ /* 0x000e24000020d900 */
[----:B0-----:R-:W-:Y:S01]  /*e1b0*/  STG.E.U8 desc[UR36][R2.64], R4 ;  /* 0x0000000402007986 */ /* 0x001fe2000c101124 */
[----:B------:R-:W-:Y:S05]  /*e1c0*/  EXIT ;  /* 0x000000000000794d */ /* 0x000fea0003800000 */
.L_x_1071:
        /* <DEDUP_REMOVED lines=8> */
[----:B0-----:R-:W-:Y:S01]  /*e250*/  STG.E.64 desc[UR36][R2.64], R4 ;  /* 0x0000000402007986 */ /* 0x001fe2000c101b24 */
[----:B------:R-:W-:Y:S05]  /*e260*/  EXIT ;  /* 0x000000000000794d */ /* 0x000fea0003800000 */
.L_x_1075:
[----:B-----5:R-:W-:-:S04]  /*e270*/  HADD2.F32 R30, -RZ, R30.H0_H0 ;  /* 0x2000001eff1e7230 */ /* 0x020fc80000004100 */
[----:B------:R-:W0:Y:S02]  /*e280*/  F2I.FTZ.TRUNC.NTZ R5, R30 ;  /* 0x0000001e00057305 */ /* 0x000e24000021f100 */
[----:B0-----:R-:W-:Y:S01]  /*e290*/  STG.E desc[UR36][R2.64], R5 ;  /* 0x0000000502007986 */ /* 0x001fe2000c101924 */
[----:B------:R-:W-:Y:S05]  /*e2a0*/  EXIT ;  /* 0x000000000000794d */ /* 0x000fea0003800000 */
.L_x_1074:
[----:B-----5:R-:W-:-:S04]  /*e2b0*/  HADD2.F32 R30, -RZ, R30.H0_H0 ;  /* 0x2000001eff1e7230 */ /* 0x020fc80000004100 */
[----:B------:R-:W0:Y:S02]  /*e2c0*/  F2I.FTZ.TRUNC.NTZ R5, R30 ;  /* 0x0000001e00057305 */ /* 0x000e24000021f100 */
[----:B0-----:R-:W-:Y:S01]  /*e2d0*/  STG.E.U16 desc[UR36][R2.64], R5 ;  /* 0x0000000502007986 */ /* 0x001fe2000c101524 */
[----:B------:R-:W-:Y:S05]  /*e2e0*/  EXIT ;  /* 0x000000000000794d */ /* 0x000fea0003800000 */
.L_x_1070:
[----:B------:R-:W-:-:S13]  /*e2f0*/  ISETP.GT.AND P0, PT, R0, 0x6, PT ;  /* 0x000000060000780c */ /* 0x000fda0003f04270 */
[----:B------:R-:W-:Y:S05]  /*e300*/  @P0 BRA `(.L_x_1076) ;  /* 0x0000000000240947 */ /* 0x000fea0003800000 */
[----:B------:R-:W-:-:S13]  /*e310*/  ISETP.NE.AND P0, PT, R0, 0x5, PT ;  /* 0x000000050000780c */ /* 0x000fda0003f05270 */
[----:B------:R-:W-:Y:S05]  /*e320*/  @!P0 BRA `(.L_x_1077) ;  /* 0x0000000000148947 */ /* 0x000fea0003800000 */
[----:B------:R-:W-:-:S13]  /*e330*/  ISETP.NE.AND P0, PT, R0, 0x6, PT ;  /* 0x000000060000780c */ /* 0x000fda0003f05270 */
[----:B------:R-:W-:Y:S05]  /*e340*/  @P0 BRA `(.L_x_1073) ;  /* 0x0000000800280947 */ /* 0x000fea0003800000 */
[----:B-----5:R-:W-:-:S05]  /*e350*/  HADD2.F32 R5, -RZ, R30.H0_H0 ;  /* 0x2000001eff057230 */ /* 0x020fca0000004100 */
[----:B------:R-:W-:Y:S01]  /*e360*/  STG.E desc[UR36][R2.64], R5 ;  /* 0x0000000502007986 */ /* 0x000fe2000c101924 */
[----:B------:R-:W-:Y:S05]  /*e370*/  EXIT ;  /* 0x000000000000794d */ /* 0x000fea0003800000 */
.L_x_1077:
[----:B-----5:R-:W-:Y:S01]  /*e380*/  STG.E.U16 desc[UR36][R2.64], R30 ;  /* 0x0000001e02007986 */ /* 0x020fe2000c101524 */
[----:B------:R-:W-:Y:S05]  /*e390*/  EXIT ;  /* 0x000000000000794d */ /* 0x000fea0003800000 */
.L_x_1076:
        /* <DEDUP_REMOVED lines=8> */
[----:B------:R-:W-:Y:S01]  /*e420*/  STG.E.64 desc[UR36][R2.64], R30 ;  /* 0x0000001e02007986 */ /* 0x000fe2000c101b24 */
[----:B------:R-:W-:Y:S05]  /*e430*/  EXIT ;  /* 0x000000000000794d */ /* 0x000fea0003800000 */
.L_x_1079:
[----:B-----5:R-:W-:-:S05]  /*e440*/  HADD2.F32 R0, -RZ, R30.H0_H0 ;  /* 0x2000001eff007230 */ /* 0x020fca0000004100 */
[----:B------:R-:W-:-:S04]  /*e450*/  F2FP.F16.F32.PACK_AB R0, RZ, R0 ;  /* 0x00000000ff00723e */ /* 0x000fc800000000ff */
[----:B------:R-:W-:-:S05]  /*e460*/  PRMT R0, R0, 0x5410, RZ ;  /* 0x0000541000007816 */ /* 0x000fca00000000ff */
[----:B------:R-:W-:Y:S01]  /*e470*/  STG.E desc[UR36][R2.64], R0 ;  /* 0x0000000002007986 */ /* 0x000fe2000c101924 */
[----:B------:R-:W-:Y:S05]  /*e480*/  EXIT ;  /* 0x000000000000794d */ /* 0x000fea0003800000 */
.L_x_1078:
[----:B-----5:R-:W-:-:S05]  /*e490*/  HADD2.F32 R4, -RZ, R30.H0_H0 ;  /* 0x2000001eff047230 */ /* 0x020fca0000004100 */
[----:B------:R-:W-:-:S06]  /*e4a0*/  FMUL.FTZ R4, R4, 1 ;  /* 0x3f80000004047820 */ /* 0x000fcc0000410000 */
[----:B------:R-:W0:Y:S02]  /*e4b0*/  F2F.F64.F32 R4, R4 ;  /* 0x0000000400047310 */ /* 0x000e240000201800 */
[----:B0-----:R-:W-:Y:S01]  /*e4c0*/  STG.E.64 desc[UR36][R2.64], R4 ;  /* 0x0000000402007986 */ /* 0x001fe2000c101b24 */
[----:B------:R-:W-:Y:S05]  /*e4d0*/  EXIT ;  /* 0x000000000000794d */ /* 0x000fea0003800000 */
.L_x_1069:
        /* <DEDUP_REMOVED lines=12> */
[----:B0-----:R-:W-:Y:S01]  /*e5a0*/  STG.E.U16 desc[UR36][R2.64], R5 ;  /* 0x0000000502007986 */ /* 0x001fe2000c101524 */
[----:B------:R-:W-:Y:S05]  /*e5b0*/  EXIT ;  /* 0x000000000000794d */ /* 0x000fea0003800000 */
.L_x_1083:
        /* <DEDUP_REMOVED lines=18> */
.L_x_1086:
[----:B------:R-:W-:-:S04]  /*e6e0*/  SHF.R.U32.HI R5, RZ, 0x18, R5 ;  /* 0x00000018ff057819 */ /* 0x000fc80000011605 */
[----:B------:R-:W-:-:S07]  /*e6f0*/  LOP3.LUT R0, R0, 0x80, R5, 0xf8, !PT ;  /* 0x0000008000007812 */ /* 0x000fce00078ef805 */
.L_x_1085:
[----:B------:R-:W-:Y:S05]  /*e700*/  BSYNC.RECONVERGENT B0 ;  /* 0x0000000000007941 */ /* 0x000fea0003800200 */
.L_x_1084:
[----:B------:R-:W-:Y:S01]  /*e710*/  STG.E.U8 desc[UR36][R2.64], R0 ;  /* 0x0000000002007986 */ /* 0x000fe2000c101124 */
[----:B------:R-:W-:Y:S05]  /*e720*/  EXIT ;  /* 0x000000000000794d */ /* 0x000fea0003800000 */
.L_x_1082:
        /* <DEDUP_REMOVED lines=18> */
.L_x_1089:
[----:B------:R-:W-:-:S04]  /*e850*/  SHF.R.U32.HI R5, RZ, 0x18, R5 ;  /* 0x00000018ff057819 */ /* 0x000fc80000011605 */
[----:B------:R-:W-:-:S07]  /*e860*/  LOP3.LUT R0, R0, 0x80, R5, 0xf8, !PT ;  /* 0x0000008000007812 */ /* 0x000fce00078ef805 */
.L_x_1088:
[----:B------:R-:W-:Y:S05]  /*e870*/  BSYNC.RECONVERGENT B0 ;  /* 0x0000000000007941 */ /* 0x000fea0003800200 */
.L_x_1087:
[----:B------:R-:W-:Y:S01]  /*e880*/  STG.E.U8 desc[UR36][R2.64], R0 ;  /* 0x0000000002007986 */ /* 0x000fe2000c101124 */
[----:B------:R-:W-:Y:S05]  /*e890*/  EXIT ;  /* 0x000000000000794d */ /* 0x000fea0003800000 */
.L_x_1081:
        /* <DEDUP_REMOVED lines=20> */
[----:B------:R-:W-:Y:S01]  /*e9e0*/  STG.E.U8 desc[UR36][R2.64], R5 ;  /* 0x0000000502007986 */ /* 0x000fe2000c101124 */
[----:B------:R-:W-:Y:S05]  /*e9f0*/  EXIT ;  /* 0x000000000000794d */ /* 0x000fea0003800000 */
.L_x_1091:
[----:B-----5:R-:W-:-:S06]  /*ea00*/  HADD2.F32 R4, -RZ, R30.H0_H0 ;  /* 0x2000001eff047230 */ /* 0x020fcc0000004100 */
[----:B------:R-:W0:Y:S02]  /*ea10*/  F2I.U64.TRUNC R4, R4 ;  /* 0x0000000400047311 */ /* 0x000e24000020d800 */
[----:B0-----:R-:W-:Y:S01]  /*ea20*/  STG.E.64 desc[UR36][R2.64], R4 ;  /* 0x0000000402007986 */ /* 0x001fe2000c101b24 */
[----:B------:R-:W-:Y:S05]  /*ea30*/  EXIT ;  /* 0x000000000000794d */ /* 0x000fea0003800000 */
.L_x_1090:
[----:B-----5:R-:W-:-:S04]  /*ea40*/  HADD2.F32 R30, -RZ, R30.H0_H0 ;  /* 0x2000001eff1e7230 */ /* 0x020fc80000004100 */
[----:B------:R-:W0:Y:S02]  /*ea50*/  F2I.FTZ.U32.TRUNC.NTZ R5, R30 ;  /* 0x0000001e00057305 */ /* 0x000e24000021f000 */
[----:B0-----:R-:W-:Y:S01]  /*ea60*/  STG.E desc[UR36][R2.64], R5 ;  /* 0x0000000502007986 */ /* 0x001fe2000c101924 */
[----:B------:R-:W-:Y:S05]  /*ea70*/  EXIT ;  /* 0x000000000000794d */ /* 0x000fea0003800000 */
.L_x_1080:
        /* <DEDUP_REMOVED lines=9> */
[----:B------:R-:W-:Y:S01]  /*eb10*/  STG.E.U8 desc[UR36][R2.64], R5 ;  /* 0x0000000502007986 */ /* 0x000fe2000c101124 */
[----:B------:R-:W-:Y:S05]  /*eb20*/  EXIT ;  /* 0x000000000000794d */ /* 0x000fea0003800000 */
.L_x_1093:
[----:B-----5:R-:W-:Y:S01]  /*eb30*/  HADD2.F32 R30, -RZ, R30.H0_H0 ;  /* 0x2000001eff1e7230 */ /* 0x020fe20000004100 */
[----:B------:R-:W-:-:S04]  /*eb40*/  CS2R R6, SRZ ;  /* 0x0000000000067805 */ /* 0x000fc8000001ff00 */
[----:B------:R-:W-:-:S06]  /*eb50*/  FMUL.FTZ R4, R30, 1 ;  /* 0x3f8000001e047820 */ /* 0x000fcc0000410000 */
[----:B------:R-:W0:Y:S02]  /*eb60*/  F2F.F64.F32 R4, R4 ;  /* 0x0000000400047310 */ /* 0x000e240000201800 */
[----:B0-----:R-:W-:Y:S01]  /*eb70*/  STG.E.128 desc[UR36][R2.64], R4 ;  /* 0x0000000402007986 */ /* 0x001fe2000c101d24 */
[----:B------:R-:W-:Y:S05]  /*eb80*/  EXIT ;  /* 0x000000000000794d */ /* 0x000fea0003800000 */
.L_x_1092:
[----:B------:R-:W-:-:S13]  /*eb90*/  ISETP.NE.AND P0, PT, R0, 0xf, PT ;  /* 0x0000000f0000780c */ /* 0x000fda0003f05270 */
[----:B------:R-:W-:Y:S05]  /*eba0*/  @!P0 BRA `(.L_x_1094) ;  /* 0x0000000000e88947 */ /* 0x000fea0003800000 */
[----:B------:R-:W-:-:S13]  /*ebb0*/  ISETP.NE.AND P0, PT, R0, 0x17, PT ;  /* 0x000000170000780c */ /* 0x000fda0003f05270 */
[----:B------:R-:W-:Y:S05]  /*ebc0*/  @!P0 BRA `(.L_x_1095) ;  /* 0x0000000000908947 */ /* 0x000fea0003800000 */
[----:B------:R-:W-:-:S13]  /*ebd0*/  ISETP.NE.AND P0, PT, R0, 0x18, PT ;  /* 0x000000180000780c */ /* 0x000fda0003f05270 */
[----:B------:R-:W-:Y:S05]  /*ebe0*/  @!P0 BRA `(.L_x_1096) ;  /* 0x0000000000448947 */ /* 0x000fea0003800000 */
.L_x_1073:
        /* <DEDUP_REMOVED lines=16> */
.L_x_1097:
[----:B------:R-:W-:Y:S05]  /*ecf0*/  EXIT ;  /* 0x000000000000794d */ /* 0x000fea0003800000 */
.L_x_1096:
        /* <DEDUP_REMOVED lines=13> */
.L_x_1099:
[----:B------:R-:W-:Y:S05]  /*edd0*/  BSYNC.RECONVERGENT B0 ;  /* 0x0000000000007941 */ /* 0x000fea0003800200 */
.L_x_1098:
[----:B------:R-:W-:-:S05]  /*ede0*/  LOP3.LUT R5, R0, 0x80, R5, 0xf8, !PT ;  /* 0x0000008000057812 */ /* 0x000fca00078ef805 */
[----:B------:R-:W-:Y:S01]  /*edf0*/  STG.E.U8 desc[UR36][R2.64], R5 ;  /* 0x0000000502007986 */ /* 0x000fe2000c101124 */
[----:B------:R-:W-:Y:S05]  /*ee00*/  EXIT ;  /* 0x000000000000794d */ /* 0x000fea0003800000 */
.L_x_1095:
        /* <DEDUP_REMOVED lines=12> */
.L_x_1101:
[----:B------:R-:W-:Y:S01]  /*eed0*/  IMAD.MOV.U32 R0, RZ, RZ, 0x7f ;  /* 0x0000007fff007424 */ /* 0x000fe200078e00ff */
[----:B------:R-:W-:-:S04]  /*eee0*/  ISETP.GT.U32.AND P0, PT, R4, 0x7f800000, PT ;  /* 0x7f8000000400780c */ /* 0x000fc80003f04070 */
[----:B------:R-:W-:-:S09]  /*eef0*/  SEL R0, R0, 0x7c, P0 ;  /* 0x0000007c00007807 */ /* 0x000fd20000000000 */
.L_x_1102:
[----:B------:R-:W-:Y:S05]  /*ef00*/  BSYNC.RECONVERGENT B0 ;  /* 0x0000000000007941 */ /* 0x000fea0003800200 */
.L_x_1100:
[----:B------:R-:W-:-:S04]  /*ef10*/  SHF.R.U32.HI R5, RZ, 0x18, R5 ;  /* 0x00000018ff057819 */ /* 0x000fc80000011605 */
[----:B------:R-:W-:-:S05]  /*ef20*/  LOP3.LUT R5, R0, 0x80, R5, 0xf8, !PT ;  /* 0x0000008000057812 */ /* 0x000fca00078ef805 */
[----:B------:R-:W-:Y:S01]  /*ef30*/  STG.E.U8 desc[UR36][R2.64], R5 ;  /* 0x0000000502007986 */ /* 0x000fe2000c101124 */
[----:B------:R-:W-:Y:S05]  /*ef40*/  EXIT ;  /* 0x000000000000794d */ /* 0x000fea0003800000 */
.L_x_1094:
[----:B-----5:R-:W-:-:S05]  /*ef50*/  HADD2.F32 R0, -RZ, R30.H0_H0 ;  /* 0x2000001eff007230 */ /* 0x020fca0000004100 */
[----:B------:R-:W-:-:S05]  /*ef60*/  F2FP.BF16.F32.PACK_AB R0, RZ, R0 ;  /* 0x00000000ff00723e */ /* 0x000fca00000010ff */
[----:B------:R-:W-:Y:S01]  /*ef70*/  STG.E.U16 desc[UR36][R2.64], R0 ;  /* 0x0000000002007986 */ /* 0x000fe2000c101524 */
[----:B------:R-:W-:Y:S05]  /*ef80*/  EXIT ;  /* 0x000000000000794d */ /* 0x000fea0003800000 */
.L_x_1103:
        /* <DEDUP_REMOVED lines=15> */
.L_x_41859:


//--------------------- .text._ZN2at6native18elementwise_kernelILi128ELi4EZNS0_22gpu_kernel_impl_nocastIZZZNS0_28launch_masked_scatter_kernelERKNS_10TensorBaseES5_S5_S5_ENKUlvE_clEvENKUlvE10_clEvEUlN3c104HalfEblE_EEvRNS_18TensorIteratorBaseERKT_EUliE_EEviT1_ --------------------------
	.section	.text._ZN2at6native18elementwise_kernelILi128ELi4EZNS0_22gpu_kernel_impl_nocastIZZZNS0_28launch_masked_scatter_kernelERKNS_10TensorBaseES5_S5_S5_ENKUlvE_clEvENKUlvE10_clEvEUlN3c104HalfEblE_EEvRNS_18TensorIteratorBaseERKT_EUliE_EEviT1_,"ax",@progbits
	.align	128
        .global         _ZN2at6native18elementwise_kernelILi128ELi4EZNS0_22gpu_kernel_impl_nocastIZZZNS0_28launch_masked_scatter_kernelERKNS_10TensorBaseES5_S5_S5_ENKUlvE_clEvENKUlvE10_clEvEUlN3c104HalfEblE_EEvRNS_18TensorIteratorBaseERKT_EUliE_EEviT1_
        .type           _ZN2at6native18elementwise_kernelILi128ELi4EZNS0_22gpu_kernel_impl_nocastIZZZNS0_28launch_masked_scatter_kernelERKNS_10TensorBaseES5_S5_S5_ENKUlvE_clEvENKUlvE10_clEvEUlN3c104HalfEblE_EEvRNS_18TensorIteratorBaseERKT_EUliE_EEviT1_,@function
        .size           _ZN2at6native18elementwise_kernelILi128ELi4EZNS0_22gpu_kernel_impl_nocastIZZZNS0_28launch_masked_scatter_kernelERKNS_10TensorBaseES5_S5_S5_ENKUlvE_clEvENKUlvE10_clEvEUlN3c104HalfEblE_EEvRNS_18TensorIteratorBaseERKT_EUliE_EEviT1_,(.L_x_41860 - _ZN2at6native18elementwise_kernelILi128ELi4EZNS0_22gpu_kernel_impl_nocastIZZZNS0_28launch_masked_scatter_kernelERKNS_10TensorBaseES5_S5_S5_ENKUlvE_clEvENKUlvE10_clEvEUlN3c104HalfEblE_EEvRNS_18TensorIteratorBaseERKT_EUliE_EEviT1_)
        .other          _ZN2at6native18elementwise_kernelILi128ELi4EZNS0_22gpu_kernel_impl_nocastIZZZNS0_28launch_masked_scatter_kernelERKNS_10TensorBaseES5_S5_S5_ENKUlvE_clEvENKUlvE10_clEvEUlN3c104HalfEblE_EEvRNS_18TensorIteratorBaseERKT_EUliE_EEviT1_,@"STO_CUDA_ENTRY STV_DEFAULT"
_ZN2at6native18elementwise_kernelILi128ELi4EZNS0_22gpu_kernel_impl_nocastIZZZNS0_28launch_masked_scatter_kernelERKNS_10TensorBaseES5_S5_S5_ENKUlvE_clEvENKUlvE10_clEvEUlN3c104HalfEblE_EEvRNS_18TensorIteratorBaseERKT_EUliE_EEviT1_:
.text._ZN2at6native18elementwise_kernelILi128ELi4EZNS0_22gpu_kernel_impl_nocastIZZZNS0_28launch_masked_scatter_kernelERKNS_10TensorBaseES5_S5_S5_ENKUlvE_clEvENKUlvE10_clEvEUlN3c104HalfEblE_EEvRNS_18TensorIteratorBaseERKT_EUliE_EEviT1_:
        /* <DEDUP_REMOVED lines=9> */
[----:B------:R-:W0:Y:S01]  /*0090*/  LDCU UR4, c[0x0][0x380] ;  /* 0x00007000ff0477ac */ /* 0x000e220008000800 */
[----:B------:R-:W-:Y:S04]  /*00a0*/  BSSY.RECONVERGENT B0, `(.L_x_1105) ;  /* 0x0000035000007945 */ /* 0x000fe80003800200 */
[----:B------:R-:W-:Y:S01]  /*00b0*/  BSSY.RELIABLE B1, `(.L_x_1106) ;  /* 0x0000025000017945 */ /* 0x000fe20003800100 */
[----:B0-----:R-:W-:-:S13]  /*00c0*/  ISETP.GE.AND P0, PT, R3, UR4, PT ;  /* 0x0000000403007c0c */ /* 0x001fda000bf06270 */
[----:B------:R-:W-:Y:S05]  /*00d0*/  @P0 BRA `(.L_x_1107) ;  /* 0x00000000007c0947 */ /* 0x000fea0003800000 */
[----:B------:R-:W0:Y:S02]  /*00e0*/  LDC.64 R4, c[0x0][0x658] ;  /* 0x00019600ff047b82 */ /* 0x000e240000000a00 */
[----:B0-----:R-:W2:Y:S02]  /*00f0*/  LDG.E.U8 R4, desc[UR6][R4.64] ;  /* 0x0000000604047981 */ /* 0x001ea4000c1e1100 */
[----:B--2---:R-:W-:-:S13]  /*0100*/  ISETP.NE.AND P0, PT, R4, RZ, PT ;  /* 0x000000ff0400720c */ /* 0x004fda0003f05270 */
[----:B------:R-:W0:Y:S08]  /*0110*/  @P0 LDC.64 R6, c[0x0][0x660] ;  /* 0x00019800ff060b82 */ /* 0x000e300000000a00 */
[----:B------:R-:W1:Y:S01]  /*0120*/  @P0 LDC.64 R12, c[0x0][0x668] ;  /* 0x00019a00ff0c0b82 */ /* 0x000e620000000a00 */
[----:B0-----:R-:W1:Y:S07]  /*0130*/  @P0 LDG.E.64 R6, desc[UR6][R6.64] ;  /* 0x0000000606060981 */ /* 0x001e6e000c1e1b00 */
[----:B------:R-:W0:Y:S01]  /*0140*/  @!P0 LDC.64 R8, c[0x0][0x650] ;  /* 0x00019400ff088b82 */ /* 0x000e220000000a00 */
[----:B-1----:R-:W-:-:S04]  /*0150*/  @P0 LEA R12, P1, R6, R12, 0x1 ;  /* 0x0000000c060c0211 */ /* 0x002fc800078208ff */
[----:B------:R-:W-:-:S05]  /*0160*/  @P0 LEA.HI.X R13, R6, R13, R7, 0x1, P1 ;  /* 0x0000000d060d0211 */ /* 0x000fca00008f0c07 */
[----:B------:R-:W2:Y:S01]  /*0170*/  @P0 LDG.E.U16 R15, desc[UR6][R12.64] ;  /* 0x000000060c0f0981 */ /* 0x000ea2000c1e1500 */
[----:B------:R-:W2:Y:S03]  /*0180*/  LDC.64 R10, c[0x0][0x648] ;  /* 0x00019200ff0a7b82 */ /* 0x000ea60000000a00 */
[----:B0-----:R-:W2:Y:S01]  /*0190*/  @!P0 LDG.E.U16 R15, desc[UR6][R8.64] ;  /* 0x00000006080f8981 */ /* 0x001ea2000c1e1500 */
[----:B------:R-:W-:-:S04]  /*01a0*/  IADD3 R3, PT, PT, R3, 0x80, RZ ;  /* 0x0000008003037810 */ /* 0x000fc80007ffe0ff */
[----:B------:R-:W-:-:S13]  /*01b0*/  ISETP.GE.AND P0, PT, R3, UR4, PT ;  /* 0x0000000403007c0c */ /* 0x000fda000bf06270 */
[----:B------:R-:W-:Y:S05]  /*01c0*/  @P0 BREAK.RELIABLE B1 ;  /* 0x0000000000010942 */ /* 0x000fea0003800100 */
[----:B--2---:R0:W-:Y:S01]  /*01d0*/  STG.E.U16 desc[UR6][R10.64], R15 ;  /* 0x0000000f0a007986 */ /* 0x0041e2000c101506 */
[----:B------:R-:W-:Y:S05]  /*01e0*/  @P0 BRA `(.L_x_1108) ;  /* 0x0000000000800947 */ /* 0x000fea0003800000 */
[----:B------:R-:W1:Y:S02]  /*01f0*/  LDC.64 R8, c[0x0][0x658] ;  /* 0x00019600ff087b82 */ /* 0x000e640000000a00 */
[----:B-1----:R-:W2:Y:S02]  /*0200*/  LDG.E.U8 R8, desc[UR6][R8.64] ;  /* 0x0000000608087981 */ /* 0x002ea4000c1e1100 */
[----:B--2---:R-:W-:-:S13]  /*0210*/  ISETP.NE.AND P0, PT, R8, RZ, PT ;  /* 0x000000ff0800720c */ /* 0x004fda0003f05270 */
[----:B------:R-:W1:Y:S08]  /*0220*/  @P0 LDC.64 R4, c[0x0][0x660] ;  /* 0x00019800ff040b82 */ /* 0x000e700000000a00 */
[----:B------:R-:W2:Y:S01]  /*0230*/  @P0 LDC.64 R6, c[0x0][0x668] ;  /* 0x00019a00ff060b82 */ /* 0x000ea20000000a00 */
[----:B-1----:R-:W2:Y:S07]  /*0240*/  @P0 LDG.E.64 R4, desc[UR6][R4.64] ;  /* 0x0000000604040981 */ /* 0x002eae000c1e1b00 */
[----:B0-----:R-:W0:Y:S01]  /*0250*/  @!P0 LDC.64 R10, c[0x0][0x650] ;  /* 0x00019400ff0a8b82 */ /* 0x001e220000000a00 */
[----:B--2---:R-:W-:-:S04]  /*0260*/  @P0 LEA R6, P1, R4, R6, 0x1 ;  /* 0x0000000604060211 */ /* 0x004fc800078208ff */
[----:B------:R-:W-:-:S05]  /*0270*/  @P0 LEA.HI.X R7, R4, R7, R5, 0x1, P1 ;  /* 0x0000000704070211 */ /* 0x000fca00008f0c05 */
[----:B------:R-:W2:Y:S01]  /*0280*/  @P0 LDG.E.U16 R15, desc[UR6][R6.64] ;  /* 0x00000006060f0981 */ /* 0x000ea2000c1e1500 */
[----:B------:R-:W2:Y:S03]  /*0290*/  LDC.64 R12, c[0x0][0x648] ;  /* 0x00019200ff0c7b82 */ /* 0x000ea60000000a00 */
[----:B0-----:R-:W2:Y:S01]  /*02a0*/  @!P0 LDG.E.U16 R15, desc[UR6][R10.64] ;  /* 0x000000060a0f8981 */ /* 0x001ea2000c1e1500 */
[----:B------:R-:W-:-:S03]  /*02b0*/  IADD3 R3, PT, PT, R3, 0x80, RZ ;  /* 0x0000008003037810 */ /* 0x000fc60007ffe0ff */
[----:B--2---:R0:W-:Y:S04]  /*02c0*/  STG.E.U16 desc[UR6][R12.64], R15 ;  /* 0x0000000f0c007986 */ /* 0x0041e8000c101506 */
.L_x_1107:
[----:B------:R-:W-:-:S13]  /*02d0*/  ISETP.GE.AND P0, PT, R3, UR4, PT ;  /* 0x0000000403007c0c */ /* 0x000fda000bf06270 */
[----:B------:R-:W-:Y:S05]  /*02e0*/  @P0 BREAK.RELIABLE B1 ;  /* 0x0000000000010942 */ /* 0x000fea0003800100 */
[----:B------:R-:W-:Y:S05]  /*02f0*/  @P0 BRA `(.L_x_1108) ;  /* 0x00000000003c0947 */ /* 0x000fea0003800000 */
[----:B------:R-:W-:Y:S05]  /*0300*/  BSYNC.RELIABLE B1 ;  /* 0x0000000000017941 */ /* 0x000fea0003800100 */
.L_x_1106:
[----:B------:R-:W1:Y:S02]  /*0310*/  LDC.64 R8, c[0x0][0x658] ;  /* 0x00019600ff087b82 */ /* 0x000e640000000a00 */
[----:B-1----:R-:W2:Y:S02]  /*0320*/  LDG.E.U8 R8, desc[UR6][R8.64] ;  /* 0x0000000608087981 */ /* 0x002ea4000c1e1100 */
[----:B--2---:R-:W-:-:S13]  /*0330*/  ISETP.NE.AND P0, PT, R8, RZ, PT ;  /* 0x000000ff0800720c */ /* 0x004fda0003f05270 */
[----:B------:R-:W1:Y:S08]  /*0340*/  @P0 LDC.64 R4, c[0x0][0x660] ;  /* 0x00019800ff040b82 */ /* 0x000e700000000a00 */
[----:B------:R-:W2:Y:S01]  /*0350*/  @P0 LDC.64 R6, c[0x0][0x668] ;  /* 0x00019a00ff060b82 */ /* 0x000ea20000000a00 */
[----:B-1----:R-:W2:Y:S07]  /*0360*/  @P0 LDG.E.64 R4, desc[UR6][R4.64] ;  /* 0x0000000604040981 */ /* 0x002eae000c1e1b00 */
[----:B------:R-:W1:Y:S01]  /*0370*/  @!P0 LDC.64 R10, c[0x0][0x650] ;  /* 0x00019400ff0a8b82 */ /* 0x000e620000000a00 */
[----:B--2---:R-:W-:-:S04]  /*0380*/  @P0 LEA R6, P1, R4, R6, 0x1 ;  /* 0x0000000604060211 */ /* 0x004fc800078208ff */
[----:B------:R-:W-:-:S05]  /*0390*/  @P0 LEA.HI.X R7, R4, R7, R5, 0x1, P1 ;  /* 0x0000000704070211 */ /* 0x000fca00008f0c05 */
[----:B0-----:R-:W2:Y:S01]  /*03a0*/  @P0 LDG.E.U16 R15, desc[UR6][R6.64] ;  /* 0x00000006060f0981 */ /* 0x001ea2000c1e1500 */
[----:B------:R-:W2:Y:S03]  /*03b0*/  LDC.64 R12, c[0x0][0x648] ;  /* 0x00019200ff0c7b82 */ /* 0x000ea60000000a00 */
[----:B-1----:R-:W2:Y:S01]  /*03c0*/  @!P0 LDG.E.U16 R15, desc[UR6][R10.64] ;  /* 0x000000060a0f8981 */ /* 0x002ea2000c1e1500 */
[----:B------:R-:W-:-:S03]  /*03d0*/  IADD3 R3, PT, PT, R3, 0x80, RZ ;  /* 0x0000008003037810 */ /* 0x000fc60007ffe0ff */
[----:B--2---:R1:W-:Y:S04]  /*03e0*/  STG.E.U16 desc[UR6][R12.64], R15 ;  /* 0x0000000f0c007986 */ /* 0x0043e8000c101506 */
.L_x_1108:
[----:B------:R-:W-:Y:S05]  /*03f0*/  BSYNC.RECONVERGENT B0 ;  /* 0x0000000000007941 */ /* 0x000fea0003800200 */
.L_x_1105:
[----:B------:R-:W-:Y:S05]  /*0400*/  WARPSYNC.ALL ;  /* 0x0000000000007948 */ /* 0x000fea0003800000 */
[----:B------:R-:W-:-:S13]  /*0410*/  ISETP.GE.AND P0, PT, R3, UR4, PT ;  /* 0x0000000403007c0c */ /* 0x000fda000bf06270 */
[----:B------:R-:W-:Y:S05]  /*0420*/  @P0 EXIT ;  /* 0x000000000000094d */ /* 0x000fea0003800000 */
[----:B------:R-:W2:Y:S02]  /*0430*/  LDC.64 R2, c[0x0][0x658] ;  /* 0x00019600ff027b82 */ /* 0x000ea40000000a00 */
[----:B--2---:R-:W2:Y:S02]  /*0440*/  LDG.E.U8 R2, desc[UR6][R2.64] ;  /* 0x0000000602027981 */ /* 0x004ea4000c1e1100 */
[----:B--2---:R-:W-:-:S13]  /*0450*/  ISETP.NE.AND P0, PT, R2, RZ, PT ;  /* 0x000000ff0200720c */ /* 0x004fda0003f05270 */
[----:B------:R-:W-:Y:S05]  /*0460*/  @!P0 BRA `(.L_x_1109) ;  /* 0x0000000000248947 */ /* 0x000fea0003800000 */
[----:B------:R-:W2:Y:S08]  /*0470*/  LDC.64 R2, c[0x0][0x660] ;  /* 0x00019800ff027b82 */ /* 0x000eb00000000a00 */
[----:B------:R-:W3:Y:S01]  /*0480*/  LDC.64 R4, c[0x0][0x668] ;  /* 0x00019a00ff047b82 */ /* 0x000ee20000000a00 */
[----:B--2---:R-:W3:Y:S07]  /*0490*/  LDG.E.64 R2, desc[UR6][R2.64] ;  /* 0x0000000602027981 */ /* 0x004eee000c1e1b00 */
[----:B------:R-:W2:Y:S01]  /*04a0*/  LDC.64 R6, c[0x0][0x648] ;  /* 0x00019200ff067b82 */ /* 0x000ea20000000a00 */
[----:B---3--:R-:W-:-:S04]  /*04b0*/  LEA R4, P0, R2, R4, 0x1 ;  /* 0x0000000402047211 */ /* 0x008fc800078008ff */
[----:B------:R-:W-:-:S06]  /*04c0*/  LEA.HI.X R5, R2, R5, R3, 0x1, P0 ;  /* 0x0000000502057211 */ /* 0x000fcc00000f0c03 */
[----:B------:R-:W2:Y:S04]  /*04d0*/  LDG.E.U16 R5, desc[UR6][R4.64] ;  /* 0x0000000604057981 */ /* 0x000ea8000c1e1500 */
[----:B--2---:R-:W-:Y:S01]  /*04e0*/  STG.E.U16 desc[UR6][R6.64], R5 ;  /* 0x0000000506007986 */ /* 0x004fe2000c101506 */
[----:B------:R-:W-:Y:S05]  /*04f0*/  EXIT ;  /* 0x000000000000794d */ /* 0x000fea0003800000 */
.L_x_1109:
[----:B------:R-:W2:Y:S02]  /*0500*/  LDC.64 R2, c[0x0][0x650] ;  /* 0x00019400ff027b82 */ /* 0x000ea40000000a00 */
[----:B--2---:R-:W2:Y:S06]  /*0510*/  LDG.E.U16 R3, desc[UR6][R2.64] ;  /* 0x0000000602037981 */ /* 0x004eac000c1e1500 */
[----:B------:R-:W2:Y:S02]  /*0520*/  LDC.64 R4, c[0x0][0x648] ;  /* 0x00019200ff047b82 */ /* 0x000ea40000000a00 */
[----:B--2---:R-:W-:Y:S01]  /*0530*/  STG.E.U16 desc[UR6][R4.64], R3 ;  /* 0x0000000304007986 */ /* 0x004fe2000c101506 */
[----:B------:R-:W-:Y:S05]  /*0540*/  EXIT ;  /* 0x000000000000794d */ /* 0x000fea0003800000 */
.L_x_1104:
[----:B------:R-:W0:Y:S01]  /*0550*/  LDCU UR4, c[0x0][0x380] ;  /* 0x00007000ff0477ac */ /* 0x000e220008000800 */
[----:B------:R-:W-:Y:S01]  /*0560*/  IADD3 R2, PT, PT, R2, -0x1, RZ ;  /* 0xffffffff02027810 */ /* 0x000fe20007ffe0ff */
[----:B------:R-:W-:Y:S04]  /*0570*/  BSSY.RECONVERGENT B0, `(.L_x_1110) ;  /* 0x00004ab000007945 */ /* 0x000fe80003800200 */
[----:B------:R-:W-:Y:S01]  /*0580*/  BSSY.RELIABLE B1, `(.L_x_1111) ;  /* 0x000031f000017945 */ /* 0x000fe20003800100 */
[----:B------:R-:W-:-:S04]  /*0590*/  VIMNMX.U32 R0, PT, PT, R2, 0x18, PT ;  /* 0x0000001802007848 */ /* 0x000fc80003fe0000 */
[----:B------:R-:W-:Y:S02]  /*05a0*/  IADD3 R0, PT, PT, R0, 0x1, RZ ;  /* 0x0000000100007810 */ /* 0x000fe40007ffe0ff */
[----:B0-----:R-:W-:-:S13]  /*05b0*/  ISETP.GE.AND P0, PT, R3, UR4, PT ;  /* 0x0000000403007c0c */ /* 0x001fda000bf06270 */
[----:B------:R-:W-:Y:S05]  /*05c0*/  @P0 BRA `(.L_x_1112) ;  /* 0x00000030005c0947 */ /* 0x000fea0003800000 */
[----:B------:R-:W0:Y:S01]  /*05d0*/  LDCU.64 UR8, c[0x0][0x390] ;  /* 0x00007200ff0877ac */ /* 0x000e220008000a00 */
[----:B------:R-:W-:Y:S01]  /*05e0*/  HFMA2 R4, -RZ, RZ, 0, 0 ;  /* 0x00000000ff047431 */ /* 0x000fe200000001ff */
[----:B------:R-:W-:Y:S01]  /*05f0*/  MOV R5, R3 ;  /* 0x0000000300057202 */ /* 0x000fe20000000f00 */
[----:B------:R-:W1:Y:S01]  /*0600*/  LDCU UR5, c[0x0][0x38c] ;  /* 0x00007180ff0577ac */ /* 0x000e620008000800 */
[----:B------:R-:W-:Y:S01]  /*0610*/  ISETP.NE.AND P0, PT, R2, RZ, PT ;  /* 0x000000ff0200720c */ /* 0x000fe20003f05270 */
[----:B------:R-:W2:Y:S01]  /*0620*/  LDCU.64 UR10, c[0x0][0x4b8] ;  /* 0x00009700ff0a77ac */ /* 0x000ea20008000a00 */
[----:B------:R-:W3:Y:S01]  /*0630*/  LDCU.64 UR12, c[0x0][0x4c0] ;  /* 0x00009800ff0c77ac */ /* 0x000ee20008000a00 */
        /* <DEDUP_REMOVED lines=8> */
[----:B------:R-:W-:Y:S06]  /*06c0*/  @!P0 BRA `(.L_x_1113) ;  /* 0x0000001400948947 */ /* 0x000fec0003800000 */
[----:B------:R-:W0:Y:S01]  /*06d0*/  LDCU.64 UR8, c[0x0][0x398] ;  /* 0x00007300ff0877ac */ /* 0x000e220008000a00 */
[----:B------:R-:W-:Y:S02]  /*06e0*/  MOV R8, RZ ;  /* 0x000000ff00087202 */ /* 0x000fe40000000f00 */
[----:B------:R-:W-:Y:S01]  /*06f0*/  ISETP.NE.AND P0, PT, R0, 0x2, PT ;  /* 0x000000020000780c */ /* 0x000fe20003f05270 */
[----:B------:R-:W1:Y:S01]  /*0700*/  LDCU UR5, c[0x0][0x3a0] ;  /* 0x00007400ff0577ac */ /* 0x000e620008000800 */
[----:B------:R-:W2:Y:S01]  /*0710*/  LDCU.64 UR10, c[0x0][0x4c8] ;  /* 0x00009900ff0a77ac */ /* 0x000ea20008000a00 */
[----:B------:R-:W3:Y:S01]  /*0720*/  LDCU.64 UR12, c[0x0][0x4d0] ;  /* 0x00009a00ff0c77ac */ /* 0x000ee20008000a00 */
        /* <DEDUP_REMOVED lines=8> */
[----:B------:R-:W-:Y:S06]  /*07b0*/  @!P0 BRA `(.L_x_1113) ;  /* 0x0000001400588947 */ /* 0x000fec0003800000 */
[----:B------:R-:W0:Y:S01]  /*07c0*/  LDCU.64 UR8, c[0x0][0x3a8] ;  /* 0x00007500ff0877ac */ /* 0x000e220008000a00 */
[----:B------:R-:W-:Y:S01]  /*07d0*/  HFMA2 R10, -RZ, RZ, 0, 0 ;  /* 0x00000000ff0a7431 */ /* 0x000fe200000001ff */
[----:B------:R-:W-:Y:S01]  /*07e0*/  ISETP.NE.AND P0, PT, R0, 0x3, PT ;  /* 0x000000030000780c */ /* 0x000fe20003f05270 */
        /* <DEDUP_REMOVED lines=312> */
[----:B------:R-:W-:Y:S01]  /*1b70*/  ISETP.NE.AND P0, PT, R0, 0x18, PT ;  /* 0x000000180000780c */ /* 0x000fe20003f05270 */
[----:B------:R-:W0:Y:S01]  /*1b80*/  LDCU.64 UR8, c[0x0][0x4a0] ;  /* 0x00009400ff0877ac */ /* 0x000e220008000a00 */
[----:B------:R-:W-:Y:S01]  /*1b90*/  HFMA2 R8, -RZ, RZ, 0, 0 ;  /* 0x00000000ff087431 */ /* 0x000fe200000001ff */
[----:B------:R-:W1:Y:S01]  /*1ba0*/  LDCU UR5, c[0x0][0x4a8] ;  /* 0x00009500ff0577ac */ /* 0x000e620008000800 */
[----:B------:R-:W2:Y:S09]  /*1bb0*/  LDCU.64 UR10, c[0x0][0x628] ;  /* 0x0000c500ff0a77ac */ /* 0x000eb20008000a00 */
[----:B------:R-:W3:Y:S01]  /*1bc0*/  @P0 LDC.64 R16, c[0x0][0x4b0] ;  /* 0x00012c00ff100b82 */ /* 0x000ee20000000a00 */
[----:B------:R-:W4:Y:S01]  /*1bd0*/  LDCU.64 UR12, c[0x0][0x630] ;  /* 0x0000c600ff0c77ac */ /* 0x000f220008000a00 */
[----:B0-----:R-:W-:-:S06]  /*1be0*/  IMAD.HI.U32 R14, R9, UR9, R8 ;  /* 0x00000009090e7c27 */ /* 0x001fcc000f8e0008 */
[----:B------:R-:W0:Y:S01]  /*1bf0*/  @P0 LDC R19, c[0x0][0x4ac] ;  /* 0x00012b00ff130b82 */ /* 0x000e220000000800 */
[----:B-1----:R-:W-:Y:S02]  /*1c00*/  SHF.R.U32.HI R15, RZ, UR5, R14 ;  /* 0x00000005ff0f7c19 */ /* 0x002fe4000801160e */
[----:B------:R-:W-:Y:S02]  /*1c10*/  @P0 MOV R14, RZ ;  /* 0x000000ff000e0202 */ /* 0x000fe40000000f00 */
[----:B------:R-:W-:-:S03]  /*1c20*/  IADD3 R8, PT, PT, -R15, RZ, RZ ;  /* 0x000000ff0f087210 */ /* 0x000fc60007ffe1ff */
[----:B------:R-:W1:Y:S02]  /*1c30*/  @P0 LDC.64 R12, c[0x0][0x638] ;  /* 0x00018e00ff0c0b82 */ /* 0x000e640000000a00 */
[----:B------:R-:W-:-:S06]  /*1c40*/  IMAD R8, R8, UR8, R9 ;  /* 0x0000000808087c24 */ /* 0x000fcc000f8e0209 */
[----:B------:R-:W5:Y:S01]  /*1c50*/  @P0 LDC.64 R10, c[0x0][0x640] ;  /* 0x00019000ff0a0b82 */ /* 0x000f620000000a00 */
[----:B---3--:R-:W-:-:S04]  /*1c60*/  @P0 IMAD.HI.U32 R16, R15, R16, R14 ;  /* 0x000000100f100227 */ /* 0x008fc800078e000e */
[C---:B--2---:R-:W-:Y:S01]  /*1c70*/  IMAD R5, R8.reuse, UR10, R5 ;  /* 0x0000000a08057c24 */ /* 0x044fe2000f8e0205 */
[----:B------:R-:W-:Y:S01]  /*1c80*/  @P0 SHF.R.U32.HI R16, RZ, R17, R16 ;  /* 0x00000011ff100219 */ /* 0x000fe20000011610 */
[C---:B------:R-:W-:Y:S02]  /*1c90*/  IMAD R4, R8.reuse, UR11, R4 ;  /* 0x0000000b08047c24 */ /* 0x040fe4000f8e0204 */
[----:B----4-:R-:W-:Y:S01]  /*1ca0*/  IMAD R7, R8, UR12, R7 ;  /* 0x0000000c08077c24 */ /* 0x010fe2000f8e0207 */
[----:B------:R-:W-:Y:S01]  /*1cb0*/  @P0 IADD3 R14, PT, PT, -R16, RZ, RZ ;  /* 0x000000ff100e0210 */ /* 0x000fe20007ffe1ff */
[----:B------:R-:W-:-:S04]  /*1cc0*/  IMAD R6, R8, UR13, R6 ;  /* 0x0000000d08067c24 */ /* 0x000fc8000f8e0206 */
[----:B0-----:R-:W-:-:S04]  /*1cd0*/  @P0 IMAD R14, R14, R19, R15 ;  /* 0x000000130e0e0224 */ /* 0x001fc800078e020f */
[C---:B-1----:R-:W-:Y:S02]  /*1ce0*/  @P0 IMAD R5, R14.reuse, R12, R5 ;  /* 0x0000000c0e050224 */ /* 0x042fe400078e0205 */
[C---:B------:R-:W-:Y:S02]  /*1cf0*/  @P0 IMAD R4, R14.reuse, R13, R4 ;  /* 0x0000000d0e040224 */ /* 0x040fe400078e0204 */
[C---:B-----5:R-:W-:Y:S02]  /*1d00*/  @P0 IMAD R7, R14.reuse, R10, R7 ;  /* 0x0000000a0e070224 */ /* 0x060fe400078e0207 */
[----:B------:R-:W-:-:S07]  /*1d10*/  @P0 IMAD R6, R14, R11, R6 ;  /* 0x0000000b0e060224 */ /* 0x000fce00078e0206 */
.L_x_1113:
[----:B------:R-:W0:Y:S01]  /*1d20*/  LDCU.128 UR8, c[0x0][0x650] ;  /* 0x0000ca00ff0877ac */ /* 0x000e220008000c00 */
[----:B------:R-:W1:Y:S01]  /*1d30*/  LDC.64 R10, c[0x0][0x660] ;  /* 0x00019800ff0a7b82 */ /* 0x000e620000000a00 */
[----:B0-----:R-:W-:-:S04]  /*1d40*/  IADD3 R8, P0, PT, R7, UR10, RZ ;  /* 0x0000000a07087c10 */ /* 0x001fc8000ff1e0ff */
[----:B------:R-:W-:-:S05]  /*1d50*/  IADD3.X R9, PT, PT, RZ, UR11, RZ, P0, !PT ;  /* 0x0000000bff097c10 */ /* 0x000fca00087fe4ff */
[----:B------:R-:W2:Y:S02]  /*1d60*/  LDG.E.U8 R8, desc[UR6][R8.64] ;  /* 0x0000000608087981 */ /* 0x000ea4000c1e1100 */
[----:B--2---:R-:W-:-:S13]  /*1d70*/  ISETP.NE.AND P0, PT, R8, RZ, PT ;  /* 0x000000ff0800720c */ /* 0x004fda0003f05270 */
[----:B-1----:R-:W-:-:S04]  /*1d80*/  @P0 IADD3 R6, P1, PT, R6, R10, RZ ;  /* 0x0000000a06060210 */ /* 0x002fc80007f3e0ff */
[----:B------:R-:W-:Y:S02]  /*1d90*/  @P0 IADD3.X R7, PT, PT, RZ, R11, RZ, P1, !PT ;  /* 0x0000000bff070210 */ /* 0x000fe40000ffe4ff */
[----:B------:R-:W0:Y:S04]  /*1da0*/  LDC.64 R10, c[0x0][0x668] ;  /* 0x00019a00ff0a7b82 */ /* 0x000e280000000a00 */
[----:B------:R-:W0:Y:S02]  /*1db0*/  @P0 LDG.E.64 R6, desc[UR6][R6.64] ;  /* 0x0000000606060981 */ /* 0x000e24000c1e1b00 */
[----:B0-----:R-:W-:-:S04]  /*1dc0*/  @P0 LEA R10, P1, R6, R10, 0x1 ;  /* 0x0000000a060a0211 */ /* 0x001fc800078208ff */
[----:B------:R-:W-:-:S05]  /*1dd0*/  @P0 LEA.HI.X R11, R6, R11, R7, 0x1, P1 ;  /* 0x0000000b060b0211 */ /* 0x000fca00008f0c07 */
[----:B------:R-:W2:Y:S01]  /*1de0*/  @P0 LDG.E.U16 R15, desc[UR6][R10.64] ;  /* 0x000000060a0f0981 */ /* 0x000ea2000c1e1500 */
[----:B------:R-:W-:-:S04]  /*1df0*/  IADD3 R12, P1, PT, R4, UR8, RZ ;  /* 0x00000008040c7c10 */ /* 0x000fc8000ff3e0ff */
[----:B------:R-:W-:Y:S01]  /*1e00*/  IADD3.X R13, PT, PT, RZ, UR9, RZ, P1, !PT ;  /* 0x00000009ff0d7c10 */ /* 0x000fe20008ffe4ff */
[----:B------:R-:W0:Y:S04]  /*1e10*/  LDCU.64 UR8, c[0x0][0x648] ;  /* 0x0000c900ff0877ac */ /* 0x000e280008000a00 */
[----:B------:R-:W2:Y:S01]  /*1e20*/  @!P0 LDG.E.U16 R15, desc[UR6][R12.64] ;  /* 0x000000060c0f8981 */ /* 0x000ea2000c1e1500 */
[----:B0-----:R-:W-:Y:S02]  /*1e30*/  IADD3 R4, P0, PT, R5, UR8, RZ ;  /* 0x0000000805047c10 */ /* 0x001fe4000ff1e0ff */
[----:B------:R-:W-:Y:S02]  /*1e40*/  IADD3 R3, PT, PT, R3, 0x80, RZ ;  /* 0x0000008003037810 */ /* 0x000fe40007ffe0ff */
[----:B------:R-:W-:-:S02]  /*1e50*/  IADD3.X R5, PT, PT, RZ, UR9, RZ, P0, !PT ;  /* 0x00000009ff057c10 */ /* 0x000fc400087fe4ff */
[----:B------:R-:W-:-:S13]  /*1e60*/  ISETP.GE.AND P0, PT, R3, UR4, PT ;  /* 0x0000000403007c0c */ /* 0x000fda000bf06270 */
[----:B------:R-:W-:Y:S05]  /*1e70*/  @P0 BREAK.RELIABLE B1 ;  /* 0x0000000000010942 */ /* 0x000fea0003800100 */
[----:B--2---:R0:W-:Y:S01]  /*1e80*/  STG.E.U16 desc[UR6][R4.64], R15 ;  /* 0x0000000f04007986 */ /* 0x0041e2000c101506 */
[----:B------:R-:W-:Y:S05]  /*1e90*/  @P0 BRA `(.L_x_1114) ;  /* 0x0000003000600947 */ /* 0x000fea0003800000 */
[----:B------:R-:W1:Y:S01]  /*1ea0*/  LDCU.64 UR8, c[0x0][0x390] ;  /* 0x00007200ff0877ac */ /* 0x000e620008000a00 */
[----:B0-----:R-:W-:Y:S01]  /*1eb0*/  HFMA2 R4, -RZ, RZ, 0, 0 ;  /* 0x00000000ff047431 */ /* 0x001fe200000001ff */
[----:B------:R-:W-:Y:S01]  /*1ec0*/  MOV R5, R3 ;  /* 0x0000000300057202 */ /* 0x000fe20000000f00 */
[----:B------:R-:W0:Y:S01]  /*1ed0*/  LDCU UR5, c[0x0][0x38c] ;  /* 0x00007180ff0577ac */ /* 0x000e220008000800 */
[----:B------:R-:W-:Y:S01]  /*1ee0*/  ISETP.NE.AND P0, PT, R2, RZ, PT ;  /* 0x000000ff0200720c */ /* 0x000fe20003f05270 */
[----:B------:R-:W2:Y:S01]  /*1ef0*/  LDCU.64 UR10, c[0x0][0x4b8] ;  /* 0x00009700ff0a77ac */ /* 0x000ea20008000a00 */
[----:B------:R-:W3:Y:S01]  /*1f00*/  LDCU.64 UR12, c[0x0][0x4c0] ;  /* 0x00009800ff0c77ac */ /* 0x000ee20008000a00 */
[----:B-1----:R-:W-:-:S05]  /*1f10*/  IMAD.HI.U32 R8, R3, UR8, R4 ;  /* 0x0000000803087c27 */ /* 0x002fca000f8e0004 */
[----:B------:R-:W-:-:S04]  /*1f20*/  SHF.R.U32.HI R9, RZ, UR9, R8 ;  /* 0x00000009ff097c19 */ /* 0x000fc80008011608 */
[----:B------:R-:W-:-:S05]  /*1f30*/  IADD3 R6, PT, PT, -R9, RZ, RZ ;  /* 0x000000ff09067210 */ /* 0x000fca0007ffe1ff */
[----:B0-----:R-:W-:-:S04]  /*1f40*/  IMAD R6, R6, UR5, R3 ;  /* 0x0000000506067c24 */ /* 0x001fc8000f8e0203 */
        /* <DEDUP_REMOVED lines=362> */
.L_x_1115:
        /* <DEDUP_REMOVED lines=19> */
[----:B------:R-:W-:-:S05]  /*3720*/  IADD3.X R5, PT, PT, RZ, UR9, RZ, P0, !PT ;  /* 0x00000009ff057c10 */ /* 0x000fca00087fe4ff */
[----:B--2---:R0:W-:Y:S04]  /*3730*/  STG.E.U16 desc[UR6][R4.64], R15 ;  /* 0x0000000f04007986 */ /* 0x0041e8000c101506 */
.L_x_1112:
[----:B------:R-:W-:-:S13]  /*3740*/  ISETP.GE.AND P0, PT, R3, UR4, PT ;  /* 0x0000000403007c0c */ /* 0x000fda000bf06270 */
[----:B------:R-:W-:Y:S05]  /*3750*/  @P0 BREAK.RELIABLE B1 ;  /* 0x0000000000010942 */ /* 0x000fea0003800100 */
[----:B------:R-:W-:Y:S05]  /*3760*/  @P0 BRA `(.L_x_1114) ;  /* 0x00000018002c0947 */ /* 0x000fea0003800000 */
[----:B------:R-:W-:Y:S05]  /*3770*/  BSYNC.RELIABLE B1 ;  /* 0x0000000000017941 */ /* 0x000fea0003800100 */
.L_x_1111:
        /* <DEDUP_REMOVED lines=373> */
.L_x_1116:
        /* <DEDUP_REMOVED lines=21> */
.L_x_1114:
[----:B------:R-:W-:Y:S05]  /*5020*/  BSYNC.RECONVERGENT B0 ;  /* 0x0000000000007941 */ /* 0x000fea0003800200 */
.L_x_1110:
[----:B------:R-:W-:Y:S05]  /*5030*/  WARPSYNC.ALL ;  /* 0x0000000000007948 */ /* 0x000fea0003800000 */
[----:B------:R-:W-:-:S13]  /*5040*/  ISETP.GE.AND P0, PT, R3, UR4, PT ;  /* 0x0000000403007c0c */ /* 0x000fda000bf06270 */
[----:B------:R-:W-:Y:S05]  /*5050*/  @P0 EXIT ;  /* 0x000000000000094d */ /* 0x000fea0003800000 */
[----:B------:R-:W2:Y:S01]  /*5060*/  LDCU.64 UR4, c[0x0][0x390] ;  /* 0x00007200ff0477ac */ /* 0x000ea20008000a00 */
[----:B01----:R-:W-:Y:S01]  /*5070*/  HFMA2 R4, -RZ, RZ, 0, 0 ;  /* 0x00000000ff047431 */ /* 0x003fe200000001ff */
[----:B------:R-:W-:Y:S01]  /*5080*/  MOV R5, R3 ;  /* 0x0000000300057202 */ /* 0x000fe20000000f00 */
[----:B------:R-:W0:Y:S01]  /*5090*/  LDCU UR8, c[0x0][0x38c] ;  /* 0x00007180ff0877ac */ /* 0x000e220008000800 */
[----:B------:R-:W-:Y:S01]  /*50a0*/  ISETP.NE.AND P0, PT, R2, RZ, PT ;  /* 0x000000ff0200720c */ /* 0x000fe20003f05270 */
[----:B------:R-:W1:Y:S01]  /*50b0*/  LDCU.64 UR10, c[0x0][0x4b8] ;  /* 0x00009700ff0a77ac */ /* 0x000e620008000a00 */
[----:B------:R-:W3:Y:S01]  /*50c0*/  LDCU.64 UR12, c[0x0][0x4c0] ;  /* 0x00009800ff0c77ac */ /* 0x000ee20008000a00 */
[----:B--2---:R-:W-:-:S05]  /*50d0*/  IMAD.HI.U32 R6, R3, UR4, R4 ;  /* 0x0000000403067c27 */ /* 0x004fca000f8e0004 */
[----:B------:R-:W-:-:S04]  /*50e0*/  SHF.R.U32.HI R7, RZ, UR5, R6 ;  /* 0x00000005ff077c19 */ /* 0x000fc80008011606 */
[----:B------:R-:W-:-:S05]  /*50f0*/  IADD3 R4, PT, PT, -R7, RZ, RZ ;  /* 0x000000ff07047210 */ /* 0x000fca0007ffe1ff */
[----:B0-----:R-:W-:-:S04]  /*5100*/  IMAD R4, R4, UR8, R3 ;  /* 0x0000000804047c24 */ /* 0x001fc8000f8e0203 */
[C---:B-1----:R-:W-:Y:S02]  /*5110*/  IMAD R3, R4.reuse, UR10, RZ ;  /* 0x0000000a04037c24 */ /* 0x042fe4000f8e02ff */
        /* <DEDUP_REMOVED lines=340> */
[----:B0-----:R-:W-:-:S07]  /*6660*/  IMAD.HI.U32 R12, R7, UR9, R6 ;  /* 0x00000009070c7c27 */ /* 0x001fce000f8e0006 */
[----:B------:R-:W0:Y:S01]  /*6670*/  @P0 LDC R17, c[0x0][0x4ac] ;  /* 0x00012b00ff110b82 */ /* 0x000e220000000800 */
[----:B-1----:R-:W-:Y:S01]  /*6680*/  SHF.R.U32.HI R13, RZ, UR4, R12 ;  /* 0x00000004ff0d7c19 */ /* 0x002fe2000801160c */
[----:B------:R-:W1:Y:S01]  /*6690*/  LDCU.64 UR4, c[0x0][0x630] ;  /* 0x0000c600ff0477ac */ /* 0x000e620008000a00 */
[----:B------:R-:W-:Y:S02]  /*66a0*/  @P0 MOV R12, RZ ;  /* 0x000000ff000c0202 */ /* 0x000fe40000000f00 */
[----:B------:R-:W-:-:S03]  /*66b0*/  IADD3 R6, PT, PT, -R13, RZ, RZ ;  /* 0x000000ff0d067210 */ /* 0x000fc60007ffe1ff */
[----:B------:R-:W4:Y:S02]  /*66c0*/  @P0 LDC.64 R8, c[0x0][0x638] ;  /* 0x00018e00ff080b82 */ /* 0x000f240000000a00 */
[----:B------:R-:W-:-:S06]  /*66d0*/  IMAD R6, R6, UR8, R7 ;  /* 0x0000000806067c24 */ /* 0x000fcc000f8e0207 */
[----:B------:R-:W5:Y:S01]  /*66e0*/  @P0 LDC.64 R10, c[0x0][0x640] ;  /* 0x00019000ff0a0b82 */ /* 0x000f620000000a00 */
[----:B---3--:R-:W-:-:S04]  /*66f0*/  @P0 IMAD.HI.U32 R0, R13, R14, R12 ;  /* 0x0000000e0d000227 */ /* 0x008fc800078e000c */
[C---:B--2---:R-:W-:Y:S01]  /*6700*/  IMAD R3, R6.reuse, UR10, R3 ;  /* 0x0000000a06037c24 */ /* 0x044fe2000f8e0203 */
[----:B------:R-:W-:Y:S01]  /*6710*/  @P0 SHF.R.U32.HI R0, RZ, R15, R0 ;  /* 0x0000000fff000219 */ /* 0x000fe20000011600 */
[C---:B------:R-:W-:Y:S02]  /*6720*/  IMAD R2, R6.reuse, UR11, R2 ;  /* 0x0000000b06027c24 */ /* 0x040fe4000f8e0202 */
[----:B-1----:R-:W-:Y:S01]  /*6730*/  IMAD R5, R6, UR4, R5 ;  /* 0x0000000406057c24 */ /* 0x002fe2000f8e0205 */
[----:B------:R-:W-:Y:S01]  /*6740*/  @P0 IADD3 R12, PT, PT, -R0, RZ, RZ ;  /* 0x000000ff000c0210 */ /* 0x000fe20007ffe1ff */
[----:B------:R-:W-:-:S04]  /*6750*/  IMAD R4, R6, UR5, R4 ;  /* 0x0000000506047c24 */ /* 0x000fc8000f8e0204 */
[----:B0-----:R-:W-:-:S04]  /*6760*/  @P0 IMAD R12, R17, R12, R13 ;  /* 0x0000000c110c0224 */ /* 0x001fc800078e020d */
[C---:B----4-:R-:W-:Y:S02]  /*6770*/  @P0 IMAD R3, R12.reuse, R8, R3 ;  /* 0x000000080c030224 */ /* 0x050fe400078e0203 */
[C---:B------:R-:W-:Y:S02]  /*6780*/  @P0 IMAD R2, R12.reuse, R9, R2 ;  /* 0x000000090c020224 */ /* 0x040fe400078e0202 */
[C---:B-----5:R-:W-:Y:S02]  /*6790*/  @P0 IMAD R5, R12.reuse, R10, R5 ;  /* 0x0000000a0c050224 */ /* 0x060fe400078e0205 */
[----:B------:R-:W-:-:S07]  /*67a0*/  @P0 IMAD R4, R12, R11, R4 ;  /* 0x0000000b0c040224 */ /* 0x000fce00078e0204 */
.L_x_1117:
[----:B------:R-:W0:Y:S01]  /*67b0*/  LDCU.128 UR8, c[0x0][0x650] ;  /* 0x0000ca00ff0877ac */ /* 0x000e220008000c00 */
[----:B------:R-:W1:Y:S01]  /*67c0*/  LDCU.64 UR4, c[0x0][0x660] ;  /* 0x0000cc00ff0477ac */ /* 0x000e620008000a00 */
[----:B0-----:R-:W-:-:S04]  /*67d0*/  IADD3 R6, P0, PT, R5, UR10, RZ ;  /* 0x0000000a05067c10 */ /* 0x001fc8000ff1e0ff */
[----:B------:R-:W-:-:S05]  /*67e0*/  IADD3.X R7, PT, PT, RZ, UR11, RZ, P0, !PT ;  /* 0x0000000bff077c10 */ /* 0x000fca00087fe4ff */
[----:B------:R-:W2:Y:S01]  /*67f0*/  LDG.E.U8 R6, desc[UR6][R6.64] ;  /* 0x0000000606067981 */ /* 0x000ea2000c1e1100 */
[----:B-1----:R-:W-:-:S04]  /*6800*/  IADD3 R4, P1, PT, R4, UR4, RZ ;  /* 0x0000000404047c10 */ /* 0x002fc8000ff3e0ff */
[----:B------:R-:W-:Y:S01]  /*6810*/  IADD3.X R5, PT, PT, RZ, UR5, RZ, P1, !PT ;  /* 0x00000005ff057c10 */ /* 0x000fe20008ffe4ff */
[----:B------:R-:W0:Y:S01]  /*6820*/  LDCU.64 UR4, c[0x0][0x648] ;  /* 0x0000c900ff0477ac */ /* 0x000e220008000a00 */
[----:B--2---:R-:W-:-:S13]  /*6830*/  ISETP.NE.AND P0, PT, R6, RZ, PT ;  /* 0x000000ff0600720c */ /* 0x004fda0003f05270 */
[----:B------:R-:W2:Y:S01]  /*6840*/  @P0 LDG.E.64 R4, desc[UR6][R4.64] ;  /* 0x0000000604040981 */ /* 0x000ea2000c1e1b00 */
[----:B------:R-:W2:Y:S02]  /*6850*/  @P0 LDC.64 R8, c[0x0][0x668] ;  /* 0x00019a00ff080b82 */ /* 0x000ea40000000a00 */
[----:B--2---:R-:W-:-:S04]  /*6860*/  @P0 LEA R8, P1, R4, R8, 0x1 ;  /* 0x0000000804080211 */ /* 0x004fc800078208ff */
[----:B------:R-:W-:-:S05]  /*6870*/  @P0 LEA.HI.X R9, R4, R9, R5, 0x1, P1 ;  /* 0x0000000904090211 */ /* 0x000fca00008f0c05 */
[----:B------:R-:W2:Y:S01]  /*6880*/  @P0 LDG.E.U16 R13, desc[UR6][R8.64] ;  /* 0x00000006080d0981 */ /* 0x000ea2000c1e1500 */
[----:B------:R-:W-:-:S04]  /*6890*/  IADD3 R10, P1, PT, R2, UR8, RZ ;  /* 0x00000008020a7c10 */ /* 0x000fc8000ff3e0ff */
[----:B------:R-:W-:-:S05]  /*68a0*/  IADD3.X R11, PT, PT, RZ, UR9, RZ, P1, !PT ;  /* 0x00000009ff0b7c10 */ /* 0x000fca0008ffe4ff */
[----:B------:R-:W2:Y:S01]  /*68b0*/  @!P0 LDG.E.U16 R13, desc[UR6][R10.64] ;  /* 0x000000060a0d8981 */ /* 0x000ea2000c1e1500 */
[----:B0-----:R-:W-:-:S04]  /*68c0*/  IADD3 R2, P0, PT, R3, UR4, RZ ;  /* 0x0000000403027c10 */ /* 0x001fc8000ff1e0ff */
[----:B------:R-:W-:-:S05]  /*68d0*/  IADD3.X R3, PT, PT, RZ, UR5, RZ, P0, !PT ;  /* 0x00000005ff037c10 */ /* 0x000fca00087fe4ff */
[----:B--2---:R-:W-:Y:S01]  /*68e0*/  STG.E.U16 desc[UR6][R2.64], R13 ;  /* 0x0000000d02007986 */ /* 0x004fe2000c101506 */
[----:B------:R-:W-:Y:S05]  /*68f0*/  EXIT ;  /* 0x000000000000794d */ /* 0x000fea0003800000 */
.L_x_1118:
        /* <DEDUP_REMOVED lines=16> */
.L_x_41860:


//--------------------- .text._ZN2at6native27unrolled_elementwise_kernelIZZZNS0_28launch_masked_scatter_kernelERKNS_10TensorBaseES4_S4_S4_ENKUlvE_clEvENKUlvE10_clEvEUlN3c104HalfEblE_St5arrayIPcLm4EELi4E23TrivialOffsetCalculatorILi3EjESD_ILi1EjENS0_6memory15LoadWithoutCastENSG_16StoreWithoutCastEEEviT_T0_T2_T3_T4_T5_ --------------------------
	.section	.text._ZN2at6native27unrolled_elementwise_kernelIZZZNS0_28launch_masked_scatter_kernelERKNS_10TensorBaseES4_S4_S4_ENKUlvE_clEvENKUlvE10_clEvEUlN3c104HalfEblE_St5arrayIPcLm4EELi4E23TrivialOffsetCalculatorILi3EjESD_ILi1EjENS0_6memory15LoadWithoutCastENSG_16StoreWithoutCastEEEviT_T0_T2_T3_T4_T5_,"ax",@progbits
	.align	128
        .global         _ZN2at6native27unrolled_elementwise_kernelIZZZNS0_28launch_masked_scatter_kernelERKNS_10TensorBaseES4_S4_S4_ENKUlvE_clEvENKUlvE10_clEvEUlN3c104HalfEblE_St5arrayIPcLm4EELi4E23TrivialOffsetCalculatorILi3EjESD_ILi1EjENS0_6memory15LoadWithoutCastENSG_16StoreWithoutCastEEEviT_T0_T2_T3_T4_T5_
        .type           _ZN2at6native27unrolled_elementwise_kernelIZZZNS0_28launch_masked_scatter_kernelERKNS_10TensorBaseES4_S4_S4_ENKUlvE_clEvENKUlvE10_clEvEUlN3c104HalfEblE_St5arrayIPcLm4EELi4E23TrivialOffsetCalculatorILi3EjESD_ILi1EjENS0_6memory15LoadWithoutCastENSG_16StoreWithoutCastEEEviT_T0_T2_T3_T4_T5_,@function
        .size           _ZN2at6native27unrolled_elementwise_kernelIZZZNS0_28launch_masked_scatter_kernelERKNS_10TensorBaseES4_S4_S4_ENKUlvE_clEvENKUlvE10_clEvEUlN3c104HalfEblE_St5arrayIPcLm4EELi4E23TrivialOffsetCalculatorILi3EjESD_ILi1EjENS0_6memory15LoadWithoutCastENSG_16StoreWithoutCastEEEviT_T0_T2_T3_T4_T5_,(.L_x_41861 - _ZN2at6native27unrolled_elementwise_kernelIZZZNS0_28launch_masked_scatter_kernelERKNS_10TensorBaseES4_S4_S4_ENKUlvE_clEvENKUlvE10_clEvEUlN3c104HalfEblE_St5arrayIPcLm4EELi4E23TrivialOffsetCalculatorILi3EjESD_ILi1EjENS0_6memory15LoadWithoutCastENSG_16StoreWithoutCastEEEviT_T0_T2_T3_T4_T5_)
        .other          _ZN2at6native27unrolled_elementwise_kernelIZZZNS0_28launch_masked_scatter_kernelERKNS_10TensorBaseES4_S4_S4_ENKUlvE_clEvENKUlvE10_clEvEUlN3c104HalfEblE_St5arrayIPcLm4EELi4E23TrivialOffsetCalculatorILi3EjESD_ILi1EjENS0_6memory15LoadWithoutCastENSG_16StoreWithoutCastEEEviT_T0_T2_T3_T4_T5_,@"STO_CUDA_ENTRY STV_DEFAULT"
_ZN2at6native27unrolled_elementwise_kernelIZZZNS0_28launch_masked_scatter_kernelERKNS_10TensorBaseES4_S4_S4_ENKUlvE_clEvENKUlvE10_clEvEUlN3c104HalfEblE_St5arrayIPcLm4EELi4E23TrivialOffsetCalculatorILi3EjESD_ILi1EjENS0_6memory15LoadWithoutCastENSG_16StoreWithoutCastEEEviT_T0_T2_T3_T4_T5_:
.text._ZN2at6native27unrolled_elementwise_kernelIZZZNS0_28launch_masked_scatter_kernelERKNS_10TensorBaseES4_S4_S4_ENKUlvE_clEvENKUlvE10_clEvEUlN3c104HalfEblE_St5arrayIPcLm4EELi4E23TrivialOffsetCalculatorILi3EjESD_ILi1EjENS0_6memory15LoadWithoutCastENSG_16StoreWithoutCastEEEviT_T0_T2_T3_T4_T5_:
[----:B------:R-:W-:Y:S01]  /*0000*/  LDC R1, c[0x0][0x37c] ;  /* 0x0000df00ff017b82 */ /* 0x000fe20000000800 */
[----:B------:R-:W0:Y:S07]  /*0010*/  S2R R22, SR_CTAID.X ;  /* 0x0000000000167919 */ /* 0x000e2e0000002500 */
[----:B------:R-:W0:Y:S01]  /*0020*/  LDC R23, c[0x0][0x380] ;  /* 0x0000e000ff177b82 */ /* 0x000e220000000800 */
[----:B------:R-:W1:Y:S01]  /*0030*/  LDCU.64 UR4, c[0x0][0x358] ;  /* 0x00006b00ff0477ac */ /* 0x000e620008000a00 */
[----:B------:R-:W2:Y:S01]  /*0040*/  S2R R0, SR_TID.X ;  /* 0x0000000000007919 */ /* 0x000ea20000002100 */
[----:B0-----:R-:W-:-:S02]  /*0050*/  IMAD R23, R22, -0x200, R23 ;  /* 0xfffffe0016177824 */ /* 0x001fc400078e0217 */
[----:B--2---:R-:W-:-:S03]  /*0060*/  IMAD.MOV.U32 R25, RZ, RZ, R0 ;  /* 0x000000ffff197224 */ /* 0x004fc600078e0000 */
[----:B------:R-:W-:-:S13]  /*0070*/  ISETP.GE.AND P0, PT, R0, R23, PT ;  /* 0x000000170000720c */ /* 0x000fda0003f06270 */
[----:B------:R-:W-:Y:S01]  /*0080*/  @!P0 VIADD R0, R25, 0x80 ;  /* 0x0000008019008836 */ /* 0x000fe20000000000 */
[----:B------:R-:W0:Y:S01]  /*0090*/  @!P0 LDC.64 R20, c[0x0][0x3a8] ;  /* 0x0000ea00ff148b82 */ /* 0x000e220000000a00 */
[----:B------:R-:W-:-:S03]  /*00a0*/  @!P0 IMAD R4, R22, 0x200, R25 ;  /* 0x0000020016048824 */ /* 0x000fc600078e0219 */
[----:B------:R-:W-:-:S04]  /*00b0*/  ISETP.GE.AND P3, PT, R0, R23, PT ;  /* 0x000000170000720c */ /* 0x000fc80003f66270 */
[----:B------:R-:W2:Y:S08]  /*00c0*/  @!P0 LDC.64 R6, c[0x0][0x3a0] ;  /* 0x0000e800ff068b82 */ /* 0x000eb00000000a00 */
[----:B------:R-:W3:Y:S01]  /*00d0*/  @!P0 LDC.64 R2, c[0x0][0x3b0] ;  /* 0x0000ec00ff028b82 */ /* 0x000ee20000000a00 */
[----:B------:R-:W-:Y:S02]  /*00e0*/  @!P3 IMAD R13, R22, 0x200, R0 ;  /* 0x00000200160db824 */ /* 0x000fe400078e0200 */
[----:B------:R-:W-:-:S05]  /*00f0*/  @!P3 VIADD R0, R0, 0x80 ;  /* 0x000000800000b836 */ /* 0x000fca0000000000 */
[----:B------:R-:W-:Y:S01]  /*0100*/  ISETP.GE.AND P2, PT, R0, R23, PT ;  /* 0x000000170000720c */ /* 0x000fe20003f46270 */
[----:B------:R-:W4:Y:S01]  /*0110*/  @!P3 LDC.64 R8, c[0x0][0x3a8] ;  /* 0x0000ea00ff08bb82 */ /* 0x000f220000000a00 */
[----:B0-----:R-:W-:-:S05]  /*0120*/  @!P0 IADD3 R20, P5, PT, R4, R20, RZ ;  /* 0x0000001404148210 */ /* 0x001fca0007fbe0ff */
[----:B------:R-:W-:Y:S02]  /*0130*/  @!P0 IMAD.X R21, RZ, RZ, R21, P5 ;  /* 0x000000ffff158224 */ /* 0x000fe400028e0615 */
[----:B------:R-:W0:Y:S04]  /*0140*/  @!P3 LDC.64 R10, c[0x0][0x3a0] ;  /* 0x0000e800ff0abb82 */ /* 0x000e280000000a00 */
[----:B------:R-:W-:Y:S02]  /*0150*/  @!P2 IMAD R29, R22, 0x200, R0 ;  /* 0x00000200161da824 */ /* 0x000fe400078e0200 */
[----:B------:R-:W-:Y:S02]  /*0160*/  @!P2 VIADD R0, R0, 0x80 ;  /* 0x000000800000a836 */ /* 0x000fe40000000000 */
[----:B------:R-:W2:Y:S03]  /*0170*/  @!P2 LDC.64 R18, c[0x0][0x3a8] ;  /* 0x0000ea00ff12ab82 */ /* 0x000ea60000000a00 */
[----:B------:R-:W-:-:S02]  /*0180*/  ISETP.GE.AND P1, PT, R0, R23, PT ;  /* 0x000000170000720c */ /* 0x000fc40003f26270 */
[----:B----4-:R-:W-:-:S05]  /*0190*/  @!P3 IADD3 R8, P4, PT, R13, R8, RZ ;  /* 0x000000080d08b210 */ /* 0x010fca0007f9e0ff */
[----:B------:R-:W-:-:S06]  /*01a0*/  @!P3 IMAD.X R9, RZ, RZ, R9, P4 ;  /* 0x000000ffff09b224 */ /* 0x000fcc00020e0609 */
[----:B------:R-:W4:Y:S01]  /*01b0*/  @!P1 LDC.64 R16, c[0x0][0x3a8] ;  /* 0x0000ea00ff109b82 */ /* 0x000f220000000a00 */
[----:B------:R-:W-:Y:S01]  /*01c0*/  @!P1 IMAD R27, R22, 0x200, R0 ;  /* 0x00000200161b9824 */ /* 0x000fe200078e0200 */
[----:B-1----:R1:W3:Y:S04]  /*01d0*/  @!P3 LDG.E.U8 R24, desc[UR4][R8.64] ;  /* 0x000000040818b981 */ /* 0x0022e8000c1e1100 */
[----:B------:R0:W3:Y:S01]  /*01e0*/  @!P0 LDG.E.U8 R0, desc[UR4][R20.64] ;  /* 0x0000000414008981 */ /* 0x0000e2000c1e1100 */
[----:B--2---:R-:W-:Y:S01]  /*01f0*/  @!P2 IADD3 R18, P5, PT, R29, R18, RZ ;  /* 0x000000121d12a210 */ /* 0x004fe20007fbe0ff */
[----:B-1----:R-:W1:Y:S04]  /*0200*/  @!P3 LDC.64 R8, c[0x0][0x3b0] ;  /* 0x0000ec00ff08bb82 */ /* 0x002e680000000a00 */
[----:B------:R-:W-:-:S05]  /*0210*/  @!P2 IMAD.X R19, RZ, RZ, R19, P5 ;  /* 0x000000ffff13a224 */ /* 0x000fca00028e0613 */
[----:B------:R-:W2:Y:S01]  /*0220*/  @!P2 LDG.E.U8 R14, desc[UR4][R18.64] ;  /* 0x00000004120ea981 */ /* 0x000ea2000c1e1100 */
[----:B0-----:R-:W0:Y:S01]  /*0230*/  @!P2 LDC.64 R20, c[0x0][0x3b0] ;  /* 0x0000ec00ff14ab82 */ /* 0x001e220000000a00 */
[----:B----4-:R-:W-:-:S04]  /*0240*/  @!P1 IADD3 R16, P4, PT, R27, R16, RZ ;  /* 0x000000101b109210 */ /* 0x010fc80007f9e0ff */
[----:B------:R-:W-:-:S05]  /*0250*/  @!P1 IADD3.X R17, PT, PT, RZ, R17, RZ, P4, !PT ;  /* 0x00000011ff119210 */ /* 0x000fca00027fe4ff */
[----:B------:R3:W4:Y:S01]  /*0260*/  @!P1 LDG.E.U8 R15, desc[UR4][R16.64] ;  /* 0x00000004100f9981 */ /* 0x000722000c1e1100 */
[----:B------:R-:W-:-:S05]  /*0270*/  @!P0 IMAD.WIDE.U32 R6, R4, 0x2, R6 ;  /* 0x0000000204068825 */ /* 0x000fca00078e0006 */
[----:B------:R1:W4:Y:S01]  /*0280*/  @!P0 LDG.E.U16 R5, desc[UR4][R6.64] ;  /* 0x0000000406058981 */ /* 0x000322000c1e1500 */
[----:B---3--:R-:W-:Y:S02]  /*0290*/  @!P0 IMAD.WIDE.U32 R16, R4, 0x8, R2 ;  /* 0x0000000804108825 */ /* 0x008fe400078e0002 */
[----:B------:R-:W3:Y:S01]  /*02a0*/  @!P1 LDC.64 R2, c[0x0][0x3b0] ;  /* 0x0000ec00ff029b82 */ /* 0x000ee20000000a00 */
[----:B------:R-:W-:Y:S01]  /*02b0*/  PRMT R4, RZ, 0x7610, R4 ;  /* 0x00007610ff047816 */ /* 0x000fe20000000004 */
[----:B------:R-:W-:Y:S01]  /*02c0*/  @!P3 IMAD.WIDE.U32 R18, R13, 0x2, R10 ;  /* 0x000000020d12b825 */ /* 0x000fe200078e000a */
[----:B-1----:R-:W-:-:S03]  /*02d0*/  CS2R R6, SRZ ;  /* 0x0000000000067805 */ /* 0x002fc6000001ff00 */
[----:B------:R-:W-:Y:S01]  /*02e0*/  @!P3 IMAD.WIDE.U32 R10, R13, 0x8, R8 ;  /* 0x000000080d0ab825 */ /* 0x000fe200078e0008 */
[----:B------:R1:W4:Y:S01]  /*02f0*/  @!P3 LDG.E.U16 R4, desc[UR4][R18.64] ;  /* 0x000000041204b981 */ /* 0x000322000c1e1500 */
[----:B------:R-:W-:-:S03]  /*0300*/  CS2R R8, SRZ ;  /* 0x0000000000087805 */ /* 0x000fc6000001ff00 */
[----:B------:R1:W4:Y:S01]  /*0310*/  @!P0 LDG.E.64 R6, desc[UR4][R16.64] ;  /* 0x0000000410068981 */ /* 0x000322000c1e1b00 */
[----:B0-----:R-:W-:-:S03]  /*0320*/  @!P2 IMAD.WIDE.U32 R20, R29, 0x8, R20 ;  /* 0x000000081d14a825 */ /* 0x001fc600078e0014 */
[----:B------:R0:W4:Y:S01]  /*0330*/  @!P3 LDG.E.64 R8, desc[UR4][R10.64] ;  /* 0x000000040a08b981 */ /* 0x000122000c1e1b00 */
[----:B-1----:R-:W1:Y:S08]  /*0340*/  @!P1 LDC.64 R18, c[0x0][0x3a0] ;  /* 0x0000e800ff129b82 */ /* 0x002e700000000a00 */
[----:B------:R-:W1:Y:S01]  /*0350*/  @!P2 LDC.64 R16, c[0x0][0x3a0] ;  /* 0x0000e800ff10ab82 */ /* 0x000e620000000a00 */
[----:B0-----:R-:W-:-:S02]  /*0360*/  CS2R R10, SRZ ;  /* 0x00000000000a7805 */ /* 0x001fc4000001ff00 */
[----:B------:R-:W-:-:S04]  /*0370*/  CS2R R12, SRZ ;  /* 0x00000000000c7805 */ /* 0x000fc8000001ff00 */
[----:B------:R3:W4:Y:S02]  /*0380*/  @!P2 LDG.E.64 R10, desc[UR4][R20.64] ;  /* 0x00000004140aa981 */ /* 0x000724000c1e1b00 */
[----:B---3--:R-:W-:Y:S01]  /*0390*/  @!P1 IMAD.WIDE.U32 R20, R27, 0x8, R2 ;  /* 0x000000081b149825 */ /* 0x008fe200078e0002 */
[----:B------:R-:W-:-:S04]  /*03a0*/  PRMT R3, RZ, 0x7610, R3 ;  /* 0x00007610ff037816 */ /* 0x000fc80000000003 */
[----:B------:R0:W3:Y:S01]  /*03b0*/  @!P1 LDG.E.64 R12, desc[UR4][R20.64] ;  /* 0x00000004140c9981 */ /* 0x0000e2000c1e1b00 */
[----:B------:R-:W-:Y:S01]  /*03c0*/  PRMT R2, RZ, 0x7610, R2 ;  /* 0x00007610ff027816 */ /* 0x000fe20000000002 */
[----:B-1----:R-:W-:-:S04]  /*03d0*/  @!P2 IMAD.WIDE.U32 R16, R29, 0x2, R16 ;  /* 0x000000021d10a825 */ /* 0x002fc800078e0010 */
[----:B------:R-:W-:Y:S01]  /*03e0*/  @!P1 IMAD.WIDE.U32 R18, R27, 0x2, R18 ;  /* 0x000000021b129825 */ /* 0x000fe200078e0012 */
[----:B------:R-:W3:Y:S04]  /*03f0*/  @!P2 LDG.E.U16 R3, desc[UR4][R16.64] ;  /* 0x000000041003a981 */ /* 0x000ee8000c1e1500 */
[----:B------:R1:W3:Y:S01]  /*0400*/  @!P1 LDG.E.U16 R2, desc[UR4][R18.64] ;  /* 0x0000000412029981 */ /* 0x0002e2000c1e1500 */
[C---:B0-----:R-:W-:Y:S01]  /*0410*/  VIADD R20, R25.reuse, 0x180 ;  /* 0x0000018019147836 */ /* 0x041fe20000000000 */
[----:B------:R-:W-:Y:S02]  /*0420*/  ISETP.EQ.OR P3, PT, R24, RZ, P3 ;  /* 0x000000ff1800720c */ /* 0x000fe40001f62670 */
[----:B------:R-:W-:Y:S01]  /*0430*/  ISETP.EQ.OR P0, PT, R0, RZ, P0 ;  /* 0x000000ff0000720c */ /* 0x000fe20000702670 */
[C---:B------:R-:W-:Y:S01]  /*0440*/  VIADD R0, R25.reuse, 0x80 ;  /* 0x0000008019007836 */ /* 0x040fe20000000000 */
[----:B--2---:R-:W-:Y:S01]  /*0450*/  ISETP.EQ.OR P2, PT, R14, RZ, P2 ;  /* 0x000000ff0e00720c */ /* 0x004fe20001742670 */
[----:B------:R-:W-:-:S05]  /*0460*/  VIADD R14, R25, 0x100 ;  /* 0x00000100190e7836 */ /* 0x000fca0000000000 */
[-C--:B------:R-:W-:Y:S02]  /*0470*/  ISETP.GE.OR P2, PT, R14, R23.reuse, P2 ;  /* 0x000000170e00720c */ /* 0x080fe40001746670 */
[----:B----4-:R-:W-:Y:S02]  /*0480*/  ISETP.EQ.OR P4, PT, R15, RZ, P1 ;  /* 0x000000ff0f00720c */ /* 0x010fe40000f82670 */
[-C--:B------:R-:W-:Y:S01]  /*0490*/  ISETP.GE.OR P1, PT, R0, R23.reuse, P3 ;  /* 0x000000170000720c */ /* 0x080fe20001f26670 */
[----:B------:R-:W0:Y:S01]  /*04a0*/  @!P0 LDC.64 R14, c[0x0][0x388] ;  /* 0x0000e200ff0e8b82 */ /* 0x000e220000000a00 */
[----:B------:R-:W-:-:S07]  /*04b0*/  ISETP.GE.OR P3, PT, R20, R23, P4 ;  /* 0x000000171400720c */ /* 0x000fce0002766670 */
[----:B-1----:R-:W1:Y:S08]  /*04c0*/  @!P2 LDC.64 R18, c[0x0][0x388] ;  /* 0x0000e200ff12ab82 */ /* 0x002e700000000a00 */
[----:B------:R-:W2:Y:S08]  /*04d0*/  @!P1 LDC.64 R16, c[0x0][0x388] ;  /* 0x0000e200ff109b82 */ /* 0x000eb00000000a00 */
[----:B------:R-:W3:Y:S01]  /*04e0*/  @!P3 LDC.64 R20, c[0x0][0x388] ;  /* 0x0000e200ff14bb82 */ /* 0x000ee20000000a00 */
[----:B0-----:R-:W-:-:S04]  /*04f0*/  @!P0 LEA R14, P5, R6, R14, 0x1 ;  /* 0x0000000e060e8211 */ /* 0x001fc800078a08ff */
[----:B------:R-:W-:-:S05]  /*0500*/  @!P0 LEA.HI.X R15, R6, R15, R7, 0x1, P5 ;  /* 0x0000000f060f8211 */ /* 0x000fca00028f0c07 */
[----:B------:R0:W5:Y:S01]  /*0510*/  @!P0 LDG.E.U16 R5, desc[UR4][R14.64] ;  /* 0x000000040e058981 */ /* 0x000162000c1e1500 */
[----:B--2---:R-:W-:Y:S02]  /*0520*/  @!P1 LEA R16, P4, R8, R16, 0x1 ;  /* 0x0000001008109211 */ /* 0x004fe400078808ff */
[----:B-1----:R-:W-:Y:S02]  /*0530*/  @!P2 LEA R18, P5, R10, R18, 0x1 ;  /* 0x000000120a12a211 */ /* 0x002fe400078a08ff */
[----:B------:R-:W-:Y:S02]  /*0540*/  @!P1 LEA.HI.X R17, R8, R17, R9, 0x1, P4 ;  /* 0x0000001108119211 */ /* 0x000fe400020f0c09 */
[----:B------:R-:W-:-:S03]  /*0550*/  @!P2 LEA.HI.X R19, R10, R19, R11, 0x1, P5 ;  /* 0x000000130a13a211 */ /* 0x000fc600028f0c0b */
[----:B------:R0:W5:Y:S01]  /*0560*/  @!P1 LDG.E.U16 R4, desc[UR4][R16.64] ;  /* 0x0000000410049981 */ /* 0x000162000c1e1500 */
[----:B---3--:R-:W-:-:S04]  /*0570*/  @!P3 LEA R20, P4, R12, R20, 0x1 ;  /* 0x000000140c14b211 */ /* 0x008fc800078808ff */
[----:B------:R-:W-:Y:S01]  /*0580*/  @!P3 LEA.HI.X R21, R12, R21, R13, 0x1, P4 ;  /* 0x000000150c15b211 */ /* 0x000fe200020f0c0d */
[----:B------:R0:W5:Y:S04]  /*0590*/  @!P2 LDG.E.U16 R3, desc[UR4][R18.64] ;  /* 0x000000041203a981 */ /* 0x000168000c1e1500 */
[----:B------:R0:W5:Y:S01]  /*05a0*/  @!P3 LDG.E.U16 R2, desc[UR4][R20.64] ;  /* 0x000000041402b981 */ /* 0x000162000c1e1500 */
[----:B------:R-:W-:Y:S01]  /*05b0*/  ISETP.GE.AND P0, PT, R25, R23, PT ;  /* 0x000000171900720c */ /* 0x000fe20003f06270 */
[----:B------:R-:W-:Y:S04]  /*05c0*/  BSSY.RECONVERGENT B0, `(.L_x_1119) ;  /* 0x0000017000007945 */ /* 0x000fe80003800200 */
[----:B------:R-:W-:Y:S08]  /*05d0*/  BSSY.RELIABLE B1, `(.L_x_1120) ;  /* 0x000000f000017945 */ /* 0x000ff00003800100 */
[----:B0-----:R-:W-:Y:S05]  /*05e0*/  @P0 BRA `(.L_x_1121) ;  /* 0x0000000000340947 */ /* 0x001fea0003800000 */
[----:B------:R-:W0:Y:S01]  /*05f0*/  LDC.64 R6, c[0x0][0x398] ;  /* 0x0000e600ff067b82 */ /* 0x000e220000000a00 */
[----:B------:R-:W-:Y:S02]  /*0600*/  IMAD R9, R22, 0x200, R25 ;  /* 0x0000020016097824 */ /* 0x000fe400078e0219 */
[----:B------:R-:W-:-:S05]  /*0610*/  IMAD.MOV.U32 R25, RZ, RZ, R0 ;  /* 0x000000ffff197224 */ /* 0x000fca00078e0000 */
[----:B------:R-:W-:-:S13]  /*0620*/  ISETP.GE.AND P0, PT, R25, R23, PT ;  /* 0x000000171900720c */ /* 0x000fda0003f06270 */
[----:B------:R-:W-:Y:S05]  /*0630*/  @P0 BREAK.RELIABLE B1 ;  /* 0x0000000000010942 */ /* 0x000fea0003800100 */
[----:B0-----:R-:W-:-:S05]  /*0640*/  IMAD.WIDE.U32 R6, R9, 0x2, R6 ;  /* 0x0000000209067825 */ /* 0x001fca00078e0006 */
[----:B-----5:R0:W-:Y:S01]  /*0650*/  STG.E.U16 desc[UR4][R6.64], R5 ;  /* 0x0000000506007986 */ /* 0x0201e2000c101504 */
[----:B------:R-:W-:Y:S05]  /*0660*/  @P0 BRA `(.L_x_1122) ;  /* 0x0000000000300947 */ /* 0x000fea0003800000 */
[----:B0-----:R-:W0:Y:S01]  /*0670*/  LDC.64 R6, c[0x0][0x398] ;  /* 0x0000e600ff067b82 */ /* 0x001e220000000a00 */
[----:B------:R-:W-:Y:S01]  /*0680*/  LEA R5, R22, R25, 0x9 ;  /* 0x0000001916057211 */ /* 0x000fe200078e48ff */
[----:B------:R-:W-:-:S04]  /*0690*/  VIADD R25, R25, 0x80 ;  /* 0x0000008019197836 */ /* 0x000fc80000000000 */
[----:B0-----:R-:W-:-:S05]  /*06a0*/  IMAD.WIDE.U32 R6, R5, 0x2, R6 ;  /* 0x0000000205067825 */ /* 0x001fca00078e0006 */
[----:B------:R0:W-:Y:S02]  /*06b0*/  STG.E.U16 desc[UR4][R6.64], R4 ;  /* 0x0000000406007986 */ /* 0x0001e4000c101504 */
.L_x_1121:
[----:B------:R-:W-:Y:S05]  /*06c0*/  BSYNC.RELIABLE B1 ;  /* 0x0000000000017941 */ /* 0x000fea0003800100 */
.L_x_1120:
[----:B------:R-:W-:-:S13]  /*06d0*/  ISETP.GE.AND P0, PT, R25, R23, PT ;  /* 0x000000171900720c */ /* 0x000fda0003f06270 */
[----:B0----5:R-:W0:Y:S01]  /*06e0*/  @!P0 LDC.64 R4, c[0x0][0x398] ;  /* 0x0000e600ff048b82 */ /* 0x021e220000000a00 */
[----:B------:R-:W-:Y:S02]  /*06f0*/  @!P0 IMAD R7, R22, 0x200, R25 ;  /* 0x0000020016078824 */ /* 0x000fe400078e0219 */
[----:B------:R-:W-:Y:S02]  /*0700*/  @!P0 VIADD R25, R25, 0x80 ;  /* 0x0000008019198836 */ /* 0x000fe40000000000 */
[----:B0-----:R-:W-:-:S05]  /*0710*/  @!P0 IMAD.WIDE.U32 R4, R7, 0x2, R4 ;  /* 0x0000000207048825 */ /* 0x001fca00078e0004 */
[----:B------:R1:W-:Y:S02]  /*0720*/  @!P0 STG.E.U16 desc[UR4][R4.64], R3 ;  /* 0x0000000304008986 */ /* 0x0003e4000c101504 */
.L_x_1122:
[----:B------:R-:W-:Y:S05]  /*0730*/  BSYNC.RECONVERGENT B0 ;  /* 0x0000000000007941 */ /* 0x000fea0003800200 */
.L_x_1119:
[----:B------:R-:W-:Y:S05]  /*0740*/  WARPSYNC.ALL ;  /* 0x0000000000007948 */ /* 0x000fea0003800000 */
[----:B------:R-:W-:-:S13]  /*0750*/  ISETP.GE.AND P0, PT, R25, R23, PT ;  /* 0x000000171900720c */ /* 0x000fda0003f06270 */
[----:B------:R-:W-:Y:S05]  /*0760*/  @P0 EXIT ;  /* 0x000000000000094d */ /* 0x000fea0003800000 */
[----:B01----:R-:W0:Y:S01]  /*0770*/  LDC.64 R4, c[0x0][0x398] ;  /* 0x0000e600ff047b82 */ /* 0x003e220000000a00 */
[----:B------:R-:W-:-:S04]  /*0780*/  IMAD R25, R22, 0x200, R25 ;  /* 0x0000020016197824 */ /* 0x000fc800078e0219 */
[----:B0-----:R-:W-:-:S05]  /*0790*/  IMAD.WIDE.U32 R4, R25, 0x2, R4 ;  /* 0x0000000219047825 */ /* 0x001fca00078e0004 */
[----:B------:R-:W-:Y:S01]  /*07a0*/  STG.E.U16 desc[UR4][R4.64], R2 ;  /* 0x0000000204007986 */ /* 0x000fe2000c101504 */
[----:B------:R-:W-:Y:S05]  /*07b0*/  EXIT ;  /* 0x000000000000794d */ /* 0x000fea0003800000 */
.L_x_1123:
        /* <DEDUP_REMOVED lines=12> */
.L_x_41861:


//--------------------- .text._ZN2at6native29vectorized_elementwise_kernelILi2EZZZNS0_28launch_masked_scatter_kernelERKNS_10TensorBaseES4_S4_S4_ENKUlvE_clEvENKUlvE10_clEvEUlN3c104HalfEblE_St5arrayIPcLm4EEEEviT0_T1_ --------------------------
	.section	.text._ZN2at6native29vectorized_elementwise_kernelILi2EZZZNS0_28launch_masked_scatter_kernelERKNS_10TensorBaseES4_S4_S4_ENKUlvE_clEvENKUlvE10_clEvEUlN3c104HalfEblE_St5arrayIPcLm4EEEEviT0_T1_,"ax",@progbits
	.align	128
        .global         _ZN2at6native29vectorized_elementwise_kernelILi2EZZZNS0_28launch_masked_scatter_kernelERKNS_10TensorBaseES4_S4_S4_ENKUlvE_clEvENKUlvE10_clEvEUlN3c104HalfEblE_St5arrayIPcLm4EEEEviT0_T1_
        .type           _ZN2at6native29vectorized_elementwise_kernelILi2EZZZNS0_28launch_masked_scatter_kernelERKNS_10TensorBaseES4_S4_S4_ENKUlvE_clEvENKUlvE10_clEvEUlN3c104HalfEblE_St5arrayIPcLm4EEEEviT0_T1_,@function
        .size           _ZN2at6native29vectorized_elementwise_kernelILi2EZZZNS0_28launch_masked_scatter_kernelERKNS_10TensorBaseES4_S4_S4_ENKUlvE_clEvENKUlvE10_clEvEUlN3c104HalfEblE_St5arrayIPcLm4EEEEviT0_T1_,(.L_x_41862 - _ZN2at6native29vectorized_elementwise_kernelILi2EZZZNS0_28launch_masked_scatter_kernelERKNS_10TensorBaseES4_S4_S4_ENKUlvE_clEvENKUlvE10_clEvEUlN3c104HalfEblE_St5arrayIPcLm4EEEEviT0_T1_)
        .other          _ZN2at6native29vectorized_elementwise_kernelILi2EZZZNS0_28launch_masked_scatter_kernelERKNS_10TensorBaseES4_S4_S4_ENKUlvE_clEvENKUlvE10_clEvEUlN3c104HalfEblE_St5arrayIPcLm4EEEEviT0_T1_,@"STO_CUDA_ENTRY STV_DEFAULT"
_ZN2at6native29vectorized_elementwise_kernelILi2EZZZNS0_28launch_masked_scatter_kernelERKNS_10TensorBaseES4_S4_S4_ENKUlvE_clEvENKUlvE10_clEvEUlN3c104HalfEblE_St5arrayIPcLm4EEEEviT0_T1_:
.text._ZN2at6native29vectorized_elementwise_kernelILi2EZZZNS0_28launch_masked_scatter_kernelERKNS_10TensorBaseES4_S4_S4_ENKUlvE_clEvENKUlvE10_clEvEUlN3c104HalfEblE_St5arrayIPcLm4EEEEviT0_T1_:
[----:B------:R-:W-:Y:S01]  /*0000*/  LDC R1, c[0x0][0x37c] ;  /* 0x0000df00ff017b82 */ /* 0x000fe20000000800 */
[----:B------:R-:W0:Y:S07]  /*0010*/  S2R R2, SR_CTAID.X ;  /* 0x0000000000027919 */ /* 0x000e2e0000002500 */
[----:B------:R-:W0:Y:S01]  /*0020*/  LDC R3, c[0x0][0x380] ;  /* 0x0000e000ff037b82 */ /* 0x000e220000000800 */
[----:B------:R-:W1:Y:S01]  /*0030*/  LDCU.64 UR4, c[0x0][0x358] ;  /* 0x00006b00ff0477ac */ /* 0x000e620008000a00 */
[----:B0-----:R-:W-:-:S05]  /*0040*/  IMAD R3, R2, -0x400, R3 ;  /* 0xfffffc0002037824 */ /* 0x001fca00078e0203 */
[----:B------:R-:W-:-:S13]  /*0050*/  ISETP.GT.U32.AND P0, PT, R3, 0x3ff, PT ;  /* 0x000003ff0300780c */ /* 0x000fda0003f04070 */
[----:B-1----:R-:W-:Y:S05]  /*0060*/  @P0 BRA `(.L_x_1124) ;  /* 0x0000000c00ac0947 */ /* 0x002fea0003800000 */
[----:B------:R-:W0:Y:S02]  /*0070*/  S2R R23, SR_TID.X ;  /* 0x0000000000177919 */ /* 0x000e240000002100 */
[----:B0-----:R-:W-:Y:S01]  /*0080*/  ISETP.GE.U32.AND P2, PT, R23, R3, PT ;  /* 0x000000031700720c */ /* 0x001fe20003f46070 */
[----:B------:R-:W-:-:S12]  /*0090*/  IMAD.MOV.U32 R4, RZ, RZ, R23 ;  /* 0x000000ffff047224 */ /* 0x000fd800078e0017 */
[----:B------:R-:W-:Y:S01]  /*00a0*/  @!P2 VIADD R23, R4, 0x80 ;  /* 0x000000800417a836 */ /* 0x000fe20000000000 */
[----:B------:R-:W0:Y:S01]  /*00b0*/  @!P2 LDC.64 R18, c[0x0][0x3a8] ;  /* 0x0000ea00ff12ab82 */ /* 0x000e220000000a00 */
[----:B------:R-:W-:-:S03]  /*00c0*/  @!P2 IMAD R0, R2, 0x400, R4 ;  /* 0x000004000200a824 */ /* 0x000fc600078e0204 */
[----:B------:R-:W-:-:S04]  /*00d0*/  ISETP.GE.U32.AND P1, PT, R23, R3, PT ;  /* 0x000000031700720c */ /* 0x000fc80003f26070 */
[----:B------:R-:W1:Y:S08]  /*00e0*/  @!P2 LDC.64 R12, c[0x0][0x3a0] ;  /* 0x0000e800ff0cab82 */ /* 0x000e700000000a00 */
[----:B------:R-:W2:Y:S01]  /*00f0*/  @!P2 LDC.64 R16, c[0x0][0x3b0] ;  /* 0x0000ec00ff10ab82 */ /* 0x000ea20000000a00 */
[----:B------:R-:W-:Y:S02]  /*0100*/  @!P1 IMAD R26, R2, 0x400, R23 ;  /* 0x00000400021a9824 */ /* 0x000fe400078e0217 */
[----:B------:R-:W-:-:S05]  /*0110*/  @!P1 VIADD R23, R23, 0x80 ;  /* 0x0000008017179836 */ /* 0x000fca0000000000 */
[----:B------:R-:W-:Y:S01]  /*0120*/  ISETP.GE.U32.AND P3, PT, R23, R3, PT ;  /* 0x000000031700720c */ /* 0x000fe20003f66070 */
[----:B------:R-:W3:Y:S01]  /*0130*/  @!P1 LDC.64 R8, c[0x0][0x3a8] ;  /* 0x0000ea00ff089b82 */ /* 0x000ee20000000a00 */
[----:B0-----:R-:W-:-:S05]  /*0140*/  @!P2 IADD3 R18, P4, PT, R0, R18, RZ ;  /* 0x000000120012a210 */ /* 0x001fca0007f9e0ff */
[----:B------:R-:W-:-:S05]  /*0150*/  @!P2 IMAD.X R19, RZ, RZ, R19, P4 ;  /* 0x000000ffff13a224 */ /* 0x000fca00020e0613 */
[----:B------:R-:W4:Y:S01]  /*0160*/  @!P2 LDG.E.U8 R21, desc[UR4][R18.64] ;  /* 0x000000041215a981 */ /* 0x000f22000c1e1100 */
[----:B------:R-:W-:Y:S01]  /*0170*/  @!P3 IMAD R25, R2, 0x400, R23 ;  /* 0x000004000219b824 */ /* 0x000fe200078e0217 */
[----:B------:R-:W0:Y:S01]  /*0180*/  @!P3 LDC.64 R6, c[0x0][0x3a8] ;  /* 0x0000ea00ff06bb82 */ /* 0x000e220000000a00 */
[----:B------:R-:W-:-:S05]  /*0190*/  @!P3 VIADD R23, R23, 0x80 ;  /* 0x000000801717b836 */ /* 0x000fca0000000000 */
[----:B------:R-:W-:Y:S02]  /*01a0*/  ISETP.GE.U32.AND P0, PT, R23, R3, PT ;  /* 0x000000031700720c */ /* 0x000fe40003f06070 */
[----:B---3--:R-:W-:-:S05]  /*01b0*/  @!P1 IADD3 R8, P5, PT, R26, R8, RZ ;  /* 0x000000081a089210 */ /* 0x008fca0007fbe0ff */
[----:B------:R-:W-:-:S06]  /*01c0*/  @!P1 IMAD.X R9, RZ, RZ, R9, P5 ;  /* 0x000000ffff099224 */ /* 0x000fcc00028e0609 */
[----:B------:R-:W3:Y:S01]  /*01d0*/  @!P0 LDC.64 R10, c[0x0][0x3a8] ;  /* 0x0000ea00ff0a8b82 */ /* 0x000ee20000000a00 */
[----:B------:R1:W4:Y:S01]  /*01e0*/  @!P1 LDG.E.U8 R22, desc[UR4][R8.64] ;  /* 0x0000000408169981 */ /* 0x000322000c1e1100 */
[----:B0-----:R-:W-:Y:S01]  /*01f0*/  @!P3 IADD3 R6, P4, PT, R25, R6, RZ ;  /* 0x000000061906b210 */ /* 0x001fe20007f9e0ff */
[----:B------:R-:W-:-:S05]  /*0200*/  @!P0 IMAD R24, R2, 0x400, R23 ;  /* 0x0000040002188824 */ /* 0x000fca00078e0217 */
[----:B-1----:R-:W0:Y:S01]  /*0210*/  @!P1 LDC.64 R8, c[0x0][0x3b0] ;  /* 0x0000ec00ff089b82 */ /* 0x002e220000000a00 */
[----:B------:R-:W-:-:S05]  /*0220*/  @!P3 IMAD.X R7, RZ, RZ, R7, P4 ;  /* 0x000000ffff07b224 */ /* 0x000fca00020e0607 */
[----:B------:R1:W4:Y:S01]  /*0230*/  @!P3 LDG.E.U8 R20, desc[UR4][R6.64] ;  /* 0x000000040614b981 */ /* 0x000322000c1e1100 */
[----:B---3--:R-:W-:Y:S01]  /*0240*/  @!P0 IADD3 R14, P4, PT, R24, R10, RZ ;  /* 0x0000000a180e8210 */ /* 0x008fe20007f9e0ff */
[C---:B------:R-:W-:Y:S01]  /*0250*/  @!P2 IMAD.WIDE.U32 R12, R0.reuse, 0x2, R12 ;  /* 0x00000002000ca825 */ /* 0x040fe200078e000c */
[----:B-1----:R-:W1:Y:S03]  /*0260*/  @!P3 LDC.64 R6, c[0x0][0x3b0] ;  /* 0x0000ec00ff06bb82 */ /* 0x002e660000000a00 */
[----:B------:R-:W-:Y:S01]  /*0270*/  @!P0 IMAD.X R15, RZ, RZ, R11, P4 ;  /* 0x000000ffff0f8224 */ /* 0x000fe200020e060b */
[----:B------:R-:W-:Y:S01]  /*0280*/  CS2R R18, SRZ ;  /* 0x0000000000127805 */ /* 0x000fe2000001ff00 */
[----:B--2---:R-:W-:Y:S01]  /*0290*/  @!P2 IMAD.WIDE.U32 R10, R0, 0x8, R16 ;  /* 0x00000008000aa825 */ /* 0x004fe200078e0010 */
[----:B------:R-:W-:Y:S01]  /*02a0*/  CS2R R28, SRZ ;  /* 0x00000000001c7805 */ /* 0x000fe2000001ff00 */
[----:B------:R2:W3:Y:S04]  /*02b0*/  @!P2 LDG.E.U16 R5, desc[UR4][R12.64] ;  /* 0x000000040c05a981 */ /* 0x0004e8000c1e1500 */
[----:B------:R2:W3:Y:S01]  /*02c0*/  @!P0 LDG.E.U8 R0, desc[UR4][R14.64] ;  /* 0x000000040e008981 */ /* 0x0004e2000c1e1100 */
[----:B0-----:R-:W-:-:S03]  /*02d0*/  @!P1 IMAD.WIDE.U32 R8, R26, 0x8, R8 ;  /* 0x000000081a089825 */ /* 0x001fc600078e0008 */
[----:B------:R-:W3:Y:S01]  /*02e0*/  @!P2 LDG.E.64 R18, desc[UR4][R10.64] ;  /* 0x000000040a12a981 */ /* 0x000ee2000c1e1b00 */
[----:B--2---:R-:W0:Y:S03]  /*02f0*/  @!P3 LDC.64 R12, c[0x0][0x3a0] ;  /* 0x0000e800ff0cbb82 */ /* 0x004e260000000a00 */
[----:B------:R2:W3:Y:S05]  /*0300*/  @!P1 LDG.E.64 R28, desc[UR4][R8.64] ;  /* 0x00000004081c9981 */ /* 0x0004ea000c1e1b00 */
[----:B------:R-:W0:Y:S08]  /*0310*/  @!P1 LDC.64 R14, c[0x0][0x3a0] ;  /* 0x0000e800ff0e9b82 */ /* 0x000e300000000a00 */
[----:B--2---:R-:W2:Y:S01]  /*0320*/  @!P0 LDC.64 R8, c[0x0][0x3b0] ;  /* 0x0000ec00ff088b82 */ /* 0x004ea20000000a00 */
[----:B------:R-:W-:Y:S01]  /*0330*/  CS2R R16, SRZ ;  /* 0x0000000000107805 */ /* 0x000fe2000001ff00 */
[----:B-1----:R-:W-:-:S05]  /*0340*/  @!P3 IMAD.WIDE.U32 R6, R25, 0x8, R6 ;  /* 0x000000081906b825 */ /* 0x002fca00078e0006 */
[----:B------:R1:W3:Y:S01]  /*0350*/  @!P3 LDG.E.64 R16, desc[UR4][R6.64] ;  /* 0x000000040610b981 */ /* 0x0002e2000c1e1b00 */
[----:B------:R-:W2:Y:S01]  /*0360*/  @!P0 LDC.64 R10, c[0x0][0x3a0] ;  /* 0x0000e800ff0a8b82 */ /* 0x000ea20000000a00 */
[----:B0-----:R-:W-:-:S04]  /*0370*/  @!P3 IMAD.WIDE.U32 R12, R25, 0x2, R12 ;  /* 0x00000002190cb825 */ /* 0x001fc800078e000c */
[----:B------:R-:W-:Y:S01]  /*0380*/  @!P1 IMAD.WIDE.U32 R14, R26, 0x2, R14 ;  /* 0x000000021a0e9825 */ /* 0x000fe200078e000e */
[----:B-1----:R-:W-:Y:S02]  /*0390*/  PRMT R6, RZ, 0x7610, R6 ;  /* 0x00007610ff067816 */ /* 0x002fe40000000006 */
[----:B------:R-:W-:Y:S02]  /*03a0*/  CS2R R26, SRZ ;  /* 0x00000000001a7805 */ /* 0x000fe4000001ff00 */
[----:B------:R-:W-:Y:S02]  /*03b0*/  PRMT R7, RZ, 0x7610, R7 ;  /* 0x00007610ff077816 */ /* 0x000fe40000000007 */
[----:B------:R-:W3:Y:S01]  /*03c0*/  @!P1 LDG.E.U16 R6, desc[UR4][R14.64] ;  /* 0x000000040e069981 */ /* 0x000ee2000c1e1500 */
[----:B--2---:R-:W-:-:S03]  /*03d0*/  @!P0 IMAD.WIDE.U32 R8, R24, 0x8, R8 ;  /* 0x0000000818088825 */ /* 0x004fc600078e0008 */
[----:B------:R-:W2:Y:S04]  /*03e0*/  @!P3 LDG.E.U16 R7, desc[UR4][R12.64] ;  /* 0x000000040c07b981 */ /* 0x000ea8000c1e1500 */
[----:B------:R0:W2:Y:S01]  /*03f0*/  @!P0 LDG.E.64 R26, desc[UR4][R8.64] ;  /* 0x00000004081a8981 */ /* 0x0000a2000c1e1b00 */
[----:B------:R-:W-:Y:S01]  /*0400*/  @!P0 IMAD.WIDE.U32 R10, R24, 0x2, R10 ;  /* 0x00000002180a8825 */ /* 0x000fe200078e000a */
[----:B0-----:R-:W-:-:S06]  /*0410*/  PRMT R8, RZ, 0x7610, R8 ;  /* 0x00007610ff087816 */ /* 0x001fcc0000000008 */
[----:B------:R0:W2:Y:S01]  /*0420*/  @!P0 LDG.E.U16 R8, desc[UR4][R10.64] ;  /* 0x000000040a088981 */ /* 0x0000a2000c1e1500 */
[C---:B------:R-:W-:Y:S02]  /*0430*/  VIADD R9, R4.reuse, 0x80 ;  /* 0x0000008004097836 */ /* 0x040fe40000000000 */
[----:B------:R-:W-:Y:S02]  /*0440*/  VIADD R14, R4, 0x100 ;  /* 0x00000100040e7836 */ /* 0x000fe40000000000 */
[----:B------:R-:W-:Y:S01]  /*0450*/  @!P0 VIADD R23, R23, 0x80 ;  /* 0x0000008017178836 */ /* 0x000fe20000000000 */
[----:B----4-:R-:W-:-:S13]  /*0460*/  ISETP.EQ.OR P2, PT, R21, RZ, P2 ;  /* 0x000000ff1500720c */ /* 0x010fda0001742670 */
[----:B------:R-:W1:Y:S01]  /*0470*/  @!P2 LDC.64 R12, c[0x0][0x388] ;  /* 0x0000e200ff0cab82 */ /* 0x000e620000000a00 */
[----:B------:R-:W-:-:S04]  /*0480*/  ISETP.EQ.OR P1, PT, R22, RZ, P1 ;  /* 0x000000ff1600720c */ /* 0x000fc80000f22670 */
[----:B------:R-:W-:Y:S02]  /*0490*/  ISETP.GE.U32.OR P1, PT, R9, R3, P1 ;  /* 0x000000030900720c */ /* 0x000fe40000f26470 */
[----:B------:R-:W-:-:S04]  /*04a0*/  ISETP.EQ.OR P3, PT, R20, RZ, P3 ;  /* 0x000000ff1400720c */ /* 0x000fc80001f62670 */
[----:B------:R-:W-:-:S07]  /*04b0*/  ISETP.GE.U32.OR P3, PT, R14, R3, P3 ;  /* 0x000000030e00720c */ /* 0x000fce0001f66470 */
[----:B------:R-:W4:Y:S08]  /*04c0*/  @!P1 LDC.64 R14, c[0x0][0x388] ;  /* 0x0000e200ff0e9b82 */ /* 0x000f300000000a00 */
[----:B0-----:R-:W0:Y:S01]  /*04d0*/  @!P3 LDC.64 R10, c[0x0][0x388] ;  /* 0x0000e200ff0abb82 */ /* 0x001e220000000a00 */
[----:B---3--:R-:W-:Y:S01]  /*04e0*/  ISETP.EQ.OR P4, PT, R0, RZ, P0 ;  /* 0x000000ff0000720c */ /* 0x008fe20000782670 */
[----:B------:R-:W-:Y:S01]  /*04f0*/  VIADD R0, R4, 0x180 ;  /* 0x0000018004007836 */ /* 0x000fe20000000000 */
[----:B------:R-:W-:-:S04]  /*0500*/  ISETP.GE.U32.AND P0, PT, R23, R3, PT ;  /* 0x000000031700720c */ /* 0x000fc80003f06070 */
[----:B------:R-:W-:Y:S02]  /*0510*/  ISETP.GE.U32.OR P4, PT, R0, R3, P4 ;  /* 0x000000030000720c */ /* 0x000fe40002786470 */
[----:B-1----:R-:W-:-:S04]  /*0520*/  @!P2 LEA R24, P5, R18, R12, 0x1 ;  /* 0x0000000c1218a211 */ /* 0x002fc800078a08ff */
[----:B------:R-:W-:-:S03]  /*0530*/  @!P2 LEA.HI.X R25, R18, R13, R19, 0x1, P5 ;  /* 0x0000000d1219a211 */ /* 0x000fc600028f0c13 */
[----:B------:R-:W-:Y:S02]  /*0540*/  @!P0 IMAD R21, R2, 0x400, R23 ;  /* 0x0000040002158824 */ /* 0x000fe400078e0217 */
[----:B------:R-:W-:Y:S02]  /*0550*/  @!P0 VIADD R23, R23, 0x80 ;  /* 0x0000008017178836 */ /* 0x000fe40000000000 */
[----:B------:R-:W1:Y:S01]  /*0560*/  @!P4 LDC.64 R12, c[0x0][0x388] ;  /* 0x0000e200ff0ccb82 */ /* 0x000e620000000a00 */
[C---:B----4-:R-:W-:Y:S01]  /*0570*/  @!P1 LEA R18, P5, R28.reuse, R14, 0x1 ;  /* 0x0000000e1c129211 */ /* 0x050fe200078a08ff */
[----:B------:R3:W5:Y:S01]  /*0580*/  @!P2 LDG.E.U16 R5, desc[UR4][R24.64] ;  /* 0x000000041805a981 */ /* 0x000762000c1e1500 */
[----:B------:R-:W-:Y:S02]  /*0590*/  ISETP.GE.U32.AND P2, PT, R23, R3, PT ;  /* 0x000000031700720c */ /* 0x000fe40003f46070 */
[----:B------:R-:W-:-:S03]  /*05a0*/  @!P1 LEA.HI.X R19, R28, R15, R29, 0x1, P5 ;  /* 0x0000000f1c139211 */ /* 0x000fc600028f0c1d */
[----:B------:R-:W4:Y:S01]  /*05b0*/  @!P0 LDC.64 R14, c[0x0][0x3a8] ;  /* 0x0000ea00ff0e8b82 */ /* 0x000f220000000a00 */
[----:B0-----:R-:W-:-:S07]  /*05c0*/  @!P3 LEA R10, P5, R16, R10, 0x1 ;  /* 0x0000000a100ab211 */ /* 0x001fce00078a08ff */
[----:B---3--:R-:W0:Y:S01]  /*05d0*/  @!P0 LDC.64 R24, c[0x0][0x3a0] ;  /* 0x0000e800ff188b82 */ /* 0x008e220000000a00 */
[----:B------:R-:W-:Y:S01]  /*05e0*/  @!P2 IMAD R0, R2, 0x400, R23 ;  /* 0x000004000200a824 */ /* 0x000fe200078e0217 */
[----:B------:R-:W-:Y:S01]  /*05f0*/  @!P3 LEA.HI.X R11, R16, R11, R17, 0x1, P5 ;  /* 0x0000000b100bb211 */ /* 0x000fe200028f0c11 */
[----:B------:R-:W-:-:S05]  /*0600*/  @!P2 VIADD R23, R23, 0x80 ;  /* 0x000000801717a836 */ /* 0x000fca0000000000 */
[----:B------:R-:W3:Y:S01]  /*0610*/  @!P0 LDC.64 R16, c[0x0][0x3b0] ;  /* 0x0000ec00ff108b82 */ /* 0x000ee20000000a00 */
[----:B------:R4:W5:Y:S01]  /*0620*/  @!P1 LDG.E.U16 R6, desc[UR4][R18.64] ;  /* 0x0000000412069981 */ /* 0x000962000c1e1500 */
[----:B------:R-:W-:-:S03]  /*0630*/  ISETP.GE.U32.AND P1, PT, R23, R3, PT ;  /* 0x000000031700720c */ /* 0x000fc60003f26070 */
[----:B--2---:R2:W5:Y:S01]  /*0640*/  @!P3 LDG.E.U16 R7, desc[UR4][R10.64] ;  /* 0x000000040a07b981 */ /* 0x004562000c1e1500 */
[C---:B-1----:R-:W-:Y:S02]  /*0650*/  @!P4 LEA R12, P3, R26.reuse, R12, 0x1 ;  /* 0x0000000c1a0cc211 */ /* 0x042fe400078608ff */
[----:B----4-:R-:W1:Y:S02]  /*0660*/  @!P2 LDC.64 R18, c[0x0][0x3a0] ;  /* 0x0000e800ff12ab82 */ /* 0x010e640000000a00 */
[----:B------:R-:W-:Y:S02]  /*0670*/  @!P4 LEA.HI.X R13, R26, R13, R27, 0x1, P3 ;  /* 0x0000000d1a0dc211 */ /* 0x000fe400018f0c1b */
[----:B------:R-:W-:-:S04]  /*0680*/  @!P0 IADD3 R14, P3, PT, R21, R14, RZ ;  /* 0x0000000e150e8210 */ /* 0x000fc80007f7e0ff */
[----:B--2---:R-:W2:Y:S01]  /*0690*/  @!P2 LDC.64 R10, c[0x0][0x3a8] ;  /* 0x0000ea00ff0aab82 */ /* 0x004ea20000000a00 */
[----:B------:R-:W-:Y:S01]  /*06a0*/  PRMT R20, RZ, 0x7610, R20 ;  /* 0x00007610ff147816 */ /* 0x000fe20000000014 */
[C---:B0-----:R-:W-:Y:S01]  /*06b0*/  @!P0 IMAD.WIDE.U32 R24, R21.reuse, 0x2, R24 ;  /* 0x0000000215188825 */ /* 0x041fe200078e0018 */
[----:B------:R0:W5:Y:S03]  /*06c0*/  @!P4 LDG.E.U16 R8, desc[UR4][R12.64] ;  /* 0x000000040c08c981 */ /* 0x000166000c1e1500 */
[----:B------:R-:W-:Y:S02]  /*06d0*/  @!P0 IMAD.X R15, RZ, RZ, R15, P3 ;  /* 0x000000ffff0f8224 */ /* 0x000fe400018e060f */
[----:B------:R-:W4:Y:S01]  /*06e0*/  @!P1 LDC.64 R28, c[0x0][0x3a0] ;  /* 0x0000e800ff1c9b82 */ /* 0x000f220000000a00 */
[----:B------:R-:W4:Y:S07]  /*06f0*/  @!P0 LDG.E.U16 R20, desc[UR4][R24.64] ;  /* 0x0000000418148981 */ /* 0x000f2e000c1e1500 */
[----:B0-----:R-:W0:Y:S01]  /*0700*/  @!P2 LDC.64 R12, c[0x0][0x3b0] ;  /* 0x0000ec00ff0cab82 */ /* 0x001e220000000a00 */
[----:B------:R1:W4:Y:S01]  /*0710*/  @!P0 LDG.E.U8 R25, desc[UR4][R14.64] ;  /* 0x000000040e198981 */ /* 0x000322000c1e1100 */
[----:B---3--:R-:W-:Y:S01]  /*0720*/  @!P0 IMAD.WIDE.U32 R26, R21, 0x8, R16 ;  /* 0x00000008151a8825 */ /* 0x008fe200078e0010 */
[----:B------:R-:W-:-:S05]  /*0730*/  CS2R R16, SRZ ;  /* 0x0000000000107805 */ /* 0x000fca000001ff00 */
[----:B-1----:R-:W1:Y:S01]  /*0740*/  @!P1 LDC.64 R14, c[0x0][0x3b0] ;  /* 0x0000ec00ff0e9b82 */ /* 0x002e620000000a00 */
[----:B------:R2:W3:Y:S01]  /*0750*/  @!P0 LDG.E.64 R16, desc[UR4][R26.64] ;  /* 0x000000041a108981 */ /* 0x0004e2000c1e1b00 */
[----:B------:R-:W-:Y:S01]  /*0760*/  PRMT R21, RZ, 0x7610, R21 ;  /* 0x00007610ff157816 */ /* 0x000fe20000000015 */
[----:B------:R-:W-:-:S04]  /*0770*/  @!P2 IMAD.WIDE.U32 R18, R0, 0x2, R18 ;  /* 0x000000020012a825 */ /* 0x000fc800078e0012 */
[----:B------:R-:W-:Y:S01]  /*0780*/  @!P1 IMAD R22, R2, 0x400, R23 ;  /* 0x0000040002169824 */ /* 0x000fe200078e0217 */
[----:B------:R0:W3:Y:S01]  /*0790*/  @!P2 LDG.E.U16 R21, desc[UR4][R18.64] ;  /* 0x000000041215a981 */ /* 0x0000e2000c1e1500 */
[----:B------:R-:W-:Y:S01]  /*07a0*/  @!P1 VIADD R23, R23, 0x80 ;  /* 0x0000008017179836 */ /* 0x000fe20000000000 */
[C---:B--2---:R-:W-:Y:S01]  /*07b0*/  @!P2 IADD3 R26, P3, PT, R0.reuse, R10, RZ ;  /* 0x0000000a001aa210 */ /* 0x044fe20007f7e0ff */
[----:B0-----:R-:W-:Y:S01]  /*07c0*/  @!P2 IMAD.WIDE.U32 R12, R0, 0x8, R12 ;  /* 0x00000008000ca825 */ /* 0x001fe200078e000c */
[----:B------:R-:W-:-:S03]  /*07d0*/  PRMT R0, RZ, 0x7610, R0 ;  /* 0x00007610ff007816 */ /* 0x000fc60000000000 */
[----:B------:R-:W-:Y:S01]  /*07e0*/  @!P2 IMAD.X R27, RZ, RZ, R11, P3 ;  /* 0x000000ffff1ba224 */ /* 0x000fe200018e060b */
[----:B------:R-:W-:Y:S02]  /*07f0*/  ISETP.GE.U32.AND P3, PT, R23, R3, PT ;  /* 0x000000031700720c */ /* 0x000fe40003f66070 */
[----:B------:R-:W-:Y:S01]  /*0800*/  CS2R R18, SRZ ;  /* 0x0000000000127805 */ /* 0x000fe2000001ff00 */
[C---:B----4-:R-:W-:Y:S01]  /*0810*/  @!P1 IMAD.WIDE.U32 R10, R22.reuse, 0x2, R28 ;  /* 0x00000002160a9825 */ /* 0x050fe200078e001c */
[----:B------:R-:W2:Y:S04]  /*0820*/  @!P2 LDG.E.U8 R26, desc[UR4][R26.64] ;  /* 0x000000041a1aa981 */ /* 0x000ea8000c1e1100 */
[----:B------:R0:W4:Y:S01]  /*0830*/  @!P1 LDG.E.U16 R0, desc[UR4][R10.64] ;  /* 0x000000040a009981 */ /* 0x000122000c1e1500 */
[----:B-1----:R-:W-:-:S03]  /*0840*/  @!P1 IMAD.WIDE.U32 R14, R22, 0x8, R14 ;  /* 0x00000008160e9825 */ /* 0x002fc600078e000e */
[----:B------:R1:W4:Y:S01]  /*0850*/  @!P2 LDG.E.64 R18, desc[UR4][R12.64] ;  /* 0x000000040c12a981 */ /* 0x000322000c1e1b00 */
[----:B------:R-:W1:Y:S01]  /*0860*/  @!P3 LDC.64 R28, c[0x0][0x3a0] ;  /* 0x0000e800ff1cbb82 */ /* 0x000e620000000a00 */
[----:B0-----:R-:W-:-:S07]  /*0870*/  CS2R R10, SRZ ;  /* 0x00000000000a7805 */ /* 0x001fce000001ff00 */
[----:B-1----:R-:W0:Y:S01]  /*0880*/  @!P1 LDC.64 R12, c[0x0][0x3a8] ;  /* 0x0000ea00ff0c9b82 */ /* 0x002e220000000a00 */
[----:B------:R1:W4:Y:S07]  /*0890*/  @!P1 LDG.E.64 R10, desc[UR4][R14.64] ;  /* 0x000000040e0a9981 */ /* 0x00032e000c1e1b00 */
[----:B-1----:R-:W1:Y:S01]  /*08a0*/  @!P3 LDC.64 R14, c[0x0][0x3a8] ;  /* 0x0000ea00ff0ebb82 */ /* 0x002e620000000a00 */
[----:B0-----:R-:W-:Y:S01]  /*08b0*/  @!P1 IADD3 R22, P5, PT, R22, R12, RZ ;  /* 0x0000000c16169210 */ /* 0x001fe20007fbe0ff */
[----:B------:R-:W-:-:S04]  /*08c0*/  @!P3 IMAD R12, R2, 0x400, R23 ;  /* 0x00000400020cb824 */ /* 0x000fc800078e0217 */
[----:B------:R-:W-:-:S06]  /*08d0*/  @!P1 IMAD.X R23, RZ, RZ, R13, P5 ;  /* 0x000000ffff179224 */ /* 0x000fcc00028e060d */
[----:B------:R-:W4:Y:S01]  /*08e0*/  @!P1 LDG.E.U8 R23, desc[UR4][R22.64] ;  /* 0x0000000416179981 */ /* 0x000f22000c1e1100 */
[----:B-1----:R-:W-:-:S05]  /*08f0*/  @!P3 IADD3 R14, P4, PT, R12, R14, RZ ;  /* 0x0000000e0c0eb210 */ /* 0x002fca0007f9e0ff */
[----:B------:R-:W-:-:S05]  /*0900*/  @!P3 IMAD.X R15, RZ, RZ, R15, P4 ;  /* 0x000000ffff0fb224 */ /* 0x000fca00020e060f */
[----:B------:R0:W4:Y:S02]  /*0910*/  @!P3 LDG.E.U8 R24, desc[UR4][R14.64] ;  /* 0x000000040e18b981 */ /* 0x000124000c1e1100 */
[----:B0-----:R-:W0:Y:S01]  /*0920*/  @!P3 LDC.64 R14, c[0x0][0x3b0] ;  /* 0x0000ec00ff0ebb82 */ /* 0x001e220000000a00 */
[----:B------:R-:W-:Y:S01]  /*0930*/  @!P3 IMAD.WIDE.U32 R28, R12, 0x2, R28 ;  /* 0x000000020c1cb825 */ /* 0x000fe200078e001c */
[----:B------:R-:W-:-:S06]  /*0940*/  PRMT R22, RZ, 0x7610, R22 ;  /* 0x00007610ff167816 */ /* 0x000fcc0000000016 */
[----:B------:R-:W4:Y:S01]  /*0950*/  @!P3 LDG.E.U16 R22, desc[UR4][R28.64] ;  /* 0x000000041c16b981 */ /* 0x000f22000c1e1500 */
[----:B0-----:R-:W-:Y:S01]  /*0960*/  @!P3 IMAD.WIDE.U32 R14, R12, 0x8, R14 ;  /* 0x000000080c0eb825 */ /* 0x001fe200078e000e */
[----:B------:R-:W-:-:S06]  /*0970*/  CS2R R12, SRZ ;  /* 0x00000000000c7805 */ /* 0x000fcc000001ff00 */
[----:B------:R0:W4:Y:S01]  /*0980*/  @!P3 LDG.E.64 R12, desc[UR4][R14.64] ;  /* 0x000000040e0cb981 */ /* 0x000122000c1e1b00 */
[----:B------:R-:W-:Y:S01]  /*0990*/  ISETP.EQ.OR P0, PT, R25, RZ, P0 ;  /* 0x000000ff1900720c */ /* 0x000fe20000702670 */
[----:B------:R-:W-:-:S05]  /*09a0*/  VIADD R25, R4, 0x200 ;  /* 0x0000020004197836 */ /* 0x000fca0000000000 */
[----:B------:R-:W-:-:S13]  /*09b0*/  ISETP.GE.U32.OR P0, PT, R25, R3, P0 ;  /* 0x000000031900720c */ /* 0x000fda0000706470 */
[----:B0-----:R-:W3:Y:S01]  /*09c0*/  @!P0 LDC.64 R14, c[0x0][0x388] ;  /* 0x0000e200ff0e8b82 */ /* 0x001ee20000000a00 */
[----:B--2---:R-:W-:Y:S01]  /*09d0*/  ISETP.EQ.OR P2, PT, R26, RZ, P2 ;  /* 0x000000ff1a00720c */ /* 0x004fe20001742670 */
[----:B------:R-:W-:-:S05]  /*09e0*/  VIADD R26, R4, 0x280 ;  /* 0x00000280041a7836 */ /* 0x000fca0000000000 */
[----:B------:R-:W-:Y:S02]  /*09f0*/  ISETP.GE.U32.OR P2, PT, R26, R3, P2 ;  /* 0x000000031a00720c */ /* 0x000fe40001746470 */
[----:B---3--:R-:W-:-:S04]  /*0a00*/  @!P0 LEA R14, P4, R16, R14, 0x1 ;  /* 0x0000000e100e8211 */ /* 0x008fc800078808ff */
[----:B------:R-:W-:-:S07]  /*0a10*/  @!P0 LEA.HI.X R15, R16, R15, R17, 0x1, P4 ;  /* 0x0000000f100f8211 */ /* 0x000fce00020f0c11 */
[----:B------:R-:W0:Y:S01]  /*0a20*/  @!P2 LDC.64 R16, c[0x0][0x388] ;  /* 0x0000e200ff10ab82 */ /* 0x000e220000000a00 */
[----:B------:R-:W-:Y:S01]  /*0a30*/  VIADD R26, R4, 0x300 ;  /* 0x00000300041a7836 */ /* 0x000fe20000000000 */
[----:B------:R1:W5:Y:S01]  /*0a40*/  @!P0 LDG.E.U16 R20, desc[UR4][R14.64] ;  /* 0x000000040e148981 */ /* 0x000362000c1e1500 */
[----:B----4-:R-:W-:-:S04]  /*0a50*/  ISETP.EQ.OR P1, PT, R23, RZ, P1 ;  /* 0x000000ff1700720c */ /* 0x010fc80000f22670 */
[----:B------:R-:W-:Y:S02]  /*0a60*/  ISETP.GE.U32.OR P1, PT, R26, R3, P1 ;  /* 0x000000031a00720c */ /* 0x000fe40000f26470 */
[----:B------:R-:W-:Y:S01]  /*0a70*/  ISETP.EQ.OR P3, PT, R24, RZ, P3 ;  /* 0x000000ff1800720c */ /* 0x000fe20001f62670 */
[----:B------:R-:W-:-:S05]  /*0a80*/  VIADD R24, R4, 0x380 ;  /* 0x0000038004187836 */ /* 0x000fca0000000000 */
[----:B------:R-:W-:Y:S02]  /*0a90*/  ISETP.GE.U32.OR P3, PT, R24, R3, P3 ;  /* 0x000000031800720c */ /* 0x000fe40001f66470 */
[----:B0-----:R-:W-:-:S04]  /*0aa0*/  @!P2 LEA R24, P4, R18, R16, 0x1 ;  /* 0x000000101218a211 */ /* 0x001fc800078808ff */
[----:B------:R-:W-:Y:S02]  /*0ab0*/  @!P2 LEA.HI.X R25, R18, R17, R19, 0x1, P4 ;  /* 0x000000111219a211 */ /* 0x000fe400020f0c13 */
[----:B------:R-:W0:Y:S03]  /*0ac0*/  @!P1 LDC.64 R16, c[0x0][0x388] ;  /* 0x0000e200ff109b82 */ /* 0x000e260000000a00 */
[----:B------:R1:W5:Y:S05]  /*0ad0*/  @!P2 LDG.E.U16 R21, desc[UR4][R24.64] ;  /* 0x000000041815a981 */ /* 0x00036a000c1e1500 */
[----:B------:R-:W2:Y:S01]  /*0ae0*/  @!P3 LDC.64 R18, c[0x0][0x388] ;  /* 0x0000e200ff12bb82 */ /* 0x000ea20000000a00 */
[----:B0-----:R-:W-:-:S04]  /*0af0*/  @!P1 LEA R16, P4, R10, R16, 0x1 ;  /* 0x000000100a109211 */ /* 0x001fc800078808ff */
[----:B------:R-:W-:Y:S02]  /*0b00*/  @!P1 LEA.HI.X R17, R10, R17, R11, 0x1, P4 ;  /* 0x000000110a119211 */ /* 0x000fe400020f0c0b */
[----:B--2---:R-:W-:-:S03]  /*0b10*/  @!P3 LEA R18, P5, R12, R18, 0x1 ;  /* 0x000000120c12b211 */ /* 0x004fc600078a08ff */
[----:B------:R1:W5:Y:S01]  /*0b20*/  @!P1 LDG.E.U16 R0, desc[UR4][R16.64] ;  /* 0x0000000410009981 */ /* 0x000362000c1e1500 */
[----:B------:R-:W-:-:S05]  /*0b30*/  @!P3 LEA.HI.X R19, R12, R19, R13, 0x1, P5 ;  /* 0x000000130c13b211 */ /* 0x000fca00028f0c0d */
[----:B------:R1:W5:Y:S01]  /*0b40*/  @!P3 LDG.E.U16 R22, desc[UR4][R18.64] ;  /* 0x000000041216b981 */ /* 0x000362000c1e1500 */
[----:B------:R-:W-:Y:S01]  /*0b50*/  ISETP.GE.U32.AND P0, PT, R4, R3, PT ;  /* 0x000000030400720c */ /* 0x000fe20003f06070 */
[----:B------:R-:W-:Y:S04]  /*0b60*/  BSSY.RECONVERGENT B0, `(.L_x_1125) ;  /* 0x0000033000007945 */ /* 0x000fe80003800200 */
[----:B------:R-:W-:Y:S08]  /*0b70*/  BSSY.RELIABLE B1, `(.L_x_1126) ;  /* 0x000002b000017945 */ /* 0x000ff00003800100 */
[----:B-1----:R-:W-:Y:S05]  /*0b80*/  @P0 BRA `(.L_x_1127) ;  /* 0x0000000000300947 */ /* 0x002fea0003800000 */
[----:B------:R-:W0:Y:S01]  /*0b90*/  LDC.64 R10, c[0x0][0x398] ;  /* 0x0000e600ff0a7b82 */ /* 0x000e220000000a00 */
[----:B------:R-:W-:Y:S02]  /*0ba0*/  IMAD R13, R2, 0x400, R4 ;  /* 0x00000400020d7824 */ /* 0x000fe400078e0204 */
[----:B------:R-:W-:-:S05]  /*0bb0*/  IMAD.MOV.U32 R4, RZ, RZ, R9 ;  /* 0x000000ffff047224 */ /* 0x000fca00078e0009 */
[----:B------:R-:W-:Y:S01]  /*0bc0*/  ISETP.GE.U32.AND P0, PT, R4, R3, PT ;  /* 0x000000030400720c */ /* 0x000fe20003f06070 */
[----:B0-----:R-:W-:-:S05]  /*0bd0*/  IMAD.WIDE.U32 R10, R13, 0x2, R10 ;  /* 0x000000020d0a7825 */ /* 0x001fca00078e000a */
[----:B-----5:R0:W-:Y:S07]  /*0be0*/  STG.E.U16 desc[UR4][R10.64], R5 ;  /* 0x000000050a007986 */ /* 0x0201ee000c101504 */
[----:B------:R-:W-:Y:S05]  /*0bf0*/  @P0 BRA `(.L_x_1128) ;  /* 0x0000000000300947 */ /* 0x000fea0003800000 */
[----:B0-----:R-:W0:Y:S01]  /*0c00*/  LDC.64 R10, c[0x0][0x398] ;  /* 0x0000e600ff0a7b82 */ /* 0x001e220000000a00 */
[----:B------:R-:W-:Y:S02]  /*0c10*/  IMAD R5, R2, 0x400, R4 ;  /* 0x0000040002057824 */ /* 0x000fe400078e0204 */
[----:B------:R-:W-:Y:S02]  /*0c20*/  VIADD R4, R4, 0x80 ;  /* 0x0000008004047836 */ /* 0x000fe40000000000 */
[----:B0-----:R-:W-:-:S05]  /*0c30*/  IMAD.WIDE.U32 R10, R5, 0x2, R10 ;  /* 0x00000002050a7825 */ /* 0x001fca00078e000a */
[----:B------:R0:W-:Y:S02]  /*0c40*/  STG.E.U16 desc[UR4][R10.64], R6 ;  /* 0x000000060a007986 */ /* 0x0001e4000c101504 */
.L_x_1127:
[----:B------:R-:W-:-:S13]  /*0c50*/  ISETP.GE.U32.AND P0, PT, R4, R3, PT ;  /* 0x000000030400720c */ /* 0x000fda0003f06070 */
[----:B------:R-:W-:Y:S05]  /*0c60*/  @P0 BRA `(.L_x_1129) ;  /* 0x0000000000300947 */ /* 0x000fea0003800000 */
[----:B0-----:R-:W0:Y:S01]  /*0c70*/  LDC.64 R10, c[0x0][0x398] ;  /* 0x0000e600ff0a7b82 */ /* 0x001e220000000a00 */
[----:B-----5:R-:W-:Y:S02]  /*0c80*/  IMAD R5, R2, 0x400, R4 ;  /* 0x0000040002057824 */ /* 0x020fe400078e0204 */
[----:B------:R-:W-:Y:S02]  /*0c90*/  VIADD R4, R4, 0x80 ;  /* 0x0000008004047836 */ /* 0x000fe40000000000 */
[----:B0-----:R-:W-:-:S05]  /*0ca0*/  IMAD.WIDE.U32 R10, R5, 0x2, R10 ;  /* 0x00000002050a7825 */ /* 0x001fca00078e000a */
[----:B------:R1:W-:Y:S02]  /*0cb0*/  STG.E.U16 desc[UR4][R10.64], R7 ;  /* 0x000000070a007986 */ /* 0x0003e4000c101504 */
.L_x_1128:
[----:B------:R-:W-:-:S13]  /*0cc0*/  ISETP.GE.U32.AND P0, PT, R4, R3, PT ;  /* 0x000000030400720c */ /* 0x000fda0003f06070 */
[----:B------:R-:W-:Y:S05]  /*0cd0*/  @P0 BRA `(.L_x_1130) ;  /* 0x0000000000300947 */ /* 0x000fea0003800000 */
[----:B-1----:R-:W1:Y:S01]  /*0ce0*/  LDC.64 R6, c[0x0][0x398] ;  /* 0x0000e600ff067b82 */ /* 0x002e620000000a00 */
[----:B0-----:R-:W-:Y:S02]  /*0cf0*/  IMAD R5, R2, 0x400, R4 ;  /* 0x0000040002057824 */ /* 0x001fe400078e0204 */
[----:B------:R-:W-:Y:S02]  /*0d00*/  VIADD R4, R4, 0x80 ;  /* 0x0000008004047836 */ /* 0x000fe40000000000 */
[----:B-1----:R-:W-:-:S05]  /*0d10*/  IMAD.WIDE.U32 R6, R5, 0x2, R6 ;  /* 0x0000000205067825 */ /* 0x002fca00078e0006 */
[----:B------:R1:W-:Y:S02]  /*0d20*/  STG.E.U16 desc[UR4][R6.64], R8 ;  /* 0x0000000806007986 */ /* 0x0003e4000c101504 */
.L_x_1129:
[----:B------:R-:W-:-:S13]  /*0d30*/  ISETP.GE.U32.AND P0, PT, R4, R3, PT ;  /* 0x000000030400720c */ /* 0x000fda0003f06070 */
[----:B------:R-:W-:Y:S05]  /*0d40*/  @P0 BRA `(.L_x_1131) ;  /* 0x0000000000340947 */ /* 0x000fea0003800000 */
[----:B01---5:R-:W0:Y:S01]  /*0d50*/  LDC.64 R6, c[0x0][0x398] ;  /* 0x0000e600ff067b82 */ /* 0x023e220000000a00 */
[----:B------:R-:W-:Y:S02]  /*0d60*/  IMAD R5, R2, 0x400, R4 ;  /* 0x0000040002057824 */ /* 0x000fe400078e0204 */
[----:B------:R-:W-:Y:S02]  /*0d70*/  VIADD R4, R4, 0x80 ;  /* 0x0000008004047836 */ /* 0x000fe40000000000 */
[----:B0-----:R-:W-:-:S05]  /*0d80*/  IMAD.WIDE.U32 R6, R5, 0x2, R6 ;  /* 0x0000000205067825 */ /* 0x001fca00078e0006 */
[----:B------:R2:W-:Y:S02]  /*0d90*/  STG.E.U16 desc[UR4][R6.64], R20 ;  /* 0x0000001406007986 */ /* 0x0005e4000c101504 */
.L_x_1130:
[----:B------:R-:W-:-:S13]  /*0da0*/  ISETP.GE.U32.AND P0, PT, R4, R3, PT ;  /* 0x000000030400720c */ /* 0x000fda0003f06070 */
[----:B------:R-:W-:Y:S05]  /*0db0*/  @P0 BREAK.RELIABLE B1 ;  /* 0x0000000000010942 */ /* 0x000fea0003800100 */
[----:B------:R-:W-:Y:S05]  /*0dc0*/  @P0 BRA `(.L_x_1132) ;  /* 0x0000000000300947 */ /* 0x000fea0003800000 */
[----:B-12---:R-:W1:Y:S01]  /*0dd0*/  LDC.64 R6, c[0x0][0x398] ;  /* 0x0000e600ff067b82 */ /* 0x006e620000000a00 */
[----:B0-----:R-:W-:Y:S02]  /*0de0*/  IMAD R5, R2, 0x400, R4 ;  /* 0x0000040002057824 */ /* 0x001fe400078e0204 */
[----:B------:R-:W-:Y:S02]  /*0df0*/  VIADD R4, R4, 0x80 ;  /* 0x0000008004047836 */ /* 0x000fe40000000000 */
[----:B-1----:R-:W-:-:S05]  /*0e00*/  IMAD.WIDE.U32 R6, R5, 0x2, R6 ;  /* 0x0000000205067825 */ /* 0x002fca00078e0006 */
[----:B------:R2:W-:Y:S02]  /*0e10*/  STG.E.U16 desc[UR4][R6.64], R21 ;  /* 0x0000001506007986 */ /* 0x0005e4000c101504 */
.L_x_1131:
[----:B------:R-:W-:Y:S05]  /*0e20*/  BSYNC.RELIABLE B1 ;  /* 0x0000000000017941 */ /* 0x000fea0003800100 */
.L_x_1126:
[----:B------:R-:W-:-:S13]  /*0e30*/  ISETP.GE.U32.AND P0, PT, R4, R3, PT ;  /* 0x000000030400720c */ /* 0x000fda0003f06070 */
[----:B012--5:R-:W0:Y:S01]  /*0e40*/  @!P0 LDC.64 R6, c[0x0][0x398] ;  /* 0x0000e600ff068b82 */ /* 0x027e220000000a00 */
[----:B------:R-:W-:Y:S02]  /*0e50*/  @!P0 IMAD R5, R2, 0x400, R4 ;  /* 0x0000040002058824 */ /* 0x000fe400078e0204 */
[----:B------:R-:W-:Y:S02]  /*0e60*/  @!P0 VIADD R4, R4, 0x80 ;  /* 0x0000008004048836 */ /* 0x000fe40000000000 */
[----:B0-----:R-:W-:-:S05]  /*0e70*/  @!P0 IMAD.WIDE.U32 R6, R5, 0x2, R6 ;  /* 0x0000000205068825 */ /* 0x001fca00078e0006 */
[----:B------:R3:W-:Y:S02]  /*0e80*/  @!P0 STG.E.U16 desc[UR4][R6.64], R0 ;  /* 0x0000000006008986 */ /* 0x0007e4000c101504 */
.L_x_1132:
[----:B------:R-:W-:Y:S05]  /*0e90*/  BSYNC.RECONVERGENT B0 ;  /* 0x0000000000007941 */ /* 0x000fea0003800200 */
.L_x_1125:
[----:B------:R-:W-:Y:S05]  /*0ea0*/  WARPSYNC.ALL ;  /* 0x0000000000007948 */ /* 0x000fea0003800000 */
[----:B------:R-:W-:-:S13]  /*0eb0*/  ISETP.GE.U32.AND P0, PT, R4, R3, PT ;  /* 0x000000030400720c */ /* 0x000fda0003f06070 */
[----:B------:R-:W-:Y:S05]  /*0ec0*/  @P0 EXIT ;  /* 0x000000000000094d */ /* 0x000fea0003800000 */
[----:B-123--:R-:W1:Y:S01]  /*0ed0*/  LDC.64 R6, c[0x0][0x398] ;  /* 0x0000e600ff067b82 */ /* 0x00ee620000000a00 */
[----:B------:R-:W-:-:S04]  /*0ee0*/  IMAD R3, R2, 0x400, R4 ;  /* 0x0000040002037824 */ /* 0x000fc800078e0204 */
[----:B-1----:R-:W-:-:S05]  /*0ef0*/  IMAD.WIDE.U32 R2, R3, 0x2, R6 ;  /* 0x0000000203027825 */ /* 0x002fca00078e0006 */
[----:B------:R-:W-:Y:S01]  /*0f00*/  STG.E.U16 desc[UR4][R2.64], R22 ;  /* 0x0000001602007986 */ /* 0x000fe2000c101504 */
[----:B------:R-:W-:Y:S05]  /*0f10*/  EXIT ;  /* 0x000000000000794d */ /* 0x000fea0003800000 */
.L_x_1124:
[----:B------:R-:W0:Y:S01]  /*0f20*/  S2R R0, SR_TID.X ;  /* 0x0000000000007919 */ /* 0x000e220000002100 */
[----:B------:R-:W1:Y:S01]  /*0f30*/  LDCU.64 UR6, c[0x0][0x3a8] ;  /* 0x00007500ff0677ac */ /* 0x000e620008000a00 */
[----:B------:R-:W-:Y:S01]  /*0f40*/  IMAD.SHL.U32 R2, R2, 0x400, RZ ;  /* 0x0000040002027824 */ /* 0x000fe200078e00ff */
[----:B------:R-:W2:Y:S08]  /*0f50*/  LDC.64 R16, c[0x0][0x3b0] ;  /* 0x0000ec00ff107b82 */ /* 0x000eb00000000a00 */
[----:B------:R-:W3:Y:S01]  /*0f60*/  LDC.64 R28, c[0x0][0x3a0] ;  /* 0x0000e800ff1c7b82 */ /* 0x000ee20000000a00 */
[----:B-1----:R-:W-:-:S05]  /*0f70*/  IADD3 R18, P0, PT, R2, UR6, RZ ;  /* 0x0000000602127c10 */ /* 0x002fca000ff1e0ff */
[----:B------:R-:W-:Y:S02]  /*0f80*/  IMAD.X R19, RZ, RZ, UR7, P0 ;  /* 0x00000007ff137e24 */ /* 0x000fe400080e06ff */
[----:B0-----:R-:W-:-:S05]  /*0f90*/  IMAD.WIDE.U32 R18, R0, 0x2, R18 ;  /* 0x0000000200127825 */ /* 0x001fca00078e0012 */
[----:B------:R-:W4:Y:S01]  /*0fa0*/  LDG.E.U16 R22, desc[UR4][R18.64] ;  /* 0x0000000412167981 */ /* 0x000f22000c1e1500 */
[----:B--2---:R-:W-:-:S03]  /*0fb0*/  IMAD.WIDE.U32 R16, R2, 0x8, R16 ;  /* 0x0000000802107825 */ /* 0x004fc600078e0010 */
[----:B------:R-:W2:Y:S01]  /*0fc0*/  LDG.E.U16 R26, desc[UR4][R18.64+0x100] ;  /* 0x00010004121a7981 */ /* 0x000ea2000c1e1500 */
[----:B------:R-:W-:-:S03]  /*0fd0*/  IMAD.WIDE.U32 R16, R0, 0x10, R16 ;  /* 0x0000001000107825 */ /* 0x000fc600078e0010 */
[----:B------:R-:W5:Y:S04]  /*0fe0*/  LDG.E.U16 R25, desc[UR4][R18.64+0x200] ;  /* 0x0002000412197981 */ /* 0x000f68000c1e1500 */
[----:B------:R-:W2:Y:S01]  /*0ff0*/  LDG.E.128 R4, desc[UR4][R16.64] ;  /* 0x0000000410047981 */ /* 0x000ea2000c1e1d00 */
[----:B---3--:R-:W-:-:S03]  /*1000*/  IMAD.WIDE.U32 R28, R2, 0x2, R28 ;  /* 0x00000002021c7825 */ /* 0x008fc600078e001c */
[----:B------:R-:W3:Y:S01]  /*1010*/  LDG.E.U16 R24, desc[UR4][R18.64+0x300] ;  /* 0x0003000412187981 */ /* 0x000ee2000c1e1500 */
[----:B------:R-:W-:-:S03]  /*1020*/  IMAD.WIDE.U32 R28, R0, 0x4, R28 ;  /* 0x00000004001c7825 */ /* 0x000fc600078e001c */
[----:B------:R-:W3:Y:S04]  /*1030*/  LDG.E.128 R12, desc[UR4][R16.64+0x1000] ;  /* 0x00100004100c7981 */ /* 0x000ee8000c1e1d00 */
[----:B------:R-:W3:Y:S04]  /*1040*/  LDG.E R21, desc[UR4][R28.64+0x200] ;  /* 0x000200041c157981 */ /* 0x000ee8000c1e1900 */
[----:B------:R-:W3:Y:S01]  /*1050*/  LDG.E R20, desc[UR4][R28.64+0x400] ;  /* 0x000400041c147981 */ /* 0x000ee2000c1e1900 */
[----:B----4-:R-:W-:-:S04]  /*1060*/  PRMT R3, R22, 0x7770, RZ ;  /* 0x0000777016037816 */ /* 0x010fc800000000ff */
[----:B------:R-:W-:Y:S02]  /*1070*/  ISETP.NE.AND P0, PT, R3, RZ, PT ;  /* 0x000000ff0300720c */ /* 0x000fe40003f05270 */
[----:B------:R-:W4:Y:S11]  /*1080*/  LDG.E.U16 R3, desc[UR4][R28.64+0x2] ;  /* 0x000002041c037981 */ /* 0x000f36000c1e1500 */
[----:B------:R-:W2:Y:S02]  /*1090*/  @P0 LDC.64 R8, c[0x0][0x388] ;  /* 0x0000e200ff080b82 */ /* 0x000ea40000000a00 */
[----:B--2---:R-:W-:-:S04]  /*10a0*/  @P0 LEA R8, P1, R4, R8, 0x1 ;  /* 0x0000000804080211 */ /* 0x004fc800078208ff */
[----:B------:R-:W-:Y:S02]  /*10b0*/  @P0 LEA.HI.X R9, R4, R9, R5, 0x1, P1 ;  /* 0x0000000904090211 */ /* 0x000fe400008f0c05 */
[----:B------:R-:W2:Y:S04]  /*10c0*/  LDG.E R4, desc[UR4][R28.64+0x600] ;  /* 0x000600041c047981 */ /* 0x000ea8000c1e1900 */
[----:B------:R-:W2:Y:S04]  /*10d0*/  @P0 LDG.E.U16 R5, desc[UR4][R8.64] ;  /* 0x0000000408050981 */ /* 0x000ea8000c1e1500 */
[----:B------:R-:W2:Y:S04]  /*10e0*/  LDG.E.128 R8, desc[UR4][R16.64+0x800] ;  /* 0x0008000410087981 */ /* 0x000ea8000c1e1d00 */
[----:B------:R-:W2:Y:S01]  /*10f0*/  LDG.E.128 R16, desc[UR4][R16.64+0x1800] ;  /* 0x0018000410107981 */ /* 0x000ea2000c1e1d00 */
[----:B------:R-:W-:-:S04]  /*1100*/  PRMT R22, R22, 0x7771, RZ ;  /* 0x0000777116167816 */ /* 0x000fc800000000ff */
[----:B------:R-:W-:Y:S02]  /*1110*/  ISETP.NE.AND P2, PT, R22, RZ, PT ;  /* 0x000000ff1600720c */ /* 0x000fe40003f45270 */
[C---:B------:R-:W-:Y:S02]  /*1120*/  PRMT R22, R26.reuse, 0x7770, RZ ;  /* 0x000077701a167816 */ /* 0x040fe400000000ff */
[----:B------:R-:W-:-:S04]  /*1130*/  PRMT R26, R26, 0x7771, RZ ;  /* 0x000077711a1a7816 */ /* 0x000fc800000000ff */
[----:B------:R-:W-:Y:S01]  /*1140*/  ISETP.NE.AND P1, PT, R26, RZ, PT ;  /* 0x000000ff1a00720c */ /* 0x000fe20003f25270 */
[----:B------:R5:W2:Y:S01]  /*1150*/  @!P0 LDG.E.U16 R5, desc[UR4][R28.64] ;  /* 0x000000041c058981 */ /* 0x000aa2000c1e1500 */
[----:B------:R-:W-:-:S03]  /*1160*/  ISETP.NE.AND P0, PT, R22, RZ, PT ;  /* 0x000000ff1600720c */ /* 0x000fc60003f05270 */
[----:B------:R-:W0:Y:S02]  /*1170*/  @P2 LDC.64 R22, c[0x0][0x388] ;  /* 0x0000e200ff162b82 */ /* 0x000e240000000a00 */
[----:B0-----:R-:W-:-:S04]  /*1180*/  @P2 LEA R26, P3, R6, R22, 0x1 ;  /* 0x00000016061a2211 */ /* 0x001fc800078608ff */
[----:B------:R-:W-:-:S04]  /*1190*/  @P2 LEA.HI.X R27, R6, R23, R7, 0x1, P3 ;  /* 0x00000017061b2211 */ /* 0x000fc800018f0c07 */
[----:B------:R-:W2:Y:S01]  /*11a0*/  @P0 LDC.64 R22, c[0x0][0x388] ;  /* 0x0000e200ff160b82 */ /* 0x000ea20000000a00 */
[----:B-----5:R-:W-:-:S07]  /*11b0*/  PRMT R28, R25, 0x7770, RZ ;  /* 0x00007770191c7816 */ /* 0x020fce00000000ff */
[----:B------:R-:W0:Y:S01]  /*11c0*/  @P1 LDC.64 R6, c[0x0][0x388] ;  /* 0x0000e200ff061b82 */ /* 0x000e220000000a00 */
[----:B------:R-:W-:Y:S01]  /*11d0*/  ISETP.NE.AND P4, PT, R28, RZ, PT ;  /* 0x000000ff1c00720c */ /* 0x000fe20003f85270 */
[----:B----4-:R0:W4:Y:S01]  /*11e0*/  @P2 LDG.E.U16 R3, desc[UR4][R26.64] ;  /* 0x000000041a032981 */ /* 0x010122000c1e1500 */
[----:B------:R-:W-:-:S04]  /*11f0*/  PRMT R25, R25, 0x7771, RZ ;  /* 0x0000777119197816 */ /* 0x000fc800000000ff */
[----:B------:R-:W-:Y:S02]  /*1200*/  ISETP.NE.AND P3, PT, R25, RZ, PT ;  /* 0x000000ff1900720c */ /* 0x000fe40003f65270 */
[C---:B---3--:R-:W-:Y:S02]  /*1210*/  PRMT R25, R24.reuse, 0x7770, RZ ;  /* 0x0000777018197816 */ /* 0x048fe400000000ff */
[----:B------:R-:W-:Y:S02]  /*1220*/  PRMT R24, R24, 0x7771, RZ ;  /* 0x0000777118187816 */ /* 0x000fe400000000ff */
[C---:B--2---:R-:W-:Y:S02]  /*1230*/  @P0 LEA R22, P5, R8.reuse, R22, 0x1 ;  /* 0x0000001608160211 */ /* 0x044fe400078a08ff */
[----:B------:R-:W-:Y:S02]  /*1240*/  ISETP.NE.AND P2, PT, R25, RZ, PT ;  /* 0x000000ff1900720c */ /* 0x000fe40003f45270 */
[----:B------:R-:W-:-:S02]  /*1250*/  @P0 LEA.HI.X R23, R8, R23, R9, 0x1, P5 ;  /* 0x0000001708170211 */ /* 0x000fc400028f0c09 */
[----:B------:R-:W-:Y:S01]  /*1260*/  ISETP.NE.AND P5, PT, R24, RZ, PT ;  /* 0x000000ff1800720c */ /* 0x000fe20003fa5270 */
[----:B------:R-:W1:Y:S01]  /*1270*/  @P4 LDC.64 R8, c[0x0][0x388] ;  /* 0x0000e200ff084b82 */ /* 0x000e620000000a00 */
[----:B------:R-:W-:Y:S02]  /*1280*/  PRMT R24, R21, 0x7610, R24 ;  /* 0x0000761015187816 */ /* 0x000fe40000000018 */
[----:B0-----:R-:W-:-:S04]  /*1290*/  @P1 LEA R26, P6, R10, R6, 0x1 ;  /* 0x000000060a1a1211 */ /* 0x001fc800078c08ff */
[----:B------:R-:W-:Y:S01]  /*12a0*/  @P1 LEA.HI.X R27, R10, R7, R11, 0x1, P6 ;  /* 0x000000070a1b1211 */ /* 0x000fe200030f0c0b */
[----:B------:R0:W2:Y:S01]  /*12b0*/  @P0 LDG.E.U16 R24, desc[UR4][R22.64] ;  /* 0x0000000416180981 */ /* 0x0000a2000c1e1500 */
[----:B------:R-:W3:Y:S08]  /*12c0*/  @P3 LDC.64 R6, c[0x0][0x388] ;  /* 0x0000e200ff063b82 */ /* 0x000ef00000000a00 */
[----:B------:R-:W5:Y:S08]  /*12d0*/  @P2 LDC.64 R10, c[0x0][0x388] ;  /* 0x0000e200ff0a2b82 */ /* 0x000f700000000a00 */
[----:B0-----:R-:W0:Y:S01]  /*12e0*/  @P5 LDC.64 R22, c[0x0][0x388] ;  /* 0x0000e200ff165b82 */ /* 0x001e220000000a00 */
[----:B-1----:R-:W-:-:S02]  /*12f0*/  @P4 LEA R8, P0, R12, R8, 0x1 ;  /* 0x000000080c084211 */ /* 0x002fc400078008ff */
[----:B------:R-:W-:Y:S02]  /*1300*/  PRMT R21, R21, 0x7632, R21 ;  /* 0x0000763215157816 */ /* 0x000fe40000000015 */
[----:B------:R-:W-:Y:S02]  /*1310*/  @P4 LEA.HI.X R9, R12, R9, R13, 0x1, P0 ;  /* 0x000000090c094211 */ /* 0x000fe400000f0c0d */
[----:B------:R-:W-:Y:S02]  /*1320*/  PRMT R12, R20, 0x7610, R12 ;  /* 0x00007610140c7816 */ /* 0x000fe4000000000c */
[----:B---3--:R-:W-:Y:S01]  /*1330*/  @P3 LEA R6, P0, R14, R6, 0x1 ;  /* 0x000000060e063211 */ /* 0x008fe200078008ff */
[----:B------:R-:W2:Y:S04]  /*1340*/  @P1 LDG.E.U16 R21, desc[UR4][R26.64] ;  /* 0x000000041a151981 */ /* 0x000ea8000c1e1500 */
[----:B------:R1:W3:Y:S01]  /*1350*/  @P4 LDG.E.U16 R12, desc[UR4][R8.64] ;  /* 0x00000004080c4981 */ /* 0x0002e2000c1e1500 */
[----:B-----5:R-:W-:-:S02]  /*1360*/  @P2 LEA R10, P1, R16, R10, 0x1 ;  /* 0x0000000a100a2211 */ /* 0x020fc400078208ff */
[----:B------:R-:W-:Y:S02]  /*1370*/  @P3 LEA.HI.X R7, R14, R7, R15, 0x1, P0 ;  /* 0x000000070e073211 */ /* 0x000fe400000f0c0f */
[----:B------:R-:W-:Y:S02]  /*1380*/  PRMT R13, R20, 0x7632, R13 ;  /* 0x00007632140d7816 */ /* 0x000fe4000000000d */
[----:B0-----:R-:W-:Y:S01]  /*1390*/  @P5 LEA R22, P4, R18, R22, 0x1 ;  /* 0x0000001612165211 */ /* 0x001fe200078808ff */
[----:B-1----:R-:W0:Y:S01]  /*13a0*/  LDC.64 R8, c[0x0][0x398] ;  /* 0x0000e600ff087b82 */ /* 0x002e220000000a00 */
[----:B------:R-:W-:Y:S02]  /*13b0*/  PRMT R15, R4, 0x7632, R15 ;  /* 0x00007632040f7816 */ /* 0x000fe4000000000f */
[----:B------:R-:W3:Y:S01]  /*13c0*/  @P3 LDG.E.U16 R13, desc[UR4][R6.64] ;  /* 0x00000004060d3981 */ /* 0x000ee2000c1e1500 */
[----:B------:R-:W-:Y:S02]  /*13d0*/  @P2 LEA.HI.X R11, R16, R11, R17, 0x1, P1 ;  /* 0x0000000b100b2211 */ /* 0x000fe400008f0c11 */
[----:B------:R-:W-:-:S03]  /*13e0*/  @P5 LEA.HI.X R23, R18, R23, R19, 0x1, P4 ;  /* 0x0000001712175211 */ /* 0x000fc600020f0c13 */
[----:B------:R-:W5:Y:S04]  /*13f0*/  @P2 LDG.E.U16 R4, desc[UR4][R10.64] ;  /* 0x000000040a042981 */ /* 0x000f68000c1e1500 */
[----:B------:R-:W5:Y:S01]  /*1400*/  @P5 LDG.E.U16 R15, desc[UR4][R22.64] ;  /* 0x00000004160f5981 */ /* 0x000f62000c1e1500 */
[----:B0-----:R-:W-:-:S04]  /*1410*/  IMAD.WIDE.U32 R8, R2, 0x2, R8 ;  /* 0x0000000202087825 */ /* 0x001fc800078e0008 */
[----:B------:R-:W-:Y:S01]  /*1420*/  IMAD.WIDE.U32 R8, R0, 0x4, R8 ;  /* 0x0000000400087825 */ /* 0x000fe200078e0008 */
[----:B----4-:R-:W-:-:S05]  /*1430*/  PRMT R3, R5, 0x5410, R3 ;  /* 0x0000541005037816 */ /* 0x010fca0000000003 */
[----:B------:R-:W-:Y:S01]  /*1440*/  STG.E desc[UR4][R8.64], R3 ;  /* 0x0000000308007986 */ /* 0x000fe2000c101904 */
[----:B--2---:R-:W-:-:S05]  /*1450*/  PRMT R21, R24, 0x5410, R21 ;  /* 0x0000541018157816 */ /* 0x004fca0000000015 */
[----:B------:R-:W-:Y:S01]  /*1460*/  STG.E desc[UR4][R8.64+0x200], R21 ;  /* 0x0002001508007986 */ /* 0x000fe2000c101904 */
[----:B---3--:R-:W-:-:S05]  /*1470*/  PRMT R13, R12, 0x5410, R13 ;  /* 0x000054100c0d7816 */ /* 0x008fca000000000d */
[----:B------:R-:W-:Y:S01]  /*1480*/  STG.E desc[UR4][R8.64+0x400], R13 ;  /* 0x0004000d08007986 */ /* 0x000fe2000c101904 */
[----:B-----5:R-:W-:-:S05]  /*1490*/  PRMT R15, R4, 0x5410, R15 ;  /* 0x00005410040f7816 */ /* 0x020fca000000000f */
[----:B------:R-:W-:Y:S01]  /*14a0*/  STG.E desc[UR4][R8.64+0x600], R15 ;  /* 0x0006000f08007986 */ /* 0x000fe2000c101904 */
[----:B------:R-:W-:Y:S05]  /*14b0*/  EXIT ;  /* 0x000000000000794d */ /* 0x000fea0003800000 */
.L_x_1133:
        /* <DEDUP_REMOVED lines=12> */
.L_x_41862:


//--------------------- .text._ZN2at6native29vectorized_elementwise_kernelILi4EZZZNS0_28launch_masked_scatter_kernelERKNS_10TensorBaseES4_S4_S4_ENKUlvE_clEvENKUlvE10_clEvEUlN3c104HalfEblE_St5arrayIPcLm4EEEEviT0_T1_ --------------------------
	.section	.text._ZN2at6native29vectorized_elementwise_kernelILi4EZZZNS0_28launch_masked_scatter_kernelERKNS_10TensorBaseES4_S4_S4_ENKUlvE_clEvENKUlvE10_clEvEUlN3c104HalfEblE_St5arrayIPcLm4EEEEviT0_T1_,"ax",@progbits
	.align	128
        .global         _ZN2at6native29vectorized_elementwise_kernelILi4EZZZNS0_28launch_masked_scatter_kernelERKNS_10TensorBaseES4_S4_S4_ENKUlvE_clEvENKUlvE10_clEvEUlN3c104HalfEblE_St5arrayIPcLm4EEEEviT0_T1_
        .type           _ZN2at6native29vectorized_elementwise_kernelILi4EZZZNS0_28launch_masked_scatter_kernelERKNS_10TensorBaseES4_S4_S4_ENKUlvE_clEvENKUlvE10_clEvEUlN3c104HalfEblE_St5arrayIPcLm4EEEEviT0_T1_,@function
        .size           _ZN2at6native29vectorized_elementwise_kernelILi4EZZZNS0_28launch_masked_scatter_kernelERKNS_10TensorBaseES4_S4_S4_ENKUlvE_clEvENKUlvE10_clEvEUlN3c104HalfEblE_St5arrayIPcLm4EEEEviT0_T1_,(.L_x_41863 - _ZN2at6native29vectorized_elementwise_kernelILi4EZZZNS0_28launch_masked_scatter_kernelERKNS_10TensorBaseES4_S4_S4_ENKUlvE_clEvENKUlvE10_clEvEUlN3c104HalfEblE_St5arrayIPcLm4EEEEviT0_T1_)
        .other          _ZN2at6native29vectorized_elementwise_kernelILi4EZZZNS0_28launch_masked_scatter_kernelERKNS_10TensorBaseES4_S4_S4_ENKUlvE_clEvENKUlvE10_clEvEUlN3c104HalfEblE_St5arrayIPcLm4EEEEviT0_T1_,@"STO_CUDA_ENTRY STV_DEFAULT"
_ZN2at6native29vectorized_elementwise_kernelILi4EZZZNS0_28launch_masked_scatter_kernelERKNS_10TensorBaseES4_S4_S4_ENKUlvE_clEvENKUlvE10_clEvEUlN3c104HalfEblE_St5arrayIPcLm4EEEEviT0_T1_:
.text._ZN2at6native29vectorized_elementwise_kernelILi4EZZZNS0_28launch_masked_scatter_kernelERKNS_10TensorBaseES4_S4_S4_ENKUlvE_clEvENKUlvE10_clEvEUlN3c104HalfEblE_St5arrayIPcLm4EEEEviT0_T1_:
        /* <DEDUP_REMOVED lines=197> */
.L_x_1137:
[----:B------:R-:W-:-:S13]  /*0c50*/  ISETP.GE.U32.AND P0, PT, R4, R3, PT ;  /* 0x000000030400720c */ /* 0x000fda0003f06070 */
[----:B------:R-:W-:Y:S05]  /*0c60*/  @P0 BRA `(.L_x_1139) ;  /* 0x0000000000300947 */ /* 0x000fea0003800000 */
[----:B0-----:R-:W0:Y:S01]  /*0c70*/  LDC.64 R10, c[0x0][0x398] ;  /* 0x0000e600ff0a7b82 */ /* 0x001e220000000a00 */
[----:B-----5:R-:W-:Y:S02]  /*0c80*/  IMAD R5, R0, 0x400, R4 ;  /* 0x0000040000057824 */ /* 0x020fe400078e0204 */
[----:B------:R-:W-:Y:S02]  /*0c90*/  VIADD R4, R4, 0x80 ;  /* 0x0000008004047836 */ /* 0x000fe40000000000 */
[----:B0-----:R-:W-:-:S05]  /*0ca0*/  IMAD.WIDE.U32 R10, R5, 0x2, R10 ;  /* 0x00000002050a7825 */ /* 0x001fca00078e000a */
[----:B------:R1:W-:Y:S02]  /*0cb0*/  STG.E.U16 desc[UR4][R10.64], R7 ;  /* 0x000000070a007986 */ /* 0x0003e4000c101504 */
.L_x_1138:
[----:B------:R-:W-:-:S13]  /*0cc0*/  ISETP.GE.U32.AND P0, PT, R4, R3, PT ;  /* 0x000000030400720c */ /* 0x000fda0003f06070 */
[----:B------:R-:W-:Y:S05]  /*0cd0*/  @P0 BRA `(.L_x_1140) ;  /* 0x0000000000300947 */ /* 0x000fea0003800000 */
[----:B-1----:R-:W1:Y:S01]  /*0ce0*/  LDC.64 R6, c[0x0][0x398] ;  /* 0x0000e600ff067b82 */ /* 0x002e620000000a00 */
[----:B0-----:R-:W-:Y:S02]  /*0cf0*/  IMAD R5, R0, 0x400, R4 ;  /* 0x0000040000057824 */ /* 0x001fe400078e0204 */
[----:B------:R-:W-:Y:S02]  /*0d00*/  VIADD R4, R4, 0x80 ;  /* 0x0000008004047836 */ /* 0x000fe40000000000 */
[----:B-1----:R-:W-:-:S05]  /*0d10*/  IMAD.WIDE.U32 R6, R5, 0x2, R6 ;  /* 0x0000000205067825 */ /* 0x002fca00078e0006 */
[----:B------:R1:W-:Y:S02]  /*0d20*/  STG.E.U16 desc[UR4][R6.64], R8 ;  /* 0x0000000806007986 */ /* 0x0003e4000c101504 */
.L_x_1139:
[----:B------:R-:W-:-:S13]  /*0d30*/  ISETP.GE.U32.AND P0, PT, R4, R3, PT ;  /* 0x000000030400720c */ /* 0x000fda0003f06070 */
[----:B------:R-:W-:Y:S05]  /*0d40*/  @P0 BRA `(.L_x_1141) ;  /* 0x0000000000340947 */ /* 0x000fea0003800000 */
[----:B01---5:R-:W0:Y:S01]  /*0d50*/  LDC.64 R6, c[0x0][0x398] ;  /* 0x0000e600ff067b82 */ /* 0x023e220000000a00 */
[----:B------:R-:W-:Y:S02]  /*0d60*/  IMAD R5, R0, 0x400, R4 ;  /* 0x0000040000057824 */ /* 0x000fe400078e0204 */
[----:B------:R-:W-:Y:S02]  /*0d70*/  VIADD R4, R4, 0x80 ;  /* 0x0000008004047836 */ /* 0x000fe40000000000 */
[----:B0-----:R-:W-:-:S05]  /*0d80*/  IMAD.WIDE.U32 R6, R5, 0x2, R6 ;  /* 0x0000000205067825 */ /* 0x001fca00078e0006 */
[----:B------:R2:W-:Y:S02]  /*0d90*/  STG.E.U16 desc[UR4][R6.64], R20 ;  /* 0x0000001406007986 */ /* 0x0005e4000c101504 */
.L_x_1140:
        /* <DEDUP_REMOVED lines=8> */
.L_x_1141:
[----:B------:R-:W-:Y:S05]  /*0e20*/  BSYNC.RELIABLE B1 ;  /* 0x0000000000017941 */ /* 0x000fea0003800100 */
.L_x_1136:
[----:B------:R-:W-:-:S13]  /*0e30*/  ISETP.GE.U32.AND P0, PT, R4, R3, PT ;  /* 0x000000030400720c */ /* 0x000fda0003f06070 */
[----:B012--5:R-:W0:Y:S01]  /*0e40*/  @!P0 LDC.64 R6, c[0x0][0x398] ;  /* 0x0000e600ff068b82 */ /* 0x027e220000000a00 */
[----:B------:R-:W-:Y:S02]  /*0e50*/  @!P0 IMAD R5, R0, 0x400, R4 ;  /* 0x0000040000058824 */ /* 0x000fe400078e0204 */
[----:B------:R-:W-:Y:S02]  /*0e60*/  @!P0 VIADD R4, R4, 0x80 ;  /* 0x0000008004048836 */ /* 0x000fe40000000000 */
[----:B0-----:R-:W-:-:S05]  /*0e70*/  @!P0 IMAD.WIDE.U32 R6, R5, 0x2, R6 ;  /* 0x0000000205068825 */ /* 0x001fca00078e0006 */
[----:B------:R3:W-:Y:S02]  /*0e80*/  @!P0 STG.E.U16 desc[UR4][R6.64], R2 ;  /* 0x0000000206008986 */ /* 0x0007e4000c101504 */
.L_x_1142:
[----:B------:R-:W-:Y:S05]  /*0e90*/  BSYNC.RECONVERGENT B0 ;  /* 0x0000000000007941 */ /* 0x000fea0003800200 */
.L_x_1135:
[----:B------:R-:W-:Y:S05]  /*0ea0*/  WARPSYNC.ALL ;  /* 0x0000000000007948 */ /* 0x000fea0003800000 */
[----:B------:R-:W-:-:S13]  /*0eb0*/  ISETP.GE.U32.AND P0, PT, R4, R3, PT ;  /* 0x000000030400720c */ /* 0x000fda0003f06070 */
[----:B------:R-:W-:Y:S05]  /*0ec0*/  @P0 EXIT ;  /* 0x000000000000094d */ /* 0x000fea0003800000 */
[----:B---3--:R-:W3:Y:S01]  /*0ed0*/  LDC.64 R2, c[0x0][0x398] ;  /* 0x0000e600ff027b82 */ /* 0x008ee20000000a00 */
[----:B0-----:R-:W-:-:S04]  /*0ee0*/  IMAD R5, R0, 0x400, R4 ;  /* 0x0000040000057824 */ /* 0x001fc800078e0204 */
[----:B---3--:R-:W-:-:S05]  /*0ef0*/  IMAD.WIDE.U32 R2, R5, 0x2, R2 ;  /* 0x0000000205027825 */ /* 0x008fca00078e0002 */
[----:B------:R-:W-:Y:S01]  /*0f00*/  STG.E.U16 desc[UR4][R2.64], R22 ;  /* 0x0000001602007986 */ /* 0x000fe2000c101504 */
[----:B------:R-:W-:Y:S05]  /*0f10*/  EXIT ;  /* 0x000000000000794d */ /* 0x000fea0003800000 */
.L_x_1134:
        /* <DEDUP_REMOVED lines=8> */
[----:B------:R-:W4:Y:S01]  /*0fa0*/  LDG.E R22, desc[UR4][R26.64] ;  /* 0x000000041a167981 */ /* 0x000f22000c1e1900 */
[----:B--2---:R-:W-:-:S04]  /*0fb0*/  IMAD.WIDE.U32 R24, R0, 0x8, R24 ;  /* 0x0000000800187825 */ /* 0x004fc800078e0018 */
[----:B------:R-:W-:Y:S01]  /*0fc0*/  IMAD.WIDE.U32 R24, R2, 0x20, R24 ;  /* 0x0000002002187825 */ /* 0x000fe200078e0018 */
[----:B------:R0:W2:Y:S04]  /*0fd0*/  LDG.E R26, desc[UR4][R26.64+0x200] ;  /* 0x000200041a1a7981 */ /* 0x0000a8000c1e1900 */
[----:B------:R-:W5:Y:S01]  /*0fe0*/  LDG.E.128 R4, desc[UR4][R24.64] ;  /* 0x0000000418047981 */ /* 0x000f62000c1e1d00 */
[----:B---3--:R-:W-:-:S03]  /*0ff0*/  IMAD.WIDE.U32 R28, R0, 0x2, R28 ;  /* 0x00000002001c7825 */ /* 0x008fc600078e001c */
[----:B------:R-:W3:Y:S01]  /*1000*/  LDG.E.ENL2.256 R16, R12, desc[UR4][R24.64+0x1000] ;  /* 0xfe008004180c797e */ /* 0x000ee20008121910 */
[----:B------:R-:W-:-:S05]  /*1010*/  IMAD.WIDE.U32 R28, R2, 0x8, R28 ;  /* 0x00000008021c7825 */ /* 0x000fca00078e001c */
[----:B------:R-:W3:Y:S01]  /*1020*/  LDG.E.64 R20, desc[UR4][R28.64+0x400] ;  /* 0x000400041c147981 */ /* 0x000ee2000c1e1b00 */
[----:B----4-:R-:W-:-:S04]  /*1030*/  PRMT R3, R22, 0x7770, RZ ;  /* 0x0000777016037816 */ /* 0x010fc800000000ff */
[----:B------:R-:W-:-:S13]  /*1040*/  ISETP.NE.AND P2, PT, R3, RZ, PT ;  /* 0x000000ff0300720c */ /* 0x000fda0003f45270 */
[----:B------:R-:W5:Y:S02]  /*1050*/  @P2 LDC.64 R8, c[0x0][0x388] ;  /* 0x0000e200ff082b82 */ /* 0x000f640000000a00 */
[----:B-----5:R-:W-:-:S04]  /*1060*/  @P2 LEA R8, P0, R4, R8, 0x1 ;  /* 0x0000000804082211 */ /* 0x020fc800078008ff */
[----:B------:R-:W-:Y:S02]  /*1070*/  @P2 LEA.HI.X R9, R4, R9, R5, 0x1, P0 ;  /* 0x0000000904092211 */ /* 0x000fe400000f0c05 */
[----:B------:R-:W4:Y:S04]  /*1080*/  LDG.E R5, desc[UR4][R28.64+0x4] ;  /* 0x000004041c057981 */ /* 0x000f28000c1e1900 */
[----:B------:R-:W5:Y:S04]  /*1090*/  @P2 LDG.E.U16 R3, desc[UR4][R8.64] ;  /* 0x0000000408032981 */ /* 0x000f68000c1e1500 */
[----:B------:R-:W2:Y:S04]  /*10a0*/  LDG.E.U16 R4, desc[UR4][R28.64+0x2] ;  /* 0x000002041c047981 */ /* 0x000ea8000c1e1500 */
[----:B------:R1:W3:Y:S01]  /*10b0*/  LDG.E.128 R8, desc[UR4][R24.64+0x10] ;  /* 0x0000100418087981 */ /* 0x0002e2000c1e1d00 */
[----:B------:R-:W-:-:S04]  /*10c0*/  PRMT R23, R22, 0x7771, RZ ;  /* 0x0000777116177816 */ /* 0x000fc800000000ff */
[----:B------:R-:W-:Y:S02]  /*10d0*/  ISETP.NE.AND P0, PT, R23, RZ, PT ;  /* 0x000000ff1700720c */ /* 0x000fe40003f05270 */
[----:B------:R-:W-:-:S04]  /*10e0*/  PRMT R23, R22, 0x7772, RZ ;  /* 0x0000777216177816 */ /* 0x000fc800000000ff */
[----:B------:R-:W-:Y:S02]  /*10f0*/  ISETP.NE.AND P1, PT, R23, RZ, PT ;  /* 0x000000ff1700720c */ /* 0x000fe40003f25270 */
[----:B0-----:R-:W-:-:S05]  /*1100*/  PRMT R27, R22, 0x7773, RZ ;  /* 0x00007773161b7816 */ /* 0x001fca00000000ff */
[----:B------:R-:W0:Y:S08]  /*1110*/  @P0 LDC.64 R22, c[0x0][0x388] ;  /* 0x0000e200ff160b82 */ /* 0x000e300000000a00 */
[----:B-1----:R-:W3:Y:S01]  /*1120*/  @P1 LDC.64 R24, c[0x0][0x388] ;  /* 0x0000e200ff181b82 */ /* 0x002ee20000000a00 */
[----:B------:R0:W5:Y:S01]  /*1130*/  @!P2 LDG.E.U16 R3, desc[UR4][R28.64] ;  /* 0x000000041c03a981 */ /* 0x000162000c1e1500 */
[----:B------:R-:W-:-:S02]  /*1140*/  ISETP.NE.AND P2, PT, R27, RZ, PT ;  /* 0x000000ff1b00720c */ /* 0x000fc40003f45270 */
[----:B0-----:R-:W-:-:S04]  /*1150*/  @P0 LEA R28, P3, R6, R22, 0x1 ;  /* 0x00000016061c0211 */ /* 0x001fc800078608ff */
[----:B------:R-:W-:-:S07]  /*1160*/  @P0 LEA.HI.X R29, R6, R23, R7, 0x1, P3 ;  /* 0x00000017061d0211 */ /* 0x000fce00018f0c07 */
[----:B------:R-:W0:Y:S01]  /*1170*/  @P2 LDC.64 R6, c[0x0][0x388] ;  /* 0x0000e200ff062b82 */ /* 0x000e220000000a00 */
[C---:B---3--:R-:W-:Y:S01]  /*1180*/  @P1 LEA R24, P3, R8.reuse, R24, 0x1 ;  /* 0x0000001808181211 */ /* 0x048fe200078608ff */
[----:B--2---:R-:W5:Y:S03]  /*1190*/  @P0 LDG.E.U16 R4, desc[UR4][R28.64] ;  /* 0x000000041c040981 */ /* 0x004f66000c1e1500 */
[----:B------:R-:W-:Y:S02]  /*11a0*/  @P1 LEA.HI.X R25, R8, R25, R9, 0x1, P3 ;  /* 0x0000001908191211 */ /* 0x000fe400018f0c09 */
[----:B------:R-:W-:-:S04]  /*11b0*/  PRMT R8, R26, 0x7773, RZ ;  /* 0x000077731a087816 */ /* 0x000fc800000000ff */
[----:B------:R-:W-:Y:S02]  /*11c0*/  ISETP.NE.AND P6, PT, R8, RZ, PT ;  /* 0x000000ff0800720c */ /* 0x000fe40003fc5270 */
[C---:B------:R-:W-:Y:S02]  /*11d0*/  PRMT R8, R26.reuse, 0x7772, RZ ;  /* 0x000077721a087816 */ /* 0x040fe400000000ff */
[C---:B------:R-:W-:Y:S02]  /*11e0*/  PRMT R9, R26.reuse, 0x7770, RZ ;  /* 0x000077701a097816 */ /* 0x040fe400000000ff */
[----:B------:R-:W-:Y:S02]  /*11f0*/  PRMT R26, R26, 0x7771, RZ ;  /* 0x000077711a1a7816 */ /* 0x000fe400000000ff */
[----:B------:R-:W-:Y:S02]  /*1200*/  ISETP.NE.AND P5, PT, R8, RZ, PT ;  /* 0x000000ff0800720c */ /* 0x000fe40003fa5270 */
[----:B----4-:R-:W-:-:S02]  /*1210*/  PRMT R8, R5, 0x7610, R8 ;  /* 0x0000761005087816 */ /* 0x010fc40000000008 */
[----:B------:R-:W-:Y:S01]  /*1220*/  ISETP.NE.AND P4, PT, R26, RZ, PT ;  /* 0x000000ff1a00720c */ /* 0x000fe20003f85270 */
[----:B------:R-:W1:Y:S01]  /*1230*/  @P6 LDC.64 R22, c[0x0][0x388] ;  /* 0x0000e200ff166b82 */ /* 0x000e620000000a00 */
[----:B------:R-:W-:Y:S02]  /*1240*/  ISETP.NE.AND P3, PT, R9, RZ, PT ;  /* 0x000000ff0900720c */ /* 0x000fe40003f65270 */
[----:B------:R2:W3:Y:S01]  /*1250*/  @P1 LDG.E.U16 R8, desc[UR4][R24.64] ;  /* 0x0000000418081981 */ /* 0x0004e2000c1e1500 */
[C---:B0-----:R-:W-:Y:S02]  /*1260*/  @P2 LEA R6, P1, R10.reuse, R6, 0x1 ;  /* 0x000000060a062211 */ /* 0x041fe400078208ff */
[----:B------:R-:W-:Y:S02]  /*1270*/  PRMT R5, R5, 0x7632, R5 ;  /* 0x0000763205057816 */ /* 0x000fe40000000005 */
[----:B------:R-:W-:-:S04]  /*1280*/  @P2 LEA.HI.X R7, R10, R7, R11, 0x1, P1 ;  /* 0x000000070a072211 */ /* 0x000fc800008f0c0b */
[----:B------:R-:W0:Y:S01]  /*1290*/  @P4 LDC.64 R10, c[0x0][0x388] ;  /* 0x0000e200ff0a4b82 */ /* 0x000e220000000a00 */
[----:B------:R4:W3:Y:S07]  /*12a0*/  @P2 LDG.E.U16 R5, desc[UR4][R6.64] ;  /* 0x0000000406052981 */ /* 0x0008ee000c1e1500 */
[----:B--2---:R-:W2:Y:S08]  /*12b0*/  @P3 LDC.64 R24, c[0x0][0x388] ;  /* 0x0000e200ff183b82 */ /* 0x004eb00000000a00 */
[----:B----4-:R-:W4:Y:S01]  /*12c0*/  @P5 LDC.64 R6, c[0x0][0x388] ;  /* 0x0000e200ff065b82 */ /* 0x010f220000000a00 */
[----:B-1----:R-:W-:-:S02]  /*12d0*/  @P6 LEA R22, P1, R18, R22, 0x1 ;  /* 0x0000001612166211 */ /* 0x002fc400078208ff */
[----:B------:R-:W-:Y:S02]  /*12e0*/  PRMT R9, R21, 0x7632, R9 ;  /* 0x0000763215097816 */ /* 0x000fe40000000009 */
[----:B------:R-:W-:Y:S02]  /*12f0*/  @P6 LEA.HI.X R23, R18, R23, R19, 0x1, P1 ;  /* 0x0000001712176211 */ /* 0x000fe400008f0c13 */
[----:B0-----:R-:W-:-:S03]  /*1300*/  @P4 LEA R10, P2, R14, R10, 0x1 ;  /* 0x0000000a0e0a4211 */ /* 0x001fc600078408ff */
[----:B------:R-:W3:Y:S01]  /*1310*/  @P6 LDG.E.U16 R9, desc[UR4][R22.64] ;  /* 0x0000000416096981 */ /* 0x000ee2000c1e1500 */
[--C-:B------:R-:W-:Y:S02]  /*1320*/  @P4 LEA.HI.X R11, R14, R11, R15.reuse, 0x1, P2 ;  /* 0x0000000b0e0b4211 */ /* 0x100fe400010f0c0f */
[----:B--2---:R-:W-:Y:S02]  /*1330*/  @P3 LEA R24, P1, R12, R24, 0x1 ;  /* 0x000000180c183211 */ /* 0x004fe400078208ff */
[----:B------:R-:W-:Y:S02]  /*1340*/  PRMT R14, R21, 0x7610, R14 ;  /* 0x00007610150e7816 */ /* 0x000fe4000000000e */
[----:B------:R-:W-:Y:S02]  /*1350*/  PRMT R15, R20, 0x7632, R15 ;  /* 0x00007632140f7816 */ /* 0x000fe4000000000f */
[----:B----4-:R-:W-:Y:S02]  /*1360*/  @P5 LEA R6, P6, R16, R6, 0x1 ;  /* 0x0000000610065211 */ /* 0x010fe400078c08ff */
[----:B------:R-:W-:-:S02]  /*1370*/  @P3 LEA.HI.X R25, R12, R25, R13, 0x1, P1 ;  /* 0x000000190c193211 */ /* 0x000fc400008f0c0d */
[----:B------:R-:W2:Y:S01]  /*1380*/  @P4 LDG.E.U16 R15, desc[UR4][R10.64] ;  /* 0x000000040a0f4981 */ /* 0x000ea2000c1e1500 */
[----:B------:R-:W-:Y:S01]  /*1390*/  @P5 LEA.HI.X R7, R16, R7, R17, 0x1, P6 ;  /* 0x0000000710075211 */ /* 0x000fe200030f0c11 */
[----:B------:R-:W0:Y:S02]  /*13a0*/  LDC.64 R12, c[0x0][0x398] ;  /* 0x0000e600ff0c7b82 */ /* 0x000e240000000a00 */
[----:B------:R-:W2:Y:S04]  /*13b0*/  @P3 LDG.E.U16 R20, desc[UR4][R24.64] ;  /* 0x0000000418143981 */ /* 0x000ea8000c1e1500 */
[----:B------:R-:W4:Y:S01]  /*13c0*/  @P5 LDG.E.U16 R14, desc[UR4][R6.64] ;  /* 0x00000004060e5981 */ /* 0x000f22000c1e1500 */
[----:B0-----:R-:W-:-:S04]  /*13d0*/  IMAD.WIDE.U32 R12, R0, 0x2, R12 ;  /* 0x00000002000c7825 */ /* 0x001fc800078e000c */
[----:B------:R-:W-:Y:S01]  /*13e0*/  IMAD.WIDE.U32 R12, R2, 0x8, R12 ;  /* 0x00000008020c7825 */ /* 0x000fe200078e000c */
[----:B-----5:R-:W-:Y:S02]  /*13f0*/  PRMT R4, R3, 0x5410, R4 ;  /* 0x0000541003047816 */ /* 0x020fe40000000004 */
[----:B---3--:R-:W-:-:S05]  /*1400*/  PRMT R5, R8, 0x5410, R5 ;  /* 0x0000541008057816 */ /* 0x008fca0000000005 */
[----:B------:R-:W-:Y:S01]  /*1410*/  STG.E.64 desc[UR4][R12.64], R4 ;  /* 0x000000040c007986 */ /* 0x000fe2000c101b04 */
[----:B--2---:R-:W-:Y:S02]  /*1420*/  PRMT R8, R20, 0x5410, R15 ;  /* 0x0000541014087816 */ /* 0x004fe4000000000f */
[----:B----4-:R-:W-:-:S05]  /*1430*/  PRMT R9, R14, 0x5410, R9 ;  /* 0x000054100e097816 */ /* 0x010fca0000000009 */
[----:B------:R-:W-:Y:S01]  /*1440*/  STG.E.64 desc[UR4][R12.64+0x400], R8 ;  /* 0x000400080c007986 */ /* 0x000fe2000c101b04 */
[----:B------:R-:W-:Y:S05]  /*1450*/  EXIT ;  /* 0x000000000000794d */ /* 0x000fea0003800000 */
.L_x_1143:
        /* <DEDUP_REMOVED lines=10> */
.L_x_41863:


//--------------------- .text._ZN2at6native29vectorized_elementwise_kernelILi8EZZZNS0_28launch_masked_scatter_kernelERKNS_10TensorBaseES4_S4_S4_ENKUlvE_clEvENKUlvE10_clEvEUlN3c104HalfEblE_St5arrayIPcLm4EEEEviT0_T1_ --------------------------
	.section	.text._ZN2at6native29vectorized_elementwise_kernelILi8EZZZNS0_28launch_masked_scatter_kernelERKNS_10TensorBaseES4_S4_S4_ENKUlvE_clEvENKUlvE10_clEvEUlN3c104HalfEblE_St5arrayIPcLm4EEEEviT0_T1_,"ax",@progbits
	.align	128
        .global         _ZN2at6native29vectorized_elementwise_kernelILi8EZZZNS0_28launch_masked_scatter_kernelERKNS_10TensorBaseES4_S4_S4_ENKUlvE_clEvENKUlvE10_clEvEUlN3c104HalfEblE_St5arrayIPcLm4EEEEviT0_T1_
        .type           _ZN2at6native29vectorized_elementwise_kernelILi8EZZZNS0_28launch_masked_scatter_kernelERKNS_10TensorBaseES4_S4_S4_ENKUlvE_clEvENKUlvE10_clEvEUlN3c104HalfEblE_St5arrayIPcLm4EEEEviT0_T1_,@function
        .size           _ZN2at6native29vectorized_elementwise_kernelILi8EZZZNS0_28launch_masked_scatter_kernelERKNS_10TensorBaseES4_S4_S4_ENKUlvE_clEvENKUlvE10_clEvEUlN3c104HalfEblE_St5arrayIPcLm4EEEEviT0_T1_,(.L_x_41864 - _ZN2at6native29vectorized_elementwise_kernelILi8EZZZNS0_28launch_masked_scatter_kernelERKNS_10TensorBaseES4_S4_S4_ENKUlvE_clEvENKUlvE10_clEvEUlN3c104HalfEblE_St5arrayIPcLm4EEEEviT0_T1_)
        .other          _ZN2at6native29vectorized_elementwise_kernelILi8EZZZNS0_28launch_masked_scatter_kernelERKNS_10TensorBaseES4_S4_S4_ENKUlvE_clEvENKUlvE10_clEvEUlN3c104HalfEblE_St5arrayIPcLm4EEEEviT0_T1_,@"STO_CUDA_ENTRY STV_DEFAULT"
_ZN2at6native29vectorized_elementwise_kernelILi8EZZZNS0_28launch_masked_scatter_kernelERKNS_10TensorBaseES4_S4_S4_ENKUlvE_clEvENKUlvE10_clEvEUlN3c104HalfEblE_St5arrayIPcLm4EEEEviT0_T1_:
.text._ZN2at6native29vectorized_elementwise_kernelILi8EZZZNS0_28launch_masked_scatter_kernelERKNS_10TensorBaseES4_S4_S4_ENKUlvE_clEvENKUlvE10_clEvEUlN3c104HalfEblE_St5arrayIPcLm4EEEEviT0_T1_:
        /* <DEDUP_REMOVED lines=197> */
.L_x_1147:
[----:B------:R-:W-:-:S13]  /*0c50*/  ISETP.GE.U32.AND P0, PT, R4, R3, PT ;  /* 0x000000030400720c */ /* 0x000fda0003f06070 */
[----:B------:R-:W-:Y:S05]  /*0c60*/  @P0 BRA `(.L_x_1149) ;  /* 0x0000000000300947 */ /* 0x000fea0003800000 */
[----:B0-----:R-:W0:Y:S01]  /*0c70*/  LDC.64 R10, c[0x0][0x398] ;  /* 0x0000e600ff0a7b82 */ /* 0x001e220000000a00 */
[----:B-----5:R-:W-:Y:S02]  /*0c80*/  IMAD R5, R2, 0x400, R4 ;  /* 0x0000040002057824 */ /* 0x020fe400078e0204 */
[----:B------:R-:W-:Y:S02]  /*0c90*/  VIADD R4, R4, 0x80 ;  /* 0x0000008004047836 */ /* 0x000fe40000000000 */
[----:B0-----:R-:W-:-:S05]  /*0ca0*/  IMAD.WIDE.U32 R10, R5, 0x2, R10 ;  /* 0x00000002050a7825 */ /* 0x001fca00078e000a */
[----:B------:R1:W-:Y:S02]  /*0cb0*/  STG.E.U16 desc[UR4][R10.64], R7 ;  /* 0x000000070a007986 */ /* 0x0003e4000c101504 */
.L_x_1148:
[----:B------:R-:W-:-:S13]  /*0cc0*/  ISETP.GE.U32.AND P0, PT, R4, R3, PT ;  /* 0x000000030400720c */ /* 0x000fda0003f06070 */
[----:B------:R-:W-:Y:S05]  /*0cd0*/  @P0 BRA `(.L_x_1150) ;  /* 0x0000000000300947 */ /* 0x000fea0003800000 */
[----:B-1----:R-:W1:Y:S01]  /*0ce0*/  LDC.64 R6, c[0x0][0x398] ;  /* 0x0000e600ff067b82 */ /* 0x002e620000000a00 */
[----:B0-----:R-:W-:Y:S02]  /*0cf0*/  IMAD R5, R2, 0x400, R4 ;  /* 0x0000040002057824 */ /* 0x001fe400078e0204 */
[----:B------:R-:W-:Y:S02]  /*0d00*/  VIADD R4, R4, 0x80 ;  /* 0x0000008004047836 */ /* 0x000fe40000000000 */
[----:B-1----:R-:W-:-:S05]  /*0d10*/  IMAD.WIDE.U32 R6, R5, 0x2, R6 ;  /* 0x0000000205067825 */ /* 0x002fca00078e0006 */
[----:B------:R1:W-:Y:S02]  /*0d20*/  STG.E.U16 desc[UR4][R6.64], R8 ;  /* 0x0000000806007986 */ /* 0x0003e4000c101504 */
.L_x_1149:
[----:B------:R-:W-:-:S13]  /*0d30*/  ISETP.GE.U32.AND P0, PT, R4, R3, PT ;  /* 0x000000030400720c */ /* 0x000fda0003f06070 */
[----:B------:R-:W-:Y:S05]  /*0d40*/  @P0 BRA `(.L_x_1151) ;  /* 0x0000000000340947 */ /* 0x000fea0003800000 */
[----:B01---5:R-:W0:Y:S01]  /*0d50*/  LDC.64 R6, c[0x0][0x398] ;  /* 0x0000e600ff067b82 */ /* 0x023e220000000a00 */
[----:B------:R-:W-:Y:S02]  /*0d60*/  IMAD R5, R2, 0x400, R4 ;  /* 0x0000040002057824 */ /* 0x000fe400078e0204 */
[----:B------:R-:W-:Y:S02]  /*0d70*/  VIADD R4, R4, 0x80 ;  /* 0x0000008004047836 */ /* 0x000fe40000000000 */
[----:B0-----:R-:W-:-:S05]  /*0d80*/  IMAD.WIDE.U32 R6, R5, 0x2, R6 ;  /* 0x0000000205067825 */ /* 0x001fca00078e0006 */
[----:B------:R2:W-:Y:S02]  /*0d90*/  STG.E.U16 desc[UR4][R6.64], R20 ;  /* 0x0000001406007986 */ /* 0x0005e4000c101504 */
.L_x_1150:
        /* <DEDUP_REMOVED lines=8> */
.L_x_1151:
[----:B------:R-:W-:Y:S05]  /*0e20*/  BSYNC.RELIABLE B1 ;  /* 0x0000000000017941 */ /* 0x000fea0003800100 */
.L_x_1146:
[----:B------:R-:W-:-:S13]  /*0e30*/  ISETP.GE.U32.AND P0, PT, R4, R3, PT ;  /* 0x000000030400720c */ /* 0x000fda0003f06070 */
[----:B012--5:R-:W0:Y:S01]  /*0e40*/  @!P0 LDC.64 R6, c[0x0][0x398] ;  /* 0x0000e600ff068b82 */ /* 0x027e220000000a00 */
[----:B------:R-:W-:Y:S02]  /*0e50*/  @!P0 IMAD R5, R2, 0x400, R4 ;  /* 0x0000040002058824 */ /* 0x000fe400078e0204 */
[----:B------:R-:W-:Y:S02]  /*0e60*/  @!P0 VIADD R4, R4, 0x80 ;  /* 0x0000008004048836 */ /* 0x000fe40000000000 */
[----:B0-----:R-:W-:-:S05]  /*0e70*/  @!P0 IMAD.WIDE.U32 R6, R5, 0x2, R6 ;  /* 0x0000000205068825 */ /* 0x001fca00078e0006 */
[----:B------:R3:W-:Y:S02]  /*0e80*/  @!P0 STG.E.U16 desc[UR4][R6.64], R0 ;  /* 0x0000000006008986 */ /* 0x0007e4000c101504 */
.L_x_1152:
[----:B------:R-:W-:Y:S05]  /*0e90*/  BSYNC.RECONVERGENT B0 ;  /* 0x0000000000007941 */ /* 0x000fea0003800200 */
.L_x_1145:
        /* <DEDUP_REMOVED lines=8> */
.L_x_1144:
[----:B------:R-:W0:Y:S01]  /*0f20*/  S2R R0, SR_TID.X ;  /* 0x0000000000007919 */ /* 0x000e220000002100 */
[----:B------:R-:W1:Y:S01]  /*0f30*/  LDCU.64 UR6, c[0x0][0x3a8] ;  /* 0x00007500ff0677ac */ /* 0x000e620008000a00 */
[----:B------:R-:W-:Y:S01]  /*0f40*/  IMAD.SHL.U32 R2, R2, 0x400, RZ ;  /* 0x0000040002027824 */ /* 0x000fe200078e00ff */
[----:B------:R-:W2:Y:S08]  /*0f50*/  LDC.64 R28, c[0x0][0x3b0] ;  /* 0x0000ec00ff1c7b82 */ /* 0x000eb00000000a00 */
[----:B------:R-:W3:Y:S01]  /*0f60*/  LDC.64 R26, c[0x0][0x3a0] ;  /* 0x0000e800ff1a7b82 */ /* 0x000ee20000000a00 */
[----:B-1----:R-:W-:-:S05]  /*0f70*/  IADD3 R20, P0, PT, R2, UR6, RZ ;  /* 0x0000000602147c10 */ /* 0x002fca000ff1e0ff */
[----:B------:R-:W-:Y:S02]  /*0f80*/  IMAD.X R21, RZ, RZ, UR7, P0 ;  /* 0x00000007ff157e24 */ /* 0x000fe400080e06ff */
[----:B0-----:R-:W-:-:S06]  /*0f90*/  IMAD.WIDE.U32 R20, R0, 0x8, R20 ;  /* 0x0000000800147825 */ /* 0x001fcc00078e0014 */
[----:B------:R-:W4:Y:S01]  /*0fa0*/  LDG.E.64 R20, desc[UR4][R20.64] ;  /* 0x0000000414147981 */ /* 0x000f22000c1e1b00 */
[----:B--2---:R-:W-:-:S04]  /*0fb0*/  IMAD.WIDE.U32 R28, R2, 0x8, R28 ;  /* 0x00000008021c7825 */ /* 0x004fc800078e001c */
[----:B------:R-:W-:-:S05]  /*0fc0*/  IMAD.WIDE.U32 R28, R0, 0x40, R28 ;  /* 0x00000040001c7825 */ /* 0x000fca00078e001c */
[----:B------:R-:W2:Y:S01]  /*0fd0*/  LDG.E.128 R4, desc[UR4][R28.64] ;  /* 0x000000041c047981 */ /* 0x000ea2000c1e1d00 */
[----:B---3--:R-:W-:-:S03]  /*0fe0*/  IMAD.WIDE.U32 R26, R2, 0x2, R26 ;  /* 0x00000002021a7825 */ /* 0x008fc600078e001a */
[----:B------:R-:W3:Y:S01]  /*0ff0*/  LDG.E.128 R8, desc[UR4][R28.64+0x10] ;  /* 0x000010041c087981 */ /* 0x000ee2000c1e1d00 */
[----:B------:R-:W-:-:S03]  /*1000*/  IMAD.WIDE.U32 R26, R0, 0x10, R26 ;  /* 0x00000010001a7825 */ /* 0x000fc600078e001a */
[----:B------:R-:W5:Y:S04]  /*1010*/  LDG.E.ENL2.256 R16, R12, desc[UR4][R28.64+0x20] ;  /* 0xfe0001041c0c797e */ /* 0x000f680008121910 */
[----:B------:R-:W5:Y:S01]  /*1020*/  LDG.E.64 R22, desc[UR4][R26.64+0x8] ;  /* 0x000008041a167981 */ /* 0x000f62000c1e1b00 */
[----:B----4-:R-:W-:-:S04]  /*1030*/  PRMT R3, R20, 0x7770, RZ ;  /* 0x0000777014037816 */ /* 0x010fc800000000ff */
[----:B------:R-:W-:Y:S02]  /*1040*/  ISETP.NE.AND P2, PT, R3, RZ, PT ;  /* 0x000000ff0300720c */ /* 0x000fe40003f45270 */
[----:B------:R-:W4:Y:S11]  /*1050*/  LDG.E.U16 R3, desc[UR4][R26.64+0x2] ;  /* 0x000002041a037981 */ /* 0x000f36000c1e1500 */
[----:B------:R-:W2:Y:S02]  /*1060*/  @P2 LDC.64 R24, c[0x0][0x388] ;  /* 0x0000e200ff182b82 */ /* 0x000ea40000000a00 */
[----:B--2---:R-:W-:-:S04]  /*1070*/  @P2 LEA R24, P0, R4, R24, 0x1 ;  /* 0x0000001804182211 */ /* 0x004fc800078008ff */
[----:B------:R-:W-:Y:S02]  /*1080*/  @P2 LEA.HI.X R25, R4, R25, R5, 0x1, P0 ;  /* 0x0000001904192211 */ /* 0x000fe400000f0c05 */
[----:B------:R-:W2:Y:S04]  /*1090*/  LDG.E R5, desc[UR4][R26.64+0x4] ;  /* 0x000004041a057981 */ /* 0x000ea8000c1e1900 */
[----:B------:R0:W5:Y:S02]  /*10a0*/  @P2 LDG.E.U16 R4, desc[UR4][R24.64] ;  /* 0x0000000418042981 */ /* 0x000164000c1e1500 */
[----:B0-----:R-:W-:-:S04]  /*10b0*/  PRMT R24, R20, 0x7771, RZ ;  /* 0x0000777114187816 */ /* 0x001fc800000000ff */
[----:B------:R-:W-:Y:S02]  /*10c0*/  ISETP.NE.AND P3, PT, R24, RZ, PT ;  /* 0x000000ff1800720c */ /* 0x000fe40003f65270 */
[----:B------:R-:W-:-:S04]  /*10d0*/  PRMT R24, R20, 0x7773, RZ ;  /* 0x0000777314187816 */ /* 0x000fc800000000ff */
[----:B------:R-:W-:-:S07]  /*10e0*/  ISETP.NE.AND P0, PT, R24, RZ, PT ;  /* 0x000000ff1800720c */ /* 0x000fce0003f05270 */
[----:B------:R-:W0:Y:S01]  /*10f0*/  @P3 LDC.64 R24, c[0x0][0x388] ;  /* 0x0000e200ff183b82 */ /* 0x000e220000000a00 */
[----:B------:R-:W-:-:S04]  /*1100*/  PRMT R20, R20, 0x7772, RZ ;  /* 0x0000777214147816 */ /* 0x000fc800000000ff */
[----:B------:R-:W-:Y:S02]  /*1110*/  ISETP.NE.AND P1, PT, R20, RZ, PT ;  /* 0x000000ff1400720c */ /* 0x000fe40003f25270 */
[----:B0-----:R-:W-:-:S04]  /*1120*/  @P3 LEA R24, P4, R6, R24, 0x1 ;  /* 0x0000001806183211 */ /* 0x001fc800078808ff */
[----:B------:R-:W-:-:S07]  /*1130*/  @P3 LEA.HI.X R25, R6, R25, R7, 0x1, P4 ;  /* 0x0000001906193211 */ /* 0x000fce00020f0c07 */
[----:B------:R-:W3:Y:S01]  /*1140*/  @P1 LDC.64 R6, c[0x0][0x388] ;  /* 0x0000e200ff061b82 */ /* 0x000ee20000000a00 */
[C---:B------:R-:W-:Y:S02]  /*1150*/  PRMT R20, R21.reuse, 0x7772, RZ ;  /* 0x0000777215147816 */ /* 0x040fe400000000ff */
[C---:B------:R-:W-:Y:S02]  /*1160*/  PRMT R28, R21.reuse, 0x7771, RZ ;  /* 0x00007771151c7816 */ /* 0x040fe400000000ff */
[----:B------:R-:W-:Y:S02]  /*1170*/  ISETP.NE.AND P5, PT, R20, RZ, PT ;  /* 0x000000ff1400720c */ /* 0x000fe40003fa5270 */
[C---:B------:R-:W-:Y:S02]  /*1180*/  PRMT R20, R21.reuse, 0x7773, RZ ;  /* 0x0000777315147816 */ /* 0x040fe400000000ff */
[----:B------:R-:W-:Y:S02]  /*1190*/  PRMT R21, R21, 0x7770, RZ ;  /* 0x0000777015157816 */ /* 0x000fe400000000ff */
[----:B------:R-:W-:-:S02]  /*11a0*/  ISETP.NE.AND P4, PT, R20, RZ, PT ;  /* 0x000000ff1400720c */ /* 0x000fc40003f85270 */
[----:B---3--:R-:W-:Y:S01]  /*11b0*/  @P1 LEA R20, P6, R8, R6, 0x1 ;  /* 0x0000000608141211 */ /* 0x008fe200078c08ff */
[----:B----4-:R0:W3:Y:S02]  /*11c0*/  @P3 LDG.E.U16 R3, desc[UR4][R24.64] ;  /* 0x0000000418033981 */ /* 0x0100e4000c1e1500 */
[----:B0-----:R-:W0:Y:S01]  /*11d0*/  @P0 LDC.64 R24, c[0x0][0x388] ;  /* 0x0000e200ff180b82 */ /* 0x001e220000000a00 */
[----:B------:R-:W-:Y:S01]  /*11e0*/  ISETP.NE.AND P3, PT, R28, RZ, PT ;  /* 0x000000ff1c00720c */ /* 0x000fe20003f65270 */
[----:B------:R2:W3:Y:S01]  /*11f0*/  @!P2 LDG.E.U16 R4, desc[UR4][R26.64] ;  /* 0x000000041a04a981 */ /* 0x0004e2000c1e1500 */
[----:B------:R-:W-:Y:S02]  /*1200*/  ISETP.NE.AND P2, PT, R21, RZ, PT ;  /* 0x000000ff1500720c */ /* 0x000fe40003f45270 */
[----:B------:R-:W-:Y:S02]  /*1210*/  @P1 LEA.HI.X R21, R8, R7, R9, 0x1, P6 ;  /* 0x0000000708151211 */ /* 0x000fe400030f0c09 */
[----:B0-----:R-:W-:Y:S01]  /*1220*/  @P0 LEA R24, P6, R10, R24, 0x1 ;  /* 0x000000180a180211 */ /* 0x001fe200078c08ff */
[----:B------:R-:W5:Y:S01]  /*1230*/  @P5 LDC.64 R6, c[0x0][0x388] ;  /* 0x0000e200ff065b82 */ /* 0x000f620000000a00 */
[----:B--2---:R-:W-:-:S02]  /*1240*/  PRMT R26, R5, 0x7610, R26 ;  /* 0x00007610051a7816 */ /* 0x004fc4000000001a */
[----:B------:R-:W-:-:S05]  /*1250*/  @P0 LEA.HI.X R25, R10, R25, R11, 0x1, P6 ;  /* 0x000000190a190211 */ /* 0x000fca00030f0c0b */
[----:B------:R-:W0:Y:S01]  /*1260*/  @P3 LDC.64 R10, c[0x0][0x388] ;  /* 0x0000e200ff0a3b82 */ /* 0x000e220000000a00 */
[----:B------:R1:W2:Y:S07]  /*1270*/  @P1 LDG.E.U16 R26, desc[UR4][R20.64] ;  /* 0x00000004141a1981 */ /* 0x0002ae000c1e1500 */
[----:B------:R-:W4:Y:S08]  /*1280*/  @P4 LDC.64 R8, c[0x0][0x388] ;  /* 0x0000e200ff084b82 */ /* 0x000f300000000a00 */
[----:B-1----:R-:W1:Y:S01]  /*1290*/  @P2 LDC.64 R20, c[0x0][0x388] ;  /* 0x0000e200ff142b82 */ /* 0x002e620000000a00 */
[----:B------:R-:W-:-:S06]  /*12a0*/  PRMT R5, R5, 0x7632, R5 ;  /* 0x0000763205057816 */ /* 0x000fcc0000000005 */
[----:B------:R-:W2:Y:S01]  /*12b0*/  @P0 LDG.E.U16 R5, desc[UR4][R24.64] ;  /* 0x0000000418050981 */ /* 0x000ea2000c1e1500 */
[----:B-----5:R-:W-:Y:S02]  /*12c0*/  @P5 LEA R6, P0, R16, R6, 0x1 ;  /* 0x0000000610065211 */ /* 0x020fe400078008ff */
[----:B0-----:R-:W-:Y:S02]  /*12d0*/  @P3 LEA R10, P1, R14, R10, 0x1 ;  /* 0x0000000a0e0a3211 */ /* 0x001fe400078208ff */
[----:B------:R-:W-:Y:S02]  /*12e0*/  @P5 LEA.HI.X R7, R16, R7, R17, 0x1, P0 ;  /* 0x0000000710075211 */ /* 0x000fe400000f0c11 */
[----:B------:R-:W-:Y:S02]  /*12f0*/  PRMT R16, R23, 0x7610, R16 ;  /* 0x0000761017107816 */ /* 0x000fe40000000010 */
[----:B----4-:R-:W-:Y:S02]  /*1300*/  @P4 LEA R8, P6, R18, R8, 0x1 ;  /* 0x0000000812084211 */ /* 0x010fe400078c08ff */
[----:B------:R-:W-:-:S02]  /*1310*/  @P3 LEA.HI.X R11, R14, R11, R15, 0x1, P1 ;  /* 0x0000000b0e0b3211 */ /* 0x000fc400008f0c0f */
[----:B------:R-:W-:Y:S01]  /*1320*/  PRMT R23, R23, 0x7632, R23 ;  /* 0x0000763217177816 */ /* 0x000fe20000000017 */
[----:B------:R0:W4:Y:S01]  /*1330*/  @P5 LDG.E.U16 R16, desc[UR4][R6.64] ;  /* 0x0000000406105981 */ /* 0x000122000c1e1500 */
[----:B-1----:R-:W-:Y:S02]  /*1340*/  @P2 LEA R20, P0, R12, R20, 0x1 ;  /* 0x000000140c142211 */ /* 0x002fe400078008ff */
[----:B------:R-:W-:Y:S02]  /*1350*/  PRMT R15, R22, 0x7632, R15 ;  /* 0x00007632160f7816 */ /* 0x000fe4000000000f */
[----:B------:R-:W-:Y:S02]  /*1360*/  @P4 LEA.HI.X R9, R18, R9, R19, 0x1, P6 ;  /* 0x0000000912094211 */ /* 0x000fe400030f0c13 */
[----:B------:R-:W-:Y:S01]  /*1370*/  @P2 LEA.HI.X R21, R12, R21, R13, 0x1, P0 ;  /* 0x000000150c152211 */ /* 0x000fe200000f0c0d */
[----:B0-----:R-:W0:Y:S01]  /*1380*/  LDC.64 R6, c[0x0][0x398] ;  /* 0x0000e600ff067b82 */ /* 0x001e220000000a00 */
[----:B------:R-:W5:Y:S04]  /*1390*/  @P3 LDG.E.U16 R15, desc[UR4][R10.64] ;  /* 0x000000040a0f3981 */ /* 0x000f68000c1e1500 */
[----:B------:R-:W4:Y:S04]  /*13a0*/  @P4 LDG.E.U16 R23, desc[UR4][R8.64] ;  /* 0x0000000408174981 */ /* 0x000f28000c1e1500 */
[----:B------:R-:W5:Y:S01]  /*13b0*/  @P2 LDG.E.U16 R22, desc[UR4][R20.64] ;  /* 0x0000000414162981 */ /* 0x000f62000c1e1500 */
[----:B0-----:R-:W-:-:S04]  /*13c0*/  IMAD.WIDE.U32 R6, R2, 0x2, R6 ;  /* 0x0000000202067825 */ /* 0x001fc800078e0006 */
[----:B------:R-:W-:Y:S01]  /*13d0*/  IMAD.WIDE.U32 R12, R0, 0x10, R6 ;  /* 0x00000010000c7825 */ /* 0x000fe200078e0006 */
[----:B---3--:R-:W-:Y:S02]  /*13e0*/  PRMT R4, R4, 0x5410, R3 ;  /* 0x0000541004047816 */ /* 0x008fe40000000003 */
[----:B--2---:R-:W-:Y:S02]  /*13f0*/  PRMT R5, R26, 0x5410, R5 ;  /* 0x000054101a057816 */ /* 0x004fe40000000005 */
[----:B----4-:R-:W-:Y:S02]  /*1400*/  PRMT R7, R16, 0x5410, R23 ;  /* 0x0000541010077816 */ /* 0x010fe40000000017 */
[----:B-----5:R-:W-:-:S05]  /*1410*/  PRMT R6, R22, 0x5410, R15 ;  /* 0x0000541016067816 */ /* 0x020fca000000000f */
[----:B------:R-:W-:Y:S01]  /*1420*/  STG.E.128 desc[UR4][R12.64], R4 ;  /* 0x000000040c007986 */ /* 0x000fe2000c101d04 */
[----:B------:R-:W-:Y:S05]  /*1430*/  EXIT ;  /* 0x000000000000794d */ /* 0x000fea0003800000 */
.L_x_1153:
        /* <DEDUP_REMOVED lines=12> */
.L_x_41864:


//--------------------- .text._ZN2at6native18elementwise_kernelILi128ELi4EZNS0_15gpu_kernel_implIZZZNS0_28launch_masked_scatter_kernelERKNS_10TensorBaseES5_S5_S5_ENKUlvE_clEvENKUlvE9_clEvEUlN3c108BFloat16EblE_EEvRNS_18TensorIteratorBaseERKT_EUliE_EEviT1_ --------------------------
	.section	.text._ZN2at6native18elementwise_kernelILi128ELi4EZNS0_15gpu_kernel_implIZZZNS0_28launch_masked_scatter_kernelERKNS_10TensorBaseES5_S5_S5_ENKUlvE_clEvENKUlvE9_clEvEUlN3c108BFloat16EblE_EEvRNS_18TensorIteratorBaseERKT_EUliE_EEviT1_,"ax",@progbits
	.align	128
        .global         _ZN2at6native18elementwise_kernelILi128ELi4EZNS0_15gpu_kernel_implIZZZNS0_28launch_masked_scatter_kernelERKNS_10TensorBaseES5_S5_S5_ENKUlvE_clEvENKUlvE9_clEvEUlN3c108BFloat16EblE_EEvRNS_18TensorIteratorBaseERKT_EUliE_EEviT1_
        .type           _ZN2at6native18elementwise_kernelILi128ELi4EZNS0_15gpu_kernel_implIZZZNS0_28launch_masked_scatter_kernelERKNS_10TensorBaseES5_S5_S5_ENKUlvE_clEvENKUlvE9_clEvEUlN3c108BFloat16EblE_EEvRNS_18TensorIteratorBaseERKT_EUliE_EEviT1_,@function
        .size           _ZN2at6native18elementwise_kernelILi128ELi4EZNS0_15gpu_kernel_implIZZZNS0_28launch_masked_scatter_kernelERKNS_10TensorBaseES5_S5_S5_ENKUlvE_clEvENKUlvE9_clEvEUlN3c108BFloat16EblE_EEvRNS_18TensorIteratorBaseERKT_EUliE_EEviT1_,(.L_x_41865 - _ZN2at6native18elementwise_kernelILi128ELi4EZNS0_15gpu_kernel_implIZZZNS0_28launch_masked_scatter_kernelERKNS_10TensorBaseES5_S5_S5_ENKUlvE_clEvENKUlvE9_clEvEUlN3c108BFloat16EblE_EEvRNS_18TensorIteratorBaseERKT_EUliE_EEviT1_)
        .other          _ZN2at6native18elementwise_kernelILi128ELi4EZNS0_15gpu_kernel_implIZZZNS0_28launch_masked_scatter_kernelERKNS_10TensorBaseES5_S5_S5_ENKUlvE_clEvENKUlvE9_clEvEUlN3c108BFloat16EblE_EEvRNS_18TensorIteratorBaseERKT_EUliE_EEviT1_,@"STO_CUDA_ENTRY STV_DEFAULT"
_ZN2at6native18elementwise_kernelILi128ELi4EZNS0_15gpu_kernel_implIZZZNS0_28launch_masked_scatter_kernelERKNS_10TensorBaseES5_S5_S5_ENKUlvE_clEvENKUlvE9_clEvEUlN3c108BFloat16EblE_EEvRNS_18TensorIteratorBaseERKT_EUliE_EEviT1_:
.text._ZN2at6native18elementwise_kernelILi128ELi4EZNS0_15gpu_kernel_implIZZZNS0_28launch_masked_scatter_kernelERKNS_10TensorBaseES5_S5_S5_ENKUlvE_clEvENKUlvE9_clEvEUlN3c108BFloat16EblE_EEvRNS_18TensorIteratorBaseERKT_EUliE_EEviT1_:
        /* <DEDUP_REMOVED lines=399> */
.L_x_1156:
        /* <DEDUP_REMOVED lines=16> */
[----:B0-----:R-:W-:-:S04]  /*19f0*/  F2FP.BF16.F32.PACK_AB R0, RZ, R0 ;  /* 0x00000000ff00723e */ /* 0x001fc800000010ff */
[----:B------:R-:W-:Y:S01]  /*1a00*/  PRMT R19, R0, 0x7610, R19 ;  /* 0x0000761000137816 */ /* 0x000fe20000000013 */
[----:B------:R-:W-:Y:S06]  /*1a10*/  BRA `(.L_x_1162) ;  /* 0x0000000c00d47947 */ /* 0x000fec0003800000 */
.L_x_1160:
[----:B------:R-:W2:Y:S02]  /*1a20*/  LDG.E.U8 R2, desc[UR36][R2.64] ;  /* 0x0000002402027981 */ /* 0x000ea4000c1e1100 */
[----:B--2---:R-:W-:-:S04]  /*1a30*/  I2FP.F32.U32 R0, R2 ;  /* 0x0000000200007245 */ /* 0x004fc80000201000 */
[----:B------:R-:W-:-:S04]  /*1a40*/  F2FP.BF16.F32.PACK_AB R0, RZ, R0 ;  /* 0x00000000ff00723e */ /* 0x000fc800000010ff */
[----:B------:R-:W-:Y:S01]  /*1a50*/  PRMT R19, R0, 0x7610, R19 ;  /* 0x0000761000137816 */ /* 0x000fe20000000013 */
[----:B------:R-:W-:Y:S06]  /*1a60*/  BRA `(.L_x_1162) ;  /* 0x0000000c00c07947 */ /* 0x000fec0003800000 */
.L_x_1159:
        /* <DEDUP_REMOVED lines=8> */
[----:B0-----:R-:W-:-:S04]  /*1af0*/  F2FP.BF16.F32.PACK_AB R0, RZ, R0 ;  /* 0x00000000ff00723e */ /* 0x001fc800000010ff */
[----:B------:R-:W-:Y:S01]  /*1b00*/  PRMT R19, R0, 0x7610, R19 ;  /* 0x0000761000137816 */ /* 0x000fe20000000013 */
[----:B------:R-:W-:Y:S06]  /*1b10*/  BRA `(.L_x_1162) ;  /* 0x0000000c00947947 */ /* 0x000fec0003800000 */
.L_x_1164:
[----:B------:R-:W2:Y:S02]  /*1b20*/  LDG.E R2, desc[UR36][R2.64] ;  /* 0x0000002402027981 */ /* 0x000ea4000c1e1900 */
[----:B--2---:R-:W-:-:S04]  /*1b30*/  I2FP.F32.S32 R0, R2 ;  /* 0x0000000200007245 */ /* 0x004fc80000201400 */
[----:B------:R-:W-:-:S04]  /*1b40*/  F2FP.BF16.F32.PACK_AB R0, RZ, R0 ;  /* 0x00000000ff00723e */ /* 0x000fc800000010ff */
[----:B------:R-:W-:Y:S01]  /*1b50*/  PRMT R19, R0, 0x7610, R19 ;  /* 0x0000761000137816 */ /* 0x000fe20000000013 */
[----:B------:R-:W-:Y:S06]  /*1b60*/  BRA `(.L_x_1162) ;  /* 0x0000000c00807947 */ /* 0x000fec0003800000 */
.L_x_1163:
[----:B------:R-:W2:Y:S02]  /*1b70*/  LDG.E.U16 R2, desc[UR36][R2.64] ;  /* 0x0000002402027981 */ /* 0x000ea4000c1e1500 */
[----:B--2---:R-:W0:Y:S02]  /*1b80*/  I2F.S16 R0, R2 ;  /* 0x0000000200007306 */ /* 0x004e240000101400 */
[----:B0-----:R-:W-:-:S04]  /*1b90*/  F2FP.BF16.F32.PACK_AB R0, RZ, R0 ;  /* 0x00000000ff00723e */ /* 0x001fc800000010ff */
[----:B------:R-:W-:Y:S01]  /*1ba0*/  PRMT R19, R0, 0x7610, R19 ;  /* 0x0000761000137816 */ /* 0x000fe20000000013 */
[----:B------:R-:W-:Y:S06]  /*1bb0*/  BRA `(.L_x_1162) ;  /* 0x0000000c006c7947 */ /* 0x000fec0003800000 */
.L_x_1158:
[----:B------:R-:W-:-:S09]  /*1bc0*/  UISETP.GT.AND UP0, UPT, UR4, 0x6, UPT ;  /* 0x000000060400788c */ /* 0x000fd2000bf04270 */
[----:B------:R-:W-:Y:S05]  /*1bd0*/  BRA.U UP0, `(.L_x_1165) ;  /* 0x0000000100307547 */ /* 0x000fea000b800000 */
[----:B------:R-:W-:-:S09]  /*1be0*/  UISETP.NE.AND UP0, UPT, UR4, 0x5, UPT ;  /* 0x000000050400788c */ /* 0x000fd2000bf05270 */
[----:B------:R-:W-:Y:S05]  /*1bf0*/  BRA.U !UP0, `(.L_x_1166) ;  /* 0x0000000108147547 */ /* 0x000fea000b800000 */
[----:B------:R-:W-:-:S09]  /*1c00*/  UISETP.NE.AND UP0, UPT, UR4, 0x6, UPT ;  /* 0x000000060400788c */ /* 0x000fd2000bf05270 */
[----:B------:R-:W-:Y:S05]  /*1c10*/  BRA.U UP0, `(.L_x_1161) ;  /* 0x0000000900b87547 */ /* 0x000fea000b800000 */
[----:B------:R-:W2:Y:S02]  /*1c20*/  LDG.E R2, desc[UR36][R2.64] ;  /* 0x0000002402027981 */ /* 0x000ea4000c1e1900 */
[----:B--2---:R-:W-:Y:S01]  /*1c30*/  F2FP.BF16.F32.PACK_AB R19, RZ, R2 ;  /* 0x00000002ff13723e */ /* 0x004fe200000010ff */
[----:B------:R-:W-:Y:S06]  /*1c40*/  BRA `(.L_x_1162) ;  /* 0x0000000c00487947 */ /* 0x000fec0003800000 */
.L_x_1166:
[----:B------:R-:W2:Y:S02]  /*1c50*/  LDG.E.U16 R0, desc[UR36][R2.64] ;  /* 0x0000002402007981 */ /* 0x000ea4000c1e1500 */
[----:B--2---:R-:W-:-:S05]  /*1c60*/  HADD2.F32 R0, -RZ, R0.H0_H0 ;  /* 0x20000000ff007230 */ /* 0x004fca0000004100 */
[----:B------:R-:W-:-:S04]  /*1c70*/  F2FP.BF16.F32.PACK_AB R0, RZ, R0 ;  /* 0x00000000ff00723e */ /* 0x000fc800000010ff */
[----:B------:R-:W-:Y:S01]  /*1c80*/  PRMT R19, R0, 0x7610, R19 ;  /* 0x0000761000137816 */ /* 0x000fe20000000013 */
[----:B------:R-:W-:Y:S06]  /*1c90*/  BRA `(.L_x_1162) ;  /* 0x0000000c00347947 */ /* 0x000fec0003800000 */
.L_x_1165:
[----:B------:R-:W-:-:S09]  /*1ca0*/  UISETP.NE.AND UP0, UPT, UR4, 0x7, UPT ;  /* 0x000000070400788c */ /* 0x000fd2000bf05270 */
[----:B------:R-:W-:Y:S05]  /*1cb0*/  BRA.U !UP0, `(.L_x_1167) ;  /* 0x0000000108307547 */ /* 0x000fea000b800000 */
[----:B------:R-:W-:-:S09]  /*1cc0*/  UISETP.NE.AND UP0, UPT, UR4, 0x8, UPT ;  /* 0x000000080400788c */ /* 0x000fd2000bf05270 */
[----:B------:R-:W-:Y:S05]  /*1cd0*/  BRA.U !UP0, `(.L_x_1168) ;  /* 0x0000000108147547 */ /* 0x000fea000b800000 */
[----:B------:R-:W-:-:S09]  /*1ce0*/  UISETP.NE.AND UP0, UPT, UR4, 0x9, UPT ;  /* 0x000000090400788c */ /* 0x000fd2000bf05270 */
[----:B------:R-:W-:Y:S05]  /*1cf0*/  BRA.U UP0, `(.L_x_1161) ;  /* 0x0000000900807547 */ /* 0x000fea000b800000 */
[----:B------:R-:W2:Y:S02]  /*1d00*/  LDG.E R2, desc[UR36][R2.64] ;  /* 0x0000002402027981 */ /* 0x000ea4000c1e1900 */
[----:B--2---:R-:W-:Y:S01]  /*1d10*/  F2FP.BF16.F32.PACK_AB R19, RZ, R2 ;  /* 0x00000002ff13723e */ /* 0x004fe200000010ff */
[----:B------:R-:W-:Y:S06]  /*1d20*/  BRA `(.L_x_1162) ;  /* 0x0000000c00107947 */ /* 0x000fec0003800000 */
.L_x_1168:
[----:B------:R-:W2:Y:S02]  /*1d30*/  LDG.E.U16 R2, desc[UR36][R2.64] ;  /* 0x0000002402027981 */ /* 0x000ea4000c1e1500 */
[----:B--2---:R-:W-:-:S05]  /*1d40*/  HADD2.F32 R0, -RZ, R2.H0_H0 ;  /* 0x20000002ff007230 */ /* 0x004fca0000004100 */
[----:B------:R-:W-:-:S04]  /*1d50*/  F2FP.BF16.F32.PACK_AB R0, RZ, R0 ;  /* 0x00000000ff00723e */ /* 0x000fc800000010ff */
[----:B------:R-:W-:Y:S01]  /*1d60*/  PRMT R19, R0, 0x7610, R19 ;  /* 0x0000761000137816 */ /* 0x000fe20000000013 */
[----:B------:R-:W-:Y:S06]  /*1d70*/  BRA `(.L_x_1162) ;  /* 0x0000000800fc7947 */ /* 0x000fec0003800000 */
.L_x_1167:
[----:B------:R-:W2:Y:S01]  /*1d80*/  LDG.E.64 R2, desc[UR36][R2.64] ;  /* 0x0000002402027981 */ /* 0x000ea2000c1e1b00 */
[----:B------:R-:W-:Y:S01]  /*1d90*/  UMOV UR4, 0xf0000000 ;  /* 0xf000000000047882 */ /* 0x000fe20000000000 */
[----:B------:R-:W-:Y:S01]  /*1da0*/  UMOV UR5, 0x380fffff ;  /* 0x380fffff00057882 */ /* 0x000fe20000000000 */
[----:B--2---:R-:W0:Y:S01]  /*1db0*/  F2F.F32.F64 R0, R2 ;  /* 0x0000000200007310 */ /* 0x004e220000301000 */
[----:B------:R-:W-:-:S14]  /*1dc0*/  DSETP.GEU.AND P0, PT, |R2|, UR4, PT ;  /* 0x0000000402007e2a */ /* 0x000fdc000bf0e200 */
[----:B0-----:R-:W-:-:S05]  /*1dd0*/  @!P0 FMUL R0, R0, 1.175494350822287508e-38 ;  /* 0x0080000000008820 */ /* 0x001fca0000400000 */
[----:B------:R-:W-:-:S04]  /*1de0*/  F2FP.BF16.F32.PACK_AB R0, RZ, R0 ;  /* 0x00000000ff00723e */ /* 0x000fc800000010ff */
[----:B------:R-:W-:Y:S01]  /*1df0*/  PRMT R19, R0, 0x7610, R19 ;  /* 0x0000761000137816 */ /* 0x000fe20000000013 */
[----:B------:R-:W-:Y:S06]  /*1e00*/  BRA `(.L_x_1162) ;  /* 0x0000000800d87947 */ /* 0x000fec0003800000 */
.L_x_1157:
        /* <DEDUP_REMOVED lines=11> */
[----:B------:R-:W-:-:S04]  /*1ec0*/  F2FP.BF16.F32.PACK_AB R0, RZ, R0 ;  /* 0x00000000ff00723e */ /* 0x000fc800000010ff */
[----:B------:R-:W-:Y:S01]  /*1ed0*/  PRMT R19, R0, 0x7610, R19 ;  /* 0x0000761000137816 */ /* 0x000fe20000000013 */
[----:B------:R-:W-:Y:S06]  /*1ee0*/  BRA `(.L_x_1162) ;  /* 0x0000000800a07947 */ /* 0x000fec0003800000 */
.L_x_1171:
        /* <DEDUP_REMOVED lines=9> */
.L_x_1170:
        /* <DEDUP_REMOVED lines=24> */
[----:B------:R-:W-:-:S04]  /*2100*/  F2FP.BF16.F32.PACK_AB R5, RZ, R5 ;  /* 0x00000005ff05723e */ /* 0x000fc800000010ff */
[----:B------:R-:W-:Y:S01]  /*2110*/  PRMT R19, R5, 0x7610, R19 ;  /* 0x0000761005137816 */ /* 0x000fe20000000013 */
[----:B------:R-:W-:Y:S06]  /*2120*/  BRA `(.L_x_1162) ;  /* 0x0000000800107947 */ /* 0x000fec0003800000 */
.L_x_1173:
        /* <DEDUP_REMOVED lines=11> */
[----:B------:R-:W-:-:S04]  /*21e0*/  F2FP.BF16.F32.PACK_AB R0, RZ, R0 ;  /* 0x00000000ff00723e */ /* 0x000fc800000010ff */
[----:B------:R-:W-:Y:S01]  /*21f0*/  PRMT R19, R0, 0x7610, R19 ;  /* 0x0000761000137816 */ /* 0x000fe20000000013 */
[----:B------:R-:W-:Y:S06]  /*2200*/  BRA `(.L_x_1162) ;  /* 0x0000000400d87947 */ /* 0x000fec0003800000 */
.L_x_1172:
[----:B------:R0:W5:Y:S01]  /*2210*/  LDG.E.U16 R19, desc[UR36][R2.64] ;  /* 0x0000002402137981 */ /* 0x000162000c1e1500 */
[----:B------:R-:W-:Y:S05]  /*2220*/  BRA `(.L_x_1162) ;  /* 0x0000000400d07947 */ /* 0x000fea0003800000 */
.L_x_1169:
        /* <DEDUP_REMOVED lines=10> */
[----:B------:R-:W-:-:S04]  /*22d0*/  F2FP.BF16.F32.PACK_AB R0, RZ, R0 ;  /* 0x00000000ff00723e */ /* 0x000fc800000010ff */
[----:B------:R-:W-:Y:S01]  /*22e0*/  PRMT R19, R0, 0x7610, R19 ;  /* 0x0000761000137816 */ /* 0x000fe20000000013 */
[----:B------:R-:W-:Y:S06]  /*22f0*/  BRA `(.L_x_1162) ;  /* 0x00000004009c7947 */ /* 0x000fec0003800000 */
.L_x_1176:
        /* <DEDUP_REMOVED lines=21> */
.L_x_1180:
[----:B------:R-:W-:Y:S05]  /*2450*/  BSYNC.RECONVERGENT B1 ;  /* 0x0000000000017941 */ /* 0x000fea0003800200 */
.L_x_1179:
[----:B------:R-:W-:Y:S01]  /*2460*/  IMAD.SHL.U32 R0, R0, 0x100000, RZ ;  /* 0x0010000000007824 */ /* 0x000fe200078e00ff */
[----:B------:R-:W-:-:S04]  /*2470*/  LEA R2, R2, 0x3b800000, 0x17 ;  /* 0x3b80000002027811 */ /* 0x000fc800078eb8ff */
[----:B------:R-:W-:-:S07]  /*2480*/  LOP3.LUT R0, R2, R0, R7, 0xfe, !PT ;  /* 0x0000000002007212 */ /* 0x000fce00078efe07 */
.L_x_1178:
[----:B------:R-:W-:Y:S05]  /*2490*/  BSYNC.RECONVERGENT B0 ;  /* 0x0000000000007941 */ /* 0x000fea0003800200 */
.L_x_1177:
[----:B------:R-:W-:-:S04]  /*24a0*/  F2FP.BF16.F32.PACK_AB R0, RZ, R0 ;  /* 0x00000000ff00723e */ /* 0x000fc800000010ff */
[----:B------:R-:W-:Y:S01]  /*24b0*/  PRMT R19, R0, 0x7610, R19 ;  /* 0x0000761000137816 */ /* 0x000fe20000000013 */
[----:B------:R-:W-:Y:S06]  /*24c0*/  BRA `(.L_x_1162) ;  /* 0x0000000400287947 */ /* 0x000fec0003800000 */
.L_x_1175:
        /* <DEDUP_REMOVED lines=21> */
.L_x_1184:
[----:B------:R-:W-:Y:S05]  /*2620*/  BSYNC.RECONVERGENT B1 ;  /* 0x0000000000017941 */ /* 0x000fea0003800200 */
.L_x_1183:
[----:B------:R-:W-:Y:S01]  /*2630*/  IMAD.SHL.U32 R0, R0, 0x200000, RZ ;  /* 0x0020000000007824 */ /* 0x000fe200078e00ff */
[----:B------:R-:W-:-:S04]  /*2640*/  LEA R2, R2, 0x37800000, 0x17 ;  /* 0x3780000002027811 */ /* 0x000fc800078eb8ff */
[----:B------:R-:W-:-:S07]  /*2650*/  LOP3.LUT R0, R2, R0, R7, 0xfe, !PT ;  /* 0x0000000002007212 */ /* 0x000fce00078efe07 */
.L_x_1182:
[----:B------:R-:W-:Y:S05]  /*2660*/  BSYNC.RECONVERGENT B0 ;  /* 0x0000000000007941 */ /* 0x000fea0003800200 */
.L_x_1181:
[----:B------:R-:W-:-:S04]  /*2670*/  F2FP.BF16.F32.PACK_AB R0, RZ, R0 ;  /* 0x00000000ff00723e */ /* 0x000fc800000010ff */
[----:B------:R-:W-:Y:S01]  /*2680*/  PRMT R19, R0, 0x7610, R19 ;  /* 0x0000761000137816 */ /* 0x000fe20000000013 */
[----:B------:R-:W-:Y:S06]  /*2690*/  BRA `(.L_x_1162) ;  /* 0x0000000000b47947 */ /* 0x000fec0003800000 */
.L_x_1174:
[----:B------:R-:W-:-:S09]  /*26a0*/  UISETP.NE.AND UP0, UPT, UR4, 0x1c, UPT ;  /* 0x0000001c0400788c */ /* 0x000fd2000bf05270 */
[----:B------:R-:W-:Y:S05]  /*26b0*/  BRA.U !UP0, `(.L_x_1185) ;  /* 0x00000001089c7547 */ /* 0x000fea000b800000 */
[----:B------:R-:W-:-:S09]  /*26c0*/  UISETP.NE.AND UP0, UPT, UR4, 0x1d, UPT ;  /* 0x0000001d0400788c */ /* 0x000fd2000bf05270 */
[----:B------:R-:W-:Y:S05]  /*26d0*/  BRA.U !UP0, `(.L_x_1186) ;  /* 0x0000000108807547 */ /* 0x000fea000b800000 */
[----:B------:R-:W-:-:S09]  /*26e0*/  UISETP.NE.AND UP0, UPT, UR4, 0x2c, UPT ;  /* 0x0000002c0400788c */ /* 0x000fd2000bf05270 */
[----:B------:R-:W-:Y:S05]  /*26f0*/  BRA.U !UP0, `(.L_x_1187) ;  /* 0x0000000108487547 */ /* 0x000fea000b800000 */
.L_x_1161:
        /* <DEDUP_REMOVED lines=16> */
.L_x_1188:
[----:B------:R-:W-:Y:S01]  /*2800*/  PRMT R19, RZ, 0x7610, R19 ;  /* 0x00007610ff137816 */ /* 0x000fe20000000013 */
[----:B------:R-:W-:Y:S06]  /*2810*/  BRA `(.L_x_1162) ;  /* 0x0000000000547947 */ /* 0x000fec0003800000 */
.L_x_1187:
[----:B------:R-:W2:Y:S01]  /*2820*/  LDG.E.U8 R2, desc[UR36][R2.64] ;  /* 0x0000002402027981 */ /* 0x000ea2000c1e1100 */
[----:B------:R-:W-:Y:S01]  /*2830*/  BSSY.RECONVERGENT B0, `(.L_x_1189) ;  /* 0x0000007000007945 */ /* 0x000fe20003800200 */
[----:B------:R-:W-:Y:S01]  /*2840*/  HFMA2 R0, -RZ, RZ, 3.814697265625e-06, 0 ;  /* 0x00400000ff007431 */ /* 0x000fe200000001ff */
[----:B--2---:R-:W-:-:S13]  /*2850*/  ISETP.NE.AND P0, PT, R2, RZ, PT ;  /* 0x000000ff0200720c */ /* 0x004fda0003f05270 */
[----:B------:R-:W-:Y:S05]  /*2860*/  @!P0 BRA `(.L_x_1190) ;  /* 0x00000000000c8947 */ /* 0x000fea0003800000 */
[----:B------:R-:W-:-:S13]  /*2870*/  ISETP.NE.AND P0, PT, R2, 0xff, PT ;  /* 0x000000ff0200780c */ /* 0x000fda0003f05270 */
[----:B------:R-:W-:Y:S02]  /*2880*/  @!P0 IMAD.MOV.U32 R0, RZ, RZ, 0x7f800001 ;  /* 0x7f800001ff008424 */ /* 0x000fe400078e00ff */
[----:B------:R-:W-:-:S07]  /*2890*/  @P0 IMAD.SHL.U32 R0, R2, 0x800000, RZ ;  /* 0x0080000002000824 */ /* 0x000fce00078e00ff */
.L_x_1190:
[----:B------:R-:W-:Y:S05]  /*28a0*/  BSYNC.RECONVERGENT B0 ;  /* 0x0000000000007941 */ /* 0x000fea0003800200 */
.L_x_1189:
[----:B------:R-:W-:-:S04]  /*28b0*/  F2FP.BF16.F32.PACK_AB R0, RZ, R0 ;  /* 0x00000000ff00723e */ /* 0x000fc800000010ff */
[----:B------:R-:W-:Y:S01]  /*28c0*/  PRMT R19, R0, 0x7610, R19 ;  /* 0x0000761000137816 */ /* 0x000fe20000000013 */
[----:B------:R-:W-:Y:S06]  /*28d0*/  BRA `(.L_x_1162) ;  /* 0x0000000000247947 */ /* 0x000fec0003800000 */
.L_x_1186:
[----:B------:R-:W2:Y:S02]  /*28e0*/  LDG.E.64 R2, desc[UR36][R2.64] ;  /* 0x0000002402027981 */ /* 0x000ea4000c1e1b00 */
[----:B--2---:R-:W0:Y:S02]  /*28f0*/  I2F.U64 R0, R2 ;  /* 0x0000000200007312 */ /* 0x004e240000301000 */
[----:B0-----:R-:W-:-:S04]  /*2900*/  F2FP.BF16.F32.PACK_AB R0, RZ, R0 ;  /* 0x00000000ff00723e */ /* 0x001fc800000010ff */
[----:B------:R-:W-:Y:S01]  /*2910*/  PRMT R19, R0, 0x7610, R19 ;  /* 0x0000761000137816 */ /* 0x000fe20000000013 */
[----:B------:R-:W-:Y:S06]  /*2920*/  BRA `(.L_x_1162) ;  /* 0x0000000000107947 */ /* 0x000fec0003800000 */
.L_x_1185:
[----:B------:R-:W2:Y:S02]  /*2930*/  LDG.E R2, desc[UR36][R2.64] ;  /* 0x0000002402027981 */ /* 0x000ea4000c1e1900 */
[----:B--2---:R-:W-:-:S04]  /*2940*/  I2FP.F32.U32 R0, R2 ;  /* 0x0000000200007245 */ /* 0x004fc80000201000 */
[----:B------:R-:W-:-:S04]  /*2950*/  F2FP.BF16.F32.PACK_AB R0, RZ, R0 ;  /* 0x00000000ff00723e */ /* 0x000fc800000010ff */
[----:B------:R-:W-:-:S07]  /*2960*/  PRMT R19, R0, 0x7610, R19 ;  /* 0x0000761000137816 */ /* 0x000fce0000000013 */
.L_x_1162:
[----:B------:R-:W0:Y:S01]  /*2970*/  LDCU.64 UR6, c[0x0][0x658] ;  /* 0x0000cb00ff0677ac */ /* 0x000e220008000a00 */
[----:B------:R-:W-:Y:S01]  /*2980*/  BSSY.RECONVERGENT B6, `(.L_x_1191) ;  /* 0x00000b7000067945 */ /* 0x000fe20003800200 */
        /* <DEDUP_REMOVED lines=17> */
.L_x_1195:
[----:B------:R-:W2:Y:S02]  /*2aa0*/  LDG.E.U8 R2, desc[UR36][R2.64] ;  /* 0x0000002402027981 */ /* 0x000ea4000c1e1100 */
[----:B--2---:R-:W-:-:S04]  /*2ab0*/  ISETP.NE.AND P0, PT, R2, RZ, PT ;  /* 0x000000ff0200720c */ /* 0x004fc80003f05270 */
[----:B------:R-:W-:Y:S01]  /*2ac0*/  P2R R22, PR, RZ, 0x1 ;  /* 0x00000001ff167803 */ /* 0x000fe20000000000 */
[----:B------:R-:W-:Y:S08]  /*2ad0*/  BRA `(.L_x_1197) ;  /* 0x0000000800847947 */ /* 0x000ff00003800000 */
.L_x_1194:
        /* <DEDUP_REMOVED lines=11> */
.L_x_1199:
[----:B------:R-:W2:Y:S02]  /*2b90*/  LDG.E R2, desc[UR36][R2.64] ;  /* 0x0000002402027981 */ /* 0x000ea4000c1e1900 */
[----:B--2---:R-:W-:-:S04]  /*2ba0*/  ISETP.NE.AND P0, PT, R2, RZ, PT ;  /* 0x000000ff0200720c */ /* 0x004fc80003f05270 */
[----:B------:R-:W-:Y:S01]  /*2bb0*/  P2R R22, PR, RZ, 0x1 ;  /* 0x00000001ff167803 */ /* 0x000fe20000000000 */
[----:B------:R-:W-:Y:S08]  /*2bc0*/  BRA `(.L_x_1197) ;  /* 0x0000000800487947 */ /* 0x000ff00003800000 */
.L_x_1198:
[----:B------:R-:W2:Y:S02]  /*2bd0*/  LDG.E.U16 R2, desc[UR36][R2.64] ;  /* 0x0000002402027981 */ /* 0x000ea4000c1e1500 */
[----:B--2---:R-:W-:-:S04]  /*2be0*/  ISETP.NE.AND P0, PT, R2, RZ, PT ;  /* 0x000000ff0200720c */ /* 0x004fc80003f05270 */
[----:B------:R-:W-:Y:S01]  /*2bf0*/  P2R R22, PR, RZ, 0x1 ;  /* 0x00000001ff167803 */ /* 0x000fe20000000000 */
[----:B------:R-:W-:Y:S08]  /*2c00*/  BRA `(.L_x_1197) ;  /* 0x0000000800387947 */ /* 0x000ff00003800000 */
.L_x_1193:
        /* <DEDUP_REMOVED lines=10> */
.L_x_1201:
[----:B------:R-:W2:Y:S02]  /*2cb0*/  LDG.E.U16 R0, desc[UR36][R2.64] ;  /* 0x0000002402007981 */ /* 0x000ea4000c1e1500 */
[----:B--2---:R-:W-:-:S05]  /*2cc0*/  HADD2.F32 R0, -RZ, R0.H0_H0 ;  /* 0x20000000ff007230 */ /* 0x004fca0000004100 */
[----:B------:R-:W-:-:S04]  /*2cd0*/  FSETP.NEU.FTZ.AND P0, PT, R0, RZ, PT ;  /* 0x000000ff0000720b */ /* 0x000fc80003f1d000 */
[----:B------:R-:W-:Y:S01]  /*2ce0*/  P2R R22, PR, RZ, 0x1 ;  /* 0x00000001ff167803 */ /* 0x000fe20000000000 */
[----:B------:R-:W-:Y:S08]  /*2cf0*/  BRA `(.L_x_1197) ;  /* 0x0000000400fc7947 */ /* 0x000ff00003800000 */
.L_x_1200:
        /* <DEDUP_REMOVED lines=12> */
.L_x_1203:
        /* <DEDUP_REMOVED lines=10> */
.L_x_1202:
[----:B------:R-:W2:Y:S02]  /*2e60*/  LDG.E.64 R2, desc[UR36][R2.64] ;  /* 0x0000002402027981 */ /* 0x000ea4000c1e1b00 */
[----:B--2---:R-:W-:-:S06]  /*2e70*/  DSETP.NEU.AND P0, PT, R2, RZ, PT ;  /* 0x000000ff0200722a */ /* 0x004fcc0003f0d000 */
[----:B------:R-:W-:Y:S01]  /*2e80*/  P2R R22, PR, RZ, 0x1 ;  /* 0x00000001ff167803 */ /* 0x000fe20000000000 */
[----:B------:R-:W-:Y:S07]  /*2e90*/  BRA `(.L_x_1197) ;  /* 0x0000000400947947 */ /* 0x000fee0003800000 */
.L_x_1192:
        /* <DEDUP_REMOVED lines=12> */
.L_x_1206:
[----:B------:R-:W2:Y:S02]  /*2f60*/  LDG.E.128 R4, desc[UR36][R2.64] ;  /* 0x0000002402047981 */ /* 0x000ea4000c1e1d00 */
[----:B--2---:R-:W-:-:S06]  /*2f70*/  DSETP.NEU.AND P0, PT, R6, RZ, PT ;  /* 0x000000ff0600722a */ /* 0x004fcc0003f0d000 */
[----:B------:R-:W-:-:S06]  /*2f80*/  DSETP.NEU.OR P0, PT, R4, RZ, P0 ;  /* 0x000000ff0400722a */ /* 0x000fcc000070d400 */
[----:B------:R-:W-:Y:S01]  /*2f90*/  P2R R22, PR, RZ, 0x1 ;  /* 0x00000001ff167803 */ /* 0x000fe20000000000 */
[----:B------:R-:W-:Y:S07]  /*2fa0*/  BRA `(.L_x_1197) ;  /* 0x0000000400507947 */ /* 0x000fee0003800000 */
.L_x_1205:
        /* <DEDUP_REMOVED lines=10> */
.L_x_1208:
        /* <DEDUP_REMOVED lines=12> */
.L_x_1207:
[----:B------:R-:W2:Y:S02]  /*3110*/  LDG.E.U16 R0, desc[UR36][R2.64] ;  /* 0x0000002402007981 */ /* 0x000ea4000c1e1500 */
[----:B--2---:R-:W-:-:S04]  /*3120*/  SHF.L.U32 R0, R0, 0x10, RZ ;  /* 0x0000001000007819 */ /* 0x004fc800000006ff */
[----:B------:R-:W-:-:S04]  /*3130*/  FSETP.NEU.FTZ.AND P0, PT, R0, RZ, PT ;  /* 0x000000ff0000720b */ /* 0x000fc80003f1d000 */
[----:B------:R-:W-:Y:S01]  /*3140*/  P2R R22, PR, RZ, 0x1 ;  /* 0x00000001ff167803 */ /* 0x000fe20000000000 */
[----:B------:R-:W-:Y:S08]  /*3150*/  BRA `(.L_x_1197) ;  /* 0x0000000000e47947 */ /* 0x000ff00003800000 */
.L_x_1204:
        /* <DEDUP_REMOVED lines=12> */
.L_x_1211:
[----:B------:R-:W2:Y:S02]  /*3220*/  LDG.E.U8 R2, desc[UR36][R2.64] ;  /* 0x0000002402027981 */ /* 0x000ea4000c1e1100 */
[----:B--2---:R-:W-:-:S04]  /*3230*/  ISETP.NE.AND P0, PT, R2, RZ, PT ;  /* 0x000000ff0200720c */ /* 0x004fc80003f05270 */
[----:B------:R-:W-:Y:S01]  /*3240*/  P2R R22, PR, RZ, 0x1 ;  /* 0x00000001ff167803 */ /* 0x000fe20000000000 */
[----:B------:R-:W-:Y:S08]  /*3250*/  BRA `(.L_x_1197) ;  /* 0x0000000000a47947 */ /* 0x000ff00003800000 */
.L_x_1210:
[----:B------:R-:W2:Y:S02]  /*3260*/  LDG.E.U8 R2, desc[UR36][R2.64] ;  /* 0x0000002402027981 */ /* 0x000ea4000c1e1100 */
[----:B--2---:R-:W-:-:S04]  /*3270*/  ISETP.NE.AND P0, PT, R2, RZ, PT ;  /* 0x000000ff0200720c */ /* 0x004fc80003f05270 */
[----:B------:R-:W-:Y:S01]  /*3280*/  P2R R22, PR, RZ, 0x1 ;  /* 0x00000001ff167803 */ /* 0x000fe20000000000 */
[----:B------:R-:W-:Y:S08]  /*3290*/  BRA `(.L_x_1197) ;  /* 0x0000000000947947 */ /* 0x000ff00003800000 */
.L_x_1209:
[----:B------:R-:W-:-:S09]  /*32a0*/  UISETP.NE.AND UP0, UPT, UR4, 0x1c, UPT ;  /* 0x0000001c0400788c */ /* 0x000fd2000bf05270 */
[----:B------:R-:W-:Y:S05]  /*32b0*/  BRA.U !UP0, `(.L_x_1212) ;  /* 0x0000000108807547 */ /* 0x000fea000b800000 */
[----:B------:R-:W-:-:S09]  /*32c0*/  UISETP.NE.AND UP0, UPT, UR4, 0x1d, UPT ;  /* 0x0000001d0400788c */ /* 0x000fd2000bf05270 */
[----:B------:R-:W-:Y:S05]  /*32d0*/  BRA.U !UP0, `(.L_x_1213) ;  /* 0x0000000108647547 */ /* 0x000fea000b800000 */
[----:B------:R-:W-:-:S09]  /*32e0*/  UISETP.NE.AND UP0, UPT, UR4, 0x2c, UPT ;  /* 0x0000002c0400788c */ /* 0x000fd2000bf05270 */
[----:B------:R-:W-:Y:S05]  /*32f0*/  BRA.U !UP0, `(.L_x_1214) ;  /* 0x00000001084c7547 */ /* 0x000fea000b800000 */
.L_x_1196:
        /* <DEDUP_REMOVED lines=12> */
[----:B---3--:R-:W-:Y:S01]  /*33c0*/  IMAD.U32 R10, RZ, RZ, UR4 ;  /* 0x00000004ff0a7e24 */ /* 0x008fe2000f8e00ff */
[----:B------:R-:W-:-:S07]  /*33d0*/  MOV R11, UR5 ;  /* 0x00000005000b7c02 */ /* 0x000fce0008000f00 */
[----:B------:R-:W-:-:S07]  /*33e0*/  LEPC R20, `(.L_x_1215) ;  /* 0x000000001014794e */ /* 0x000fce0000000000 */
[----:B--2--5:R-:W-:Y:S05]  /*33f0*/  CALL.ABS.NOINC R2 ;  /* 0x0000000002007343 */ /* 0x024fea0003c00000 */
.L_x_1215:
[----:B------:R-:W-:-:S04]  /*3400*/  PLOP3.LUT P0, PT, PT, PT, PT, 0x8, 0x80 ;  /* 0x000000000080781c */ /* 0x000fc80003f0e170 */
[----:B------:R-:W-:Y:S01]  /*3410*/  P2R R22, PR, RZ, 0x1 ;  /* 0x00000001ff167803 */ /* 0x000fe20000000000 */
[----:B------:R-:W-:Y:S08]  /*3420*/  BRA `(.L_x_1197) ;  /* 0x0000000000307947 */ /* 0x000ff00003800000 */
.L_x_1214:
[----:B------:R-:W2:Y:S02]  /*3430*/  LDG.E.U8 R2, desc[UR36][R2.64] ;  /* 0x0000002402027981 */ /* 0x000ea4000c1e1100 */
[----:B--2---:R-:W-:-:S04]  /*3440*/  ISETP.NE.AND P0, PT, R2, RZ, PT ;  /* 0x000000ff0200720c */ /* 0x004fc80003f05270 */
[----:B------:R-:W-:Y:S01]  /*3450*/  P2R R22, PR, RZ, 0x1 ;  /* 0x00000001ff167803 */ /* 0x000fe20000000000 */
[----:B------:R-:W-:Y:S08]  /*3460*/  BRA `(.L_x_1197) ;  /* 0x0000000000207947 */ /* 0x000ff00003800000 */
.L_x_1213:
[----:B------:R-:W2:Y:S02]  /*3470*/  LDG.E.64 R2, desc[UR36][R2.64] ;  /* 0x0000002402027981 */ /* 0x000ea4000c1e1b00 */
[----:B--2---:R-:W-:-:S04]  /*3480*/  ISETP.NE.U32.AND P0, PT, R2, RZ, PT ;  /* 0x000000ff0200720c */ /* 0x004fc80003f05070 */
[----:B------:R-:W-:-:S04]  /*3490*/  ISETP.NE.AND.EX P0, PT, R3, RZ, PT, P0 ;  /* 0x000000ff0300720c */ /* 0x000fc80003f05300 */
[----:B------:R-:W-:Y:S01]  /*34a0*/  P2R R22, PR, RZ, 0x1 ;  /* 0x00000001ff167803 */ /* 0x000fe20000000000 */
[----:B------:R-:W-:Y:S08]  /*34b0*/  BRA `(.L_x_1197) ;  /* 0x00000000000c7947 */ /* 0x000ff00003800000 */
.L_x_1212:
[----:B------:R-:W2:Y:S02]  /*34c0*/  LDG.E R2, desc[UR36][R2.64] ;  /* 0x0000002402027981 */ /* 0x000ea4000c1e1900 */
[----:B--2---:R-:W-:-:S04]  /*34d0*/  ISETP.NE.AND P0, PT, R2, RZ, PT ;  /* 0x000000ff0200720c */ /* 0x004fc80003f05270 */
[----:B------:R-:W-:-:S09]  /*34e0*/  P2R R22, PR, RZ, 0x1 ;  /* 0x00000001ff167803 */ /* 0x000fd20000000000 */
.L_x_1197:
[----:B------:R-:W-:Y:S05]  /*34f0*/  BSYNC.RECONVERGENT B6 ;  /* 0x0000000000067941 */ /* 0x000fea0003800200 */
.L_x_1191:
        /* <DEDUP_REMOVED lines=17> */
.L_x_1219:
[----:B------:R0:W5:Y:S01]  /*3610*/  LDG.E.U8 R2, desc[UR36][R4.64] ;  /* 0x0000002404027981 */ /* 0x000162000c1e1100 */
[----:B------:R-:W-:Y:S01]  /*3620*/  IMAD.MOV.U32 R3, RZ, RZ, RZ ;  /* 0x000000ffff037224 */ /* 0x000fe200078e00ff */
[----:B------:R-:W-:Y:S06]  /*3630*/  BRA `(.L_x_1221) ;  /* 0x0000000c00407947 */ /* 0x000fec0003800000 */
.L_x_1218:
        /* <DEDUP_REMOVED lines=8> */
.L_x_1223:
[----:B------:R-:W2:Y:S02]  /*36c0*/  LDG.E R2, desc[UR36][R4.64] ;  /* 0x0000002404027981 */ /* 0x000ea4000c1e1900 */
[----:B--2---:R-:W-:Y:S01]  /*36d0*/  SHF.R.S32.HI R3, RZ, 0x1f, R2 ;  /* 0x0000001fff037819 */ /* 0x004fe20000011402 */
[----:B------:R-:W-:Y:S06]  /*36e0*/  BRA `(.L_x_1221) ;  /* 0x0000000c00147947 */ /* 0x000fec0003800000 */
.L_x_1222:
[----:B------:R-:W2:Y:S02]  /*36f0*/  LDG.E.S16 R2, desc[UR36][R4.64] ;  /* 0x0000002404027981 */ /* 0x000ea4000c1e1700 */
[----:B--2---:R-:W-:Y:S01]  /*3700*/  SHF.R.S32.HI R3, RZ, 0x1f, R2 ;  /* 0x0000001fff037819 */ /* 0x004fe20000011402 */
[----:B------:R-:W-:Y:S06]  /*3710*/  BRA `(.L_x_1221) ;  /* 0x0000000c00087947 */ /* 0x000fec0003800000 */
.L_x_1217:
        /* <DEDUP_REMOVED lines=9> */
.L_x_1225:
[----:B------:R-:W2:Y:S02]  /*37b0*/  LDG.E.U16 R4, desc[UR36][R4.64] ;  /* 0x0000002404047981 */ /* 0x000ea4000c1e1500 */
[----:B--2---:R-:W-:-:S06]  /*37c0*/  HADD2.F32 R2, -RZ, R4.H0_H0 ;  /* 0x20000004ff027230 */ /* 0x004fcc0000004100 */
[----:B------:R-:W0:Y:S01]  /*37d0*/  F2I.S64.TRUNC R2, R2 ;  /* 0x0000000200027311 */ /* 0x000e22000020d900 */
[----:B------:R-:W-:Y:S05]  /*37e0*/  BRA `(.L_x_1221) ;  /* 0x0000000800d47947 */ /* 0x000fea0003800000 */
.L_x_1224:
        /* <DEDUP_REMOVED lines=9> */
.L_x_1227:
[----:B------:R-:W2:Y:S02]  /*3880*/  LDG.E.U16 R4, desc[UR36][R4.64] ;  /* 0x0000002404047981 */ /* 0x000ea4000c1e1500 */
[----:B--2---:R-:W-:-:S06]  /*3890*/  HADD2.F32 R2, -RZ, R4.H0_H0 ;  /* 0x20000004ff027230 */ /* 0x004fcc0000004100 */
[----:B------:R-:W0:Y:S01]  /*38a0*/  F2I.S64.TRUNC R2, R2 ;  /* 0x0000000200027311 */ /* 0x000e22000020d900 */
[----:B------:R-:W-:Y:S05]  /*38b0*/  BRA `(.L_x_1221) ;  /* 0x0000000800a07947 */ /* 0x000fea0003800000 */
.L_x_1226:
[----:B------:R-:W2:Y:S02]  /*38c0*/  LDG.E.64 R2, desc[UR36][R4.64] ;  /* 0x0000002404027981 */ /* 0x000ea4000c1e1b00 */
[----:B--2---:R-:W0:Y:S01]  /*38d0*/  F2I.S64.F64.TRUNC R2, R2 ;  /* 0x0000000200027311 */ /* 0x004e22000030d900 */
[----:B------:R-:W-:Y:S05]  /*38e0*/  BRA `(.L_x_1221) ;  /* 0x0000000800947947 */ /* 0x000fea0003800000 */
.L_x_1216:
        /* <DEDUP_REMOVED lines=9> */
[----:B------:R-:W-:Y:S01]  /*3980*/  HFMA2 R3, -RZ, RZ, 0, 0 ;  /* 0x00000000ff037431 */ /* 0x000fe200000001ff */
[----:B--2---:R-:W-:-:S04]  /*3990*/  ISETP.NE.AND P0, PT, R4, RZ, PT ;  /* 0x000000ff0400720c */ /* 0x004fc80003f05270 */
[----:B------:R-:W-:Y:S01]  /*39a0*/  SEL R2, RZ, 0x1, !P0 ;  /* 0x00000001ff027807 */ /* 0x000fe20004000000 */
[----:B------:R-:W-:Y:S08]  /*39b0*/  BRA `(.L_x_1221) ;  /* 0x0000000800607947 */ /* 0x000ff00003800000 */
.L_x_1230:
[----:B------:R-:W2:Y:S02]  /*39c0*/  LDG.E.64 R2, desc[UR36][R4.64] ;  /* 0x0000002404027981 */ /* 0x000ea4000c1e1b00 */
[----:B--2---:R-:W0:Y:S01]  /*39d0*/  F2I.S64.F64.TRUNC R2, R2 ;  /* 0x0000000200027311 */ /* 0x004e22000030d900 */
[----:B------:R-:W-:Y:S05]  /*39e0*/  BRA `(.L_x_1221) ;  /* 0x0000000800547947 */ /* 0x000fea0003800000 */
.L_x_1229:
        /* <DEDUP_REMOVED lines=26> */
.L_x_1232:
        /* <DEDUP_REMOVED lines=13> */
.L_x_1231:
[----:B------:R-:W2:Y:S02]  /*3c60*/  LDG.E.U16 R2, desc[UR36][R4.64] ;  /* 0x0000002404027981 */ /* 0x000ea4000c1e1500 */
[----:B--2---:R-:W-:-:S06]  /*3c70*/  IMAD.U32 R2, R2, 0x10000, RZ ;  /* 0x0001000002027824 */ /* 0x004fcc00078e00ff */
[----:B------:R-:W1:Y:S01]  /*3c80*/  F2I.S64.TRUNC R2, R2 ;  /* 0x0000000200027311 */ /* 0x000e62000020d900 */
[----:B------:R-:W-:Y:S05]  /*3c90*/  BRA `(.L_x_1221) ;  /* 0x0000000400a87947 */ /* 0x000fea0003800000 */
.L_x_1228:
        /* <DEDUP_REMOVED lines=11> */
.L_x_1235:
        /* <DEDUP_REMOVED lines=21> */
.L_x_1239:
[----:B------:R-:W-:Y:S05]  /*3ea0*/  BSYNC.RECONVERGENT B1 ;  /* 0x0000000000017941 */ /* 0x000fea0003800200 */
.L_x_1238:
[----:B------:R-:W-:Y:S01]  /*3eb0*/  IMAD.SHL.U32 R0, R0, 0x100000, RZ ;  /* 0x0010000000007824 */ /* 0x000fe200078e00ff */
[----:B------:R-:W-:-:S04]  /*3ec0*/  LEA R2, R2, 0x3b800000, 0x17 ;  /* 0x3b80000002027811 */ /* 0x000fc800078eb8ff */
[----:B------:R-:W-:-:S07]  /*3ed0*/  LOP3.LUT R2, R2, R0, R7, 0xfe, !PT ;  /* 0x0000000002027212 */ /* 0x000fce00078efe07 */
.L_x_1237:
[----:B------:R-:W-:Y:S05]  /*3ee0*/  BSYNC.RECONVERGENT B0 ;  /* 0x0000000000007941 */ /* 0x000fea0003800200 */
.L_x_1236:
[----:B------:R-:W0:Y:S01]  /*3ef0*/  F2I.S64.TRUNC R2, R2 ;  /* 0x0000000200027311 */ /* 0x000e22000020d900 */
[----:B------:R-:W-:Y:S05]  /*3f00*/  BRA `(.L_x_1221) ;  /* 0x00000004000c7947 */ /* 0x000fea0003800000 */
.L_x_1234:
        /* <DEDUP_REMOVED lines=21> */
.L_x_1243:
[----:B------:R-:W-:Y:S05]  /*4060*/  BSYNC.RECONVERGENT B1 ;  /* 0x0000000000017941 */ /* 0x000fea0003800200 */
.L_x_1242:
[----:B------:R-:W-:Y:S01]  /*4070*/  IMAD.SHL.U32 R0, R0, 0x200000, RZ ;  /* 0x0020000000007824 */ /* 0x000fe200078e00ff */
[----:B------:R-:W-:-:S04]  /*4080*/  LEA R2, R2, 0x37800000, 0x17 ;  /* 0x3780000002027811 */ /* 0x000fc800078eb8ff */
[----:B------:R-:W-:-:S07]  /*4090*/  LOP3.LUT R2, R2, R0, R7, 0xfe, !PT ;  /* 0x0000000002027212 */ /* 0x000fce00078efe07 */
.L_x_1241:
[----:B------:R-:W-:Y:S05]  /*40a0*/  BSYNC.RECONVERGENT B0 ;  /* 0x0000000000007941 */ /* 0x000fea0003800200 */
.L_x_1240:
[----:B------:R-:W0:Y:S01]  /*40b0*/  F2I.S64.TRUNC R2, R2 ;  /* 0x0000000200027311 */ /* 0x000e22000020d900 */
[----:B------:R-:W-:Y:S05]  /*40c0*/  BRA `(.L_x_1221) ;  /* 0x00000000009c7947 */ /* 0x000fea0003800000 */
.L_x_1233:
[----:B------:R-:W-:-:S09]  /*40d0*/  UISETP.NE.AND UP0, UPT, UR4, 0x1c, UPT ;  /* 0x0000001c0400788c */ /* 0x000fd2000bf05270 */
[----:B------:R-:W-:Y:S05]  /*40e0*/  BRA.U !UP0, `(.L_x_1244) ;  /* 0x00000001088c7547 */ /* 0x000fea000b800000 */
[----:B------:R-:W-:-:S09]  /*40f0*/  UISETP.NE.AND UP0, UPT, UR4, 0x1d, UPT ;  /* 0x0000001d0400788c */ /* 0x000fd2000bf05270 */
[----:B------:R-:W-:Y:S05]  /*4100*/  BRA.U !UP0, `(.L_x_1245) ;  /* 0x00000001087c7547 */ /* 0x000fea000b800000 */
[----:B------:R-:W-:-:S09]  /*4110*/  UISETP.NE.AND UP0, UPT, UR4, 0x2c, UPT ;  /* 0x0000002c0400788c */ /* 0x000fd2000bf05270 */
[----:B------:R-:W-:Y:S05]  /*4120*/  BRA.U !UP0, `(.L_x_1246) ;  /* 0x0000000108487547 */ /* 0x000fea000b800000 */
.L_x_1220:
        /* <DEDUP_REMOVED lines=16> */
.L_x_1247:
[----:B------:R-:W-:Y:S01]  /*4230*/  CS2R R2, SRZ ;  /* 0x0000000000027805 */ /* 0x000fe2000001ff00 */
[----:B------:R-:W-:Y:S06]  /*4240*/  BRA `(.L_x_1221) ;  /* 0x00000000003c7947 */ /* 0x000fec0003800000 */
.L_x_1246:
        /* <DEDUP_REMOVED lines=8> */
.L_x_1249:
[----:B------:R-:W-:Y:S05]  /*42d0*/  BSYNC.RECONVERGENT B0 ;  /* 0x0000000000007941 */ /* 0x000fea0003800200 */
.L_x_1248:
[----:B------:R-:W4:Y:S01]  /*42e0*/  F2I.S64.TRUNC R2, R2 ;  /* 0x0000000200027311 */ /* 0x000f22000020d900 */
[----:B------:R-:W-:Y:S05]  /*42f0*/  BRA `(.L_x_1221) ;  /* 0x0000000000107947 */ /* 0x000fea0003800000 */
.L_x_1245:
[----:B------:R0:W5:Y:S01]  /*4300*/  LDG.E.64 R2, desc[UR36][R4.64] ;  /* 0x0000002404027981 */ /* 0x000162000c1e1b00 */
[----:B------:R-:W-:Y:S05]  /*4310*/  BRA `(.L_x_1221) ;  /* 0x0000000000087947 */ /* 0x000fea0003800000 */
.L_x_1244:
[----:B------:R0:W5:Y:S01]  /*4320*/  LDG.E R2, desc[UR36][R4.64] ;  /* 0x0000002404027981 */ /* 0x000162000c1e1900 */
[----:B------:R-:W-:-:S07]  /*4330*/  IMAD.MOV.U32 R3, RZ, RZ, RZ ;  /* 0x000000ffff037224 */ /* 0x000fce00078e00ff */
.L_x_1221:
        /* <DEDUP_REMOVED lines=19> */
[----:B-----5:R-:W-:-:S06]  /*4470*/  SHF.L.U32 R19, R19, 0x10, RZ ;  /* 0x0000001013137819 */ /* 0x020fcc00000006ff */
[----:B------:R-:W0:Y:S02]  /*4480*/  F2I.FTZ.TRUNC.NTZ R19, R19 ;  /* 0x0000001300137305 */ /* 0x000e24000021f100 */
[----:B0-----:R0:W-:Y:S01]  /*4490*/  STG.E.U8 desc[UR36][R2.64], R19 ;  /* 0x0000001302007986 */ /* 0x0011e2000c101124 */
[----:B------:R-:W-:Y:S05]  /*44a0*/  BRA `(.L_x_1255) ;  /* 0x0000000c00807947 */ /* 0x000fea0003800000 */
.L_x_1253:
[----:B-----5:R-:W-:-:S06]  /*44b0*/  IMAD.U32 R5, R19, 0x10000, RZ ;  /* 0x0001000013057824 */ /* 0x020fcc00078e00ff */
[----:B------:R-:W0:Y:S02]  /*44c0*/  F2I.S64.TRUNC R4, R5 ;  /* 0x0000000500047311 */ /* 0x000e24000020d900 */
[----:B0-----:R0:W-:Y:S01]  /*44d0*/  STG.E.U8 desc[UR36][R2.64], R4 ;  /* 0x0000000402007986 */ /* 0x0011e2000c101124 */
[----:B------:R-:W-:Y:S05]  /*44e0*/  BRA `(.L_x_1255) ;  /* 0x0000000c00707947 */ /* 0x000fea0003800000 */
.L_x_1252:
[----:B------:R-:W-:-:S09]  /*44f0*/  UISETP.NE.AND UP0, UPT, UR4, 0x2, UPT ;  /* 0x000000020400788c */ /* 0x000fd2000bf05270 */
[----:B------:R-:W-:Y:S05]  /*4500*/  BRA.U !UP0, `(.L_x_1256) ;  /* 0x0000000108307547 */ /* 0x000fea000b800000 */
[----:B------:R-:W-:-:S09]  /*4510*/  UISETP.NE.AND UP0, UPT, UR4, 0x3, UPT ;  /* 0x000000030400788c */ /* 0x000fd2000bf05270 */
[----:B------:R-:W-:Y:S05]  /*4520*/  BRA.U !UP0, `(.L_x_1257) ;  /* 0x0000000108187547 */ /* 0x000fea000b800000 */
[----:B------:R-:W-:-:S09]  /*4530*/  UISETP.NE.AND UP0, UPT, UR4, 0x4, UPT ;  /* 0x000000040400788c */ /* 0x000fd2000bf05270 */
[----:B------:R-:W-:Y:S05]  /*4540*/  BRA.U UP0, `(.L_x_1254) ;  /* 0x0000000900b87547 */ /* 0x000fea000b800000 */
[----:B-----5:R-:W-:-:S06]  /*4550*/  IMAD.U32 R4, R19, 0x10000, RZ ;  /* 0x0001000013047824 */ /* 0x020fcc00078e00ff */
[----:B------:R-:W0:Y:S02]  /*4560*/  F2I.S64.TRUNC R4, R4 ;  /* 0x0000000400047311 */ /* 0x000e24000020d900 */
[----:B0-----:R0:W-:Y:S01]  /*4570*/  STG.E.64 desc[UR36][R2.64], R4 ;  /* 0x0000000402007986 */ /* 0x0011e2000c101b24 */
[----:B------:R-:W-:Y:S05]  /*4580*/  BRA `(.L_x_1255) ;  /* 0x0000000c00487947 */ /* 0x000fea0003800000 */
.L_x_1257:
[----:B-----5:R-:W-:-:S06]  /*4590*/  IMAD.U32 R19, R19, 0x10000, RZ ;  /* 0x0001000013137824 */ /* 0x020fcc00078e00ff */
[----:B------:R-:W0:Y:S02]  /*45a0*/  F2I.FTZ.TRUNC.NTZ R19, R19 ;  /* 0x0000001300137305 */ /* 0x000e24000021f100 */
[----:B0-----:R0:W-:Y:S01]  /*45b0*/  STG.E desc[UR36][R2.64], R19 ;  /* 0x0000001302007986 */ /* 0x0011e2000c101924 */
[----:B------:R-:W-:Y:S05]  /*45c0*/  BRA `(.L_x_1255) ;  /* 0x0000000c00387947 */ /* 0x000fea0003800000 */
.L_x_1256:
[----:B-----5:R-:W-:-:S06]  /*45d0*/  IMAD.U32 R19, R19, 0x10000, RZ ;  /* 0x0001000013137824 */ /* 0x020fcc00078e00ff */
[----:B------:R-:W0:Y:S02]  /*45e0*/  F2I.FTZ.TRUNC.NTZ R19, R19 ;  /* 0x0000001300137305 */ /* 0x000e24000021f100 */
[----:B0-----:R0:W-:Y:S01]  /*45f0*/  STG.E.U16 desc[UR36][R2.64], R19 ;  /* 0x0000001302007986 */ /* 0x0011e2000c101524 */
[----:B------:R-:W-:Y:S05]  /*4600*/  BRA `(.L_x_1255) ;  /* 0x0000000c00287947 */ /* 0x000fea0003800000 */
.L_x_1251:
[----:B------:R-:W-:-:S09]  /*4610*/  UISETP.GT.AND UP0, UPT, UR4, 0x6, UPT ;  /* 0x000000060400788c */ /* 0x000fd2000bf04270 */
[----:B------:R-:W-:Y:S05]  /*4620*/  BRA.U UP0, `(.L_x_1258) ;  /* 0x00000001002c7547 */ /* 0x000fea000b800000 */
[----:B------:R-:W-:-:S09]  /*4630*/  UISETP.NE.AND UP0, UPT, UR4, 0x5, UPT ;  /* 0x000000050400788c */ /* 0x000fd2000bf05270 */
[----:B------:R-:W-:Y:S05]  /*4640*/  BRA.U !UP0, `(.L_x_1259) ;  /* 0x0000000108147547 */ /* 0x000fea000b800000 */
[----:B------:R-:W-:-:S09]  /*4650*/  UISETP.NE.AND UP0, UPT, UR4, 0x6, UPT ;  /* 0x000000060400788c */ /* 0x000fd2000bf05270 */
[----:B------:R-:W-:Y:S05]  /*4660*/  BRA.U UP0, `(.L_x_1254) ;  /* 0x0000000900707547 */ /* 0x000fea000b800000 */
[----:B-----5:R-:W-:-:S05]  /*4670*/  IMAD.U32 R19, R19, 0x10000, RZ ;  /* 0x0001000013137824 */ /* 0x020fca00078e00ff */
[----:B------:R0:W-:Y:S01]  /*4680*/  STG.E desc[UR36][R2.64], R19 ;  /* 0x0000001302007986 */ /* 0x0001e2000c101924 */
[----:B------:R-:W-:Y:S05]  /*4690*/  BRA `(.L_x_1255) ;  /* 0x0000000c00047947 */ /* 0x000fea0003800000 */
.L_x_1259:
[----:B-----5:R-:W-:-:S04]  /*46a0*/  SHF.L.U32 R0, R19, 0x10, RZ ;  /* 0x0000001013007819 */ /* 0x020fc800000006ff */
[----:B------:R-:W-:-:S05]  /*46b0*/  F2FP.F16.F32.PACK_AB R0, RZ, R0 ;  /* 0x00000000ff00723e */ /* 0x000fca00000000ff */
[----:B------:R0:W-:Y:S01]  /*46c0*/  STG.E.U16 desc[UR36][R2.64], R0 ;  /* 0x0000000002007986 */ /* 0x0001e2000c101524 */
[----:B------:R-:W-:Y:S05]  /*46d0*/  BRA `(.L_x_1255) ;  /* 0x0000000800f47947 */ /* 0x000fea0003800000 */
.L_x_1258:
[----:B------:R-:W-:-:S09]  /*46e0*/  UISETP.NE.AND UP0, UPT, UR4, 0x7, UPT ;  /* 0x000000070400788c */ /* 0x000fd2000bf05270 */
[----:B------:R-:W-:Y:S05]  /*46f0*/  BRA.U !UP0, `(.L_x_1260) ;  /* 0x0000000108347547 */ /* 0x000fea000b800000 */
[----:B------:R-:W-:-:S09]  /*4700*/  UISETP.NE.AND UP0, UPT, UR4, 0x8, UPT ;  /* 0x000000080400788c */ /* 0x000fd2000bf05270 */
[----:B------:R-:W-:Y:S05]  /*4710*/  BRA.U !UP0, `(.L_x_1261) ;  /* 0x0000000108187547 */ /* 0x000fea000b800000 */
[----:B------:R-:W-:-:S09]  /*4720*/  UISETP.NE.AND UP0, UPT, UR4, 0x9, UPT ;  /* 0x000000090400788c */ /* 0x000fd2000bf05270 */
[----:B------:R-:W-:Y:S05]  /*4730*/  BRA.U UP0, `(.L_x_1254) ;  /* 0x00000009003c7547 */ /* 0x000fea000b800000 */
[----:B-----5:R-:W-:Y:S02]  /*4740*/  IMAD.U32 R4, R19, 0x10000, RZ ;  /* 0x0001000013047824 */ /* 0x020fe400078e00ff */
[----:B------:R-:W-:-:S05]  /*4750*/  IMAD.MOV.U32 R5, RZ, RZ, RZ ;  /* 0x000000ffff057224 */ /* 0x000fca00078e00ff */
[----:B------:R0:W-:Y:S01]  /*4760*/  STG.E.64 desc[UR36][R2.64], R4 ;  /* 0x0000000402007986 */ /* 0x0001e2000c101b24 */
[----:B------:R-:W-:Y:S05]  /*4770*/  BRA `(.L_x_1255) ;  /* 0x0000000800cc7947 */ /* 0x000fea0003800000 */
.L_x_1261:
[----:B-----5:R-:W-:-:S05]  /*4780*/  IMAD.U32 R19, R19, 0x10000, RZ ;  /* 0x0001000013137824 */ /* 0x020fca00078e00ff */
[----:B------:R-:W-:-:S04]  /*4790*/  F2FP.F16.F32.PACK_AB R5, RZ, R19 ;  /* 0x00000013ff05723e */ /* 0x000fc800000000ff */
[----:B------:R-:W-:-:S05]  /*47a0*/  PRMT R5, R5, 0x5410, RZ ;  /* 0x0000541005057816 */ /* 0x000fca00000000ff */
[----:B------:R0:W-:Y:S01]  /*47b0*/  STG.E desc[UR36][R2.64], R5 ;  /* 0x0000000502007986 */ /* 0x0001e2000c101924 */
[----:B------:R-:W-:Y:S05]  /*47c0*/  BRA `(.L_x_1255) ;  /* 0x0000000800b87947 */ /* 0x000fea0003800000 */
.L_x_1260:
[----:B-----5:R-:W-:-:S04]  /*47d0*/  IMAD.U32 R4, R19, 0x10000, RZ ;  /* 0x0001000013047824 */ /* 0x020fc800078e00ff */
[----:B------:R-:W-:-:S06]  /*47e0*/  FMUL.FTZ R4, R4, 1 ;  /* 0x3f80000004047820 */ /* 0x000fcc0000410000 */
[----:B------:R-:W0:Y:S02]  /*47f0*/  F2F.F64.F32 R4, R4 ;  /* 0x0000000400047310 */ /* 0x000e240000201800 */
[----:B0-----:R0:W-:Y:S01]  /*4800*/  STG.E.64 desc[UR36][R2.64], R4 ;  /* 0x0000000402007986 */ /* 0x0011e2000c101b24 */
[----:B------:R-:W-:Y:S05]  /*4810*/  BRA `(.L_x_1255) ;  /* 0x0000000800a47947 */ /* 0x000fea0003800000 */
.L_x_1250:
        /* <DEDUP_REMOVED lines=8> */
[----:B-----5:R-:W-:-:S05]  /*48a0*/  IMAD.U32 R19, R19, 0x10000, RZ ;  /* 0x0001000013137824 */ /* 0x020fca00078e00ff */
[----:B------:R-:W-:-:S04]  /*48b0*/  FSETP.NEU.FTZ.AND P0, PT, R19, RZ, PT ;  /* 0x000000ff1300720b */ /* 0x000fc80003f1d000 */
[----:B------:R-:W-:-:S05]  /*48c0*/  SEL R5, RZ, 0x1, !P0 ;  /* 0x00000001ff057807 */ /* 0x000fca0004000000 */
[----:B------:R0:W-:Y:S01]  /*48d0*/  STG.E.U8 desc[UR36][R2.64], R5 ;  /* 0x0000000502007986 */ /* 0x0001e2000c101124 */
[----:B------:R-:W-:Y:S05]  /*48e0*/  BRA `(.L_x_1255) ;  /* 0x0000000800707947 */ /* 0x000fea0003800000 */
.L_x_1264:
[----:B-----5:R-:W-:Y:S02]  /*48f0*/  SHF.L.U32 R19, R19, 0x10, RZ ;  /* 0x0000001013137819 */ /* 0x020fe400000006ff */
[----:B------:R-:W-:-:S03]  /*4900*/  CS2R R6, SRZ ;  /* 0x0000000000067805 */ /* 0x000fc6000001ff00 */
[----:B------:R-:W-:-:S06]  /*4910*/  FMUL.FTZ R4, R19, 1 ;  /* 0x3f80000013047820 */ /* 0x000fcc0000410000 */
[----:B------:R-:W0:Y:S02]  /*4920*/  F2F.F64.F32 R4, R4 ;  /* 0x0000000400047310 */ /* 0x000e240000201800 */
[----:B0-----:R0:W-:Y:S01]  /*4930*/  STG.E.128 desc[UR36][R2.64], R4 ;  /* 0x0000000402007986 */ /* 0x0011e2000c101d24 */
[----:B------:R-:W-:Y:S05]  /*4940*/  BRA `(.L_x_1255) ;  /* 0x0000000800587947 */ /* 0x000fea0003800000 */
.L_x_1263:
[----:B------:R-:W-:-:S09]  /*4950*/  UISETP.NE.AND UP0, UPT, UR4, 0xf, UPT ;  /* 0x0000000f0400788c */ /* 0x000fd2000bf05270 */
[----:B------:R-:W-:Y:S05]  /*4960*/  BRA.U !UP0, `(.L_x_1265) ;  /* 0x0000000108a07547 */ /* 0x000fea000b800000 */
[----:B------:R-:W-:-:S09]  /*4970*/  UISETP.NE.AND UP0, UPT, UR4, 0x17, UPT ;  /* 0x000000170400788c */ /* 0x000fd2000bf05270 */
[----:B------:R-:W-:Y:S05]  /*4980*/  BRA.U !UP0, `(.L_x_1266) ;  /* 0x00000001084c7547 */ /* 0x000fea000b800000 */
[----:B------:R-:W-:-:S09]  /*4990*/  UISETP.NE.AND UP0, UPT, UR4, 0x18, UPT ;  /* 0x000000180400788c */ /* 0x000fd2000bf05270 */
[----:B------:R-:W-:Y:S05]  /*49a0*/  BRA.U UP0, `(.L_x_1254) ;  /* 0x0000000500a07547 */ /* 0x000fea000b800000 */
[----:B-----5:R-:W-:Y:S01]  /*49b0*/  IMAD.U32 R19, R19, 0x10000, RZ ;  /* 0x0001000013137824 */ /* 0x020fe200078e00ff */
        /* <DEDUP_REMOVED lines=12> */
.L_x_1268:
[----:B------:R-:W-:Y:S05]  /*4a80*/  BSYNC.RECONVERGENT B0 ;  /* 0x0000000000007941 */ /* 0x000fea0003800200 */
.L_x_1267:
[----:B------:R-:W-:-:S05]  /*4a90*/  LOP3.LUT R5, R0, 0x80, R5, 0xf8, !PT ;  /* 0x0000008000057812 */ /* 0x000fca00078ef805 */
[----:B------:R0:W-:Y:S01]  /*4aa0*/  STG.E.U8 desc[UR36][R2.64], R5 ;  /* 0x0000000502007986 */ /* 0x0001e2000c101124 */
[----:B------:R-:W-:Y:S05]  /*4ab0*/  BRA `(.L_x_1255) ;  /* 0x0000000400fc7947 */ /* 0x000fea0003800000 */
.L_x_1266:
[----:B-----5:R-:W-:Y:S01]  /*4ac0*/  IMAD.U32 R19, R19, 0x10000, RZ ;  /* 0x0001000013137824 */ /* 0x020fe200078e00ff */
        /* <DEDUP_REMOVED lines=14> */
.L_x_1270:
[----:B------:R-:W-:Y:S05]  /*4bb0*/  BSYNC.RECONVERGENT B0 ;  /* 0x0000000000007941 */ /* 0x000fea0003800200 */
.L_x_1269:
[----:B------:R-:W-:-:S05]  /*4bc0*/  LOP3.LUT R5, R0, 0x80, R5, 0xf8, !PT ;  /* 0x0000008000057812 */ /* 0x000fca00078ef805 */
[----:B------:R0:W-:Y:S01]  /*4bd0*/  STG.E.U8 desc[UR36][R2.64], R5 ;  /* 0x0000000502007986 */ /* 0x0001e2000c101124 */
[----:B------:R-:W-:Y:S05]  /*4be0*/  BRA `(.L_x_1255) ;  /* 0x0000000400b07947 */ /* 0x000fea0003800000 */
.L_x_1265:
[----:B-----5:R0:W-:Y:S01]  /*4bf0*/  STG.E.U16 desc[UR36][R2.64], R19 ;  /* 0x0000001302007986 */ /* 0x0201e2000c101524 */
[----:B------:R-:W-:Y:S05]  /*4c00*/  BRA `(.L_x_1255) ;  /* 0x0000000400a87947 */ /* 0x000fea0003800000 */
.L_x_1262:
        /* <DEDUP_REMOVED lines=8> */
[----:B-----5:R-:W-:-:S06]  /*4c90*/  IMAD.U32 R5, R19, 0x10000, RZ ;  /* 0x0001000013057824 */ /* 0x020fcc00078e00ff */
[----:B------:R-:W0:Y:S02]  /*4ca0*/  F2I.FTZ.U32.TRUNC.NTZ R5, R5 ;  /* 0x0000000500057305 */ /* 0x000e24000021f000 */
[----:B0-----:R1:W-:Y:S01]  /*4cb0*/  STG.E.U16 desc[UR36][R2.64], R5 ;  /* 0x0000000502007986 */ /* 0x0013e2000c101524 */
[----:B------:R-:W-:Y:S05]  /*4cc0*/  BRA `(.L_x_1255) ;  /* 0x0000000400787947 */ /* 0x000fea0003800000 */
.L_x_1273:
[----:B-----5:R-:W-:Y:S01]  /*4cd0*/  SHF.L.U32 R5, R19, 0x10, RZ ;  /* 0x0000001013057819 */ /* 0x020fe200000006ff */
[----:B------:R-:W-:Y:S01]  /*4ce0*/  BSSY.RECONVERGENT B0, `(.L_x_1274) ;  /* 0x0000014000007945 */ /* 0x000fe20003800200 */
[----:B------:R-:W-:Y:S02]  /*4cf0*/  IMAD.MOV.U32 R0, RZ, RZ, 0x80 ;  /* 0x00000080ff007424 */ /* 0x000fe400078e00ff */
        /* <DEDUP_REMOVED lines=10> */
.L_x_1276:
[----:B------:R-:W-:-:S04]  /*4da0*/  SHF.R.U32.HI R0, RZ, 0x14, R5 ;  /* 0x00000014ff007819 */ /* 0x000fc80000011605 */
[----:B------:R-:W-:-:S04]  /*4db0*/  LOP3.LUT R0, R0, 0x1, RZ, 0xc0, !PT ;  /* 0x0000000100007812 */ /* 0x000fc800078ec0ff */
[----:B------:R-:W-:-:S04]  /*4dc0*/  IADD3 R0, PT, PT, R5, 0x487ffff, R0 ;  /* 0x0487ffff05007810 */ /* 0x000fc80007ffe000 */
[----:B------:R-:W-:-:S04]  /*4dd0*/  SHF.R.U32.HI R0, RZ, 0x14, R0 ;  /* 0x00000014ff007819 */ /* 0x000fc80000011600 */
[----:B------:R-:W-:-:S07]  /*4de0*/  LOP3.LUT R4, R0, 0xff, RZ, 0xc0, !PT ;  /* 0x000000ff00047812 */ /* 0x000fce00078ec0ff */
.L_x_1277:
[----:B------:R-:W-:-:S04]  /*4df0*/  SHF.R.U32.HI R5, RZ, 0x18, R5 ;  /* 0x00000018ff057819 */ /* 0x000fc80000011605 */
[----:B------:R-:W-:-:S04]  /*4e00*/  LOP3.LUT R4, R4, 0x80, R5, 0xf8, !PT ;  /* 0x0000008004047812 */ /* 0x000fc800078ef805 */
[----:B------:R-:W-:-:S07]  /*4e10*/  PRMT R0, R4, 0x7610, R0 ;  /* 0x0000761004007816 */ /* 0x000fce0000000000 */
.L_x_1275:
[----:B------:R-:W-:Y:S05]  /*4e20*/  BSYNC.RECONVERGENT B0 ;  /* 0x0000000000007941 */ /* 0x000fea0003800200 */
.L_x_1274:
[----:B------:R0:W-:Y:S01]  /*4e30*/  STG.E.U8 desc[UR36][R2.64], R0 ;  /* 0x0000000002007986 */ /* 0x0001e2000c101124 */
[----:B------:R-:W-:Y:S05]  /*4e40*/  BRA `(.L_x_1255) ;  /* 0x0000000400187947 */ /* 0x000fea0003800000 */
.L_x_1272:
[----:B-----5:R-:W-:Y:S01]  /*4e50*/  IMAD.U32 R5, R19, 0x10000, RZ ;  /* 0x0001000013057824 */ /* 0x020fe200078e00ff */
        /* <DEDUP_REMOVED lines=12> */
.L_x_1280:
[----:B------:R-:W-:-:S04]  /*4f20*/  SHF.R.U32.HI R0, RZ, 0x15, R5 ;  /* 0x00000015ff007819 */ /* 0x000fc80000011605 */
[----:B------:R-:W-:-:S04]  /*4f30*/  LOP3.LUT R0, R0, 0x1, RZ, 0xc0, !PT ;  /* 0x0000000100007812 */ /* 0x000fc800078ec0ff */
[----:B------:R-:W-:-:S04]  /*4f40*/  IADD3 R0, PT, PT, R5, 0x88fffff, R0 ;  /* 0x088fffff05007810 */ /* 0x000fc80007ffe000 */
[----:B------:R-:W-:-:S04]  /*4f50*/  SHF.R.U32.HI R0, RZ, 0x15, R0 ;  /* 0x00000015ff007819 */ /* 0x000fc80000011600 */
[----:B------:R-:W-:-:S07]  /*4f60*/  LOP3.LUT R4, R0, 0xff, RZ, 0xc0, !PT ;  /* 0x000000ff00047812 */ /* 0x000fce00078ec0ff */
.L_x_1281:
[----:B------:R-:W-:-:S04]  /*4f70*/  SHF.R.U32.HI R5, RZ, 0x18, R5 ;  /* 0x00000018ff057819 */ /* 0x000fc80000011605 */
[----:B------:R-:W-:-:S04]  /*4f80*/  LOP3.LUT R4, R4, 0x80, R5, 0xf8, !PT ;  /* 0x0000008004047812 */ /* 0x000fc800078ef805 */
[----:B------:R-:W-:-:S07]  /*4f90*/  PRMT R0, R4, 0x7610, R0 ;  /* 0x0000761004007816 */ /* 0x000fce0000000000 */
.L_x_1279:
[----:B------:R-:W-:Y:S05]  /*4fa0*/  BSYNC.RECONVERGENT B0 ;  /* 0x0000000000007941 */ /* 0x000fea0003800200 */
.L_x_1278:
[----:B------:R2:W-:Y:S01]  /*4fb0*/  STG.E.U8 desc[UR36][R2.64], R0 ;  /* 0x0000000002007986 */ /* 0x0005e2000c101124 */
[----:B------:R-:W-:Y:S05]  /*4fc0*/  BRA `(.L_x_1255) ;  /* 0x0000000000b87947 */ /* 0x000fea0003800000 */
.L_x_1271:
[----:B------:R-:W-:-:S09]  /*4fd0*/  UISETP.NE.AND UP0, UPT, UR4, 0x1c, UPT ;  /* 0x0000001c0400788c */ /* 0x000fd2000bf05270 */
[----:B------:R-:W-:Y:S05]  /*4fe0*/  BRA.U !UP0, `(.L_x_1282) ;  /* 0x0000000108a47547 */ /* 0x000fea000b800000 */
[----:B------:R-:W-:-:S09]  /*4ff0*/  UISETP.NE.AND UP0, UPT, UR4, 0x1d, UPT ;  /* 0x0000001d0400788c */ /* 0x000fd2000bf05270 */
[----:B------:R-:W-:Y:S05]  /*5000*/  BRA.U !UP0, `(.L_x_1283) ;  /* 0x00000001088c7547 */ /* 0x000fea000b800000 */
[----:B------:R-:W-:-:S09]  /*5010*/  UISETP.NE.AND UP0, UPT, UR4, 0x2c, UPT ;  /* 0x0000002c0400788c */ /* 0x000fd2000bf05270 */
[----:B------:R-:W-:Y:S05]  /*5020*/  BRA.U !UP0, `(.L_x_1284) ;  /* 0x0000000108447547 */ /* 0x000fea000b800000 */
.L_x_1254:
[----:B------:R-:W-:Y:S01]  /*5030*/  MOV R0, 0x0 ;  /* 0x0000000000007802 */ /* 0x000fe20000000f00 */
[----:B------:R-:W0:Y:S01]  /*5040*/  LDCU.64 UR6, c[0x4][0x4e8] ;  /* 0x01009d00ff0677ac */ /* 0x000e220008000a00 */
[----:B------:R-:W-:Y:S02]  /*5050*/  HFMA2 R13, -RZ, RZ, 0, 0 ;  /* 0x00000000ff0d7431 */ /* 0x000fe400000001ff */
[----:B------:R-:W-:Y:S01]  /*5060*/  IMAD.MOV.U32 R8, RZ, RZ, 0x65 ;  /* 0x00000065ff087424 */ /* 0x000fe200078e00ff */
[----:B------:R1:W2:Y:S01]  /*5070*/  LDC.64 R2, c[0x4][R0] ;  /* 0x0100000000027b82 */ /* 0x0002a20000000a00 */
[----:B------:R-:W3:Y:S01]  /*5080*/  LDCU.64 UR8, c[0x4][0x4f0] ;  /* 0x01009e00ff0877ac */ /* 0x000ee20008000a00 */
[----:B------:R-:W-:Y:S01]  /*5090*/  IMAD.MOV.U32 R12, RZ, RZ, 0x1 ;  /* 0x00000001ff0c7424 */ /* 0x000fe200078e00ff */
        /* <DEDUP_REMOVED lines=9> */
.L_x_1285:
[----:B------:R-:W-:Y:S05]  /*5130*/  BRA `(.L_x_1255) ;  /* 0x00000000005c7947 */ /* 0x000fea0003800000 */
.L_x_1284:
[----:B-----5:R-:W-:Y:S02]  /*5140*/  IMAD.U32 R19, R19, 0x10000, RZ ;  /* 0x0001000013137824 */ /* 0x020fe400078e00ff */
        /* <DEDUP_REMOVED lines=15> */
.L_x_1283:
[----:B-----5:R-:W-:-:S06]  /*5240*/  SHF.L.U32 R4, R19, 0x10, RZ ;  /* 0x0000001013047819 */ /* 0x020fcc00000006ff */
[----:B------:R-:W0:Y:S02]  /*5250*/  F2I.U64.TRUNC R4, R4 ;  /* 0x0000000400047311 */ /* 0x000e24000020d800 */
[----:B0-----:R0:W-:Y:S01]  /*5260*/  STG.E.64 desc[UR36][R2.64], R4 ;  /* 0x0000000402007986 */ /* 0x0011e2000c101b24 */
[----:B------:R-:W-:Y:S05]  /*5270*/  BRA `(.L_x_1255) ;  /* 0x00000000000c7947 */ /* 0x000fea0003800000 */
.L_x_1282:
[----:B-----5:R-:W-:-:S06]  /*5280*/  IMAD.U32 R19, R19, 0x10000, RZ ;  /* 0x0001000013137824 */ /* 0x020fcc00078e00ff */
[----:B------:R-:W0:Y:S02]  /*5290*/  F2I.FTZ.U32.TRUNC.NTZ R19, R19 ;  /* 0x0000001300137305 */ /* 0x000e24000021f000 */
[----:B0-----:R3:W-:Y:S02]  /*52a0*/  STG.E desc[UR36][R2.64], R19 ;  /* 0x0000001302007986 */ /* 0x0017e4000c101924 */
.L_x_1255:
[----:B------:R-:W-:-:S07]  /*52b0*/  VIADD R17, R17, 0x80 ;  /* 0x0000008011117836 */ /* 0x000fce0000000000 */
.L_x_1155:
[----:B------:R-:W-:Y:S05]  /*52c0*/  BSYNC.RECONVERGENT B7 ;  /* 0x0000000000077941 */ /* 0x000fea0003800200 */
.L_x_1154:
        /* <DEDUP_REMOVED lines=384> */
.L_x_1288:
        /* <DEDUP_REMOVED lines=19> */
.L_x_1292:
[----:B------:R-:W2:Y:S02]  /*6c00*/  LDG.E.U8 R2, desc[UR36][R2.64] ;  /* 0x0000002402027981 */ /* 0x000ea4000c1e1100 */
[----:B--2---:R-:W-:-:S04]  /*6c10*/  I2FP.F32.U32 R0, R2 ;  /* 0x0000000200007245 */ /* 0x004fc80000201000 */
[----:B------:R-:W-:-:S04]  /*6c20*/  F2FP.BF16.F32.PACK_AB R0, RZ, R0 ;  /* 0x00000000ff00723e */ /* 0x000fc800000010ff */
[----:B------:R-:W-:Y:S01]  /*6c30*/  PRMT R19, R0, 0x7610, R19 ;  /* 0x0000761000137816 */ /* 0x000fe20000000013 */
[----:B------:R-:W-:Y:S06]  /*6c40*/  BRA `(.L_x_1294) ;  /* 0x0000000c00c07947 */ /* 0x000fec0003800000 */
.L_x_1291:
        /* <DEDUP_REMOVED lines=11> */
.L_x_1296:
[----:B------:R-:W2:Y:S02]  /*6d00*/  LDG.E R2, desc[UR36][R2.64] ;  /* 0x0000002402027981 */ /* 0x000ea4000c1e1900 */
[----:B--2---:R-:W-:-:S04]  /*6d10*/  I2FP.F32.S32 R0, R2 ;  /* 0x0000000200007245 */ /* 0x004fc80000201400 */
[----:B------:R-:W-:-:S04]  /*6d20*/  F2FP.BF16.F32.PACK_AB R0, RZ, R0 ;  /* 0x00000000ff00723e */ /* 0x000fc800000010ff */
[----:B------:R-:W-:Y:S01]  /*6d30*/  PRMT R19, R0, 0x7610, R19 ;  /* 0x0000761000137816 */ /* 0x000fe20000000013 */
[----:B------:R-:W-:Y:S06]  /*6d40*/  BRA `(.L_x_1294) ;  /* 0x0000000c00807947 */ /* 0x000fec0003800000 */
.L_x_1295:
[----:B------:R-:W2:Y:S02]  /*6d50*/  LDG.E.U16 R2, desc[UR36][R2.64] ;  /* 0x0000002402027981 */ /* 0x000ea4000c1e1500 */
[----:B--2---:R-:W0:Y:S02]  /*6d60*/  I2F.S16 R0, R2 ;  /* 0x0000000200007306 */ /* 0x004e240000101400 */
[----:B0-----:R-:W-:-:S04]  /*6d70*/  F2FP.BF16.F32.PACK_AB R0, RZ, R0 ;  /* 0x00000000ff00723e */ /* 0x001fc800000010ff */
[----:B------:R-:W-:Y:S01]  /*6d80*/  PRMT R19, R0, 0x7610, R19 ;  /* 0x0000761000137816 */ /* 0x000fe20000000013 */
[----:B------:R-:W-:Y:S06]  /*6d90*/  BRA `(.L_x_1294) ;  /* 0x0000000c006c7947 */ /* 0x000fec0003800000 */
.L_x_1290:
        /* <DEDUP_REMOVED lines=9> */
.L_x_1298:
[----:B------:R-:W2:Y:S02]  /*6e30*/  LDG.E.U16 R0, desc[UR36][R2.64] ;  /* 0x0000002402007981 */ /* 0x000ea4000c1e1500 */
[----:B--2---:R-:W-:-:S05]  /*6e40*/  HADD2.F32 R0, -RZ, R0.H0_H0 ;  /* 0x20000000ff007230 */ /* 0x004fca0000004100 */
[----:B------:R-:W-:-:S04]  /*6e50*/  F2FP.BF16.F32.PACK_AB R0, RZ, R0 ;  /* 0x00000000ff00723e */ /* 0x000fc800000010ff */
[----:B------:R-:W-:Y:S01]  /*6e60*/  PRMT R19, R0, 0x7610, R19 ;  /* 0x0000761000137816 */ /* 0x000fe20000000013 */
[----:B------:R-:W-:Y:S06]  /*6e70*/  BRA `(.L_x_1294) ;  /* 0x0000000c00347947 */ /* 0x000fec0003800000 */
.L_x_1297:
        /* <DEDUP_REMOVED lines=9> */
.L_x_1300:
[----:B------:R-:W2:Y:S02]  /*6f10*/  LDG.E.U16 R2, desc[UR36][R2.64] ;  /* 0x0000002402027981 */ /* 0x000ea4000c1e1500 */
[----:B--2---:R-:W-:-:S05]  /*6f20*/  HADD2.F32 R0, -RZ, R2.H0_H0 ;  /* 0x20000002ff007230 */ /* 0x004fca0000004100 */
[----:B------:R-:W-:-:S04]  /*6f30*/  F2FP.BF16.F32.PACK_AB R0, RZ, R0 ;  /* 0x00000000ff00723e */ /* 0x000fc800000010ff */
[----:B------:R-:W-:Y:S01]  /*6f40*/  PRMT R19, R0, 0x7610, R19 ;  /* 0x0000761000137816 */ /* 0x000fe20000000013 */
[----:B------:R-:W-:Y:S06]  /*6f50*/  BRA `(.L_x_1294) ;  /* 0x0000000800fc7947 */ /* 0x000fec0003800000 */
.L_x_1299:
        /* <DEDUP_REMOVED lines=9> */
.L_x_1289:
        /* <DEDUP_REMOVED lines=14> */
.L_x_1303:
        /* <DEDUP_REMOVED lines=9> */
.L_x_1302:
        /* <DEDUP_REMOVED lines=27> */
.L_x_1305:
        /* <DEDUP_REMOVED lines=11> */
[----:B------:R-:W-:-:S04]  /*73c0*/  F2FP.BF16.F32.PACK_AB R0, RZ, R0 ;  /* 0x00000000ff00723e */ /* 0x000fc800000010ff */
[----:B------:R-:W-:Y:S01]  /*73d0*/  PRMT R19, R0, 0x7610, R19 ;  /* 0x0000761000137816 */ /* 0x000fe20000000013 */
[----:B------:R-:W-:Y:S06]  /*73e0*/  BRA `(.L_x_1294) ;  /* 0x0000000400d87947 */ /* 0x000fec0003800000 */
.L_x_1304:
[----:B------:R0:W5:Y:S01]  /*73f0*/  LDG.E.U16 R19, desc[UR36][R2.64] ;  /* 0x0000002402137981 */ /* 0x000162000c1e1500 */
[----:B------:R-:W-:Y:S05]  /*7400*/  BRA `(.L_x_1294) ;  /* 0x0000000400d07947 */ /* 0x000fea0003800000 */
.L_x_1301:
        /* <DEDUP_REMOVED lines=13> */
.L_x_1308:
        /* <DEDUP_REMOVED lines=21> */
.L_x_1312:
[----:B------:R-:W-:Y:S05]  /*7630*/  BSYNC.RECONVERGENT B1 ;  /* 0x0000000000017941 */ /* 0x000fea0003800200 */
.L_x_1311:
[----:B------:R-:W-:Y:S01]  /*7640*/  IMAD.SHL.U32 R0, R0, 0x100000, RZ ;  /* 0x0010000000007824 */ /* 0x000fe200078e00ff */
[----:B------:R-:W-:-:S04]  /*7650*/  LEA R2, R2, 0x3b800000, 0x17 ;  /* 0x3b80000002027811 */ /* 0x000fc800078eb8ff */
[----:B------:R-:W-:-:S07]  /*7660*/  LOP3.LUT R0, R2, R0, R7, 0xfe, !PT ;  /* 0x0000000002007212 */ /* 0x000fce00078efe07 */
.L_x_1310:
[----:B------:R-:W-:Y:S05]  /*7670*/  BSYNC.RECONVERGENT B0 ;  /* 0x0000000000007941 */ /* 0x000fea0003800200 */
.L_x_1309:
[----:B------:R-:W-:-:S04]  /*7680*/  F2FP.BF16.F32.PACK_AB R0, RZ, R0 ;  /* 0x00000000ff00723e */ /* 0x000fc800000010ff */
[----:B------:R-:W-:Y:S01]  /*7690*/  PRMT R19, R0, 0x7610, R19 ;  /* 0x0000761000137816 */ /* 0x000fe20000000013 */
[----:B------:R-:W-:Y:S06]  /*76a0*/  BRA `(.L_x_1294) ;  /* 0x0000000400287947 */ /* 0x000fec0003800000 */
.L_x_1307:
        /* <DEDUP_REMOVED lines=21> */
.L_x_1316:
[----:B------:R-:W-:Y:S05]  /*7800*/  BSYNC.RECONVERGENT B1 ;  /* 0x0000000000017941 */ /* 0x000fea0003800200 */
.L_x_1315:
[----:B------:R-:W-:Y:S01]  /*7810*/  IMAD.SHL.U32 R0, R0, 0x200000, RZ ;  /* 0x0020000000007824 */ /* 0x000fe200078e00ff */
[----:B------:R-:W-:-:S04]  /*7820*/  LEA R2, R2, 0x37800000, 0x17 ;  /* 0x3780000002027811 */ /* 0x000fc800078eb8ff */
[----:B------:R-:W-:-:S07]  /*7830*/  LOP3.LUT R0, R2, R0, R7, 0xfe, !PT ;  /* 0x0000000002007212 */ /* 0x000fce00078efe07 */
.L_x_1314:
[----:B------:R-:W-:Y:S05]  /*7840*/  BSYNC.RECONVERGENT B0 ;  /* 0x0000000000007941 */ /* 0x000fea0003800200 */
.L_x_1313:
[----:B------:R-:W-:-:S04]  /*7850*/  F2FP.BF16.F32.PACK_AB R0, RZ, R0 ;  /* 0x00000000ff00723e */ /* 0x000fc800000010ff */
[----:B------:R-:W-:Y:S01]  /*7860*/  PRMT R19, R0, 0x7610, R19 ;  /* 0x0000761000137816 */ /* 0x000fe20000000013 */
[----:B------:R-:W-:Y:S06]  /*7870*/  BRA `(.L_x_1294) ;  /* 0x0000000000b47947 */ /* 0x000fec0003800000 */
.L_x_1306:
        /* <DEDUP_REMOVED lines=14> */
.L_x_1320:
[----:B------:R-:W-:Y:S05]  /*7960*/  BSYNC.RECONVERGENT B0 ;  /* 0x0000000000007941 */ /* 0x000fea0003800200 */
.L_x_1319:
[----:B------:R-:W-:-:S04]  /*7970*/  F2FP.BF16.F32.PACK_AB R0, RZ, R0 ;  /* 0x00000000ff00723e */ /* 0x000fc800000010ff */
[----:B------:R-:W-:Y:S01]  /*7980*/  PRMT R19, R0, 0x7610, R19 ;  /* 0x0000761000137816 */ /* 0x000fe20000000013 */
[----:B------:R-:W-:Y:S06]  /*7990*/  BRA `(.L_x_1294) ;  /* 0x00000000006c7947 */ /* 0x000fec0003800000 */
.L_x_1293:
        /* <DEDUP_REMOVED lines=15> */
[----:B--2---:R-:W-:Y:S05]  /*7a90*/  CALL.ABS.NOINC R2 ;  /* 0x0000000002007343 */ /* 0x004fea0003c00000 */
.L_x_1321:
[----:B------:R-:W-:Y:S01]  /*7aa0*/  PRMT R19, RZ, 0x7610, R19 ;  /* 0x00007610ff137816 */ /* 0x000fe20000000013 */
[----:B------:R-:W-:Y:S06]  /*7ab0*/  BRA `(.L_x_1294) ;  /* 0x0000000000247947 */ /* 0x000fec0003800000 */
.L_x_1318:
[----:B------:R-:W2:Y:S02]  /*7ac0*/  LDG.E.64 R2, desc[UR36][R2.64] ;  /* 0x0000002402027981 */ /* 0x000ea4000c1e1b00 */
[----:B--2---:R-:W0:Y:S02]  /*7ad0*/  I2F.U64 R0, R2 ;  /* 0x0000000200007312 */ /* 0x004e240000301000 */
[----:B0-----:R-:W-:-:S04]  /*7ae0*/  F2FP.BF16.F32.PACK_AB R0, RZ, R0 ;  /* 0x00000000ff00723e */ /* 0x001fc800000010ff */
[----:B------:R-:W-:Y:S01]  /*7af0*/  PRMT R19, R0, 0x7610, R19 ;  /* 0x0000761000137816 */ /* 0x000fe20000000013 */
[----:B------:R-:W-:Y:S06]  /*7b00*/  BRA `(.L_x_1294) ;  /* 0x0000000000107947 */ /* 0x000fec0003800000 */
.L_x_1317:
[----:B------:R-:W2:Y:S02]  /*7b10*/  LDG.E R2, desc[UR36][R2.64] ;  /* 0x0000002402027981 */ /* 0x000ea4000c1e1900 */
[----:B--2---:R-:W-:-:S04]  /*7b20*/  I2FP.F32.U32 R0, R2 ;  /* 0x0000000200007245 */ /* 0x004fc80000201000 */
[----:B------:R-:W-:-:S04]  /*7b30*/  F2FP.BF16.F32.PACK_AB R0, RZ, R0 ;  /* 0x00000000ff00723e */ /* 0x000fc800000010ff */
[----:B------:R-:W-:-:S07]  /*7b40*/  PRMT R19, R0, 0x7610, R19 ;  /* 0x0000761000137816 */ /* 0x000fce0000000013 */
.L_x_1294:
        /* <DEDUP_REMOVED lines=19> */
.L_x_1326:
[----:B------:R-:W2:Y:S02]  /*7c80*/  LDG.E.U8 R2, desc[UR36][R2.64] ;  /* 0x0000002402027981 */ /* 0x000ea4000c1e1100 */
[----:B--2---:R-:W-:-:S04]  /*7c90*/  ISETP.NE.AND P0, PT, R2, RZ, PT ;  /* 0x000000ff0200720c */ /* 0x004fc80003f05270 */
[----:B------:R-:W-:Y:S01]  /*7ca0*/  P2R R22, PR, RZ, 0x1 ;  /* 0x00000001ff167803 */ /* 0x000fe20000000000 */
[----:B------:R-:W-:Y:S08]  /*7cb0*/  BRA `(.L_x_1328) ;  /* 0x0000000800847947 */ /* 0x000ff00003800000 */
.L_x_1325:
        /* <DEDUP_REMOVED lines=11> */
.L_x_1330:
[----:B------:R-:W2:Y:S02]  /*7d70*/  LDG.E R2, desc[UR36][R2.64] ;  /* 0x0000002402027981 */ /* 0x000ea4000c1e1900 */
[----:B--2---:R-:W-:-:S04]  /*7d80*/  ISETP.NE.AND P0, PT, R2, RZ, PT ;  /* 0x000000ff0200720c */ /* 0x004fc80003f05270 */
[----:B------:R-:W-:Y:S01]  /*7d90*/  P2R R22, PR, RZ, 0x1 ;  /* 0x00000001ff167803 */ /* 0x000fe20000000000 */
[----:B------:R-:W-:Y:S08]  /*7da0*/  BRA `(.L_x_1328) ;  /* 0x0000000800487947 */ /* 0x000ff00003800000 */
.L_x_1329:
[----:B------:R-:W2:Y:S02]  /*7db0*/  LDG.E.U16 R2, desc[UR36][R2.64] ;  /* 0x0000002402027981 */ /* 0x000ea4000c1e1500 */
[----:B--2---:R-:W-:-:S04]  /*7dc0*/  ISETP.NE.AND P0, PT, R2, RZ, PT ;  /* 0x000000ff0200720c */ /* 0x004fc80003f05270 */
[----:B------:R-:W-:Y:S01]  /*7dd0*/  P2R R22, PR, RZ, 0x1 ;  /* 0x00000001ff167803 */ /* 0x000fe20000000000 */
[----:B------:R-:W-:Y:S08]  /*7de0*/  BRA `(.L_x_1328) ;  /* 0x0000000800387947 */ /* 0x000ff00003800000 */
.L_x_1324:
        /* <DEDUP_REMOVED lines=10> */
.L_x_1332:
[----:B------:R-:W2:Y:S02]  /*7e90*/  LDG.E.U16 R0, desc[UR36][R2.64] ;  /* 0x0000002402007981 */ /* 0x000ea4000c1e1500 */
[----:B--2---:R-:W-:-:S05]  /*7ea0*/  HADD2.F32 R0, -RZ, R0.H0_H0 ;  /* 0x20000000ff007230 */ /* 0x004fca0000004100 */
[----:B------:R-:W-:-:S04]  /*7eb0*/  FSETP.NEU.FTZ.AND P0, PT, R0, RZ, PT ;  /* 0x000000ff0000720b */ /* 0x000fc80003f1d000 */
[----:B------:R-:W-:Y:S01]  /*7ec0*/  P2R R22, PR, RZ, 0x1 ;  /* 0x00000001ff167803 */ /* 0x000fe20000000000 */
[----:B------:R-:W-:Y:S08]  /*7ed0*/  BRA `(.L_x_1328) ;  /* 0x0000000400fc7947 */ /* 0x000ff00003800000 */
.L_x_1331:
        /* <DEDUP_REMOVED lines=12> */
.L_x_1334:
        /* <DEDUP_REMOVED lines=10> */
.L_x_1333:
[----:B------:R-:W2:Y:S02]  /*8040*/  LDG.E.64 R2, desc[UR36][R2.64] ;  /* 0x0000002402027981 */ /* 0x000ea4000c1e1b00 */
[----:B--2---:R-:W-:-:S06]  /*8050*/  DSETP.NEU.AND P0, PT, R2, RZ, PT ;  /* 0x000000ff0200722a */ /* 0x004fcc0003f0d000 */
[----:B------:R-:W-:Y:S01]  /*8060*/  P2R R22, PR, RZ, 0x1 ;  /* 0x00000001ff167803 */ /* 0x000fe20000000000 */
[----:B------:R-:W-:Y:S07]  /*8070*/  BRA `(.L_x_1328) ;  /* 0x0000000400947947 */ /* 0x000fee0003800000 */
.L_x_1323:
        /* <DEDUP_REMOVED lines=12> */
.L_x_1337:
[----:B------:R-:W2:Y:S02]  /*8140*/  LDG.E.128 R4, desc[UR36][R2.64] ;  /* 0x0000002402047981 */ /* 0x000ea4000c1e1d00 */
[----:B--2---:R-:W-:-:S06]  /*8150*/  DSETP.NEU.AND P0, PT, R6, RZ, PT ;  /* 0x000000ff0600722a */ /* 0x004fcc0003f0d000 */
[----:B------:R-:W-:-:S06]  /*8160*/  DSETP.NEU.OR P0, PT, R4, RZ, P0 ;  /* 0x000000ff0400722a */ /* 0x000fcc000070d400 */
[----:B------:R-:W-:Y:S01]  /*8170*/  P2R R22, PR, RZ, 0x1 ;  /* 0x00000001ff167803 */ /* 0x000fe20000000000 */
[----:B------:R-:W-:Y:S07]  /*8180*/  BRA `(.L_x_1328) ;  /* 0x0000000400507947 */ /* 0x000fee0003800000 */
.L_x_1336:
        /* <DEDUP_REMOVED lines=10> */
.L_x_1339:
        /* <DEDUP_REMOVED lines=12> */
.L_x_1338:
[----:B------:R-:W2:Y:S02]  /*82f0*/  LDG.E.U16 R0, desc[UR36][R2.64] ;  /* 0x0000002402007981 */ /* 0x000ea4000c1e1500 */
[----:B--2---:R-:W-:-:S05]  /*8300*/  IMAD.U32 R0, R0, 0x10000, RZ ;  /* 0x0001000000007824 */ /* 0x004fca00078e00ff */
[----:B------:R-:W-:-:S04]  /*8310*/  FSETP.NEU.FTZ.AND P0, PT, R0, RZ, PT ;  /* 0x000000ff0000720b */ /* 0x000fc80003f1d000 */
[----:B------:R-:W-:Y:S01]  /*8320*/  P2R R22, PR, RZ, 0x1 ;  /* 0x00000001ff167803 */ /* 0x000fe20000000000 */
[----:B------:R-:W-:Y:S08]  /*8330*/  BRA `(.L_x_1328) ;  /* 0x0000000000e47947 */ /* 0x000ff00003800000 */
.L_x_1335:
        /* <DEDUP_REMOVED lines=12> */
.L_x_1342:
[----:B------:R-:W2:Y:S02]  /*8400*/  LDG.E.U8 R2, desc[UR36][R2.64] ;  /* 0x0000002402027981 */ /* 0x000ea4000c1e1100 */
[----:B--2---:R-:W-:-:S04]  /*8410*/  ISETP.NE.AND P0, PT, R2, RZ, PT ;  /* 0x000000ff0200720c */ /* 0x004fc80003f05270 */
[----:B------:R-:W-:Y:S01]  /*8420*/  P2R R22, PR, RZ, 0x1 ;  /* 0x00000001ff167803 */ /* 0x000fe20000000000 */
[----:B------:R-:W-:Y:S08]  /*8430*/  BRA `(.L_x_1328) ;  /* 0x0000000000a47947 */ /* 0x000ff00003800000 */
.L_x_1341:
[----:B------:R-:W2:Y:S02]  /*8440*/  LDG.E.U8 R2, desc[UR36][R2.64] ;  /* 0x0000002402027981 */ /* 0x000ea4000c1e1100 */
[----:B--2---:R-:W-:-:S04]  /*8450*/  ISETP.NE.AND P0, PT, R2, RZ, PT ;  /* 0x000000ff0200720c */ /* 0x004fc80003f05270 */
[----:B------:R-:W-:Y:S01]  /*8460*/  P2R R22, PR, RZ, 0x1 ;  /* 0x00000001ff167803 */ /* 0x000fe20000000000 */
[----:B------:R-:W-:Y:S08]  /*8470*/  BRA `(.L_x_1328) ;  /* 0x0000000000947947 */ /* 0x000ff00003800000 */
.L_x_1340:
        /* <DEDUP_REMOVED lines=10> */
.L_x_1327:
        /* <DEDUP_REMOVED lines=16> */
.L_x_1345:
[----:B------:R-:W-:-:S04]  /*8620*/  PLOP3.LUT P0, PT, PT, PT, PT, 0x8, 0x80 ;  /* 0x000000000080781c */ /* 0x000fc80003f0e170 */
[----:B------:R-:W-:Y:S01]  /*8630*/  P2R R22, PR, RZ, 0x1 ;  /* 0x00000001ff167803 */ /* 0x000fe20000000000 */
[----:B------:R-:W-:Y:S08]  /*8640*/  BRA `(.L_x_1328) ;  /* 0x0000000000207947 */ /* 0x000ff00003800000 */
.L_x_1344:
[----:B------:R-:W2:Y:S02]  /*8650*/  LDG.E.64 R2, desc[UR36][R2.64] ;  /* 0x0000002402027981 */ /* 0x000ea4000c1e1b00 */
[----:B--2---:R-:W-:-:S04]  /*8660*/  ISETP.NE.U32.AND P0, PT, R2, RZ, PT ;  /* 0x000000ff0200720c */ /* 0x004fc80003f05070 */
[----:B------:R-:W-:-:S04]  /*8670*/  ISETP.NE.AND.EX P0, PT, R3, RZ, PT, P0 ;  /* 0x000000ff0300720c */ /* 0x000fc80003f05300 */
[----:B------:R-:W-:Y:S01]  /*8680*/  P2R R22, PR, RZ, 0x1 ;  /* 0x00000001ff167803 */ /* 0x000fe20000000000 */
[----:B------:R-:W-:Y:S08]  /*8690*/  BRA `(.L_x_1328) ;  /* 0x00000000000c7947 */ /* 0x000ff00003800000 */
.L_x_1343:
[----:B------:R-:W2:Y:S02]  /*86a0*/  LDG.E R2, desc[UR36][R2.64] ;  /* 0x0000002402027981 */ /* 0x000ea4000c1e1900 */
[----:B--2---:R-:W-:-:S04]  /*86b0*/  ISETP.NE.AND P0, PT, R2, RZ, PT ;  /* 0x000000ff0200720c */ /* 0x004fc80003f05270 */
[----:B------:R-:W-:-:S09]  /*86c0*/  P2R R22, PR, RZ, 0x1 ;  /* 0x00000001ff167803 */ /* 0x000fd20000000000 */
.L_x_1328:
[----:B------:R-:W-:Y:S05]  /*86d0*/  BSYNC.RECONVERGENT B6 ;  /* 0x0000000000067941 */ /* 0x000fea0003800200 */
.L_x_1322:
        /* <DEDUP_REMOVED lines=17> */
.L_x_1349:
[----:B------:R0:W5:Y:S01]  /*87f0*/  LDG.E.U8 R2, desc[UR36][R4.64] ;  /* 0x0000002404027981 */ /* 0x000162000c1e1100 */
[----:B------:R-:W-:Y:S01]  /*8800*/  IMAD.MOV.U32 R3, RZ, RZ, RZ ;  /* 0x000000ffff037224 */ /* 0x000fe200078e00ff */
[----:B------:R-:W-:Y:S06]  /*8810*/  BRA `(.L_x_1351) ;  /* 0x0000000c00407947 */ /* 0x000fec0003800000 */
.L_x_1348:
        /* <DEDUP_REMOVED lines=8> */
.L_x_1353:
[----:B------:R-:W2:Y:S02]  /*88a0*/  LDG.E R2, desc[UR36][R4.64] ;  /* 0x0000002404027981 */ /* 0x000ea4000c1e1900 */
[----:B--2---:R-:W-:Y:S01]  /*88b0*/  SHF.R.S32.HI R3, RZ, 0x1f, R2 ;  /* 0x0000001fff037819 */ /* 0x004fe20000011402 */
[----:B------:R-:W-:Y:S06]  /*88c0*/  BRA `(.L_x_1351) ;  /* 0x0000000c00147947 */ /* 0x000fec0003800000 */
.L_x_1352:
[----:B------:R-:W2:Y:S02]  /*88d0*/  LDG.E.S16 R2, desc[UR36][R4.64] ;  /* 0x0000002404027981 */ /* 0x000ea4000c1e1700 */
[----:B--2---:R-:W-:Y:S01]  /*88e0*/  SHF.R.S32.HI R3, RZ, 0x1f, R2 ;  /* 0x0000001fff037819 */ /* 0x004fe20000011402 */
[----:B------:R-:W-:Y:S06]  /*88f0*/  BRA `(.L_x_1351) ;  /* 0x0000000c00087947 */ /* 0x000fec0003800000 */
.L_x_1347:
        /* <DEDUP_REMOVED lines=9> */
.L_x_1355:
[----:B------:R-:W2:Y:S02]  /*8990*/  LDG.E.U16 R4, desc[UR36][R4.64] ;  /* 0x0000002404047981 */ /* 0x000ea4000c1e1500 */
[----:B--2---:R-:W-:-:S06]  /*89a0*/  HADD2.F32 R2, -RZ, R4.H0_H0 ;  /* 0x20000004ff027230 */ /* 0x004fcc0000004100 */
[----:B------:R-:W0:Y:S01]  /*89b0*/  F2I.S64.TRUNC R2, R2 ;  /* 0x0000000200027311 */ /* 0x000e22000020d900 */
[----:B------:R-:W-:Y:S05]  /*89c0*/  BRA `(.L_x_1351) ;  /* 0x0000000800d47947 */ /* 0x000fea0003800000 */
.L_x_1354:
        /* <DEDUP_REMOVED lines=9> */
.L_x_1357:
[----:B------:R-:W2:Y:S02]  /*8a60*/  LDG.E.U16 R4, desc[UR36][R4.64] ;  /* 0x0000002404047981 */ /* 0x000ea4000c1e1500 */
[----:B--2---:R-:W-:-:S06]  /*8a70*/  HADD2.F32 R2, -RZ, R4.H0_H0 ;  /* 0x20000004ff027230 */ /* 0x004fcc0000004100 */
[----:B------:R-:W0:Y:S01]  /*8a80*/  F2I.S64.TRUNC R2, R2 ;  /* 0x0000000200027311 */ /* 0x000e22000020d900 */
[----:B------:R-:W-:Y:S05]  /*8a90*/  BRA `(.L_x_1351) ;  /* 0x0000000800a07947 */ /* 0x000fea0003800000 */
.L_x_1356:
[----:B------:R-:W2:Y:S02]  /*8aa0*/  LDG.E.64 R2, desc[UR36][R4.64] ;  /* 0x0000002404027981 */ /* 0x000ea4000c1e1b00 */
[----:B--2---:R-:W0:Y:S01]  /*8ab0*/  F2I.S64.F64.TRUNC R2, R2 ;  /* 0x0000000200027311 */ /* 0x004e22000030d900 */
[----:B------:R-:W-:Y:S05]  /*8ac0*/  BRA `(.L_x_1351) ;  /* 0x0000000800947947 */ /* 0x000fea0003800000 */
.L_x_1346:
        /* <DEDUP_REMOVED lines=13> */
.L_x_1360:
[----:B------:R-:W2:Y:S02]  /*8ba0*/  LDG.E.64 R2, desc[UR36][R4.64] ;  /* 0x0000002404027981 */ /* 0x000ea4000c1e1b00 */
[----:B--2---:R-:W3:Y:S01]  /*8bb0*/  F2I.S64.F64.TRUNC R2, R2 ;  /* 0x0000000200027311 */ /* 0x004ee2000030d900 */
[----:B------:R-:W-:Y:S05]  /*8bc0*/  BRA `(.L_x_1351) ;  /* 0x0000000800547947 */ /* 0x000fea0003800000 */
.L_x_1359:
        /* <DEDUP_REMOVED lines=26> */
.L_x_1362:
        /* <DEDUP_REMOVED lines=13> */
.L_x_1361:
[----:B------:R-:W2:Y:S02]  /*8e40*/  LDG.E.U16 R2, desc[UR36][R4.64] ;  /* 0x0000002404027981 */ /* 0x000ea4000c1e1500 */
[----:B--2---:R-:W-:-:S06]  /*8e50*/  SHF.L.U32 R2, R2, 0x10, RZ ;  /* 0x0000001002027819 */ /* 0x004fcc00000006ff */
[----:B------:R-:W0:Y:S01]  /*8e60*/  F2I.S64.TRUNC R2, R2 ;  /* 0x0000000200027311 */ /* 0x000e22000020d900 */
[----:B------:R-:W-:Y:S05]  /*8e70*/  BRA `(.L_x_1351) ;  /* 0x0000000400a87947 */ /* 0x000fea0003800000 */
.L_x_1358:
        /* <DEDUP_REMOVED lines=11> */
.L_x_1365:
        /* <DEDUP_REMOVED lines=21> */
.L_x_1369:
[----:B------:R-:W-:Y:S05]  /*9080*/  BSYNC.RECONVERGENT B1 ;  /* 0x0000000000017941 */ /* 0x000fea0003800200 */
.L_x_1368:
[----:B------:R-:W-:Y:S02]  /*9090*/  SHF.L.U32 R0, R0, 0x14, RZ ;  /* 0x0000001400007819 */ /* 0x000fe400000006ff */
[----:B------:R-:W-:-:S04]  /*90a0*/  LEA R2, R2, 0x3b800000, 0x17 ;  /* 0x3b80000002027811 */ /* 0x000fc800078eb8ff */
[----:B------:R-:W-:-:S07]  /*90b0*/  LOP3.LUT R2, R2, R0, R7, 0xfe, !PT ;  /* 0x0000000002027212 */ /* 0x000fce00078efe07 */
.L_x_1367:
[----:B------:R-:W-:Y:S05]  /*90c0*/  BSYNC.RECONVERGENT B0 ;  /* 0x0000000000007941 */ /* 0x000fea0003800200 */
.L_x_1366:
[----:B------:R-:W0:Y:S01]  /*90d0*/  F2I.S64.TRUNC R2, R2 ;  /* 0x0000000200027311 */ /* 0x000e22000020d900 */
[----:B------:R-:W-:Y:S05]  /*90e0*/  BRA `(.L_x_1351) ;  /* 0x00000004000c7947 */ /* 0x000fea0003800000 */
.L_x_1364:
        /* <DEDUP_REMOVED lines=21> */
.L_x_1373:
[----:B------:R-:W-:Y:S05]  /*9240*/  BSYNC.RECONVERGENT B1 ;  /* 0x0000000000017941 */ /* 0x000fea0003800200 */
.L_x_1372:
[----:B------:R-:W-:Y:S01]  /*9250*/  IMAD.SHL.U32 R0, R0, 0x200000, RZ ;  /* 0x0020000000007824 */ /* 0x000fe200078e00ff */
[----:B------:R-:W-:-:S04]  /*9260*/  LEA R2, R2, 0x37800000, 0x17 ;  /* 0x3780000002027811 */ /* 0x000fc800078eb8ff */
[----:B------:R-:W-:-:S07]  /*9270*/  LOP3.LUT R2, R2, R0, R7, 0xfe, !PT ;  /* 0x0000000002027212 */ /* 0x000fce00078efe07 */
.L_x_1371:
[----:B------:R-:W-:Y:S05]  /*9280*/  BSYNC.RECONVERGENT B0 ;  /* 0x0000000000007941 */ /* 0x000fea0003800200 */
.L_x_1370:
[----:B------:R-:W0:Y:S01]  /*9290*/  F2I.S64.TRUNC R2, R2 ;  /* 0x0000000200027311 */ /* 0x000e22000020d900 */
[----:B------:R-:W-:Y:S05]  /*92a0*/  BRA `(.L_x_1351) ;  /* 0x00000000009c7947 */ /* 0x000fea0003800000 */
.L_x_1363:
        /* <DEDUP_REMOVED lines=14> */
.L_x_1377:
[----:B------:R-:W-:Y:S05]  /*9390*/  BSYNC.RECONVERGENT B0 ;  /* 0x0000000000007941 */ /* 0x000fea0003800200 */
.L_x_1376:
[----:B------:R-:W0:Y:S01]  /*93a0*/  F2I.S64.TRUNC R2, R2 ;  /* 0x0000000200027311 */ /* 0x000e22000020d900 */
[----:B------:R-:W-:Y:S05]  /*93b0*/  BRA `(.L_x_1351) ;  /* 0x0000000000587947 */ /* 0x000fea0003800000 */
.L_x_1350:
        /* <DEDUP_REMOVED lines=16> */
.L_x_1378:
[----:B------:R-:W-:Y:S01]  /*94c0*/  CS2R R2, SRZ ;  /* 0x0000000000027805 */ /* 0x000fe2000001ff00 */
[----:B------:R-:W-:Y:S06]  /*94d0*/  BRA `(.L_x_1351) ;  /* 0x0000000000107947 */ /* 0x000fec0003800000 */
.L_x_1375:
[----:B------:R0:W5:Y:S01]  /*94e0*/  LDG.E.64 R2, desc[UR36][R4.64] ;  /* 0x0000002404027981 */ /* 0x000162000c1e1b00 */
[----:B------:R-:W-:Y:S05]  /*94f0*/  BRA `(.L_x_1351) ;  /* 0x0000000000087947 */ /* 0x000fea0003800000 */
.L_x_1374:
[----:B------:R4:W5:Y:S01]  /*9500*/  LDG.E R2, desc[UR36][R4.64] ;  /* 0x0000002404027981 */ /* 0x000962000c1e1900 */
[----:B------:R-:W-:-:S07]  /*9510*/  HFMA2 R3, -RZ, RZ, 0, 0 ;  /* 0x00000000ff037431 */ /* 0x000fce00000001ff */
.L_x_1351:
        /* <DEDUP_REMOVED lines=19> */
[----:B-----5:R-:W-:-:S06]  /*9650*/  IMAD.U32 R19, R19, 0x10000, RZ ;  /* 0x0001000013137824 */ /* 0x020fcc00078e00ff */
[----:B------:R-:W0:Y:S02]  /*9660*/  F2I.FTZ.TRUNC.NTZ R19, R19 ;  /* 0x0000001300137305 */ /* 0x000e24000021f100 */
[----:B0-----:R0:W-:Y:S01]  /*9670*/  STG.E.U8 desc[UR36][R2.64], R19 ;  /* 0x0000001302007986 */ /* 0x0011e2000c101124 */
[----:B------:R-:W-:Y:S05]  /*9680*/  BRA `(.L_x_1384) ;  /* 0x0000000c007c7947 */ /* 0x000fea0003800000 */
.L_x_1382:
[----:B-----5:R-:W-:-:S06]  /*9690*/  IMAD.U32 R5, R19, 0x10000, RZ ;  /* 0x0001000013057824 */ /* 0x020fcc00078e00ff */
[----:B------:R-:W0:Y:S02]  /*96a0*/  F2I.S64.TRUNC R4, R5 ;  /* 0x0000000500047311 */ /* 0x000e24000020d900 */
[----:B0-----:R0:W-:Y:S01]  /*96b0*/  STG.E.U8 desc[UR36][R2.64], R4 ;  /* 0x0000000402007986 */ /* 0x0011e2000c101124 */
[----:B------:R-:W-:Y:S05]  /*96c0*/  BRA `(.L_x_1384) ;  /* 0x0000000c006c7947 */ /* 0x000fea0003800000 */
.L_x_1381:
        /* <DEDUP_REMOVED lines=10> */
.L_x_1386:
[----:B-----5:R-:W-:-:S06]  /*9770*/  IMAD.U32 R19, R19, 0x10000, RZ ;  /* 0x0001000013137824 */ /* 0x020fcc00078e00ff */
[----:B------:R-:W0:Y:S02]  /*9780*/  F2I.FTZ.TRUNC.NTZ R19, R19 ;  /* 0x0000001300137305 */ /* 0x000e24000021f100 */
[----:B0-----:R0:W-:Y:S01]  /*9790*/  STG.E desc[UR36][R2.64], R19 ;  /* 0x0000001302007986 */ /* 0x0011e2000c101924 */
[----:B------:R-:W-:Y:S05]  /*97a0*/  BRA `(.L_x_1384) ;  /* 0x0000000c00347947 */ /* 0x000fea0003800000 */
.L_x_1385:
[----:B-----5:R-:W-:-:S06]  /*97b0*/  SHF.L.U32 R19, R19, 0x10, RZ ;  /* 0x0000001013137819 */ /* 0x020fcc00000006ff */
[----:B------:R-:W0:Y:S02]  /*97c0*/  F2I.FTZ.TRUNC.NTZ R19, R19 ;  /* 0x0000001300137305 */ /* 0x000e24000021f100 */
[----:B0-----:R0:W-:Y:S01]  /*97d0*/  STG.E.U16 desc[UR36][R2.64], R19 ;  /* 0x0000001302007986 */ /* 0x0011e2000c101524 */
[----:B------:R-:W-:Y:S05]  /*97e0*/  BRA `(.L_x_1384) ;  /* 0x0000000c00247947 */ /* 0x000fea0003800000 */
.L_x_1380:
        /* <DEDUP_REMOVED lines=9> */
.L_x_1388:
[----:B-----5:R-:W-:-:S05]  /*9880*/  IMAD.U32 R0, R19, 0x10000, RZ ;  /* 0x0001000013007824 */ /* 0x020fca00078e00ff */
[----:B------:R-:W-:-:S05]  /*9890*/  F2FP.F16.F32.PACK_AB R0, RZ, R0 ;  /* 0x00000000ff00723e */ /* 0x000fca00000000ff */
[----:B------:R0:W-:Y:S01]  /*98a0*/  STG.E.U16 desc[UR36][R2.64], R0 ;  /* 0x0000000002007986 */ /* 0x0001e2000c101524 */
[----:B------:R-:W-:Y:S05]  /*98b0*/  BRA `(.L_x_1384) ;  /* 0x0000000800f07947 */ /* 0x000fea0003800000 */
.L_x_1387:
        /* <DEDUP_REMOVED lines=10> */
.L_x_1390:
[----:B-----5:R-:W-:-:S05]  /*9960*/  IMAD.U32 R19, R19, 0x10000, RZ ;  /* 0x0001000013137824 */ /* 0x020fca00078e00ff */
[----:B------:R-:W-:-:S04]  /*9970*/  F2FP.F16.F32.PACK_AB R5, RZ, R19 ;  /* 0x00000013ff05723e */ /* 0x000fc800000000ff */
[----:B------:R-:W-:-:S05]  /*9980*/  PRMT R5, R5, 0x5410, RZ ;  /* 0x0000541005057816 */ /* 0x000fca00000000ff */
[----:B------:R2:W-:Y:S01]  /*9990*/  STG.E desc[UR36][R2.64], R5 ;  /* 0x0000000502007986 */ /* 0x0005e2000c101924 */
[----:B------:R-:W-:Y:S05]  /*99a0*/  BRA `(.L_x_1384) ;  /* 0x0000000800b47947 */ /* 0x000fea0003800000 */
.L_x_1389:
[----:B-----5:R-:W-:-:S05]  /*99b0*/  SHF.L.U32 R4, R19, 0x10, RZ ;  /* 0x0000001013047819 */ /* 0x020fca00000006ff */
[----:B------:R-:W-:-:S06]  /*99c0*/  FMUL.FTZ R4, R4, 1 ;  /* 0x3f80000004047820 */ /* 0x000fcc0000410000 */
[----:B------:R-:W0:Y:S02]  /*99d0*/  F2F.F64.F32 R4, R4 ;  /* 0x0000000400047310 */ /* 0x000e240000201800 */
[----:B0-----:R4:W-:Y:S01]  /*99e0*/  STG.E.64 desc[UR36][R2.64], R4 ;  /* 0x0000000402007986 */ /* 0x0019e2000c101b24 */
[----:B------:R-:W-:Y:S05]  /*99f0*/  BRA `(.L_x_1384) ;  /* 0x0000000800a07947 */ /* 0x000fea0003800000 */
.L_x_1379:
        /* <DEDUP_REMOVED lines=14> */
.L_x_1394:
[----:B-----5:R-:W-:Y:S01]  /*9ae0*/  IMAD.U32 R5, R19, 0x10000, RZ ;  /* 0x0001000013057824 */ /* 0x020fe200078e00ff */
        /* <DEDUP_REMOVED lines=17> */
.L_x_1397:
[----:B------:R-:W-:-:S04]  /*9c00*/  SHF.R.U32.HI R5, RZ, 0x18, R5 ;  /* 0x00000018ff057819 */ /* 0x000fc80000011605 */
[----:B------:R-:W-:-:S07]  /*9c10*/  LOP3.LUT R0, R0, 0x80, R5, 0xf8, !PT ;  /* 0x0000008000007812 */ /* 0x000fce00078ef805 */
.L_x_1396:
[----:B------:R-:W-:Y:S05]  /*9c20*/  BSYNC.RECONVERGENT B0 ;  /* 0x0000000000007941 */ /* 0x000fea0003800200 */
.L_x_1395:
[----:B------:R0:W-:Y:S01]  /*9c30*/  STG.E.U8 desc[UR36][R2.64], R0 ;  /* 0x0000000002007986 */ /* 0x0001e2000c101124 */
[----:B------:R-:W-:Y:S05]  /*9c40*/  BRA `(.L_x_1384) ;  /* 0x00000008000c7947 */ /* 0x000fea0003800000 */
.L_x_1393:
[----:B-----5:R-:W-:Y:S01]  /*9c50*/  IMAD.U32 R5, R19, 0x10000, RZ ;  /* 0x0001000013057824 */ /* 0x020fe200078e00ff */
        /* <DEDUP_REMOVED lines=17> */
.L_x_1400:
[----:B------:R-:W-:-:S04]  /*9d70*/  SHF.R.U32.HI R5, RZ, 0x18, R5 ;  /* 0x00000018ff057819 */ /* 0x000fc80000011605 */
[----:B------:R-:W-:-:S07]  /*9d80*/  LOP3.LUT R0, R0, 0x80, R5, 0xf8, !PT ;  /* 0x0000008000007812 */ /* 0x000fce00078ef805 */
.L_x_1399:
[----:B------:R-:W-:Y:S05]  /*9d90*/  BSYNC.RECONVERGENT B0 ;  /* 0x0000000000007941 */ /* 0x000fea0003800200 */
.L_x_1398:
[----:B------:R0:W-:Y:S01]  /*9da0*/  STG.E.U8 desc[UR36][R2.64], R0 ;  /* 0x0000000002007986 */ /* 0x0001e2000c101124 */
[----:B------:R-:W-:Y:S05]  /*9db0*/  BRA `(.L_x_1384) ;  /* 0x0000000400b07947 */ /* 0x000fea0003800000 */
.L_x_1392:
[----:B------:R-:W-:-:S09]  /*9dc0*/  UISETP.NE.AND UP0, UPT, UR6, 0x1c, UPT ;  /* 0x0000001c0600788c */ /* 0x000fd2000bf05270 */
[----:B------:R-:W-:Y:S05]  /*9dd0*/  BRA.U !UP0, `(.L_x_1401) ;  /* 0x0000000108607547 */ /* 0x000fea000b800000 */
[----:B------:R-:W-:-:S09]  /*9de0*/  UISETP.NE.AND UP0, UPT, UR6, 0x1d, UPT ;  /* 0x0000001d0600788c */ /* 0x000fd2000bf05270 */
[----:B------:R-:W-:Y:S05]  /*9df0*/  BRA.U !UP0, `(.L_x_1402) ;  /* 0x0000000108487547 */ /* 0x000fea000b800000 */
[----:B------:R-:W-:-:S09]  /*9e00*/  UISETP.NE.AND UP0, UPT, UR6, 0x2c, UPT ;  /* 0x0000002c0600788c */ /* 0x000fd2000bf05270 */
[----:B------:R-:W-:Y:S05]  /*9e10*/  BRA.U UP0, `(.L_x_1383) ;  /* 0x0000000100bc7547 */ /* 0x000fea000b800000 */
        /* <DEDUP_REMOVED lines=16> */
.L_x_1402:
[----:B-----5:R-:W-:-:S06]  /*9f20*/  IMAD.U32 R4, R19, 0x10000, RZ ;  /* 0x0001000013047824 */ /* 0x020fcc00078e00ff */
[----:B------:R-:W0:Y:S02]  /*9f30*/  F2I.U64.TRUNC R4, R4 ;  /* 0x0000000400047311 */ /* 0x000e24000020d800 */
[----:B0-----:R0:W-:Y:S01]  /*9f40*/  STG.E.64 desc[UR36][R2.64], R4 ;  /* 0x0000000402007986 */ /* 0x0011e2000c101b24 */
[----:B------:R-:W-:Y:S05]  /*9f50*/  BRA `(.L_x_1384) ;  /* 0x0000000400487947 */ /* 0x000fea0003800000 */
.L_x_1401:
[----:B-----5:R-:W-:-:S06]  /*9f60*/  IMAD.U32 R19, R19, 0x10000, RZ ;  /* 0x0001000013137824 */ /* 0x020fcc00078e00ff */
[----:B------:R-:W0:Y:S02]  /*9f70*/  F2I.FTZ.U32.TRUNC.NTZ R19, R19 ;  /* 0x0000001300137305 */ /* 0x000e24000021f000 */
[----:B0-----:R0:W-:Y:S01]  /*9f80*/  STG.E desc[UR36][R2.64], R19 ;  /* 0x0000001302007986 */ /* 0x0011e2000c101924 */
[----:B------:R-:W-:Y:S05]  /*9f90*/  BRA `(.L_x_1384) ;  /* 0x0000000400387947 */ /* 0x000fea0003800000 */
.L_x_1391:
        /* <DEDUP_REMOVED lines=11> */
.L_x_1404:
[----:B-----5:R-:W-:Y:S01]  /*a050*/  IMAD.U32 R19, R19, 0x10000, RZ ;  /* 0x0001000013137824 */ /* 0x020fe200078e00ff */
[----:B------:R-:W-:-:S03]  /*a060*/  CS2R R6, SRZ ;  /* 0x0000000000067805 */ /* 0x000fc6000001ff00 */
[----:B------:R-:W-:-:S06]  /*a070*/  FMUL.FTZ R4, R19, 1 ;  /* 0x3f80000013047820 */ /* 0x000fcc0000410000 */
[----:B------:R-:W0:Y:S02]  /*a080*/  F2F.F64.F32 R4, R4 ;  /* 0x0000000400047310 */ /* 0x000e240000201800 */
[----:B0-----:R0:W-:Y:S01]  /*a090*/  STG.E.128 desc[UR36][R2.64], R4 ;  /* 0x0000000402007986 */ /* 0x0011e2000c101d24 */
[----:B------:R-:W-:Y:S05]  /*a0a0*/  BRA `(.L_x_1384) ;  /* 0x0000000000f47947 */ /* 0x000fea0003800000 */
.L_x_1403:
[----:B------:R-:W-:-:S09]  /*a0b0*/  UISETP.NE.AND UP0, UPT, UR6, 0xf, UPT ;  /* 0x0000000f0600788c */ /* 0x000fd2000bf05270 */
[----:B------:R-:W-:Y:S05]  /*a0c0*/  BRA.U !UP0, `(.L_x_1405) ;  /* 0x0000000108e87547 */ /* 0x000fea000b800000 */
[----:B------:R-:W-:-:S09]  /*a0d0*/  UISETP.NE.AND UP0, UPT, UR6, 0x17, UPT ;  /* 0x000000170600788c */ /* 0x000fd2000bf05270 */
[----:B------:R-:W-:Y:S05]  /*a0e0*/  BRA.U !UP0, `(.L_x_1406) ;  /* 0x0000000108907547 */ /* 0x000fea000b800000 */
[----:B------:R-:W-:-:S09]  /*a0f0*/  UISETP.NE.AND UP0, UPT, UR6, 0x18, UPT ;  /* 0x000000180600788c */ /* 0x000fd2000bf05270 */
[----:B------:R-:W-:Y:S05]  /*a100*/  BRA.U !UP0, `(.L_x_1407) ;  /* 0x0000000108447547 */ /* 0x000fea000b800000 */
.L_x_1383:
        /* <DEDUP_REMOVED lines=16> */
.L_x_1408:
[----:B------:R-:W-:Y:S05]  /*a210*/  BRA `(.L_x_1384) ;  /* 0x0000000000987947 */ /* 0x000fea0003800000 */
.L_x_1407:
[----:B-----5:R-:W-:Y:S01]  /*a220*/  IMAD.U32 R19, R19, 0x10000, RZ ;  /* 0x0001000013137824 */ /* 0x020fe200078e00ff */
        /* <DEDUP_REMOVED lines=12> */
.L_x_1410:
[----:B------:R-:W-:Y:S05]  /*a2f0*/  BSYNC.RECONVERGENT B0 ;  /* 0x0000000000007941 */ /* 0x000fea0003800200 */
.L_x_1409:
[----:B------:R-:W-:-:S05]  /*a300*/  LOP3.LUT R5, R0, 0x80, R5, 0xf8, !PT ;  /* 0x0000008000057812 */ /* 0x000fca00078ef805 */
[----:B------:R0:W-:Y:S01]  /*a310*/  STG.E.U8 desc[UR36][R2.64], R5 ;  /* 0x0000000502007986 */ /* 0x0001e2000c101124 */
[----:B------:R-:W-:Y:S05]  /*a320*/  BRA `(.L_x_1384) ;  /* 0x0000000000547947 */ /* 0x000fea0003800000 */
.L_x_1406:
[----:B-----5:R-:W-:Y:S01]  /*a330*/  IMAD.U32 R5, R19, 0x10000, RZ ;  /* 0x0001000013057824 */ /* 0x020fe200078e00ff */
        /* <DEDUP_REMOVED lines=11> */
.L_x_1412:
[----:B------:R-:W-:Y:S01]  /*a3f0*/  IMAD.MOV.U32 R0, RZ, RZ, 0x7f ;  /* 0x0000007fff007424 */ /* 0x000fe200078e00ff */
[----:B------:R-:W-:-:S04]  /*a400*/  ISETP.GT.U32.AND P0, PT, R4, 0x7f800000, PT ;  /* 0x7f8000000400780c */ /* 0x000fc80003f04070 */
[----:B------:R-:W-:-:S09]  /*a410*/  SEL R0, R0, 0x7c, P0 ;  /* 0x0000007c00007807 */ /* 0x000fd20000000000 */
.L_x_1413:
[----:B------:R-:W-:Y:S05]  /*a420*/  BSYNC.RECONVERGENT B0 ;  /* 0x0000000000007941 */ /* 0x000fea0003800200 */
.L_x_1411:
[----:B------:R-:W-:-:S04]  /*a430*/  SHF.R.U32.HI R5, RZ, 0x18, R5 ;  /* 0x00000018ff057819 */ /* 0x000fc80000011605 */
[----:B------:R-:W-:-:S05]  /*a440*/  LOP3.LUT R5, R0, 0x80, R5, 0xf8, !PT ;  /* 0x0000008000057812 */ /* 0x000fca00078ef805 */
[----:B------:R0:W-:Y:S01]  /*a450*/  STG.E.U8 desc[UR36][R2.64], R5 ;  /* 0x0000000502007986 */ /* 0x0001e2000c101124 */
[----:B------:R-:W-:Y:S05]  /*a460*/  BRA `(.L_x_1384) ;  /* 0x0000000000047947 */ /* 0x000fea0003800000 */
.L_x_1405:
[----:B-----5:R0:W-:Y:S02]  /*a470*/  STG.E.U16 desc[UR36][R2.64], R19 ;  /* 0x0000001302007986 */ /* 0x0201e4000c101524 */
.L_x_1384:
[----:B------:R-:W-:-:S07]  /*a480*/  IADD3 R17, PT, PT, R17, 0x80, RZ ;  /* 0x0000008011117810 */ /* 0x000fce0007ffe0ff */
.L_x_1287:
[----:B------:R-:W-:Y:S05]  /*a490*/  BSYNC.RECONVERGENT B7 ;  /* 0x0000000000077941 */ /* 0x000fea0003800200 */
.L_x_1286:
        /* <DEDUP_REMOVED lines=18> */
[----:B------:R-:W-:-:S04]  /*a5c0*/  SHF.R.U32.HI R3, RZ, UR5, R2 ;  /* 0x00000005ff037c19 */ /* 0x000fc80008011602 */
[----:B------:R-:W-:-:S05]  /*a5d0*/  IADD3 R18, PT, PT, -R3, RZ, RZ ;  /* 0x000000ff03127210 */ /* 0x000fca0007ffe1ff */
        /* <DEDUP_REMOVED lines=364> */
.L_x_1416:
        /* <DEDUP_REMOVED lines=19> */
.L_x_1420:
[----:B------:R-:W2:Y:S02]  /*bdd0*/  LDG.E.U8 R2, desc[UR36][R2.64] ;  /* 0x0000002402027981 */ /* 0x000ea4000c1e1100 */
[----:B--2---:R-:W-:-:S04]  /*bde0*/  I2FP.F32.U32 R0, R2 ;  /* 0x0000000200007245 */ /* 0x004fc80000201000 */
[----:B------:R-:W-:-:S04]  /*bdf0*/  F2FP.BF16.F32.PACK_AB R0, RZ, R0 ;  /* 0x00000000ff00723e */ /* 0x000fc800000010ff */
[----:B------:R-:W-:Y:S01]  /*be00*/  PRMT R19, R0, 0x7610, R19 ;  /* 0x0000761000137816 */ /* 0x000fe20000000013 */
[----:B------:R-:W-:Y:S06]  /*be10*/  BRA `(.L_x_1422) ;  /* 0x0000000c00c07947 */ /* 0x000fec0003800000 */
.L_x_1419:
        /* <DEDUP_REMOVED lines=11> */
.L_x_1424:
[----:B------:R-:W2:Y:S02]  /*bed0*/  LDG.E R2, desc[UR36][R2.64] ;  /* 0x0000002402027981 */ /* 0x000ea4000c1e1900 */
[----:B--2---:R-:W-:-:S04]  /*bee0*/  I2FP.F32.S32 R0, R2 ;  /* 0x0000000200007245 */ /* 0x004fc80000201400 */
[----:B------:R-:W-:-:S04]  /*bef0*/  F2FP.BF16.F32.PACK_AB R0, RZ, R0 ;  /* 0x00000000ff00723e */ /* 0x000fc800000010ff */
[----:B------:R-:W-:Y:S01]  /*bf00*/  PRMT R19, R0, 0x7610, R19 ;  /* 0x0000761000137816 */ /* 0x000fe20000000013 */
[----:B------:R-:W-:Y:S06]  /*bf10*/  BRA `(.L_x_1422) ;  /* 0x0000000c00807947 */ /* 0x000fec0003800000 */
.L_x_1423:
[----:B------:R-:W2:Y:S02]  /*bf20*/  LDG.E.U16 R2, desc[UR36][R2.64] ;  /* 0x0000002402027981 */ /* 0x000ea4000c1e1500 */
[----:B--2---:R-:W0:Y:S02]  /*bf30*/  I2F.S16 R0, R2 ;  /* 0x0000000200007306 */ /* 0x004e240000101400 */
[----:B0-----:R-:W-:-:S04]  /*bf40*/  F2FP.BF16.F32.PACK_AB R0, RZ, R0 ;  /* 0x00000000ff00723e */ /* 0x001fc800000010ff */
[----:B------:R-:W-:Y:S01]  /*bf50*/  PRMT R19, R0, 0x7610, R19 ;  /* 0x0000761000137816 */ /* 0x000fe20000000013 */
[----:B------:R-:W-:Y:S06]  /*bf60*/  BRA `(.L_x_1422) ;  /* 0x0000000c006c7947 */ /* 0x000fec0003800000 */
.L_x_1418:
        /* <DEDUP_REMOVED lines=9> */
.L_x_1426:
[----:B------:R-:W2:Y:S02]  /*c000*/  LDG.E.U16 R0, desc[UR36][R2.64] ;  /* 0x0000002402007981 */ /* 0x000ea4000c1e1500 */
[----:B--2---:R-:W-:-:S05]  /*c010*/  HADD2.F32 R0, -RZ, R0.H0_H0 ;  /* 0x20000000ff007230 */ /* 0x004fca0000004100 */
[----:B------:R-:W-:-:S04]  /*c020*/  F2FP.BF16.F32.PACK_AB R0, RZ, R0 ;  /* 0x00000000ff00723e */ /* 0x000fc800000010ff */
[----:B------:R-:W-:Y:S01]  /*c030*/  PRMT R19, R0, 0x7610, R19 ;  /* 0x0000761000137816 */ /* 0x000fe20000000013 */
[----:B------:R-:W-:Y:S06]  /*c040*/  BRA `(.L_x_1422) ;  /* 0x0000000c00347947 */ /* 0x000fec0003800000 */
.L_x_1425:
        /* <DEDUP_REMOVED lines=9> */
.L_x_1428:
[----:B------:R-:W2:Y:S02]  /*c0e0*/  LDG.E.U16 R2, desc[UR36][R2.64] ;  /* 0x0000002402027981 */ /* 0x000ea4000c1e1500 */
[----:B--2---:R-:W-:-:S05]  /*c0f0*/  HADD2.F32 R0, -RZ, R2.H0_H0 ;  /* 0x20000002ff007230 */ /* 0x004fca0000004100 */
[----:B------:R-:W-:-:S04]  /*c100*/  F2FP.BF16.F32.PACK_AB R0, RZ, R0 ;  /* 0x00000000ff00723e */ /* 0x000fc800000010ff */
[----:B------:R-:W-:Y:S01]  /*c110*/  PRMT R19, R0, 0x7610, R19 ;  /* 0x0000761000137816 */ /* 0x000fe20000000013 */
[----:B------:R-:W-:Y:S06]  /*c120*/  BRA `(.L_x_1422) ;  /* 0x0000000800fc7947 */ /* 0x000fec0003800000 */
.L_x_1427:
        /* <DEDUP_REMOVED lines=9> */
.L_x_1417:
        /* <DEDUP_REMOVED lines=14> */
.L_x_1431:
        /* <DEDUP_REMOVED lines=9> */
.L_x_1430:
        /* <DEDUP_REMOVED lines=27> */
.L_x_1433:
        /* <DEDUP_REMOVED lines=14> */
.L_x_1432:
[----:B------:R0:W5:Y:S01]  /*c5c0*/  LDG.E.U16 R19, desc[UR36][R2.64] ;  /* 0x0000002402137981 */ /* 0x000162000c1e1500 */
[----:B------:R-:W-:Y:S05]  /*c5d0*/  BRA `(.L_x_1422) ;  /* 0x0000000400d07947 */ /* 0x000fea0003800000 */
.L_x_1429:
        /* <DEDUP_REMOVED lines=13> */
.L_x_1436:
        /* <DEDUP_REMOVED lines=21> */
.L_x_1440:
[----:B------:R-:W-:Y:S05]  /*c800*/  BSYNC.RECONVERGENT B1 ;  /* 0x0000000000017941 */ /* 0x000fea0003800200 */
.L_x_1439:
[----:B------:R-:W-:Y:S01]  /*c810*/  IMAD.SHL.U32 R0, R0, 0x100000, RZ ;  /* 0x0010000000007824 */ /* 0x000fe200078e00ff */
[----:B------:R-:W-:-:S04]  /*c820*/  LEA R2, R2, 0x3b800000, 0x17 ;  /* 0x3b80000002027811 */ /* 0x000fc800078eb8ff */
[----:B------:R-:W-:-:S07]  /*c830*/  LOP3.LUT R0, R2, R0, R7, 0xfe, !PT ;  /* 0x0000000002007212 */ /* 0x000fce00078efe07 */
.L_x_1438:
[----:B------:R-:W-:Y:S05]  /*c840*/  BSYNC.RECONVERGENT B0 ;  /* 0x0000000000007941 */ /* 0x000fea0003800200 */
.L_x_1437:
[----:B------:R-:W-:-:S04]  /*c850*/  F2FP.BF16.F32.PACK_AB R0, RZ, R0 ;  /* 0x00000000ff00723e */ /* 0x000fc800000010ff */
[----:B------:R-:W-:Y:S01]  /*c860*/  PRMT R19, R0, 0x7610, R19 ;  /* 0x0000761000137816 */ /* 0x000fe20000000013 */
[----:B------:R-:W-:Y:S06]  /*c870*/  BRA `(.L_x_1422) ;  /* 0x0000000400287947 */ /* 0x000fec0003800000 */
.L_x_1435:
        /* <DEDUP_REMOVED lines=21> */
.L_x_1444:
[----:B------:R-:W-:Y:S05]  /*c9d0*/  BSYNC.RECONVERGENT B1 ;  /* 0x0000000000017941 */ /* 0x000fea0003800200 */
.L_x_1443:
[----:B------:R-:W-:Y:S01]  /*c9e0*/  IMAD.SHL.U32 R0, R0, 0x200000, RZ ;  /* 0x0020000000007824 */ /* 0x000fe200078e00ff */
[----:B------:R-:W-:-:S04]  /*c9f0*/  LEA R2, R2, 0x37800000, 0x17 ;  /* 0x3780000002027811 */ /* 0x000fc800078eb8ff */
[----:B------:R-:W-:-:S07]  /*ca00*/  LOP3.LUT R0, R2, R0, R7, 0xfe, !PT ;  /* 0x0000000002007212 */ /* 0x000fce00078efe07 */
.L_x_1442:
[----:B------:R-:W-:Y:S05]  /*ca10*/  BSYNC.RECONVERGENT B0 ;  /* 0x0000000000007941 */ /* 0x000fea0003800200 */
.L_x_1441:
[----:B------:R-:W-:-:S04]  /*ca20*/  F2FP.BF16.F32.PACK_AB R0, RZ, R0 ;  /* 0x00000000ff00723e */ /* 0x000fc800000010ff */
[----:B------:R-:W-:Y:S01]  /*ca30*/  PRMT R19, R0, 0x7610, R19 ;  /* 0x0000761000137816 */ /* 0x000fe20000000013 */
[----:B------:R-:W-:Y:S06]  /*ca40*/  BRA `(.L_x_1422) ;  /* 0x0000000000b47947 */ /* 0x000fec0003800000 */
.L_x_1434:
        /* <DEDUP_REMOVED lines=14> */
.L_x_1448:
[----:B------:R-:W-:Y:S05]  /*cb30*/  BSYNC.RECONVERGENT B0 ;  /* 0x0000000000007941 */ /* 0x000fea0003800200 */
.L_x_1447:
[----:B------:R-:W-:-:S04]  /*cb40*/  F2FP.BF16.F32.PACK_AB R0, RZ, R0 ;  /* 0x00000000ff00723e */ /* 0x000fc800000010ff */
[----:B------:R-:W-:Y:S01]  /*cb50*/  PRMT R19, R0, 0x7610, R19 ;  /* 0x0000761000137816 */ /* 0x000fe20000000013 */
[----:B------:R-:W-:Y:S06]  /*cb60*/  BRA `(.L_x_1422) ;  /* 0x00000000006c7947 */ /* 0x000fec0003800000 */
.L_x_1421:
        /* <DEDUP_REMOVED lines=12> */
[----:B---3--:R-:W-:Y:S02]  /*cc30*/  IMAD.U32 R10, RZ, RZ, UR8 ;  /* 0x00000008ff0a7e24 */ /* 0x008fe4000f8e00ff */
[----:B------:R-:W-:-:S07]  /*cc40*/  IMAD.U32 R11, RZ, RZ, UR9 ;  /* 0x00000009ff0b7e24 */ /* 0x000fce000f8e00ff */
[----:B------:R-:W-:-:S07]  /*cc50*/  LEPC R20, `(.L_x_1449) ;  /* 0x000000001014794e */ /* 0x000fce0000000000 */
[----:B--2---:R-:W-:Y:S05]  /*cc60*/  CALL.ABS.NOINC R2 ;  /* 0x0000000002007343 */ /* 0x004fea0003c00000 */
.L_x_1449:
[----:B------:R-:W-:Y:S01]  /*cc70*/  PRMT R19, RZ, 0x7610, R19 ;  /* 0x00007610ff137816 */ /* 0x000fe20000000013 */
[----:B------:R-:W-:Y:S06]  /*cc80*/  BRA `(.L_x_1422) ;  /* 0x0000000000247947 */ /* 0x000fec0003800000 */
.L_x_1446:
[----:B------:R-:W2:Y:S02]  /*cc90*/  LDG.E.64 R2, desc[UR36][R2.64] ;  /* 0x0000002402027981 */ /* 0x000ea4000c1e1b00 */
[----:B--2---:R-:W0:Y:S02]  /*cca0*/  I2F.U64 R0, R2 ;  /* 0x0000000200007312 */ /* 0x004e240000301000 */
[----:B0-----:R-:W-:-:S04]  /*ccb0*/  F2FP.BF16.F32.PACK_AB R0, RZ, R0 ;  /* 0x00000000ff00723e */ /* 0x001fc800000010ff */
[----:B------:R-:W-:Y:S01]  /*ccc0*/  PRMT R19, R0, 0x7610, R19 ;  /* 0x0000761000137816 */ /* 0x000fe20000000013 */
[----:B------:R-:W-:Y:S06]  /*ccd0*/  BRA `(.L_x_1422) ;  /* 0x0000000000107947 */ /* 0x000fec0003800000 */
.L_x_1445:
[----:B------:R-:W2:Y:S02]  /*cce0*/  LDG.E R2, desc[UR36][R2.64] ;  /* 0x0000002402027981 */ /* 0x000ea4000c1e1900 */
[----:B--2---:R-:W-:-:S04]  /*ccf0*/  I2FP.F32.U32 R0, R2 ;  /* 0x0000000200007245 */ /* 0x004fc80000201000 */
[----:B------:R-:W-:-:S04]  /*cd00*/  F2FP.BF16.F32.PACK_AB R0, RZ, R0 ;  /* 0x00000000ff00723e */ /* 0x000fc800000010ff */
[----:B------:R-:W-:-:S07]  /*cd10*/  PRMT R19, R0, 0x7610, R19 ;  /* 0x0000761000137816 */ /* 0x000fce0000000013 */
.L_x_1422:
        /* <DEDUP_REMOVED lines=19> */
.L_x_1454:
[----:B------:R-:W2:Y:S02]  /*ce50*/  LDG.E.U8 R2, desc[UR36][R2.64] ;  /* 0x0000002402027981 */ /* 0x000ea4000c1e1100 */
[----:B--2---:R-:W-:-:S04]  /*ce60*/  ISETP.NE.AND P0, PT, R2, RZ, PT ;  /* 0x000000ff0200720c */ /* 0x004fc80003f05270 */
[----:B------:R-:W-:Y:S01]  /*ce70*/  P2R R22, PR, RZ, 0x1 ;  /* 0x00000001ff167803 */ /* 0x000fe20000000000 */
[----:B------:R-:W-:Y:S08]  /*ce80*/  BRA `(.L_x_1456) ;  /* 0x0000000800847947 */ /* 0x000ff00003800000 */
.L_x_1453:
        /* <DEDUP_REMOVED lines=11> */
.L_x_1458:
[----:B------:R-:W2:Y:S02]  /*cf40*/  LDG.E R2, desc[UR36][R2.64] ;  /* 0x0000002402027981 */ /* 0x000ea4000c1e1900 */
[----:B--2---:R-:W-:-:S04]  /*cf50*/  ISETP.NE.AND P0, PT, R2, RZ, PT ;  /* 0x000000ff0200720c */ /* 0x004fc80003f05270 */
[----:B------:R-:W-:Y:S01]  /*cf60*/  P2R R22, PR, RZ, 0x1 ;  /* 0x00000001ff167803 */ /* 0x000fe20000000000 */
[----:B------:R-:W-:Y:S08]  /*cf70*/  BRA `(.L_x_1456) ;  /* 0x0000000800487947 */ /* 0x000ff00003800000 */
.L_x_1457:
[----:B------:R-:W2:Y:S02]  /*cf80*/  LDG.E.U16 R2, desc[UR36][R2.64] ;  /* 0x0000002402027981 */ /* 0x000ea4000c1e1500 */
[----:B--2---:R-:W-:-:S04]  /*cf90*/  ISETP.NE.AND P0, PT, R2, RZ, PT ;  /* 0x000000ff0200720c */ /* 0x004fc80003f05270 */
[----:B------:R-:W-:Y:S01]  /*cfa0*/  P2R R22, PR, RZ, 0x1 ;  /* 0x00000001ff167803 */ /* 0x000fe20000000000 */
[----:B------:R-:W-:Y:S08]  /*cfb0*/  BRA `(.L_x_1456) ;  /* 0x0000000800387947 */ /* 0x000ff00003800000 */
.L_x_1452:
        /* <DEDUP_REMOVED lines=10> */
.L_x_1460:
[----:B------:R-:W2:Y:S02]  /*d060*/  LDG.E.U16 R0, desc[UR36][R2.64] ;  /* 0x0000002402007981 */ /* 0x000ea4000c1e1500 */
[----:B--2---:R-:W-:-:S05]  /*d070*/  HADD2.F32 R0, -RZ, R0.H0_H0 ;  /* 0x20000000ff007230 */ /* 0x004fca0000004100 */
[----:B------:R-:W-:-:S04]  /*d080*/  FSETP.NEU.FTZ.AND P0, PT, R0, RZ, PT ;  /* 0x000000ff0000720b */ /* 0x000fc80003f1d000 */
[----:B------:R-:W-:Y:S01]  /*d090*/  P2R R22, PR, RZ, 0x1 ;  /* 0x00000001ff167803 */ /* 0x000fe20000000000 */
[----:B------:R-:W-:Y:S08]  /*d0a0*/  BRA `(.L_x_1456) ;  /* 0x0000000400fc7947 */ /* 0x000ff00003800000 */
.L_x_1459:
        /* <DEDUP_REMOVED lines=12> */
.L_x_1462:
        /* <DEDUP_REMOVED lines=10> */
.L_x_1461:
[----:B------:R-:W2:Y:S02]  /*d210*/  LDG.E.64 R2, desc[UR36][R2.64] ;  /* 0x0000002402027981 */ /* 0x000ea4000c1e1b00 */
[----:B--2---:R-:W-:-:S06]  /*d220*/  DSETP.NEU.AND P0, PT, R2, RZ, PT ;  /* 0x000000ff0200722a */ /* 0x004fcc0003f0d000 */
[----:B------:R-:W-:Y:S01]  /*d230*/  P2R R22, PR, RZ, 0x1 ;  /* 0x00000001ff167803 */ /* 0x000fe20000000000 */
[----:B------:R-:W-:Y:S07]  /*d240*/  BRA `(.L_x_1456) ;  /* 0x0000000400947947 */ /* 0x000fee0003800000 */
.L_x_1451:
        /* <DEDUP_REMOVED lines=12> */
.L_x_1465:
[----:B------:R-:W2:Y:S02]  /*d310*/  LDG.E.128 R4, desc[UR36][R2.64] ;  /* 0x0000002402047981 */ /* 0x000ea4000c1e1d00 */
[----:B--2---:R-:W-:-:S06]  /*d320*/  DSETP.NEU.AND P0, PT, R6, RZ, PT ;  /* 0x000000ff0600722a */ /* 0x004fcc0003f0d000 */
[----:B------:R-:W-:-:S06]  /*d330*/  DSETP.NEU.OR P0, PT, R4, RZ, P0 ;  /* 0x000000ff0400722a */ /* 0x000fcc000070d400 */
[----:B------:R-:W-:Y:S01]  /*d340*/  P2R R22, PR, RZ, 0x1 ;  /* 0x00000001ff167803 */ /* 0x000fe20000000000 */
[----:B------:R-:W-:Y:S07]  /*d350*/  BRA `(.L_x_1456) ;  /* 0x0000000400507947 */ /* 0x000fee0003800000 */
.L_x_1464:
        /* <DEDUP_REMOVED lines=10> */
.L_x_1467:
        /* <DEDUP_REMOVED lines=12> */
.L_x_1466:
[----:B------:R-:W2:Y:S02]  /*d4c0*/  LDG.E.U16 R0, desc[UR36][R2.64] ;  /* 0x0000002402007981 */ /* 0x000ea4000c1e1500 */
[----:B--2---:R-:W-:-:S04]  /*d4d0*/  SHF.L.U32 R0, R0, 0x10, RZ ;  /* 0x0000001000007819 */ /* 0x004fc800000006ff */
[----:B------:R-:W-:-:S04]  /*d4e0*/  FSETP.NEU.FTZ.AND P0, PT, R0, RZ, PT ;  /* 0x000000ff0000720b */ /* 0x000fc80003f1d000 */
[----:B------:R-:W-:Y:S01]  /*d4f0*/  P2R R22, PR, RZ, 0x1 ;  /* 0x00000001ff167803 */ /* 0x000fe20000000000 */
[----:B------:R-:W-:Y:S08]  /*d500*/  BRA `(.L_x_1456) ;  /* 0x0000000000e47947 */ /* 0x000ff00003800000 */
.L_x_1463:
        /* <DEDUP_REMOVED lines=12> */
.L_x_1470:
[----:B------:R-:W2:Y:S02]  /*d5d0*/  LDG.E.U8 R2, desc[UR36][R2.64] ;  /* 0x0000002402027981 */ /* 0x000ea4000c1e1100 */
[----:B--2---:R-:W-:-:S04]  /*d5e0*/  ISETP.NE.AND P0, PT, R2, RZ, PT ;  /* 0x000000ff0200720c */ /* 0x004fc80003f05270 */
[----:B------:R-:W-:Y:S01]  /*d5f0*/  P2R R22, PR, RZ, 0x1 ;  /* 0x00000001ff167803 */ /* 0x000fe20000000000 */
[----:B------:R-:W-:Y:S08]  /*d600*/  BRA `(.L_x_1456) ;  /* 0x0000000000a47947 */ /* 0x000ff00003800000 */
.L_x_1469:
[----:B------:R-:W2:Y:S02]  /*d610*/  LDG.E.U8 R2, desc[UR36][R2.64] ;  /* 0x0000002402027981 */ /* 0x000ea4000c1e1100 */
[----:B--2---:R-:W-:-:S04]  /*d620*/  ISETP.NE.AND P0, PT, R2, RZ, PT ;  /* 0x000000ff0200720c */ /* 0x004fc80003f05270 */
[----:B------:R-:W-:Y:S01]  /*d630*/  P2R R22, PR, RZ, 0x1 ;  /* 0x00000001ff167803 */ /* 0x000fe20000000000 */
[----:B------:R-:W-:Y:S08]  /*d640*/  BRA `(.L_x_1456) ;  /* 0x0000000000947947 */ /* 0x000ff00003800000 */
.L_x_1468:
        /* <DEDUP_REMOVED lines=10> */
.L_x_1455:
        /* <DEDUP_REMOVED lines=16> */
.L_x_1473:
[----:B------:R-:W-:-:S04]  /*d7f0*/  PLOP3.LUT P0, PT, PT, PT, PT, 0x8, 0x80 ;  /* 0x000000000080781c */ /* 0x000fc80003f0e170 */
[----:B------:R-:W-:Y:S01]  /*d800*/  P2R R22, PR, RZ, 0x1 ;  /* 0x00000001ff167803 */ /* 0x000fe20000000000 */
[----:B------:R-:W-:Y:S08]  /*d810*/  BRA `(.L_x_1456) ;  /* 0x0000000000207947 */ /* 0x000ff00003800000 */
.L_x_1472:
[----:B------:R-:W2:Y:S02]  /*d820*/  LDG.E.64 R2, desc[UR36][R2.64] ;  /* 0x0000002402027981 */ /* 0x000ea4000c1e1b00 */
[----:B--2---:R-:W-:-:S04]  /*d830*/  ISETP.NE.U32.AND P0, PT, R2, RZ, PT ;  /* 0x000000ff0200720c */ /* 0x004fc80003f05070 */
[----:B------:R-:W-:-:S04]  /*d840*/  ISETP.NE.AND.EX P0, PT, R3, RZ, PT, P0 ;  /* 0x000000ff0300720c */ /* 0x000fc80003f05300 */
[----:B------:R-:W-:Y:S01]  /*d850*/  P2R R22, PR, RZ, 0x1 ;  /* 0x00000001ff167803 */ /* 0x000fe20000000000 */
[----:B------:R-:W-:Y:S08]  /*d860*/  BRA `(.L_x_1456) ;  /* 0x00000000000c7947 */ /* 0x000ff00003800000 */
.L_x_1471:
[----:B------:R-:W2:Y:S02]  /*d870*/  LDG.E R2, desc[UR36][R2.64] ;  /* 0x0000002402027981 */ /* 0x000ea4000c1e1900 */
[----:B--2---:R-:W-:-:S04]  /*d880*/  ISETP.NE.AND P0, PT, R2, RZ, PT ;  /* 0x000000ff0200720c */ /* 0x004fc80003f05270 */
[----:B------:R-:W-:-:S09]  /*d890*/  P2R R22, PR, RZ, 0x1 ;  /* 0x00000001ff167803 */ /* 0x000fd20000000000 */
.L_x_1456:
[----:B------:R-:W-:Y:S05]  /*d8a0*/  BSYNC.RECONVERGENT B6 ;  /* 0x0000000000067941 */ /* 0x000fea0003800200 */
.L_x_1450:
        /* <DEDUP_REMOVED lines=17> */
.L_x_1477:
[----:B------:R0:W5:Y:S01]  /*d9c0*/  LDG.E.U8 R2, desc[UR36][R4.64] ;  /* 0x0000002404027981 */ /* 0x000162000c1e1100 */
[----:B------:R-:W-:Y:S01]  /*d9d0*/  IMAD.MOV.U32 R3, RZ, RZ, RZ ;  /* 0x000000ffff037224 */ /* 0x000fe200078e00ff */
[----:B------:R-:W-:Y:S06]  /*d9e0*/  BRA `(.L_x_1479) ;  /* 0x0000000c00407947 */ /* 0x000fec0003800000 */
.L_x_1476:
        /* <DEDUP_REMOVED lines=8> */
.L_x_1481:
[----:B------:R-:W2:Y:S02]  /*da70*/  LDG.E R2, desc[UR36][R4.64] ;  /* 0x0000002404027981 */ /* 0x000ea4000c1e1900 */
[----:B--2---:R-:W-:Y:S01]  /*da80*/  SHF.R.S32.HI R3, RZ, 0x1f, R2 ;  /* 0x0000001fff037819 */ /* 0x004fe20000011402 */
[----:B------:R-:W-:Y:S06]  /*da90*/  BRA `(.L_x_1479) ;  /* 0x0000000c00147947 */ /* 0x000fec0003800000 */
.L_x_1480:
[----:B------:R-:W2:Y:S02]  /*daa0*/  LDG.E.S16 R2, desc[UR36][R4.64] ;  /* 0x0000002404027981 */ /* 0x000ea4000c1e1700 */
[----:B--2---:R-:W-:Y:S01]  /*dab0*/  SHF.R.S32.HI R3, RZ, 0x1f, R2 ;  /* 0x0000001fff037819 */ /* 0x004fe20000011402 */
[----:B------:R-:W-:Y:S06]  /*dac0*/  BRA `(.L_x_1479) ;  /* 0x0000000c00087947 */ /* 0x000fec0003800000 */
.L_x_1475:
        /* <DEDUP_REMOVED lines=9> */
.L_x_1483:
[----:B------:R-:W2:Y:S02]  /*db60*/  LDG.E.U16 R4, desc[UR36][R4.64] ;  /* 0x0000002404047981 */ /* 0x000ea4000c1e1500 */
[----:B--2---:R-:W-:-:S06]  /*db70*/  HADD2.F32 R2, -RZ, R4.H0_H0 ;  /* 0x20000004ff027230 */ /* 0x004fcc0000004100 */
[----:B------:R-:W0:Y:S01]  /*db80*/  F2I.S64.TRUNC R2, R2 ;  /* 0x0000000200027311 */ /* 0x000e22000020d900 */
[----:B------:R-:W-:Y:S05]  /*db90*/  BRA `(.L_x_1479) ;  /* 0x0000000800d47947 */ /* 0x000fea0003800000 */
.L_x_1482:
        /* <DEDUP_REMOVED lines=9> */
.L_x_1485:
[----:B------:R-:W2:Y:S02]  /*dc30*/  LDG.E.U16 R4, desc[UR36][R4.64] ;  /* 0x0000002404047981 */ /* 0x000ea4000c1e1500 */
[----:B--2---:R-:W-:-:S06]  /*dc40*/  HADD2.F32 R2, -RZ, R4.H0_H0 ;  /* 0x20000004ff027230 */ /* 0x004fcc0000004100 */
[----:B------:R-:W0:Y:S01]  /*dc50*/  F2I.S64.TRUNC R2, R2 ;  /* 0x0000000200027311 */ /* 0x000e22000020d900 */
[----:B------:R-:W-:Y:S05]  /*dc60*/  BRA `(.L_x_1479) ;  /* 0x0000000800a07947 */ /* 0x000fea0003800000 */
.L_x_1484:
[----:B------:R-:W2:Y:S02]  /*dc70*/  LDG.E.64 R2, desc[UR36][R4.64] ;  /* 0x0000002404027981 */ /* 0x000ea4000c1e1b00 */
[----:B--2---:R-:W0:Y:S01]  /*dc80*/  F2I.S64.F64.TRUNC R2, R2 ;  /* 0x0000000200027311 */ /* 0x004e22000030d900 */
[----:B------:R-:W-:Y:S05]  /*dc90*/  BRA `(.L_x_1479) ;  /* 0x0000000800947947 */ /* 0x000fea0003800000 */
.L_x_1474:
        /* <DEDUP_REMOVED lines=13> */
.L_x_1488:
[----:B------:R-:W2:Y:S02]  /*dd70*/  LDG.E.64 R2, desc[UR36][R4.64] ;  /* 0x0000002404027981 */ /* 0x000ea4000c1e1b00 */
[----:B--2---:R-:W3:Y:S01]  /*dd80*/  F2I.S64.F64.TRUNC R2, R2 ;  /* 0x0000000200027311 */ /* 0x004ee2000030d900 */
[----:B------:R-:W-:Y:S05]  /*dd90*/  BRA `(.L_x_1479) ;  /* 0x0000000800547947 */ /* 0x000fea0003800000 */
.L_x_1487:
        /* <DEDUP_REMOVED lines=26> */
.L_x_1490:
        /* <DEDUP_REMOVED lines=13> */
.L_x_1489:
[----:B------:R-:W2:Y:S02]  /*e010*/  LDG.E.U16 R2, desc[UR36][R4.64] ;  /* 0x0000002404027981 */ /* 0x000ea4000c1e1500 */
[----:B--2---:R-:W-:-:S06]  /*e020*/  IMAD.U32 R2, R2, 0x10000, RZ ;  /* 0x0001000002027824 */ /* 0x004fcc00078e00ff */
[----:B------:R-:W2:Y:S01]  /*e030*/  F2I.S64.TRUNC R2, R2 ;  /* 0x0000000200027311 */ /* 0x000ea2000020d900 */
[----:B------:R-:W-:Y:S05]  /*e040*/  BRA `(.L_x_1479) ;  /* 0x0000000400a87947 */ /* 0x000fea0003800000 */
.L_x_1486:
        /* <DEDUP_REMOVED lines=11> */
.L_x_1493:
        /* <DEDUP_REMOVED lines=21> */
.L_x_1497:
[----:B------:R-:W-:Y:S05]  /*e250*/  BSYNC.RECONVERGENT B1 ;  /* 0x0000000000017941 */ /* 0x000fea0003800200 */
.L_x_1496:
[----:B------:R-:W-:Y:S01]  /*e260*/  IMAD.SHL.U32 R0, R0, 0x100000, RZ ;  /* 0x0010000000007824 */ /* 0x000fe200078e00ff */
[----:B------:R-:W-:-:S04]  /*e270*/  LEA R2, R2, 0x3b800000, 0x17 ;  /* 0x3b80000002027811 */ /* 0x000fc800078eb8ff */
[----:B------:R-:W-:-:S07]  /*e280*/  LOP3.LUT R2, R2, R0, R7, 0xfe, !PT ;  /* 0x0000000002027212 */ /* 0x000fce00078efe07 */
.L_x_1495:
[----:B------:R-:W-:Y:S05]  /*e290*/  BSYNC.RECONVERGENT B0 ;  /* 0x0000000000007941 */ /* 0x000fea0003800200 */
.L_x_1494:
[----:B------:R-:W0:Y:S01]  /*e2a0*/  F2I.S64.TRUNC R2, R2 ;  /* 0x0000000200027311 */ /* 0x000e22000020d900 */
[----:B------:R-:W-:Y:S05]  /*e2b0*/  BRA `(.L_x_1479) ;  /* 0x00000004000c7947 */ /* 0x000fea0003800000 */
.L_x_1492:
        /* <DEDUP_REMOVED lines=21> */
.L_x_1501:
[----:B------:R-:W-:Y:S05]  /*e410*/  BSYNC.RECONVERGENT B1 ;  /* 0x0000000000017941 */ /* 0x000fea0003800200 */
.L_x_1500:
[----:B------:R-:W-:Y:S01]  /*e420*/  IMAD.SHL.U32 R0, R0, 0x200000, RZ ;  /* 0x0020000000007824 */ /* 0x000fe200078e00ff */
[----:B------:R-:W-:-:S04]  /*e430*/  LEA R2, R2, 0x37800000, 0x17 ;  /* 0x3780000002027811 */ /* 0x000fc800078eb8ff */
[----:B------:R-:W-:-:S07]  /*e440*/  LOP3.LUT R2, R2, R0, R7, 0xfe, !PT ;  /* 0x0000000002027212 */ /* 0x000fce00078efe07 */
.L_x_1499:
[----:B------:R-:W-:Y:S05]  /*e450*/  BSYNC.RECONVERGENT B0 ;  /* 0x0000000000007941 */ /* 0x000fea0003800200 */
.L_x_1498:
[----:B------:R-:W0:Y:S01]  /*e460*/  F2I.S64.TRUNC R2, R2 ;  /* 0x0000000200027311 */ /* 0x000e22000020d900 */
[----:B------:R-:W-:Y:S05]  /*e470*/  BRA `(.L_x_1479) ;  /* 0x00000000009c7947 */ /* 0x000fea0003800000 */
.L_x_1491:
        /* <DEDUP_REMOVED lines=14> */
.L_x_1505:
[----:B------:R-:W-:Y:S05]  /*e560*/  BSYNC.RECONVERGENT B0 ;  /* 0x0000000000007941 */ /* 0x000fea0003800200 */
.L_x_1504:
[----:B------:R-:W0:Y:S01]  /*e570*/  F2I.S64.TRUNC R2, R2 ;  /* 0x0000000200027311 */ /* 0x000e22000020d900 */
[----:B------:R-:W-:Y:S05]  /*e580*/  BRA `(.L_x_1479) ;  /* 0x0000000000587947 */ /* 0x000fea0003800000 */
.L_x_1478:
        /* <DEDUP_REMOVED lines=16> */
.L_x_1506:
[----:B------:R-:W-:Y:S01]  /*e690*/  CS2R R2, SRZ ;  /* 0x0000000000027805 */ /* 0x000fe2000001ff00 */
[----:B------:R-:W-:Y:S06]  /*e6a0*/  BRA `(.L_x_1479) ;  /* 0x0000000000107947 */ /* 0x000fec0003800000 */
.L_x_1503:
[----:B------:R0:W5:Y:S01]  /*e6b0*/  LDG.E.64 R2, desc[UR36][R4.64] ;  /* 0x0000002404027981 */ /* 0x000162000c1e1b00 */
[----:B------:R-:W-:Y:S05]  /*e6c0*/  BRA `(.L_x_1479) ;  /* 0x0000000000087947 */ /* 0x000fea0003800000 */
.L_x_1502:
[----:B------:R0:W5:Y:S01]  /*e6d0*/  LDG.E R2, desc[UR36][R4.64] ;  /* 0x0000002404027981 */ /* 0x000162000c1e1900 */
[----:B------:R-:W-:-:S07]  /*e6e0*/  IMAD.MOV.U32 R3, RZ, RZ, RZ ;  /* 0x000000ffff037224 */ /* 0x000fce00078e00ff */
.L_x_1479:
        /* <DEDUP_REMOVED lines=23> */
.L_x_1510:
[----:B-----5:R-:W-:-:S06]  /*e860*/  IMAD.U32 R5, R19, 0x10000, RZ ;  /* 0x0001000013057824 */ /* 0x020fcc00078e00ff */
[----:B------:R-:W0:Y:S02]  /*e870*/  F2I.S64.TRUNC R4, R5 ;  /* 0x0000000500047311 */ /* 0x000e24000020d900 */
[----:B0-----:R0:W-:Y:S01]  /*e880*/  STG.E.U8 desc[UR36][R2.64], R4 ;  /* 0x0000000402007986 */ /* 0x0011e2000c101124 */
[----:B------:R-:W-:Y:S05]  /*e890*/  BRA `(.L_x_1512) ;  /* 0x0000000c006c7947 */ /* 0x000fea0003800000 */
.L_x_1509:
        /* <DEDUP_REMOVED lines=10> */
.L_x_1514:
[----:B-----5:R-:W-:-:S06]  /*e940*/  IMAD.U32 R19, R19, 0x10000, RZ ;  /* 0x0001000013137824 */ /* 0x020fcc00078e00ff */
[----:B------:R-:W0:Y:S02]  /*e950*/  F2I.FTZ.TRUNC.NTZ R19, R19 ;  /* 0x0000001300137305 */ /* 0x000e24000021f100 */
[----:B0-----:R0:W-:Y:S01]  /*e960*/  STG.E desc[UR36][R2.64], R19 ;  /* 0x0000001302007986 */ /* 0x0011e2000c101924 */
[----:B------:R-:W-:Y:S05]  /*e970*/  BRA `(.L_x_1512) ;  /* 0x0000000c00347947 */ /* 0x000fea0003800000 */
.L_x_1513:
[----:B-----5:R-:W-:-:S06]  /*e980*/  IMAD.U32 R19, R19, 0x10000, RZ ;  /* 0x0001000013137824 */ /* 0x020fcc00078e00ff */
[----:B------:R-:W0:Y:S02]  /*e990*/  F2I.FTZ.TRUNC.NTZ R19, R19 ;  /* 0x0000001300137305 */ /* 0x000e24000021f100 */
[----:B0-----:R0:W-:Y:S01]  /*e9a0*/  STG.E.U16 desc[UR36][R2.64], R19 ;  /* 0x0000001302007986 */ /* 0x0011e2000c101524 */
[----:B------:R-:W-:Y:S05]  /*e9b0*/  BRA `(.L_x_1512) ;  /* 0x0000000c00247947 */ /* 0x000fea0003800000 */
.L_x_1508:
        /* <DEDUP_REMOVED lines=9> */
.L_x_1516:
[----:B-----5:R-:W-:-:S04]  /*ea50*/  SHF.L.U32 R0, R19, 0x10, RZ ;  /* 0x0000001013007819 */ /* 0x020fc800000006ff */
[----:B------:R-:W-:-:S05]  /*ea60*/  F2FP.F16.F32.PACK_AB R0, RZ, R0 ;  /* 0x00000000ff00723e */ /* 0x000fca00000000ff */
[----:B------:R0:W-:Y:S01]  /*ea70*/  STG.E.U16 desc[UR36][R2.64], R0 ;  /* 0x0000000002007986 */ /* 0x0001e2000c101524 */
[----:B------:R-:W-:Y:S05]  /*ea80*/  BRA `(.L_x_1512) ;  /* 0x0000000800f07947 */ /* 0x000fea0003800000 */
.L_x_1515:
        /* <DEDUP_REMOVED lines=10> */
.L_x_1518:
[----:B-----5:R-:W-:-:S05]  /*eb30*/  IMAD.U32 R19, R19, 0x10000, RZ ;  /* 0x0001000013137824 */ /* 0x020fca00078e00ff */
[----:B------:R-:W-:-:S04]  /*eb40*/  F2FP.F16.F32.PACK_AB R5, RZ, R19 ;  /* 0x00000013ff05723e */ /* 0x000fc800000000ff */
[----:B------:R-:W-:-:S05]  /*eb50*/  PRMT R5, R5, 0x5410, RZ ;  /* 0x0000541005057816 */ /* 0x000fca00000000ff */
[----:B------:R0:W-:Y:S01]  /*eb60*/  STG.E desc[UR36][R2.64], R5 ;  /* 0x0000000502007986 */ /* 0x0001e2000c101924 */
[----:B------:R-:W-:Y:S05]  /*eb70*/  BRA `(.L_x_1512) ;  /* 0x0000000800b47947 */ /* 0x000fea0003800000 */
.L_x_1517:
[----:B-----5:R-:W-:-:S04]  /*eb80*/  IMAD.U32 R4, R19, 0x10000, RZ ;  /* 0x0001000013047824 */ /* 0x020fc800078e00ff */
[----:B------:R-:W-:-:S06]  /*eb90*/  FMUL.FTZ R4, R4, 1 ;  /* 0x3f80000004047820 */ /* 0x000fcc0000410000 */
[----:B------:R-:W0:Y:S02]  /*eba0*/  F2F.F64.F32 R4, R4 ;  /* 0x0000000400047310 */ /* 0x000e240000201800 */
[----:B0-----:R0:W-:Y:S01]  /*ebb0*/  STG.E.64 desc[UR36][R2.64], R4 ;  /* 0x0000000402007986 */ /* 0x0011e2000c101b24 */
[----:B------:R-:W-:Y:S05]  /*ebc0*/  BRA `(.L_x_1512) ;  /* 0x0000000800a07947 */ /* 0x000fea0003800000 */
.L_x_1507:
        /* <DEDUP_REMOVED lines=14> */
.L_x_1522:
[----:B-----5:R-:W-:Y:S01]  /*ecb0*/  SHF.L.U32 R5, R19, 0x10, RZ ;  /* 0x0000001013057819 */ /* 0x020fe200000006ff */
[----:B------:R-:W-:Y:S01]  /*ecc0*/  BSSY.RECONVERGENT B0, `(.L_x_1523) ;  /* 0x0000013000007945 */ /* 0x000fe20003800200 */
[----:B------:R-:W-:Y:S02]  /*ecd0*/  IMAD.MOV.U32 R0, RZ, RZ, 0x80 ;  /* 0x00000080ff007424 */ /* 0x000fe400078e00ff */
        /* <DEDUP_REMOVED lines=15> */
.L_x_1525:
[----:B------:R-:W-:-:S04]  /*edd0*/  SHF.R.U32.HI R5, RZ, 0x18, R5 ;  /* 0x00000018ff057819 */ /* 0x000fc80000011605 */
[----:B------:R-:W-:-:S07]  /*ede0*/  LOP3.LUT R0, R0, 0x80, R5, 0xf8, !PT ;  /* 0x0000008000007812 */ /* 0x000fce00078ef805 */
.L_x_1524:
[----:B------:R-:W-:Y:S05]  /*edf0*/  BSYNC.RECONVERGENT B0 ;  /* 0x0000000000007941 */ /* 0x000fea0003800200 */
.L_x_1523:
[----:B------:R0:W-:Y:S01]  /*ee00*/  STG.E.U8 desc[UR36][R2.64], R0 ;  /* 0x0000000002007986 */ /* 0x0001e2000c101124 */
[----:B------:R-:W-:Y:S05]  /*ee10*/  BRA `(.L_x_1512) ;  /* 0x00000008000c7947 */ /* 0x000fea0003800000 */
.L_x_1521:
        /* <DEDUP_REMOVED lines=18> */
.L_x_1528:
[----:B------:R-:W-:-:S04]  /*ef40*/  SHF.R.U32.HI R5, RZ, 0x18, R5 ;  /* 0x00000018ff057819 */ /* 0x000fc80000011605 */
[----:B------:R-:W-:-:S07]  /*ef50*/  LOP3.LUT R0, R0, 0x80, R5, 0xf8, !PT ;  /* 0x0000008000007812 */ /* 0x000fce00078ef805 */
.L_x_1527:
[----:B------:R-:W-:Y:S05]  /*ef60*/  BSYNC.RECONVERGENT B0 ;  /* 0x0000000000007941 */ /* 0x000fea0003800200 */
.L_x_1526:
[----:B------:R0:W-:Y:S01]  /*ef70*/  STG.E.U8 desc[UR36][R2.64], R0 ;  /* 0x0000000002007986 */ /* 0x0001e2000c101124 */
[----:B------:R-:W-:Y:S05]  /*ef80*/  BRA `(.L_x_1512) ;  /* 0x0000000400b07947 */ /* 0x000fea0003800000 */
.L_x_1520:
[----:B------:R-:W-:-:S09]  /*ef90*/  UISETP.NE.AND UP0, UPT, UR6, 0x1c, UPT ;  /* 0x0000001c0600788c */ /* 0x000fd2000bf05270 */
[----:B------:R-:W-:Y:S05]  /*efa0*/  BRA.U !UP0, `(.L_x_1529) ;  /* 0x0000000108607547 */ /* 0x000fea000b800000 */
[----:B------:R-:W-:-:S09]  /*efb0*/  UISETP.NE.AND UP0, UPT, UR6, 0x1d, UPT ;  /* 0x0000001d0600788c */ /* 0x000fd2000bf05270 */
[----:B------:R-:W-:Y:S05]  /*efc0*/  BRA.U !UP0, `(.L_x_1530) ;  /* 0x0000000108487547 */ /* 0x000fea000b800000 */
[----:B------:R-:W-:-:S09]  /*efd0*/  UISETP.NE.AND UP0, UPT, UR6, 0x2c, UPT ;  /* 0x0000002c0600788c */ /* 0x000fd2000bf05270 */
[----:B------:R-:W-:Y:S05]  /*efe0*/  BRA.U UP0, `(.L_x_1511) ;  /* 0x0000000100bc7547 */ /* 0x000fea000b800000 */
[----:B-----5:R-:W-:Y:S01]  /*eff0*/  SHF.L.U32 R19, R19, 0x10, RZ ;  /* 0x0000001013137819 */ /* 0x020fe200000006ff */
        /* <DEDUP_REMOVED lines=15> */
.L_x_1530:
[----:B-----5:R-:W-:-:S06]  /*f0f0*/  IMAD.U32 R4, R19, 0x10000, RZ ;  /* 0x0001000013047824 */ /* 0x020fcc00078e00ff */
[----:B------:R-:W0:Y:S02]  /*f100*/  F2I.U64.TRUNC R4, R4 ;  /* 0x0000000400047311 */ /* 0x000e24000020d800 */
[----:B0-----:R0:W-:Y:S01]  /*f110*/  STG.E.64 desc[UR36][R2.64], R4 ;  /* 0x0000000402007986 */ /* 0x0011e2000c101b24 */
[----:B------:R-:W-:Y:S05]  /*f120*/  BRA `(.L_x_1512) ;  /* 0x0000000400487947 */ /* 0x000fea0003800000 */
.L_x_1529:
[----:B-----5:R-:W-:-:S06]  /*f130*/  SHF.L.U32 R19, R19, 0x10, RZ ;  /* 0x0000001013137819 */ /* 0x020fcc00000006ff */
[----:B------:R-:W0:Y:S02]  /*f140*/  F2I.FTZ.U32.TRUNC.NTZ R19, R19 ;  /* 0x0000001300137305 */ /* 0x000e24000021f000 */
[----:B0-----:R0:W-:Y:S01]  /*f150*/  STG.E desc[UR36][R2.64], R19 ;  /* 0x0000001302007986 */ /* 0x0011e2000c101924 */
[----:B------:R-:W-:Y:S05]  /*f160*/  BRA `(.L_x_1512) ;  /* 0x0000000400387947 */ /* 0x000fea0003800000 */
.L_x_1519:
        /* <DEDUP_REMOVED lines=11> */
.L_x_1532:
[----:B-----5:R-:W-:Y:S01]  /*f220*/  IMAD.U32 R19, R19, 0x10000, RZ ;  /* 0x0001000013137824 */ /* 0x020fe200078e00ff */
[----:B------:R-:W-:-:S03]  /*f230*/  CS2R R6, SRZ ;  /* 0x0000000000067805 */ /* 0x000fc6000001ff00 */
[----:B------:R-:W-:-:S06]  /*f240*/  FMUL.FTZ R4, R19, 1 ;  /* 0x3f80000013047820 */ /* 0x000fcc0000410000 */
[----:B------:R-:W0:Y:S02]  /*f250*/  F2F.F64.F32 R4, R4 ;  /* 0x0000000400047310 */ /* 0x000e240000201800 */
[----:B0-----:R4:W-:Y:S01]  /*f260*/  STG.E.128 desc[UR36][R2.64], R4 ;  /* 0x0000000402007986 */ /* 0x0019e2000c101d24 */
[----:B------:R-:W-:Y:S05]  /*f270*/  BRA `(.L_x_1512) ;  /* 0x0000000000f47947 */ /* 0x000fea0003800000 */
.L_x_1531:
[----:B------:R-:W-:-:S09]  /*f280*/  UISETP.NE.AND UP0, UPT, UR6, 0xf, UPT ;  /* 0x0000000f0600788c */ /* 0x000fd2000bf05270 */
[----:B------:R-:W-:Y:S05]  /*f290*/  BRA.U !UP0, `(.L_x_1533) ;  /* 0x0000000108e87547 */ /* 0x000fea000b800000 */
[----:B------:R-:W-:-:S09]  /*f2a0*/  UISETP.NE.AND UP0, UPT, UR6, 0x17, UPT ;  /* 0x000000170600788c */ /* 0x000fd2000bf05270 */
[----:B------:R-:W-:Y:S05]  /*f2b0*/  BRA.U !UP0, `(.L_x_1534) ;  /* 0x0000000108907547 */ /* 0x000fea000b800000 */
[----:B------:R-:W-:-:S09]  /*f2c0*/  UISETP.NE.AND UP0, UPT, UR6, 0x18, UPT ;  /* 0x000000180600788c */ /* 0x000fd2000bf05270 */
[----:B------:R-:W-:Y:S05]  /*f2d0*/  BRA.U !UP0, `(.L_x_1535) ;  /* 0x0000000108447547 */ /* 0x000fea000b800000 */
.L_x_1511:
        /* <DEDUP_REMOVED lines=10> */
[----:B---3--:R-:W-:Y:S01]  /*f380*/  IMAD.U32 R6, RZ, RZ, UR6 ;  /* 0x00000006ff067e24 */ /* 0x008fe2000f8e00ff */
[----:B------:R-:W-:Y:S01]  /*f390*/  MOV R7, UR7 ;  /* 0x0000000700077c02 */ /* 0x000fe20008000f00 */
[----:B----4-:R-:W-:Y:S02]  /*f3a0*/  IMAD.U32 R10, RZ, RZ, UR8 ;  /* 0x00000008ff0a7e24 */ /* 0x010fe4000f8e00ff */
[----:B-1----:R-:W-:-:S07]  /*f3b0*/  IMAD.U32 R11, RZ, RZ, UR9 ;  /* 0x00000009ff0b7e24 */ /* 0x002fce000f8e00ff */
[----:B------:R-:W-:-:S07]  /*f3c0*/  LEPC R20, `(.L_x_1536) ;  /* 0x000000001014794e */ /* 0x000fce0000000000 */
[----:B--2--5:R-:W-:Y:S05]  /*f3d0*/  CALL.ABS.NOINC R2 ;  /* 0x0000000002007343 */ /* 0x024fea0003c00000 */
.L_x_1536:
[----:B------:R-:W-:Y:S05]  /*f3e0*/  BRA `(.L_x_1512) ;  /* 0x0000000000987947 */ /* 0x000fea0003800000 */
.L_x_1535:
[----:B-----5:R-:W-:Y:S01]  /*f3f0*/  SHF.L.U32 R19, R19, 0x10, RZ ;  /* 0x0000001013137819 */ /* 0x020fe200000006ff */
[----:B------:R-:W-:Y:S01]  /*f400*/  BSSY.RECONVERGENT B0, `(.L_x_1537) ;  /* 0x000000c000007945 */ /* 0x000fe20003800200 */
[----:B------:R-:W-:Y:S02]  /*f410*/  IMAD.MOV.U32 R0, RZ, RZ, 0x7f ;  /* 0x0000007fff007424 */ /* 0x000fe400078e00ff */
        /* <DEDUP_REMOVED lines=10> */
.L_x_1538:
[----:B------:R-:W-:Y:S05]  /*f4c0*/  BSYNC.RECONVERGENT B0 ;  /* 0x0000000000007941 */ /* 0x000fea0003800200 */
.L_x_1537:
[----:B------:R-:W-:-:S05]  /*f4d0*/  LOP3.LUT R5, R0, 0x80, R5, 0xf8, !PT ;  /* 0x0000008000057812 */ /* 0x000fca00078ef805 */
[----:B------:R1:W-:Y:S01]  /*f4e0*/  STG.E.U8 desc[UR36][R2.64], R5 ;  /* 0x0000000502007986 */ /* 0x0003e2000c101124 */
[----:B------:R-:W-:Y:S05]  /*f4f0*/  BRA `(.L_x_1512) ;  /* 0x0000000000547947 */ /* 0x000fea0003800000 */
.L_x_1534:
        /* <DEDUP_REMOVED lines=12> */
.L_x_1540:
[----:B------:R-:W-:Y:S01]  /*f5c0*/  IMAD.MOV.U32 R0, RZ, RZ, 0x7f ;  /* 0x0000007fff007424 */ /* 0x000fe200078e00ff */
[----:B------:R-:W-:-:S04]  /*f5d0*/  ISETP.GT.U32.AND P0, PT, R4, 0x7f800000, PT ;  /* 0x7f8000000400780c */ /* 0x000fc80003f04070 */
[----:B------:R-:W-:-:S09]  /*f5e0*/  SEL R0, R0, 0x7c, P0 ;  /* 0x0000007c00007807 */ /* 0x000fd20000000000 */
.L_x_1541:
[----:B------:R-:W-:Y:S05]  /*f5f0*/  BSYNC.RECONVERGENT B0 ;  /* 0x0000000000007941 */ /* 0x000fea0003800200 */
.L_x_1539:
[----:B------:R-:W-:-:S04]  /*f600*/  SHF.R.U32.HI R5, RZ, 0x18, R5 ;  /* 0x00000018ff057819 */ /* 0x000fc80000011605 */
[----:B------:R-:W-:-:S05]  /*f610*/  LOP3.LUT R5, R0, 0x80, R5, 0xf8, !PT ;  /* 0x0000008000057812 */ /* 0x000fca00078ef805 */
[----:B------:R0:W-:Y:S01]  /*f620*/  STG.E.U8 desc[UR36][R2.64], R5 ;  /* 0x0000000502007986 */ /* 0x0001e2000c101124 */
[----:B------:R-:W-:Y:S05]  /*f630*/  BRA `(.L_x_1512) ;  /* 0x0000000000047947 */ /* 0x000fea0003800000 */
.L_x_1533:
[----:B-----5:R2:W-:Y:S02]  /*f640*/  STG.E.U16 desc[UR36][R2.64], R19 ;  /* 0x0000001302007986 */ /* 0x0205e4000c101524 */
.L_x_1512:
[----:B------:R-:W-:-:S07]  /*f650*/  VIADD R17, R17, 0x80 ;  /* 0x0000008011117836 */ /* 0x000fce0000000000 */
.L_x_1415:
[----:B------:R-:W-:Y:S05]  /*f660*/  BSYNC.RECONVERGENT B7 ;  /* 0x0000000000077941 */ /* 0x000fea0003800200 */
.L_x_1414:
[----:B------:R-:W5:Y:S02]  /*f670*/  LDCU UR4, c[0x0][0x380] ;  /* 0x00007000ff0477ac */ /* 0x000f640008000800 */
[----:B-----5:R-:W-:-:S13]  /*f680*/  ISETP.GE.AND P0, PT, R17, UR4, PT ;  /* 0x0000000411007c0c */ /* 0x020fda000bf06270 */
[----:B------:R-:W-:Y:S05]  /*f690*/  @P0 EXIT ;  /* 0x000000000000094d */ /* 0x000fea0003800000 */
[----:B------:R-:W5:Y:S01]  /*f6a0*/  LDCU UR4, c[0x0][0x388] ;  /* 0x00007100ff0477ac */ /* 0x000f620008000800 */
[----:B------:R-:W-:Y:S01]  /*f6b0*/  HFMA2 R16, -RZ, RZ, 0, 0 ;  /* 0x00000000ff107431 */ /* 0x000fe200000001ff */
[----:B0123--:R-:W-:Y:S01]  /*f6c0*/  CS2R R18, SRZ ;  /* 0x0000000000127805 */ /* 0x00ffe2000001ff00 */
        /* <DEDUP_REMOVED lines=376> */
.L_x_1542:
        /* <DEDUP_REMOVED lines=22> */
.L_x_1546:
[----:B------:R-:W2:Y:S02]  /*10fb0*/  LDG.E.U8 R2, desc[UR36][R2.64] ;  /* 0x0000002402027981 */ /* 0x000ea4000c1e1100 */
[----:B--2---:R-:W-:-:S04]  /*10fc0*/  I2FP.F32.U32 R0, R2 ;  /* 0x0000000200007245 */ /* 0x004fc80000201000 */
[----:B------:R-:W-:-:S04]  /*10fd0*/  F2FP.BF16.F32.PACK_AB R0, RZ, R0 ;  /* 0x00000000ff00723e */ /* 0x000fc800000010ff */
[----:B------:R-:W-:Y:S01]  /*10fe0*/  PRMT R23, R0, 0x7610, R23 ;  /* 0x0000761000177816 */ /* 0x000fe20000000017 */
[----:B------:R-:W-:Y:S06]  /*10ff0*/  BRA `(.L_x_1548) ;  /* 0x0000000c00c07947 */ /* 0x000fec0003800000 */
.L_x_1545:
        /* <DEDUP_REMOVED lines=11> */
.L_x_1550:
[----:B------:R-:W2:Y:S02]  /*110b0*/  LDG.E R2, desc[UR36][R2.64] ;  /* 0x0000002402027981 */ /* 0x000ea4000c1e1900 */
[----:B--2---:R-:W-:-:S04]  /*110c0*/  I2FP.F32.S32 R0, R2 ;  /* 0x0000000200007245 */ /* 0x004fc80000201400 */
[----:B------:R-:W-:-:S04]  /*110d0*/  F2FP.BF16.F32.PACK_AB R0, RZ, R0 ;  /* 0x00000000ff00723e */ /* 0x000fc800000010ff */
[----:B------:R-:W-:Y:S01]  /*110e0*/  PRMT R23, R0, 0x7610, R23 ;  /* 0x0000761000177816 */ /* 0x000fe20000000017 */
[----:B------:R-:W-:Y:S06]  /*110f0*/  BRA `(.L_x_1548) ;  /* 0x0000000c00807947 */ /* 0x000fec0003800000 */
.L_x_1549:
[----:B------:R-:W2:Y:S02]  /*11100*/  LDG.E.U16 R2, desc[UR36][R2.64] ;  /* 0x0000002402027981 */ /* 0x000ea4000c1e1500 */
[----:B--2---:R-:W0:Y:S02]  /*11110*/  I2F.S16 R0, R2 ;  /* 0x0000000200007306 */ /* 0x004e240000101400 */
[----:B0-----:R-:W-:-:S04]  /*11120*/  F2FP.BF16.F32.PACK_AB R0, RZ, R0 ;  /* 0x00000000ff00723e */ /* 0x001fc800000010ff */
[----:B------:R-:W-:Y:S01]  /*11130*/  PRMT R23, R0, 0x7610, R23 ;  /* 0x0000761000177816 */ /* 0x000fe20000000017 */
[----:B------:R-:W-:Y:S06]  /*11140*/  BRA `(.L_x_1548) ;  /* 0x0000000c006c7947 */ /* 0x000fec0003800000 */
.L_x_1544:
        /* <DEDUP_REMOVED lines=9> */
.L_x_1552:
[----:B------:R-:W2:Y:S02]  /*111e0*/  LDG.E.U16 R0, desc[UR36][R2.64] ;  /* 0x0000002402007981 */ /* 0x000ea4000c1e1500 */
[----:B--2---:R-:W-:-:S05]  /*111f0*/  HADD2.F32 R0, -RZ, R0.H0_H0 ;  /* 0x20000000ff007230 */ /* 0x004fca0000004100 */
[----:B------:R-:W-:-:S04]  /*11200*/  F2FP.BF16.F32.PACK_AB R0, RZ, R0 ;  /* 0x00000000ff00723e */ /* 0x000fc800000010ff */
[----:B------:R-:W-:Y:S01]  /*11210*/  PRMT R23, R0, 0x7610, R23 ;  /* 0x0000761000177816 */ /* 0x000fe20000000017 */
[----:B------:R-:W-:Y:S06]  /*11220*/  BRA `(.L_x_1548) ;  /* 0x0000000c00347947 */ /* 0x000fec0003800000 */
.L_x_1551:
        /* <DEDUP_REMOVED lines=9> */
.L_x_1554:
[----:B------:R-:W2:Y:S02]  /*112c0*/  LDG.E.U16 R2, desc[UR36][R2.64] ;  /* 0x0000002402027981 */ /* 0x000ea4000c1e1500 */
[----:B--2---:R-:W-:-:S05]  /*112d0*/  HADD2.F32 R0, -RZ, R2.H0_H0 ;  /* 0x20000002ff007230 */ /* 0x004fca0000004100 */
[----:B------:R-:W-:-:S04]  /*112e0*/  F2FP.BF16.F32.PACK_AB R0, RZ, R0 ;  /* 0x00000000ff00723e */ /* 0x000fc800000010ff */
[----:B------:R-:W-:Y:S01]  /*112f0*/  PRMT R23, R0, 0x7610, R23 ;  /* 0x0000761000177816 */ /* 0x000fe20000000017 */
[----:B------:R-:W-:Y:S06]  /*11300*/  BRA `(.L_x_1548) ;  /* 0x0000000800fc7947 */ /* 0x000fec0003800000 */
.L_x_1553:
        /* <DEDUP_REMOVED lines=9> */
.L_x_1543:
        /* <DEDUP_REMOVED lines=14> */
.L_x_1557:
        /* <DEDUP_REMOVED lines=9> */
.L_x_1556:
        /* <DEDUP_REMOVED lines=27> */
.L_x_1559:
        /* <DEDUP_REMOVED lines=14> */
.L_x_1558:
[----:B------:R0:W5:Y:S01]  /*117a0*/  LDG.E.U16 R23, desc[UR36][R2.64] ;  /* 0x0000002402177981 */ /* 0x000162000c1e1500 */
[----:B------:R-:W-:Y:S05]  /*117b0*/  BRA `(.L_x_1548) ;  /* 0x0000000400d07947 */ /* 0x000fea0003800000 */
.L_x_1555:
        /* <DEDUP_REMOVED lines=13> */
.L_x_1562:
        /* <DEDUP_REMOVED lines=21> */
.L_x_1566:
[----:B------:R-:W-:Y:S05]  /*119e0*/  BSYNC.RECONVERGENT B1 ;  /* 0x0000000000017941 */ /* 0x000fea0003800200 */
.L_x_1565:
[----:B------:R-:W-:Y:S01]  /*119f0*/  IMAD.SHL.U32 R0, R0, 0x100000, RZ ;  /* 0x0010000000007824 */ /* 0x000fe200078e00ff */
[----:B------:R-:W-:-:S04]  /*11a00*/  LEA R2, R2, 0x3b800000, 0x17 ;  /* 0x3b80000002027811 */ /* 0x000fc800078eb8ff */
[----:B------:R-:W-:-:S07]  /*11a10*/  LOP3.LUT R0, R2, R0, R7, 0xfe, !PT ;  /* 0x0000000002007212 */ /* 0x000fce00078efe07 */
.L_x_1564:
[----:B------:R-:W-:Y:S05]  /*11a20*/  BSYNC.RECONVERGENT B0 ;  /* 0x0000000000007941 */ /* 0x000fea0003800200 */
.L_x_1563:
[----:B------:R-:W-:-:S04]  /*11a30*/  F2FP.BF16.F32.PACK_AB R0, RZ, R0 ;  /* 0x00000000ff00723e */ /* 0x000fc800000010ff */
[----:B------:R-:W-:Y:S01]  /*11a40*/  PRMT R23, R0, 0x7610, R23 ;  /* 0x0000761000177816 */ /* 0x000fe20000000017 */
[----:B------:R-:W-:Y:S06]  /*11a50*/  BRA `(.L_x_1548) ;  /* 0x0000000400287947 */ /* 0x000fec0003800000 */
.L_x_1561:
        /* <DEDUP_REMOVED lines=21> */
.L_x_1570:
[----:B------:R-:W-:Y:S05]  /*11bb0*/  BSYNC.RECONVERGENT B1 ;  /* 0x0000000000017941 */ /* 0x000fea0003800200 */
.L_x_1569:
[----:B------:R-:W-:Y:S01]  /*11bc0*/  IMAD.SHL.U32 R0, R0, 0x200000, RZ ;  /* 0x0020000000007824 */ /* 0x000fe200078e00ff */
[----:B------:R-:W-:-:S04]  /*11bd0*/  LEA R2, R2, 0x37800000, 0x17 ;  /* 0x3780000002027811 */ /* 0x000fc800078eb8ff */
[----:B------:R-:W-:-:S07]  /*11be0*/  LOP3.LUT R0, R2, R0, R7, 0xfe, !PT ;  /* 0x0000000002007212 */ /* 0x000fce00078efe07 */
.L_x_1568:
[----:B------:R-:W-:Y:S05]  /*11bf0*/  BSYNC.RECONVERGENT B0 ;  /* 0x0000000000007941 */ /* 0x000fea0003800200 */
.L_x_1567:
[----:B------:R-:W-:-:S04]  /*11c00*/  F2FP.BF16.F32.PACK_AB R0, RZ, R0 ;  /* 0x00000000ff00723e */ /* 0x000fc800000010ff */
[----:B------:R-:W-:Y:S01]  /*11c10*/  PRMT R23, R0, 0x7610, R23 ;  /* 0x0000761000177816 */ /* 0x000fe20000000017 */
[----:B------:R-:W-:Y:S06]  /*11c20*/  BRA `(.L_x_1548) ;  /* 0x0000000000b47947 */ /* 0x000fec0003800000 */
.L_x_1560:
        /* <DEDUP_REMOVED lines=14> */
.L_x_1574:
[----:B------:R-:W-:Y:S05]  /*11d10*/  BSYNC.RECONVERGENT B0 ;  /* 0x0000000000007941 */ /* 0x000fea0003800200 */
.L_x_1573:
[----:B------:R-:W-:-:S04]  /*11d20*/  F2FP.BF16.F32.PACK_AB R0, RZ, R0 ;  /* 0x00000000ff00723e */ /* 0x000fc800000010ff */
[----:B------:R-:W-:Y:S01]  /*11d30*/  PRMT R23, R0, 0x7610, R23 ;  /* 0x0000761000177816 */ /* 0x000fe20000000017 */
[----:B------:R-:W-:Y:S06]  /*11d40*/  BRA `(.L_x_1548) ;  /* 0x00000000006c7947 */ /* 0x000fec0003800000 */
.L_x_1547:
        /* <DEDUP_REMOVED lines=16> */
.L_x_1575:
[----:B------:R-:W-:Y:S01]  /*11e50*/  PRMT R23, RZ, 0x7610, R23 ;  /* 0x00007610ff177816 */ /* 0x000fe20000000017 */
[----:B------:R-:W-:Y:S06]  /*11e60*/  BRA `(.L_x_1548) ;  /* 0x0000000000247947 */ /* 0x000fec0003800000 */
.L_x_1572:
[----:B------:R-:W2:Y:S02]  /*11e70*/  LDG.E.64 R2, desc[UR36][R2.64] ;  /* 0x0000002402027981 */ /* 0x000ea4000c1e1b00 */
[----:B--2---:R-:W0:Y:S02]  /*11e80*/  I2F.U64 R0, R2 ;  /* 0x0000000200007312 */ /* 0x004e240000301000 */
[----:B0-----:R-:W-:-:S04]  /*11e90*/  F2FP.BF16.F32.PACK_AB R0, RZ, R0 ;  /* 0x00000000ff00723e */ /* 0x001fc800000010ff */
[----:B------:R-:W-:Y:S01]  /*11ea0*/  PRMT R23, R0, 0x7610, R23 ;  /* 0x0000761000177816 */ /* 0x000fe20000000017 */
[----:B------:R-:W-:Y:S06]  /*11eb0*/  BRA `(.L_x_1548) ;  /* 0x0000000000107947 */ /* 0x000fec0003800000 */
.L_x_1571:
[----:B------:R-:W2:Y:S02]  /*11ec0*/  LDG.E R2, desc[UR36][R2.64] ;  /* 0x0000002402027981 */ /* 0x000ea4000c1e1900 */
[----:B--2---:R-:W-:-:S04]  /*11ed0*/  I2FP.F32.U32 R0, R2 ;  /* 0x0000000200007245 */ /* 0x004fc80000201000 */
[----:B------:R-:W-:-:S04]  /*11ee0*/  F2FP.BF16.F32.PACK_AB R0, RZ, R0 ;  /* 0x00000000ff00723e */ /* 0x000fc800000010ff */
[----:B------:R-:W-:-:S07]  /*11ef0*/  PRMT R23, R0, 0x7610, R23 ;  /* 0x0000761000177816 */ /* 0x000fce0000000017 */
.L_x_1548:
        /* <DEDUP_REMOVED lines=19> */
.L_x_1580:
[----:B------:R-:W2:Y:S02]  /*12030*/  LDG.E.U8 R2, desc[UR36][R2.64] ;  /* 0x0000002402027981 */ /* 0x000ea4000c1e1100 */
[----:B--2---:R-:W-:-:S04]  /*12040*/  ISETP.NE.AND P0, PT, R2, RZ, PT ;  /* 0x000000ff0200720c */ /* 0x004fc80003f05270 */
[----:B------:R-:W-:Y:S01]  /*12050*/  P2R R19, PR, RZ, 0x1 ;  /* 0x00000001ff137803 */ /* 0x000fe20000000000 */
[----:B------:R-:W-:Y:S08]  /*12060*/  BRA `(.L_x_1582) ;  /* 0x0000000800847947 */ /* 0x000ff00003800000 */
.L_x_1579:
        /* <DEDUP_REMOVED lines=11> */
.L_x_1584:
[----:B------:R-:W2:Y:S02]  /*12120*/  LDG.E R2, desc[UR36][R2.64] ;  /* 0x0000002402027981 */ /* 0x000ea4000c1e1900 */
[----:B--2---:R-:W-:-:S04]  /*12130*/  ISETP.NE.AND P0, PT, R2, RZ, PT ;  /* 0x000000ff0200720c */ /* 0x004fc80003f05270 */
[----:B------:R-:W-:Y:S01]  /*12140*/  P2R R19, PR, RZ, 0x1 ;  /* 0x00000001ff137803 */ /* 0x000fe20000000000 */
[----:B------:R-:W-:Y:S08]  /*12150*/  BRA `(.L_x_1582) ;  /* 0x0000000800487947 */ /* 0x000ff00003800000 */
.L_x_1583:
[----:B------:R-:W2:Y:S02]  /*12160*/  LDG.E.U16 R2, desc[UR36][R2.64] ;  /* 0x0000002402027981 */ /* 0x000ea4000c1e1500 */
[----:B--2---:R-:W-:-:S04]  /*12170*/  ISETP.NE.AND P0, PT, R2, RZ, PT ;  /* 0x000000ff0200720c */ /* 0x004fc80003f05270 */
[----:B------:R-:W-:Y:S01]  /*12180*/  P2R R19, PR, RZ, 0x1 ;  /* 0x00000001ff137803 */ /* 0x000fe20000000000 */
[----:B------:R-:W-:Y:S08]  /*12190*/  BRA `(.L_x_1582) ;  /* 0x0000000800387947 */ /* 0x000ff00003800000 */
.L_x_1578:
        /* <DEDUP_REMOVED lines=10> */
.L_x_1586:
[----:B------:R-:W2:Y:S02]  /*12240*/  LDG.E.U16 R0, desc[UR36][R2.64] ;  /* 0x0000002402007981 */ /* 0x000ea4000c1e1500 */
[----:B--2---:R-:W-:-:S05]  /*12250*/  HADD2.F32 R0, -RZ, R0.H0_H0 ;  /* 0x20000000ff007230 */ /* 0x004fca0000004100 */
[----:B------:R-:W-:-:S04]  /*12260*/  FSETP.NEU.FTZ.AND P0, PT, R0, RZ, PT ;  /* 0x000000ff0000720b */ /* 0x000fc80003f1d000 */
[----:B------:R-:W-:Y:S01]  /*12270*/  P2R R19, PR, RZ, 0x1 ;  /* 0x00000001ff137803 */ /* 0x000fe20000000000 */
[----:B------:R-:W-:Y:S08]  /*12280*/  BRA `(.L_x_1582) ;  /* 0x0000000400fc7947 */ /* 0x000ff00003800000 */
.L_x_1585:
        /* <DEDUP_REMOVED lines=12> */
.L_x_1588:
        /* <DEDUP_REMOVED lines=10> */
.L_x_1587:
[----:B------:R-:W2:Y:S02]  /*123f0*/  LDG.E.64 R2, desc[UR36][R2.64] ;  /* 0x0000002402027981 */ /* 0x000ea4000c1e1b00 */
[----:B--2---:R-:W-:-:S06]  /*12400*/  DSETP.NEU.AND P0, PT, R2, RZ, PT ;  /* 0x000000ff0200722a */ /* 0x004fcc0003f0d000 */
[----:B------:R-:W-:Y:S01]  /*12410*/  P2R R19, PR, RZ, 0x1 ;  /* 0x00000001ff137803 */ /* 0x000fe20000000000 */
[----:B------:R-:W-:Y:S07]  /*12420*/  BRA `(.L_x_1582) ;  /* 0x0000000400947947 */ /* 0x000fee0003800000 */
.L_x_1577:
        /* <DEDUP_REMOVED lines=12> */
.L_x_1591:
[----:B------:R-:W2:Y:S02]  /*124f0*/  LDG.E.128 R4, desc[UR36][R2.64] ;  /* 0x0000002402047981 */ /* 0x000ea4000c1e1d00 */
[----:B--2---:R-:W-:-:S06]  /*12500*/  DSETP.NEU.AND P0, PT, R6, RZ, PT ;  /* 0x000000ff0600722a */ /* 0x004fcc0003f0d000 */
[----:B------:R-:W-:-:S06]  /*12510*/  DSETP.NEU.OR P0, PT, R4, RZ, P0 ;  /* 0x000000ff0400722a */ /* 0x000fcc000070d400 */
[----:B------:R-:W-:Y:S01]  /*12520*/  P2R R19, PR, RZ, 0x1 ;  /* 0x00000001ff137803 */ /* 0x000fe20000000000 */
[----:B------:R-:W-:Y:S07]  /*12530*/  BRA `(.L_x_1582) ;  /* 0x0000000400507947 */ /* 0x000fee0003800000 */
.L_x_1590:
        /* <DEDUP_REMOVED lines=10> */
.L_x_1593:
        /* <DEDUP_REMOVED lines=12> */
.L_x_1592:
[----:B------:R-:W2:Y:S02]  /*126a0*/  LDG.E.U16 R0, desc[UR36][R2.64] ;  /* 0x0000002402007981 */ /* 0x000ea4000c1e1500 */
[----:B--2---:R-:W-:-:S05]  /*126b0*/  IMAD.U32 R0, R0, 0x10000, RZ ;  /* 0x0001000000007824 */ /* 0x004fca00078e00ff */
[----:B------:R-:W-:-:S04]  /*126c0*/  FSETP.NEU.FTZ.AND P0, PT, R0, RZ, PT ;  /* 0x000000ff0000720b */ /* 0x000fc80003f1d000 */
[----:B------:R-:W-:Y:S01]  /*126d0*/  P2R R19, PR, RZ, 0x1 ;  /* 0x00000001ff137803 */ /* 0x000fe20000000000 */
[----:B------:R-:W-:Y:S08]  /*126e0*/  BRA `(.L_x_1582) ;  /* 0x0000000000e47947 */ /* 0x000ff00003800000 */
.L_x_1589:
        /* <DEDUP_REMOVED lines=12> */
.L_x_1596:
[----:B------:R-:W2:Y:S02]  /*127b0*/  LDG.E.U8 R2, desc[UR36][R2.64] ;  /* 0x0000002402027981 */ /* 0x000ea4000c1e1100 */
[----:B--2---:R-:W-:-:S04]  /*127c0*/  ISETP.NE.AND P0, PT, R2, RZ, PT ;  /* 0x000000ff0200720c */ /* 0x004fc80003f05270 */
[----:B------:R-:W-:Y:S01]  /*127d0*/  P2R R19, PR, RZ, 0x1 ;  /* 0x00000001ff137803 */ /* 0x000fe20000000000 */
[----:B------:R-:W-:Y:S08]  /*127e0*/  BRA `(.L_x_1582) ;  /* 0x0000000000a47947 */ /* 0x000ff00003800000 */
.L_x_1595:
[----:B------:R-:W2:Y:S02]  /*127f0*/  LDG.E.U8 R2, desc[UR36][R2.64] ;  /* 0x0000002402027981 */ /* 0x000ea4000c1e1100 */
[----:B--2---:R-:W-:-:S04]  /*12800*/  ISETP.NE.AND P0, PT, R2, RZ, PT ;  /* 0x000000ff0200720c */ /* 0x004fc80003f05270 */
[----:B------:R-:W-:Y:S01]  /*12810*/  P2R R19, PR, RZ, 0x1 ;  /* 0x00000001ff137803 */ /* 0x000fe20000000000 */
[----:B------:R-:W-:Y:S08]  /*12820*/  BRA `(.L_x_1582) ;  /* 0x0000000000947947 */ /* 0x000ff00003800000 */
.L_x_1594:
        /* <DEDUP_REMOVED lines=10> */
.L_x_1581:
        /* <DEDUP_REMOVED lines=16> */
.L_x_1599:
[----:B------:R-:W-:-:S04]  /*129d0*/  PLOP3.LUT P0, PT, PT, PT, PT, 0x8, 0x80 ;  /* 0x000000000080781c */ /* 0x000fc80003f0e170 */
[----:B------:R-:W-:Y:S01]  /*129e0*/  P2R R19, PR, RZ, 0x1 ;  /* 0x00000001ff137803 */ /* 0x000fe20000000000 */
[----:B------:R-:W-:Y:S08]  /*129f0*/  BRA `(.L_x_1582) ;  /* 0x0000000000207947 */ /* 0x000ff00003800000 */
.L_x_1598:
[----:B------:R-:W2:Y:S02]  /*12a00*/  LDG.E.64 R2, desc[UR36][R2.64] ;  /* 0x0000002402027981 */ /* 0x000ea4000c1e1b00 */
[----:B--2---:R-:W-:-:S04]  /*12a10*/  ISETP.NE.U32.AND P0, PT, R2, RZ, PT ;  /* 0x000000ff0200720c */ /* 0x004fc80003f05070 */
[----:B------:R-:W-:-:S04]  /*12a20*/  ISETP.NE.AND.EX P0, PT, R3, RZ, PT, P0 ;  /* 0x000000ff0300720c */ /* 0x000fc80003f05300 */
[----:B------:R-:W-:Y:S01]  /*12a30*/  P2R R19, PR, RZ, 0x1 ;  /* 0x00000001ff137803 */ /* 0x000fe20000000000 */
[----:B------:R-:W-:Y:S08]  /*12a40*/  BRA `(.L_x_1582) ;  /* 0x00000000000c7947 */ /* 0x000ff00003800000 */
.L_x_1597:
[----:B------:R-:W2:Y:S02]  /*12a50*/  LDG.E R2, desc[UR36][R2.64] ;  /* 0x0000002402027981 */ /* 0x000ea4000c1e1900 */
[----:B--2---:R-:W-:-:S04]  /*12a60*/  ISETP.NE.AND P0, PT, R2, RZ, PT ;  /* 0x000000ff0200720c */ /* 0x004fc80003f05270 */
[----:B------:R-:W-:-:S09]  /*12a70*/  P2R R19, PR, RZ, 0x1 ;  /* 0x00000001ff137803 */ /* 0x000fd20000000000 */
.L_x_1582:
[----:B------:R-:W-:Y:S05]  /*12a80*/  BSYNC.RECONVERGENT B6 ;  /* 0x0000000000067941 */ /* 0x000fea0003800200 */
.L_x_1576:
        /* <DEDUP_REMOVED lines=17> */
.L_x_1603:
[----:B------:R0:W5:Y:S01]  /*12ba0*/  LDG.E.U8 R2, desc[UR36][R4.64] ;  /* 0x0000002404027981 */ /* 0x000162000c1e1100 */
[----:B------:R-:W-:Y:S01]  /*12bb0*/  HFMA2 R3, -RZ, RZ, 0, 0 ;  /* 0x00000000ff037431 */ /* 0x000fe200000001ff */
[----:B------:R-:W-:Y:S06]  /*12bc0*/  BRA `(.L_x_1605) ;  /* 0x0000000c00407947 */ /* 0x000fec0003800000 */
.L_x_1602:
        /* <DEDUP_REMOVED lines=8> */
.L_x_1607:
[----:B------:R-:W2:Y:S02]  /*12c50*/  LDG.E R2, desc[UR36][R4.64] ;  /* 0x0000002404027981 */ /* 0x000ea4000c1e1900 */
[----:B--2---:R-:W-:Y:S01]  /*12c60*/  SHF.R.S32.HI R3, RZ, 0x1f, R2 ;  /* 0x0000001fff037819 */ /* 0x004fe20000011402 */
[----:B------:R-:W-:Y:S06]  /*12c70*/  BRA `(.L_x_1605) ;  /* 0x0000000c00147947 */ /* 0x000fec0003800000 */
.L_x_1606:
[----:B------:R-:W2:Y:S02]  /*12c80*/  LDG.E.S16 R2, desc[UR36][R4.64] ;  /* 0x0000002404027981 */ /* 0x000ea4000c1e1700 */
[----:B--2---:R-:W-:Y:S01]  /*12c90*/  SHF.R.S32.HI R3, RZ, 0x1f, R2 ;  /* 0x0000001fff037819 */ /* 0x004fe20000011402 */
[----:B------:R-:W-:Y:S06]  /*12ca0*/  BRA `(.L_x_1605) ;  /* 0x0000000c00087947 */ /* 0x000fec0003800000 */
.L_x_1601:
        /* <DEDUP_REMOVED lines=9> */
.L_x_1609:
[----:B------:R-:W2:Y:S02]  /*12d40*/  LDG.E.U16 R4, desc[UR36][R4.64] ;  /* 0x0000002404047981 */ /* 0x000ea4000c1e1500 */
[----:B--2---:R-:W-:-:S06]  /*12d50*/  HADD2.F32 R2, -RZ, R4.H0_H0 ;  /* 0x20000004ff027230 */ /* 0x004fcc0000004100 */
[----:B------:R-:W0:Y:S01]  /*12d60*/  F2I.S64.TRUNC R2, R2 ;  /* 0x0000000200027311 */ /* 0x000e22000020d900 */
[----:B------:R-:W-:Y:S05]  /*12d70*/  BRA `(.L_x_1605) ;  /* 0x0000000800d47947 */ /* 0x000fea0003800000 */
.L_x_1608:
        /* <DEDUP_REMOVED lines=9> */
.L_x_1611:
[----:B------:R-:W2:Y:S02]  /*12e10*/  LDG.E.U16 R4, desc[UR36][R4.64] ;  /* 0x0000002404047981 */ /* 0x000ea4000c1e1500 */
[----:B--2---:R-:W-:-:S06]  /*12e20*/  HADD2.F32 R2, -RZ, R4.H0_H0 ;  /* 0x20000004ff027230 */ /* 0x004fcc0000004100 */
[----:B------:R-:W2:Y:S01]  /*12e30*/  F2I.S64.TRUNC R2, R2 ;  /* 0x0000000200027311 */ /* 0x000ea2000020d900 */
[----:B------:R-:W-:Y:S05]  /*12e40*/  BRA `(.L_x_1605) ;  /* 0x0000000800a07947 */ /* 0x000fea0003800000 */
.L_x_1610:
[----:B------:R-:W2:Y:S02]  /*12e50*/  LDG.E.64 R2, desc[UR36][R4.64] ;  /* 0x0000002404027981 */ /* 0x000ea4000c1e1b00 */
[----:B--2---:R-:W4:Y:S01]  /*12e60*/  F2I.S64.F64.TRUNC R2, R2 ;  /* 0x0000000200027311 */ /* 0x004f22000030d900 */
[----:B------:R-:W-:Y:S05]  /*12e70*/  BRA `(.L_x_1605) ;  /* 0x0000000800947947 */ /* 0x000fea0003800000 */
.L_x_1600:
        /* <DEDUP_REMOVED lines=13> */
.L_x_1614:
[----:B------:R-:W2:Y:S02]  /*12f50*/  LDG.E.64 R2, desc[UR36][R4.64] ;  /* 0x0000002404027981 */ /* 0x000ea4000c1e1b00 */
[----:B--2---:R-:W0:Y:S01]  /*12f60*/  F2I.S64.F64.TRUNC R2, R2 ;  /* 0x0000000200027311 */ /* 0x004e22000030d900 */
[----:B------:R-:W-:Y:S05]  /*12f70*/  BRA `(.L_x_1605) ;  /* 0x0000000800547947 */ /* 0x000fea0003800000 */
.L_x_1613:
        /* <DEDUP_REMOVED lines=26> */
.L_x_1616:
        /* <DEDUP_REMOVED lines=13> */
.L_x_1615:
[----:B------:R-:W2:Y:S02]  /*131f0*/  LDG.E.U16 R2, desc[UR36][R4.64] ;  /* 0x0000002404027981 */ /* 0x000ea4000c1e1500 */
[----:B--2---:R-:W-:-:S06]  /*13200*/  IMAD.U32 R2, R2, 0x10000, RZ ;  /* 0x0001000002027824 */ /* 0x004fcc00078e00ff */
[----:B------:R-:W0:Y:S01]  /*13210*/  F2I.S64.TRUNC R2, R2 ;  /* 0x0000000200027311 */ /* 0x000e22000020d900 */
[----:B------:R-:W-:Y:S05]  /*13220*/  BRA `(.L_x_1605) ;  /* 0x0000000400a87947 */ /* 0x000fea0003800000 */
.L_x_1612:
        /* <DEDUP_REMOVED lines=11> */
.L_x_1619:
        /* <DEDUP_REMOVED lines=21> */
.L_x_1623:
[----:B------:R-:W-:Y:S05]  /*13430*/  BSYNC.RECONVERGENT B1 ;  /* 0x0000000000017941 */ /* 0x000fea0003800200 */
.L_x_1622:
[----:B------:R-:W-:Y:S01]  /*13440*/  IMAD.SHL.U32 R0, R0, 0x100000, RZ ;  /* 0x0010000000007824 */ /* 0x000fe200078e00ff */
[----:B------:R-:W-:-:S04]  /*13450*/  LEA R2, R2, 0x3b800000, 0x17 ;  /* 0x3b80000002027811 */ /* 0x000fc800078eb8ff */
[----:B------:R-:W-:-:S07]  /*13460*/  LOP3.LUT R2, R2, R0, R7, 0xfe, !PT ;  /* 0x0000000002027212 */ /* 0x000fce00078efe07 */
.L_x_1621:
[----:B------:R-:W-:Y:S05]  /*13470*/  BSYNC.RECONVERGENT B0 ;  /* 0x0000000000007941 */ /* 0x000fea0003800200 */
.L_x_1620:
[----:B------:R-:W0:Y:S01]  /*13480*/  F2I.S64.TRUNC R2, R2 ;  /* 0x0000000200027311 */ /* 0x000e22000020d900 */
[----:B------:R-:W-:Y:S05]  /*13490*/  BRA `(.L_x_1605) ;  /* 0x00000004000c7947 */ /* 0x000fea0003800000 */
.L_x_1618:
        /* <DEDUP_REMOVED lines=21> */
.L_x_1627:
[----:B------:R-:W-:Y:S05]  /*135f0*/  BSYNC.RECONVERGENT B1 ;  /* 0x0000000000017941 */ /* 0x000fea0003800200 */
.L_x_1626:
[----:B------:R-:W-:Y:S01]  /*13600*/  IMAD.SHL.U32 R0, R0, 0x200000, RZ ;  /* 0x0020000000007824 */ /* 0x000fe200078e00ff */
[----:B------:R-:W-:-:S04]  /*13610*/  LEA R2, R2, 0x37800000, 0x17 ;  /* 0x3780000002027811 */ /* 0x000fc800078eb8ff */
[----:B------:R-:W-:-:S07]  /*13620*/  LOP3.LUT R2, R2, R0, R7, 0xfe, !PT ;  /* 0x0000000002027212 */ /* 0x000fce00078efe07 */
.L_x_1625:
[----:B------:R-:W-:Y:S05]  /*13630*/  BSYNC.RECONVERGENT B0 ;  /* 0x0000000000007941 */ /* 0x000fea0003800200 */
.L_x_1624:
[----:B------:R-:W0:Y:S01]  /*13640*/  F2I.S64.TRUNC R2, R2 ;  /* 0x0000000200027311 */ /* 0x000e22000020d900 */
[----:B------:R-:W-:Y:S05]  /*13650*/  BRA `(.L_x_1605) ;  /* 0x00000000009c7947 */ /* 0x000fea0003800000 */
.L_x_1617:
        /* <DEDUP_REMOVED lines=14> */
.L_x_1631:
[----:B------:R-:W-:Y:S05]  /*13740*/  BSYNC.RECONVERGENT B0 ;  /* 0x0000000000007941 */ /* 0x000fea0003800200 */
.L_x_1630:
[----:B------:R-:W0:Y:S01]  /*13750*/  F2I.S64.TRUNC R2, R2 ;  /* 0x0000000200027311 */ /* 0x000e22000020d900 */
[----:B------:R-:W-:Y:S05]  /*13760*/  BRA `(.L_x_1605) ;  /* 0x0000000000587947 */ /* 0x000fea0003800000 */
.L_x_1604:
        /* <DEDUP_REMOVED lines=16> */
.L_x_1632:
[----:B------:R-:W-:Y:S01]  /*13870*/  CS2R R2, SRZ ;  /* 0x0000000000027805 */ /* 0x000fe2000001ff00 */
[----:B------:R-:W-:Y:S06]  /*13880*/  BRA `(.L_x_1605) ;  /* 0x0000000000107947 */ /* 0x000fec0003800000 */
.L_x_1629:
[----:B------:R0:W5:Y:S01]  /*13890*/  LDG.E.64 R2, desc[UR36][R4.64] ;  /* 0x0000002404027981 */ /* 0x000162000c1e1b00 */
[----:B------:R-:W-:Y:S05]  /*138a0*/  BRA `(.L_x_1605) ;  /* 0x0000000000087947 */ /* 0x000fea0003800000 */
.L_x_1628:
[----:B------:R0:W5:Y:S01]  /*138b0*/  LDG.E R2, desc[UR36][R4.64] ;  /* 0x0000002404027981 */ /* 0x000162000c1e1900 */
[----:B------:R-:W-:-:S07]  /*138c0*/  HFMA2 R3, -RZ, RZ, 0, 0 ;  /* 0x00000000ff037431 */ /* 0x000fce00000001ff */
.L_x_1605:
[----:B------:R-:W-:Y:S01]  /*138d0*/  ISETP.NE.AND P0, PT, R19, RZ, PT ;  /* 0x000000ff1300720c */ /* 0x000fe20003f05270 */
[----:B------:R-:W-:-:S12]  /*138e0*/  BSSY.RECONVERGENT B0, `(.L_x_1633) ;  /* 0x0000006000007945 */ /* 0x000fd80003800200 */
[----:B------:R-:W-:Y:S05]  /*138f0*/  @!P0 BRA `(.L_x_1634) ;  /* 0x0000000000108947 */ /* 0x000fea0003800000 */
[----:B------:R-:W0:Y:S02]  /*13900*/  LDCU.64 UR4, c[0x0][0x668] ;  /* 0x0000cd00ff0477ac */ /* 0x000e240008000a00 */
[----:B012345:R-:W-:-:S04]  /*13910*/  LEA R4, P0, R2, UR4, 0x1 ;  /* 0x0000000402047c11 */ /* 0x03ffc8000f8008ff */
[----:B------:R-:W-:-:S05]  /*13920*/  LEA.HI.X R5, R2, UR5, R3, 0x1, P0 ;  /* 0x0000000502057c11 */ /* 0x000fca00080f0c03 */
[----:B------:R0:W5:Y:S04]  /*13930*/  LDG.E.U16 R23, desc[UR36][R4.64] ;  /* 0x0000002404177981 */ /* 0x000168000c1e1500 */
.L_x_1634:
[----:B------:R-:W-:Y:S05]  /*13940*/  BSYNC.RECONVERGENT B0 ;  /* 0x0000000000007941 */ /* 0x000fea0003800200 */
.L_x_1633:
        /* <DEDUP_REMOVED lines=13> */
[----:B0-----:R-:W-:Y:S01]  /*13a20*/  STG.E.U8 desc[UR36][R16.64], R23 ;  /* 0x0000001710007986 */ /* 0x001fe2000c101124 */
[----:B------:R-:W-:Y:S05]  /*13a30*/  EXIT ;  /* 0x000000000000794d */ /* 0x000fea0003800000 */
.L_x_1638:
[----:B012345:R-:W-:-:S06]  /*13a40*/  IMAD.U32 R3, R23, 0x10000, RZ ;  /* 0x0001000017037824 */ /* 0x03ffcc00078e00ff */
[----:B------:R-:W0:Y:S02]  /*13a50*/  F2I.S64.TRUNC R2, R3 ;  /* 0x0000000300027311 */ /* 0x000e24000020d900 */
[----:B0-----:R-:W-:Y:S01]  /*13a60*/  STG.E.U8 desc[UR36][R16.64], R2 ;  /* 0x0000000210007986 */ /* 0x001fe2000c101124 */
[----:B------:R-:W-:Y:S05]  /*13a70*/  EXIT ;  /* 0x000000000000794d */ /* 0x000fea0003800000 */
.L_x_1637:
[----:B------:R-:W-:-:S09]  /*13a80*/  UISETP.NE.AND UP0, UPT, UR4, 0x2, UPT ;  /* 0x000000020400788c */ /* 0x000fd2000bf05270 */
[----:B------:R-:W-:Y:S05]  /*13a90*/  BRA.U !UP0, `(.L_x_1640) ;  /* 0x0000000108307547 */ /* 0x000fea000b800000 */
[----:B------:R-:W-:-:S09]  /*13aa0*/  UISETP.NE.AND UP0, UPT, UR4, 0x3, UPT ;  /* 0x000000030400788c */ /* 0x000fd2000bf05270 */
[----:B------:R-:W-:Y:S05]  /*13ab0*/  BRA.U !UP0, `(.L_x_1641) ;  /* 0x0000000108187547 */ /* 0x000fea000b800000 */
[----:B------:R-:W-:-:S09]  /*13ac0*/  UISETP.NE.AND UP0, UPT, UR4, 0x4, UPT ;  /* 0x000000040400788c */ /* 0x000fd2000bf05270 */
[----:B------:R-:W-:Y:S05]  /*13ad0*/  BRA.U UP0, `(.L_x_1639) ;  /* 0x0000000900787547 */ /* 0x000fea000b800000 */
[----:B012345:R-:W-:-:S06]  /*13ae0*/  IMAD.U32 R2, R23, 0x10000, RZ ;  /* 0x0001000017027824 */ /* 0x03ffcc00078e00ff */
[----:B------:R-:W0:Y:S02]  /*13af0*/  F2I.S64.TRUNC R2, R2 ;  /* 0x0000000200027311 */ /* 0x000e24000020d900 */
[----:B0-----:R-:W-:Y:S01]  /*13b00*/  STG.E.64 desc[UR36][R16.64], R2 ;  /* 0x0000000210007986 */ /* 0x001fe2000c101b24 */
[----:B------:R-:W-:Y:S05]  /*13b10*/  EXIT ;  /* 0x000000000000794d */ /* 0x000fea0003800000 */
.L_x_1641:
[----:B-----5:R-:W-:-:S06]  /*13b20*/  IMAD.U32 R23, R23, 0x10000, RZ ;  /* 0x0001000017177824 */ /* 0x020fcc00078e00ff */
[----:B------:R-:W0:Y:S02]  /*13b30*/  F2I.FTZ.TRUNC.NTZ R23, R23 ;  /* 0x0000001700177305 */ /* 0x000e24000021f100 */
[----:B0-----:R-:W-:Y:S01]  /*13b40*/  STG.E desc[UR36][R16.64], R23 ;  /* 0x0000001710007986 */ /* 0x001fe2000c101924 */
[----:B------:R-:W-:Y:S05]  /*13b50*/  EXIT ;  /* 0x000000000000794d */ /* 0x000fea0003800000 */
.L_x_1640:
[----:B-----5:R-:W-:-:S06]  /*13b60*/  SHF.L.U32 R23, R23, 0x10, RZ ;  /* 0x0000001017177819 */ /* 0x020fcc00000006ff */
[----:B------:R-:W0:Y:S02]  /*13b70*/  F2I.FTZ.TRUNC.NTZ R23, R23 ;  /* 0x0000001700177305 */ /* 0x000e24000021f100 */
[----:B0-----:R-:W-:Y:S01]  /*13b80*/  STG.E.U16 desc[UR36][R16.64], R23 ;  /* 0x0000001710007986 */ /* 0x001fe2000c101524 */
[----:B------:R-:W-:Y:S05]  /*13b90*/  EXIT ;  /* 0x000000000000794d */ /* 0x000fea0003800000 */
.L_x_1636:
[----:B------:R-:W-:-:S09]  /*13ba0*/  UISETP.GT.AND UP0, UPT, UR4, 0x6, UPT ;  /* 0x000000060400788c */ /* 0x000fd2000bf04270 */
[----:B------:R-:W-:Y:S05]  /*13bb0*/  BRA.U UP0, `(.L_x_1642) ;  /* 0x00000001002c7547 */ /* 0x000fea000b800000 */
[----:B------:R-:W-:-:S09]  /*13bc0*/  UISETP.NE.AND UP0, UPT, UR4, 0x5, UPT ;  /* 0x000000050400788c */ /* 0x000fd2000bf05270 */
[----:B------:R-:W-:Y:S05]  /*13bd0*/  BRA.U !UP0, `(.L_x_1643) ;  /* 0x0000000108147547 */ /* 0x000fea000b800000 */
[----:B------:R-:W-:-:S09]  /*13be0*/  UISETP.NE.AND UP0, UPT, UR4, 0x6, UPT ;  /* 0x000000060400788c */ /* 0x000fd2000bf05270 */
[----:B------:R-:W-:Y:S05]  /*13bf0*/  BRA.U UP0, `(.L_x_1639) ;  /* 0x0000000900307547 */ /* 0x000fea000b800000 */
[----:B-----5:R-:W-:-:S05]  /*13c00*/  IMAD.U32 R23, R23, 0x10000, RZ ;  /* 0x0001000017177824 */ /* 0x020fca00078e00ff */
[----:B------:R-:W-:Y:S01]  /*13c10*/  STG.E desc[UR36][R16.64], R23 ;  /* 0x0000001710007986 */ /* 0x000fe2000c101924 */
[----:B------:R-:W-:Y:S05]  /*13c20*/  EXIT ;  /* 0x000000000000794d */ /* 0x000fea0003800000 */
.L_x_1643:
[----:B-----5:R-:W-:-:S05]  /*13c30*/  IMAD.U32 R0, R23, 0x10000, RZ ;  /* 0x0001000017007824 */ /* 0x020fca00078e00ff */
[----:B------:R-:W-:-:S05]  /*13c40*/  F2FP.F16.F32.PACK_AB R0, RZ, R0 ;  /* 0x00000000ff00723e */ /* 0x000fca00000000ff */
[----:B------:R-:W-:Y:S01]  /*13c50*/  STG.E.U16 desc[UR36][R16.64], R0 ;  /* 0x0000000010007986 */ /* 0x000fe2000c101524 */
[----:B------:R-:W-:Y:S05]  /*13c60*/  EXIT ;  /* 0x000000000000794d */ /* 0x000fea0003800000 */
.L_x_1642:
[----:B------:R-:W-:-:S09]  /*13c70*/  UISETP.NE.AND UP0, UPT, UR4, 0x7, UPT ;  /* 0x000000070400788c */ /* 0x000fd2000bf05270 */
[----:B------:R-:W-:Y:S05]  /*13c80*/  BRA.U !UP0, `(.L_x_1644) ;  /* 0x0000000108347547 */ /* 0x000fea000b800000 */
[----:B------:R-:W-:-:S09]  /*13c90*/  UISETP.NE.AND UP0, UPT, UR4, 0x8, UPT ;  /* 0x000000080400788c */ /* 0x000fd2000bf05270 */
[----:B------:R-:W-:Y:S05]  /*13ca0*/  BRA.U !UP0, `(.L_x_1645) ;  /* 0x0000000108187547 */ /* 0x000fea000b800000 */
[----:B------:R-:W-:-:S09]  /*13cb0*/  UISETP.NE.AND UP0, UPT, UR4, 0x9, UPT ;  /* 0x000000090400788c */ /* 0x000fd2000bf05270 */
[----:B------:R-:W-:Y:S05]  /*13cc0*/  BRA.U UP0, `(.L_x_1639) ;  /* 0x0000000500fc7547 */ /* 0x000fea000b800000 */
[----:B012345:R-:W-:Y:S02]  /*13cd0*/  IMAD.U32 R2, R23, 0x10000, RZ ;  /* 0x0001000017027824 */ /* 0x03ffe400078e00ff */
[----:B------:R-:W-:-:S05]  /*13ce0*/  IMAD.MOV.U32 R3, RZ, RZ, RZ ;  /* 0x000000ffff037224 */ /* 0x000fca00078e00ff */
[----:B------:R-:W-:Y:S01]  /*13cf0*/  STG.E.64 desc[UR36][R16.64], R2 ;  /* 0x0000000210007986 */ /* 0x000fe2000c101b24 */
[----:B------:R-:W-:Y:S05]  /*13d00*/  EXIT ;  /* 0x000000000000794d */ /* 0x000fea0003800000 */
.L_x_1645:
[----:B-----5:R-:W-:-:S04]  /*13d10*/  SHF.L.U32 R23, R23, 0x10, RZ ;  /* 0x0000001017177819 */ /* 0x020fc800000006ff */
[----:B01234-:R-:W-:-:S04]  /*13d20*/  F2FP.F16.F32.PACK_AB R3, RZ, R23 ;  /* 0x00000017ff03723e */ /* 0x01ffc800000000ff */
[----:B------:R-:W-:-:S05]  /*13d30*/  PRMT R3, R3, 0x5410, RZ ;  /* 0x0000541003037816 */ /* 0x000fca00000000ff */
[----:B------:R-:W-:Y:S01]  /*13d40*/  STG.E desc[UR36][R16.64], R3 ;  /* 0x0000000310007986 */ /* 0x000fe2000c101924 */
[----:B------:R-:W-:Y:S05]  /*13d50*/  EXIT ;  /* 0x000000000000794d */ /* 0x000fea0003800000 */
.L_x_1644:
[----:B012345:R-:W-:-:S04]  /*13d60*/  IMAD.U32 R2, R23, 0x10000, RZ ;  /* 0x0001000017027824 */ /* 0x03ffc800078e00ff */
[----:B------:R-:W-:-:S06]  /*13d70*/  FMUL.FTZ R2, R2, 1 ;  /* 0x3f80000002027820 */ /* 0x000fcc0000410000 */
[----:B------:R-:W0:Y:S02]  /*13d80*/  F2F.F64.F32 R2, R2 ;  /* 0x0000000200027310 */ /* 0x000e240000201800 */
[----:B0-----:R-:W-:Y:S01]  /*13d90*/  STG.E.64 desc[UR36][R16.64], R2 ;  /* 0x0000000210007986 */ /* 0x001fe2000c101b24 */
[----:B------:R-:W-:Y:S05]  /*13da0*/  EXIT ;  /* 0x000000000000794d */ /* 0x000fea0003800000 */
.L_x_1635:
        /* <DEDUP_REMOVED lines=10> */
[----:B012345:R-:W-:-:S06]  /*13e50*/  IMAD.U32 R3, R23, 0x10000, RZ ;  /* 0x0001000017037824 */ /* 0x03ffcc00078e00ff */
[----:B------:R-:W0:Y:S02]  /*13e60*/  F2I.FTZ.U32.TRUNC.NTZ R3, R3 ;  /* 0x0000000300037305 */ /* 0x000e24000021f000 */
[----:B0-----:R-:W-:Y:S01]  /*13e70*/  STG.E.U16 desc[UR36][R16.64], R3 ;  /* 0x0000000310007986 */ /* 0x001fe2000c101524 */
[----:B------:R-:W-:Y:S05]  /*13e80*/  EXIT ;  /* 0x000000000000794d */ /* 0x000fea0003800000 */
.L_x_1649:
[----:B012345:R-:W-:Y:S01]  /*13e90*/  IMAD.U32 R3, R23, 0x10000, RZ ;  /* 0x0001000017037824 */ /* 0x03ffe200078e00ff */
        /* <DEDUP_REMOVED lines=16> */
.L_x_1652:
[----:B------:R-:W-:-:S04]  /*13fa0*/  SHF.R.U32.HI R3, RZ, 0x18, R3 ;  /* 0x00000018ff037819 */ /* 0x000fc80000011603 */
[----:B------:R-:W-:-:S04]  /*13fb0*/  LOP3.LUT R0, R0, 0x80, R3, 0xf8, !PT ;  /* 0x0000008000007812 */ /* 0x000fc800078ef803 */
[----:B------:R-:W-:-:S07]  /*13fc0*/  PRMT R8, R0, 0x7610, R8 ;  /* 0x0000761000087816 */ /* 0x000fce0000000008 */
.L_x_1651:
[----:B------:R-:W-:Y:S05]  /*13fd0*/  BSYNC.RECONVERGENT B0 ;  /* 0x0000000000007941 */ /* 0x000fea0003800200 */
.L_x_1650:
[----:B------:R-:W-:Y:S01]  /*13fe0*/  STG.E.U8 desc[UR36][R16.64], R8 ;  /* 0x0000000810007986 */ /* 0x000fe2000c101124 */
[----:B------:R-:W-:Y:S05]  /*13ff0*/  EXIT ;  /* 0x000000000000794d */ /* 0x000fea0003800000 */
.L_x_1648:
[----:B012345:R-:W-:Y:S01]  /*14000*/  SHF.L.U32 R3, R23, 0x10, RZ ;  /* 0x0000001017037819 */ /* 0x03ffe200000006ff */
        /* <DEDUP_REMOVED lines=16> */
.L_x_1655:
[----:B------:R-:W-:-:S04]  /*14110*/  SHF.R.U32.HI R3, RZ, 0x18, R3 ;  /* 0x00000018ff037819 */ /* 0x000fc80000011603 */
[----:B------:R-:W-:-:S04]  /*14120*/  LOP3.LUT R0, R0, 0x80, R3, 0xf8, !PT ;  /* 0x0000008000007812 */ /* 0x000fc800078ef803 */
[----:B------:R-:W-:-:S07]  /*14130*/  PRMT R8, R0, 0x7610, R8 ;  /* 0x0000761000087816 */ /* 0x000fce0000000008 */
.L_x_1654:
[----:B------:R-:W-:Y:S05]  /*14140*/  BSYNC.RECONVERGENT B0 ;  /* 0x0000000000007941 */ /* 0x000fea0003800200 */
.L_x_1653:
[----:B------:R-:W-:Y:S01]  /*14150*/  STG.E.U8 desc[UR36][R16.64], R8 ;  /* 0x0000000810007986 */ /* 0x000fe2000c101124 */
[----:B------:R-:W-:Y:S05]  /*14160*/  EXIT ;  /* 0x000000000000794d */ /* 0x000fea0003800000 */
.L_x_1647:
[----:B------:R-:W-:-:S09]  /*14170*/  UISETP.NE.AND UP0, UPT, UR4, 0x1c, UPT ;  /* 0x0000001c0400788c */ /* 0x000fd2000bf05270 */
[----:B------:R-:W-:Y:S05]  /*14180*/  BRA.U !UP0, `(.L_x_1656) ;  /* 0x0000000108607547 */ /* 0x000fea000b800000 */
[----:B------:R-:W-:-:S09]  /*14190*/  UISETP.NE.AND UP0, UPT, UR4, 0x1d, UPT ;  /* 0x0000001d0400788c */ /* 0x000fd2000bf05270 */
[----:B------:R-:W-:Y:S05]  /*141a0*/  BRA.U !UP0, `(.L_x_1657) ;  /* 0x0000000108487547 */ /* 0x000fea000b800000 */
[----:B------:R-:W-:-:S09]  /*141b0*/  UISETP.NE.AND UP0, UPT, UR4, 0x2c, UPT ;  /* 0x0000002c0400788c */ /* 0x000fd2000bf05270 */
[----:B------:R-:W-:Y:S05]  /*141c0*/  BRA.U UP0, `(.L_x_1639) ;  /* 0x0000000100bc7547 */ /* 0x000fea000b800000 */
[----:B-----5:R-:W-:Y:S02]  /*141d0*/  IMAD.U32 R23, R23, 0x10000, RZ ;  /* 0x0001000017177824 */ /* 0x020fe400078e00ff */
[----:B01234-:R-:W-:-:S03]  /*141e0*/  IMAD.MOV.U32 R3, RZ, RZ, 0xff ;  /* 0x000000ffff037424 */ /* 0x01ffc600078e00ff */
        /* <DEDUP_REMOVED lines=10> */
[----:B------:R-:W-:-:S05]  /*14290*/  @!P0 IADD3 R0, PT, PT, R4, RZ, RZ ;  /* 0x000000ff04008210 */ /* 0x000fca0007ffe0ff */
[----:B------:R-:W-:-:S05]  /*142a0*/  @P1 IMAD.MOV.U32 R3, RZ, RZ, R0 ;  /* 0x000000ffff031224 */ /* 0x000fca00078e0000 */
[----:B------:R-:W-:Y:S01]  /*142b0*/  STG.E.U8 desc[UR36][R16.64], R3 ;  /* 0x0000000310007986 */ /* 0x000fe2000c101124 */
[----:B------:R-:W-:Y:S05]  /*142c0*/  EXIT ;  /* 0x000000000000794d */ /* 0x000fea0003800000 */
.L_x_1657:
[----:B012345:R-:W-:-:S06]  /*142d0*/  IMAD.U32 R2, R23, 0x10000, RZ ;  /* 0x0001000017027824 */ /* 0x03ffcc00078e00ff */
[----:B------:R-:W0:Y:S02]  /*142e0*/  F2I.U64.TRUNC R2, R2 ;  /* 0x0000000200027311 */ /* 0x000e24000020d800 */
[----:B0-----:R-:W-:Y:S01]  /*142f0*/  STG.E.64 desc[UR36][R16.64], R2 ;  /* 0x0000000210007986 */ /* 0x001fe2000c101b24 */
[----:B------:R-:W-:Y:S05]  /*14300*/  EXIT ;  /* 0x000000000000794d */ /* 0x000fea0003800000 */
.L_x_1656:
[----:B-----5:R-:W-:-:S06]  /*14310*/  IMAD.U32 R23, R23, 0x10000, RZ ;  /* 0x0001000017177824 */ /* 0x020fcc00078e00ff */
[----:B------:R-:W0:Y:S02]  /*14320*/  F2I.FTZ.U32.TRUNC.NTZ R23, R23 ;  /* 0x0000001700177305 */ /* 0x000e24000021f000 */
[----:B0-----:R-:W-:Y:S01]  /*14330*/  STG.E desc[UR36][R16.64], R23 ;  /* 0x0000001710007986 */ /* 0x001fe2000c101924 */
[----:B------:R-:W-:Y:S05]  /*14340*/  EXIT ;  /* 0x000000000000794d */ /* 0x000fea0003800000 */
.L_x_1646:
        /* <DEDUP_REMOVED lines=8> */
[----:B01234-:R-:W-:-:S05]  /*143d0*/  SEL R3, RZ, 0x1, !P0 ;  /* 0x00000001ff037807 */ /* 0x01ffca0004000000 */
[----:B------:R-:W-:Y:S01]  /*143e0*/  STG.E.U8 desc[UR36][R16.64], R3 ;  /* 0x0000000310007986 */ /* 0x000fe2000c101124 */
[----:B------:R-:W-:Y:S05]  /*143f0*/  EXIT ;  /* 0x000000000000794d */ /* 0x000fea0003800000 */
.L_x_1659:
[----:B-----5:R-:W-:Y:S02]  /*14400*/  SHF.L.U32 R23, R23, 0x10, RZ ;  /* 0x0000001017177819 */ /* 0x020fe400000006ff */
[----:B------:R-:W-:-:S03]  /*14410*/  CS2R R6, SRZ ;  /* 0x0000000000067805 */ /* 0x000fc6000001ff00 */
[----:B0-----:R-:W-:-:S06]  /*14420*/  FMUL.FTZ R4, R23, 1 ;  /* 0x3f80000017047820 */ /* 0x001fcc0000410000 */
[----:B------:R-:W0:Y:S02]  /*14430*/  F2F.F64.F32 R4, R4 ;  /* 0x0000000400047310 */ /* 0x000e240000201800 */
[----:B0-----:R-:W-:Y:S01]  /*14440*/  STG.E.128 desc[UR36][R16.64], R4 ;  /* 0x0000000410007986 */ /* 0x001fe2000c101d24 */
[----:B------:R-:W-:Y:S05]  /*14450*/  EXIT ;  /* 0x000000000000794d */ /* 0x000fea0003800000 */
.L_x_1658:
[----:B------:R-:W-:-:S09]  /*14460*/  UISETP.NE.AND UP0, UPT, UR4, 0xf, UPT ;  /* 0x0000000f0400788c */ /* 0x000fd2000bf05270 */
[----:B------:R-:W-:Y:S05]  /*14470*/  BRA.U !UP0, `(.L_x_1660) ;  /* 0x0000000108e87547 */ /* 0x000fea000b800000 */
[----:B------:R-:W-:-:S09]  /*14480*/  UISETP.NE.AND UP0, UPT, UR4, 0x17, UPT ;  /* 0x000000170400788c */ /* 0x000fd2000bf05270 */
[----:B------:R-:W-:Y:S05]  /*14490*/  BRA.U !UP0, `(.L_x_1661) ;  /* 0x0000000108907547 */ /* 0x000fea000b800000 */
[----:B------:R-:W-:-:S09]  /*144a0*/  UISETP.NE.AND UP0, UPT, UR4, 0x18, UPT ;  /* 0x000000180400788c */ /* 0x000fd2000bf05270 */
[----:B------:R-:W-:Y:S05]  /*144b0*/  BRA.U !UP0, `(.L_x_1662) ;  /* 0x0000000108447547 */ /* 0x000fea000b800000 */
.L_x_1639:
[----:B------:R-:W-:Y:S01]  /*144c0*/  MOV R0, 0x0 ;  /* 0x0000000000007802 */ /* 0x000fe20000000f00 */
[----:B------:R-:W0:Y:S01]  /*144d0*/  LDCU.64 UR4, c[0x4][0x4e8] ;  /* 0x01009d00ff0477ac */ /* 0x000e220008000a00 */
[----:B------:R-:W-:Y:S02]  /*144e0*/  IMAD.MOV.U32 R8, RZ, RZ, 0x65 ;  /* 0x00000065ff087424 */ /* 0x000fe400078e00ff */
[----:B012345:R0:W1:Y:S01]  /*144f0*/  LDC.64 R2, c[0x4][R0] ;  /* 0x0100000000027b82 */ /* 0x03f0620000000a00 */
[----:B------:R-:W2:Y:S01]  /*14500*/  LDCU.64 UR6, c[0x4][0x4f0] ;  /* 0x01009e00ff0677ac */ /* 0x000ea20008000a00 */
[----:B------:R-:W-:Y:S02]  /*14510*/  IMAD.MOV.U32 R12, RZ, RZ, 0x1 ;  /* 0x00000001ff0c7424 */ /* 0x000fe400078e00ff */
[----:B------:R-:W-:Y:S01]  /*14520*/  IMAD.MOV.U32 R13, RZ, RZ, RZ ;  /* 0x000000ffff0d7224 */ /* 0x000fe200078e00ff */
[----:B------:R-:W3:Y:S01]  /*14530*/  LDCU.64 UR8, c[0x4][0x3c0] ;  /* 0x01007800ff0877ac */ /* 0x000ee20008000a00 */
[----:B------:R-:W-:-:S02]  /*14540*/  IMAD.U32 R4, RZ, RZ, UR4 ;  /* 0x00000004ff047e24 */ /* 0x000fc4000f8e00ff */
[----:B------:R-:W-:Y:S02]  /*14550*/  IMAD.U32 R5, RZ, RZ, UR5 ;  /* 0x00000005ff057e24 */ /* 0x000fe4000f8e00ff */
[----:B--2---:R-:W-:Y:S02]  /*14560*/  IMAD.U32 R6, RZ, RZ, UR6 ;  /* 0x00000006ff067e24 */ /* 0x004fe4000f8e00ff */
[----:B------:R-:W-:Y:S01]  /*14570*/  IMAD.U32 R7, RZ, RZ, UR7 ;  /* 0x00000007ff077e24 */ /* 0x000fe2000f8e00ff */
[----:B---3--:R-:W-:Y:S01]  /*14580*/  MOV R10, UR8 ;  /* 0x00000008000a7c02 */ /* 0x008fe20008000f00 */
[----:B0-----:R-:W-:-:S07]  /*14590*/  IMAD.U32 R11, RZ, RZ, UR9 ;  /* 0x00000009ff0b7e24 */ /* 0x001fce000f8e00ff */
[----:B------:R-:W-:-:S07]  /*145a0*/  LEPC R20, `(.L_x_1663) ;  /* 0x000000001014794e */ /* 0x000fce0000000000 */
[----:B-1----:R-:W-:Y:S05]  /*145b0*/  CALL.ABS.NOINC R2 ;  /* 0x0000000002007343 */ /* 0x002fea0003c00000 */
.L_x_1663:
[----:B------:R-:W-:Y:S05]  /*145c0*/  EXIT ;  /* 0x000000000000794d */ /* 0x000fea0003800000 */
.L_x_1662:
[----:B-----5:R-:W-:Y:S01]  /*145d0*/  SHF.L.U32 R23, R23, 0x10, RZ ;  /* 0x0000001017177819 */ /* 0x020fe200000006ff */
[----:B------:R-:W-:Y:S01]  /*145e0*/  BSSY.RECONVERGENT B0, `(.L_x_1664) ;  /* 0x000000c000007945 */ /* 0x000fe20003800200 */
[----:B------:R-:W-:Y:S02]  /*145f0*/  IMAD.MOV.U32 R0, RZ, RZ, 0x7f ;  /* 0x0000007fff007424 */ /* 0x000fe400078e00ff */
        /* <DEDUP_REMOVED lines=10> */
.L_x_1665:
[----:B------:R-:W-:Y:S05]  /*146a0*/  BSYNC.RECONVERGENT B0 ;  /* 0x0000000000007941 */ /* 0x000fea0003800200 */
.L_x_1664:
[----:B------:R-:W-:-:S05]  /*146b0*/  LOP3.LUT R3, R0, 0x80, R3, 0xf8, !PT ;  /* 0x0000008000037812 */ /* 0x000fca00078ef803 */
[----:B------:R-:W-:Y:S01]  /*146c0*/  STG.E.U8 desc[UR36][R16.64], R3 ;  /* 0x0000000310007986 */ /* 0x000fe2000c101124 */
[----:B------:R-:W-:Y:S05]  /*146d0*/  EXIT ;  /* 0x000000000000794d */ /* 0x000fea0003800000 */
.L_x_1661:
[----:B012345:R-:W-:Y:S01]  /*146e0*/  IMAD.U32 R3, R23, 0x10000, RZ ;  /* 0x0001000017037824 */ /* 0x03ffe200078e00ff */
        /* <DEDUP_REMOVED lines=11> */
.L_x_1667:
[----:B------:R-:W-:Y:S01]  /*147a0*/  IMAD.MOV.U32 R0, RZ, RZ, 0x7f ;  /* 0x0000007fff007424 */ /* 0x000fe200078e00ff */
[----:B------:R-:W-:-:S04]  /*147b0*/  ISETP.GT.U32.AND P0, PT, R2, 0x7f800000, PT ;  /* 0x7f8000000200780c */ /* 0x000fc80003f04070 */
[----:B------:R-:W-:-:S09]  /*147c0*/  SEL R0, R0, 0x7c, P0 ;  /* 0x0000007c00007807 */ /* 0x000fd20000000000 */
.L_x_1668:
[----:B------:R-:W-:Y:S05]  /*147d0*/  BSYNC.RECONVERGENT B0 ;  /* 0x0000000000007941 */ /* 0x000fea0003800200 */
.L_x_1666:
[----:B------:R-:W-:-:S04]  /*147e0*/  SHF.R.U32.HI R3, RZ, 0x18, R3 ;  /* 0x00000018ff037819 */ /* 0x000fc80000011603 */
[----:B------:R-:W-:-:S05]  /*147f0*/  LOP3.LUT R3, R0, 0x80, R3, 0xf8, !PT ;  /* 0x0000008000037812 */ /* 0x000fca00078ef803 */
[----:B------:R-:W-:Y:S01]  /*14800*/  STG.E.U8 desc[UR36][R16.64], R3 ;  /* 0x0000000310007986 */ /* 0x000fe2000c101124 */
[----:B------:R-:W-:Y:S05]  /*14810*/  EXIT ;  /* 0x000000000000794d */ /* 0x000fea0003800000 */
.L_x_1660:
[----:B-----5:R-:W-:Y:S01]  /*14820*/  STG.E.U16 desc[UR36][R16.64], R23 ;  /* 0x0000001710007986 */ /* 0x020fe2000c101524 */
[----:B------:R-:W-:Y:S05]  /*14830*/  EXIT ;  /* 0x000000000000794d */ /* 0x000fea0003800000 */
.L_x_1669:
        /* <DEDUP_REMOVED lines=12> */
.L_x_41865:


//--------------------- .text._ZN2at6native27unrolled_elementwise_kernelIZZZNS0_28launch_masked_scatter_kernelERKNS_10TensorBaseES4_S4_S4_ENKUlvE_clEvENKUlvE9_clEvEUlN3c108BFloat16EblE_St5arrayIPcLm4EELi4E23TrivialOffsetCalculatorILi3EjESD_ILi1EjENS0_6memory12LoadWithCastILi3EEENSG_13StoreWithCastILi1EEEEEviT_T0_T2_T3_T4_T5_ --------------------------
	.section	.text._ZN2at6native27unrolled_elementwise_kernelIZZZNS0_28launch_masked_scatter_kernelERKNS_10TensorBaseES4_S4_S4_ENKUlvE_clEvENKUlvE9_clEvEUlN3c108BFloat16EblE_St5arrayIPcLm4EELi4E23TrivialOffsetCalculatorILi3EjESD_ILi1EjENS0_6memory12LoadWithCastILi3EEENSG_13StoreWithCastILi1EEEEEviT_T0_T2_T3_T4_T5_,"ax",@progbits
	.align	128
        .global         _ZN2at6native27unrolled_elementwise_kernelIZZZNS0_28launch_masked_scatter_kernelERKNS_10TensorBaseES4_S4_S4_ENKUlvE_clEvENKUlvE9_clEvEUlN3c108BFloat16EblE_St5arrayIPcLm4EELi4E23TrivialOffsetCalculatorILi3EjESD_ILi1EjENS0_6memory12LoadWithCastILi3EEENSG_13StoreWithCastILi1EEEEEviT_T0_T2_T3_T4_T5_
        .type           _ZN2at6native27unrolled_elementwise_kernelIZZZNS0_28launch_masked_scatter_kernelERKNS_10TensorBaseES4_S4_S4_ENKUlvE_clEvENKUlvE9_clEvEUlN3c108BFloat16EblE_St5arrayIPcLm4EELi4E23TrivialOffsetCalculatorILi3EjESD_ILi1EjENS0_6memory12LoadWithCastILi3EEENSG_13StoreWithCastILi1EEEEEviT_T0_T2_T3_T4_T5_,@function
        .size           _ZN2at6native27unrolled_elementwise_kernelIZZZNS0_28launch_masked_scatter_kernelERKNS_10TensorBaseES4_S4_S4_ENKUlvE_clEvENKUlvE9_clEvEUlN3c108BFloat16EblE_St5arrayIPcLm4EELi4E23TrivialOffsetCalculatorILi3EjESD_ILi1EjENS0_6memory12LoadWithCastILi3EEENSG_13StoreWithCastILi1EEEEEviT_T0_T2_T3_T4_T5_,(.L_x_41866 - _ZN2at6native27unrolled_elementwise_kernelIZZZNS0_28launch_masked_scatter_kernelERKNS_10TensorBaseES4_S4_S4_ENKUlvE_clEvENKUlvE9_clEvEUlN3c108BFloat16EblE_St5arrayIPcLm4EELi4E23TrivialOffsetCalculatorILi3EjESD_ILi1EjENS0_6memory12LoadWithCastILi3EEENSG_13StoreWithCastILi1EEEEEviT_T0_T2_T3_T4_T5_)
        .other          _ZN2at6native27unrolled_elementwise_kernelIZZZNS0_28launch_masked_scatter_kernelERKNS_10TensorBaseES4_S4_S4_ENKUlvE_clEvENKUlvE9_clEvEUlN3c108BFloat16EblE_St5arrayIPcLm4EELi4E23TrivialOffsetCalculatorILi3EjESD_ILi1EjENS0_6memory12LoadWithCastILi3EEENSG_13StoreWithCastILi1EEEEEviT_T0_T2_T3_T4_T5_,@"STO_CUDA_ENTRY STV_DEFAULT"
_ZN2at6native27unrolled_elementwise_kernelIZZZNS0_28launch_masked_scatter_kernelERKNS_10TensorBaseES4_S4_S4_ENKUlvE_clEvENKUlvE9_clEvEUlN3c108BFloat16EblE_St5arrayIPcLm4EELi4E23TrivialOffsetCalculatorILi3EjESD_ILi1EjENS0_6memory12LoadWithCastILi3EEENSG_13StoreWithCastILi1EEEEEviT_T0_T2_T3_T4_T5_:
.text._ZN2at6native27unrolled_elementwise_kernelIZZZNS0_28launch_masked_scatter_kernelERKNS_10TensorBaseES4_S4_S4_ENKUlvE_clEvENKUlvE9_clEvEUlN3c108BFloat16EblE_St5arrayIPcLm4EELi4E23TrivialOffsetCalculatorILi3EjESD_ILi1EjENS0_6memory12LoadWithCastILi3EEENSG_13StoreWithCastILi1EEEEEviT_T0_T2_T3_T4_T5_:
        /* <DEDUP_REMOVED lines=38> */
.L_x_1675:
[----:B------:R-:W2:Y:S02]  /*0260*/  LDG.E.U8 R4, desc[UR36][R4.64] ;  /* 0x0000002404047981 */ /* 0x000ea4000c1e1100 */
[----:B--2---:R-:W-:-:S04]  /*0270*/  I2FP.F32.U32 R0, R4 ;  /* 0x0000000400007245 */ /* 0x004fc80000201000 */
[----:B------:R-:W-:-:S04]  /*0280*/  F2FP.BF16.F32.PACK_AB R0, RZ, R0 ;  /* 0x00000000ff00723e */ /* 0x000fc800000010ff */
[----:B------:R-:W-:Y:S01]  /*0290*/  PRMT R22, R0, 0x7610, R22 ;  /* 0x0000761000167816 */ /* 0x000fe20000000016 */
[----:B------:R-:W-:Y:S06]  /*02a0*/  BRA `(.L_x_1677) ;  /* 0x0000000c00c47947 */ /* 0x000fec0003800000 */
.L_x_1674:
        /* <DEDUP_REMOVED lines=11> */
.L_x_1679:
[----:B------:R-:W2:Y:S02]  /*0360*/  LDG.E R4, desc[UR36][R4.64] ;  /* 0x0000002404047981 */ /* 0x000ea4000c1e1900 */
[----:B--2---:R-:W-:-:S04]  /*0370*/  I2FP.F32.S32 R0, R4 ;  /* 0x0000000400007245 */ /* 0x004fc80000201400 */
[----:B------:R-:W-:-:S04]  /*0380*/  F2FP.BF16.F32.PACK_AB R0, RZ, R0 ;  /* 0x00000000ff00723e */ /* 0x000fc800000010ff */
[----:B------:R-:W-:Y:S01]  /*0390*/  PRMT R22, R0, 0x7610, R22 ;  /* 0x0000761000167816 */ /* 0x000fe20000000016 */
[----:B------:R-:W-:Y:S06]  /*03a0*/  BRA `(.L_x_1677) ;  /* 0x0000000c00847947 */ /* 0x000fec0003800000 */
.L_x_1678:
[----:B------:R-:W2:Y:S02]  /*03b0*/  LDG.E.U16 R4, desc[UR36][R4.64] ;  /* 0x0000002404047981 */ /* 0x000ea4000c1e1500 */
[----:B--2---:R-:W0:Y:S02]  /*03c0*/  I2F.S16 R0, R4 ;  /* 0x0000000400007306 */ /* 0x004e240000101400 */
[----:B0-----:R-:W-:-:S04]  /*03d0*/  F2FP.BF16.F32.PACK_AB R0, RZ, R0 ;  /* 0x00000000ff00723e */ /* 0x001fc800000010ff */
[----:B------:R-:W-:Y:S01]  /*03e0*/  PRMT R22, R0, 0x7610, R22 ;  /* 0x0000761000167816 */ /* 0x000fe20000000016 */
[----:B------:R-:W-:Y:S06]  /*03f0*/  BRA `(.L_x_1677) ;  /* 0x0000000c00707947 */ /* 0x000fec0003800000 */
.L_x_1673:
        /* <DEDUP_REMOVED lines=9> */
.L_x_1681:
[----:B------:R-:W2:Y:S02]  /*0490*/  LDG.E.U16 R0, desc[UR36][R4.64] ;  /* 0x0000002404007981 */ /* 0x000ea4000c1e1500 */
[----:B--2---:R-:W-:-:S05]  /*04a0*/  HADD2.F32 R0, -RZ, R0.H0_H0 ;  /* 0x20000000ff007230 */ /* 0x004fca0000004100 */
[----:B------:R-:W-:-:S04]  /*04b0*/  F2FP.BF16.F32.PACK_AB R0, RZ, R0 ;  /* 0x00000000ff00723e */ /* 0x000fc800000010ff */
[----:B------:R-:W-:Y:S01]  /*04c0*/  PRMT R22, R0, 0x7610, R22 ;  /* 0x0000761000167816 */ /* 0x000fe20000000016 */
[----:B------:R-:W-:Y:S06]  /*04d0*/  BRA `(.L_x_1677) ;  /* 0x0000000c00387947 */ /* 0x000fec0003800000 */
.L_x_1680:
        /* <DEDUP_REMOVED lines=9> */
.L_x_1683:
[----:B------:R-:W2:Y:S02]  /*0570*/  LDG.E.U16 R4, desc[UR36][R4.64] ;  /* 0x0000002404047981 */ /* 0x000ea4000c1e1500 */
[----:B--2---:R-:W-:-:S05]  /*0580*/  HADD2.F32 R0, -RZ, R4.H0_H0 ;  /* 0x20000004ff007230 */ /* 0x004fca0000004100 */
[----:B------:R-:W-:-:S04]  /*0590*/  F2FP.BF16.F32.PACK_AB R0, RZ, R0 ;  /* 0x00000000ff00723e */ /* 0x000fc800000010ff */
[----:B------:R-:W-:Y:S01]  /*05a0*/  PRMT R22, R0, 0x7610, R22 ;  /* 0x0000761000167816 */ /* 0x000fe20000000016 */
[----:B------:R-:W-:Y:S06]  /*05b0*/  BRA `(.L_x_1677) ;  /* 0x0000000c00007947 */ /* 0x000fec0003800000 */
.L_x_1682:
        /* <DEDUP_REMOVED lines=9> */
.L_x_1672:
        /* <DEDUP_REMOVED lines=14> */
.L_x_1686:
        /* <DEDUP_REMOVED lines=9> */
.L_x_1685:
        /* <DEDUP_REMOVED lines=27> */
.L_x_1688:
        /* <DEDUP_REMOVED lines=12> */
[----:B------:R-:W-:-:S04]  /*0a30*/  F2FP.BF16.F32.PACK_AB R0, RZ, R0 ;  /* 0x00000000ff00723e */ /* 0x000fc800000010ff */
[----:B------:R-:W-:Y:S01]  /*0a40*/  PRMT R22, R0, 0x7610, R22 ;  /* 0x0000761000167816 */ /* 0x000fe20000000016 */
[----:B------:R-:W-:Y:S06]  /*0a50*/  BRA `(.L_x_1677) ;  /* 0x0000000400d87947 */ /* 0x000fec0003800000 */
.L_x_1687:
[----:B------:R0:W5:Y:S01]  /*0a60*/  LDG.E.U16 R22, desc[UR36][R4.64] ;  /* 0x0000002404167981 */ /* 0x000162000c1e1500 */
[----:B------:R-:W-:Y:S05]  /*0a70*/  BRA `(.L_x_1677) ;  /* 0x0000000400d07947 */ /* 0x000fea0003800000 */
.L_x_1684:
        /* <DEDUP_REMOVED lines=13> */
.L_x_1691:
        /* <DEDUP_REMOVED lines=21> */
.L_x_1695:
[----:B------:R-:W-:Y:S05]  /*0ca0*/  BSYNC.RECONVERGENT B1 ;  /* 0x0000000000017941 */ /* 0x000fea0003800200 */
.L_x_1694:
[----:B------:R-:W-:Y:S01]  /*0cb0*/  IMAD.SHL.U32 R0, R0, 0x100000, RZ ;  /* 0x0010000000007824 */ /* 0x000fe200078e00ff */
[----:B------:R-:W-:-:S04]  /*0cc0*/  LEA R3, R3, 0x3b800000, 0x17 ;  /* 0x3b80000003037811 */ /* 0x000fc800078eb8ff */
[----:B------:R-:W-:-:S07]  /*0cd0*/  LOP3.LUT R0, R3, R0, R7, 0xfe, !PT ;  /* 0x0000000003007212 */ /* 0x000fce00078efe07 */
.L_x_1693:
[----:B------:R-:W-:Y:S05]  /*0ce0*/  BSYNC.RECONVERGENT B0 ;  /* 0x0000000000007941 */ /* 0x000fea0003800200 */
.L_x_1692:
[----:B------:R-:W-:-:S04]  /*0cf0*/  F2FP.BF16.F32.PACK_AB R0, RZ, R0 ;  /* 0x00000000ff00723e */ /* 0x000fc800000010ff */
[----:B------:R-:W-:Y:S01]  /*0d00*/  PRMT R22, R0, 0x7610, R22 ;  /* 0x0000761000167816 */ /* 0x000fe20000000016 */
[----:B------:R-:W-:Y:S06]  /*0d10*/  BRA `(.L_x_1677) ;  /* 0x0000000400287947 */ /* 0x000fec0003800000 */
.L_x_1690:
        /* <DEDUP_REMOVED lines=21> */
.L_x_1699:
[----:B------:R-:W-:Y:S05]  /*0e70*/  BSYNC.RECONVERGENT B1 ;  /* 0x0000000000017941 */ /* 0x000fea0003800200 */
.L_x_1698:
[----:B------:R-:W-:Y:S01]  /*0e80*/  IMAD.SHL.U32 R0, R0, 0x200000, RZ ;  /* 0x0020000000007824 */ /* 0x000fe200078e00ff */
[----:B------:R-:W-:-:S04]  /*0e90*/  LEA R3, R3, 0x37800000, 0x17 ;  /* 0x3780000003037811 */ /* 0x000fc800078eb8ff */
[----:B------:R-:W-:-:S07]  /*0ea0*/  LOP3.LUT R0, R3, R0, R7, 0xfe, !PT ;  /* 0x0000000003007212 */ /* 0x000fce00078efe07 */
.L_x_1697:
[----:B------:R-:W-:Y:S05]  /*0eb0*/  BSYNC.RECONVERGENT B0 ;  /* 0x0000000000007941 */ /* 0x000fea0003800200 */
.L_x_1696:
[----:B------:R-:W-:-:S04]  /*0ec0*/  F2FP.BF16.F32.PACK_AB R0, RZ, R0 ;  /* 0x00000000ff00723e */ /* 0x000fc800000010ff */
[----:B------:R-:W-:Y:S01]  /*0ed0*/  PRMT R22, R0, 0x7610, R22 ;  /* 0x0000761000167816 */ /* 0x000fe20000000016 */
[----:B------:R-:W-:Y:S06]  /*0ee0*/  BRA `(.L_x_1677) ;  /* 0x0000000000b47947 */ /* 0x000fec0003800000 */
.L_x_1689:
[----:B------:R-:W-:-:S09]  /*0ef0*/  UISETP.NE.AND UP0, UPT, UR4, 0x1c, UPT ;  /* 0x0000001c0400788c */ /* 0x000fd2000bf05270 */
[----:B------:R-:W-:Y:S05]  /*0f00*/  BRA.U !UP0, `(.L_x_1700) ;  /* 0x00000001089c7547 */ /* 0x000fea000b800000 */
[----:B------:R-:W-:-:S09]  /*0f10*/  UISETP.NE.AND UP0, UPT, UR4, 0x1d, UPT ;  /* 0x0000001d0400788c */ /* 0x000fd2000bf05270 */
[----:B------:R-:W-:Y:S05]  /*0f20*/  BRA.U !UP0, `(.L_x_1701) ;  /* 0x0000000108807547 */ /* 0x000fea000b800000 */
[----:B------:R-:W-:-:S09]  /*0f30*/  UISETP.NE.AND UP0, UPT, UR4, 0x2c, UPT ;  /* 0x0000002c0400788c */ /* 0x000fd2000bf05270 */
[----:B------:R-:W-:Y:S05]  /*0f40*/  BRA.U !UP0, `(.L_x_1702) ;  /* 0x0000000108487547 */ /* 0x000fea000b800000 */
.L_x_1676:
        /* <DEDUP_REMOVED lines=16> */
.L_x_1703:
[----:B------:R-:W-:Y:S01]  /*1050*/  PRMT R22, RZ, 0x7610, R22 ;  /* 0x00007610ff167816 */ /* 0x000fe20000000016 */
[----:B------:R-:W-:Y:S06]  /*1060*/  BRA `(.L_x_1677) ;  /* 0x0000000000547947 */ /* 0x000fec0003800000 */
.L_x_1702:
        /* <DEDUP_REMOVED lines=8> */
.L_x_1705:
[----:B------:R-:W-:Y:S05]  /*10f0*/  BSYNC.RECONVERGENT B0 ;  /* 0x0000000000007941 */ /* 0x000fea0003800200 */
.L_x_1704:
[----:B------:R-:W-:-:S04]  /*1100*/  F2FP.BF16.F32.PACK_AB R0, RZ, R0 ;  /* 0x00000000ff00723e */ /* 0x000fc800000010ff */
[----:B------:R-:W-:Y:S01]  /*1110*/  PRMT R22, R0, 0x7610, R22 ;  /* 0x0000761000167816 */ /* 0x000fe20000000016 */
[----:B------:R-:W-:Y:S06]  /*1120*/  BRA `(.L_x_1677) ;  /* 0x0000000000247947 */ /* 0x000fec0003800000 */
.L_x_1701:
[----:B------:R-:W2:Y:S02]  /*1130*/  LDG.E.64 R4, desc[UR36][R4.64] ;  /* 0x0000002404047981 */ /* 0x000ea4000c1e1b00 */
[----:B--2---:R-:W0:Y:S02]  /*1140*/  I2F.U64 R0, R4 ;  /* 0x0000000400007312 */ /* 0x004e240000301000 */
[----:B0-----:R-:W-:-:S04]  /*1150*/  F2FP.BF16.F32.PACK_AB R0, RZ, R0 ;  /* 0x00000000ff00723e */ /* 0x001fc800000010ff */
[----:B------:R-:W-:Y:S01]  /*1160*/  PRMT R22, R0, 0x7610, R22 ;  /* 0x0000761000167816 */ /* 0x000fe20000000016 */
[----:B------:R-:W-:Y:S06]  /*1170*/  BRA `(.L_x_1677) ;  /* 0x0000000000107947 */ /* 0x000fec0003800000 */
.L_x_1700:
[----:B------:R-:W2:Y:S02]  /*1180*/  LDG.E R4, desc[UR36][R4.64] ;  /* 0x0000002404047981 */ /* 0x000ea4000c1e1900 */
[----:B--2---:R-:W-:-:S04]  /*1190*/  I2FP.F32.U32 R0, R4 ;  /* 0x0000000400007245 */ /* 0x004fc80000201000 */
[----:B------:R-:W-:-:S04]  /*11a0*/  F2FP.BF16.F32.PACK_AB R0, RZ, R0 ;  /* 0x00000000ff00723e */ /* 0x000fc800000010ff */
[----:B------:R-:W-:-:S07]  /*11b0*/  PRMT R22, R0, 0x7610, R22 ;  /* 0x0000761000167816 */ /* 0x000fce0000000016 */
.L_x_1677:
[----:B0-----:R-:W0:Y:S01]  /*11c0*/  LDC.64 R4, c[0x0][0x3a8] ;  /* 0x0000ea00ff047b82 */ /* 0x001e220000000a00 */
        /* <DEDUP_REMOVED lines=20> */
.L_x_1710:
[----:B------:R-:W2:Y:S02]  /*1310*/  LDG.E.U8 R4, desc[UR36][R4.64] ;  /* 0x0000002404047981 */ /* 0x000ea4000c1e1100 */
[----:B--2---:R-:W-:-:S04]  /*1320*/  ISETP.NE.AND P0, PT, R4, RZ, PT ;  /* 0x000000ff0400720c */ /* 0x004fc80003f05270 */
[----:B------:R-:W-:Y:S01]  /*1330*/  P2R R23, PR, RZ, 0x1 ;  /* 0x00000001ff177803 */ /* 0x000fe20000000000 */
[----:B------:R-:W-:Y:S08]  /*1340*/  BRA `(.L_x_1712) ;  /* 0x0000000800847947 */ /* 0x000ff00003800000 */
.L_x_1709:
        /* <DEDUP_REMOVED lines=11> */
.L_x_1714:
[----:B------:R-:W2:Y:S02]  /*1400*/  LDG.E R4, desc[UR36][R4.64] ;  /* 0x0000002404047981 */ /* 0x000ea4000c1e1900 */
[----:B--2---:R-:W-:-:S04]  /*1410*/  ISETP.NE.AND P0, PT, R4, RZ, PT ;  /* 0x000000ff0400720c */ /* 0x004fc80003f05270 */
[----:B------:R-:W-:Y:S01]  /*1420*/  P2R R23, PR, RZ, 0x1 ;  /* 0x00000001ff177803 */ /* 0x000fe20000000000 */
[----:B------:R-:W-:Y:S08]  /*1430*/  BRA `(.L_x_1712) ;  /* 0x0000000800487947 */ /* 0x000ff00003800000 */
.L_x_1713:
[----:B------:R-:W2:Y:S02]  /*1440*/  LDG.E.U16 R4, desc[UR36][R4.64] ;  /* 0x0000002404047981 */ /* 0x000ea4000c1e1500 */
[----:B--2---:R-:W-:-:S04]  /*1450*/  ISETP.NE.AND P0, PT, R4, RZ, PT ;  /* 0x000000ff0400720c */ /* 0x004fc80003f05270 */
[----:B------:R-:W-:Y:S01]  /*1460*/  P2R R23, PR, RZ, 0x1 ;  /* 0x00000001ff177803 */ /* 0x000fe20000000000 */
[----:B------:R-:W-:Y:S08]  /*1470*/  BRA `(.L_x_1712) ;  /* 0x0000000800387947 */ /* 0x000ff00003800000 */
.L_x_1708:
        /* <DEDUP_REMOVED lines=10> */
.L_x_1716:
[----:B------:R-:W2:Y:S02]  /*1520*/  LDG.E.U16 R0, desc[UR36][R4.64] ;  /* 0x0000002404007981 */ /* 0x000ea4000c1e1500 */
[----:B--2---:R-:W-:-:S05]  /*1530*/  HADD2.F32 R0, -RZ, R0.H0_H0 ;  /* 0x20000000ff007230 */ /* 0x004fca0000004100 */
[----:B------:R-:W-:-:S04]  /*1540*/  FSETP.NEU.FTZ.AND P0, PT, R0, RZ, PT ;  /* 0x000000ff0000720b */ /* 0x000fc80003f1d000 */
[----:B------:R-:W-:Y:S01]  /*1550*/  P2R R23, PR, RZ, 0x1 ;  /* 0x00000001ff177803 */ /* 0x000fe20000000000 */
[----:B------:R-:W-:Y:S08]  /*1560*/  BRA `(.L_x_1712) ;  /* 0x0000000400fc7947 */ /* 0x000ff00003800000 */
.L_x_1715:
        /* <DEDUP_REMOVED lines=12> */
.L_x_1718:
        /* <DEDUP_REMOVED lines=10> */
.L_x_1717:
[----:B------:R-:W2:Y:S02]  /*16d0*/  LDG.E.64 R4, desc[UR36][R4.64] ;  /* 0x0000002404047981 */ /* 0x000ea4000c1e1b00 */
[----:B--2---:R-:W-:-:S06]  /*16e0*/  DSETP.NEU.AND P0, PT, R4, RZ, PT ;  /* 0x000000ff0400722a */ /* 0x004fcc0003f0d000 */
[----:B------:R-:W-:Y:S01]  /*16f0*/  P2R R23, PR, RZ, 0x1 ;  /* 0x00000001ff177803 */ /* 0x000fe20000000000 */
[----:B------:R-:W-:Y:S07]  /*1700*/  BRA `(.L_x_1712) ;  /* 0x0000000400947947 */ /* 0x000fee0003800000 */
.L_x_1707:
        /* <DEDUP_REMOVED lines=12> */
.L_x_1721:
[----:B------:R-:W2:Y:S02]  /*17d0*/  LDG.E.128 R4, desc[UR36][R4.64] ;  /* 0x0000002404047981 */ /* 0x000ea4000c1e1d00 */
[----:B--2---:R-:W-:-:S06]  /*17e0*/  DSETP.NEU.AND P0, PT, R6, RZ, PT ;  /* 0x000000ff0600722a */ /* 0x004fcc0003f0d000 */
[----:B------:R-:W-:-:S06]  /*17f0*/  DSETP.NEU.OR P0, PT, R4, RZ, P0 ;  /* 0x000000ff0400722a */ /* 0x000fcc000070d400 */
[----:B------:R-:W-:Y:S01]  /*1800*/  P2R R23, PR, RZ, 0x1 ;  /* 0x00000001ff177803 */ /* 0x000fe20000000000 */
[----:B------:R-:W-:Y:S07]  /*1810*/  BRA `(.L_x_1712) ;  /* 0x0000000400507947 */ /* 0x000fee0003800000 */
.L_x_1720:
        /* <DEDUP_REMOVED lines=10> */
.L_x_1723:
        /* <DEDUP_REMOVED lines=12> */
.L_x_1722:
[----:B------:R-:W2:Y:S02]  /*1980*/  LDG.E.U16 R0, desc[UR36][R4.64] ;  /* 0x0000002404007981 */ /* 0x000ea4000c1e1500 */
[----:B--2---:R-:W-:-:S05]  /*1990*/  IMAD.U32 R0, R0, 0x10000, RZ ;  /* 0x0001000000007824 */ /* 0x004fca00078e00ff */
[----:B------:R-:W-:-:S04]  /*19a0*/  FSETP.NEU.FTZ.AND P0, PT, R0, RZ, PT ;  /* 0x000000ff0000720b */ /* 0x000fc80003f1d000 */
[----:B------:R-:W-:Y:S01]  /*19b0*/  P2R R23, PR, RZ, 0x1 ;  /* 0x00000001ff177803 */ /* 0x000fe20000000000 */
[----:B------:R-:W-:Y:S08]  /*19c0*/  BRA `(.L_x_1712) ;  /* 0x0000000000e47947 */ /* 0x000ff00003800000 */
.L_x_1719:
        /* <DEDUP_REMOVED lines=12> */
.L_x_1726:
[----:B------:R-:W2:Y:S02]  /*1a90*/  LDG.E.U8 R4, desc[UR36][R4.64] ;  /* 0x0000002404047981 */ /* 0x000ea4000c1e1100 */
[----:B--2---:R-:W-:-:S04]  /*1aa0*/  ISETP.NE.AND P0, PT, R4, RZ, PT ;  /* 0x000000ff0400720c */ /* 0x004fc80003f05270 */
[----:B------:R-:W-:Y:S01]  /*1ab0*/  P2R R23, PR, RZ, 0x1 ;  /* 0x00000001ff177803 */ /* 0x000fe20000000000 */
[----:B------:R-:W-:Y:S08]  /*1ac0*/  BRA `(.L_x_1712) ;  /* 0x0000000000a47947 */ /* 0x000ff00003800000 */
.L_x_1725:
[----:B------:R-:W2:Y:S02]  /*1ad0*/  LDG.E.U8 R4, desc[UR36][R4.64] ;  /* 0x0000002404047981 */ /* 0x000ea4000c1e1100 */
[----:B--2---:R-:W-:-:S04]  /*1ae0*/  ISETP.NE.AND P0, PT, R4, RZ, PT ;  /* 0x000000ff0400720c */ /* 0x004fc80003f05270 */
[----:B------:R-:W-:Y:S01]  /*1af0*/  P2R R23, PR, RZ, 0x1 ;  /* 0x00000001ff177803 */ /* 0x000fe20000000000 */
[----:B------:R-:W-:Y:S08]  /*1b00*/  BRA `(.L_x_1712) ;  /* 0x0000000000947947 */ /* 0x000ff00003800000 */
.L_x_1724:
[----:B------:R-:W-:-:S09]  /*1b10*/  UISETP.NE.AND UP0, UPT, UR4, 0x1c, UPT ;  /* 0x0000001c0400788c */ /* 0x000fd2000bf05270 */
[----:B------:R-:W-:Y:S05]  /*1b20*/  BRA.U !UP0, `(.L_x_1727) ;  /* 0x0000000108807547 */ /* 0x000fea000b800000 */
[----:B------:R-:W-:-:S09]  /*1b30*/  UISETP.NE.AND UP0, UPT, UR4, 0x1d, UPT ;  /* 0x0000001d0400788c */ /* 0x000fd2000bf05270 */
[----:B------:R-:W-:Y:S05]  /*1b40*/  BRA.U !UP0, `(.L_x_1728) ;  /* 0x0000000108647547 */ /* 0x000fea000b800000 */
[----:B------:R-:W-:-:S09]  /*1b50*/  UISETP.NE.AND UP0, UPT, UR4, 0x2c, UPT ;  /* 0x0000002c0400788c */ /* 0x000fd2000bf05270 */
[----:B------:R-:W-:Y:S05]  /*1b60*/  BRA.U !UP0, `(.L_x_1729) ;  /* 0x00000001084c7547 */ /* 0x000fea000b800000 */
.L_x_1711:
        /* <DEDUP_REMOVED lines=16> */
.L_x_1730:
[----:B------:R-:W-:-:S04]  /*1c70*/  PLOP3.LUT P0, PT, PT, PT, PT, 0x8, 0x80 ;  /* 0x000000000080781c */ /* 0x000fc80003f0e170 */
[----:B------:R-:W-:Y:S01]  /*1c80*/  P2R R23, PR, RZ, 0x1 ;  /* 0x00000001ff177803 */ /* 0x000fe20000000000 */
[----:B------:R-:W-:Y:S08]  /*1c90*/  BRA `(.L_x_1712) ;  /* 0x0000000000307947 */ /* 0x000ff00003800000 */
.L_x_1729:
[----:B------:R-:W2:Y:S02]  /*1ca0*/  LDG.E.U8 R4, desc[UR36][R4.64] ;  /* 0x0000002404047981 */ /* 0x000ea4000c1e1100 */
[----:B--2---:R-:W-:-:S04]  /*1cb0*/  ISETP.NE.AND P0, PT, R4, RZ, PT ;  /* 0x000000ff0400720c */ /* 0x004fc80003f05270 */
[----:B------:R-:W-:Y:S01]  /*1cc0*/  P2R R23, PR, RZ, 0x1 ;  /* 0x00000001ff177803 */ /* 0x000fe20000000000 */
[----:B------:R-:W-:Y:S08]  /*1cd0*/  BRA `(.L_x_1712) ;  /* 0x0000000000207947 */ /* 0x000ff00003800000 */
.L_x_1728:
[----:B------:R-:W2:Y:S02]  /*1ce0*/  LDG.E.64 R4, desc[UR36][R4.64] ;  /* 0x0000002404047981 */ /* 0x000ea4000c1e1b00 */
[----:B--2---:R-:W-:-:S04]  /*1cf0*/  ISETP.NE.U32.AND P0, PT, R4, RZ, PT ;  /* 0x000000ff0400720c */ /* 0x004fc80003f05070 */
[----:B------:R-:W-:-:S04]  /*1d00*/  ISETP.NE.AND.EX P0, PT, R5, RZ, PT, P0 ;  /* 0x000000ff0500720c */ /* 0x000fc80003f05300 */
[----:B------:R-:W-:Y:S01]  /*1d10*/  P2R R23, PR, RZ, 0x1 ;  /* 0x00000001ff177803 */ /* 0x000fe20000000000 */
[----:B------:R-:W-:Y:S08]  /*1d20*/  BRA `(.L_x_1712) ;  /* 0x00000000000c7947 */ /* 0x000ff00003800000 */
.L_x_1727:
[----:B------:R-:W2:Y:S02]  /*1d30*/  LDG.E R4, desc[UR36][R4.64] ;  /* 0x0000002404047981 */ /* 0x000ea4000c1e1900 */
[----:B--2---:R-:W-:-:S04]  /*1d40*/  ISETP.NE.AND P0, PT, R4, RZ, PT ;  /* 0x000000ff0400720c */ /* 0x004fc80003f05270 */
[----:B------:R-:W-:-:S09]  /*1d50*/  P2R R23, PR, RZ, 0x1 ;  /* 0x00000001ff177803 */ /* 0x000fd20000000000 */
.L_x_1712:
[----:B------:R-:W-:Y:S05]  /*1d60*/  BSYNC.RECONVERGENT B6 ;  /* 0x0000000000067941 */ /* 0x000fea0003800200 */
.L_x_1706:
        /* <DEDUP_REMOVED lines=19> */
.L_x_1734:
[----:B------:R0:W5:Y:S01]  /*1ea0*/  LDG.E.U8 R16, desc[UR36][R4.64] ;  /* 0x0000002404107981 */ /* 0x000162000c1e1100 */
[----:B------:R-:W-:Y:S01]  /*1eb0*/  IMAD.MOV.U32 R17, RZ, RZ, RZ ;  /* 0x000000ffff117224 */ /* 0x000fe200078e00ff */
[----:B------:R-:W-:Y:S06]  /*1ec0*/  BRA `(.L_x_1736) ;  /* 0x0000000c00447947 */ /* 0x000fec0003800000 */
.L_x_1733:
        /* <DEDUP_REMOVED lines=8> */
.L_x_1738:
[----:B------:R-:W2:Y:S02]  /*1f50*/  LDG.E R16, desc[UR36][R4.64] ;  /* 0x0000002404107981 */ /* 0x000ea4000c1e1900 */
[----:B--2---:R-:W-:Y:S01]  /*1f60*/  SHF.R.S32.HI R17, RZ, 0x1f, R16 ;  /* 0x0000001fff117819 */ /* 0x004fe20000011410 */
[----:B------:R-:W-:Y:S06]  /*1f70*/  BRA `(.L_x_1736) ;  /* 0x0000000c00187947 */ /* 0x000fec0003800000 */
.L_x_1737:
[----:B------:R-:W2:Y:S02]  /*1f80*/  LDG.E.S16 R16, desc[UR36][R4.64] ;  /* 0x0000002404107981 */ /* 0x000ea4000c1e1700 */
[----:B--2---:R-:W-:Y:S01]  /*1f90*/  SHF.R.S32.HI R17, RZ, 0x1f, R16 ;  /* 0x0000001fff117819 */ /* 0x004fe20000011410 */
[----:B------:R-:W-:Y:S06]  /*1fa0*/  BRA `(.L_x_1736) ;  /* 0x0000000c000c7947 */ /* 0x000fec0003800000 */
.L_x_1732:
        /* <DEDUP_REMOVED lines=9> */
.L_x_1740:
[----:B------:R-:W2:Y:S02]  /*2040*/  LDG.E.U16 R4, desc[UR36][R4.64] ;  /* 0x0000002404047981 */ /* 0x000ea4000c1e1500 */
[----:B--2---:R-:W-:-:S06]  /*2050*/  HADD2.F32 R16, -RZ, R4.H0_H0 ;  /* 0x20000004ff107230 */ /* 0x004fcc0000004100 */
[----:B------:R-:W0:Y:S01]  /*2060*/  F2I.S64.TRUNC R16, R16 ;  /* 0x0000001000107311 */ /* 0x000e22000020d900 */
[----:B------:R-:W-:Y:S05]  /*2070*/  BRA `(.L_x_1736) ;  /* 0x0000000800d87947 */ /* 0x000fea0003800000 */
.L_x_1739:
        /* <DEDUP_REMOVED lines=9> */
.L_x_1742:
[----:B------:R-:W2:Y:S02]  /*2110*/  LDG.E.U16 R4, desc[UR36][R4.64] ;  /* 0x0000002404047981 */ /* 0x000ea4000c1e1500 */
[----:B--2---:R-:W-:-:S06]  /*2120*/  HADD2.F32 R16, -RZ, R4.H0_H0 ;  /* 0x20000004ff107230 */ /* 0x004fcc0000004100 */
[----:B------:R-:W0:Y:S01]  /*2130*/  F2I.S64.TRUNC R16, R16 ;  /* 0x0000001000107311 */ /* 0x000e22000020d900 */
[----:B------:R-:W-:Y:S05]  /*2140*/  BRA `(.L_x_1736) ;  /* 0x0000000800a47947 */ /* 0x000fea0003800000 */
.L_x_1741:
[----:B------:R-:W2:Y:S02]  /*2150*/  LDG.E.64 R4, desc[UR36][R4.64] ;  /* 0x0000002404047981 */ /* 0x000ea4000c1e1b00 */
[----:B--2---:R0:W1:Y:S01]  /*2160*/  F2I.S64.F64.TRUNC R16, R4 ;  /* 0x0000000400107311 */ /* 0x004062000030d900 */
[----:B------:R-:W-:Y:S05]  /*2170*/  BRA `(.L_x_1736) ;  /* 0x0000000800987947 */ /* 0x000fea0003800000 */
.L_x_1731:
        /* <DEDUP_REMOVED lines=13> */
.L_x_1745:
[----:B------:R-:W2:Y:S02]  /*2250*/  LDG.E.64 R4, desc[UR36][R4.64] ;  /* 0x0000002404047981 */ /* 0x000ea4000c1e1b00 */
[----:B--2---:R0:W1:Y:S01]  /*2260*/  F2I.S64.F64.TRUNC R16, R4 ;  /* 0x0000000400107311 */ /* 0x004062000030d900 */
[----:B------:R-:W-:Y:S05]  /*2270*/  BRA `(.L_x_1736) ;  /* 0x0000000800587947 */ /* 0x000fea0003800000 */
.L_x_1744:
        /* <DEDUP_REMOVED lines=26> */
.L_x_1747:
        /* <DEDUP_REMOVED lines=14> */
.L_x_1746:
[----:B------:R-:W2:Y:S02]  /*2500*/  LDG.E.U16 R16, desc[UR36][R4.64] ;  /* 0x0000002404107981 */ /* 0x000ea4000c1e1500 */
[----:B--2---:R-:W-:-:S06]  /*2510*/  IMAD.U32 R16, R16, 0x10000, RZ ;  /* 0x0001000010107824 */ /* 0x004fcc00078e00ff */
[----:B------:R-:W0:Y:S01]  /*2520*/  F2I.S64.TRUNC R16, R16 ;  /* 0x0000001000107311 */ /* 0x000e22000020d900 */
[----:B------:R-:W-:Y:S05]  /*2530*/  BRA `(.L_x_1736) ;  /* 0x0000000400a87947 */ /* 0x000fea0003800000 */
.L_x_1743:
        /* <DEDUP_REMOVED lines=11> */
.L_x_1750:
        /* <DEDUP_REMOVED lines=21> */
.L_x_1754:
[----:B------:R-:W-:Y:S05]  /*2740*/  BSYNC.RECONVERGENT B1 ;  /* 0x0000000000017941 */ /* 0x000fea0003800200 */
.L_x_1753:
[----:B------:R-:W-:Y:S01]  /*2750*/  IMAD.SHL.U32 R0, R0, 0x100000, RZ ;  /* 0x0010000000007824 */ /* 0x000fe200078e00ff */
[----:B------:R-:W-:-:S04]  /*2760*/  LEA R3, R3, 0x3b800000, 0x17 ;  /* 0x3b80000003037811 */ /* 0x000fc800078eb8ff */
[----:B------:R-:W-:-:S07]  /*2770*/  LOP3.LUT R16, R3, R0, R7, 0xfe, !PT ;  /* 0x0000000003107212 */ /* 0x000fce00078efe07 */
.L_x_1752:
[----:B------:R-:W-:Y:S05]  /*2780*/  BSYNC.RECONVERGENT B0 ;  /* 0x0000000000007941 */ /* 0x000fea0003800200 */
.L_x_1751:
[----:B------:R-:W1:Y:S01]  /*2790*/  F2I.S64.TRUNC R16, R16 ;  /* 0x0000001000107311 */ /* 0x000e62000020d900 */
[----:B------:R-:W-:Y:S05]  /*27a0*/  BRA `(.L_x_1736) ;  /* 0x00000004000c7947 */ /* 0x000fea0003800000 */
.L_x_1749:
        /* <DEDUP_REMOVED lines=21> */
.L_x_1758:
[----:B------:R-:W-:Y:S05]  /*2900*/  BSYNC.RECONVERGENT B1 ;  /* 0x0000000000017941 */ /* 0x000fea0003800200 */
.L_x_1757:
[----:B------:R-:W-:Y:S01]  /*2910*/  IMAD.SHL.U32 R0, R0, 0x200000, RZ ;  /* 0x0020000000007824 */ /* 0x000fe200078e00ff */
[----:B------:R-:W-:-:S04]  /*2920*/  LEA R3, R3, 0x37800000, 0x17 ;  /* 0x3780000003037811 */ /* 0x000fc800078eb8ff */
[----:B------:R-:W-:-:S07]  /*2930*/  LOP3.LUT R16, R3, R0, R7, 0xfe, !PT ;  /* 0x0000000003107212 */ /* 0x000fce00078efe07 */
.L_x_1756:
[----:B------:R-:W-:Y:S05]  /*2940*/  BSYNC.RECONVERGENT B0 ;  /* 0x0000000000007941 */ /* 0x000fea0003800200 */
.L_x_1755:
[----:B------:R-:W0:Y:S01]  /*2950*/  F2I.S64.TRUNC R16, R16 ;  /* 0x0000001000107311 */ /* 0x000e22000020d900 */
[----:B------:R-:W-:Y:S05]  /*2960*/  BRA `(.L_x_1736) ;  /* 0x00000000009c7947 */ /* 0x000fea0003800000 */
.L_x_1748:
[----:B------:R-:W-:-:S09]  /*2970*/  UISETP.NE.AND UP0, UPT, UR4, 0x1c, UPT ;  /* 0x0000001c0400788c */ /* 0x000fd2000bf05270 */
[----:B------:R-:W-:Y:S05]  /*2980*/  BRA.U !UP0, `(.L_x_1759) ;  /* 0x00000001088c7547 */ /* 0x000fea000b800000 */
[----:B------:R-:W-:-:S09]  /*2990*/  UISETP.NE.AND UP0, UPT, UR4, 0x1d, UPT ;  /* 0x0000001d0400788c */ /* 0x000fd2000bf05270 */
[----:B------:R-:W-:Y:S05]  /*29a0*/  BRA.U !UP0, `(.L_x_1760) ;  /* 0x00000001087c7547 */ /* 0x000fea000b800000 */
[----:B------:R-:W-:-:S09]  /*29b0*/  UISETP.NE.AND UP0, UPT, UR4, 0x2c, UPT ;  /* 0x0000002c0400788c */ /* 0x000fd2000bf05270 */
[----:B------:R-:W-:Y:S05]  /*29c0*/  BRA.U !UP0, `(.L_x_1761) ;  /* 0x0000000108487547 */ /* 0x000fea000b800000 */
.L_x_1735:
        /* <DEDUP_REMOVED lines=16> */
.L_x_1762:
[----:B------:R-:W-:Y:S01]  /*2ad0*/  CS2R R16, SRZ ;  /* 0x0000000000107805 */ /* 0x000fe2000001ff00 */
[----:B------:R-:W-:Y:S06]  /*2ae0*/  BRA `(.L_x_1736) ;  /* 0x00000000003c7947 */ /* 0x000fec0003800000 */
.L_x_1761:
        /* <DEDUP_REMOVED lines=8> */
.L_x_1764:
[----:B------:R-:W-:Y:S05]  /*2b70*/  BSYNC.RECONVERGENT B0 ;  /* 0x0000000000007941 */ /* 0x000fea0003800200 */
.L_x_1763:
[----:B------:R-:W0:Y:S01]  /*2b80*/  F2I.S64.TRUNC R16, R16 ;  /* 0x0000001000107311 */ /* 0x000e22000020d900 */
[----:B------:R-:W-:Y:S05]  /*2b90*/  BRA `(.L_x_1736) ;  /* 0x0000000000107947 */ /* 0x000fea0003800000 */
.L_x_1760:
[----:B------:R4:W5:Y:S01]  /*2ba0*/  LDG.E.64 R16, desc[UR36][R4.64] ;  /* 0x0000002404107981 */ /* 0x000962000c1e1b00 */
[----:B------:R-:W-:Y:S05]  /*2bb0*/  BRA `(.L_x_1736) ;  /* 0x0000000000087947 */ /* 0x000fea0003800000 */
.L_x_1759:
[----:B------:R3:W5:Y:S01]  /*2bc0*/  LDG.E R16, desc[UR36][R4.64] ;  /* 0x0000002404107981 */ /* 0x000762000c1e1900 */
[----:B------:R-:W-:-:S07]  /*2bd0*/  IMAD.MOV.U32 R17, RZ, RZ, RZ ;  /* 0x000000ffff117224 */ /* 0x000fce00078e00ff */
.L_x_1736:
[----:B------:R-:W-:Y:S01]  /*2be0*/  ISETP.NE.AND P0, PT, R23, RZ, PT ;  /* 0x000000ff1700720c */ /* 0x000fe20003f05270 */
[----:B------:R-:W-:-:S03]  /*2bf0*/  VIADD R25, R19, 0x80 ;  /* 0x0000008013197836 */ /* 0x000fc60000000000 */
[----:B------:R-:W-:-:S04]  /*2c00*/  PLOP3.LUT P0, PT, P0, PT, PT, 0x8, 0x80 ;  /* 0x000000000080781c */ /* 0x000fc8000070e170 */
[----:B------:R-:W-:-:S09]  /*2c10*/  P2R R24, PR, RZ, 0x1 ;  /* 0x00000001ff187803 */ /* 0x000fd20000000000 */
.L_x_1671:
[----:B------:R-:W-:Y:S05]  /*2c20*/  BSYNC.RECONVERGENT B7 ;  /* 0x0000000000077941 */ /* 0x000fea0003800200 */
.L_x_1670:
        /* <DEDUP_REMOVED lines=29> */
.L_x_1770:
[----:B------:R-:W2:Y:S02]  /*2e00*/  LDG.E.U8 R4, desc[UR36][R4.64] ;  /* 0x0000002404047981 */ /* 0x000ea4000c1e1100 */
[----:B--2---:R-:W-:-:S04]  /*2e10*/  I2FP.F32.U32 R0, R4 ;  /* 0x0000000400007245 */ /* 0x004fc80000201000 */
[----:B------:R-:W-:-:S04]  /*2e20*/  F2FP.BF16.F32.PACK_AB R0, RZ, R0 ;  /* 0x00000000ff00723e */ /* 0x000fc800000010ff */
[----:B------:R-:W-:Y:S01]  /*2e30*/  PRMT R23, R0, 0x7610, R23 ;  /* 0x0000761000177816 */ /* 0x000fe20000000017 */
[----:B------:R-:W-:Y:S06]  /*2e40*/  BRA `(.L_x_1772) ;  /* 0x0000000c00c47947 */ /* 0x000fec0003800000 */
.L_x_1769:
        /* <DEDUP_REMOVED lines=11> */
.L_x_1774:
[----:B------:R-:W2:Y:S02]  /*2f00*/  LDG.E R4, desc[UR36][R4.64] ;  /* 0x0000002404047981 */ /* 0x000ea4000c1e1900 */
[----:B--2---:R-:W-:-:S04]  /*2f10*/  I2FP.F32.S32 R0, R4 ;  /* 0x0000000400007245 */ /* 0x004fc80000201400 */
[----:B------:R-:W-:-:S04]  /*2f20*/  F2FP.BF16.F32.PACK_AB R0, RZ, R0 ;  /* 0x00000000ff00723e */ /* 0x000fc800000010ff */
[----:B------:R-:W-:Y:S01]  /*2f30*/  PRMT R23, R0, 0x7610, R23 ;  /* 0x0000761000177816 */ /* 0x000fe20000000017 */
[----:B------:R-:W-:Y:S06]  /*2f40*/  BRA `(.L_x_1772) ;  /* 0x0000000c00847947 */ /* 0x000fec0003800000 */
.L_x_1773:
[----:B------:R-:W2:Y:S02]  /*2f50*/  LDG.E.U16 R4, desc[UR36][R4.64] ;  /* 0x0000002404047981 */ /* 0x000ea4000c1e1500 */
[----:B--2---:R-:W0:Y:S02]  /*2f60*/  I2F.S16 R0, R4 ;  /* 0x0000000400007306 */ /* 0x004e240000101400 */
[----:B0-----:R-:W-:-:S04]  /*2f70*/  F2FP.BF16.F32.PACK_AB R0, RZ, R0 ;  /* 0x00000000ff00723e */ /* 0x001fc800000010ff */
[----:B------:R-:W-:Y:S01]  /*2f80*/  PRMT R23, R0, 0x7610, R23 ;  /* 0x0000761000177816 */ /* 0x000fe20000000017 */
[----:B------:R-:W-:Y:S06]  /*2f90*/  BRA `(.L_x_1772) ;  /* 0x0000000c00707947 */ /* 0x000fec0003800000 */
.L_x_1768:
        /* <DEDUP_REMOVED lines=9> */
.L_x_1776:
[----:B------:R-:W2:Y:S02]  /*3030*/  LDG.E.U16 R0, desc[UR36][R4.64] ;  /* 0x0000002404007981 */ /* 0x000ea4000c1e1500 */
[----:B--2---:R-:W-:-:S05]  /*3040*/  HADD2.F32 R0, -RZ, R0.H0_H0 ;  /* 0x20000000ff007230 */ /* 0x004fca0000004100 */
[----:B------:R-:W-:-:S04]  /*3050*/  F2FP.BF16.F32.PACK_AB R0, RZ, R0 ;  /* 0x00000000ff00723e */ /* 0x000fc800000010ff */
[----:B------:R-:W-:Y:S01]  /*3060*/  PRMT R23, R0, 0x7610, R23 ;  /* 0x0000761000177816 */ /* 0x000fe20000000017 */
[----:B------:R-:W-:Y:S06]  /*3070*/  BRA `(.L_x_1772) ;  /* 0x0000000c00387947 */ /* 0x000fec0003800000 */
.L_x_1775:
        /* <DEDUP_REMOVED lines=9> */
.L_x_1778:
[----:B------:R-:W2:Y:S02]  /*3110*/  LDG.E.U16 R4, desc[UR36][R4.64] ;  /* 0x0000002404047981 */ /* 0x000ea4000c1e1500 */
[----:B--2---:R-:W-:-:S05]  /*3120*/  HADD2.F32 R0, -RZ, R4.H0_H0 ;  /* 0x20000004ff007230 */ /* 0x004fca0000004100 */
[----:B------:R-:W-:-:S04]  /*3130*/  F2FP.BF16.F32.PACK_AB R0, RZ, R0 ;  /* 0x00000000ff00723e */ /* 0x000fc800000010ff */
[----:B------:R-:W-:Y:S01]  /*3140*/  PRMT R23, R0, 0x7610, R23 ;  /* 0x0000761000177816 */ /* 0x000fe20000000017 */
[----:B------:R-:W-:Y:S06]  /*3150*/  BRA `(.L_x_1772) ;  /* 0x0000000c00007947 */ /* 0x000fec0003800000 */
.L_x_1777:
        /* <DEDUP_REMOVED lines=9> */
.L_x_1767:
        /* <DEDUP_REMOVED lines=14> */
.L_x_1781:
        /* <DEDUP_REMOVED lines=9> */
.L_x_1780:
        /* <DEDUP_REMOVED lines=27> */
.L_x_1783:
        /* <DEDUP_REMOVED lines=12> */
[----:B------:R-:W-:-:S04]  /*35d0*/  F2FP.BF16.F32.PACK_AB R0, RZ, R0 ;  /* 0x00000000ff00723e */ /* 0x000fc800000010ff */
[----:B------:R-:W-:Y:S01]  /*35e0*/  PRMT R23, R0, 0x7610, R23 ;  /* 0x0000761000177816 */ /* 0x000fe20000000017 */
[----:B------:R-:W-:Y:S06]  /*35f0*/  BRA `(.L_x_1772) ;  /* 0x0000000400d87947 */ /* 0x000fec0003800000 */
.L_x_1782:
[----:B------:R0:W5:Y:S01]  /*3600*/  LDG.E.U16 R23, desc[UR36][R4.64] ;  /* 0x0000002404177981 */ /* 0x000162000c1e1500 */
[----:B------:R-:W-:Y:S05]  /*3610*/  BRA `(.L_x_1772) ;  /* 0x0000000400d07947 */ /* 0x000fea0003800000 */
.L_x_1779:
        /* <DEDUP_REMOVED lines=13> */
.L_x_1786:
        /* <DEDUP_REMOVED lines=21> */
.L_x_1790:
[----:B------:R-:W-:Y:S05]  /*3840*/  BSYNC.RECONVERGENT B1 ;  /* 0x0000000000017941 */ /* 0x000fea0003800200 */
.L_x_1789:
[----:B------:R-:W-:Y:S01]  /*3850*/  IMAD.SHL.U32 R0, R0, 0x100000, RZ ;  /* 0x0010000000007824 */ /* 0x000fe200078e00ff */
[----:B------:R-:W-:-:S04]  /*3860*/  LEA R3, R3, 0x3b800000, 0x17 ;  /* 0x3b80000003037811 */ /* 0x000fc800078eb8ff */
[----:B------:R-:W-:-:S07]  /*3870*/  LOP3.LUT R0, R3, R0, R7, 0xfe, !PT ;  /* 0x0000000003007212 */ /* 0x000fce00078efe07 */
.L_x_1788:
[----:B------:R-:W-:Y:S05]  /*3880*/  BSYNC.RECONVERGENT B0 ;  /* 0x0000000000007941 */ /* 0x000fea0003800200 */
.L_x_1787:
[----:B------:R-:W-:-:S04]  /*3890*/  F2FP.BF16.F32.PACK_AB R0, RZ, R0 ;  /* 0x00000000ff00723e */ /* 0x000fc800000010ff */
[----:B------:R-:W-:Y:S01]  /*38a0*/  PRMT R23, R0, 0x7610, R23 ;  /* 0x0000761000177816 */ /* 0x000fe20000000017 */
[----:B------:R-:W-:Y:S06]  /*38b0*/  BRA `(.L_x_1772) ;  /* 0x0000000400287947 */ /* 0x000fec0003800000 */
.L_x_1785:
        /* <DEDUP_REMOVED lines=21> */
.L_x_1794:
[----:B------:R-:W-:Y:S05]  /*3a10*/  BSYNC.RECONVERGENT B1 ;  /* 0x0000000000017941 */ /* 0x000fea0003800200 */
.L_x_1793:
[----:B------:R-:W-:Y:S01]  /*3a20*/  IMAD.SHL.U32 R0, R0, 0x200000, RZ ;  /* 0x0020000000007824 */ /* 0x000fe200078e00ff */
[----:B------:R-:W-:-:S04]  /*3a30*/  LEA R3, R3, 0x37800000, 0x17 ;  /* 0x3780000003037811 */ /* 0x000fc800078eb8ff */
[----:B------:R-:W-:-:S07]  /*3a40*/  LOP3.LUT R0, R3, R0, R7, 0xfe, !PT ;  /* 0x0000000003007212 */ /* 0x000fce00078efe07 */
.L_x_1792:
[----:B------:R-:W-:Y:S05]  /*3a50*/  BSYNC.RECONVERGENT B0 ;  /* 0x0000000000007941 */ /* 0x000fea0003800200 */
.L_x_1791:
[----:B------:R-:W-:-:S04]  /*3a60*/  F2FP.BF16.F32.PACK_AB R0, RZ, R0 ;  /* 0x00000000ff00723e */ /* 0x000fc800000010ff */
[----:B------:R-:W-:Y:S01]  /*3a70*/  PRMT R23, R0, 0x7610, R23 ;  /* 0x0000761000177816 */ /* 0x000fe20000000017 */
[----:B------:R-:W-:Y:S06]  /*3a80*/  BRA `(.L_x_1772) ;  /* 0x0000000000b47947 */ /* 0x000fec0003800000 */
.L_x_1784:
        /* <DEDUP_REMOVED lines=14> */
.L_x_1798:
[----:B------:R-:W-:Y:S05]  /*3b70*/  BSYNC.RECONVERGENT B0 ;  /* 0x0000000000007941 */ /* 0x000fea0003800200 */
.L_x_1797:
[----:B------:R-:W-:-:S04]  /*3b80*/  F2FP.BF16.F32.PACK_AB R0, RZ, R0 ;  /* 0x00000000ff00723e */ /* 0x000fc800000010ff */
[----:B------:R-:W-:Y:S01]  /*3b90*/  PRMT R23, R0, 0x7610, R23 ;  /* 0x0000761000177816 */ /* 0x000fe20000000017 */
[----:B------:R-:W-:Y:S06]  /*3ba0*/  BRA `(.L_x_1772) ;  /* 0x00000000006c7947 */ /* 0x000fec0003800000 */
.L_x_1771:
        /* <DEDUP_REMOVED lines=16> */
.L_x_1799:
[----:B------:R-:W-:Y:S01]  /*3cb0*/  PRMT R23, RZ, 0x7610, R23 ;  /* 0x00007610ff177816 */ /* 0x000fe20000000017 */
[----:B------:R-:W-:Y:S06]  /*3cc0*/  BRA `(.L_x_1772) ;  /* 0x0000000000247947 */ /* 0x000fec0003800000 */
.L_x_1796:
[----:B------:R-:W2:Y:S02]  /*3cd0*/  LDG.E.64 R4, desc[UR36][R4.64] ;  /* 0x0000002404047981 */ /* 0x000ea4000c1e1b00 */
[----:B--2---:R-:W0:Y:S02]  /*3ce0*/  I2F.U64 R0, R4 ;  /* 0x0000000400007312 */ /* 0x004e240000301000 */
[----:B0-----:R-:W-:-:S04]  /*3cf0*/  F2FP.BF16.F32.PACK_AB R0, RZ, R0 ;  /* 0x00000000ff00723e */ /* 0x001fc800000010ff */
[----:B------:R-:W-:Y:S01]  /*3d00*/  PRMT R23, R0, 0x7610, R23 ;  /* 0x0000761000177816 */ /* 0x000fe20000000017 */
[----:B------:R-:W-:Y:S06]  /*3d10*/  BRA `(.L_x_1772) ;  /* 0x0000000000107947 */ /* 0x000fec0003800000 */
.L_x_1795:
[----:B------:R-:W2:Y:S02]  /*3d20*/  LDG.E R4, desc[UR36][R4.64] ;  /* 0x0000002404047981 */ /* 0x000ea4000c1e1900 */
[----:B--2---:R-:W-:-:S04]  /*3d30*/  I2FP.F32.U32 R0, R4 ;  /* 0x0000000400007245 */ /* 0x004fc80000201000 */
[----:B------:R-:W-:-:S04]  /*3d40*/  F2FP.BF16.F32.PACK_AB R0, RZ, R0 ;  /* 0x00000000ff00723e */ /* 0x000fc800000010ff */
[----:B------:R-:W-:-:S07]  /*3d50*/  PRMT R23, R0, 0x7610, R23 ;  /* 0x0000761000177816 */ /* 0x000fce0000000017 */
.L_x_1772:
[----:B0-----:R-:W0:Y:S01]  /*3d60*/  LDC.64 R4, c[0x0][0x3a8] ;  /* 0x0000ea00ff047b82 */ /* 0x001e220000000a00 */
        /* <DEDUP_REMOVED lines=20> */
.L_x_1804:
[----:B------:R-:W2:Y:S02]  /*3eb0*/  LDG.E.U8 R4, desc[UR36][R4.64] ;  /* 0x0000002404047981 */ /* 0x000ea4000c1e1100 */
[----:B--2---:R-:W-:-:S04]  /*3ec0*/  ISETP.NE.AND P0, PT, R4, RZ, PT ;  /* 0x000000ff0400720c */ /* 0x004fc80003f05270 */
[----:B------:R-:W-:Y:S01]  /*3ed0*/  P2R R27, PR, RZ, 0x1 ;  /* 0x00000001ff1b7803 */ /* 0x000fe20000000000 */
[----:B------:R-:W-:Y:S08]  /*3ee0*/  BRA `(.L_x_1806) ;  /* 0x0000000800847947 */ /* 0x000ff00003800000 */
.L_x_1803:
        /* <DEDUP_REMOVED lines=11> */
.L_x_1808:
[----:B------:R-:W2:Y:S02]  /*3fa0*/  LDG.E R4, desc[UR36][R4.64] ;  /* 0x0000002404047981 */ /* 0x000ea4000c1e1900 */
[----:B--2---:R-:W-:-:S04]  /*3fb0*/  ISETP.NE.AND P0, PT, R4, RZ, PT ;  /* 0x000000ff0400720c */ /* 0x004fc80003f05270 */
[----:B------:R-:W-:Y:S01]  /*3fc0*/  P2R R27, PR, RZ, 0x1 ;  /* 0x00000001ff1b7803 */ /* 0x000fe20000000000 */
[----:B------:R-:W-:Y:S08]  /*3fd0*/  BRA `(.L_x_1806) ;  /* 0x0000000800487947 */ /* 0x000ff00003800000 */
.L_x_1807:
[----:B------:R-:W2:Y:S02]  /*3fe0*/  LDG.E.U16 R4, desc[UR36][R4.64] ;  /* 0x0000002404047981 */ /* 0x000ea4000c1e1500 */
[----:B--2---:R-:W-:-:S04]  /*3ff0*/  ISETP.NE.AND P0, PT, R4, RZ, PT ;  /* 0x000000ff0400720c */ /* 0x004fc80003f05270 */
[----:B------:R-:W-:Y:S01]  /*4000*/  P2R R27, PR, RZ, 0x1 ;  /* 0x00000001ff1b7803 */ /* 0x000fe20000000000 */
[----:B------:R-:W-:Y:S08]  /*4010*/  BRA `(.L_x_1806) ;  /* 0x0000000800387947 */ /* 0x000ff00003800000 */
.L_x_1802:
        /* <DEDUP_REMOVED lines=10> */
.L_x_1810:
[----:B------:R-:W2:Y:S02]  /*40c0*/  LDG.E.U16 R0, desc[UR36][R4.64] ;  /* 0x0000002404007981 */ /* 0x000ea4000c1e1500 */
[----:B--2---:R-:W-:-:S05]  /*40d0*/  HADD2.F32 R0, -RZ, R0.H0_H0 ;  /* 0x20000000ff007230 */ /* 0x004fca0000004100 */
[----:B------:R-:W-:-:S04]  /*40e0*/  FSETP.NEU.FTZ.AND P0, PT, R0, RZ, PT ;  /* 0x000000ff0000720b */ /* 0x000fc80003f1d000 */
[----:B------:R-:W-:Y:S01]  /*40f0*/  P2R R27, PR, RZ, 0x1 ;  /* 0x00000001ff1b7803 */ /* 0x000fe20000000000 */
[----:B------:R-:W-:Y:S08]  /*4100*/  BRA `(.L_x_1806) ;  /* 0x0000000400fc7947 */ /* 0x000ff00003800000 */
.L_x_1809:
        /* <DEDUP_REMOVED lines=12> */
.L_x_1812:
        /* <DEDUP_REMOVED lines=10> */
.L_x_1811:
[----:B------:R-:W2:Y:S02]  /*4270*/  LDG.E.64 R4, desc[UR36][R4.64] ;  /* 0x0000002404047981 */ /* 0x000ea4000c1e1b00 */
[----:B--2---:R-:W-:-:S06]  /*4280*/  DSETP.NEU.AND P0, PT, R4, RZ, PT ;  /* 0x000000ff0400722a */ /* 0x004fcc0003f0d000 */
[----:B------:R-:W-:Y:S01]  /*4290*/  P2R R27, PR, RZ, 0x1 ;  /* 0x00000001ff1b7803 */ /* 0x000fe20000000000 */
[----:B------:R-:W-:Y:S07]  /*42a0*/  BRA `(.L_x_1806) ;  /* 0x0000000400947947 */ /* 0x000fee0003800000 */
.L_x_1801:
        /* <DEDUP_REMOVED lines=12> */
.L_x_1815:
[----:B------:R-:W2:Y:S02]  /*4370*/  LDG.E.128 R4, desc[UR36][R4.64] ;  /* 0x0000002404047981 */ /* 0x000ea4000c1e1d00 */
[----:B--2---:R-:W-:-:S06]  /*4380*/  DSETP.NEU.AND P0, PT, R6, RZ, PT ;  /* 0x000000ff0600722a */ /* 0x004fcc0003f0d000 */
[----:B------:R-:W-:-:S06]  /*4390*/  DSETP.NEU.OR P0, PT, R4, RZ, P0 ;  /* 0x000000ff0400722a */ /* 0x000fcc000070d400 */
[----:B------:R-:W-:Y:S01]  /*43a0*/  P2R R27, PR, RZ, 0x1 ;  /* 0x00000001ff1b7803 */ /* 0x000fe20000000000 */
[----:B------:R-:W-:Y:S07]  /*43b0*/  BRA `(.L_x_1806) ;  /* 0x0000000400507947 */ /* 0x000fee0003800000 */
.L_x_1814:
        /* <DEDUP_REMOVED lines=10> */
.L_x_1817:
        /* <DEDUP_REMOVED lines=12> */
.L_x_1816:
[----:B------:R-:W2:Y:S02]  /*4520*/  LDG.E.U16 R0, desc[UR36][R4.64] ;  /* 0x0000002404007981 */ /* 0x000ea4000c1e1500 */
[----:B--2---:R-:W-:-:S05]  /*4530*/  IMAD.U32 R0, R0, 0x10000, RZ ;  /* 0x0001000000007824 */ /* 0x004fca00078e00ff */
[----:B------:R-:W-:-:S04]  /*4540*/  FSETP.NEU.FTZ.AND P0, PT, R0, RZ, PT ;  /* 0x000000ff0000720b */ /* 0x000fc80003f1d000 */
[----:B------:R-:W-:Y:S01]  /*4550*/  P2R R27, PR, RZ, 0x1 ;  /* 0x00000001ff1b7803 */ /* 0x000fe20000000000 */
[----:B------:R-:W-:Y:S08]  /*4560*/  BRA `(.L_x_1806) ;  /* 0x0000000000e47947 */ /* 0x000ff00003800000 */
.L_x_1813:
        /* <DEDUP_REMOVED lines=12> */
.L_x_1820:
[----:B------:R-:W2:Y:S02]  /*4630*/  LDG.E.U8 R4, desc[UR36][R4.64] ;  /* 0x0000002404047981 */ /* 0x000ea4000c1e1100 */
[----:B--2---:R-:W-:-:S04]  /*4640*/  ISETP.NE.AND P0, PT, R4, RZ, PT ;  /* 0x000000ff0400720c */ /* 0x004fc80003f05270 */
[----:B------:R-:W-:Y:S01]  /*4650*/  P2R R27, PR, RZ, 0x1 ;  /* 0x00000001ff1b7803 */ /* 0x000fe20000000000 */
[----:B------:R-:W-:Y:S08]  /*4660*/  BRA `(.L_x_1806) ;  /* 0x0000000000a47947 */ /* 0x000ff00003800000 */
.L_x_1819:
[----:B------:R-:W2:Y:S02]  /*4670*/  LDG.E.U8 R4, desc[UR36][R4.64] ;  /* 0x0000002404047981 */ /* 0x000ea4000c1e1100 */
[----:B--2---:R-:W-:-:S04]  /*4680*/  ISETP.NE.AND P0, PT, R4, RZ, PT ;  /* 0x000000ff0400720c */ /* 0x004fc80003f05270 */
[----:B------:R-:W-:Y:S01]  /*4690*/  P2R R27, PR, RZ, 0x1 ;  /* 0x00000001ff1b7803 */ /* 0x000fe20000000000 */
[----:B------:R-:W-:Y:S08]  /*46a0*/  BRA `(.L_x_1806) ;  /* 0x0000000000947947 */ /* 0x000ff00003800000 */
.L_x_1818:
        /* <DEDUP_REMOVED lines=10> */
.L_x_1805:
        /* <DEDUP_REMOVED lines=16> */
.L_x_1823:
[----:B------:R-:W-:-:S04]  /*4850*/  PLOP3.LUT P0, PT, PT, PT, PT, 0x8, 0x80 ;  /* 0x000000000080781c */ /* 0x000fc80003f0e170 */
[----:B------:R-:W-:Y:S01]  /*4860*/  P2R R27, PR, RZ, 0x1 ;  /* 0x00000001ff1b7803 */ /* 0x000fe20000000000 */
[----:B------:R-:W-:Y:S08]  /*4870*/  BRA `(.L_x_1806) ;  /* 0x0000000000207947 */ /* 0x000ff00003800000 */
.L_x_1822:
[----:B------:R-:W2:Y:S02]  /*4880*/  LDG.E.64 R4, desc[UR36][R4.64] ;  /* 0x0000002404047981 */ /* 0x000ea4000c1e1b00 */
[----:B--2---:R-:W-:-:S04]  /*4890*/  ISETP.NE.U32.AND P0, PT, R4, RZ, PT ;  /* 0x000000ff0400720c */ /* 0x004fc80003f05070 */
[----:B------:R-:W-:-:S04]  /*48a0*/  ISETP.NE.AND.EX P0, PT, R5, RZ, PT, P0 ;  /* 0x000000ff0500720c */ /* 0x000fc80003f05300 */
[----:B------:R-:W-:Y:S01]  /*48b0*/  P2R R27, PR, RZ, 0x1 ;  /* 0x00000001ff1b7803 */ /* 0x000fe20000000000 */
[----:B------:R-:W-:Y:S08]  /*48c0*/  BRA `(.L_x_1806) ;  /* 0x00000000000c7947 */ /* 0x000ff00003800000 */
.L_x_1821:
[----:B------:R-:W2:Y:S02]  /*48d0*/  LDG.E R4, desc[UR36][R4.64] ;  /* 0x0000002404047981 */ /* 0x000ea4000c1e1900 */
[----:B--2---:R-:W-:-:S04]  /*48e0*/  ISETP.NE.AND P0, PT, R4, RZ, PT ;  /* 0x000000ff0400720c */ /* 0x004fc80003f05270 */
[----:B------:R-:W-:-:S09]  /*48f0*/  P2R R27, PR, RZ, 0x1 ;  /* 0x00000001ff1b7803 */ /* 0x000fd20000000000 */
.L_x_1806:
[----:B------:R-:W-:Y:S05]  /*4900*/  BSYNC.RECONVERGENT B6 ;  /* 0x0000000000067941 */ /* 0x000fea0003800200 */
.L_x_1800:
        /* <DEDUP_REMOVED lines=19> */
.L_x_1827:
[----:B------:R0:W5:Y:S01]  /*4a40*/  LDG.E.U8 R28, desc[UR36][R4.64] ;  /* 0x00000024041c7981 */ /* 0x000162000c1e1100 */
[----:B------:R-:W-:Y:S01]  /*4a50*/  IMAD.MOV.U32 R29, RZ, RZ, RZ ;  /* 0x000000ffff1d7224 */ /* 0x000fe200078e00ff */
[----:B------:R-:W-:Y:S06]  /*4a60*/  BRA `(.L_x_1829) ;  /* 0x0000000c00447947 */ /* 0x000fec0003800000 */
.L_x_1826:
        /* <DEDUP_REMOVED lines=8> */
.L_x_1831:
[----:B------:R-:W2:Y:S02]  /*4af0*/  LDG.E R28, desc[UR36][R4.64] ;  /* 0x00000024041c7981 */ /* 0x000ea4000c1e1900 */
[----:B--2---:R-:W-:Y:S01]  /*4b00*/  SHF.R.S32.HI R29, RZ, 0x1f, R28 ;  /* 0x0000001fff1d7819 */ /* 0x004fe2000001141c */
[----:B------:R-:W-:Y:S06]  /*4b10*/  BRA `(.L_x_1829) ;  /* 0x0000000c00187947 */ /* 0x000fec0003800000 */
.L_x_1830:
[----:B------:R-:W2:Y:S02]  /*4b20*/  LDG.E.S16 R28, desc[UR36][R4.64] ;  /* 0x00000024041c7981 */ /* 0x000ea4000c1e1700 */
[----:B--2---:R-:W-:Y:S01]  /*4b30*/  SHF.R.S32.HI R29, RZ, 0x1f, R28 ;  /* 0x0000001fff1d7819 */ /* 0x004fe2000001141c */
[----:B------:R-:W-:Y:S06]  /*4b40*/  BRA `(.L_x_1829) ;  /* 0x0000000c000c7947 */ /* 0x000fec0003800000 */
.L_x_1825:
        /* <DEDUP_REMOVED lines=9> */
.L_x_1833:
[----:B------:R-:W2:Y:S02]  /*4be0*/  LDG.E.U16 R4, desc[UR36][R4.64] ;  /* 0x0000002404047981 */ /* 0x000ea4000c1e1500 */
[----:B--2---:R-:W-:-:S06]  /*4bf0*/  HADD2.F32 R28, -RZ, R4.H0_H0 ;  /* 0x20000004ff1c7230 */ /* 0x004fcc0000004100 */
[----:B------:R-:W0:Y:S01]  /*4c00*/  F2I.S64.TRUNC R28, R28 ;  /* 0x0000001c001c7311 */ /* 0x000e22000020d900 */
[----:B------:R-:W-:Y:S05]  /*4c10*/  BRA `(.L_x_1829) ;  /* 0x0000000800d87947 */ /* 0x000fea0003800000 */
.L_x_1832:
        /* <DEDUP_REMOVED lines=9> */
.L_x_1835:
[----:B------:R-:W2:Y:S02]  /*4cb0*/  LDG.E.U16 R4, desc[UR36][R4.64] ;  /* 0x0000002404047981 */ /* 0x000ea4000c1e1500 */
[----:B--2---:R-:W-:-:S06]  /*4cc0*/  HADD2.F32 R28, -RZ, R4.H0_H0 ;  /* 0x20000004ff1c7230 */ /* 0x004fcc0000004100 */
[----:B------:R-:W0:Y:S01]  /*4cd0*/  F2I.S64.TRUNC R28, R28 ;  /* 0x0000001c001c7311 */ /* 0x000e22000020d900 */
[----:B------:R-:W-:Y:S05]  /*4ce0*/  BRA `(.L_x_1829) ;  /* 0x0000000800a47947 */ /* 0x000fea0003800000 */
.L_x_1834:
[----:B------:R-:W2:Y:S02]  /*4cf0*/  LDG.E.64 R4, desc[UR36][R4.64] ;  /* 0x0000002404047981 */ /* 0x000ea4000c1e1b00 */
[----:B--2---:R0:W2:Y:S01]  /*4d00*/  F2I.S64.F64.TRUNC R28, R4 ;  /* 0x00000004001c7311 */ /* 0x0040a2000030d900 */
[----:B------:R-:W-:Y:S05]  /*4d10*/  BRA `(.L_x_1829) ;  /* 0x0000000800987947 */ /* 0x000fea0003800000 */
.L_x_1824:
        /* <DEDUP_REMOVED lines=13> */
.L_x_1838:
[----:B------:R-:W2:Y:S02]  /*4df0*/  LDG.E.64 R4, desc[UR36][R4.64] ;  /* 0x0000002404047981 */ /* 0x000ea4000c1e1b00 */
[----:B--2---:R0:W2:Y:S01]  /*4e00*/  F2I.S64.F64.TRUNC R28, R4 ;  /* 0x00000004001c7311 */ /* 0x0040a2000030d900 */
[----:B------:R-:W-:Y:S05]  /*4e10*/  BRA `(.L_x_1829) ;  /* 0x0000000800587947 */ /* 0x000fea0003800000 */
.L_x_1837:
        /* <DEDUP_REMOVED lines=26> */
.L_x_1840:
        /* <DEDUP_REMOVED lines=14> */
.L_x_1839:
[----:B------:R-:W2:Y:S02]  /*50a0*/  LDG.E.U16 R28, desc[UR36][R4.64] ;  /* 0x00000024041c7981 */ /* 0x000ea4000c1e1500 */
[----:B--2---:R-:W-:-:S06]  /*50b0*/  IMAD.U32 R28, R28, 0x10000, RZ ;  /* 0x000100001c1c7824 */ /* 0x004fcc00078e00ff */
[----:B------:R-:W0:Y:S01]  /*50c0*/  F2I.S64.TRUNC R28, R28 ;  /* 0x0000001c001c7311 */ /* 0x000e22000020d900 */
[----:B------:R-:W-:Y:S05]  /*50d0*/  BRA `(.L_x_1829) ;  /* 0x0000000400a87947 */ /* 0x000fea0003800000 */
.L_x_1836:
        /* <DEDUP_REMOVED lines=11> */
.L_x_1843:
        /* <DEDUP_REMOVED lines=21> */
.L_x_1847:
[----:B------:R-:W-:Y:S05]  /*52e0*/  BSYNC.RECONVERGENT B1 ;  /* 0x0000000000017941 */ /* 0x000fea0003800200 */
.L_x_1846:
[----:B------:R-:W-:Y:S01]  /*52f0*/  IMAD.SHL.U32 R0, R0, 0x100000, RZ ;  /* 0x0010000000007824 */ /* 0x000fe200078e00ff */
[----:B------:R-:W-:-:S04]  /*5300*/  LEA R3, R3, 0x3b800000, 0x17 ;  /* 0x3b80000003037811 */ /* 0x000fc800078eb8ff */
[----:B------:R-:W-:-:S07]  /*5310*/  LOP3.LUT R28, R3, R0, R7, 0xfe, !PT ;  /* 0x00000000031c7212 */ /* 0x000fce00078efe07 */
.L_x_1845:
[----:B------:R-:W-:Y:S05]  /*5320*/  BSYNC.RECONVERGENT B0 ;  /* 0x0000000000007941 */ /* 0x000fea0003800200 */
.L_x_1844:
[----:B------:R-:W0:Y:S01]  /*5330*/  F2I.S64.TRUNC R28, R28 ;  /* 0x0000001c001c7311 */ /* 0x000e22000020d900 */
[----:B------:R-:W-:Y:S05]  /*5340*/  BRA `(.L_x_1829) ;  /* 0x00000004000c7947 */ /* 0x000fea0003800000 */
.L_x_1842:
        /* <DEDUP_REMOVED lines=21> */
.L_x_1851:
[----:B------:R-:W-:Y:S05]  /*54a0*/  BSYNC.RECONVERGENT B1 ;  /* 0x0000000000017941 */ /* 0x000fea0003800200 */
.L_x_1850:
[----:B------:R-:W-:Y:S01]  /*54b0*/  IMAD.SHL.U32 R0, R0, 0x200000, RZ ;  /* 0x0020000000007824 */ /* 0x000fe200078e00ff */
[----:B------:R-:W-:-:S04]  /*54c0*/  LEA R3, R3, 0x37800000, 0x17 ;  /* 0x3780000003037811 */ /* 0x000fc800078eb8ff */
[----:B------:R-:W-:-:S07]  /*54d0*/  LOP3.LUT R28, R3, R0, R7, 0xfe, !PT ;  /* 0x00000000031c7212 */ /* 0x000fce00078efe07 */
.L_x_1849:
[----:B------:R-:W-:Y:S05]  /*54e0*/  BSYNC.RECONVERGENT B0 ;  /* 0x0000000000007941 */ /* 0x000fea0003800200 */
.L_x_1848:
[----:B------:R-:W0:Y:S01]  /*54f0*/  F2I.S64.TRUNC R28, R28 ;  /* 0x0000001c001c7311 */ /* 0x000e22000020d900 */
[----:B------:R-:W-:Y:S05]  /*5500*/  BRA `(.L_x_1829) ;  /* 0x00000000009c7947 */ /* 0x000fea0003800000 */
.L_x_1841:
        /* <DEDUP_REMOVED lines=14> */
.L_x_1855:
[----:B------:R-:W-:Y:S05]  /*55f0*/  BSYNC.RECONVERGENT B0 ;  /* 0x0000000000007941 */ /* 0x000fea0003800200 */
.L_x_1854:
[----:B------:R-:W0:Y:S01]  /*5600*/  F2I.S64.TRUNC R28, R28 ;  /* 0x0000001c001c7311 */ /* 0x000e22000020d900 */
[----:B------:R-:W-:Y:S05]  /*5610*/  BRA `(.L_x_1829) ;  /* 0x0000000000587947 */ /* 0x000fea0003800000 */
.L_x_1828:
        /* <DEDUP_REMOVED lines=16> */
.L_x_1856:
[----:B------:R-:W-:Y:S01]  /*5720*/  CS2R R28, SRZ ;  /* 0x00000000001c7805 */ /* 0x000fe2000001ff00 */
[----:B------:R-:W-:Y:S06]  /*5730*/  BRA `(.L_x_1829) ;  /* 0x0000000000107947 */ /* 0x000fec0003800000 */
.L_x_1853:
[----:B------:R0:W5:Y:S01]  /*5740*/  LDG.E.64 R28, desc[UR36][R4.64] ;  /* 0x00000024041c7981 */ /* 0x000162000c1e1b00 */
[----:B------:R-:W-:Y:S05]  /*5750*/  BRA `(.L_x_1829) ;  /* 0x0000000000087947 */ /* 0x000fea0003800000 */
.L_x_1852:
[----:B------:R0:W5:Y:S01]  /*5760*/  LDG.E R28, desc[UR36][R4.64] ;  /* 0x00000024041c7981 */ /* 0x000162000c1e1900 */
[----:B------:R-:W-:-:S07]  /*5770*/  IMAD.MOV.U32 R29, RZ, RZ, RZ ;  /* 0x000000ffff1d7224 */ /* 0x000fce00078e00ff */
.L_x_1829:
[----:B------:R-:W-:Y:S01]  /*5780*/  ISETP.NE.AND P0, PT, R27, RZ, PT ;  /* 0x000000ff1b00720c */ /* 0x000fe20003f05270 */
[----:B------:R-:W-:-:S03]  /*5790*/  VIADD R25, R25, 0x80 ;  /* 0x0000008019197836 */ /* 0x000fc60000000000 */
[----:B------:R-:W-:-:S04]  /*57a0*/  PLOP3.LUT P0, PT, P0, PT, PT, 0x8, 0x80 ;  /* 0x000000000080781c */ /* 0x000fc8000070e170 */
[----:B------:R-:W-:-:S09]  /*57b0*/  P2R R27, PR, RZ, 0x1 ;  /* 0x00000001ff1b7803 */ /* 0x000fd20000000000 */
.L_x_1766:
[----:B------:R-:W-:Y:S05]  /*57c0*/  BSYNC.RECONVERGENT B7 ;  /* 0x0000000000077941 */ /* 0x000fea0003800200 */
.L_x_1765:
        /* <DEDUP_REMOVED lines=29> */
.L_x_1862:
[----:B------:R-:W2:Y:S02]  /*59a0*/  LDG.E.U8 R4, desc[UR36][R4.64] ;  /* 0x0000002404047981 */ /* 0x000ea4000c1e1100 */
[----:B--2---:R-:W-:-:S04]  /*59b0*/  I2FP.F32.U32 R0, R4 ;  /* 0x0000000400007245 */ /* 0x004fc80000201000 */
[----:B------:R-:W-:-:S04]  /*59c0*/  F2FP.BF16.F32.PACK_AB R0, RZ, R0 ;  /* 0x00000000ff00723e */ /* 0x000fc800000010ff */
[----:B------:R-:W-:Y:S01]  /*59d0*/  PRMT R26, R0, 0x7610, R26 ;  /* 0x00007610001a7816 */ /* 0x000fe2000000001a */
[----:B------:R-:W-:Y:S06]  /*59e0*/  BRA `(.L_x_1864) ;  /* 0x0000000c00c47947 */ /* 0x000fec0003800000 */
.L_x_1861:
        /* <DEDUP_REMOVED lines=11> */
.L_x_1866:
[----:B------:R-:W2:Y:S02]  /*5aa0*/  LDG.E R4, desc[UR36][R4.64] ;  /* 0x0000002404047981 */ /* 0x000ea4000c1e1900 */
[----:B--2---:R-:W-:-:S04]  /*5ab0*/  I2FP.F32.S32 R0, R4 ;  /* 0x0000000400007245 */ /* 0x004fc80000201400 */
[----:B------:R-:W-:-:S04]  /*5ac0*/  F2FP.BF16.F32.PACK_AB R0, RZ, R0 ;  /* 0x00000000ff00723e */ /* 0x000fc800000010ff */
[----:B------:R-:W-:Y:S01]  /*5ad0*/  PRMT R26, R0, 0x7610, R26 ;  /* 0x00007610001a7816 */ /* 0x000fe2000000001a */
[----:B------:R-:W-:Y:S06]  /*5ae0*/  BRA `(.L_x_1864) ;  /* 0x0000000c00847947 */ /* 0x000fec0003800000 */
.L_x_1865:
[----:B------:R-:W2:Y:S02]  /*5af0*/  LDG.E.U16 R4, desc[UR36][R4.64] ;  /* 0x0000002404047981 */ /* 0x000ea4000c1e1500 */
[----:B--2---:R-:W0:Y:S02]  /*5b00*/  I2F.S16 R0, R4 ;  /* 0x0000000400007306 */ /* 0x004e240000101400 */
[----:B0-----:R-:W-:-:S04]  /*5b10*/  F2FP.BF16.F32.PACK_AB R0, RZ, R0 ;  /* 0x00000000ff00723e */ /* 0x001fc800000010ff */
[----:B------:R-:W-:Y:S01]  /*5b20*/  PRMT R26, R0, 0x7610, R26 ;  /* 0x00007610001a7816 */ /* 0x000fe2000000001a */
[----:B------:R-:W-:Y:S06]  /*5b30*/  BRA `(.L_x_1864) ;  /* 0x0000000c00707947 */ /* 0x000fec0003800000 */
.L_x_1860:
        /* <DEDUP_REMOVED lines=9> */
.L_x_1868:
[----:B------:R-:W2:Y:S02]  /*5bd0*/  LDG.E.U16 R0, desc[UR36][R4.64] ;  /* 0x0000002404007981 */ /* 0x000ea4000c1e1500 */
[----:B--2---:R-:W-:-:S05]  /*5be0*/  HADD2.F32 R0, -RZ, R0.H0_H0 ;  /* 0x20000000ff007230 */ /* 0x004fca0000004100 */
[----:B------:R-:W-:-:S04]  /*5bf0*/  F2FP.BF16.F32.PACK_AB R0, RZ, R0 ;  /* 0x00000000ff00723e */ /* 0x000fc800000010ff */
[----:B------:R-:W-:Y:S01]  /*5c00*/  PRMT R26, R0, 0x7610, R26 ;  /* 0x00007610001a7816 */ /* 0x000fe2000000001a */
[----:B------:R-:W-:Y:S06]  /*5c10*/  BRA `(.L_x_1864) ;  /* 0x0000000c00387947 */ /* 0x000fec0003800000 */
.L_x_1867:
        /* <DEDUP_REMOVED lines=9> */
.L_x_1870:
[----:B------:R-:W2:Y:S02]  /*5cb0*/  LDG.E.U16 R4, desc[UR36][R4.64] ;  /* 0x0000002404047981 */ /* 0x000ea4000c1e1500 */
[----:B--2---:R-:W-:-:S05]  /*5cc0*/  HADD2.F32 R0, -RZ, R4.H0_H0 ;  /* 0x20000004ff007230 */ /* 0x004fca0000004100 */
[----:B------:R-:W-:-:S04]  /*5cd0*/  F2FP.BF16.F32.PACK_AB R0, RZ, R0 ;  /* 0x00000000ff00723e */ /* 0x000fc800000010ff */
[----:B------:R-:W-:Y:S01]  /*5ce0*/  PRMT R26, R0, 0x7610, R26 ;  /* 0x00007610001a7816 */ /* 0x000fe2000000001a */
[----:B------:R-:W-:Y:S06]  /*5cf0*/  BRA `(.L_x_1864) ;  /* 0x0000000c00007947 */ /* 0x000fec0003800000 */
.L_x_1869:
        /* <DEDUP_REMOVED lines=9> */
.L_x_1859:
        /* <DEDUP_REMOVED lines=14> */
.L_x_1873:
        /* <DEDUP_REMOVED lines=9> */
.L_x_1872:
        /* <DEDUP_REMOVED lines=27> */
.L_x_1875:
        /* <DEDUP_REMOVED lines=15> */
.L_x_1874:
[----:B------:R0:W5:Y:S01]  /*61a0*/  LDG.E.U16 R26, desc[UR36][R4.64] ;  /* 0x00000024041a7981 */ /* 0x000162000c1e1500 */
[----:B------:R-:W-:Y:S05]  /*61b0*/  BRA `(.L_x_1864) ;  /* 0x0000000400d07947 */ /* 0x000fea0003800000 */
.L_x_1871:
        /* <DEDUP_REMOVED lines=13> */
.L_x_1878:
        /* <DEDUP_REMOVED lines=21> */
.L_x_1882:
[----:B------:R-:W-:Y:S05]  /*63e0*/  BSYNC.RECONVERGENT B1 ;  /* 0x0000000000017941 */ /* 0x000fea0003800200 */
.L_x_1881:
[----:B------:R-:W-:Y:S01]  /*63f0*/  IMAD.SHL.U32 R0, R0, 0x100000, RZ ;  /* 0x0010000000007824 */ /* 0x000fe200078e00ff */
[----:B------:R-:W-:-:S04]  /*6400*/  LEA R3, R3, 0x3b800000, 0x17 ;  /* 0x3b80000003037811 */ /* 0x000fc800078eb8ff */
[----:B------:R-:W-:-:S07]  /*6410*/  LOP3.LUT R0, R3, R0, R7, 0xfe, !PT ;  /* 0x0000000003007212 */ /* 0x000fce00078efe07 */
.L_x_1880:
[----:B------:R-:W-:Y:S05]  /*6420*/  BSYNC.RECONVERGENT B0 ;  /* 0x0000000000007941 */ /* 0x000fea0003800200 */
.L_x_1879:
[----:B------:R-:W-:-:S04]  /*6430*/  F2FP.BF16.F32.PACK_AB R0, RZ, R0 ;  /* 0x00000000ff00723e */ /* 0x000fc800000010ff */
[----:B------:R-:W-:Y:S01]  /*6440*/  PRMT R26, R0, 0x7610, R26 ;  /* 0x00007610001a7816 */ /* 0x000fe2000000001a */
[----:B------:R-:W-:Y:S06]  /*6450*/  BRA `(.L_x_1864) ;  /* 0x0000000400287947 */ /* 0x000fec0003800000 */
.L_x_1877:
        /* <DEDUP_REMOVED lines=21> */
.L_x_1886:
[----:B------:R-:W-:Y:S05]  /*65b0*/  BSYNC.RECONVERGENT B1 ;  /* 0x0000000000017941 */ /* 0x000fea0003800200 */
.L_x_1885:
[----:B------:R-:W-:Y:S01]  /*65c0*/  IMAD.SHL.U32 R0, R0, 0x200000, RZ ;  /* 0x0020000000007824 */ /* 0x000fe200078e00ff */
[----:B------:R-:W-:-:S04]  /*65d0*/  LEA R3, R3, 0x37800000, 0x17 ;  /* 0x3780000003037811 */ /* 0x000fc800078eb8ff */
[----:B------:R-:W-:-:S07]  /*65e0*/  LOP3.LUT R0, R3, R0, R7, 0xfe, !PT ;  /* 0x0000000003007212 */ /* 0x000fce00078efe07 */
.L_x_1884:
[----:B------:R-:W-:Y:S05]  /*65f0*/  BSYNC.RECONVERGENT B0 ;  /* 0x0000000000007941 */ /* 0x000fea0003800200 */
.L_x_1883:
[----:B------:R-:W-:-:S04]  /*6600*/  F2FP.BF16.F32.PACK_AB R0, RZ, R0 ;  /* 0x00000000ff00723e */ /* 0x000fc800000010ff */
[----:B------:R-:W-:Y:S01]  /*6610*/  PRMT R26, R0, 0x7610, R26 ;  /* 0x00007610001a7816 */ /* 0x000fe2000000001a */
[----:B------:R-:W-:Y:S06]  /*6620*/  BRA `(.L_x_1864) ;  /* 0x0000000000b47947 */ /* 0x000fec0003800000 */
.L_x_1876:
        /* <DEDUP_REMOVED lines=14> */
.L_x_1890:
[----:B------:R-:W-:Y:S05]  /*6710*/  BSYNC.RECONVERGENT B0 ;  /* 0x0000000000007941 */ /* 0x000fea0003800200 */
.L_x_1889:
[----:B------:R-:W-:-:S04]  /*6720*/  F2FP.BF16.F32.PACK_AB R0, RZ, R0 ;  /* 0x00000000ff00723e */ /* 0x000fc800000010ff */
[----:B------:R-:W-:Y:S01]  /*6730*/  PRMT R26, R0, 0x7610, R26 ;  /* 0x00007610001a7816 */ /* 0x000fe2000000001a */
[----:B------:R-:W-:Y:S06]  /*6740*/  BRA `(.L_x_1864) ;  /* 0x00000000006c7947 */ /* 0x000fec0003800000 */
.L_x_1863:
        /* <DEDUP_REMOVED lines=16> */
.L_x_1891:
[----:B------:R-:W-:Y:S01]  /*6850*/  PRMT R26, RZ, 0x7610, R26 ;  /* 0x00007610ff1a7816 */ /* 0x000fe2000000001a */
[----:B------:R-:W-:Y:S06]  /*6860*/  BRA `(.L_x_1864) ;  /* 0x0000000000247947 */ /* 0x000fec0003800000 */
.L_x_1888:
[----:B------:R-:W2:Y:S02]  /*6870*/  LDG.E.64 R4, desc[UR36][R4.64] ;  /* 0x0000002404047981 */ /* 0x000ea4000c1e1b00 */
[----:B--2---:R-:W0:Y:S02]  /*6880*/  I2F.U64 R0, R4 ;  /* 0x0000000400007312 */ /* 0x004e240000301000 */
[----:B0-----:R-:W-:-:S04]  /*6890*/  F2FP.BF16.F32.PACK_AB R0, RZ, R0 ;  /* 0x00000000ff00723e */ /* 0x001fc800000010ff */
[----:B------:R-:W-:Y:S01]  /*68a0*/  PRMT R26, R0, 0x7610, R26 ;  /* 0x00007610001a7816 */ /* 0x000fe2000000001a */
[----:B------:R-:W-:Y:S06]  /*68b0*/  BRA `(.L_x_1864) ;  /* 0x0000000000107947 */ /* 0x000fec0003800000 */
.L_x_1887:
[----:B------:R-:W2:Y:S02]  /*68c0*/  LDG.E R4, desc[UR36][R4.64] ;  /* 0x0000002404047981 */ /* 0x000ea4000c1e1900 */
[----:B--2---:R-:W-:-:S04]  /*68d0*/  I2FP.F32.U32 R0, R4 ;  /* 0x0000000400007245 */ /* 0x004fc80000201000 */
[----:B------:R-:W-:-:S04]  /*68e0*/  F2FP.BF16.F32.PACK_AB R0, RZ, R0 ;  /* 0x00000000ff00723e */ /* 0x000fc800000010ff */
[----:B------:R-:W-:-:S07]  /*68f0*/  PRMT R26, R0, 0x7610, R26 ;  /* 0x00007610001a7816 */ /* 0x000fce000000001a */
.L_x_1864:
        /* <DEDUP_REMOVED lines=21> */
.L_x_1896:
[----:B------:R-:W2:Y:S02]  /*6a50*/  LDG.E.U8 R4, desc[UR36][R4.64] ;  /* 0x0000002404047981 */ /* 0x000ea4000c1e1100 */
[----:B--2---:R-:W-:-:S04]  /*6a60*/  ISETP.NE.AND P0, PT, R4, RZ, PT ;  /* 0x000000ff0400720c */ /* 0x004fc80003f05270 */
[----:B------:R-:W-:Y:S01]  /*6a70*/  P2R R31, PR, RZ, 0x1 ;  /* 0x00000001ff1f7803 */ /* 0x000fe20000000000 */
[----:B------:R-:W-:Y:S08]  /*6a80*/  BRA `(.L_x_1898) ;  /* 0x0000000800847947 */ /* 0x000ff00003800000 */
.L_x_1895:
        /* <DEDUP_REMOVED lines=11> */
.L_x_1900:
[----:B------:R-:W2:Y:S02]  /*6b40*/  LDG.E R4, desc[UR36][R4.64] ;  /* 0x0000002404047981 */ /* 0x000ea4000c1e1900 */
[----:B--2---:R-:W-:-:S04]  /*6b50*/  ISETP.NE.AND P0, PT, R4, RZ, PT ;  /* 0x000000ff0400720c */ /* 0x004fc80003f05270 */
[----:B------:R-:W-:Y:S01]  /*6b60*/  P2R R31, PR, RZ, 0x1 ;  /* 0x00000001ff1f7803 */ /* 0x000fe20000000000 */
[----:B------:R-:W-:Y:S08]  /*6b70*/  BRA `(.L_x_1898) ;  /* 0x0000000800487947 */ /* 0x000ff00003800000 */
.L_x_1899:
[----:B------:R-:W2:Y:S02]  /*6b80*/  LDG.E.U16 R4, desc[UR36][R4.64] ;  /* 0x0000002404047981 */ /* 0x000ea4000c1e1500 */
[----:B--2---:R-:W-:-:S04]  /*6b90*/  ISETP.NE.AND P0, PT, R4, RZ, PT ;  /* 0x000000ff0400720c */ /* 0x004fc80003f05270 */
[----:B------:R-:W-:Y:S01]  /*6ba0*/  P2R R31, PR, RZ, 0x1 ;  /* 0x00000001ff1f7803 */ /* 0x000fe20000000000 */
[----:B------:R-:W-:Y:S08]  /*6bb0*/  BRA `(.L_x_1898) ;  /* 0x0000000800387947 */ /* 0x000ff00003800000 */
.L_x_1894:
        /* <DEDUP_REMOVED lines=10> */
.L_x_1902:
[----:B------:R-:W2:Y:S02]  /*6c60*/  LDG.E.U16 R0, desc[UR36][R4.64] ;  /* 0x0000002404007981 */ /* 0x000ea4000c1e1500 */
[----:B--2---:R-:W-:-:S05]  /*6c70*/  HADD2.F32 R0, -RZ, R0.H0_H0 ;  /* 0x20000000ff007230 */ /* 0x004fca0000004100 */
[----:B------:R-:W-:-:S04]  /*6c80*/  FSETP.NEU.FTZ.AND P0, PT, R0, RZ, PT ;  /* 0x000000ff0000720b */ /* 0x000fc80003f1d000 */
[----:B------:R-:W-:Y:S01]  /*6c90*/  P2R R31, PR, RZ, 0x1 ;  /* 0x00000001ff1f7803 */ /* 0x000fe20000000000 */
[----:B------:R-:W-:Y:S08]  /*6ca0*/  BRA `(.L_x_1898) ;  /* 0x0000000400fc7947 */ /* 0x000ff00003800000 */
.L_x_1901:
        /* <DEDUP_REMOVED lines=12> */
.L_x_1904:
        /* <DEDUP_REMOVED lines=10> */
.L_x_1903:
[----:B------:R-:W2:Y:S02]  /*6e10*/  LDG.E.64 R4, desc[UR36][R4.64] ;  /* 0x0000002404047981 */ /* 0x000ea4000c1e1b00 */
[----:B--2---:R-:W-:-:S06]  /*6e20*/  DSETP.NEU.AND P0, PT, R4, RZ, PT ;  /* 0x000000ff0400722a */ /* 0x004fcc0003f0d000 */
[----:B------:R-:W-:Y:S01]  /*6e30*/  P2R R31, PR, RZ, 0x1 ;  /* 0x00000001ff1f7803 */ /* 0x000fe20000000000 */
[----:B------:R-:W-:Y:S07]  /*6e40*/  BRA `(.L_x_1898) ;  /* 0x0000000400947947 */ /* 0x000fee0003800000 */
.L_x_1893:
        /* <DEDUP_REMOVED lines=12> */
.L_x_1907:
[----:B------:R-:W2:Y:S02]  /*6f10*/  LDG.E.128 R4, desc[UR36][R4.64] ;  /* 0x0000002404047981 */ /* 0x000ea4000c1e1d00 */
[----:B--2---:R-:W-:-:S06]  /*6f20*/  DSETP.NEU.AND P0, PT, R6, RZ, PT ;  /* 0x000000ff0600722a */ /* 0x004fcc0003f0d000 */
[----:B------:R-:W-:-:S06]  /*6f30*/  DSETP.NEU.OR P0, PT, R4, RZ, P0 ;  /* 0x000000ff0400722a */ /* 0x000fcc000070d400 */
[----:B------:R-:W-:Y:S01]  /*6f40*/  P2R R31, PR, RZ, 0x1 ;  /* 0x00000001ff1f7803 */ /* 0x000fe20000000000 */
[----:B------:R-:W-:Y:S07]  /*6f50*/  BRA `(.L_x_1898) ;  /* 0x0000000400507947 */ /* 0x000fee0003800000 */
.L_x_1906:
        /* <DEDUP_REMOVED lines=10> */
.L_x_1909:
        /* <DEDUP_REMOVED lines=12> */
.L_x_1908:
[----:B------:R-:W2:Y:S02]  /*70c0*/  LDG.E.U16 R0, desc[UR36][R4.64] ;  /* 0x0000002404007981 */ /* 0x000ea4000c1e1500 */
[----:B--2---:R-:W-:-:S05]  /*70d0*/  IMAD.U32 R0, R0, 0x10000, RZ ;  /* 0x0001000000007824 */ /* 0x004fca00078e00ff */
[----:B------:R-:W-:-:S04]  /*70e0*/  FSETP.NEU.FTZ.AND P0, PT, R0, RZ, PT ;  /* 0x000000ff0000720b */ /* 0x000fc80003f1d000 */
[----:B------:R-:W-:Y:S01]  /*70f0*/  P2R R31, PR, RZ, 0x1 ;  /* 0x00000001ff1f7803 */ /* 0x000fe20000000000 */
[----:B------:R-:W-:Y:S08]  /*7100*/  BRA `(.L_x_1898) ;  /* 0x0000000000e47947 */ /* 0x000ff00003800000 */
.L_x_1905:
        /* <DEDUP_REMOVED lines=12> */
.L_x_1912:
[----:B------:R-:W2:Y:S02]  /*71d0*/  LDG.E.U8 R4, desc[UR36][R4.64] ;  /* 0x0000002404047981 */ /* 0x000ea4000c1e1100 */
[----:B--2---:R-:W-:-:S04]  /*71e0*/  ISETP.NE.AND P0, PT, R4, RZ, PT ;  /* 0x000000ff0400720c */ /* 0x004fc80003f05270 */
[----:B------:R-:W-:Y:S01]  /*71f0*/  P2R R31, PR, RZ, 0x1 ;  /* 0x00000001ff1f7803 */ /* 0x000fe20000000000 */
[----:B------:R-:W-:Y:S08]  /*7200*/  BRA `(.L_x_1898) ;  /* 0x0000000000a47947 */ /* 0x000ff00003800000 */
.L_x_1911:
[----:B------:R-:W2:Y:S02]  /*7210*/  LDG.E.U8 R4, desc[UR36][R4.64] ;  /* 0x0000002404047981 */ /* 0x000ea4000c1e1100 */
[----:B--2---:R-:W-:-:S04]  /*7220*/  ISETP.NE.AND P0, PT, R4, RZ, PT ;  /* 0x000000ff0400720c */ /* 0x004fc80003f05270 */
[----:B------:R-:W-:Y:S01]  /*7230*/  P2R R31, PR, RZ, 0x1 ;  /* 0x00000001ff1f7803 */ /* 0x000fe20000000000 */
[----:B------:R-:W-:Y:S08]  /*7240*/  BRA `(.L_x_1898) ;  /* 0x0000000000947947 */ /* 0x000ff00003800000 */
.L_x_1910:
        /* <DEDUP_REMOVED lines=10> */
.L_x_1897:
        /* <DEDUP_REMOVED lines=16> */
.L_x_1915:
[----:B------:R-:W-:-:S04]  /*73f0*/  PLOP3.LUT P0, PT, PT, PT, PT, 0x8, 0x80 ;  /* 0x000000000080781c */ /* 0x000fc80003f0e170 */
[----:B------:R-:W-:Y:S01]  /*7400*/  P2R R31, PR, RZ, 0x1 ;  /* 0x00000001ff1f7803 */ /* 0x000fe20000000000 */
[----:B------:R-:W-:Y:S08]  /*7410*/  BRA `(.L_x_1898) ;  /* 0x0000000000207947 */ /* 0x000ff00003800000 */
.L_x_1914:
[----:B------:R-:W2:Y:S02]  /*7420*/  LDG.E.64 R4, desc[UR36][R4.64] ;  /* 0x0000002404047981 */ /* 0x000ea4000c1e1b00 */
[----:B--2---:R-:W-:-:S04]  /*7430*/  ISETP.NE.U32.AND P0, PT, R4, RZ, PT ;  /* 0x000000ff0400720c */ /* 0x004fc80003f05070 */
[----:B------:R-:W-:-:S04]  /*7440*/  ISETP.NE.AND.EX P0, PT, R5, RZ, PT, P0 ;  /* 0x000000ff0500720c */ /* 0x000fc80003f05300 */
[----:B------:R-:W-:Y:S01]  /*7450*/  P2R R31, PR, RZ, 0x1 ;  /* 0x00000001ff1f7803 */ /* 0x000fe20000000000 */
[----:B------:R-:W-:Y:S08]  /*7460*/  BRA `(.L_x_1898) ;  /* 0x00000000000c7947 */ /* 0x000ff00003800000 */
.L_x_1913:
[----:B------:R-:W2:Y:S02]  /*7470*/  LDG.E R4, desc[UR36][R4.64] ;  /* 0x0000002404047981 */ /* 0x000ea4000c1e1900 */
[----:B--2---:R-:W-:-:S04]  /*7480*/  ISETP.NE.AND P0, PT, R4, RZ, PT ;  /* 0x000000ff0400720c */ /* 0x004fc80003f05270 */
[----:B------:R-:W-:-:S09]  /*7490*/  P2R R31, PR, RZ, 0x1 ;  /* 0x00000001ff1f7803 */ /* 0x000fd20000000000 */
.L_x_1898:
[----:B------:R-:W-:Y:S05]  /*74a0*/  BSYNC.RECONVERGENT B6 ;  /* 0x0000000000067941 */ /* 0x000fea0003800200 */
.L_x_1892:
        /* <DEDUP_REMOVED lines=19> */
.L_x_1919:
[----:B------:R0:W5:Y:S01]  /*75e0*/  LDG.E.U8 R32, desc[UR36][R4.64] ;  /* 0x0000002404207981 */ /* 0x000162000c1e1100 */
[----:B------:R-:W-:Y:S01]  /*75f0*/  IMAD.MOV.U32 R33, RZ, RZ, RZ ;  /* 0x000000ffff217224 */ /* 0x000fe200078e00ff */
[----:B------:R-:W-:Y:S06]  /*7600*/  BRA `(.L_x_1921) ;  /* 0x0000000c00447947 */ /* 0x000fec0003800000 */
.L_x_1918:
        /* <DEDUP_REMOVED lines=8> */
.L_x_1923:
[----:B------:R-:W2:Y:S02]  /*7690*/  LDG.E R32, desc[UR36][R4.64] ;  /* 0x0000002404207981 */ /* 0x000ea4000c1e1900 */
[----:B--2---:R-:W-:Y:S01]  /*76a0*/  SHF.R.S32.HI R33, RZ, 0x1f, R32 ;  /* 0x0000001fff217819 */ /* 0x004fe20000011420 */
[----:B------:R-:W-:Y:S06]  /*76b0*/  BRA `(.L_x_1921) ;  /* 0x0000000c00187947 */ /* 0x000fec0003800000 */
.L_x_1922:
[----:B------:R-:W2:Y:S02]  /*76c0*/  LDG.E.S16 R32, desc[UR36][R4.64] ;  /* 0x0000002404207981 */ /* 0x000ea4000c1e1700 */
[----:B--2---:R-:W-:Y:S01]  /*76d0*/  SHF.R.S32.HI R33, RZ, 0x1f, R32 ;  /* 0x0000001fff217819 */ /* 0x004fe20000011420 */
[----:B------:R-:W-:Y:S06]  /*76e0*/  BRA `(.L_x_1921) ;  /* 0x0000000c000c7947 */ /* 0x000fec0003800000 */
.L_x_1917:
        /* <DEDUP_REMOVED lines=9> */
.L_x_1925:
[----:B------:R-:W2:Y:S02]  /*7780*/  LDG.E.U16 R4, desc[UR36][R4.64] ;  /* 0x0000002404047981 */ /* 0x000ea4000c1e1500 */
[----:B--2---:R-:W-:-:S06]  /*7790*/  HADD2.F32 R32, -RZ, R4.H0_H0 ;  /* 0x20000004ff207230 */ /* 0x004fcc0000004100 */
[----:B------:R-:W0:Y:S01]  /*77a0*/  F2I.S64.TRUNC R32, R32 ;  /* 0x0000002000207311 */ /* 0x000e22000020d900 */
[----:B------:R-:W-:Y:S05]  /*77b0*/  BRA `(.L_x_1921) ;  /* 0x0000000800d87947 */ /* 0x000fea0003800000 */
.L_x_1924:
        /* <DEDUP_REMOVED lines=9> */
.L_x_1927:
[----:B------:R-:W2:Y:S02]  /*7850*/  LDG.E.U16 R4, desc[UR36][R4.64] ;  /* 0x0000002404047981 */ /* 0x000ea4000c1e1500 */
[----:B--2---:R-:W-:-:S06]  /*7860*/  HADD2.F32 R32, -RZ, R4.H0_H0 ;  /* 0x20000004ff207230 */ /* 0x004fcc0000004100 */
[----:B------:R-:W0:Y:S01]  /*7870*/  F2I.S64.TRUNC R32, R32 ;  /* 0x0000002000207311 */ /* 0x000e22000020d900 */
[----:B------:R-:W-:Y:S05]  /*7880*/  BRA `(.L_x_1921) ;  /* 0x0000000800a47947 */ /* 0x000fea0003800000 */
.L_x_1926:
[----:B------:R-:W2:Y:S02]  /*7890*/  LDG.E.64 R4, desc[UR36][R4.64] ;  /* 0x0000002404047981 */ /* 0x000ea4000c1e1b00 */
[----:B--2---:R0:W2:Y:S01]  /*78a0*/  F2I.S64.F64.TRUNC R32, R4 ;  /* 0x0000000400207311 */ /* 0x0040a2000030d900 */
[----:B------:R-:W-:Y:S05]  /*78b0*/  BRA `(.L_x_1921) ;  /* 0x0000000800987947 */ /* 0x000fea0003800000 */
.L_x_1916:
        /* <DEDUP_REMOVED lines=13> */
.L_x_1930:
[----:B------:R-:W2:Y:S02]  /*7990*/  LDG.E.64 R4, desc[UR36][R4.64] ;  /* 0x0000002404047981 */ /* 0x000ea4000c1e1b00 */
[----:B--2---:R0:W2:Y:S01]  /*79a0*/  F2I.S64.F64.TRUNC R32, R4 ;  /* 0x0000000400207311 */ /* 0x0040a2000030d900 */
[----:B------:R-:W-:Y:S05]  /*79b0*/  BRA `(.L_x_1921) ;  /* 0x0000000800587947 */ /* 0x000fea0003800000 */
.L_x_1929:
        /* <DEDUP_REMOVED lines=26> */
.L_x_1932:
        /* <DEDUP_REMOVED lines=14> */
.L_x_1931:
[----:B------:R-:W2:Y:S02]  /*7c40*/  LDG.E.U16 R32, desc[UR36][R4.64] ;  /* 0x0000002404207981 */ /* 0x000ea4000c1e1500 */
[----:B--2---:R-:W-:-:S06]  /*7c50*/  IMAD.U32 R32, R32, 0x10000, RZ ;  /* 0x0001000020207824 */ /* 0x004fcc00078e00ff */
[----:B------:R-:W0:Y:S01]  /*7c60*/  F2I.S64.TRUNC R32, R32 ;  /* 0x0000002000207311 */ /* 0x000e22000020d900 */
[----:B------:R-:W-:Y:S05]  /*7c70*/  BRA `(.L_x_1921) ;  /* 0x0000000400a87947 */ /* 0x000fea0003800000 */
.L_x_1928:
        /* <DEDUP_REMOVED lines=11> */
.L_x_1935:
        /* <DEDUP_REMOVED lines=21> */
.L_x_1939:
[----:B------:R-:W-:Y:S05]  /*7e80*/  BSYNC.RECONVERGENT B1 ;  /* 0x0000000000017941 */ /* 0x000fea0003800200 */
.L_x_1938:
[----:B------:R-:W-:Y:S01]  /*7e90*/  IMAD.SHL.U32 R0, R0, 0x100000, RZ ;  /* 0x0010000000007824 */ /* 0x000fe200078e00ff */
[----:B------:R-:W-:-:S04]  /*7ea0*/  LEA R3, R3, 0x3b800000, 0x17 ;  /* 0x3b80000003037811 */ /* 0x000fc800078eb8ff */
[----:B------:R-:W-:-:S07]  /*7eb0*/  LOP3.LUT R32, R3, R0, R7, 0xfe, !PT ;  /* 0x0000000003207212 */ /* 0x000fce00078efe07 */
.L_x_1937:
[----:B------:R-:W-:Y:S05]  /*7ec0*/  BSYNC.RECONVERGENT B0 ;  /* 0x0000000000007941 */ /* 0x000fea0003800200 */
.L_x_1936:
[----:B------:R-:W2:Y:S01]  /*7ed0*/  F2I.S64.TRUNC R32, R32 ;  /* 0x0000002000207311 */ /* 0x000ea2000020d900 */
[----:B------:R-:W-:Y:S05]  /*7ee0*/  BRA `(.L_x_1921) ;  /* 0x00000004000c7947 */ /* 0x000fea0003800000 */
.L_x_1934:
        /* <DEDUP_REMOVED lines=21> */
.L_x_1943:
[----:B------:R-:W-:Y:S05]  /*8040*/  BSYNC.RECONVERGENT B1 ;  /* 0x0000000000017941 */ /* 0x000fea0003800200 */
.L_x_1942:
[----:B------:R-:W-:Y:S01]  /*8050*/  IMAD.SHL.U32 R0, R0, 0x200000, RZ ;  /* 0x0020000000007824 */ /* 0x000fe200078e00ff */
[----:B------:R-:W-:-:S04]  /*8060*/  LEA R3, R3, 0x37800000, 0x17 ;  /* 0x3780000003037811 */ /* 0x000fc800078eb8ff */
[----:B------:R-:W-:-:S07]  /*8070*/  LOP3.LUT R32, R3, R0, R7, 0xfe, !PT ;  /* 0x0000000003207212 */ /* 0x000fce00078efe07 */
.L_x_1941:
[----:B------:R-:W-:Y:S05]  /*8080*/  BSYNC.RECONVERGENT B0 ;  /* 0x0000000000007941 */ /* 0x000fea0003800200 */
.L_x_1940:
[----:B------:R-:W3:Y:S01]  /*8090*/  F2I.S64.TRUNC R32, R32 ;  /* 0x0000002000207311 */ /* 0x000ee2000020d900 */
[----:B------:R-:W-:Y:S05]  /*80a0*/  BRA `(.L_x_1921) ;  /* 0x00000000009c7947 */ /* 0x000fea0003800000 */
.L_x_1933:
        /* <DEDUP_REMOVED lines=14> */
.L_x_1947:
[----:B------:R-:W-:Y:S05]  /*8190*/  BSYNC.RECONVERGENT B0 ;  /* 0x0000000000007941 */ /* 0x000fea0003800200 */
.L_x_1946:
[----:B------:R-:W0:Y:S01]  /*81a0*/  F2I.S64.TRUNC R32, R32 ;  /* 0x0000002000207311 */ /* 0x000e22000020d900 */
[----:B------:R-:W-:Y:S05]  /*81b0*/  BRA `(.L_x_1921) ;  /* 0x0000000000587947 */ /* 0x000fea0003800000 */
.L_x_1920:
        /* <DEDUP_REMOVED lines=16> */
.L_x_1948:
[----:B------:R-:W-:Y:S01]  /*82c0*/  CS2R R32, SRZ ;  /* 0x0000000000207805 */ /* 0x000fe2000001ff00 */
[----:B------:R-:W-:Y:S06]  /*82d0*/  BRA `(.L_x_1921) ;  /* 0x0000000000107947 */ /* 0x000fec0003800000 */
.L_x_1945:
[----:B------:R0:W5:Y:S01]  /*82e0*/  LDG.E.64 R32, desc[UR36][R4.64] ;  /* 0x0000002404207981 */ /* 0x000162000c1e1b00 */
[----:B------:R-:W-:Y:S05]  /*82f0*/  BRA `(.L_x_1921) ;  /* 0x0000000000087947 */ /* 0x000fea0003800000 */
.L_x_1944:
[----:B------:R4:W5:Y:S01]  /*8300*/  LDG.E R32, desc[UR36][R4.64] ;  /* 0x0000002404207981 */ /* 0x000962000c1e1900 */
[----:B------:R-:W-:-:S07]  /*8310*/  IMAD.MOV.U32 R33, RZ, RZ, RZ ;  /* 0x000000ffff217224 */ /* 0x000fce00078e00ff */
.L_x_1921:
[----:B------:R-:W-:Y:S01]  /*8320*/  ISETP.NE.AND P0, PT, R31, RZ, PT ;  /* 0x000000ff1f00720c */ /* 0x000fe20003f05270 */
[----:B------:R-:W-:-:S03]  /*8330*/  VIADD R25, R25, 0x80 ;  /* 0x0000008019197836 */ /* 0x000fc60000000000 */
[----:B------:R-:W-:-:S04]  /*8340*/  PLOP3.LUT P0, PT, P0, PT, PT, 0x8, 0x80 ;  /* 0x000000000080781c */ /* 0x000fc8000070e170 */
[----:B------:R-:W-:-:S09]  /*8350*/  P2R R31, PR, RZ, 0x1 ;  /* 0x00000001ff1f7803 */ /* 0x000fd20000000000 */
.L_x_1858:
[----:B------:R-:W-:Y:S05]  /*8360*/  BSYNC.RECONVERGENT B7 ;  /* 0x0000000000077941 */ /* 0x000fea0003800200 */
.L_x_1857:
        /* <DEDUP_REMOVED lines=28> */
.L_x_1954:
[----:B------:R-:W2:Y:S02]  /*8530*/  LDG.E.U8 R4, desc[UR36][R4.64] ;  /* 0x0000002404047981 */ /* 0x000ea4000c1e1100 */
[----:B--2---:R-:W-:-:S04]  /*8540*/  I2FP.F32.U32 R0, R4 ;  /* 0x0000000400007245 */ /* 0x004fc80000201000 */
[----:B------:R-:W-:-:S04]  /*8550*/  F2FP.BF16.F32.PACK_AB R0, RZ, R0 ;  /* 0x00000000ff00723e */ /* 0x000fc800000010ff */
[----:B------:R-:W-:Y:S01]  /*8560*/  PRMT R30, R0, 0x7610, R30 ;  /* 0x00007610001e7816 */ /* 0x000fe2000000001e */
[----:B------:R-:W-:Y:S06]  /*8570*/  BRA `(.L_x_1956) ;  /* 0x0000000c00c47947 */ /* 0x000fec0003800000 */
.L_x_1953:
        /* <DEDUP_REMOVED lines=11> */
.L_x_1958:
[----:B------:R-:W2:Y:S02]  /*8630*/  LDG.E R4, desc[UR36][R4.64] ;  /* 0x0000002404047981 */ /* 0x000ea4000c1e1900 */
[----:B--2---:R-:W-:-:S04]  /*8640*/  I2FP.F32.S32 R0, R4 ;  /* 0x0000000400007245 */ /* 0x004fc80000201400 */
[----:B------:R-:W-:-:S04]  /*8650*/  F2FP.BF16.F32.PACK_AB R0, RZ, R0 ;  /* 0x00000000ff00723e */ /* 0x000fc800000010ff */
[----:B------:R-:W-:Y:S01]  /*8660*/  PRMT R30, R0, 0x7610, R30 ;  /* 0x00007610001e7816 */ /* 0x000fe2000000001e */
[----:B------:R-:W-:Y:S06]  /*8670*/  BRA `(.L_x_1956) ;  /* 0x0000000c00847947 */ /* 0x000fec0003800000 */
.L_x_1957:
[----:B------:R-:W2:Y:S02]  /*8680*/  LDG.E.U16 R4, desc[UR36][R4.64] ;  /* 0x0000002404047981 */ /* 0x000ea4000c1e1500 */
[----:B--2---:R-:W0:Y:S02]  /*8690*/  I2F.S16 R0, R4 ;  /* 0x0000000400007306 */ /* 0x004e240000101400 */
[----:B0-----:R-:W-:-:S04]  /*86a0*/  F2FP.BF16.F32.PACK_AB R0, RZ, R0 ;  /* 0x00000000ff00723e */ /* 0x001fc800000010ff */
[----:B------:R-:W-:Y:S01]  /*86b0*/  PRMT R30, R0, 0x7610, R30 ;  /* 0x00007610001e7816 */ /* 0x000fe2000000001e */
[----:B------:R-:W-:Y:S06]  /*86c0*/  BRA `(.L_x_1956) ;  /* 0x0000000c00707947 */ /* 0x000fec0003800000 */
.L_x_1952:
        /* <DEDUP_REMOVED lines=9> */
.L_x_1960:
[----:B------:R-:W2:Y:S02]  /*8760*/  LDG.E.U16 R0, desc[UR36][R4.64] ;  /* 0x0000002404007981 */ /* 0x000ea4000c1e1500 */
[----:B--2---:R-:W-:-:S05]  /*8770*/  HADD2.F32 R0, -RZ, R0.H0_H0 ;  /* 0x20000000ff007230 */ /* 0x004fca0000004100 */
[----:B------:R-:W-:-:S04]  /*8780*/  F2FP.BF16.F32.PACK_AB R0, RZ, R0 ;  /* 0x00000000ff00723e */ /* 0x000fc800000010ff */
[----:B------:R-:W-:Y:S01]  /*8790*/  PRMT R30, R0, 0x7610, R30 ;  /* 0x00007610001e7816 */ /* 0x000fe2000000001e */
[----:B------:R-:W-:Y:S06]  /*87a0*/  BRA `(.L_x_1956) ;  /* 0x0000000c00387947 */ /* 0x000fec0003800000 */
.L_x_1959:
        /* <DEDUP_REMOVED lines=9> */
.L_x_1962:
[----:B------:R-:W2:Y:S02]  /*8840*/  LDG.E.U16 R4, desc[UR36][R4.64] ;  /* 0x0000002404047981 */ /* 0x000ea4000c1e1500 */
[----:B--2---:R-:W-:-:S05]  /*8850*/  HADD2.F32 R0, -RZ, R4.H0_H0 ;  /* 0x20000004ff007230 */ /* 0x004fca0000004100 */
[----:B------:R-:W-:-:S04]  /*8860*/  F2FP.BF16.F32.PACK_AB R0, RZ, R0 ;  /* 0x00000000ff00723e */ /* 0x000fc800000010ff */
[----:B------:R-:W-:Y:S01]  /*8870*/  PRMT R30, R0, 0x7610, R30 ;  /* 0x00007610001e7816 */ /* 0x000fe2000000001e */
[----:B------:R-:W-:Y:S06]  /*8880*/  BRA `(.L_x_1956) ;  /* 0x0000000c00007947 */ /* 0x000fec0003800000 */
.L_x_1961:
        /* <DEDUP_REMOVED lines=9> */
.L_x_1951:
        /* <DEDUP_REMOVED lines=14> */
.L_x_1965:
        /* <DEDUP_REMOVED lines=9> */
.L_x_1964:
        /* <DEDUP_REMOVED lines=27> */
.L_x_1967:
        /* <DEDUP_REMOVED lines=15> */
.L_x_1966:
[----:B------:R0:W5:Y:S01]  /*8d30*/  LDG.E.U16 R30, desc[UR36][R4.64] ;  /* 0x00000024041e7981 */ /* 0x000162000c1e1500 */
[----:B------:R-:W-:Y:S05]  /*8d40*/  BRA `(.L_x_1956) ;  /* 0x0000000400d07947 */ /* 0x000fea0003800000 */
.L_x_1963:
        /* <DEDUP_REMOVED lines=13> */
.L_x_1970:
        /* <DEDUP_REMOVED lines=21> */
.L_x_1974:
[----:B------:R-:W-:Y:S05]  /*8f70*/  BSYNC.RECONVERGENT B1 ;  /* 0x0000000000017941 */ /* 0x000fea0003800200 */
.L_x_1973:
[----:B------:R-:W-:Y:S01]  /*8f80*/  IMAD.SHL.U32 R0, R0, 0x100000, RZ ;  /* 0x0010000000007824 */ /* 0x000fe200078e00ff */
[----:B------:R-:W-:-:S04]  /*8f90*/  LEA R3, R3, 0x3b800000, 0x17 ;  /* 0x3b80000003037811 */ /* 0x000fc800078eb8ff */
[----:B------:R-:W-:-:S07]  /*8fa0*/  LOP3.LUT R0, R3, R0, R7, 0xfe, !PT ;  /* 0x0000000003007212 */ /* 0x000fce00078efe07 */
.L_x_1972:
[----:B------:R-:W-:Y:S05]  /*8fb0*/  BSYNC.RECONVERGENT B0 ;  /* 0x0000000000007941 */ /* 0x000fea0003800200 */
.L_x_1971:
[----:B------:R-:W-:-:S04]  /*8fc0*/  F2FP.BF16.F32.PACK_AB R0, RZ, R0 ;  /* 0x00000000ff00723e */ /* 0x000fc800000010ff */
[----:B------:R-:W-:Y:S01]  /*8fd0*/  PRMT R30, R0, 0x7610, R30 ;  /* 0x00007610001e7816 */ /* 0x000fe2000000001e */
[----:B------:R-:W-:Y:S06]  /*8fe0*/  BRA `(.L_x_1956) ;  /* 0x0000000400287947 */ /* 0x000fec0003800000 */
.L_x_1969:
        /* <DEDUP_REMOVED lines=21> */
.L_x_1978:
[----:B------:R-:W-:Y:S05]  /*9140*/  BSYNC.RECONVERGENT B1 ;  /* 0x0000000000017941 */ /* 0x000fea0003800200 */
.L_x_1977:
[----:B------:R-:W-:Y:S01]  /*9150*/  IMAD.SHL.U32 R0, R0, 0x200000, RZ ;  /* 0x0020000000007824 */ /* 0x000fe200078e00ff */
[----:B------:R-:W-:-:S04]  /*9160*/  LEA R3, R3, 0x37800000, 0x17 ;  /* 0x3780000003037811 */ /* 0x000fc800078eb8ff */
[----:B------:R-:W-:-:S07]  /*9170*/  LOP3.LUT R0, R3, R0, R7, 0xfe, !PT ;  /* 0x0000000003007212 */ /* 0x000fce00078efe07 */
.L_x_1976:
[----:B------:R-:W-:Y:S05]  /*9180*/  BSYNC.RECONVERGENT B0 ;  /* 0x0000000000007941 */ /* 0x000fea0003800200 */
.L_x_1975:
[----:B------:R-:W-:-:S04]  /*9190*/  F2FP.BF16.F32.PACK_AB R0, RZ, R0 ;  /* 0x00000000ff00723e */ /* 0x000fc800000010ff */
[----:B------:R-:W-:Y:S01]  /*91a0*/  PRMT R30, R0, 0x7610, R30 ;  /* 0x00007610001e7816 */ /* 0x000fe2000000001e */
[----:B------:R-:W-:Y:S06]  /*91b0*/  BRA `(.L_x_1956) ;  /* 0x0000000000b47947 */ /* 0x000fec0003800000 */
.L_x_1968:
        /* <DEDUP_REMOVED lines=14> */
.L_x_1982:
[----:B------:R-:W-:Y:S05]  /*92a0*/  BSYNC.RECONVERGENT B0 ;  /* 0x0000000000007941 */ /* 0x000fea0003800200 */
.L_x_1981:
[----:B------:R-:W-:-:S04]  /*92b0*/  F2FP.BF16.F32.PACK_AB R0, RZ, R0 ;  /* 0x00000000ff00723e */ /* 0x000fc800000010ff */
[----:B------:R-:W-:Y:S01]  /*92c0*/  PRMT R30, R0, 0x7610, R30 ;  /* 0x00007610001e7816 */ /* 0x000fe2000000001e */
[----:B------:R-:W-:Y:S06]  /*92d0*/  BRA `(.L_x_1956) ;  /* 0x00000000006c7947 */ /* 0x000fec0003800000 */
.L_x_1955:
        /* <DEDUP_REMOVED lines=16> */
.L_x_1983:
[----:B------:R-:W-:Y:S01]  /*93e0*/  PRMT R30, RZ, 0x7610, R30 ;  /* 0x00007610ff1e7816 */ /* 0x000fe2000000001e */
[----:B------:R-:W-:Y:S06]  /*93f0*/  BRA `(.L_x_1956) ;  /* 0x0000000000247947 */ /* 0x000fec0003800000 */
.L_x_1980:
[----:B------:R-:W2:Y:S02]  /*9400*/  LDG.E.64 R4, desc[UR36][R4.64] ;  /* 0x0000002404047981 */ /* 0x000ea4000c1e1b00 */
[----:B--2---:R-:W0:Y:S02]  /*9410*/  I2F.U64 R0, R4 ;  /* 0x0000000400007312 */ /* 0x004e240000301000 */
[----:B0-----:R-:W-:-:S04]  /*9420*/  F2FP.BF16.F32.PACK_AB R0, RZ, R0 ;  /* 0x00000000ff00723e */ /* 0x001fc800000010ff */
[----:B------:R-:W-:Y:S01]  /*9430*/  PRMT R30, R0, 0x7610, R30 ;  /* 0x00007610001e7816 */ /* 0x000fe2000000001e */
[----:B------:R-:W-:Y:S06]  /*9440*/  BRA `(.L_x_1956) ;  /* 0x0000000000107947 */ /* 0x000fec0003800000 */
.L_x_1979:
[----:B------:R-:W2:Y:S02]  /*9450*/  LDG.E R4, desc[UR36][R4.64] ;  /* 0x0000002404047981 */ /* 0x000ea4000c1e1900 */
[----:B--2---:R-:W-:-:S04]  /*9460*/  I2FP.F32.U32 R0, R4 ;  /* 0x0000000400007245 */ /* 0x004fc80000201000 */
[----:B------:R-:W-:-:S04]  /*9470*/  F2FP.BF16.F32.PACK_AB R0, RZ, R0 ;  /* 0x00000000ff00723e */ /* 0x000fc800000010ff */
[----:B------:R-:W-:-:S07]  /*9480*/  PRMT R30, R0, 0x7610, R30 ;  /* 0x00007610001e7816 */ /* 0x000fce000000001e */
.L_x_1956:
        /* <DEDUP_REMOVED lines=21> */
.L_x_1988:
[----:B------:R-:W2:Y:S02]  /*95e0*/  LDG.E.U8 R4, desc[UR36][R4.64] ;  /* 0x0000002404047981 */ /* 0x000ea4000c1e1100 */
[----:B--2---:R-:W-:-:S04]  /*95f0*/  ISETP.NE.AND P0, PT, R4, RZ, PT ;  /* 0x000000ff0400720c */ /* 0x004fc80003f05270 */
[----:B------:R-:W-:Y:S01]  /*9600*/  P2R R34, PR, RZ, 0x1 ;  /* 0x00000001ff227803 */ /* 0x000fe20000000000 */
[----:B------:R-:W-:Y:S08]  /*9610*/  BRA `(.L_x_1990) ;  /* 0x0000000800847947 */ /* 0x000ff00003800000 */
.L_x_1987:
        /* <DEDUP_REMOVED lines=11> */
.L_x_1992:
[----:B------:R-:W2:Y:S02]  /*96d0*/  LDG.E R4, desc[UR36][R4.64] ;  /* 0x0000002404047981 */ /* 0x000ea4000c1e1900 */
[----:B--2---:R-:W-:-:S04]  /*96e0*/  ISETP.NE.AND P0, PT, R4, RZ, PT ;  /* 0x000000ff0400720c */ /* 0x004fc80003f05270 */
[----:B------:R-:W-:Y:S01]  /*96f0*/  P2R R34, PR, RZ, 0x1 ;  /* 0x00000001ff227803 */ /* 0x000fe20000000000 */
[----:B------:R-:W-:Y:S08]  /*9700*/  BRA `(.L_x_1990) ;  /* 0x0000000800487947 */ /* 0x000ff00003800000 */
.L_x_1991:
[----:B------:R-:W2:Y:S02]  /*9710*/  LDG.E.U16 R4, desc[UR36][R4.64] ;  /* 0x0000002404047981 */ /* 0x000ea4000c1e1500 */
[----:B--2---:R-:W-:-:S04]  /*9720*/  ISETP.NE.AND P0, PT, R4, RZ, PT ;  /* 0x000000ff0400720c */ /* 0x004fc80003f05270 */
[----:B------:R-:W-:Y:S01]  /*9730*/  P2R R34, PR, RZ, 0x1 ;  /* 0x00000001ff227803 */ /* 0x000fe20000000000 */
[----:B------:R-:W-:Y:S08]  /*9740*/  BRA `(.L_x_1990) ;  /* 0x0000000800387947 */ /* 0x000ff00003800000 */
.L_x_1986:
        /* <DEDUP_REMOVED lines=10> */
.L_x_1994:
[----:B------:R-:W2:Y:S02]  /*97f0*/  LDG.E.U16 R0, desc[UR36][R4.64] ;  /* 0x0000002404007981 */ /* 0x000ea4000c1e1500 */
[----:B--2---:R-:W-:-:S05]  /*9800*/  HADD2.F32 R0, -RZ, R0.H0_H0 ;  /* 0x20000000ff007230 */ /* 0x004fca0000004100 */
[----:B------:R-:W-:-:S04]  /*9810*/  FSETP.NEU.FTZ.AND P0, PT, R0, RZ, PT ;  /* 0x000000ff0000720b */ /* 0x000fc80003f1d000 */
[----:B------:R-:W-:Y:S01]  /*9820*/  P2R R34, PR, RZ, 0x1 ;  /* 0x00000001ff227803 */ /* 0x000fe20000000000 */
[----:B------:R-:W-:Y:S08]  /*9830*/  BRA `(.L_x_1990) ;  /* 0x0000000400fc7947 */ /* 0x000ff00003800000 */
.L_x_1993:
        /* <DEDUP_REMOVED lines=12> */
.L_x_1996:
        /* <DEDUP_REMOVED lines=10> */
.L_x_1995:
[----:B------:R-:W2:Y:S02]  /*99a0*/  LDG.E.64 R4, desc[UR36][R4.64] ;  /* 0x0000002404047981 */ /* 0x000ea4000c1e1b00 */
[----:B--2---:R-:W-:-:S06]  /*99b0*/  DSETP.NEU.AND P0, PT, R4, RZ, PT ;  /* 0x000000ff0400722a */ /* 0x004fcc0003f0d000 */
[----:B------:R-:W-:Y:S01]  /*99c0*/  P2R R34, PR, RZ, 0x1 ;  /* 0x00000001ff227803 */ /* 0x000fe20000000000 */
[----:B------:R-:W-:Y:S07]  /*99d0*/  BRA `(.L_x_1990) ;  /* 0x0000000400947947 */ /* 0x000fee0003800000 */
.L_x_1985:
        /* <DEDUP_REMOVED lines=12> */
.L_x_1999:
[----:B------:R-:W2:Y:S02]  /*9aa0*/  LDG.E.128 R4, desc[UR36][R4.64] ;  /* 0x0000002404047981 */ /* 0x000ea4000c1e1d00 */
[----:B--2---:R-:W-:-:S06]  /*9ab0*/  DSETP.NEU.AND P0, PT, R6, RZ, PT ;  /* 0x000000ff0600722a */ /* 0x004fcc0003f0d000 */
[----:B------:R-:W-:-:S06]  /*9ac0*/  DSETP.NEU.OR P0, PT, R4, RZ, P0 ;  /* 0x000000ff0400722a */ /* 0x000fcc000070d400 */
[----:B------:R-:W-:Y:S01]  /*9ad0*/  P2R R34, PR, RZ, 0x1 ;  /* 0x00000001ff227803 */ /* 0x000fe20000000000 */
[----:B------:R-:W-:Y:S07]  /*9ae0*/  BRA `(.L_x_1990) ;  /* 0x0000000400507947 */ /* 0x000fee0003800000 */
.L_x_1998:
        /* <DEDUP_REMOVED lines=10> */
.L_x_2001:
        /* <DEDUP_REMOVED lines=12> */
.L_x_2000:
[----:B------:R-:W2:Y:S02]  /*9c50*/  LDG.E.U16 R0, desc[UR36][R4.64] ;  /* 0x0000002404007981 */ /* 0x000ea4000c1e1500 */
[----:B--2---:R-:W-:-:S05]  /*9c60*/  IMAD.U32 R0, R0, 0x10000, RZ ;  /* 0x0001000000007824 */ /* 0x004fca00078e00ff */
[----:B------:R-:W-:-:S04]  /*9c70*/  FSETP.NEU.FTZ.AND P0, PT, R0, RZ, PT ;  /* 0x000000ff0000720b */ /* 0x000fc80003f1d000 */
[----:B------:R-:W-:Y:S01]  /*9c80*/  P2R R34, PR, RZ, 0x1 ;  /* 0x00000001ff227803 */ /* 0x000fe20000000000 */
[----:B------:R-:W-:Y:S08]  /*9c90*/  BRA `(.L_x_1990) ;  /* 0x0000000000e47947 */ /* 0x000ff00003800000 */
.L_x_1997:
        /* <DEDUP_REMOVED lines=12> */
.L_x_2004:
[----:B------:R-:W2:Y:S02]  /*9d60*/  LDG.E.U8 R4, desc[UR36][R4.64] ;  /* 0x0000002404047981 */ /* 0x000ea4000c1e1100 */
[----:B--2---:R-:W-:-:S04]  /*9d70*/  ISETP.NE.AND P0, PT, R4, RZ, PT ;  /* 0x000000ff0400720c */ /* 0x004fc80003f05270 */
[----:B------:R-:W-:Y:S01]  /*9d80*/  P2R R34, PR, RZ, 0x1 ;  /* 0x00000001ff227803 */ /* 0x000fe20000000000 */
[----:B------:R-:W-:Y:S08]  /*9d90*/  BRA `(.L_x_1990) ;  /* 0x0000000000a47947 */ /* 0x000ff00003800000 */
.L_x_2003:
[----:B------:R-:W2:Y:S02]  /*9da0*/  LDG.E.U8 R4, desc[UR36][R4.64] ;  /* 0x0000002404047981 */ /* 0x000ea4000c1e1100 */
[----:B--2---:R-:W-:-:S04]  /*9db0*/  ISETP.NE.AND P0, PT, R4, RZ, PT ;  /* 0x000000ff0400720c */ /* 0x004fc80003f05270 */
[----:B------:R-:W-:Y:S01]  /*9dc0*/  P2R R34, PR, RZ, 0x1 ;  /* 0x00000001ff227803 */ /* 0x000fe20000000000 */
[----:B------:R-:W-:Y:S08]  /*9dd0*/  BRA `(.L_x_1990) ;  /* 0x0000000000947947 */ /* 0x000ff00003800000 */
.L_x_2002:
        /* <DEDUP_REMOVED lines=10> */
.L_x_1989:
        /* <DEDUP_REMOVED lines=16> */
.L_x_2007:
[----:B------:R-:W-:-:S04]  /*9f80*/  PLOP3.LUT P0, PT, PT, PT, PT, 0x8, 0x80 ;  /* 0x000000000080781c */ /* 0x000fc80003f0e170 */
[----:B------:R-:W-:Y:S01]  /*9f90*/  P2R R34, PR, RZ, 0x1 ;  /* 0x00000001ff227803 */ /* 0x000fe20000000000 */
[----:B------:R-:W-:Y:S08]  /*9fa0*/  BRA `(.L_x_1990) ;  /* 0x0000000000207947 */ /* 0x000ff00003800000 */
.L_x_2006:
[----:B------:R-:W2:Y:S02]  /*9fb0*/  LDG.E.64 R4, desc[UR36][R4.64] ;  /* 0x0000002404047981 */ /* 0x000ea4000c1e1b00 */
[----:B--2---:R-:W-:-:S04]  /*9fc0*/  ISETP.NE.U32.AND P0, PT, R4, RZ, PT ;  /* 0x000000ff0400720c */ /* 0x004fc80003f05070 */
[----:B------:R-:W-:-:S04]  /*9fd0*/  ISETP.NE.AND.EX P0, PT, R5, RZ, PT, P0 ;  /* 0x000000ff0500720c */ /* 0x000fc80003f05300 */
[----:B------:R-:W-:Y:S01]  /*9fe0*/  P2R R34, PR, RZ, 0x1 ;  /* 0x00000001ff227803 */ /* 0x000fe20000000000 */
[----:B------:R-:W-:Y:S08]  /*9ff0*/  BRA `(.L_x_1990) ;  /* 0x00000000000c7947 */ /* 0x000ff00003800000 */
.L_x_2005:
[----:B------:R-:W2:Y:S02]  /*a000*/  LDG.E R4, desc[UR36][R4.64] ;  /* 0x0000002404047981 */ /* 0x000ea4000c1e1900 */
[----:B--2---:R-:W-:-:S04]  /*a010*/  ISETP.NE.AND P0, PT, R4, RZ, PT ;  /* 0x000000ff0400720c */ /* 0x004fc80003f05270 */
[----:B------:R-:W-:-:S09]  /*a020*/  P2R R34, PR, RZ, 0x1 ;  /* 0x00000001ff227803 */ /* 0x000fd20000000000 */
.L_x_1990:
[----:B------:R-:W-:Y:S05]  /*a030*/  BSYNC.RECONVERGENT B6 ;  /* 0x0000000000067941 */ /* 0x000fea0003800200 */
.L_x_1984:
        /* <DEDUP_REMOVED lines=20> */
.L_x_2011:
[----:B------:R0:W5:Y:S01]  /*a180*/  LDG.E.U8 R4, desc[UR36][R6.64] ;  /* 0x0000002406047981 */ /* 0x000162000c1e1100 */
[----:B------:R-:W-:Y:S01]  /*a190*/  IMAD.MOV.U32 R5, RZ, RZ, RZ ;  /* 0x000000ffff057224 */ /* 0x000fe200078e00ff */
[----:B------:R-:W-:Y:S06]  /*a1a0*/  BRA `(.L_x_2013) ;  /* 0x0000000c00447947 */ /* 0x000fec0003800000 */
.L_x_2010:
        /* <DEDUP_REMOVED lines=8> */
.L_x_2015:
[----:B------:R-:W2:Y:S02]  /*a230*/  LDG.E R4, desc[UR36][R6.64] ;  /* 0x0000002406047981 */ /* 0x000ea4000c1e1900 */
[----:B--2---:R-:W-:Y:S01]  /*a240*/  SHF.R.S32.HI R5, RZ, 0x1f, R4 ;  /* 0x0000001fff057819 */ /* 0x004fe20000011404 */
[----:B------:R-:W-:Y:S06]  /*a250*/  BRA `(.L_x_2013) ;  /* 0x0000000c00187947 */ /* 0x000fec0003800000 */
.L_x_2014:
[----:B------:R-:W2:Y:S02]  /*a260*/  LDG.E.S16 R4, desc[UR36][R6.64] ;  /* 0x0000002406047981 */ /* 0x000ea4000c1e1700 */
[----:B--2---:R-:W-:Y:S01]  /*a270*/  SHF.R.S32.HI R5, RZ, 0x1f, R4 ;  /* 0x0000001fff057819 */ /* 0x004fe20000011404 */
[----:B------:R-:W-:Y:S06]  /*a280*/  BRA `(.L_x_2013) ;  /* 0x0000000c000c7947 */ /* 0x000fec0003800000 */
.L_x_2009:
        /* <DEDUP_REMOVED lines=9> */
.L_x_2017:
[----:B------:R-:W2:Y:S02]  /*a320*/  LDG.E.U16 R6, desc[UR36][R6.64] ;  /* 0x0000002406067981 */ /* 0x000ea4000c1e1500 */
[----:B--2---:R-:W-:-:S06]  /*a330*/  HADD2.F32 R4, -RZ, R6.H0_H0 ;  /* 0x20000006ff047230 */ /* 0x004fcc0000004100 */
[----:B------:R-:W0:Y:S01]  /*a340*/  F2I.S64.TRUNC R4, R4 ;  /* 0x0000000400047311 */ /* 0x000e22000020d900 */
[----:B------:R-:W-:Y:S05]  /*a350*/  BRA `(.L_x_2013) ;  /* 0x0000000800d87947 */ /* 0x000fea0003800000 */
.L_x_2016:
        /* <DEDUP_REMOVED lines=9> */
.L_x_2019:
[----:B------:R-:W2:Y:S02]  /*a3f0*/  LDG.E.U16 R6, desc[UR36][R6.64] ;  /* 0x0000002406067981 */ /* 0x000ea4000c1e1500 */
[----:B--2---:R-:W-:-:S06]  /*a400*/  HADD2.F32 R4, -RZ, R6.H0_H0 ;  /* 0x20000006ff047230 */ /* 0x004fcc0000004100 */
[----:B------:R-:W0:Y:S01]  /*a410*/  F2I.S64.TRUNC R4, R4 ;  /* 0x0000000400047311 */ /* 0x000e22000020d900 */
[----:B------:R-:W-:Y:S05]  /*a420*/  BRA `(.L_x_2013) ;  /* 0x0000000800a47947 */ /* 0x000fea0003800000 */
.L_x_2018:
[----:B------:R-:W2:Y:S02]  /*a430*/  LDG.E.64 R4, desc[UR36][R6.64] ;  /* 0x0000002406047981 */ /* 0x000ea4000c1e1b00 */
[----:B--2---:R-:W0:Y:S01]  /*a440*/  F2I.S64.F64.TRUNC R4, R4 ;  /* 0x0000000400047311 */ /* 0x004e22000030d900 */
[----:B------:R-:W-:Y:S05]  /*a450*/  BRA `(.L_x_2013) ;  /* 0x0000000800987947 */ /* 0x000fea0003800000 */
.L_x_2008:
        /* <DEDUP_REMOVED lines=13> */
.L_x_2022:
[----:B------:R-:W2:Y:S02]  /*a530*/  LDG.E.64 R4, desc[UR36][R6.64] ;  /* 0x0000002406047981 */ /* 0x000ea4000c1e1b00 */
[----:B--2---:R-:W0:Y:S01]  /*a540*/  F2I.S64.F64.TRUNC R4, R4 ;  /* 0x0000000400047311 */ /* 0x004e22000030d900 */
[----:B------:R-:W-:Y:S05]  /*a550*/  BRA `(.L_x_2013) ;  /* 0x0000000800587947 */ /* 0x000fea0003800000 */
.L_x_2021:
        /* <DEDUP_REMOVED lines=26> */
.L_x_2024:
        /* <DEDUP_REMOVED lines=14> */
.L_x_2023:
[----:B------:R-:W2:Y:S02]  /*a7e0*/  LDG.E.U16 R4, desc[UR36][R6.64] ;  /* 0x0000002406047981 */ /* 0x000ea4000c1e1500 */
[----:B--2---:R-:W-:-:S06]  /*a7f0*/  IMAD.U32 R4, R4, 0x10000, RZ ;  /* 0x0001000004047824 */ /* 0x004fcc00078e00ff */
[----:B------:R-:W0:Y:S01]  /*a800*/  F2I.S64.TRUNC R4, R4 ;  /* 0x0000000400047311 */ /* 0x000e22000020d900 */
[----:B------:R-:W-:Y:S05]  /*a810*/  BRA `(.L_x_2013) ;  /* 0x0000000400a87947 */ /* 0x000fea0003800000 */
.L_x_2020:
        /* <DEDUP_REMOVED lines=11> */
.L_x_2027:
        /* <DEDUP_REMOVED lines=21> */
.L_x_2031:
[----:B------:R-:W-:Y:S05]  /*aa20*/  BSYNC.RECONVERGENT B1 ;  /* 0x0000000000017941 */ /* 0x000fea0003800200 */
.L_x_2030:
[----:B------:R-:W-:Y:S01]  /*aa30*/  IMAD.SHL.U32 R0, R0, 0x100000, RZ ;  /* 0x0010000000007824 */ /* 0x000fe200078e00ff */
[----:B------:R-:W-:-:S04]  /*aa40*/  LEA R3, R3, 0x3b800000, 0x17 ;  /* 0x3b80000003037811 */ /* 0x000fc800078eb8ff */
[----:B------:R-:W-:-:S07]  /*aa50*/  LOP3.LUT R4, R3, R0, R7, 0xfe, !PT ;  /* 0x0000000003047212 */ /* 0x000fce00078efe07 */
.L_x_2029:
[----:B------:R-:W-:Y:S05]  /*aa60*/  BSYNC.RECONVERGENT B0 ;  /* 0x0000000000007941 */ /* 0x000fea0003800200 */
.L_x_2028:
[----:B------:R-:W3:Y:S01]  /*aa70*/  F2I.S64.TRUNC R4, R4 ;  /* 0x0000000400047311 */ /* 0x000ee2000020d900 */
[----:B------:R-:W-:Y:S05]  /*aa80*/  BRA `(.L_x_2013) ;  /* 0x00000004000c7947 */ /* 0x000fea0003800000 */
.L_x_2026:
        /* <DEDUP_REMOVED lines=21> */
.L_x_2035:
[----:B------:R-:W-:Y:S05]  /*abe0*/  BSYNC.RECONVERGENT B1 ;  /* 0x0000000000017941 */ /* 0x000fea0003800200 */
.L_x_2034:
[----:B------:R-:W-:Y:S01]  /*abf0*/  IMAD.SHL.U32 R0, R0, 0x200000, RZ ;  /* 0x0020000000007824 */ /* 0x000fe200078e00ff */
[----:B------:R-:W-:-:S04]  /*ac00*/  LEA R3, R3, 0x37800000, 0x17 ;  /* 0x3780000003037811 */ /* 0x000fc800078eb8ff */
[----:B------:R-:W-:-:S07]  /*ac10*/  LOP3.LUT R4, R3, R0, R7, 0xfe, !PT ;  /* 0x0000000003047212 */ /* 0x000fce00078efe07 */
.L_x_2033:
[----:B------:R-:W-:Y:S05]  /*ac20*/  BSYNC.RECONVERGENT B0 ;  /* 0x0000000000007941 */ /* 0x000fea0003800200 */
.L_x_2032:
[----:B------:R-:W0:Y:S01]  /*ac30*/  F2I.S64.TRUNC R4, R4 ;  /* 0x0000000400047311 */ /* 0x000e22000020d900 */
[----:B------:R-:W-:Y:S05]  /*ac40*/  BRA `(.L_x_2013) ;  /* 0x00000000009c7947 */ /* 0x000fea0003800000 */
.L_x_2025:
        /* <DEDUP_REMOVED lines=14> */
.L_x_2039:
[----:B------:R-:W-:Y:S05]  /*ad30*/  BSYNC.RECONVERGENT B0 ;  /* 0x0000000000007941 */ /* 0x000fea0003800200 */
.L_x_2038:
[----:B------:R-:W4:Y:S01]  /*ad40*/  F2I.S64.TRUNC R4, R4 ;  /* 0x0000000400047311 */ /* 0x000f22000020d900 */
[----:B------:R-:W-:Y:S05]  /*ad50*/  BRA `(.L_x_2013) ;  /* 0x0000000000587947 */ /* 0x000fea0003800000 */
.L_x_2012:
        /* <DEDUP_REMOVED lines=16> */
.L_x_2040:
[----:B------:R-:W-:Y:S01]  /*ae60*/  CS2R R4, SRZ ;  /* 0x0000000000047805 */ /* 0x000fe2000001ff00 */
[----:B------:R-:W-:Y:S06]  /*ae70*/  BRA `(.L_x_2013) ;  /* 0x0000000000107947 */ /* 0x000fec0003800000 */
.L_x_2037:
[----:B------:R0:W5:Y:S01]  /*ae80*/  LDG.E.64 R4, desc[UR36][R6.64] ;  /* 0x0000002406047981 */ /* 0x000162000c1e1b00 */
[----:B------:R-:W-:Y:S05]  /*ae90*/  BRA `(.L_x_2013) ;  /* 0x0000000000087947 */ /* 0x000fea0003800000 */
.L_x_2036:
[----:B------:R0:W5:Y:S01]  /*aea0*/  LDG.E R4, desc[UR36][R6.64] ;  /* 0x0000002406047981 */ /* 0x000162000c1e1900 */
[----:B------:R-:W-:-:S07]  /*aeb0*/  IMAD.MOV.U32 R5, RZ, RZ, RZ ;  /* 0x000000ffff057224 */ /* 0x000fce00078e00ff */
.L_x_2013:
[----:B------:R-:W-:-:S04]  /*aec0*/  ISETP.NE.AND P0, PT, R34, RZ, PT ;  /* 0x000000ff2200720c */ /* 0x000fc80003f05270 */
[----:B------:R-:W-:-:S13]  /*aed0*/  PLOP3.LUT P0, PT, P0, PT, PT, 0x8, 0x80 ;  /* 0x000000000080781c */ /* 0x000fda000070e170 */
.L_x_1950:
[----:B------:R-:W-:Y:S05]  /*aee0*/  BSYNC.RECONVERGENT B7 ;  /* 0x0000000000077941 */ /* 0x000fea0003800200 */
.L_x_1949:
        /* <DEDUP_REMOVED lines=49> */
[----:B-----5:R-:W-:Y:S02]  /*b200*/  IMAD.U32 R22, R22, 0x10000, RZ ;  /* 0x0001000016167824 */ /* 0x020fe400078e00ff */
[----:B------:R-:W-:Y:S02]  /*b210*/  IMAD.MOV.U32 R19, RZ, RZ, R25 ;  /* 0x000000ffff137224 */ /* 0x000fe400078e0019 */
[----:B------:R-:W0:Y:S02]  /*b220*/  F2I.FTZ.TRUNC.NTZ R3, R22 ;  /* 0x0000001600037305 */ /* 0x000e24000021f100 */
[----:B0-----:R0:W-:Y:S01]  /*b230*/  STG.E.U8 desc[UR36][R8.64], R3 ;  /* 0x0000000308007986 */ /* 0x0011e2000c101124 */
[----:B------:R-:W-:Y:S05]  /*b240*/  BRA `(.L_x_2049) ;  /* 0x0000000c00d47947 */ /* 0x000fea0003800000 */
.L_x_2047:
[----:B-----5:R-:W-:Y:S02]  /*b250*/  IMAD.U32 R5, R22, 0x10000, RZ ;  /* 0x0001000016057824 */ /* 0x020fe400078e00ff */
[----:B------:R-:W-:-:S04]  /*b260*/  IMAD.MOV.U32 R19, RZ, RZ, R25 ;  /* 0x000000ffff137224 */ /* 0x000fc800078e0019 */
[----:B------:R-:W0:Y:S02]  /*b270*/  F2I.S64.TRUNC R4, R5 ;  /* 0x0000000500047311 */ /* 0x000e24000020d900 */
[----:B0-----:R0:W-:Y:S01]  /*b280*/  STG.E.U8 desc[UR36][R8.64], R4 ;  /* 0x0000000408007986 */ /* 0x0011e2000c101124 */
[----:B------:R-:W-:Y:S05]  /*b290*/  BRA `(.L_x_2049) ;  /* 0x0000000c00c07947 */ /* 0x000fea0003800000 */
.L_x_2046:
[----:B------:R-:W-:-:S13]  /*b2a0*/  ISETP.NE.AND P0, PT, R0, 0x2, PT ;  /* 0x000000020000780c */ /* 0x000fda0003f05270 */
[----:B------:R-:W-:Y:S05]  /*b2b0*/  @!P0 BRA `(.L_x_2050) ;  /* 0x0000000000388947 */ /* 0x000fea0003800000 */
[----:B------:R-:W-:-:S13]  /*b2c0*/  ISETP.NE.AND P0, PT, R0, 0x3, PT ;  /* 0x000000030000780c */ /* 0x000fda0003f05270 */
[----:B------:R-:W-:Y:S05]  /*b2d0*/  @!P0 BRA `(.L_x_2051) ;  /* 0x00000000001c8947 */ /* 0x000fea0003800000 */
[----:B------:R-:W-:-:S13]  /*b2e0*/  ISETP.NE.AND P0, PT, R0, 0x4, PT ;  /* 0x000000040000780c */ /* 0x000fda0003f05270 */
[----:B------:R-:W-:Y:S05]  /*b2f0*/  @P0 BRA `(.L_x_2048) ;  /* 0x0000000800f80947 */ /* 0x000fea0003800000 */
[----:B-----5:R-:W-:Y:S02]  /*b300*/  IMAD.U32 R4, R22, 0x10000, RZ ;  /* 0x0001000016047824 */ /* 0x020fe400078e00ff */
[----:B------:R-:W-:-:S04]  /*b310*/  IMAD.MOV.U32 R19, RZ, RZ, R25 ;  /* 0x000000ffff137224 */ /* 0x000fc800078e0019 */
[----:B------:R-:W0:Y:S02]  /*b320*/  F2I.S64.TRUNC R4, R4 ;  /* 0x0000000400047311 */ /* 0x000e24000020d900 */
[----:B0-----:R0:W-:Y:S01]  /*b330*/  STG.E.64 desc[UR36][R8.64], R4 ;  /* 0x0000000408007986 */ /* 0x0011e2000c101b24 */
[----:B------:R-:W-:Y:S05]  /*b340*/  BRA `(.L_x_2049) ;  /* 0x0000000c00947947 */ /* 0x000fea0003800000 */
.L_x_2051:
[----:B-----5:R-:W-:Y:S02]  /*b350*/  IMAD.U32 R22, R22, 0x10000, RZ ;  /* 0x0001000016167824 */ /* 0x020fe400078e00ff */
[----:B------:R-:W-:Y:S02]  /*b360*/  IMAD.MOV.U32 R19, RZ, RZ, R25 ;  /* 0x000000ffff137224 */ /* 0x000fe400078e0019 */
[----:B------:R-:W0:Y:S02]  /*b370*/  F2I.FTZ.TRUNC.NTZ R3, R22 ;  /* 0x0000001600037305 */ /* 0x000e24000021f100 */
[----:B0-----:R0:W-:Y:S01]  /*b380*/  STG.E desc[UR36][R8.64], R3 ;  /* 0x0000000308007986 */ /* 0x0011e2000c101924 */
[----:B------:R-:W-:Y:S05]  /*b390*/  BRA `(.L_x_2049) ;  /* 0x0000000c00807947 */ /* 0x000fea0003800000 */
.L_x_2050:
[----:B-----5:R-:W-:Y:S02]  /*b3a0*/  IMAD.U32 R22, R22, 0x10000, RZ ;  /* 0x0001000016167824 */ /* 0x020fe400078e00ff */
[----:B------:R-:W-:Y:S02]  /*b3b0*/  IMAD.MOV.U32 R19, RZ, RZ, R25 ;  /* 0x000000ffff137224 */ /* 0x000fe400078e0019 */
[----:B------:R-:W0:Y:S02]  /*b3c0*/  F2I.FTZ.TRUNC.NTZ R3, R22 ;  /* 0x0000001600037305 */ /* 0x000e24000021f100 */
[----:B0-----:R0:W-:Y:S01]  /*b3d0*/  STG.E.U16 desc[UR36][R8.64], R3 ;  /* 0x0000000308007986 */ /* 0x0011e2000c101524 */
[----:B------:R-:W-:Y:S05]  /*b3e0*/  BRA `(.L_x_2049) ;  /* 0x0000000c006c7947 */ /* 0x000fea0003800000 */
.L_x_2045:
[----:B------:R-:W-:-:S13]  /*b3f0*/  ISETP.GT.AND P0, PT, R0, 0x6, PT ;  /* 0x000000060000780c */ /* 0x000fda0003f04270 */
[----:B------:R-:W-:Y:S05]  /*b400*/  @P0 BRA `(.L_x_2052) ;  /* 0x0000000000340947 */ /* 0x000fea0003800000 */
[----:B------:R-:W-:-:S13]  /*b410*/  ISETP.NE.AND P0, PT, R0, 0x5, PT ;  /* 0x000000050000780c */ /* 0x000fda0003f05270 */
[----:B------:R-:W-:Y:S05]  /*b420*/  @!P0 BRA `(.L_x_2053) ;  /* 0x0000000000188947 */ /* 0x000fea0003800000 */
[----:B------:R-:W-:-:S13]  /*b430*/  ISETP.NE.AND P0, PT, R0, 0x6, PT ;  /* 0x000000060000780c */ /* 0x000fda0003f05270 */
[----:B------:R-:W-:Y:S05]  /*b440*/  @P0 BRA `(.L_x_2048) ;  /* 0x0000000800a40947 */ /* 0x000fea0003800000 */
[----:B-----5:R-:W-:Y:S02]  /*b450*/  IMAD.U32 R3, R22, 0x10000, RZ ;  /* 0x0001000016037824 */ /* 0x020fe400078e00ff */
[----:B------:R-:W-:-:S03]  /*b460*/  IMAD.MOV.U32 R19, RZ, RZ, R25 ;  /* 0x000000ffff137224 */ /* 0x000fc600078e0019 */
[----:B------:R0:W-:Y:S01]  /*b470*/  STG.E desc[UR36][R8.64], R3 ;  /* 0x0000000308007986 */ /* 0x0001e2000c101924 */
[----:B------:R-:W-:Y:S05]  /*b480*/  BRA `(.L_x_2049) ;  /* 0x0000000c00447947 */ /* 0x000fea0003800000 */
.L_x_2053:
[----:B-----5:R-:W-:Y:S02]  /*b490*/  IMAD.U32 R0, R22, 0x10000, RZ ;  /* 0x0001000016007824 */ /* 0x020fe400078e00ff */
[----:B------:R-:W-:-:S03]  /*b4a0*/  IMAD.MOV.U32 R19, RZ, RZ, R25 ;  /* 0x000000ffff137224 */ /* 0x000fc600078e0019 */
[----:B------:R-:W-:-:S05]  /*b4b0*/  F2FP.F16.F32.PACK_AB R0, RZ, R0 ;  /* 0x00000000ff00723e */ /* 0x000fca00000000ff */
[----:B------:R0:W-:Y:S01]  /*b4c0*/  STG.E.U16 desc[UR36][R8.64], R0 ;  /* 0x0000000008007986 */ /* 0x0001e2000c101524 */
[----:B------:R-:W-:Y:S05]  /*b4d0*/  BRA `(.L_x_2049) ;  /* 0x0000000c00307947 */ /* 0x000fea0003800000 */
.L_x_2052:
[----:B------:R-:W-:-:S13]  /*b4e0*/  ISETP.NE.AND P0, PT, R0, 0x7, PT ;  /* 0x000000070000780c */ /* 0x000fda0003f05270 */
[----:B------:R-:W-:Y:S05]  /*b4f0*/  @!P0 BRA `(.L_x_2054) ;  /* 0x00000000003c8947 */ /* 0x000fea0003800000 */
[----:B------:R-:W-:-:S13]  /*b500*/  ISETP.NE.AND P0, PT, R0, 0x8, PT ;  /* 0x000000080000780c */ /* 0x000fda0003f05270 */
[----:B------:R-:W-:Y:S05]  /*b510*/  @!P0 BRA `(.L_x_2055) ;  /* 0x00000000001c8947 */ /* 0x000fea0003800000 */
[----:B------:R-:W-:-:S13]  /*b520*/  ISETP.NE.AND P0, PT, R0, 0x9, PT ;  /* 0x000000090000780c */ /* 0x000fda0003f05270 */
[----:B------:R-:W-:Y:S05]  /*b530*/  @P0 BRA `(.L_x_2048) ;  /* 0x0000000800680947 */ /* 0x000fea0003800000 */
[----:B-----5:R-:W-:Y:S02]  /*b540*/  IMAD.U32 R4, R22, 0x10000, RZ ;  /* 0x0001000016047824 */ /* 0x020fe400078e00ff */
[----:B------:R-:W-:Y:S02]  /*b550*/  IMAD.MOV.U32 R5, RZ, RZ, RZ ;  /* 0x000000ffff057224 */ /* 0x000fe400078e00ff */
[----:B------:R-:W-:-:S03]  /*b560*/  IMAD.MOV.U32 R19, RZ, RZ, R25 ;  /* 0x000000ffff137224 */ /* 0x000fc600078e0019 */
[----:B------:R0:W-:Y:S01]  /*b570*/  STG.E.64 desc[UR36][R8.64], R4 ;  /* 0x0000000408007986 */ /* 0x0001e2000c101b24 */
[----:B------:R-:W-:Y:S05]  /*b580*/  BRA `(.L_x_2049) ;  /* 0x0000000c00047947 */ /* 0x000fea0003800000 */
.L_x_2055:
[----:B-----5:R-:W-:Y:S02]  /*b590*/  IMAD.U32 R22, R22, 0x10000, RZ ;  /* 0x0001000016167824 */ /* 0x020fe400078e00ff */
[----:B------:R-:W-:-:S03]  /*b5a0*/  IMAD.MOV.U32 R19, RZ, RZ, R25 ;  /* 0x000000ffff137224 */ /* 0x000fc600078e0019 */
[----:B------:R-:W-:-:S04]  /*b5b0*/  F2FP.F16.F32.PACK_AB R3, RZ, R22 ;  /* 0x00000016ff03723e */ /* 0x000fc800000000ff */
[----:B------:R-:W-:-:S05]  /*b5c0*/  PRMT R3, R3, 0x5410, RZ ;  /* 0x0000541003037816 */ /* 0x000fca00000000ff */
[----:B------:R0:W-:Y:S01]  /*b5d0*/  STG.E desc[UR36][R8.64], R3 ;  /* 0x0000000308007986 */ /* 0x0001e2000c101924 */
[----:B------:R-:W-:Y:S05]  /*b5e0*/  BRA `(.L_x_2049) ;  /* 0x0000000800ec7947 */ /* 0x000fea0003800000 */
.L_x_2054:
[----:B-----5:R-:W-:Y:S02]  /*b5f0*/  IMAD.U32 R4, R22, 0x10000, RZ ;  /* 0x0001000016047824 */ /* 0x020fe400078e00ff */
[----:B------:R-:W-:Y:S02]  /*b600*/  IMAD.MOV.U32 R19, RZ, RZ, R25 ;  /* 0x000000ffff137224 */ /* 0x000fe400078e0019 */
[----:B------:R-:W-:-:S06]  /*b610*/  FMUL.FTZ R4, R4, 1 ;  /* 0x3f80000004047820 */ /* 0x000fcc0000410000 */
[----:B------:R-:W0:Y:S02]  /*b620*/  F2F.F64.F32 R4, R4 ;  /* 0x0000000400047310 */ /* 0x000e240000201800 */
[----:B0-----:R0:W-:Y:S01]  /*b630*/  STG.E.64 desc[UR36][R8.64], R4 ;  /* 0x0000000408007986 */ /* 0x0011e2000c101b24 */
[----:B------:R-:W-:Y:S05]  /*b640*/  BRA `(.L_x_2049) ;  /* 0x0000000800d47947 */ /* 0x000fea0003800000 */
.L_x_2044:
        /* <DEDUP_REMOVED lines=10> */
[----:B------:R-:W-:-:S04]  /*b6f0*/  FSETP.NEU.FTZ.AND P0, PT, R22, RZ, PT ;  /* 0x000000ff1600720b */ /* 0x000fc80003f1d000 */
[----:B------:R-:W-:-:S05]  /*b700*/  SEL R3, RZ, 0x1, !P0 ;  /* 0x00000001ff037807 */ /* 0x000fca0004000000 */
[----:B------:R0:W-:Y:S01]  /*b710*/  STG.E.U8 desc[UR36][R8.64], R3 ;  /* 0x0000000308007986 */ /* 0x0001e2000c101124 */
[----:B------:R-:W-:Y:S05]  /*b720*/  BRA `(.L_x_2049) ;  /* 0x00000008009c7947 */ /* 0x000fea0003800000 */
.L_x_2058:
[----:B-----5:R-:W-:Y:S01]  /*b730*/  IMAD.U32 R22, R22, 0x10000, RZ ;  /* 0x0001000016167824 */ /* 0x020fe200078e00ff */
[----:B------:R-:W-:Y:S01]  /*b740*/  CS2R R6, SRZ ;  /* 0x0000000000067805 */ /* 0x000fe2000001ff00 */
[----:B------:R-:W-:Y:S02]  /*b750*/  IMAD.MOV.U32 R19, RZ, RZ, R25 ;  /* 0x000000ffff137224 */ /* 0x000fe400078e0019 */
[----:B------:R-:W-:-:S06]  /*b760*/  FMUL.FTZ R4, R22, 1 ;  /* 0x3f80000016047820 */ /* 0x000fcc0000410000 */
[----:B------:R-:W0:Y:S02]  /*b770*/  F2F.F64.F32 R4, R4 ;  /* 0x0000000400047310 */ /* 0x000e240000201800 */
[----:B0-----:R0:W-:Y:S01]  /*b780*/  STG.E.128 desc[UR36][R8.64], R4 ;  /* 0x0000000408007986 */ /* 0x0011e2000c101d24 */
[----:B------:R-:W-:Y:S05]  /*b790*/  BRA `(.L_x_2049) ;  /* 0x0000000800807947 */ /* 0x000fea0003800000 */
.L_x_2057:
[----:B------:R-:W-:-:S13]  /*b7a0*/  ISETP.NE.AND P0, PT, R0, 0xf, PT ;  /* 0x0000000f0000780c */ /* 0x000fda0003f05270 */
[----:B------:R-:W-:Y:S05]  /*b7b0*/  @!P0 BRA `(.L_x_2059) ;  /* 0x0000000000a88947 */ /* 0x000fea0003800000 */
[----:B------:R-:W-:-:S13]  /*b7c0*/  ISETP.NE.AND P0, PT, R0, 0x17, PT ;  /* 0x000000170000780c */ /* 0x000fda0003f05270 */
[----:B------:R-:W-:Y:S05]  /*b7d0*/  @!P0 BRA `(.L_x_2060) ;  /* 0x0000000000508947 */ /* 0x000fea0003800000 */
[----:B------:R-:W-:-:S13]  /*b7e0*/  ISETP.NE.AND P0, PT, R0, 0x18, PT ;  /* 0x000000180000780c */ /* 0x000fda0003f05270 */
[----:B------:R-:W-:Y:S05]  /*b7f0*/  @P0 BRA `(.L_x_2048) ;  /* 0x0000000400b80947 */ /* 0x000fea0003800000 */
        /* <DEDUP_REMOVED lines=13> */
.L_x_2062:
[----:B------:R-:W-:Y:S05]  /*b8d0*/  BSYNC.RECONVERGENT B0 ;  /* 0x0000000000007941 */ /* 0x000fea0003800200 */
.L_x_2061:
[----:B------:R-:W-:Y:S01]  /*b8e0*/  LOP3.LUT R5, R0, 0x80, R5, 0xf8, !PT ;  /* 0x0000008000057812 */ /* 0x000fe200078ef805 */
[----:B------:R-:W-:-:S04]  /*b8f0*/  IMAD.MOV.U32 R19, RZ, RZ, R25 ;  /* 0x000000ffff137224 */ /* 0x000fc800078e0019 */
[----:B------:R0:W-:Y:S01]  /*b900*/  STG.E.U8 desc[UR36][R8.64], R5 ;  /* 0x0000000508007986 */ /* 0x0001e2000c101124 */
[----:B------:R-:W-:Y:S05]  /*b910*/  BRA `(.L_x_2049) ;  /* 0x0000000800207947 */ /* 0x000fea0003800000 */
.L_x_2060:
        /* <DEDUP_REMOVED lines=15> */
.L_x_2064:
[----:B------:R-:W-:Y:S05]  /*ba10*/  BSYNC.RECONVERGENT B0 ;  /* 0x0000000000007941 */ /* 0x000fea0003800200 */
.L_x_2063:
[----:B------:R-:W-:Y:S01]  /*ba20*/  LOP3.LUT R5, R0, 0x80, R5, 0xf8, !PT ;  /* 0x0000008000057812 */ /* 0x000fe200078ef805 */
[----:B------:R-:W-:-:S04]  /*ba30*/  IMAD.MOV.U32 R19, RZ, RZ, R25 ;  /* 0x000000ffff137224 */ /* 0x000fc800078e0019 */
[----:B------:R0:W-:Y:S01]  /*ba40*/  STG.E.U8 desc[UR36][R8.64], R5 ;  /* 0x0000000508007986 */ /* 0x0001e2000c101124 */
[----:B------:R-:W-:Y:S05]  /*ba50*/  BRA `(.L_x_2049) ;  /* 0x0000000400d07947 */ /* 0x000fea0003800000 */
.L_x_2059:
[----:B-----5:R0:W-:Y:S01]  /*ba60*/  STG.E.U16 desc[UR36][R8.64], R22 ;  /* 0x0000001608007986 */ /* 0x0201e2000c101524 */
[----:B------:R-:W-:Y:S01]  /*ba70*/  IMAD.MOV.U32 R19, RZ, RZ, R25 ;  /* 0x000000ffff137224 */ /* 0x000fe200078e0019 */
[----:B------:R-:W-:Y:S06]  /*ba80*/  BRA `(.L_x_2049) ;  /* 0x0000000400c47947 */ /* 0x000fec0003800000 */
.L_x_2056:
        /* <DEDUP_REMOVED lines=10> */
[----:B------:R-:W0:Y:S02]  /*bb30*/  F2I.FTZ.U32.TRUNC.NTZ R3, R3 ;  /* 0x0000000300037305 */ /* 0x000e24000021f000 */
[----:B0-----:R4:W-:Y:S01]  /*bb40*/  STG.E.U16 desc[UR36][R8.64], R3 ;  /* 0x0000000308007986 */ /* 0x0019e2000c101524 */
[----:B------:R-:W-:Y:S05]  /*bb50*/  BRA `(.L_x_2049) ;  /* 0x0000000400907947 */ /* 0x000fea0003800000 */
.L_x_2067:
        /* <DEDUP_REMOVED lines=13> */
.L_x_2070:
[----:B------:R-:W-:-:S04]  /*bc30*/  SHF.R.U32.HI R0, RZ, 0x14, R3 ;  /* 0x00000014ff007819 */ /* 0x000fc80000011603 */
[----:B------:R-:W-:-:S04]  /*bc40*/  LOP3.LUT R0, R0, 0x1, RZ, 0xc0, !PT ;  /* 0x0000000100007812 */ /* 0x000fc800078ec0ff */
[----:B------:R-:W-:-:S04]  /*bc50*/  IADD3 R0, PT, PT, R3, 0x487ffff, R0 ;  /* 0x0487ffff03007810 */ /* 0x000fc80007ffe000 */
[----:B------:R-:W-:-:S04]  /*bc60*/  SHF.R.U32.HI R0, RZ, 0x14, R0 ;  /* 0x00000014ff007819 */ /* 0x000fc80000011600 */
[----:B------:R-:W-:-:S07]  /*bc70*/  LOP3.LUT R0, R0, 0xff, RZ, 0xc0, !PT ;  /* 0x000000ff00007812 */ /* 0x000fce00078ec0ff */
.L_x_2071:
[----:B------:R-:W-:-:S04]  /*bc80*/  SHF.R.U32.HI R3, RZ, 0x18, R3 ;  /* 0x00000018ff037819 */ /* 0x000fc80000011603 */
[----:B------:R-:W-:-:S04]  /*bc90*/  LOP3.LUT R0, R0, 0x80, R3, 0xf8, !PT ;  /* 0x0000008000007812 */ /* 0x000fc800078ef803 */
[----:B------:R-:W-:-:S07]  /*bca0*/  PRMT R4, R0, 0x7610, R4 ;  /* 0x0000761000047816 */ /* 0x000fce0000000004 */
.L_x_2069:
[----:B------:R-:W-:Y:S05]  /*bcb0*/  BSYNC.RECONVERGENT B0 ;  /* 0x0000000000007941 */ /* 0x000fea0003800200 */
.L_x_2068:
[----:B------:R0:W-:Y:S01]  /*bcc0*/  STG.E.U8 desc[UR36][R8.64], R4 ;  /* 0x0000000408007986 */ /* 0x0001e2000c101124 */
[----:B------:R-:W-:Y:S01]  /*bcd0*/  IMAD.MOV.U32 R19, RZ, RZ, R25 ;  /* 0x000000ffff137224 */ /* 0x000fe200078e0019 */
[----:B------:R-:W-:Y:S06]  /*bce0*/  BRA `(.L_x_2049) ;  /* 0x00000004002c7947 */ /* 0x000fec0003800000 */
.L_x_2066:
        /* <DEDUP_REMOVED lines=13> */
.L_x_2074:
[----:B------:R-:W-:-:S04]  /*bdc0*/  SHF.R.U32.HI R0, RZ, 0x15, R3 ;  /* 0x00000015ff007819 */ /* 0x000fc80000011603 */
[----:B------:R-:W-:-:S04]  /*bdd0*/  LOP3.LUT R0, R0, 0x1, RZ, 0xc0, !PT ;  /* 0x0000000100007812 */ /* 0x000fc800078ec0ff */
[----:B------:R-:W-:-:S04]  /*bde0*/  IADD3 R0, PT, PT, R3, 0x88fffff, R0 ;  /* 0x088fffff03007810 */ /* 0x000fc80007ffe000 */
[----:B------:R-:W-:-:S04]  /*bdf0*/  SHF.R.U32.HI R0, RZ, 0x15, R0 ;  /* 0x00000015ff007819 */ /* 0x000fc80000011600 */
[----:B------:R-:W-:-:S07]  /*be00*/  LOP3.LUT R0, R0, 0xff, RZ, 0xc0, !PT ;  /* 0x000000ff00007812 */ /* 0x000fce00078ec0ff */
.L_x_2075:
[----:B------:R-:W-:-:S04]  /*be10*/  SHF.R.U32.HI R3, RZ, 0x18, R3 ;  /* 0x00000018ff037819 */ /* 0x000fc80000011603 */
[----:B------:R-:W-:-:S04]  /*be20*/  LOP3.LUT R0, R0, 0x80, R3, 0xf8, !PT ;  /* 0x0000008000007812 */ /* 0x000fc800078ef803 */
[----:B------:R-:W-:-:S07]  /*be30*/  PRMT R4, R0, 0x7610, R4 ;  /* 0x0000761000047816 */ /* 0x000fce0000000004 */
.L_x_2073:
[----:B------:R-:W-:Y:S05]  /*be40*/  BSYNC.RECONVERGENT B0 ;  /* 0x0000000000007941 */ /* 0x000fea0003800200 */
.L_x_2072:
[----:B------:R3:W-:Y:S01]  /*be50*/  STG.E.U8 desc[UR36][R8.64], R4 ;  /* 0x0000000408007986 */ /* 0x0007e2000c101124 */
[----:B------:R-:W-:Y:S01]  /*be60*/  IMAD.MOV.U32 R19, RZ, RZ, R25 ;  /* 0x000000ffff137224 */ /* 0x000fe200078e0019 */
[----:B------:R-:W-:Y:S06]  /*be70*/  BRA `(.L_x_2049) ;  /* 0x0000000000c87947 */ /* 0x000fec0003800000 */
.L_x_2065:
[----:B------:R-:W-:-:S13]  /*be80*/  ISETP.NE.AND P0, PT, R0, 0x1c, PT ;  /* 0x0000001c0000780c */ /* 0x000fda0003f05270 */
[----:B------:R-:W-:Y:S05]  /*be90*/  @!P0 BRA `(.L_x_2076) ;  /* 0x0000000000b08947 */ /* 0x000fea0003800000 */
[----:B------:R-:W-:-:S13]  /*bea0*/  ISETP.NE.AND P0, PT, R0, 0x1d, PT ;  /* 0x0000001d0000780c */ /* 0x000fda0003f05270 */
[----:B------:R-:W-:Y:S05]  /*beb0*/  @!P0 BRA `(.L_x_2077) ;  /* 0x0000000000948947 */ /* 0x000fea0003800000 */
[----:B------:R-:W-:-:S13]  /*bec0*/  ISETP.NE.AND P0, PT, R0, 0x2c, PT ;  /* 0x0000002c0000780c */ /* 0x000fda0003f05270 */
[----:B------:R-:W-:Y:S05]  /*bed0*/  @!P0 BRA `(.L_x_2078) ;  /* 0x0000000000488947 */ /* 0x000fea0003800000 */
.L_x_2048:
        /* <DEDUP_REMOVED lines=16> */
.L_x_2079:
[----:B------:R-:W-:Y:S01]  /*bfe0*/  IMAD.MOV.U32 R19, RZ, RZ, R25 ;  /* 0x000000ffff137224 */ /* 0x000fe200078e0019 */
[----:B------:R-:W-:Y:S06]  /*bff0*/  BRA `(.L_x_2049) ;  /* 0x0000000000687947 */ /* 0x000fec0003800000 */
.L_x_2078:
[----:B-----5:R-:W-:Y:S02]  /*c000*/  IMAD.U32 R22, R22, 0x10000, RZ ;  /* 0x0001000016167824 */ /* 0x020fe400078e00ff */
        /* <DEDUP_REMOVED lines=16> */
.L_x_2077:
[----:B-----5:R-:W-:Y:S02]  /*c110*/  IMAD.U32 R4, R22, 0x10000, RZ ;  /* 0x0001000016047824 */ /* 0x020fe400078e00ff */
[----:B------:R-:W-:-:S04]  /*c120*/  IMAD.MOV.U32 R19, RZ, RZ, R25 ;  /* 0x000000ffff137224 */ /* 0x000fc800078e0019 */
[----:B------:R-:W0:Y:S02]  /*c130*/  F2I.U64.TRUNC R4, R4 ;  /* 0x0000000400047311 */ /* 0x000e24000020d800 */
[----:B0-----:R1:W-:Y:S01]  /*c140*/  STG.E.64 desc[UR36][R8.64], R4 ;  /* 0x0000000408007986 */ /* 0x0013e2000c101b24 */
[----:B------:R-:W-:Y:S05]  /*c150*/  BRA `(.L_x_2049) ;  /* 0x0000000000107947 */ /* 0x000fea0003800000 */
.L_x_2076:
[----:B-----5:R-:W-:Y:S02]  /*c160*/  IMAD.U32 R22, R22, 0x10000, RZ ;  /* 0x0001000016167824 */ /* 0x020fe400078e00ff */
[----:B------:R-:W-:Y:S02]  /*c170*/  IMAD.MOV.U32 R19, RZ, RZ, R25 ;  /* 0x000000ffff137224 */ /* 0x000fe400078e0019 */
[----:B------:R-:W0:Y:S02]  /*c180*/  F2I.FTZ.U32.TRUNC.NTZ R3, R22 ;  /* 0x0000001600037305 */ /* 0x000e24000021f000 */
[----:B0-----:R0:W-:Y:S03]  /*c190*/  STG.E desc[UR36][R8.64], R3 ;  /* 0x0000000308007986 */ /* 0x0011e6000c101924 */
.L_x_2049:
        /* <DEDUP_REMOVED lines=21> */
[----:B------:R-:W-:-:S06]  /*c2f0*/  IMAD.U32 R23, R23, 0x10000, RZ ;  /* 0x0001000017177824 */ /* 0x000fcc00078e00ff */
[----:B------:R-:W0:Y:S02]  /*c300*/  F2I.FTZ.TRUNC.NTZ R23, R23 ;  /* 0x0000001700177305 */ /* 0x000e24000021f100 */
[----:B0-----:R0:W-:Y:S01]  /*c310*/  STG.E.U8 desc[UR36][R4.64], R23 ;  /* 0x0000001704007986 */ /* 0x0011e2000c101124 */
[----:B------:R-:W-:Y:S05]  /*c320*/  BRA `(.L_x_2086) ;  /* 0x0000000c007c7947 */ /* 0x000fea0003800000 */
.L_x_2084:
[----:B------:R-:W-:-:S06]  /*c330*/  IMAD.U32 R7, R23, 0x10000, RZ ;  /* 0x0001000017077824 */ /* 0x000fcc00078e00ff */
[----:B------:R-:W0:Y:S02]  /*c340*/  F2I.S64.TRUNC R6, R7 ;  /* 0x0000000700067311 */ /* 0x000e24000020d900 */
[----:B0-----:R0:W-:Y:S01]  /*c350*/  STG.E.U8 desc[UR36][R4.64], R6 ;  /* 0x0000000604007986 */ /* 0x0011e2000c101124 */
[----:B------:R-:W-:Y:S05]  /*c360*/  BRA `(.L_x_2086) ;  /* 0x0000000c006c7947 */ /* 0x000fea0003800000 */
.L_x_2083:
[----:B------:R-:W-:-:S13]  /*c370*/  ISETP.NE.AND P0, PT, R0, 0x2, PT ;  /* 0x000000020000780c */ /* 0x000fda0003f05270 */
[----:B------:R-:W-:Y:S05]  /*c380*/  @!P0 BRA `(.L_x_2087) ;  /* 0x0000000000308947 */ /* 0x000fea0003800000 */
[----:B------:R-:W-:-:S13]  /*c390*/  ISETP.NE.AND P0, PT, R0, 0x3, PT ;  /* 0x000000030000780c */ /* 0x000fda0003f05270 */
[----:B------:R-:W-:Y:S05]  /*c3a0*/  @!P0 BRA `(.L_x_2088) ;  /* 0x0000000000188947 */ /* 0x000fea0003800000 */
[----:B------:R-:W-:-:S13]  /*c3b0*/  ISETP.NE.AND P0, PT, R0, 0x4, PT ;  /* 0x000000040000780c */ /* 0x000fda0003f05270 */
[----:B------:R-:W-:Y:S05]  /*c3c0*/  @P0 BRA `(.L_x_2085) ;  /* 0x0000000800780947 */ /* 0x000fea0003800000 */
[----:B------:R-:W-:-:S06]  /*c3d0*/  IMAD.U32 R6, R23, 0x10000, RZ ;  /* 0x0001000017067824 */ /* 0x000fcc00078e00ff */
[----:B------:R-:W0:Y:S02]  /*c3e0*/  F2I.S64.TRUNC R6, R6 ;  /* 0x0000000600067311 */ /* 0x000e24000020d900 */
[----:B0-----:R0:W-:Y:S01]  /*c3f0*/  STG.E.64 desc[UR36][R4.64], R6 ;  /* 0x0000000604007986 */ /* 0x0011e2000c101b24 */
[----:B------:R-:W-:Y:S05]  /*c400*/  BRA `(.L_x_2086) ;  /* 0x0000000c00447947 */ /* 0x000fea0003800000 */
.L_x_2088:
[----:B------:R-:W-:-:S06]  /*c410*/  IMAD.U32 R23, R23, 0x10000, RZ ;  /* 0x0001000017177824 */ /* 0x000fcc00078e00ff */
[----:B------:R-:W0:Y:S02]  /*c420*/  F2I.FTZ.TRUNC.NTZ R23, R23 ;  /* 0x0000001700177305 */ /* 0x000e24000021f100 */
[----:B0-----:R0:W-:Y:S01]  /*c430*/  STG.E desc[UR36][R4.64], R23 ;  /* 0x0000001704007986 */ /* 0x0011e2000c101924 */
[----:B------:R-:W-:Y:S05]  /*c440*/  BRA `(.L_x_2086) ;  /* 0x0000000c00347947 */ /* 0x000fea0003800000 */
.L_x_2087:
[----:B------:R-:W-:-:S06]  /*c450*/  IMAD.U32 R23, R23, 0x10000, RZ ;  /* 0x0001000017177824 */ /* 0x000fcc00078e00ff */
[----:B------:R-:W0:Y:S02]  /*c460*/  F2I.FTZ.TRUNC.NTZ R23, R23 ;  /* 0x0000001700177305 */ /* 0x000e24000021f100 */
[----:B0-----:R0:W-:Y:S01]  /*c470*/  STG.E.U16 desc[UR36][R4.64], R23 ;  /* 0x0000001704007986 */ /* 0x0011e2000c101524 */
[----:B------:R-:W-:Y:S05]  /*c480*/  BRA `(.L_x_2086) ;  /* 0x0000000c00247947 */ /* 0x000fea0003800000 */
.L_x_2082:
[----:B------:R-:W-:-:S13]  /*c490*/  ISETP.GT.AND P0, PT, R0, 0x6, PT ;  /* 0x000000060000780c */ /* 0x000fda0003f04270 */
[----:B------:R-:W-:Y:S05]  /*c4a0*/  @P0 BRA `(.L_x_2089) ;  /* 0x00000000002c0947 */ /* 0x000fea0003800000 */
[----:B------:R-:W-:-:S13]  /*c4b0*/  ISETP.NE.AND P0, PT, R0, 0x5, PT ;  /* 0x000000050000780c */ /* 0x000fda0003f05270 */
[----:B------:R-:W-:Y:S05]  /*c4c0*/  @!P0 BRA `(.L_x_2090) ;  /* 0x0000000000148947 */ /* 0x000fea0003800000 */
[----:B------:R-:W-:-:S13]  /*c4d0*/  ISETP.NE.AND P0, PT, R0, 0x6, PT ;  /* 0x000000060000780c */ /* 0x000fda0003f05270 */
[----:B------:R-:W-:Y:S05]  /*c4e0*/  @P0 BRA `(.L_x_2085) ;  /* 0x0000000800300947 */ /* 0x000fea0003800000 */
[----:B------:R-:W-:-:S05]  /*c4f0*/  IMAD.U32 R23, R23, 0x10000, RZ ;  /* 0x0001000017177824 */ /* 0x000fca00078e00ff */
[----:B------:R0:W-:Y:S01]  /*c500*/  STG.E desc[UR36][R4.64], R23 ;  /* 0x0000001704007986 */ /* 0x0001e2000c101924 */
[----:B------:R-:W-:Y:S05]  /*c510*/  BRA `(.L_x_2086) ;  /* 0x0000000c00007947 */ /* 0x000fea0003800000 */
.L_x_2090:
[----:B------:R-:W-:-:S05]  /*c520*/  IMAD.U32 R0, R23, 0x10000, RZ ;  /* 0x0001000017007824 */ /* 0x000fca00078e00ff */
[----:B------:R-:W-:-:S05]  /*c530*/  F2FP.F16.F32.PACK_AB R0, RZ, R0 ;  /* 0x00000000ff00723e */ /* 0x000fca00000000ff */
[----:B------:R0:W-:Y:S01]  /*c540*/  STG.E.U16 desc[UR36][R4.64], R0 ;  /* 0x0000000004007986 */ /* 0x0001e2000c101524 */
[----:B------:R-:W-:Y:S05]  /*c550*/  BRA `(.L_x_2086) ;  /* 0x0000000800f07947 */ /* 0x000fea0003800000 */
.L_x_2089:
[----:B------:R-:W-:-:S13]  /*c560*/  ISETP.NE.AND P0, PT, R0, 0x7, PT ;  /* 0x000000070000780c */ /* 0x000fda0003f05270 */
[----:B------:R-:W-:Y:S05]  /*c570*/  @!P0 BRA `(.L_x_2091) ;  /* 0x0000000000348947 */ /* 0x000fea0003800000 */
[----:B------:R-:W-:-:S13]  /*c580*/  ISETP.NE.AND P0, PT, R0, 0x8, PT ;  /* 0x000000080000780c */ /* 0x000fda0003f05270 */
[----:B------:R-:W-:Y:S05]  /*c590*/  @!P0 BRA `(.L_x_2092) ;  /* 0x0000000000188947 */ /* 0x000fea0003800000 */
[----:B------:R-:W-:-:S13]  /*c5a0*/  ISETP.NE.AND P0, PT, R0, 0x9, PT ;  /* 0x000000090000780c */ /* 0x000fda0003f05270 */
[----:B------:R-:W-:Y:S05]  /*c5b0*/  @P0 BRA `(.L_x_2085) ;  /* 0x0000000400fc0947 */ /* 0x000fea0003800000 */
[----:B------:R-:W-:Y:S02]  /*c5c0*/  IMAD.U32 R6, R23, 0x10000, RZ ;  /* 0x0001000017067824 */ /* 0x000fe400078e00ff */
[----:B------:R-:W-:-:S05]  /*c5d0*/  IMAD.MOV.U32 R7, RZ, RZ, RZ ;  /* 0x000000ffff077224 */ /* 0x000fca00078e00ff */
[----:B------:R0:W-:Y:S01]  /*c5e0*/  STG.E.64 desc[UR36][R4.64], R6 ;  /* 0x0000000604007986 */ /* 0x0001e2000c101b24 */
[----:B------:R-:W-:Y:S05]  /*c5f0*/  BRA `(.L_x_2086) ;  /* 0x0000000800c87947 */ /* 0x000fea0003800000 */
.L_x_2092:
[----:B------:R-:W-:-:S05]  /*c600*/  IMAD.U32 R23, R23, 0x10000, RZ ;  /* 0x0001000017177824 */ /* 0x000fca00078e00ff */
[----:B------:R-:W-:-:S04]  /*c610*/  F2FP.F16.F32.PACK_AB R3, RZ, R23 ;  /* 0x00000017ff03723e */ /* 0x000fc800000000ff */
[----:B------:R-:W-:-:S05]  /*c620*/  PRMT R3, R3, 0x5410, RZ ;  /* 0x0000541003037816 */ /* 0x000fca00000000ff */
[----:B------:R0:W-:Y:S01]  /*c630*/  STG.E desc[UR36][R4.64], R3 ;  /* 0x0000000304007986 */ /* 0x0001e2000c101924 */
[----:B------:R-:W-:Y:S05]  /*c640*/  BRA `(.L_x_2086) ;  /* 0x0000000800b47947 */ /* 0x000fea0003800000 */
.L_x_2091:
[----:B------:R-:W-:-:S04]  /*c650*/  IMAD.U32 R6, R23, 0x10000, RZ ;  /* 0x0001000017067824 */ /* 0x000fc800078e00ff */
[----:B------:R-:W-:-:S06]  /*c660*/  FMUL.FTZ R6, R6, 1 ;  /* 0x3f80000006067820 */ /* 0x000fcc0000410000 */
[----:B------:R-:W0:Y:S02]  /*c670*/  F2F.F64.F32 R6, R6 ;  /* 0x0000000600067310 */ /* 0x000e240000201800 */
[----:B0-----:R0:W-:Y:S01]  /*c680*/  STG.E.64 desc[UR36][R4.64], R6 ;  /* 0x0000000604007986 */ /* 0x0011e2000c101b24 */
[----:B------:R-:W-:Y:S05]  /*c690*/  BRA `(.L_x_2086) ;  /* 0x0000000800a07947 */ /* 0x000fea0003800000 */
.L_x_2081:
        /* <DEDUP_REMOVED lines=10> */
[----:B------:R-:W-:-:S06]  /*c740*/  IMAD.U32 R3, R23, 0x10000, RZ ;  /* 0x0001000017037824 */ /* 0x000fcc00078e00ff */
[----:B------:R-:W0:Y:S02]  /*c750*/  F2I.FTZ.U32.TRUNC.NTZ R3, R3 ;  /* 0x0000000300037305 */ /* 0x000e24000021f000 */
[----:B0-----:R0:W-:Y:S01]  /*c760*/  STG.E.U16 desc[UR36][R4.64], R3 ;  /* 0x0000000304007986 */ /* 0x0011e2000c101524 */
[----:B------:R-:W-:Y:S05]  /*c770*/  BRA `(.L_x_2086) ;  /* 0x0000000800687947 */ /* 0x000fea0003800000 */
.L_x_2096:
[----:B------:R-:W-:Y:S01]  /*c780*/  IMAD.U32 R23, R23, 0x10000, RZ ;  /* 0x0001000017177824 */ /* 0x000fe200078e00ff */
        /* <DEDUP_REMOVED lines=17> */
.L_x_2099:
[----:B------:R-:W-:-:S04]  /*c8a0*/  SHF.R.U32.HI R3, RZ, 0x18, R23 ;  /* 0x00000018ff037819 */ /* 0x000fc80000011617 */
[----:B------:R-:W-:-:S07]  /*c8b0*/  LOP3.LUT R0, R0, 0x80, R3, 0xf8, !PT ;  /* 0x0000008000007812 */ /* 0x000fce00078ef803 */
.L_x_2098:
[----:B------:R-:W-:Y:S05]  /*c8c0*/  BSYNC.RECONVERGENT B0 ;  /* 0x0000000000007941 */ /* 0x000fea0003800200 */
.L_x_2097:
[----:B------:R0:W-:Y:S01]  /*c8d0*/  STG.E.U8 desc[UR36][R4.64], R0 ;  /* 0x0000000004007986 */ /* 0x0001e2000c101124 */
[----:B------:R-:W-:Y:S05]  /*c8e0*/  BRA `(.L_x_2086) ;  /* 0x00000008000c7947 */ /* 0x000fea0003800000 */
.L_x_2095:
        /* <DEDUP_REMOVED lines=18> */
.L_x_2102:
[----:B------:R-:W-:-:S04]  /*ca10*/  SHF.R.U32.HI R3, RZ, 0x18, R23 ;  /* 0x00000018ff037819 */ /* 0x000fc80000011617 */
[----:B------:R-:W-:-:S07]  /*ca20*/  LOP3.LUT R0, R0, 0x80, R3, 0xf8, !PT ;  /* 0x0000008000007812 */ /* 0x000fce00078ef803 */
.L_x_2101:
[----:B------:R-:W-:Y:S05]  /*ca30*/  BSYNC.RECONVERGENT B0 ;  /* 0x0000000000007941 */ /* 0x000fea0003800200 */
.L_x_2100:
[----:B------:R0:W-:Y:S01]  /*ca40*/  STG.E.U8 desc[UR36][R4.64], R0 ;  /* 0x0000000004007986 */ /* 0x0001e2000c101124 */
[----:B------:R-:W-:Y:S05]  /*ca50*/  BRA `(.L_x_2086) ;  /* 0x0000000400b07947 */ /* 0x000fea0003800000 */
.L_x_2094:
[----:B------:R-:W-:-:S13]  /*ca60*/  ISETP.NE.AND P0, PT, R0, 0x1c, PT ;  /* 0x0000001c0000780c */ /* 0x000fda0003f05270 */
[----:B------:R-:W-:Y:S05]  /*ca70*/  @!P0 BRA `(.L_x_2103) ;  /* 0x0000000000608947 */ /* 0x000fea0003800000 */
[----:B------:R-:W-:-:S13]  /*ca80*/  ISETP.NE.AND P0, PT, R0, 0x1d, PT ;  /* 0x0000001d0000780c */ /* 0x000fda0003f05270 */
[----:B------:R-:W-:Y:S05]  /*ca90*/  @!P0 BRA `(.L_x_2104) ;  /* 0x0000000000488947 */ /* 0x000fea0003800000 */
[----:B------:R-:W-:-:S13]  /*caa0*/  ISETP.NE.AND P0, PT, R0, 0x2c, PT ;  /* 0x0000002c0000780c */ /* 0x000fda0003f05270 */
[----:B------:R-:W-:Y:S05]  /*cab0*/  @P0 BRA `(.L_x_2085) ;  /* 0x0000000000bc0947 */ /* 0x000fea0003800000 */
[----:B------:R-:W-:-:S05]  /*cac0*/  IMAD.U32 R6, R23, 0x10000, RZ ;  /* 0x0001000017067824 */ /* 0x000fca00078e00ff */
        /* <DEDUP_REMOVED lines=15> */
.L_x_2104:
[----:B------:R-:W-:-:S06]  /*cbc0*/  IMAD.U32 R6, R23, 0x10000, RZ ;  /* 0x0001000017067824 */ /* 0x000fcc00078e00ff */
[----:B------:R-:W0:Y:S02]  /*cbd0*/  F2I.U64.TRUNC R6, R6 ;  /* 0x0000000600067311 */ /* 0x000e24000020d800 */
[----:B0-----:R0:W-:Y:S01]  /*cbe0*/  STG.E.64 desc[UR36][R4.64], R6 ;  /* 0x0000000604007986 */ /* 0x0011e2000c101b24 */
[----:B------:R-:W-:Y:S05]  /*cbf0*/  BRA `(.L_x_2086) ;  /* 0x0000000400487947 */ /* 0x000fea0003800000 */
.L_x_2103:
[----:B------:R-:W-:-:S06]  /*cc00*/  IMAD.U32 R23, R23, 0x10000, RZ ;  /* 0x0001000017177824 */ /* 0x000fcc00078e00ff */
[----:B------:R-:W0:Y:S02]  /*cc10*/  F2I.FTZ.U32.TRUNC.NTZ R23, R23 ;  /* 0x0000001700177305 */ /* 0x000e24000021f000 */
[----:B0-----:R0:W-:Y:S01]  /*cc20*/  STG.E desc[UR36][R4.64], R23 ;  /* 0x0000001704007986 */ /* 0x0011e2000c101924 */
[----:B------:R-:W-:Y:S05]  /*cc30*/  BRA `(.L_x_2086) ;  /* 0x0000000400387947 */ /* 0x000fea0003800000 */
.L_x_2093:
[----:B------:R-:W-:-:S13]  /*cc40*/  ISETP.GT.AND P0, PT, R0, 0xe, PT ;  /* 0x0000000e0000780c */ /* 0x000fda0003f04270 */
[----:B------:R-:W-:Y:S05]  /*cc50*/  @P0 BRA `(.L_x_2105) ;  /* 0x00000000003c0947 */ /* 0x000fea0003800000 */
[----:B------:R-:W-:-:S13]  /*cc60*/  ISETP.NE.AND P0, PT, R0, 0xa, PT ;  /* 0x0000000a0000780c */ /* 0x000fda0003f05270 */
[----:B------:R-:W-:Y:S05]  /*cc70*/  @!P0 BRA `(.L_x_2106) ;  /* 0x00000000001c8947 */ /* 0x000fea0003800000 */
[----:B------:R-:W-:-:S13]  /*cc80*/  ISETP.NE.AND P0, PT, R0, 0xb, PT ;  /* 0x0000000b0000780c */ /* 0x000fda0003f05270 */
[----:B------:R-:W-:Y:S05]  /*cc90*/  @P0 BRA `(.L_x_2085) ;  /* 0x0000000000440947 */ /* 0x000fea0003800000 */
[----:B------:R-:W-:-:S05]  /*cca0*/  IMAD.U32 R23, R23, 0x10000, RZ ;  /* 0x0001000017177824 */ /* 0x000fca00078e00ff */
[----:B------:R-:W-:-:S04]  /*ccb0*/  FSETP.NEU.FTZ.AND P0, PT, R23, RZ, PT ;  /* 0x000000ff1700720b */ /* 0x000fc80003f1d000 */
[----:B------:R-:W-:-:S05]  /*ccc0*/  SEL R3, RZ, 0x1, !P0 ;  /* 0x00000001ff037807 */ /* 0x000fca0004000000 */
[----:B------:R0:W-:Y:S01]  /*ccd0*/  STG.E.U8 desc[UR36][R4.64], R3 ;  /* 0x0000000304007986 */ /* 0x0001e2000c101124 */
[----:B------:R-:W-:Y:S05]  /*cce0*/  BRA `(.L_x_2086) ;  /* 0x00000004000c7947 */ /* 0x000fea0003800000 */
.L_x_2106:
[----:B------:R-:W-:Y:S01]  /*ccf0*/  IMAD.U32 R23, R23, 0x10000, RZ ;  /* 0x0001000017177824 */ /* 0x000fe200078e00ff */
[----:B------:R-:W-:-:S03]  /*cd00*/  CS2R R10, SRZ ;  /* 0x00000000000a7805 */ /* 0x000fc6000001ff00 */
[----:B------:R-:W-:-:S06]  /*cd10*/  FMUL.FTZ R8, R23, 1 ;  /* 0x3f80000017087820 */ /* 0x000fcc0000410000 */
[----:B------:R-:W0:Y:S02]  /*cd20*/  F2F.F64.F32 R8, R8 ;  /* 0x0000000800087310 */ /* 0x000e240000201800 */
[----:B0-----:R1:W-:Y:S01]  /*cd30*/  STG.E.128 desc[UR36][R4.64], R8 ;  /* 0x0000000804007986 */ /* 0x0013e2000c101d24 */
[----:B------:R-:W-:Y:S05]  /*cd40*/  BRA `(.L_x_2086) ;  /* 0x0000000000f47947 */ /* 0x000fea0003800000 */
.L_x_2105:
[----:B------:R-:W-:-:S13]  /*cd50*/  ISETP.NE.AND P0, PT, R0, 0xf, PT ;  /* 0x0000000f0000780c */ /* 0x000fda0003f05270 */
[----:B------:R-:W-:Y:S05]  /*cd60*/  @!P0 BRA `(.L_x_2107) ;  /* 0x0000000000e88947 */ /* 0x000fea0003800000 */
[----:B------:R-:W-:-:S13]  /*cd70*/  ISETP.NE.AND P0, PT, R0, 0x17, PT ;  /* 0x000000170000780c */ /* 0x000fda0003f05270 */
[----:B------:R-:W-:Y:S05]  /*cd80*/  @!P0 BRA `(.L_x_2108) ;  /* 0x0000000000908947 */ /* 0x000fea0003800000 */
[----:B------:R-:W-:-:S13]  /*cd90*/  ISETP.NE.AND P0, PT, R0, 0x18, PT ;  /* 0x000000180000780c */ /* 0x000fda0003f05270 */
[----:B------:R-:W-:Y:S05]  /*cda0*/  @!P0 BRA `(.L_x_2109) ;  /* 0x0000000000448947 */ /* 0x000fea0003800000 */
.L_x_2085:
        /* <DEDUP_REMOVED lines=16> */
.L_x_2110:
[----:B------:R-:W-:Y:S05]  /*ceb0*/  BRA `(.L_x_2086) ;  /* 0x0000000000987947 */ /* 0x000fea0003800000 */
.L_x_2109:
[----:B------:R-:W-:Y:S01]  /*cec0*/  IMAD.U32 R23, R23, 0x10000, RZ ;  /* 0x0001000017177824 */ /* 0x000fe200078e00ff */
        /* <DEDUP_REMOVED lines=12> */
.L_x_2112:
[----:B------:R-:W-:Y:S05]  /*cf90*/  BSYNC.RECONVERGENT B0 ;  /* 0x0000000000007941 */ /* 0x000fea0003800200 */
.L_x_2111:
[----:B------:R-:W-:-:S05]  /*cfa0*/  LOP3.LUT R3, R0, 0x80, R3, 0xf8, !PT ;  /* 0x0000008000037812 */ /* 0x000fca00078ef803 */
[----:B------:R3:W-:Y:S01]  /*cfb0*/  STG.E.U8 desc[UR36][R4.64], R3 ;  /* 0x0000000304007986 */ /* 0x0007e2000c101124 */
[----:B------:R-:W-:Y:S05]  /*cfc0*/  BRA `(.L_x_2086) ;  /* 0x0000000000547947 */ /* 0x000fea0003800000 */
.L_x_2108:
[----:B------:R-:W-:Y:S01]  /*cfd0*/  IMAD.U32 R3, R23, 0x10000, RZ ;  /* 0x0001000017037824 */ /* 0x000fe200078e00ff */
        /* <DEDUP_REMOVED lines=11> */
.L_x_2114:
[----:B------:R-:W-:Y:S01]  /*d090*/  IMAD.MOV.U32 R0, RZ, RZ, 0x7f ;  /* 0x0000007fff007424 */ /* 0x000fe200078e00ff */
[----:B------:R-:W-:-:S04]  /*d0a0*/  ISETP.GT.U32.AND P0, PT, R6, 0x7f800000, PT ;  /* 0x7f8000000600780c */ /* 0x000fc80003f04070 */
[----:B------:R-:W-:-:S09]  /*d0b0*/  SEL R0, R0, 0x7c, P0 ;  /* 0x0000007c00007807 */ /* 0x000fd20000000000 */
.L_x_2115:
[----:B------:R-:W-:Y:S05]  /*d0c0*/  BSYNC.RECONVERGENT B0 ;  /* 0x0000000000007941 */ /* 0x000fea0003800200 */
.L_x_2113:
[----:B------:R-:W-:-:S04]  /*d0d0*/  SHF.R.U32.HI R3, RZ, 0x18, R3 ;  /* 0x00000018ff037819 */ /* 0x000fc80000011603 */
[----:B------:R-:W-:-:S05]  /*d0e0*/  LOP3.LUT R3, R0, 0x80, R3, 0xf8, !PT ;  /* 0x0000008000037812 */ /* 0x000fca00078ef803 */
[----:B------:R2:W-:Y:S01]  /*d0f0*/  STG.E.U8 desc[UR36][R4.64], R3 ;  /* 0x0000000304007986 */ /* 0x0005e2000c101124 */
[----:B------:R-:W-:Y:S05]  /*d100*/  BRA `(.L_x_2086) ;  /* 0x0000000000047947 */ /* 0x000fea0003800000 */
.L_x_2107:
[----:B------:R4:W-:Y:S02]  /*d110*/  STG.E.U16 desc[UR36][R4.64], R23 ;  /* 0x0000001704007986 */ /* 0x0009e4000c101524 */
.L_x_2086:
[----:B------:R-:W-:-:S07]  /*d120*/  VIADD R19, R19, 0x80 ;  /* 0x0000008013137836 */ /* 0x000fce0000000000 */
.L_x_2043:
[----:B------:R-:W-:-:S13]  /*d130*/  ISETP.GE.AND P0, PT, R19, R18, PT ;  /* 0x000000121300720c */ /* 0x000fda0003f06270 */
[----:B------:R-:W-:Y:S05]  /*d140*/  @P0 BREAK.RELIABLE B6 ;  /* 0x0000000000060942 */ /* 0x000fea0003800100 */
[----:B------:R-:W-:Y:S05]  /*d150*/  @P0 BRA `(.L_x_2080) ;  /* 0x0000000c00dc0947 */ /* 0x000fea0003800000 */
[----:B------:R-:W-:Y:S05]  /*d160*/  BSYNC.RELIABLE B6 ;  /* 0x0000000000067941 */ /* 0x000fea0003800100 */
.L_x_2042:
        /* <DEDUP_REMOVED lines=18> */
[----:B-----5:R-:W-:-:S04]  /*d290*/  IMAD.U32 R26, R26, 0x10000, RZ ;  /* 0x000100001a1a7824 */ /* 0x020fc800078e00ff */
[----:B------:R-:W0:Y:S02]  /*d2a0*/  F2I.FTZ.TRUNC.NTZ R3, R26 ;  /* 0x0000001a00037305 */ /* 0x000e24000021f100 */
[----:B0-----:R0:W-:Y:S01]  /*d2b0*/  STG.E.U8 desc[UR36][R4.64], R3 ;  /* 0x0000000304007986 */ /* 0x0011e2000c101124 */
[----:B------:R-:W-:Y:S05]  /*d2c0*/  BRA `(.L_x_2121) ;  /* 0x0000000c007c7947 */ /* 0x000fea0003800000 */
.L_x_2119:
[----:B-----5:R-:W-:-:S06]  /*d2d0*/  IMAD.U32 R7, R26, 0x10000, RZ ;  /* 0x000100001a077824 */ /* 0x020fcc00078e00ff */
[----:B------:R-:W0:Y:S02]  /*d2e0*/  F2I.S64.TRUNC R6, R7 ;  /* 0x0000000700067311 */ /* 0x000e24000020d900 */
[----:B0-----:R1:W-:Y:S01]  /*d2f0*/  STG.E.U8 desc[UR36][R4.64], R6 ;  /* 0x0000000604007986 */ /* 0x0013e2000c101124 */
[----:B------:R-:W-:Y:S05]  /*d300*/  BRA `(.L_x_2121) ;  /* 0x0000000c006c7947 */ /* 0x000fea0003800000 */
.L_x_2118:
[----:B------:R-:W-:-:S13]  /*d310*/  ISETP.NE.AND P0, PT, R0, 0x2, PT ;  /* 0x000000020000780c */ /* 0x000fda0003f05270 */
[----:B------:R-:W-:Y:S05]  /*d320*/  @!P0 BRA `(.L_x_2122) ;  /* 0x0000000000308947 */ /* 0x000fea0003800000 */
[----:B------:R-:W-:-:S13]  /*d330*/  ISETP.NE.AND P0, PT, R0, 0x3, PT ;  /* 0x000000030000780c */ /* 0x000fda0003f05270 */
[----:B------:R-:W-:Y:S05]  /*d340*/  @!P0 BRA `(.L_x_2123) ;  /* 0x0000000000188947 */ /* 0x000fea0003800000 */
[----:B------:R-:W-:-:S13]  /*d350*/  ISETP.NE.AND P0, PT, R0, 0x4, PT ;  /* 0x000000040000780c */ /* 0x000fda0003f05270 */
[----:B------:R-:W-:Y:S05]  /*d360*/  @P0 BRA `(.L_x_2120) ;  /* 0x0000000800780947 */ /* 0x000fea0003800000 */
[----:B-----5:R-:W-:-:S06]  /*d370*/  IMAD.U32 R6, R26, 0x10000, RZ ;  /* 0x000100001a067824 */ /* 0x020fcc00078e00ff */
[----:B------:R-:W0:Y:S02]  /*d380*/  F2I.S64.TRUNC R6, R6 ;  /* 0x0000000600067311 */ /* 0x000e24000020d900 */
[----:B0-----:R2:W-:Y:S01]  /*d390*/  STG.E.64 desc[UR36][R4.64], R6 ;  /* 0x0000000604007986 */ /* 0x0015e2000c101b24 */
[----:B------:R-:W-:Y:S05]  /*d3a0*/  BRA `(.L_x_2121) ;  /* 0x0000000c00447947 */ /* 0x000fea0003800000 */
.L_x_2123:
[----:B-----5:R-:W-:-:S04]  /*d3b0*/  IMAD.U32 R26, R26, 0x10000, RZ ;  /* 0x000100001a1a7824 */ /* 0x020fc800078e00ff */
[----:B------:R-:W0:Y:S02]  /*d3c0*/  F2I.FTZ.TRUNC.NTZ R3, R26 ;  /* 0x0000001a00037305 */ /* 0x000e24000021f100 */
[----:B0-----:R3:W-:Y:S01]  /*d3d0*/  STG.E desc[UR36][R4.64], R3 ;  /* 0x0000000304007986 */ /* 0x0017e2000c101924 */
[----:B------:R-:W-:Y:S05]  /*d3e0*/  BRA `(.L_x_2121) ;  /* 0x0000000c00347947 */ /* 0x000fea0003800000 */
.L_x_2122:
[----:B-----5:R-:W-:-:S04]  /*d3f0*/  IMAD.U32 R26, R26, 0x10000, RZ ;  /* 0x000100001a1a7824 */ /* 0x020fc800078e00ff */
[----:B------:R-:W0:Y:S02]  /*d400*/  F2I.FTZ.TRUNC.NTZ R3, R26 ;  /* 0x0000001a00037305 */ /* 0x000e24000021f100 */
[----:B0-----:R4:W-:Y:S01]  /*d410*/  STG.E.U16 desc[UR36][R4.64], R3 ;  /* 0x0000000304007986 */ /* 0x0019e2000c101524 */
[----:B------:R-:W-:Y:S05]  /*d420*/  BRA `(.L_x_2121) ;  /* 0x0000000c00247947 */ /* 0x000fea0003800000 */
.L_x_2117:
[----:B------:R-:W-:-:S13]  /*d430*/  ISETP.GT.AND P0, PT, R0, 0x6, PT ;  /* 0x000000060000780c */ /* 0x000fda0003f04270 */
[----:B------:R-:W-:Y:S05]  /*d440*/  @P0 BRA `(.L_x_2124) ;  /* 0x00000000002c0947 */ /* 0x000fea0003800000 */
[----:B------:R-:W-:-:S13]  /*d450*/  ISETP.NE.AND P0, PT, R0, 0x5, PT ;  /* 0x000000050000780c */ /* 0x000fda0003f05270 */
[----:B------:R-:W-:Y:S05]  /*d460*/  @!P0 BRA `(.L_x_2125) ;  /* 0x0000000000148947 */ /* 0x000fea0003800000 */
[----:B------:R-:W-:-:S13]  /*d470*/  ISETP.NE.AND P0, PT, R0, 0x6, PT ;  /* 0x000000060000780c */ /* 0x000fda0003f05270 */
[----:B------:R-:W-:Y:S05]  /*d480*/  @P0 BRA `(.L_x_2120) ;  /* 0x0000000800300947 */ /* 0x000fea0003800000 */
[----:B-----5:R-:W-:-:S05]  /*d490*/  IMAD.U32 R3, R26, 0x10000, RZ ;  /* 0x000100001a037824 */ /* 0x020fca00078e00ff */
[----:B------:R0:W-:Y:S01]  /*d4a0*/  STG.E desc[UR36][R4.64], R3 ;  /* 0x0000000304007986 */ /* 0x0001e2000c101924 */
[----:B------:R-:W-:Y:S05]  /*d4b0*/  BRA `(.L_x_2121) ;  /* 0x0000000c00007947 */ /* 0x000fea0003800000 */
.L_x_2125:
[----:B-----5:R-:W-:-:S05]  /*d4c0*/  IMAD.U32 R0, R26, 0x10000, RZ ;  /* 0x000100001a007824 */ /* 0x020fca00078e00ff */
[----:B------:R-:W-:-:S05]  /*d4d0*/  F2FP.F16.F32.PACK_AB R0, RZ, R0 ;  /* 0x00000000ff00723e */ /* 0x000fca00000000ff */
[----:B------:R0:W-:Y:S01]  /*d4e0*/  STG.E.U16 desc[UR36][R4.64], R0 ;  /* 0x0000000004007986 */ /* 0x0001e2000c101524 */
[----:B------:R-:W-:Y:S05]  /*d4f0*/  BRA `(.L_x_2121) ;  /* 0x0000000800f07947 */ /* 0x000fea0003800000 */
.L_x_2124:
[----:B------:R-:W-:-:S13]  /*d500*/  ISETP.NE.AND P0, PT, R0, 0x7, PT ;  /* 0x000000070000780c */ /* 0x000fda0003f05270 */
[----:B------:R-:W-:Y:S05]  /*d510*/  @!P0 BRA `(.L_x_2126) ;  /* 0x0000000000348947 */ /* 0x000fea0003800000 */
[----:B------:R-:W-:-:S13]  /*d520*/  ISETP.NE.AND P0, PT, R0, 0x8, PT ;  /* 0x000000080000780c */ /* 0x000fda0003f05270 */
[----:B------:R-:W-:Y:S05]  /*d530*/  @!P0 BRA `(.L_x_2127) ;  /* 0x0000000000188947 */ /* 0x000fea0003800000 */
[----:B------:R-:W-:-:S13]  /*d540*/  ISETP.NE.AND P0, PT, R0, 0x9, PT ;  /* 0x000000090000780c */ /* 0x000fda0003f05270 */
[----:B------:R-:W-:Y:S05]  /*d550*/  @P0 BRA `(.L_x_2120) ;  /* 0x0000000400fc0947 */ /* 0x000fea0003800000 */
[----:B-----5:R-:W-:Y:S02]  /*d560*/  IMAD.U32 R26, R26, 0x10000, RZ ;  /* 0x000100001a1a7824 */ /* 0x020fe400078e00ff */
[----:B------:R-:W-:-:S05]  /*d570*/  IMAD.MOV.U32 R27, RZ, RZ, RZ ;  /* 0x000000ffff1b7224 */ /* 0x000fca00078e00ff */
[----:B------:R0:W-:Y:S01]  /*d580*/  STG.E.64 desc[UR36][R4.64], R26 ;  /* 0x0000001a04007986 */ /* 0x0001e2000c101b24 */
[----:B------:R-:W-:Y:S05]  /*d590*/  BRA `(.L_x_2121) ;  /* 0x0000000800c87947 */ /* 0x000fea0003800000 */
.L_x_2127:
[----:B-----5:R-:W-:-:S05]  /*d5a0*/  IMAD.U32 R26, R26, 0x10000, RZ ;  /* 0x000100001a1a7824 */ /* 0x020fca00078e00ff */
[----:B------:R-:W-:-:S04]  /*d5b0*/  F2FP.F16.F32.PACK_AB R3, RZ, R26 ;  /* 0x0000001aff03723e */ /* 0x000fc800000000ff */
[----:B------:R-:W-:-:S05]  /*d5c0*/  PRMT R3, R3, 0x5410, RZ ;  /* 0x0000541003037816 */ /* 0x000fca00000000ff */
[----:B------:R0:W-:Y:S01]  /*d5d0*/  STG.E desc[UR36][R4.64], R3 ;  /* 0x0000000304007986 */ /* 0x0001e2000c101924 */
[----:B------:R-:W-:Y:S05]  /*d5e0*/  BRA `(.L_x_2121) ;  /* 0x0000000800b47947 */ /* 0x000fea0003800000 */
.L_x_2126:
[----:B-----5:R-:W-:-:S04]  /*d5f0*/  IMAD.U32 R6, R26, 0x10000, RZ ;  /* 0x000100001a067824 */ /* 0x020fc800078e00ff */
[----:B------:R-:W-:-:S06]  /*d600*/  FMUL.FTZ R6, R6, 1 ;  /* 0x3f80000006067820 */ /* 0x000fcc0000410000 */
[----:B------:R-:W0:Y:S02]  /*d610*/  F2F.F64.F32 R6, R6 ;  /* 0x0000000600067310 */ /* 0x000e240000201800 */
[----:B0-----:R0:W-:Y:S01]  /*d620*/  STG.E.64 desc[UR36][R4.64], R6 ;  /* 0x0000000604007986 */ /* 0x0011e2000c101b24 */
[----:B------:R-:W-:Y:S05]  /*d630*/  BRA `(.L_x_2121) ;  /* 0x0000000800a07947 */ /* 0x000fea0003800000 */
.L_x_2116:
        /* <DEDUP_REMOVED lines=10> */
[----:B-----5:R-:W-:-:S06]  /*d6e0*/  IMAD.U32 R3, R26, 0x10000, RZ ;  /* 0x000100001a037824 */ /* 0x020fcc00078e00ff */
[----:B------:R-:W0:Y:S02]  /*d6f0*/  F2I.FTZ.U32.TRUNC.NTZ R3, R3 ;  /* 0x0000000300037305 */ /* 0x000e24000021f000 */
[----:B0-----:R0:W-:Y:S01]  /*d700*/  STG.E.U16 desc[UR36][R4.64], R3 ;  /* 0x0000000304007986 */ /* 0x0011e2000c101524 */
[----:B------:R-:W-:Y:S05]  /*d710*/  BRA `(.L_x_2121) ;  /* 0x0000000800687947 */ /* 0x000fea0003800000 */
.L_x_2131:
        /* <DEDUP_REMOVED lines=18> */
.L_x_2134:
[----:B------:R-:W-:-:S04]  /*d840*/  SHF.R.U32.HI R3, RZ, 0x18, R7 ;  /* 0x00000018ff037819 */ /* 0x000fc80000011607 */
[----:B------:R-:W-:-:S07]  /*d850*/  LOP3.LUT R0, R0, 0x80, R3, 0xf8, !PT ;  /* 0x0000008000007812 */ /* 0x000fce00078ef803 */
.L_x_2133:
[----:B------:R-:W-:Y:S05]  /*d860*/  BSYNC.RECONVERGENT B0 ;  /* 0x0000000000007941 */ /* 0x000fea0003800200 */
.L_x_2132:
[----:B------:R0:W-:Y:S01]  /*d870*/  STG.E.U8 desc[UR36][R4.64], R0 ;  /* 0x0000000004007986 */ /* 0x0001e2000c101124 */
[----:B------:R-:W-:Y:S05]  /*d880*/  BRA `(.L_x_2121) ;  /* 0x00000008000c7947 */ /* 0x000fea0003800000 */
.L_x_2130:
        /* <DEDUP_REMOVED lines=18> */
.L_x_2137:
[----:B------:R-:W-:-:S04]  /*d9b0*/  SHF.R.U32.HI R3, RZ, 0x18, R7 ;  /* 0x00000018ff037819 */ /* 0x000fc80000011607 */
[----:B------:R-:W-:-:S07]  /*d9c0*/  LOP3.LUT R0, R0, 0x80, R3, 0xf8, !PT ;  /* 0x0000008000007812 */ /* 0x000fce00078ef803 */
.L_x_2136:
[----:B------:R-:W-:Y:S05]  /*d9d0*/  BSYNC.RECONVERGENT B0 ;  /* 0x0000000000007941 */ /* 0x000fea0003800200 */
.L_x_2135:
[----:B------:R0:W-:Y:S01]  /*d9e0*/  STG.E.U8 desc[UR36][R4.64], R0 ;  /* 0x0000000004007986 */ /* 0x0001e2000c101124 */
[----:B------:R-:W-:Y:S05]  /*d9f0*/  BRA `(.L_x_2121) ;  /* 0x0000000400b07947 */ /* 0x000fea0003800000 */
.L_x_2129:
[----:B------:R-:W-:-:S13]  /*da00*/  ISETP.NE.AND P0, PT, R0, 0x1c, PT ;  /* 0x0000001c0000780c */ /* 0x000fda0003f05270 */
[----:B------:R-:W-:Y:S05]  /*da10*/  @!P0 BRA `(.L_x_2138) ;  /* 0x0000000000608947 */ /* 0x000fea0003800000 */
[----:B------:R-:W-:-:S13]  /*da20*/  ISETP.NE.AND P0, PT, R0, 0x1d, PT ;  /* 0x0000001d0000780c */ /* 0x000fda0003f05270 */
[----:B------:R-:W-:Y:S05]  /*da30*/  @!P0 BRA `(.L_x_2139) ;  /* 0x0000000000488947 */ /* 0x000fea0003800000 */
[----:B------:R-:W-:-:S13]  /*da40*/  ISETP.NE.AND P0, PT, R0, 0x2c, PT ;  /* 0x0000002c0000780c */ /* 0x000fda0003f05270 */
[----:B------:R-:W-:Y:S05]  /*da50*/  @P0 BRA `(.L_x_2120) ;  /* 0x0000000000bc0947 */ /* 0x000fea0003800000 */
[----:B-----5:R-:W-:-:S05]  /*da60*/  IMAD.U32 R26, R26, 0x10000, RZ ;  /* 0x000100001a1a7824 */ /* 0x020fca00078e00ff */
        /* <DEDUP_REMOVED lines=15> */
.L_x_2139:
[----:B-----5:R-:W-:-:S06]  /*db60*/  IMAD.U32 R6, R26, 0x10000, RZ ;  /* 0x000100001a067824 */ /* 0x020fcc00078e00ff */
[----:B------:R-:W0:Y:S02]  /*db70*/  F2I.U64.TRUNC R6, R6 ;  /* 0x0000000600067311 */ /* 0x000e24000020d800 */
[----:B0-----:R0:W-:Y:S01]  /*db80*/  STG.E.64 desc[UR36][R4.64], R6 ;  /* 0x0000000604007986 */ /* 0x0011e2000c101b24 */
[----:B------:R-:W-:Y:S05]  /*db90*/  BRA `(.L_x_2121) ;  /* 0x0000000400487947 */ /* 0x000fea0003800000 */
.L_x_2138:
[----:B-----5:R-:W-:-:S04]  /*dba0*/  IMAD.U32 R26, R26, 0x10000, RZ ;  /* 0x000100001a1a7824 */ /* 0x020fc800078e00ff */
[----:B------:R-:W0:Y:S02]  /*dbb0*/  F2I.FTZ.U32.TRUNC.NTZ R3, R26 ;  /* 0x0000001a00037305 */ /* 0x000e24000021f000 */
[----:B0-----:R0:W-:Y:S01]  /*dbc0*/  STG.E desc[UR36][R4.64], R3 ;  /* 0x0000000304007986 */ /* 0x0011e2000c101924 */
[----:B------:R-:W-:Y:S05]  /*dbd0*/  BRA `(.L_x_2121) ;  /* 0x0000000400387947 */ /* 0x000fea0003800000 */
.L_x_2128:
[----:B------:R-:W-:-:S13]  /*dbe0*/  ISETP.GT.AND P0, PT, R0, 0xe, PT ;  /* 0x0000000e0000780c */ /* 0x000fda0003f04270 */
[----:B------:R-:W-:Y:S05]  /*dbf0*/  @P0 BRA `(.L_x_2140) ;  /* 0x00000000003c0947 */ /* 0x000fea0003800000 */
[----:B------:R-:W-:-:S13]  /*dc00*/  ISETP.NE.AND P0, PT, R0, 0xa, PT ;  /* 0x0000000a0000780c */ /* 0x000fda0003f05270 */
[----:B------:R-:W-:Y:S05]  /*dc10*/  @!P0 BRA `(.L_x_2141) ;  /* 0x00000000001c8947 */ /* 0x000fea0003800000 */
[----:B------:R-:W-:-:S13]  /*dc20*/  ISETP.NE.AND P0, PT, R0, 0xb, PT ;  /* 0x0000000b0000780c */ /* 0x000fda0003f05270 */
[----:B------:R-:W-:Y:S05]  /*dc30*/  @P0 BRA `(.L_x_2120) ;  /* 0x0000000000440947 */ /* 0x000fea0003800000 */
[----:B-----5:R-:W-:-:S05]  /*dc40*/  IMAD.U32 R26, R26, 0x10000, RZ ;  /* 0x000100001a1a7824 */ /* 0x020fca00078e00ff */
[----:B------:R-:W-:-:S04]  /*dc50*/  FSETP.NEU.FTZ.AND P0, PT, R26, RZ, PT ;  /* 0x000000ff1a00720b */ /* 0x000fc80003f1d000 */
[----:B------:R-:W-:-:S05]  /*dc60*/  SEL R3, RZ, 0x1, !P0 ;  /* 0x00000001ff037807 */ /* 0x000fca0004000000 */
[----:B------:R0:W-:Y:S01]  /*dc70*/  STG.E.U8 desc[UR36][R4.64], R3 ;  /* 0x0000000304007986 */ /* 0x0001e2000c101124 */
[----:B------:R-:W-:Y:S05]  /*dc80*/  BRA `(.L_x_2121) ;  /* 0x00000004000c7947 */ /* 0x000fea0003800000 */
.L_x_2141:
[----:B-----5:R-:W-:Y:S01]  /*dc90*/  IMAD.U32 R26, R26, 0x10000, RZ ;  /* 0x000100001a1a7824 */ /* 0x020fe200078e00ff */
[----:B------:R-:W-:-:S03]  /*dca0*/  CS2R R10, SRZ ;  /* 0x00000000000a7805 */ /* 0x000fc6000001ff00 */
[----:B------:R-:W-:-:S06]  /*dcb0*/  FMUL.FTZ R8, R26, 1 ;  /* 0x3f8000001a087820 */ /* 0x000fcc0000410000 */
[----:B------:R-:W0:Y:S02]  /*dcc0*/  F2F.F64.F32 R8, R8 ;  /* 0x0000000800087310 */ /* 0x000e240000201800 */
[----:B0-----:R0:W-:Y:S01]  /*dcd0*/  STG.E.128 desc[UR36][R4.64], R8 ;  /* 0x0000000804007986 */ /* 0x0011e2000c101d24 */
[----:B------:R-:W-:Y:S05]  /*dce0*/  BRA `(.L_x_2121) ;  /* 0x0000000000f47947 */ /* 0x000fea0003800000 */
.L_x_2140:
[----:B------:R-:W-:-:S13]  /*dcf0*/  ISETP.NE.AND P0, PT, R0, 0xf, PT ;  /* 0x0000000f0000780c */ /* 0x000fda0003f05270 */
[----:B------:R-:W-:Y:S05]  /*dd00*/  @!P0 BRA `(.L_x_2142) ;  /* 0x0000000000e88947 */ /* 0x000fea0003800000 */
[----:B------:R-:W-:-:S13]  /*dd10*/  ISETP.NE.AND P0, PT, R0, 0x17, PT ;  /* 0x000000170000780c */ /* 0x000fda0003f05270 */
[----:B------:R-:W-:Y:S05]  /*dd20*/  @!P0 BRA `(.L_x_2143) ;  /* 0x0000000000908947 */ /* 0x000fea0003800000 */
[----:B------:R-:W-:-:S13]  /*dd30*/  ISETP.NE.AND P0, PT, R0, 0x18, PT ;  /* 0x000000180000780c */ /* 0x000fda0003f05270 */
[----:B------:R-:W-:Y:S05]  /*dd40*/  @!P0 BRA `(.L_x_2144) ;  /* 0x0000000000448947 */ /* 0x000fea0003800000 */
.L_x_2120:
        /* <DEDUP_REMOVED lines=16> */
.L_x_2145:
[----:B------:R-:W-:Y:S05]  /*de50*/  BRA `(.L_x_2121) ;  /* 0x0000000000987947 */ /* 0x000fea0003800000 */
.L_x_2144:
        /* <DEDUP_REMOVED lines=13> */
.L_x_2147:
[----:B------:R-:W-:Y:S05]  /*df30*/  BSYNC.RECONVERGENT B0 ;  /* 0x0000000000007941 */ /* 0x000fea0003800200 */
.L_x_2146:
[----:B------:R-:W-:-:S05]  /*df40*/  LOP3.LUT R3, R0, 0x80, R3, 0xf8, !PT ;  /* 0x0000008000037812 */ /* 0x000fca00078ef803 */
[----:B------:R0:W-:Y:S01]  /*df50*/  STG.E.U8 desc[UR36][R4.64], R3 ;  /* 0x0000000304007986 */ /* 0x0001e2000c101124 */
[----:B------:R-:W-:Y:S05]  /*df60*/  BRA `(.L_x_2121) ;  /* 0x0000000000547947 */ /* 0x000fea0003800000 */
.L_x_2143:
        /* <DEDUP_REMOVED lines=12> */
.L_x_2149:
[----:B------:R-:W-:Y:S01]  /*e030*/  IMAD.MOV.U32 R0, RZ, RZ, 0x7f ;  /* 0x0000007fff007424 */ /* 0x000fe200078e00ff */
[----:B------:R-:W-:-:S04]  /*e040*/  ISETP.GT.U32.AND P0, PT, R6, 0x7f800000, PT ;  /* 0x7f8000000600780c */ /* 0x000fc80003f04070 */
[----:B------:R-:W-:-:S09]  /*e050*/  SEL R0, R0, 0x7c, P0 ;  /* 0x0000007c00007807 */ /* 0x000fd20000000000 */
.L_x_2150:
[----:B------:R-:W-:Y:S05]  /*e060*/  BSYNC.RECONVERGENT B0 ;  /* 0x0000000000007941 */ /* 0x000fea0003800200 */
.L_x_2148:
[----:B------:R-:W-:-:S04]  /*e070*/  SHF.R.U32.HI R3, RZ, 0x18, R3 ;  /* 0x00000018ff037819 */ /* 0x000fc80000011603 */
[----:B------:R-:W-:-:S05]  /*e080*/  LOP3.LUT R3, R0, 0x80, R3, 0xf8, !PT ;  /* 0x0000008000037812 */ /* 0x000fca00078ef803 */
[----:B------:R0:W-:Y:S01]  /*e090*/  STG.E.U8 desc[UR36][R4.64], R3 ;  /* 0x0000000304007986 */ /* 0x0001e2000c101124 */
[----:B------:R-:W-:Y:S05]  /*e0a0*/  BRA `(.L_x_2121) ;  /* 0x0000000000047947 */ /* 0x000fea0003800000 */
.L_x_2142:
[----:B-----5:R0:W-:Y:S02]  /*e0b0*/  STG.E.U16 desc[UR36][R4.64], R26 ;  /* 0x0000001a04007986 */ /* 0x0201e4000c101524 */
.L_x_2121:
[----:B------:R-:W-:-:S07]  /*e0c0*/  VIADD R19, R19, 0x80 ;  /* 0x0000008013137836 */ /* 0x000fce0000000000 */
.L_x_2080:
[----:B------:R-:W-:Y:S05]  /*e0d0*/  BSYNC.RECONVERGENT B7 ;  /* 0x0000000000077941 */ /* 0x000fea0003800200 */
.L_x_2041:
        /* <DEDUP_REMOVED lines=21> */
[----:B0-----:R-:W-:Y:S01]  /*e230*/  STG.E.U8 desc[UR36][R2.64], R5 ;  /* 0x0000000502007986 */ /* 0x001fe2000c101124 */
[----:B------:R-:W-:Y:S05]  /*e240*/  EXIT ;  /* 0x000000000000794d */ /* 0x000fea0003800000 */
.L_x_2154:
[----:B-----5:R-:W-:-:S06]  /*e250*/  IMAD.U32 R5, R30, 0x10000, RZ ;  /* 0x000100001e057824 */ /* 0x020fcc00078e00ff */
[----:B------:R-:W0:Y:S02]  /*e260*/  F2I.S64.TRUNC R4, R5 ;  /* 0x0000000500047311 */ /* 0x000e24000020d900 */
[----:B0-----:R-:W-:Y:S01]  /*e270*/  STG.E.U8 desc[UR36][R2.64], R4 ;  /* 0x0000000402007986 */ /* 0x001fe2000c101124 */
[----:B------:R-:W-:Y:S05]  /*e280*/  EXIT ;  /* 0x000000000000794d */ /* 0x000fea0003800000 */
.L_x_2153:
        /* <DEDUP_REMOVED lines=8> */
[----:B0-----:R-:W-:Y:S01]  /*e310*/  STG.E.64 desc[UR36][R2.64], R4 ;  /* 0x0000000402007986 */ /* 0x001fe2000c101b24 */
[----:B------:R-:W-:Y:S05]  /*e320*/  EXIT ;  /* 0x000000000000794d */ /* 0x000fea0003800000 */
.L_x_2157:
[----:B-----5:R-:W-:-:S04]  /*e330*/  IMAD.U32 R30, R30, 0x10000, RZ ;  /* 0x000100001e1e7824 */ /* 0x020fc800078e00ff */
[----:B------:R-:W0:Y:S02]  /*e340*/  F2I.FTZ.TRUNC.NTZ R5, R30 ;  /* 0x0000001e00057305 */ /* 0x000e24000021f100 */
[----:B0-----:R-:W-:Y:S01]  /*e350*/  STG.E desc[UR36][R2.64], R5 ;  /* 0x0000000502007986 */ /* 0x001fe2000c101924 */
[----:B------:R-:W-:Y:S05]  /*e360*/  EXIT ;  /* 0x000000000000794d */ /* 0x000fea0003800000 */
.L_x_2156:
[----:B-----5:R-:W-:-:S04]  /*e370*/  IMAD.U32 R30, R30, 0x10000, RZ ;  /* 0x000100001e1e7824 */ /* 0x020fc800078e00ff */
[----:B------:R-:W0:Y:S02]  /*e380*/  F2I.FTZ.TRUNC.NTZ R5, R30 ;  /* 0x0000001e00057305 */ /* 0x000e24000021f100 */
[----:B0-----:R-:W-:Y:S01]  /*e390*/  STG.E.U16 desc[UR36][R2.64], R5 ;  /* 0x0000000502007986 */ /* 0x001fe2000c101524 */
[----:B------:R-:W-:Y:S05]  /*e3a0*/  EXIT ;  /* 0x000000000000794d */ /* 0x000fea0003800000 */
.L_x_2152:
[----:B------:R-:W-:-:S13]  /*e3b0*/  ISETP.GT.AND P0, PT, R0, 0x6, PT ;  /* 0x000000060000780c */ /* 0x000fda0003f04270 */
[----:B------:R-:W-:Y:S05]  /*e3c0*/  @P0 BRA `(.L_x_2158) ;  /* 0x00000000002c0947 */ /* 0x000fea0003800000 */
[----:B------:R-:W-:-:S13]  /*e3d0*/  ISETP.NE.AND P0, PT, R0, 0x5, PT ;  /* 0x000000050000780c */ /* 0x000fda0003f05270 */
[----:B------:R-:W-:Y:S05]  /*e3e0*/  @!P0 BRA `(.L_x_2159) ;  /* 0x0000000000148947 */ /* 0x000fea0003800000 */
[----:B------:R-:W-:-:S13]  /*e3f0*/  ISETP.NE.AND P0, PT, R0, 0x6, PT ;  /* 0x000000060000780c */ /* 0x000fda0003f05270 */
[----:B------:R-:W-:Y:S05]  /*e400*/  @P0 BRA `(.L_x_2155) ;  /* 0x0000000800300947 */ /* 0x000fea0003800000 */
[----:B-----5:R-:W-:-:S05]  /*e410*/  IMAD.U32 R5, R30, 0x10000, RZ ;  /* 0x000100001e057824 */ /* 0x020fca00078e00ff */
[----:B------:R-:W-:Y:S01]  /*e420*/  STG.E desc[UR36][R2.64], R5 ;  /* 0x0000000502007986 */ /* 0x000fe2000c101924 */
[----:B------:R-:W-:Y:S05]  /*e430*/  EXIT ;  /* 0x000000000000794d */ /* 0x000fea0003800000 */
.L_x_2159:
[----:B-----5:R-:W-:-:S05]  /*e440*/  IMAD.U32 R0, R30, 0x10000, RZ ;  /* 0x000100001e007824 */ /* 0x020fca00078e00ff */
[----:B------:R-:W-:-:S05]  /*e450*/  F2FP.F16.F32.PACK_AB R0, RZ, R0 ;  /* 0x00000000ff00723e */ /* 0x000fca00000000ff */
[----:B------:R-:W-:Y:S01]  /*e460*/  STG.E.U16 desc[UR36][R2.64], R0 ;  /* 0x0000000002007986 */ /* 0x000fe2000c101524 */
[----:B------:R-:W-:Y:S05]  /*e470*/  EXIT ;  /* 0x000000000000794d */ /* 0x000fea0003800000 */
.L_x_2158:
        /* <DEDUP_REMOVED lines=8> */
[----:B------:R-:W-:Y:S01]  /*e500*/  STG.E.64 desc[UR36][R2.64], R30 ;  /* 0x0000001e02007986 */ /* 0x000fe2000c101b24 */
[----:B------:R-:W-:Y:S05]  /*e510*/  EXIT ;  /* 0x000000000000794d */ /* 0x000fea0003800000 */
.L_x_2161:
[----:B-----5:R-:W-:-:S05]  /*e520*/  IMAD.U32 R30, R30, 0x10000, RZ ;  /* 0x000100001e1e7824 */ /* 0x020fca00078e00ff */
[----:B------:R-:W-:-:S04]  /*e530*/  F2FP.F16.F32.PACK_AB R5, RZ, R30 ;  /* 0x0000001eff05723e */ /* 0x000fc800000000ff */
[----:B------:R-:W-:-:S05]  /*e540*/  PRMT R5, R5, 0x5410, RZ ;  /* 0x0000541005057816 */ /* 0x000fca00000000ff */
[----:B------:R-:W-:Y:S01]  /*e550*/  STG.E desc[UR36][R2.64], R5 ;  /* 0x0000000502007986 */ /* 0x000fe2000c101924 */
[----:B------:R-:W-:Y:S05]  /*e560*/  EXIT ;  /* 0x000000000000794d */ /* 0x000fea0003800000 */
.L_x_2160:
[----:B-----5:R-:W-:-:S04]  /*e570*/  IMAD.U32 R4, R30, 0x10000, RZ ;  /* 0x000100001e047824 */ /* 0x020fc800078e00ff */
[----:B------:R-:W-:-:S06]  /*e580*/  FMUL.FTZ R4, R4, 1 ;  /* 0x3f80000004047820 */ /* 0x000fcc0000410000 */
[----:B------:R-:W0:Y:S02]  /*e590*/  F2F.F64.F32 R4, R4 ;  /* 0x0000000400047310 */ /* 0x000e240000201800 */
[----:B0-----:R-:W-:Y:S01]  /*e5a0*/  STG.E.64 desc[UR36][R2.64], R4 ;  /* 0x0000000402007986 */ /* 0x001fe2000c101b24 */
[----:B------:R-:W-:Y:S05]  /*e5b0*/  EXIT ;  /* 0x000000000000794d */ /* 0x000fea0003800000 */
.L_x_2151:
        /* <DEDUP_REMOVED lines=12> */
[----:B0-----:R-:W-:Y:S01]  /*e680*/  STG.E.U16 desc[UR36][R2.64], R5 ;  /* 0x0000000502007986 */ /* 0x001fe2000c101524 */
[----:B------:R-:W-:Y:S05]  /*e690*/  EXIT ;  /* 0x000000000000794d */ /* 0x000fea0003800000 */
.L_x_2165:
        /* <DEDUP_REMOVED lines=18> */
.L_x_2168:
[----:B------:R-:W-:-:S04]  /*e7c0*/  SHF.R.U32.HI R5, RZ, 0x18, R5 ;  /* 0x00000018ff057819 */ /* 0x000fc80000011605 */
[----:B------:R-:W-:-:S07]  /*e7d0*/  LOP3.LUT R0, R0, 0x80, R5, 0xf8, !PT ;  /* 0x0000008000007812 */ /* 0x000fce00078ef805 */
.L_x_2167:
[----:B------:R-:W-:Y:S05]  /*e7e0*/  BSYNC.RECONVERGENT B0 ;  /* 0x0000000000007941 */ /* 0x000fea0003800200 */
.L_x_2166:
[----:B------:R-:W-:Y:S01]  /*e7f0*/  STG.E.U8 desc[UR36][R2.64], R0 ;  /* 0x0000000002007986 */ /* 0x000fe2000c101124 */
[----:B------:R-:W-:Y:S05]  /*e800*/  EXIT ;  /* 0x000000000000794d */ /* 0x000fea0003800000 */
.L_x_2164:
        /* <DEDUP_REMOVED lines=18> */
.L_x_2171:
[----:B------:R-:W-:-:S04]  /*e930*/  SHF.R.U32.HI R5, RZ, 0x18, R5 ;  /* 0x00000018ff057819 */ /* 0x000fc80000011605 */
[----:B------:R-:W-:-:S07]  /*e940*/  LOP3.LUT R0, R0, 0x80, R5, 0xf8, !PT ;  /* 0x0000008000007812 */ /* 0x000fce00078ef805 */
.L_x_2170:
[----:B------:R-:W-:Y:S05]  /*e950*/  BSYNC.RECONVERGENT B0 ;  /* 0x0000000000007941 */ /* 0x000fea0003800200 */
.L_x_2169:
[----:B------:R-:W-:Y:S01]  /*e960*/  STG.E.U8 desc[UR36][R2.64], R0 ;  /* 0x0000000002007986 */ /* 0x000fe2000c101124 */
[----:B------:R-:W-:Y:S05]  /*e970*/  EXIT ;  /* 0x000000000000794d */ /* 0x000fea0003800000 */
.L_x_2163:
        /* <DEDUP_REMOVED lines=22> */
.L_x_2173:
[----:B-----5:R-:W-:-:S06]  /*eae0*/  IMAD.U32 R4, R30, 0x10000, RZ ;  /* 0x000100001e047824 */ /* 0x020fcc00078e00ff */
[----:B------:R-:W0:Y:S02]  /*eaf0*/  F2I.U64.TRUNC R4, R4 ;  /* 0x0000000400047311 */ /* 0x000e24000020d800 */
[----:B0-----:R-:W-:Y:S01]  /*eb00*/  STG.E.64 desc[UR36][R2.64], R4 ;  /* 0x0000000402007986 */ /* 0x001fe2000c101b24 */
[----:B------:R-:W-:Y:S05]  /*eb10*/  EXIT ;  /* 0x000000000000794d */ /* 0x000fea0003800000 */
.L_x_2172:
[----:B-----5:R-:W-:-:S04]  /*eb20*/  IMAD.U32 R30, R30, 0x10000, RZ ;  /* 0x000100001e1e7824 */ /* 0x020fc800078e00ff */
[----:B------:R-:W0:Y:S02]  /*eb30*/  F2I.FTZ.U32.TRUNC.NTZ R5, R30 ;  /* 0x0000001e00057305 */ /* 0x000e24000021f000 */
[----:B0-----:R-:W-:Y:S01]  /*eb40*/  STG.E desc[UR36][R2.64], R5 ;  /* 0x0000000502007986 */ /* 0x001fe2000c101924 */
[----:B------:R-:W-:Y:S05]  /*eb50*/  EXIT ;  /* 0x000000000000794d */ /* 0x000fea0003800000 */
.L_x_2162:
        /* <DEDUP_REMOVED lines=9> */
[----:B------:R-:W-:Y:S01]  /*ebf0*/  STG.E.U8 desc[UR36][R2.64], R5 ;  /* 0x0000000502007986 */ /* 0x000fe2000c101124 */
[----:B------:R-:W-:Y:S05]  /*ec00*/  EXIT ;  /* 0x000000000000794d */ /* 0x000fea0003800000 */
.L_x_2175:
[----:B-----5:R-:W-:Y:S01]  /*ec10*/  IMAD.U32 R30, R30, 0x10000, RZ ;  /* 0x000100001e1e7824 */ /* 0x020fe200078e00ff */
[----:B------:R-:W-:-:S03]  /*ec20*/  CS2R R6, SRZ ;  /* 0x0000000000067805 */ /* 0x000fc6000001ff00 */
[----:B------:R-:W-:-:S06]  /*ec30*/  FMUL.FTZ R4, R30, 1 ;  /* 0x3f8000001e047820 */ /* 0x000fcc0000410000 */
[----:B------:R-:W0:Y:S02]  /*ec40*/  F2F.F64.F32 R4, R4 ;  /* 0x0000000400047310 */ /* 0x000e240000201800 */
[----:B0-----:R-:W-:Y:S01]  /*ec50*/  STG.E.128 desc[UR36][R2.64], R4 ;  /* 0x0000000402007986 */ /* 0x001fe2000c101d24 */
[----:B------:R-:W-:Y:S05]  /*ec60*/  EXIT ;  /* 0x000000000000794d */ /* 0x000fea0003800000 */
.L_x_2174:
[----:B------:R-:W-:-:S13]  /*ec70*/  ISETP.NE.AND P0, PT, R0, 0xf, PT ;  /* 0x0000000f0000780c */ /* 0x000fda0003f05270 */
[----:B------:R-:W-:Y:S05]  /*ec80*/  @!P0 BRA `(.L_x_2176) ;  /* 0x0000000000e88947 */ /* 0x000fea0003800000 */
[----:B------:R-:W-:-:S13]  /*ec90*/  ISETP.NE.AND P0, PT, R0, 0x17, PT ;  /* 0x000000170000780c */ /* 0x000fda0003f05270 */
[----:B------:R-:W-:Y:S05]  /*eca0*/  @!P0 BRA `(.L_x_2177) ;  /* 0x0000000000908947 */ /* 0x000fea0003800000 */
[----:B------:R-:W-:-:S13]  /*ecb0*/  ISETP.NE.AND P0, PT, R0, 0x18, PT ;  /* 0x000000180000780c */ /* 0x000fda0003f05270 */
[----:B------:R-:W-:Y:S05]  /*ecc0*/  @!P0 BRA `(.L_x_2178) ;  /* 0x0000000000448947 */ /* 0x000fea0003800000 */
.L_x_2155:
        /* <DEDUP_REMOVED lines=16> */
.L_x_2179:
[----:B------:R-:W-:Y:S05]  /*edd0*/  EXIT ;  /* 0x000000000000794d */ /* 0x000fea0003800000 */
.L_x_2178:
        /* <DEDUP_REMOVED lines=13> */
.L_x_2181:
[----:B------:R-:W-:Y:S05]  /*eeb0*/  BSYNC.RECONVERGENT B0 ;  /* 0x0000000000007941 */ /* 0x000fea0003800200 */
.L_x_2180:
[----:B------:R-:W-:-:S05]  /*eec0*/  LOP3.LUT R5, R0, 0x80, R5, 0xf8, !PT ;  /* 0x0000008000057812 */ /* 0x000fca00078ef805 */
[----:B------:R-:W-:Y:S01]  /*eed0*/  STG.E.U8 desc[UR36][R2.64], R5 ;  /* 0x0000000502007986 */ /* 0x000fe2000c101124 */
[----:B------:R-:W-:Y:S05]  /*eee0*/  EXIT ;  /* 0x000000000000794d */ /* 0x000fea0003800000 */
.L_x_2177:
        /* <DEDUP_REMOVED lines=12> */
.L_x_2183:
[----:B------:R-:W-:Y:S01]  /*efb0*/  IMAD.MOV.U32 R0, RZ, RZ, 0x7f ;  /* 0x0000007fff007424 */ /* 0x000fe200078e00ff */
[----:B------:R-:W-:-:S04]  /*efc0*/  ISETP.GT.U32.AND P0, PT, R4, 0x7f800000, PT ;  /* 0x7f8000000400780c */ /* 0x000fc80003f04070 */
[----:B------:R-:W-:-:S09]  /*efd0*/  SEL R0, R0, 0x7c, P0 ;  /* 0x0000007c00007807 */ /* 0x000fd20000000000 */
.L_x_2184:
[----:B------:R-:W-:Y:S05]  /*efe0*/  BSYNC.RECONVERGENT B0 ;  /* 0x0000000000007941 */ /* 0x000fea0003800200 */
.L_x_2182:
[----:B------:R-:W-:-:S04]  /*eff0*/  SHF.R.U32.HI R5, RZ, 0x18, R5 ;  /* 0x00000018ff057819 */ /* 0x000fc80000011605 */
[----:B------:R-:W-:-:S05]  /*f000*/  LOP3.LUT R5, R0, 0x80, R5, 0xf8, !PT ;  /* 0x0000008000057812 */ /* 0x000fca00078ef805 */
[----:B------:R-:W-:Y:S01]  /*f010*/  STG.E.U8 desc[UR36][R2.64], R5 ;  /* 0x0000000502007986 */ /* 0x000fe2000c101124 */
[----:B------:R-:W-:Y:S05]  /*f020*/  EXIT ;  /* 0x000000000000794d */ /* 0x000fea0003800000 */
.L_x_2176:
[----:B-----5:R-:W-:Y:S01]  /*f030*/  STG.E.U16 desc[UR36][R2.64], R30 ;  /* 0x0000001e02007986 */ /* 0x020fe2000c101524 */
[----:B------:R-:W-:Y:S05]  /*f040*/  EXIT ;  /* 0x000000000000794d */ /* 0x000fea0003800000 */
.L_x_2185:
        /* <DEDUP_REMOVED lines=11> */
.L_x_41866:


//--------------------- .text._ZN2at6native18elementwise_kernelILi128ELi4EZNS0_22gpu_kernel_impl_nocastIZZZNS0_28launch_masked_scatter_kernelERKNS_10TensorBaseES5_S5_S5_ENKUlvE_clEvENKUlvE9_clEvEUlN3c108BFloat16EblE_EEvRNS_18TensorIteratorBaseERKT_EUliE_EEviT1_ --------------------------
	.section	.text._ZN2at6native18elementwise_kernelILi128ELi4EZNS0_22gpu_kernel_impl_nocastIZZZNS0_28launch_masked_scatter_kernelERKNS_10TensorBaseES5_S5_S5_ENKUlvE_clEvENKUlvE9_clEvEUlN3c108BFloat16EblE_EEvRNS_18TensorIteratorBaseERKT_EUliE_EEviT1_,"ax",@progbits
	.align	128
        .global         _ZN2at6native18elementwise_kernelILi128ELi4EZNS0_22gpu_kernel_impl_nocastIZZZNS0_28launch_masked_scatter_kernelERKNS_10TensorBaseES5_S5_S5_ENKUlvE_clEvENKUlvE9_clEvEUlN3c108BFloat16EblE_EEvRNS_18TensorIteratorBaseERKT_EUliE_EEviT1_
        .type           _ZN2at6native18elementwise_kernelILi128ELi4EZNS0_22gpu_kernel_impl_nocastIZZZNS0_28launch_masked_scatter_kernelERKNS_10TensorBaseES5_S5_S5_ENKUlvE_clEvENKUlvE9_clEvEUlN3c108BFloat16EblE_EEvRNS_18TensorIteratorBaseERKT_EUliE_EEviT1_,@function
        .size           _ZN2at6native18elementwise_kernelILi128ELi4EZNS0_22gpu_kernel_impl_nocastIZZZNS0_28launch_masked_scatter_kernelERKNS_10TensorBaseES5_S5_S5_ENKUlvE_clEvENKUlvE9_clEvEUlN3c108BFloat16EblE_EEvRNS_18TensorIteratorBaseERKT_EUliE_EEviT1_,(.L_x_41867 - _ZN2at6native18elementwise_kernelILi128ELi4EZNS0_22gpu_kernel_impl_nocastIZZZNS0_28launch_masked_scatter_kernelERKNS_10TensorBaseES5_S5_S5_ENKUlvE_clEvENKUlvE9_clEvEUlN3c108BFloat16EblE_EEvRNS_18TensorIteratorBaseERKT_EUliE_EEviT1_)
        .other          _ZN2at6native18elementwise_kernelILi128ELi4EZNS0_22gpu_kernel_impl_nocastIZZZNS0_28launch_masked_scatter_kernelERKNS_10TensorBaseES5_S5_S5_ENKUlvE_clEvENKUlvE9_clEvEUlN3c108BFloat16EblE_EEvRNS_18TensorIteratorBaseERKT_EUliE_EEviT1_,@"STO_CUDA_ENTRY STV_DEFAULT"
_ZN2at6native18elementwise_kernelILi128ELi4EZNS0_22gpu_kernel_impl_nocastIZZZNS0_28launch_masked_scatter_kernelERKNS_10TensorBaseES5_S5_S5_ENKUlvE_clEvENKUlvE9_clEvEUlN3c108BFloat16EblE_EEvRNS_18TensorIteratorBaseERKT_EUliE_EEviT1_:
.text._ZN2at6native18elementwise_kernelILi128ELi4EZNS0_22gpu_kernel_impl_nocastIZZZNS0_28launch_masked_scatter_kernelERKNS_10TensorBaseES5_S5_S5_ENKUlvE_clEvENKUlvE9_clEvEUlN3c108BFloat16EblE_EEvRNS_18TensorIteratorBaseERKT_EUliE_EEviT1_:
        /* <DEDUP_REMOVED lines=45> */
.L_x_2189:
[----:B------:R-:W-:-:S13]  /*02d0*/  ISETP.GE.AND P0, PT, R3, UR4, PT ;  /* 0x0000000403007c0c */ /* 0x000fda000bf06270 */
[----:B------:R-:W-:Y:S05]  /*02e0*/  @P0 BREAK.RELIABLE B1 ;  /* 0x0000000000010942 */ /* 0x000fea0003800100 */
[----:B------:R-:W-:Y:S05]  /*02f0*/  @P0 BRA `(.L_x_2190) ;  /* 0x00000000003c0947 */ /* 0x000fea0003800000 */
[----:B------:R-:W-:Y:S05]  /*0300*/  BSYNC.RELIABLE B1 ;  /* 0x0000000000017941 */ /* 0x000fea0003800100 */
.L_x_2188:
        /* <DEDUP_REMOVED lines=14> */
.L_x_2190:
[----:B------:R-:W-:Y:S05]  /*03f0*/  BSYNC.RECONVERGENT B0 ;  /* 0x0000000000007941 */ /* 0x000fea0003800200 */
.L_x_2187:
        /* <DEDUP_REMOVED lines=16> */
.L_x_2191:
[----:B------:R-:W2:Y:S02]  /*0500*/  LDC.64 R2, c[0x0][0x650] ;  /* 0x00019400ff027b82 */ /* 0x000ea40000000a00 */
[----:B--2---:R-:W2:Y:S06]  /*0510*/  LDG.E.U16 R3, desc[UR6][R2.64] ;  /* 0x0000000602037981 */ /* 0x004eac000c1e1500 */
[----:B------:R-:W2:Y:S02]  /*0520*/  LDC.64 R4, c[0x0][0x648] ;  /* 0x00019200ff047b82 */ /* 0x000ea40000000a00 */
[----:B--2---:R-:W-:Y:S01]  /*0530*/  STG.E.U16 desc[UR6][R4.64], R3 ;  /* 0x0000000304007986 */ /* 0x004fe2000c101506 */
[----:B------:R-:W-:Y:S05]  /*0540*/  EXIT ;  /* 0x000000000000794d */ /* 0x000fea0003800000 */
.L_x_2186:
        /* <DEDUP_REMOVED lines=381> */
.L_x_2195:
        /* <DEDUP_REMOVED lines=397> */
.L_x_2197:
        /* <DEDUP_REMOVED lines=21> */
.L_x_2194:
[----:B------:R-:W-:-:S13]  /*3740*/  ISETP.GE.AND P0, PT, R3, UR4, PT ;  /* 0x0000000403007c0c */ /* 0x000fda000bf06270 */
[----:B------:R-:W-:Y:S05]  /*3750*/  @P0 BREAK.RELIABLE B1 ;  /* 0x0000000000010942 */ /* 0x000fea0003800100 */
[----:B------:R-:W-:Y:S05]  /*3760*/  @P0 BRA `(.L_x_2196) ;  /* 0x00000018002c0947 */ /* 0x000fea0003800000 */
[----:B------:R-:W-:Y:S05]  /*3770*/  BSYNC.RELIABLE B1 ;  /* 0x0000000000017941 */ /* 0x000fea0003800100 */
.L_x_2193:
        /* <DEDUP_REMOVED lines=373> */
.L_x_2198:
        /* <DEDUP_REMOVED lines=21> */
.L_x_2196:
[----:B------:R-:W-:Y:S05]  /*5020*/  BSYNC.RECONVERGENT B0 ;  /* 0x0000000000007941 */ /* 0x000fea0003800200 */
.L_x_2192:
        /* <DEDUP_REMOVED lines=376> */
.L_x_2199:
        /* <DEDUP_REMOVED lines=21> */
.L_x_2200:
        /* <DEDUP_REMOVED lines=16> */
.L_x_41867:


//--------------------- .text._ZN2at6native27unrolled_elementwise_kernelIZZZNS0_28launch_masked_scatter_kernelERKNS_10TensorBaseES4_S4_S4_ENKUlvE_clEvENKUlvE9_clEvEUlN3c108BFloat16EblE_St5arrayIPcLm4EELi4E23TrivialOffsetCalculatorILi3EjESD_ILi1EjENS0_6memory15LoadWithoutCastENSG_16StoreWithoutCastEEEviT_T0_T2_T3_T4_T5_ --------------------------
	.section	.text._ZN2at6native27unrolled_elementwise_kernelIZZZNS0_28launch_masked_scatter_kernelERKNS_10TensorBaseES4_S4_S4_ENKUlvE_clEvENKUlvE9_clEvEUlN3c108BFloat16EblE_St5arrayIPcLm4EELi4E23TrivialOffsetCalculatorILi3EjESD_ILi1EjENS0_6memory15LoadWithoutCastENSG_16StoreWithoutCastEEEviT_T0_T2_T3_T4_T5_,"ax",@progbits
	.align	128
        .global         _ZN2at6native27unrolled_elementwise_kernelIZZZNS0_28launch_masked_scatter_kernelERKNS_10TensorBaseES4_S4_S4_ENKUlvE_clEvENKUlvE9_clEvEUlN3c108BFloat16EblE_St5arrayIPcLm4EELi4E23TrivialOffsetCalculatorILi3EjESD_ILi1EjENS0_6memory15LoadWithoutCastENSG_16StoreWithoutCastEEEviT_T0_T2_T3_T4_T5_
        .type           _ZN2at6native27unrolled_elementwise_kernelIZZZNS0_28launch_masked_scatter_kernelERKNS_10TensorBaseES4_S4_S4_ENKUlvE_clEvENKUlvE9_clEvEUlN3c108BFloat16EblE_St5arrayIPcLm4EELi4E23TrivialOffsetCalculatorILi3EjESD_ILi1EjENS0_6memory15LoadWithoutCastENSG_16StoreWithoutCastEEEviT_T0_T2_T3_T4_T5_,@function
        .size           _ZN2at6native27unrolled_elementwise_kernelIZZZNS0_28launch_masked_scatter_kernelERKNS_10TensorBaseES4_S4_S4_ENKUlvE_clEvENKUlvE9_clEvEUlN3c108BFloat16EblE_St5arrayIPcLm4EELi4E23TrivialOffsetCalculatorILi3EjESD_ILi1EjENS0_6memory15LoadWithoutCastENSG_16StoreWithoutCastEEEviT_T0_T2_T3_T4_T5_,(.L_x_41868 - _ZN2at6native27unrolled_elementwise_kernelIZZZNS0_28launch_masked_scatter_kernelERKNS_10TensorBaseES4_S4_S4_ENKUlvE_clEvENKUlvE9_clEvEUlN3c108BFloat16EblE_St5arrayIPcLm4EELi4E23TrivialOffsetCalculatorILi3EjESD_ILi1EjENS0_6memory15LoadWithoutCastENSG_16StoreWithoutCastEEEviT_T0_T2_T3_T4_T5_)
        .other          _ZN2at6native27unrolled_elementwise_kernelIZZZNS0_28launch_masked_scatter_kernelERKNS_10TensorBaseES4_S4_S4_ENKUlvE_clEvENKUlvE9_clEvEUlN3c108BFloat16EblE_St5arrayIPcLm4EELi4E23TrivialOffsetCalculatorILi3EjESD_ILi1EjENS0_6memory15LoadWithoutCastENSG_16StoreWithoutCastEEEviT_T0_T2_T3_T4_T5_,@"STO_CUDA_ENTRY STV_DEFAULT"
_ZN2at6native27unrolled_elementwise_kernelIZZZNS0_28launch_masked_scatter_kernelERKNS_10TensorBaseES4_S4_S4_ENKUlvE_clEvENKUlvE9_clEvEUlN3c108BFloat16EblE_St5arrayIPcLm4EELi4E23TrivialOffsetCalculatorILi3EjESD_ILi1EjENS0_6memory15LoadWithoutCastENSG_16StoreWithoutCastEEEviT_T0_T2_T3_T4_T5_:
.text._ZN2at6native27unrolled_elementwise_kernelIZZZNS0_28launch_masked_scatter_kernelERKNS_10TensorBaseES4_S4_S4_ENKUlvE_clEvENKUlvE9_clEvEUlN3c108BFloat16EblE_St5arrayIPcLm4EELi4E23TrivialOffsetCalculatorILi3EjESD_ILi1EjENS0_6memory15LoadWithoutCastENSG_16StoreWithoutCastEEEviT_T0_T2_T3_T4_T5_:
        /* <DEDUP_REMOVED lines=108> */
.L_x_2203:
[----:B------:R-:W-:Y:S05]  /*06c0*/  BSYNC.RELIABLE B1 ;  /* 0x0000000000017941 */ /* 0x000fea0003800100 */
.L_x_2202:
[----:B------:R-:W-:-:S13]  /*06d0*/  ISETP.GE.AND P0, PT, R25, R23, PT ;  /* 0x000000171900720c */ /* 0x000fda0003f06270 */
[----:B0----5:R-:W0:Y:S01]  /*06e0*/  @!P0 LDC.64 R4, c[0x0][0x398] ;  /* 0x0000e600ff048b82 */ /* 0x021e220000000a00 */
[----:B------:R-:W-:Y:S02]  /*06f0*/  @!P0 IMAD R7, R22, 0x200, R25 ;  /* 0x0000020016078824 */ /* 0x000fe400078e0219 */
[----:B------:R-:W-:Y:S02]  /*0700*/  @!P0 VIADD R25, R25, 0x80 ;  /* 0x0000008019198836 */ /* 0x000fe40000000000 */
[----:B0-----:R-:W-:-:S05]  /*0710*/  @!P0 IMAD.WIDE.U32 R4, R7, 0x2, R4 ;  /* 0x0000000207048825 */ /* 0x001fca00078e0004 */
[----:B------:R1:W-:Y:S02]  /*0720*/  @!P0 STG.E.U16 desc[UR4][R4.64], R3 ;  /* 0x0000000304008986 */ /* 0x0003e4000c101504 */
.L_x_2204:
[----:B------:R-:W-:Y:S05]  /*0730*/  BSYNC.RECONVERGENT B0 ;  /* 0x0000000000007941 */ /* 0x000fea0003800200 */
.L_x_2201:
        /* <DEDUP_REMOVED lines=8> */
.L_x_2205:
        /* <DEDUP_REMOVED lines=12> */
.L_x_41868:


//--------------------- .text._ZN2at6native29vectorized_elementwise_kernelILi2EZZZNS0_28launch_masked_scatter_kernelERKNS_10TensorBaseES4_S4_S4_ENKUlvE_clEvENKUlvE9_clEvEUlN3c108BFloat16EblE_St5arrayIPcLm4EEEEviT0_T1_ --------------------------
	.section	.text._ZN2at6native29vectorized_elementwise_kernelILi2EZZZNS0_28launch_masked_scatter_kernelERKNS_10TensorBaseES4_S4_S4_ENKUlvE_clEvENKUlvE9_clEvEUlN3c108BFloat16EblE_St5arrayIPcLm4EEEEviT0_T1_,"ax",@progbits
	.align	128
        .global         _ZN2at6native29vectorized_elementwise_kernelILi2EZZZNS0_28launch_masked_scatter_kernelERKNS_10TensorBaseES4_S4_S4_ENKUlvE_clEvENKUlvE9_clEvEUlN3c108BFloat16EblE_St5arrayIPcLm4EEEEviT0_T1_
        .type           _ZN2at6native29vectorized_elementwise_kernelILi2EZZZNS0_28launch_masked_scatter_kernelERKNS_10TensorBaseES4_S4_S4_ENKUlvE_clEvENKUlvE9_clEvEUlN3c108BFloat16EblE_St5arrayIPcLm4EEEEviT0_T1_,@function
        .size           _ZN2at6native29vectorized_elementwise_kernelILi2EZZZNS0_28launch_masked_scatter_kernelERKNS_10TensorBaseES4_S4_S4_ENKUlvE_clEvENKUlvE9_clEvEUlN3c108BFloat16EblE_St5arrayIPcLm4EEEEviT0_T1_,(.L_x_41869 - _ZN2at6native29vectorized_elementwise_kernelILi2EZZZNS0_28launch_masked_scatter_kernelERKNS_10TensorBaseES4_S4_S4_ENKUlvE_clEvENKUlvE9_clEvEUlN3c108BFloat16EblE_St5arrayIPcLm4EEEEviT0_T1_)
        .other          _ZN2at6native29vectorized_elementwise_kernelILi2EZZZNS0_28launch_masked_scatter_kernelERKNS_10TensorBaseES4_S4_S4_ENKUlvE_clEvENKUlvE9_clEvEUlN3c108BFloat16EblE_St5arrayIPcLm4EEEEviT0_T1_,@"STO_CUDA_ENTRY STV_DEFAULT"
_ZN2at6native29vectorized_elementwise_kernelILi2EZZZNS0_28launch_masked_scatter_kernelERKNS_10TensorBaseES4_S4_S4_ENKUlvE_clEvENKUlvE9_clEvEUlN3c108BFloat16EblE_St5arrayIPcLm4EEEEviT0_T1_:
.text._ZN2at6native29vectorized_elementwise_kernelILi2EZZZNS0_28launch_masked_scatter_kernelERKNS_10TensorBaseES4_S4_S4_ENKUlvE_clEvENKUlvE9_clEvEUlN3c108BFloat16EblE_St5arrayIPcLm4EEEEviT0_T1_:
        /* <DEDUP_REMOVED lines=197> */
.L_x_2209:
[----:B------:R-:W-:-:S13]  /*0c50*/  ISETP.GE.U32.AND P0, PT, R4, R3, PT ;  /* 0x000000030400720c */ /* 0x000fda0003f06070 */
[----:B------:R-:W-:Y:S05]  /*0c60*/  @P0 BRA `(.L_x_2211) ;  /* 0x0000000000300947 */ /* 0x000fea0003800000 */
[----:B0-----:R-:W0:Y:S01]  /*0c70*/  LDC.64 R10, c[0x0][0x398] ;  /* 0x0000e600ff0a7b82 */ /* 0x001e220000000a00 */
[----:B-----5:R-:W-:Y:S02]  /*0c80*/  IMAD R5, R2, 0x400, R4 ;  /* 0x0000040002057824 */ /* 0x020fe400078e0204 */
[----:B------:R-:W-:Y:S02]  /*0c90*/  VIADD R4, R4, 0x80 ;  /* 0x0000008004047836 */ /* 0x000fe40000000000 */
[----:B0-----:R-:W-:-:S05]  /*0ca0*/  IMAD.WIDE.U32 R10, R5, 0x2, R10 ;  /* 0x00000002050a7825 */ /* 0x001fca00078e000a */
[----:B------:R1:W-:Y:S02]  /*0cb0*/  STG.E.U16 desc[UR4][R10.64], R7 ;  /* 0x000000070a007986 */ /* 0x0003e4000c101504 */
.L_x_2210:
[----:B------:R-:W-:-:S13]  /*0cc0*/  ISETP.GE.U32.AND P0, PT, R4, R3, PT ;  /* 0x000000030400720c */ /* 0x000fda0003f06070 */
[----:B------:R-:W-:Y:S05]  /*0cd0*/  @P0 BRA `(.L_x_2212) ;  /* 0x0000000000300947 */ /* 0x000fea0003800000 */
[----:B-1----:R-:W1:Y:S01]  /*0ce0*/  LDC.64 R6, c[0x0][0x398] ;  /* 0x0000e600ff067b82 */ /* 0x002e620000000a00 */
[----:B0-----:R-:W-:Y:S02]  /*0cf0*/  IMAD R5, R2, 0x400, R4 ;  /* 0x0000040002057824 */ /* 0x001fe400078e0204 */
[----:B------:R-:W-:Y:S02]  /*0d00*/  VIADD R4, R4, 0x80 ;  /* 0x0000008004047836 */ /* 0x000fe40000000000 */
[----:B-1----:R-:W-:-:S05]  /*0d10*/  IMAD.WIDE.U32 R6, R5, 0x2, R6 ;  /* 0x0000000205067825 */ /* 0x002fca00078e0006 */
[----:B------:R1:W-:Y:S02]  /*0d20*/  STG.E.U16 desc[UR4][R6.64], R8 ;  /* 0x0000000806007986 */ /* 0x0003e4000c101504 */
.L_x_2211:
[----:B------:R-:W-:-:S13]  /*0d30*/  ISETP.GE.U32.AND P0, PT, R4, R3, PT ;  /* 0x000000030400720c */ /* 0x000fda0003f06070 */
[----:B------:R-:W-:Y:S05]  /*0d40*/  @P0 BRA `(.L_x_2213) ;  /* 0x0000000000340947 */ /* 0x000fea0003800000 */
[----:B01---5:R-:W0:Y:S01]  /*0d50*/  LDC.64 R6, c[0x0][0x398] ;  /* 0x0000e600ff067b82 */ /* 0x023e220000000a00 */
[----:B------:R-:W-:Y:S02]  /*0d60*/  IMAD R5, R2, 0x400, R4 ;  /* 0x0000040002057824 */ /* 0x000fe400078e0204 */
[----:B------:R-:W-:Y:S02]  /*0d70*/  VIADD R4, R4, 0x80 ;  /* 0x0000008004047836 */ /* 0x000fe40000000000 */
[----:B0-----:R-:W-:-:S05]  /*0d80*/  IMAD.WIDE.U32 R6, R5, 0x2, R6 ;  /* 0x0000000205067825 */ /* 0x001fca00078e0006 */
[----:B------:R2:W-:Y:S02]  /*0d90*/  STG.E.U16 desc[UR4][R6.64], R20 ;  /* 0x0000001406007986 */ /* 0x0005e4000c101504 */
.L_x_2212:
        /* <DEDUP_REMOVED lines=8> */
.L_x_2213:
[----:B------:R-:W-:Y:S05]  /*0e20*/  BSYNC.RELIABLE B1 ;  /* 0x0000000000017941 */ /* 0x000fea0003800100 */
.L_x_2208:
[----:B------:R-:W-:-:S13]  /*0e30*/  ISETP.GE.U32.AND P0, PT, R4, R3, PT ;  /* 0x000000030400720c */ /* 0x000fda0003f06070 */
[----:B012--5:R-:W0:Y:S01]  /*0e40*/  @!P0 LDC.64 R6, c[0x0][0x398] ;  /* 0x0000e600ff068b82 */ /* 0x027e220000000a00 */
[----:B------:R-:W-:Y:S02]  /*0e50*/  @!P0 IMAD R5, R2, 0x400, R4 ;  /* 0x0000040002058824 */ /* 0x000fe400078e0204 */
[----:B------:R-:W-:Y:S02]  /*0e60*/  @!P0 VIADD R4, R4, 0x80 ;  /* 0x0000008004048836 */ /* 0x000fe40000000000 */
[----:B0-----:R-:W-:-:S05]  /*0e70*/  @!P0 IMAD.WIDE.U32 R6, R5, 0x2, R6 ;  /* 0x0000000205068825 */ /* 0x001fca00078e0006 */
[----:B------:R3:W-:Y:S02]  /*0e80*/  @!P0 STG.E.U16 desc[UR4][R6.64], R0 ;  /* 0x0000000006008986 */ /* 0x0007e4000c101504 */
.L_x_2214:
[----:B------:R-:W-:Y:S05]  /*0e90*/  BSYNC.RECONVERGENT B0 ;  /* 0x0000000000007941 */ /* 0x000fea0003800200 */
.L_x_2207:
        /* <DEDUP_REMOVED lines=8> */
.L_x_2206:
        /* <DEDUP_REMOVED lines=90> */
.L_x_2215:
        /* <DEDUP_REMOVED lines=12> */
.L_x_41869:


//--------------------- .text._ZN2at6native29vectorized_elementwise_kernelILi4EZZZNS0_28launch_masked_scatter_kernelERKNS_10TensorBaseES4_S4_S4_ENKUlvE_clEvENKUlvE9_clEvEUlN3c108BFloat16EblE_St5arrayIPcLm4EEEEviT0_T1_ --------------------------
	.section	.text._ZN2at6native29vectorized_elementwise_kernelILi4EZZZNS0_28launch_masked_scatter_kernelERKNS_10TensorBaseES4_S4_S4_ENKUlvE_clEvENKUlvE9_clEvEUlN3c108BFloat16EblE_St5arrayIPcLm4EEEEviT0_T1_,"ax",@progbits
	.align	128
        .global         _ZN2at6native29vectorized_elementwise_kernelILi4EZZZNS0_28launch_masked_scatter_kernelERKNS_10TensorBaseES4_S4_S4_ENKUlvE_clEvENKUlvE9_clEvEUlN3c108BFloat16EblE_St5arrayIPcLm4EEEEviT0_T1_
        .type           _ZN2at6native29vectorized_elementwise_kernelILi4EZZZNS0_28launch_masked_scatter_kernelERKNS_10TensorBaseES4_S4_S4_ENKUlvE_clEvENKUlvE9_clEvEUlN3c108BFloat16EblE_St5arrayIPcLm4EEEEviT0_T1_,@function
        .size           _ZN2at6native29vectorized_elementwise_kernelILi4EZZZNS0_28launch_masked_scatter_kernelERKNS_10TensorBaseES4_S4_S4_ENKUlvE_clEvENKUlvE9_clEvEUlN3c108BFloat16EblE_St5arrayIPcLm4EEEEviT0_T1_,(.L_x_41870 - _ZN2at6native29vectorized_elementwise_kernelILi4EZZZNS0_28launch_masked_scatter_kernelERKNS_10TensorBaseES4_S4_S4_ENKUlvE_clEvENKUlvE9_clEvEUlN3c108BFloat16EblE_St5arrayIPcLm4EEEEviT0_T1_)
        .other          _ZN2at6native29vectorized_elementwise_kernelILi4EZZZNS0_28launch_masked_scatter_kernelERKNS_10TensorBaseES4_S4_S4_ENKUlvE_clEvENKUlvE9_clEvEUlN3c108BFloat16EblE_St5arrayIPcLm4EEEEviT0_T1_,@"STO_CUDA_ENTRY STV_DEFAULT"
_ZN2at6native29vectorized_elementwise_kernelILi4EZZZNS0_28launch_masked_scatter_kernelERKNS_10TensorBaseES4_S4_S4_ENKUlvE_clEvENKUlvE9_clEvEUlN3c108BFloat16EblE_St5arrayIPcLm4EEEEviT0_T1_:
.text._ZN2at6native29vectorized_elementwise_kernelILi4EZZZNS0_28launch_masked_scatter_kernelERKNS_10TensorBaseES4_S4_S4_ENKUlvE_clEvENKUlvE9_clEvEUlN3c108BFloat16EblE_St5arrayIPcLm4EEEEviT0_T1_:
        /* <DEDUP_REMOVED lines=197> */
.L_x_2219:
[----:B------:R-:W-:-:S13]  /*0c50*/  ISETP.GE.U32.AND P0, PT, R4, R3, PT ;  /* 0x000000030400720c */ /* 0x000fda0003f06070 */
[----:B------:R-:W-:Y:S05]  /*0c60*/  @P0 BRA `(.L_x_2221) ;  /* 0x0000000000300947 */ /* 0x000fea0003800000 */
[----:B0-----:R-:W0:Y:S01]  /*0c70*/  LDC.64 R10, c[0x0][0x398] ;  /* 0x0000e600ff0a7b82 */ /* 0x001e220000000a00 */
[----:B-----5:R-:W-:Y:S02]  /*0c80*/  IMAD R5, R0, 0x400, R4 ;  /* 0x0000040000057824 */ /* 0x020fe400078e0204 */
[----:B------:R-:W-:Y:S02]  /*0c90*/  VIADD R4, R4, 0x80 ;  /* 0x0000008004047836 */ /* 0x000fe40000000000 */
[----:B0-----:R-:W-:-:S05]  /*0ca0*/  IMAD.WIDE.U32 R10, R5, 0x2, R10 ;  /* 0x00000002050a7825 */ /* 0x001fca00078e000a */
[----:B------:R1:W-:Y:S02]  /*0cb0*/  STG.E.U16 desc[UR4][R10.64], R7 ;  /* 0x000000070a007986 */ /* 0x0003e4000c101504 */
.L_x_2220:
[----:B------:R-:W-:-:S13]  /*0cc0*/  ISETP.GE.U32.AND P0, PT, R4, R3, PT ;  /* 0x000000030400720c */ /* 0x000fda0003f06070 */
[----:B------:R-:W-:Y:S05]  /*0cd0*/  @P0 BRA `(.L_x_2222) ;  /* 0x0000000000300947 */ /* 0x000fea0003800000 */
[----:B-1----:R-:W1:Y:S01]  /*0ce0*/  LDC.64 R6, c[0x0][0x398] ;  /* 0x0000e600ff067b82 */ /* 0x002e620000000a00 */
[----:B0-----:R-:W-:Y:S02]  /*0cf0*/  IMAD R5, R0, 0x400, R4 ;  /* 0x0000040000057824 */ /* 0x001fe400078e0204 */
[----:B------:R-:W-:Y:S02]  /*0d00*/  VIADD R4, R4, 0x80 ;  /* 0x0000008004047836 */ /* 0x000fe40000000000 */
[----:B-1----:R-:W-:-:S05]  /*0d10*/  IMAD.WIDE.U32 R6, R5, 0x2, R6 ;  /* 0x0000000205067825 */ /* 0x002fca00078e0006 */
[----:B------:R1:W-:Y:S02]  /*0d20*/  STG.E.U16 desc[UR4][R6.64], R8 ;  /* 0x0000000806007986 */ /* 0x0003e4000c101504 */
.L_x_2221:
[----:B------:R-:W-:-:S13]  /*0d30*/  ISETP.GE.U32.AND P0, PT, R4, R3, PT ;  /* 0x000000030400720c */ /* 0x000fda0003f06070 */
[----:B------:R-:W-:Y:S05]  /*0d40*/  @P0 BRA `(.L_x_2223) ;  /* 0x0000000000340947 */ /* 0x000fea0003800000 */
[----:B01---5:R-:W0:Y:S01]  /*0d50*/  LDC.64 R6, c[0x0][0x398] ;  /* 0x0000e600ff067b82 */ /* 0x023e220000000a00 */
[----:B------:R-:W-:Y:S02]  /*0d60*/  IMAD R5, R0, 0x400, R4 ;  /* 0x0000040000057824 */ /* 0x000fe400078e0204 */
[----:B------:R-:W-:Y:S02]  /*0d70*/  VIADD R4, R4, 0x80 ;  /* 0x0000008004047836 */ /* 0x000fe40000000000 */
[----:B0-----:R-:W-:-:S05]  /*0d80*/  IMAD.WIDE.U32 R6, R5, 0x2, R6 ;  /* 0x0000000205067825 */ /* 0x001fca00078e0006 */
[----:B------:R2:W-:Y:S02]  /*0d90*/  STG.E.U16 desc[UR4][R6.64], R20 ;  /* 0x0000001406007986 */ /* 0x0005e4000c101504 */
.L_x_2222:
        /* <DEDUP_REMOVED lines=8> */
.L_x_2223:
[----:B------:R-:W-:Y:S05]  /*0e20*/  BSYNC.RELIABLE B1 ;  /* 0x0000000000017941 */ /* 0x000fea0003800100 */
.L_x_2218:
[----:B------:R-:W-:-:S13]  /*0e30*/  ISETP.GE.U32.AND P0, PT, R4, R3, PT ;  /* 0x000000030400720c */ /* 0x000fda0003f06070 */
[----:B012--5:R-:W0:Y:S01]  /*0e40*/  @!P0 LDC.64 R6, c[0x0][0x398] ;  /* 0x0000e600ff068b82 */ /* 0x027e220000000a00 */
[----:B------:R-:W-:Y:S02]  /*0e50*/  @!P0 IMAD R5, R0, 0x400, R4 ;  /* 0x0000040000058824 */ /* 0x000fe400078e0204 */
[----:B------:R-:W-:Y:S02]  /*0e60*/  @!P0 VIADD R4, R4, 0x80 ;  /* 0x0000008004048836 */ /* 0x000fe40000000000 */
[----:B0-----:R-:W-:-:S05]  /*0e70*/  @!P0 IMAD.WIDE.U32 R6, R5, 0x2, R6 ;  /* 0x0000000205068825 */ /* 0x001fca00078e0006 */
[----:B------:R3:W-:Y:S02]  /*0e80*/  @!P0 STG.E.U16 desc[UR4][R6.64], R2 ;  /* 0x0000000206008986 */ /* 0x0007e4000c101504 */
.L_x_2224:
[----:B------:R-:W-:Y:S05]  /*0e90*/  BSYNC.RECONVERGENT B0 ;  /* 0x0000000000007941 */ /* 0x000fea0003800200 */
.L_x_2217:
        /* <DEDUP_REMOVED lines=8> */
.L_x_2216:
        /* <DEDUP_REMOVED lines=84> */
.L_x_2225:
        /* <DEDUP_REMOVED lines=10> */
.L_x_41870:


//--------------------- .text._ZN2at6native29vectorized_elementwise_kernelILi8EZZZNS0_28launch_masked_scatter_kernelERKNS_10TensorBaseES4_S4_S4_ENKUlvE_clEvENKUlvE9_clEvEUlN3c108BFloat16EblE_St5arrayIPcLm4EEEEviT0_T1_ --------------------------
	.section	.text._ZN2at6native29vectorized_elementwise_kernelILi8EZZZNS0_28launch_masked_scatter_kernelERKNS_10TensorBaseES4_S4_S4_ENKUlvE_clEvENKUlvE9_clEvEUlN3c108BFloat16EblE_St5arrayIPcLm4EEEEviT0_T1_,"ax",@progbits
	.align	128
        .global         _ZN2at6native29vectorized_elementwise_kernelILi8EZZZNS0_28launch_masked_scatter_kernelERKNS_10TensorBaseES4_S4_S4_ENKUlvE_clEvENKUlvE9_clEvEUlN3c108BFloat16EblE_St5arrayIPcLm4EEEEviT0_T1_
        .type           _ZN2at6native29vectorized_elementwise_kernelILi8EZZZNS0_28launch_masked_scatter_kernelERKNS_10TensorBaseES4_S4_S4_ENKUlvE_clEvENKUlvE9_clEvEUlN3c108BFloat16EblE_St5arrayIPcLm4EEEEviT0_T1_,@function
        .size           _ZN2at6native29vectorized_elementwise_kernelILi8EZZZNS0_28launch_masked_scatter_kernelERKNS_10TensorBaseES4_S4_S4_ENKUlvE_clEvENKUlvE9_clEvEUlN3c108BFloat16EblE_St5arrayIPcLm4EEEEviT0_T1_,(.L_x_41871 - _ZN2at6native29vectorized_elementwise_kernelILi8EZZZNS0_28launch_masked_scatter_kernelERKNS_10TensorBaseES4_S4_S4_ENKUlvE_clEvENKUlvE9_clEvEUlN3c108BFloat16EblE_St5arrayIPcLm4EEEEviT0_T1_)
        .other          _ZN2at6native29vectorized_elementwise_kernelILi8EZZZNS0_28launch_masked_scatter_kernelERKNS_10TensorBaseES4_S4_S4_ENKUlvE_clEvENKUlvE9_clEvEUlN3c108BFloat16EblE_St5arrayIPcLm4EEEEviT0_T1_,@"STO_CUDA_ENTRY STV_DEFAULT"
_ZN2at6native29vectorized_elementwise_kernelILi8EZZZNS0_28launch_masked_scatter_kernelERKNS_10TensorBaseES4_S4_S4_ENKUlvE_clEvENKUlvE9_clEvEUlN3c108BFloat16EblE_St5arrayIPcLm4EEEEviT0_T1_:
.text._ZN2at6native29vectorized_elementwise_kernelILi8EZZZNS0_28launch_masked_scatter_kernelERKNS_10TensorBaseES4_S4_S4_ENKUlvE_clEvENKUlvE9_clEvEUlN3c108BFloat16EblE_St5arrayIPcLm4EEEEviT0_T1_:
        /* <DEDUP_REMOVED lines=197> */
.L_x_2229:
[----:B------:R-:W-:-:S13]  /*0c50*/  ISETP.GE.U32.AND P0, PT, R4, R3, PT ;  /* 0x000000030400720c */ /* 0x000fda0003f06070 */
[----:B------:R-:W-:Y:S05]  /*0c60*/  @P0 BRA `(.L_x_2231) ;  /* 0x0000000000300947 */ /* 0x000fea0003800000 */
[----:B0-----:R-:W0:Y:S01]  /*0c70*/  LDC.64 R10, c[0x0][0x398] ;  /* 0x0000e600ff0a7b82 */ /* 0x001e220000000a00 */
[----:B-----5:R-:W-:Y:S02]  /*0c80*/  IMAD R5, R2, 0x400, R4 ;  /* 0x0000040002057824 */ /* 0x020fe400078e0204 */
[----:B------:R-:W-:Y:S02]  /*0c90*/  VIADD R4, R4, 0x80 ;  /* 0x0000008004047836 */ /* 0x000fe40000000000 */
[----:B0-----:R-:W-:-:S05]  /*0ca0*/  IMAD.WIDE.U32 R10, R5, 0x2, R10 ;  /* 0x00000002050a7825 */ /* 0x001fca00078e000a */
[----:B------:R1:W-:Y:S02]  /*0cb0*/  STG.E.U16 desc[UR4][R10.64], R7 ;  /* 0x000000070a007986 */ /* 0x0003e4000c101504 */
.L_x_2230:
[----:B------:R-:W-:-:S13]  /*0cc0*/  ISETP.GE.U32.AND P0, PT, R4, R3, PT ;  /* 0x000000030400720c */ /* 0x000fda0003f06070 */
[----:B------:R-:W-:Y:S05]  /*0cd0*/  @P0 BRA `(.L_x_2232) ;  /* 0x0000000000300947 */ /* 0x000fea0003800000 */
[----:B-1----:R-:W1:Y:S01]  /*0ce0*/  LDC.64 R6, c[0x0][0x398] ;  /* 0x0000e600ff067b82 */ /* 0x002e620000000a00 */
[----:B0-----:R-:W-:Y:S02]  /*0cf0*/  IMAD R5, R2, 0x400, R4 ;  /* 0x0000040002057824 */ /* 0x001fe400078e0204 */
[----:B------:R-:W-:Y:S02]  /*0d00*/  VIADD R4, R4, 0x80 ;  /* 0x0000008004047836 */ /* 0x000fe40000000000 */
[----:B-1----:R-:W-:-:S05]  /*0d10*/  IMAD.WIDE.U32 R6, R5, 0x2, R6 ;  /* 0x0000000205067825 */ /* 0x002fca00078e0006 */
[----:B------:R1:W-:Y:S02]  /*0d20*/  STG.E.U16 desc[UR4][R6.64], R8 ;  /* 0x0000000806007986 */ /* 0x0003e4000c101504 */
.L_x_2231:
[----:B------:R-:W-:-:S13]  /*0d30*/  ISETP.GE.U32.AND P0, PT, R4, R3, PT ;  /* 0x000000030400720c */ /* 0x000fda0003f06070 */
[----:B------:R-:W-:Y:S05]  /*0d40*/  @P0 BRA `(.L_x_2233) ;  /* 0x0000000000340947 */ /* 0x000fea0003800000 */
[----:B01---5:R-:W0:Y:S01]  /*0d50*/  LDC.64 R6, c[0x0][0x398] ;  /* 0x0000e600ff067b82 */ /* 0x023e220000000a00 */
[----:B------:R-:W-:Y:S02]  /*0d60*/  IMAD R5, R2, 0x400, R4 ;  /* 0x0000040002057824 */ /* 0x000fe400078e0204 */
[----:B------:R-:W-:Y:S02]  /*0d70*/  VIADD R4, R4, 0x80 ;  /* 0x0000008004047836 */ /* 0x000fe40000000000 */
[----:B0-----:R-:W-:-:S05]  /*0d80*/  IMAD.WIDE.U32 R6, R5, 0x2, R6 ;  /* 0x0000000205067825 */ /* 0x001fca00078e0006 */
[----:B------:R2:W-:Y:S02]  /*0d90*/  STG.E.U16 desc[UR4][R6.64], R20 ;  /* 0x0000001406007986 */ /* 0x0005e4000c101504 */
.L_x_2232:
        /* <DEDUP_REMOVED lines=8> */
.L_x_2233:
[----:B------:R-:W-:Y:S05]  /*0e20*/  BSYNC.RELIABLE B1 ;  /* 0x0000000000017941 */ /* 0x000fea0003800100 */
.L_x_2228:
[----:B------:R-:W-:-:S13]  /*0e30*/  ISETP.GE.U32.AND P0, PT, R4, R3, PT ;  /* 0x000000030400720c */ /* 0x000fda0003f06070 */
[----:B012--5:R-:W0:Y:S01]  /*0e40*/  @!P0 LDC.64 R6, c[0x0][0x398] ;  /* 0x0000e600ff068b82 */ /* 0x027e220000000a00 */
[----:B------:R-:W-:Y:S02]  /*0e50*/  @!P0 IMAD R5, R2, 0x400, R4 ;  /* 0x0000040002058824 */ /* 0x000fe400078e0204 */
[----:B------:R-:W-:Y:S02]  /*0e60*/  @!P0 VIADD R4, R4, 0x80 ;  /* 0x0000008004048836 */ /* 0x000fe40000000000 */
[----:B0-----:R-:W-:-:S05]  /*0e70*/  @!P0 IMAD.WIDE.U32 R6, R5, 0x2, R6 ;  /* 0x0000000205068825 */ /* 0x001fca00078e0006 */
[----:B------:R3:W-:Y:S02]  /*0e80*/  @!P0 STG.E.U16 desc[UR4][R6.64], R0 ;  /* 0x0000000006008986 */ /* 0x0007e4000c101504 */
.L_x_2234:
[----:B------:R-:W-:Y:S05]  /*0e90*/  BSYNC.RECONVERGENT B0 ;  /* 0x0000000000007941 */ /* 0x000fea0003800200 */
.L_x_2227:
        /* <DEDUP_REMOVED lines=8> */
.L_x_2226:
        /* <DEDUP_REMOVED lines=82> */
.L_x_2235:
        /* <DEDUP_REMOVED lines=12> */
.L_x_41871:


//--------------------- .text._ZN2at6native18elementwise_kernelILi128ELi4EZNS0_15gpu_kernel_implIZZZNS0_28launch_masked_scatter_kernelERKNS_10TensorBaseES5_S5_S5_ENKUlvE_clEvENKUlvE8_clEvEUlbblE_EEvRNS_18TensorIteratorBaseERKT_EUliE_EEviT1_ --------------------------
	.section	.text._ZN2at6native18elementwise_kernelILi128ELi4EZNS0_15gpu_kernel_implIZZZNS0_28launch_masked_scatter_kernelERKNS_10TensorBaseES5_S5_S5_ENKUlvE_clEvENKUlvE8_clEvEUlbblE_EEvRNS_18TensorIteratorBaseERKT_EUliE_EEviT1_,"ax",@progbits
	.align	128
        .global         _ZN2at6native18elementwise_kernelILi128ELi4EZNS0_15gpu_kernel_implIZZZNS0_28launch_masked_scatter_kernelERKNS_10TensorBaseES5_S5_S5_ENKUlvE_clEvENKUlvE8_clEvEUlbblE_EEvRNS_18TensorIteratorBaseERKT_EUliE_EEviT1_
        .type           _ZN2at6native18elementwise_kernelILi128ELi4EZNS0_15gpu_kernel_implIZZZNS0_28launch_masked_scatter_kernelERKNS_10TensorBaseES5_S5_S5_ENKUlvE_clEvENKUlvE8_clEvEUlbblE_EEvRNS_18TensorIteratorBaseERKT_EUliE_EEviT1_,@function
        .size           _ZN2at6native18elementwise_kernelILi128ELi4EZNS0_15gpu_kernel_implIZZZNS0_28launch_masked_scatter_kernelERKNS_10TensorBaseES5_S5_S5_ENKUlvE_clEvENKUlvE8_clEvEUlbblE_EEvRNS_18TensorIteratorBaseERKT_EUliE_EEviT1_,(.L_x_41872 - _ZN2at6native18elementwise_kernelILi128ELi4EZNS0_15gpu_kernel_implIZZZNS0_28launch_masked_scatter_kernelERKNS_10TensorBaseES5_S5_S5_ENKUlvE_clEvENKUlvE8_clEvEUlbblE_EEvRNS_18TensorIteratorBaseERKT_EUliE_EEviT1_)
        .other          _ZN2at6native18elementwise_kernelILi128ELi4EZNS0_15gpu_kernel_implIZZZNS0_28launch_masked_scatter_kernelERKNS_10TensorBaseES5_S5_S5_ENKUlvE_clEvENKUlvE8_clEvEUlbblE_EEvRNS_18TensorIteratorBaseERKT_EUliE_EEviT1_,@"STO_CUDA_ENTRY STV_DEFAULT"
_ZN2at6native18elementwise_kernelILi128ELi4EZNS0_15gpu_kernel_implIZZZNS0_28launch_masked_scatter_kernelERKNS_10TensorBaseES5_S5_S5_ENKUlvE_clEvENKUlvE8_clEvEUlbblE_EEvRNS_18TensorIteratorBaseERKT_EUliE_EEviT1_:
.text._ZN2at6native18elementwise_kernelILi128ELi4EZNS0_15gpu_kernel_implIZZZNS0_28launch_masked_scatter_kernelERKNS_10TensorBaseES5_S5_S5_ENKUlvE_clEvENKUlvE8_clEvEUlbblE_EEvRNS_18TensorIteratorBaseERKT_EUliE_EEviT1_:
        /* <DEDUP_REMOVED lines=21> */
[----:B------:R-:W-:Y:S01]  /*0150*/  CS2R R18, SRZ ;  /* 0x0000000000127805 */ /* 0x000fe2000001ff00 */
[----:B------:R-:W-:Y:S02]  /*0160*/  IMAD.MOV.U32 R0, RZ, RZ, RZ ;  /* 0x000000ffff007224 */ /* 0x000fe400078e00ff */
[----:B------:R-:W-:-:S05]  /*0170*/  IMAD.MOV.U32 R16, RZ, RZ, RZ ;  /* 0x000000ffff107224 */ /* 0x000fca00078e00ff */
        /* <DEDUP_REMOVED lines=8> */
[----:B------:R-:W-:-:S05]  /*0200*/  SHF.R.U32.HI R3, RZ, UR5, R2 ;  /* 0x00000005ff037c19 */ /* 0x000fca0008011602 */
[----:B------:R-:W-:-:S04]  /*0210*/  IMAD.MOV R18, RZ, RZ, -R3 ;  /* 0x000000ffff127224 */ /* 0x000fc800078e0a03 */
[----:B-1----:R-:W-:-:S04]  /*0220*/  IMAD R18, R18, UR6, R17 ;  /* 0x0000000612127c24 */ /* 0x002fc8000f8e0211 */
[C---:B--2---:R-:W-:Y:S02]  /*0230*/  IMAD R16, R18.reuse, UR8, RZ ;  /* 0x0000000812107c24 */ /* 0x044fe4000f8e02ff */
[C---:B------:R-:W-:Y:S02]  /*0240*/  IMAD R0, R18.reuse, UR9, RZ ;  /* 0x0000000912007c24 */ /* 0x040fe4000f8e02ff */
[C---:B---3--:R-:W-:Y:S02]  /*0250*/  IMAD R19, R18.reuse, UR10, RZ ;  /* 0x0000000a12137c24 */ /* 0x048fe4000f8e02ff */
[----:B------:R-:W-:Y:S01]  /*0260*/  IMAD R18, R18, UR11, RZ ;  /* 0x0000000b12127c24 */ /* 0x000fe2000f8e02ff */
        /* <DEDUP_REMOVED lines=359> */
.L_x_2238:
        /* <DEDUP_REMOVED lines=16> */
[----:B--2---:R-:W-:Y:S01]  /*19e0*/  ISETP.NE.AND P0, PT, R2, RZ, PT ;  /* 0x000000ff0200720c */ /* 0x004fe20003f05270 */
[----:B------:R-:W-:-:S12]  /*19f0*/  BRA `(.L_x_2245) ;  /* 0x00000008003c7947 */ /* 0x000fd80003800000 */
.L_x_2243:
[----:B------:R-:W2:Y:S02]  /*1a00*/  LDG.E.U8 R2, desc[UR36][R2.64] ;  /* 0x0000002402027981 */ /* 0x000ea4000c1e1100 */
[----:B--2---:R-:W-:Y:S01]  /*1a10*/  ISETP.NE.AND P0, PT, R2, RZ, PT ;  /* 0x000000ff0200720c */ /* 0x004fe20003f05270 */
[----:B------:R-:W-:-:S12]  /*1a20*/  BRA `(.L_x_2245) ;  /* 0x0000000800307947 */ /* 0x000fd80003800000 */
.L_x_2242:
        /* <DEDUP_REMOVED lines=8> */
[----:B------:R-:W-:Y:S01]  /*1ab0*/  ISETP.NE.AND.EX P0, PT, R3, RZ, PT, P0 ;  /* 0x000000ff0300720c */ /* 0x000fe20003f05300 */
[----:B------:R-:W-:-:S12]  /*1ac0*/  BRA `(.L_x_2245) ;  /* 0x0000000800087947 */ /* 0x000fd80003800000 */
.L_x_2247:
[----:B------:R-:W2:Y:S02]  /*1ad0*/  LDG.E R2, desc[UR36][R2.64] ;  /* 0x0000002402027981 */ /* 0x000ea4000c1e1900 */
[----:B--2---:R-:W-:Y:S01]  /*1ae0*/  ISETP.NE.AND P0, PT, R2, RZ, PT ;  /* 0x000000ff0200720c */ /* 0x004fe20003f05270 */
[----:B------:R-:W-:-:S12]  /*1af0*/  BRA `(.L_x_2245) ;  /* 0x0000000400fc7947 */ /* 0x000fd80003800000 */
.L_x_2246:
[----:B------:R-:W2:Y:S02]  /*1b00*/  LDG.E.U16 R2, desc[UR36][R2.64] ;  /* 0x0000002402027981 */ /* 0x000ea4000c1e1500 */
[----:B--2---:R-:W-:Y:S01]  /*1b10*/  ISETP.NE.AND P0, PT, R2, RZ, PT ;  /* 0x000000ff0200720c */ /* 0x004fe20003f05270 */
[----:B------:R-:W-:-:S12]  /*1b20*/  BRA `(.L_x_2245) ;  /* 0x0000000400f07947 */ /* 0x000fd80003800000 */
.L_x_2241:
[----:B------:R-:W-:-:S09]  /*1b30*/  UISETP.GT.AND UP0, UPT, UR4, 0x6, UPT ;  /* 0x000000060400788c */ /* 0x000fd2000bf04270 */
[----:B------:R-:W-:Y:S05]  /*1b40*/  BRA.U UP0, `(.L_x_2248) ;  /* 0x00000001002c7547 */ /* 0x000fea000b800000 */
[----:B------:R-:W-:-:S09]  /*1b50*/  UISETP.NE.AND UP0, UPT, UR4, 0x5, UPT ;  /* 0x000000050400788c */ /* 0x000fd2000bf05270 */
[----:B------:R-:W-:Y:S05]  /*1b60*/  BRA.U !UP0, `(.L_x_2249) ;  /* 0x0000000108147547 */ /* 0x000fea000b800000 */
[----:B------:R-:W-:-:S09]  /*1b70*/  UISETP.NE.AND UP0, UPT, UR4, 0x6, UPT ;  /* 0x000000060400788c */ /* 0x000fd2000bf05270 */
[----:B------:R-:W-:Y:S05]  /*1b80*/  BRA.U UP0, `(.L_x_2244) ;  /* 0x00000005006c7547 */ /* 0x000fea000b800000 */
[----:B------:R-:W2:Y:S02]  /*1b90*/  LDG.E R2, desc[UR36][R2.64] ;  /* 0x0000002402027981 */ /* 0x000ea4000c1e1900 */
[----:B--2---:R-:W-:Y:S01]  /*1ba0*/  FSETP.NEU.FTZ.AND P0, PT, R2, RZ, PT ;  /* 0x000000ff0200720b */ /* 0x004fe20003f1d000 */
[----:B------:R-:W-:-:S12]  /*1bb0*/  BRA `(.L_x_2245) ;  /* 0x0000000400cc7947 */ /* 0x000fd80003800000 */
.L_x_2249:
[----:B------:R-:W2:Y:S02]  /*1bc0*/  LDG.E.U16 R0, desc[UR36][R2.64] ;  /* 0x0000002402007981 */ /* 0x000ea4000c1e1500 */
[----:B--2---:R-:W-:-:S05]  /*1bd0*/  HADD2.F32 R0, -RZ, R0.H0_H0 ;  /* 0x20000000ff007230 */ /* 0x004fca0000004100 */
[----:B------:R-:W-:Y:S01]  /*1be0*/  FSETP.NEU.FTZ.AND P0, PT, R0, RZ, PT ;  /* 0x000000ff0000720b */ /* 0x000fe20003f1d000 */
[----:B------:R-:W-:-:S12]  /*1bf0*/  BRA `(.L_x_2245) ;  /* 0x0000000400bc7947 */ /* 0x000fd80003800000 */
.L_x_2248:
        /* <DEDUP_REMOVED lines=9> */
[----:B------:R-:W-:Y:S01]  /*1c90*/  PLOP3.LUT P0, PT, P0, P1, PT, 0xf8, 0x8f ;  /* 0x00000000008f781c */ /* 0x000fe20000703f70 */
[----:B------:R-:W-:-:S12]  /*1ca0*/  BRA `(.L_x_2245) ;  /* 0x0000000400907947 */ /* 0x000fd80003800000 */
.L_x_2251:
[----:B------:R-:W2:Y:S01]  /*1cb0*/  LDG.E R2, desc[UR36][R2.64] ;  /* 0x0000002402027981 */ /* 0x000ea2000c1e1900 */
[----:B------:R-:W-:Y:S01]  /*1cc0*/  PLOP3.LUT P0, PT, PT, PT, PT, 0x80, 0x8 ;  /* 0x000000000008781c */ /* 0x000fe20003f0f070 */
[----:B--2---:R-:W-:-:S05]  /*1cd0*/  HADD2.F32 R0, -RZ, R2.H0_H0 ;  /* 0x20000002ff007230 */ /* 0x004fca0000004100 */
[----:B------:R-:W-:-:S13]  /*1ce0*/  FSETP.NEU.FTZ.AND P1, PT, R0, RZ, PT ;  /* 0x000000ff0000720b */ /* 0x000fda0003f3d000 */
[----:B------:R-:W-:Y:S05]  /*1cf0*/  @P1 BRA `(.L_x_2245) ;  /* 0x00000004007c1947 */ /* 0x000fea0003800000 */
[----:B------:R-:W-:-:S05]  /*1d00*/  HADD2.F32 R0, -RZ, R2.H1_H1 ;  /* 0x30000002ff007230 */ /* 0x000fca0000004100 */
[----:B------:R-:W-:Y:S01]  /*1d10*/  FSETP.NEU.FTZ.AND P0, PT, R0, RZ, PT ;  /* 0x000000ff0000720b */ /* 0x000fe20003f1d000 */
[----:B------:R-:W-:-:S12]  /*1d20*/  BRA `(.L_x_2245) ;  /* 0x0000000400707947 */ /* 0x000fd80003800000 */
.L_x_2250:
[----:B------:R-:W2:Y:S02]  /*1d30*/  LDG.E.64 R2, desc[UR36][R2.64] ;  /* 0x0000002402027981 */ /* 0x000ea4000c1e1b00 */
[----:B--2---:R-:W-:Y:S01]  /*1d40*/  DSETP.NEU.AND P0, PT, R2, RZ, PT ;  /* 0x000000ff0200722a */ /* 0x004fe20003f0d000 */
[----:B------:R-:W-:-:S13]  /*1d50*/  BRA `(.L_x_2245) ;  /* 0x0000000400647947 */ /* 0x000fda0003800000 */
.L_x_2240:
        /* <DEDUP_REMOVED lines=9> */
[----:B--2---:R-:W-:Y:S01]  /*1df0*/  ISETP.NE.AND P0, PT, R2, RZ, PT ;  /* 0x000000ff0200720c */ /* 0x004fe20003f05270 */
[----:B------:R-:W-:-:S12]  /*1e00*/  BRA `(.L_x_2245) ;  /* 0x0000000400387947 */ /* 0x000fd80003800000 */
.L_x_2254:
[----:B------:R-:W2:Y:S02]  /*1e10*/  LDG.E.128 R4, desc[UR36][R2.64] ;  /* 0x0000002402047981 */ /* 0x000ea4000c1e1d00 */
[----:B--2---:R-:W-:-:S06]  /*1e20*/  DSETP.NEU.AND P0, PT, R6, RZ, PT ;  /* 0x000000ff0600722a */ /* 0x004fcc0003f0d000 */
[----:B------:R-:W-:Y:S01]  /*1e30*/  DSETP.NEU.OR P0, PT, R4, RZ, P0 ;  /* 0x000000ff0400722a */ /* 0x000fe2000070d400 */
[----:B------:R-:W-:-:S13]  /*1e40*/  BRA `(.L_x_2245) ;  /* 0x0000000400287947 */ /* 0x000fda0003800000 */
.L_x_2253:
[----:B------:R-:W-:-:S09]  /*1e50*/  UISETP.NE.AND UP0, UPT, UR4, 0xf, UPT ;  /* 0x0000000f0400788c */ /* 0x000fd2000bf05270 */
[----:B------:R-:W-:Y:S05]  /*1e60*/  BRA.U !UP0, `(.L_x_2255) ;  /* 0x0000000108487547 */ /* 0x000fea000b800000 */
[----:B------:R-:W-:-:S09]  /*1e70*/  UISETP.NE.AND UP0, UPT, UR4, 0x17, UPT ;  /* 0x000000170400788c */ /* 0x000fd2000bf05270 */
[----:B------:R-:W-:Y:S05]  /*1e80*/  BRA.U !UP0, `(.L_x_2256) ;  /* 0x0000000108147547 */ /* 0x000fea000b800000 */
[----:B------:R-:W-:-:S09]  /*1e90*/  UISETP.NE.AND UP0, UPT, UR4, 0x18, UPT ;  /* 0x000000180400788c */ /* 0x000fd2000bf05270 */
[----:B------:R-:W-:Y:S05]  /*1ea0*/  BRA.U UP0, `(.L_x_2244) ;  /* 0x0000000100a47547 */ /* 0x000fea000b800000 */
[----:B------:R-:W2:Y:S02]  /*1eb0*/  LDG.E.U8 R2, desc[UR36][R2.64] ;  /* 0x0000002402027981 */ /* 0x000ea4000c1e1100 */
[----:B--2---:R-:W-:Y:S01]  /*1ec0*/  LOP3.LUT P0, RZ, R2, 0x7f, RZ, 0xc0, !PT ;  /* 0x0000007f02ff7812 */ /* 0x004fe2000780c0ff */
[----:B------:R-:W-:-:S12]  /*1ed0*/  BRA `(.L_x_2245) ;  /* 0x0000000400047947 */ /* 0x000fd80003800000 */
.L_x_2256:
[----:B------:R-:W2:Y:S02]  /*1ee0*/  LDG.E.U8 R0, desc[UR36][R2.64] ;  /* 0x0000002402007981 */ /* 0x000ea4000c1e1100 */
[----:B--2---:R-:W-:-:S05]  /*1ef0*/  IMAD.SHL.U32 R4, R0, 0x2000000, RZ ;  /* 0x0200000000047824 */ /* 0x004fca00078e00ff */
[----:B------:R-:W-:-:S13]  /*1f00*/  ISETP.GT.U32.AND P0, PT, R4, 0x7ffffff, PT ;  /* 0x07ffffff0400780c */ /* 0x000fda0003f04070 */
[----:B------:R-:W-:Y:S02]  /*1f10*/  @!P0 SHF.L.U32 R0, R0, 0x8, RZ ;  /* 0x0000000800008819 */ /* 0x000fe400000006ff */
[----:B------:R-:W-:Y:S02]  /*1f20*/  @P0 LEA.HI R4, R4, 0x70000000, RZ, 0x1c ;  /* 0x7000000004040811 */ /* 0x000fe400078fe0ff */
[----:B------:R-:W-:-:S04]  /*1f30*/  @!P0 LOP3.LUT R0, R0, 0x7f00, RZ, 0xc0, !PT ;  /* 0x00007f0000008812 */ /* 0x000fc800078ec0ff */
[----:B------:R-:W-:-:S05]  /*1f40*/  @!P0 LOP3.LUT R0, R0, 0x3f000000, RZ, 0xfc, !PT ;  /* 0x3f00000000008812 */ /* 0x000fca00078efcff */
[----:B------:R-:W-:Y:S01]  /*1f50*/  @!P0 FADD.FTZ R0, R0, -0.5 ;  /* 0xbf00000000008421 */ /* 0x000fe20000010000 */
[----:B------:R-:W-:-:S05]  /*1f60*/  @P0 FMUL.FTZ R0, R4, 1.9259299443872358531e-34 ;  /* 0x0780000004000820 */ /* 0x000fca0000410000 */
[----:B------:R-:W-:Y:S01]  /*1f70*/  LOP3.LUT P0, RZ, R0, 0x7fffffff, RZ, 0xc0, !PT ;  /* 0x7fffffff00ff7812 */ /* 0x000fe2000780c0ff */
[----:B------:R-:W-:-:S12]  /*1f80*/  BRA `(.L_x_2245) ;  /* 0x0000000000d87947 */ /* 0x000fd80003800000 */
.L_x_2255:
[----:B------:R-:W2:Y:S02]  /*1f90*/  LDG.E.U16 R0, desc[UR36][R2.64] ;  /* 0x0000002402007981 */ /* 0x000ea4000c1e1500 */
[----:B--2---:R-:W-:-:S05]  /*1fa0*/  IMAD.U32 R0, R0, 0x10000, RZ ;  /* 0x0001000000007824 */ /* 0x004fca00078e00ff */
[----:B------:R-:W-:Y:S01]  /*1fb0*/  FSETP.NEU.FTZ.AND P0, PT, R0, RZ, PT ;  /* 0x000000ff0000720b */ /* 0x000fe20003f1d000 */
[----:B------:R-:W-:-:S12]  /*1fc0*/  BRA `(.L_x_2245) ;  /* 0x0000000000c87947 */ /* 0x000fd80003800000 */
.L_x_2252:
        /* <DEDUP_REMOVED lines=9> */
[----:B--2---:R-:W-:Y:S01]  /*2060*/  ISETP.NE.AND P0, PT, R2, RZ, PT ;  /* 0x000000ff0200720c */ /* 0x004fe20003f05270 */
[----:B------:R-:W-:-:S12]  /*2070*/  BRA `(.L_x_2245) ;  /* 0x00000000009c7947 */ /* 0x000fd80003800000 */
.L_x_2259:
[----:B------:R-:W2:Y:S02]  /*2080*/  LDG.E.U8 R2, desc[UR36][R2.64] ;  /* 0x0000002402027981 */ /* 0x000ea4000c1e1100 */
[----:B--2---:R-:W-:Y:S01]  /*2090*/  ISETP.NE.AND P0, PT, R2, RZ, PT ;  /* 0x000000ff0200720c */ /* 0x004fe20003f05270 */
[----:B------:R-:W-:-:S12]  /*20a0*/  BRA `(.L_x_2245) ;  /* 0x0000000000907947 */ /* 0x000fd80003800000 */
.L_x_2258:
[----:B------:R-:W2:Y:S02]  /*20b0*/  LDG.E.U8 R2, desc[UR36][R2.64] ;  /* 0x0000002402027981 */ /* 0x000ea4000c1e1100 */
[----:B--2---:R-:W-:Y:S01]  /*20c0*/  ISETP.NE.AND P0, PT, R2, RZ, PT ;  /* 0x000000ff0200720c */ /* 0x004fe20003f05270 */
[----:B------:R-:W-:-:S12]  /*20d0*/  BRA `(.L_x_2245) ;  /* 0x0000000000847947 */ /* 0x000fd80003800000 */
.L_x_2257:
[----:B------:R-:W-:-:S09]  /*20e0*/  UISETP.NE.AND UP0, UPT, UR4, 0x1c, UPT ;  /* 0x0000001c0400788c */ /* 0x000fd2000bf05270 */
[----:B------:R-:W-:Y:S05]  /*20f0*/  BRA.U !UP0, `(.L_x_2260) ;  /* 0x0000000108747547 */ /* 0x000fea000b800000 */
[----:B------:R-:W-:-:S09]  /*2100*/  UISETP.NE.AND UP0, UPT, UR4, 0x1d, UPT ;  /* 0x0000001d0400788c */ /* 0x000fd2000bf05270 */
[----:B------:R-:W-:Y:S05]  /*2110*/  BRA.U !UP0, `(.L_x_2261) ;  /* 0x00000001085c7547 */ /* 0x000fea000b800000 */
[----:B------:R-:W-:-:S09]  /*2120*/  UISETP.NE.AND UP0, UPT, UR4, 0x2c, UPT ;  /* 0x0000002c0400788c */ /* 0x000fd2000bf05270 */
[----:B------:R-:W-:Y:S05]  /*2130*/  BRA.U !UP0, `(.L_x_2262) ;  /* 0x0000000108487547 */ /* 0x000fea000b800000 */
.L_x_2244:
        /* <DEDUP_REMOVED lines=16> */
.L_x_2263:
[----:B------:R-:W-:Y:S01]  /*2240*/  PLOP3.LUT P0, PT, PT, PT, PT, 0x8, 0x80 ;  /* 0x000000000080781c */ /* 0x000fe20003f0e170 */
[----:B------:R-:W-:-:S12]  /*2250*/  BRA `(.L_x_2245) ;  /* 0x0000000000247947 */ /* 0x000fd80003800000 */
.L_x_2262:
[----:B------:R-:W2:Y:S02]  /*2260*/  LDG.E.U8 R2, desc[UR36][R2.64] ;  /* 0x0000002402027981 */ /* 0x000ea4000c1e1100 */
[----:B--2---:R-:W-:Y:S01]  /*2270*/  ISETP.NE.AND P0, PT, R2, RZ, PT ;  /* 0x000000ff0200720c */ /* 0x004fe20003f05270 */
[----:B------:R-:W-:-:S12]  /*2280*/  BRA `(.L_x_2245) ;  /* 0x0000000000187947 */ /* 0x000fd80003800000 */
.L_x_2261:
[----:B------:R-:W2:Y:S02]  /*2290*/  LDG.E.64 R2, desc[UR36][R2.64] ;  /* 0x0000002402027981 */ /* 0x000ea4000c1e1b00 */
[----:B--2---:R-:W-:-:S04]  /*22a0*/  ISETP.NE.U32.AND P0, PT, R2, RZ, PT ;  /* 0x000000ff0200720c */ /* 0x004fc80003f05070 */
[----:B------:R-:W-:Y:S01]  /*22b0*/  ISETP.NE.AND.EX P0, PT, R3, RZ, PT, P0 ;  /* 0x000000ff0300720c */ /* 0x000fe20003f05300 */
[----:B------:R-:W-:-:S12]  /*22c0*/  BRA `(.L_x_2245) ;  /* 0x0000000000087947 */ /* 0x000fd80003800000 */
.L_x_2260:
[----:B------:R-:W2:Y:S02]  /*22d0*/  LDG.E R2, desc[UR36][R2.64] ;  /* 0x0000002402027981 */ /* 0x000ea4000c1e1900 */
[----:B--2---:R-:W-:-:S13]  /*22e0*/  ISETP.NE.AND P0, PT, R2, RZ, PT ;  /* 0x000000ff0200720c */ /* 0x004fda0003f05270 */
.L_x_2245:
[----:B------:R-:W-:Y:S05]  /*22f0*/  BSYNC.RECONVERGENT B6 ;  /* 0x0000000000067941 */ /* 0x000fea0003800200 */
.L_x_2239:
[----:B------:R-:W0:Y:S01]  /*2300*/  LDCU.64 UR6, c[0x0][0x658] ;  /* 0x0000cb00ff0677ac */ /* 0x000e220008000a00 */
[----:B------:R-:W-:Y:S01]  /*2310*/  BSSY.RECONVERGENT B6, `(.L_x_2264) ;  /* 0x00000b8000067945 */ /* 0x000fe20003800200 */
[----:B------:R-:W-:-:S04]  /*2320*/  UPRMT UR4, UR39, 0x7772, URZ ;  /* 0x0000777227047896 */ /* 0x000fc800080000ff */
[----:B------:R-:W-:Y:S01]  /*2330*/  UISETP.GT.AND UP0, UPT, UR4, 0x9, UPT ;  /* 0x000000090400788c */ /* 0x000fe2000bf04270 */
[----:B0-----:R-:W-:Y:S02]  /*2340*/  IADD3 R2, P1, PT, R19, UR6, RZ ;  /* 0x0000000613027c10 */ /* 0x001fe4000ff3e0ff */
[----:B------:R-:W-:-:S03]  /*2350*/  SEL R19, RZ, 0x1, !P0 ;  /* 0x00000001ff137807 */ /* 0x000fc60004000000 */
        /* <DEDUP_REMOVED lines=14> */
.L_x_2268:
[----:B------:R-:W2:Y:S02]  /*2440*/  LDG.E.U8 R2, desc[UR36][R2.64] ;  /* 0x0000002402027981 */ /* 0x000ea4000c1e1100 */
[----:B--2---:R-:W-:-:S04]  /*2450*/  ISETP.NE.AND P0, PT, R2, RZ, PT ;  /* 0x000000ff0200720c */ /* 0x004fc80003f05270 */
[----:B------:R-:W-:Y:S01]  /*2460*/  P2R R22, PR, RZ, 0x1 ;  /* 0x00000001ff167803 */ /* 0x000fe20000000000 */
[----:B------:R-:W-:Y:S08]  /*2470*/  BRA `(.L_x_2270) ;  /* 0x0000000800847947 */ /* 0x000ff00003800000 */
.L_x_2267:
        /* <DEDUP_REMOVED lines=11> */
.L_x_2272:
[----:B------:R-:W2:Y:S02]  /*2530*/  LDG.E R2, desc[UR36][R2.64] ;  /* 0x0000002402027981 */ /* 0x000ea4000c1e1900 */
[----:B--2---:R-:W-:-:S04]  /*2540*/  ISETP.NE.AND P0, PT, R2, RZ, PT ;  /* 0x000000ff0200720c */ /* 0x004fc80003f05270 */
[----:B------:R-:W-:Y:S01]  /*2550*/  P2R R22, PR, RZ, 0x1 ;  /* 0x00000001ff167803 */ /* 0x000fe20000000000 */
[----:B------:R-:W-:Y:S08]  /*2560*/  BRA `(.L_x_2270) ;  /* 0x0000000800487947 */ /* 0x000ff00003800000 */
.L_x_2271:
[----:B------:R-:W2:Y:S02]  /*2570*/  LDG.E.U16 R2, desc[UR36][R2.64] ;  /* 0x0000002402027981 */ /* 0x000ea4000c1e1500 */
[----:B--2---:R-:W-:-:S04]  /*2580*/  ISETP.NE.AND P0, PT, R2, RZ, PT ;  /* 0x000000ff0200720c */ /* 0x004fc80003f05270 */
[----:B------:R-:W-:Y:S01]  /*2590*/  P2R R22, PR, RZ, 0x1 ;  /* 0x00000001ff167803 */ /* 0x000fe20000000000 */
[----:B------:R-:W-:Y:S08]  /*25a0*/  BRA `(.L_x_2270) ;  /* 0x0000000800387947 */ /* 0x000ff00003800000 */
.L_x_2266:
        /* <DEDUP_REMOVED lines=10> */
.L_x_2274:
[----:B------:R-:W2:Y:S02]  /*2650*/  LDG.E.U16 R0, desc[UR36][R2.64] ;  /* 0x0000002402007981 */ /* 0x000ea4000c1e1500 */
[----:B--2---:R-:W-:-:S05]  /*2660*/  HADD2.F32 R0, -RZ, R0.H0_H0 ;  /* 0x20000000ff007230 */ /* 0x004fca0000004100 */
[----:B------:R-:W-:-:S04]  /*2670*/  FSETP.NEU.FTZ.AND P0, PT, R0, RZ, PT ;  /* 0x000000ff0000720b */ /* 0x000fc80003f1d000 */
[----:B------:R-:W-:Y:S01]  /*2680*/  P2R R22, PR, RZ, 0x1 ;  /* 0x00000001ff167803 */ /* 0x000fe20000000000 */
[----:B------:R-:W-:Y:S08]  /*2690*/  BRA `(.L_x_2270) ;  /* 0x0000000400fc7947 */ /* 0x000ff00003800000 */
.L_x_2273:
        /* <DEDUP_REMOVED lines=12> */
.L_x_2276:
        /* <DEDUP_REMOVED lines=10> */
.L_x_2275:
[----:B------:R-:W2:Y:S02]  /*2800*/  LDG.E.64 R2, desc[UR36][R2.64] ;  /* 0x0000002402027981 */ /* 0x000ea4000c1e1b00 */
[----:B--2---:R-:W-:-:S06]  /*2810*/  DSETP.NEU.AND P0, PT, R2, RZ, PT ;  /* 0x000000ff0200722a */ /* 0x004fcc0003f0d000 */
[----:B------:R-:W-:Y:S01]  /*2820*/  P2R R22, PR, RZ, 0x1 ;  /* 0x00000001ff167803 */ /* 0x000fe20000000000 */
[----:B------:R-:W-:Y:S07]  /*2830*/  BRA `(.L_x_2270) ;  /* 0x0000000400947947 */ /* 0x000fee0003800000 */
.L_x_2265:
        /* <DEDUP_REMOVED lines=12> */
.L_x_2279:
[----:B------:R-:W2:Y:S02]  /*2900*/  LDG.E.128 R4, desc[UR36][R2.64] ;  /* 0x0000002402047981 */ /* 0x000ea4000c1e1d00 */
[----:B--2---:R-:W-:-:S06]  /*2910*/  DSETP.NEU.AND P0, PT, R6, RZ, PT ;  /* 0x000000ff0600722a */ /* 0x004fcc0003f0d000 */
[----:B------:R-:W-:-:S06]  /*2920*/  DSETP.NEU.OR P0, PT, R4, RZ, P0 ;  /* 0x000000ff0400722a */ /* 0x000fcc000070d400 */
[----:B------:R-:W-:Y:S01]  /*2930*/  P2R R22, PR, RZ, 0x1 ;  /* 0x00000001ff167803 */ /* 0x000fe20000000000 */
[----:B------:R-:W-:Y:S07]  /*2940*/  BRA `(.L_x_2270) ;  /* 0x0000000400507947 */ /* 0x000fee0003800000 */
.L_x_2278:
        /* <DEDUP_REMOVED lines=10> */
.L_x_2281:
        /* <DEDUP_REMOVED lines=12> */
.L_x_2280:
[----:B------:R-:W2:Y:S02]  /*2ab0*/  LDG.E.U16 R0, desc[UR36][R2.64] ;  /* 0x0000002402007981 */ /* 0x000ea4000c1e1500 */
[----:B--2---:R-:W-:-:S05]  /*2ac0*/  IMAD.U32 R0, R0, 0x10000, RZ ;  /* 0x0001000000007824 */ /* 0x004fca00078e00ff */
[----:B------:R-:W-:-:S04]  /*2ad0*/  FSETP.NEU.FTZ.AND P0, PT, R0, RZ, PT ;  /* 0x000000ff0000720b */ /* 0x000fc80003f1d000 */
[----:B------:R-:W-:Y:S01]  /*2ae0*/  P2R R22, PR, RZ, 0x1 ;  /* 0x00000001ff167803 */ /* 0x000fe20000000000 */
[----:B------:R-:W-:Y:S08]  /*2af0*/  BRA `(.L_x_2270) ;  /* 0x0000000000e47947 */ /* 0x000ff00003800000 */
.L_x_2277:
        /* <DEDUP_REMOVED lines=12> */
.L_x_2284:
[----:B------:R-:W2:Y:S02]  /*2bc0*/  LDG.E.U8 R2, desc[UR36][R2.64] ;  /* 0x0000002402027981 */ /* 0x000ea4000c1e1100 */
[----:B--2---:R-:W-:-:S04]  /*2bd0*/  ISETP.NE.AND P0, PT, R2, RZ, PT ;  /* 0x000000ff0200720c */ /* 0x004fc80003f05270 */
[----:B------:R-:W-:Y:S01]  /*2be0*/  P2R R22, PR, RZ, 0x1 ;  /* 0x00000001ff167803 */ /* 0x000fe20000000000 */
[----:B------:R-:W-:Y:S08]  /*2bf0*/  BRA `(.L_x_2270) ;  /* 0x0000000000a47947 */ /* 0x000ff00003800000 */
.L_x_2283:
[----:B------:R-:W2:Y:S02]  /*2c00*/  LDG.E.U8 R2, desc[UR36][R2.64] ;  /* 0x0000002402027981 */ /* 0x000ea4000c1e1100 */
[----:B--2---:R-:W-:-:S04]  /*2c10*/  ISETP.NE.AND P0, PT, R2, RZ, PT ;  /* 0x000000ff0200720c */ /* 0x004fc80003f05270 */
[----:B------:R-:W-:Y:S01]  /*2c20*/  P2R R22, PR, RZ, 0x1 ;  /* 0x00000001ff167803 */ /* 0x000fe20000000000 */
[----:B------:R-:W-:Y:S08]  /*2c30*/  BRA `(.L_x_2270) ;  /* 0x0000000000947947 */ /* 0x000ff00003800000 */
.L_x_2282:
[----:B------:R-:W-:-:S09]  /*2c40*/  UISETP.NE.AND UP0, UPT, UR4, 0x1c, UPT ;  /* 0x0000001c0400788c */ /* 0x000fd2000bf05270 */
[----:B------:R-:W-:Y:S05]  /*2c50*/  BRA.U !UP0, `(.L_x_2285) ;  /* 0x0000000108807547 */ /* 0x000fea000b800000 */
[----:B------:R-:W-:-:S09]  /*2c60*/  UISETP.NE.AND UP0, UPT, UR4, 0x1d, UPT ;  /* 0x0000001d0400788c */ /* 0x000fd2000bf05270 */
[----:B------:R-:W-:Y:S05]  /*2c70*/  BRA.U !UP0, `(.L_x_2286) ;  /* 0x0000000108647547 */ /* 0x000fea000b800000 */
[----:B------:R-:W-:-:S09]  /*2c80*/  UISETP.NE.AND UP0, UPT, UR4, 0x2c, UPT ;  /* 0x0000002c0400788c */ /* 0x000fd2000bf05270 */
[----:B------:R-:W-:Y:S05]  /*2c90*/  BRA.U !UP0, `(.L_x_2287) ;  /* 0x00000001084c7547 */ /* 0x000fea000b800000 */
.L_x_2269:
        /* <DEDUP_REMOVED lines=16> */
.L_x_2288:
[----:B------:R-:W-:-:S04]  /*2da0*/  PLOP3.LUT P0, PT, PT, PT, PT, 0x8, 0x80 ;  /* 0x000000000080781c */ /* 0x000fc80003f0e170 */
[----:B------:R-:W-:Y:S01]  /*2db0*/  P2R R22, PR, RZ, 0x1 ;  /* 0x00000001ff167803 */ /* 0x000fe20000000000 */
[----:B------:R-:W-:Y:S08]  /*2dc0*/  BRA `(.L_x_2270) ;  /* 0x0000000000307947 */ /* 0x000ff00003800000 */
.L_x_2287:
[----:B------:R-:W2:Y:S02]  /*2dd0*/  LDG.E.U8 R2, desc[UR36][R2.64] ;  /* 0x0000002402027981 */ /* 0x000ea4000c1e1100 */
[----:B--2---:R-:W-:-:S04]  /*2de0*/  ISETP.NE.AND P0, PT, R2, RZ, PT ;  /* 0x000000ff0200720c */ /* 0x004fc80003f05270 */
[----:B------:R-:W-:Y:S01]  /*2df0*/  P2R R22, PR, RZ, 0x1 ;  /* 0x00000001ff167803 */ /* 0x000fe20000000000 */
[----:B------:R-:W-:Y:S08]  /*2e00*/  BRA `(.L_x_2270) ;  /* 0x0000000000207947 */ /* 0x000ff00003800000 */
.L_x_2286:
[----:B------:R-:W2:Y:S02]  /*2e10*/  LDG.E.64 R2, desc[UR36][R2.64] ;  /* 0x0000002402027981 */ /* 0x000ea4000c1e1b00 */
[----:B--2---:R-:W-:-:S04]  /*2e20*/  ISETP.NE.U32.AND P0, PT, R2, RZ, PT ;  /* 0x000000ff0200720c */ /* 0x004fc80003f05070 */
[----:B------:R-:W-:-:S04]  /*2e30*/  ISETP.NE.AND.EX P0, PT, R3, RZ, PT, P0 ;  /* 0x000000ff0300720c */ /* 0x000fc80003f05300 */
[----:B------:R-:W-:Y:S01]  /*2e40*/  P2R R22, PR, RZ, 0x1 ;  /* 0x00000001ff167803 */ /* 0x000fe20000000000 */
[----:B------:R-:W-:Y:S08]  /*2e50*/  BRA `(.L_x_2270) ;  /* 0x00000000000c7947 */ /* 0x000ff00003800000 */
.L_x_2285:
[----:B------:R-:W2:Y:S02]  /*2e60*/  LDG.E R2, desc[UR36][R2.64] ;  /* 0x0000002402027981 */ /* 0x000ea4000c1e1900 */
[----:B--2---:R-:W-:-:S04]  /*2e70*/  ISETP.NE.AND P0, PT, R2, RZ, PT ;  /* 0x000000ff0200720c */ /* 0x004fc80003f05270 */
[----:B------:R-:W-:-:S09]  /*2e80*/  P2R R22, PR, RZ, 0x1 ;  /* 0x00000001ff167803 */ /* 0x000fd20000000000 */
.L_x_2270:
[----:B------:R-:W-:Y:S05]  /*2e90*/  BSYNC.RECONVERGENT B6 ;  /* 0x0000000000067941 */ /* 0x000fea0003800200 */
.L_x_2264:
        /* <DEDUP_REMOVED lines=17> */
.L_x_2292:
[----:B------:R1:W5:Y:S01]  /*2fb0*/  LDG.E.U8 R2, desc[UR36][R4.64] ;  /* 0x0000002404027981 */ /* 0x000362000c1e1100 */
[----:B------:R-:W-:Y:S01]  /*2fc0*/  HFMA2 R3, -RZ, RZ, 0, 0 ;  /* 0x00000000ff037431 */ /* 0x000fe200000001ff */
[----:B------:R-:W-:Y:S06]  /*2fd0*/  BRA `(.L_x_2294) ;  /* 0x0000000c00407947 */ /* 0x000fec0003800000 */
.L_x_2291:
        /* <DEDUP_REMOVED lines=8> */
.L_x_2296:
[----:B------:R-:W2:Y:S02]  /*3060*/  LDG.E R2, desc[UR36][R4.64] ;  /* 0x0000002404027981 */ /* 0x000ea4000c1e1900 */
[----:B--2---:R-:W-:Y:S01]  /*3070*/  SHF.R.S32.HI R3, RZ, 0x1f, R2 ;  /* 0x0000001fff037819 */ /* 0x004fe20000011402 */
[----:B------:R-:W-:Y:S06]  /*3080*/  BRA `(.L_x_2294) ;  /* 0x0000000c00147947 */ /* 0x000fec0003800000 */
.L_x_2295:
[----:B------:R-:W2:Y:S02]  /*3090*/  LDG.E.S16 R2, desc[UR36][R4.64] ;  /* 0x0000002404027981 */ /* 0x000ea4000c1e1700 */
[----:B--2---:R-:W-:Y:S01]  /*30a0*/  SHF.R.S32.HI R3, RZ, 0x1f, R2 ;  /* 0x0000001fff037819 */ /* 0x004fe20000011402 */
[----:B------:R-:W-:Y:S06]  /*30b0*/  BRA `(.L_x_2294) ;  /* 0x0000000c00087947 */ /* 0x000fec0003800000 */
.L_x_2290:
        /* <DEDUP_REMOVED lines=9> */
.L_x_2298:
[----:B------:R-:W2:Y:S02]  /*3150*/  LDG.E.U16 R4, desc[UR36][R4.64] ;  /* 0x0000002404047981 */ /* 0x000ea4000c1e1500 */
[----:B--2---:R-:W-:-:S06]  /*3160*/  HADD2.F32 R2, -RZ, R4.H0_H0 ;  /* 0x20000004ff027230 */ /* 0x004fcc0000004100 */
[----:B------:R-:W0:Y:S01]  /*3170*/  F2I.S64.TRUNC R2, R2 ;  /* 0x0000000200027311 */ /* 0x000e22000020d900 */
[----:B------:R-:W-:Y:S05]  /*3180*/  BRA `(.L_x_2294) ;  /* 0x0000000800d47947 */ /* 0x000fea0003800000 */
.L_x_2297:
[----:B------:R-:W-:-:S09]  /*3190*/  UISETP.NE.AND UP0, UPT, UR4, 0x7, UPT ;  /* 0x000000070400788c */ /* 0x000fd2000bf05270 */
[----:B------:R-:W-:Y:S05]  /*31a0*/  BRA.U !UP0, `(.L_x_2299) ;  /* 0x00000001082c7547 */ /* 0x000fea000b800000 */
[----:B------:R-:W-:-:S09]  /*31b0*/  UISETP.NE.AND UP0, UPT, UR4, 0x8, UPT ;  /* 0x000000080400788c */ /* 0x000fd2000bf05270 */
[----:B------:R-:W-:Y:S05]  /*31c0*/  BRA.U !UP0, `(.L_x_2300) ;  /* 0x0000000108147547 */ /* 0x000fea000b800000 */
[----:B------:R-:W-:-:S09]  /*31d0*/  UISETP.NE.AND UP0, UPT, UR4, 0x9, UPT ;  /* 0x000000090400788c */ /* 0x000fd2000bf05270 */
[----:B------:R-:W-:Y:S05]  /*31e0*/  BRA.U UP0, `(.L_x_2293) ;  /* 0x0000000900387547 */ /* 0x000fea000b800000 */
[----:B------:R-:W2:Y:S02]  /*31f0*/  LDG.E R2, desc[UR36][R4.64] ;  /* 0x0000002404027981 */ /* 0x000ea4000c1e1900 */
[----:B--2---:R-:W4:Y:S01]  /*3200*/  F2I.S64.TRUNC R2, R2 ;  /* 0x0000000200027311 */ /* 0x004f22000020d900 */
[----:B------:R-:W-:Y:S05]  /*3210*/  BRA `(.L_x_2294) ;  /* 0x0000000800b07947 */ /* 0x000fea0003800000 */
.L_x_2300:
[----:B------:R-:W2:Y:S02]  /*3220*/  LDG.E.U16 R4, desc[UR36][R4.64] ;  /* 0x0000002404047981 */ /* 0x000ea4000c1e1500 */
[----:B--2---:R-:W-:-:S06]  /*3230*/  HADD2.F32 R2, -RZ, R4.H0_H0 ;  /* 0x20000004ff027230 */ /* 0x004fcc0000004100 */
[----:B------:R-:W3:Y:S01]  /*3240*/  F2I.S64.TRUNC R2, R2 ;  /* 0x0000000200027311 */ /* 0x000ee2000020d900 */
[----:B------:R-:W-:Y:S05]  /*3250*/  BRA `(.L_x_2294) ;  /* 0x0000000800a07947 */ /* 0x000fea0003800000 */
.L_x_2299:
[----:B------:R-:W2:Y:S02]  /*3260*/  LDG.E.64 R2, desc[UR36][R4.64] ;  /* 0x0000002404027981 */ /* 0x000ea4000c1e1b00 */
[----:B--2---:R-:W2:Y:S01]  /*3270*/  F2I.S64.F64.TRUNC R2, R2 ;  /* 0x0000000200027311 */ /* 0x004ea2000030d900 */
[----:B------:R-:W-:Y:S05]  /*3280*/  BRA `(.L_x_2294) ;  /* 0x0000000800947947 */ /* 0x000fea0003800000 */
.L_x_2289:
        /* <DEDUP_REMOVED lines=13> */
.L_x_2303:
[----:B------:R-:W2:Y:S02]  /*3360*/  LDG.E.64 R2, desc[UR36][R4.64] ;  /* 0x0000002404027981 */ /* 0x000ea4000c1e1b00 */
[----:B--2---:R-:W0:Y:S01]  /*3370*/  F2I.S64.F64.TRUNC R2, R2 ;  /* 0x0000000200027311 */ /* 0x004e22000030d900 */
[----:B------:R-:W-:Y:S05]  /*3380*/  BRA `(.L_x_2294) ;  /* 0x0000000800547947 */ /* 0x000fea0003800000 */
.L_x_2302:
        /* <DEDUP_REMOVED lines=26> */
.L_x_2305:
[----:B------:R-:W2:Y:S02]  /*3530*/  LDG.E.U8 R3, desc[UR36][R4.64] ;  /* 0x0000002404037981 */ /* 0x000ea4000c1e1100 */
[C---:B--2---:R-:W-:Y:S01]  /*3540*/  IMAD.SHL.U32 R2, R3.reuse, 0x2000000, RZ ;  /* 0x0200000003027824 */ /* 0x044fe200078e00ff */
[----:B------:R-:W-:-:S04]  /*3550*/  SHF.L.U32 R3, R3, 0x8, RZ ;  /* 0x0000000803037819 */ /* 0x000fc800000006ff */
        /* <DEDUP_REMOVED lines=8> */
[----:B------:R-:W0:Y:S01]  /*35e0*/  F2I.S64.TRUNC R2, R3 ;  /* 0x0000000300027311 */ /* 0x000e22000020d900 */
[----:B------:R-:W-:Y:S05]  /*35f0*/  BRA `(.L_x_2294) ;  /* 0x0000000400b87947 */ /* 0x000fea0003800000 */
.L_x_2304:
[----:B------:R-:W2:Y:S02]  /*3600*/  LDG.E.U16 R2, desc[UR36][R4.64] ;  /* 0x0000002404027981 */ /* 0x000ea4000c1e1500 */
[----:B--2---:R-:W-:-:S06]  /*3610*/  IMAD.U32 R2, R2, 0x10000, RZ ;  /* 0x0001000002027824 */ /* 0x004fcc00078e00ff */
[----:B------:R-:W0:Y:S01]  /*3620*/  F2I.S64.TRUNC R2, R2 ;  /* 0x0000000200027311 */ /* 0x000e22000020d900 */
[----:B------:R-:W-:Y:S05]  /*3630*/  BRA `(.L_x_2294) ;  /* 0x0000000400a87947 */ /* 0x000fea0003800000 */
.L_x_2301:
        /* <DEDUP_REMOVED lines=11> */
.L_x_2308:
        /* <DEDUP_REMOVED lines=21> */
.L_x_2312:
[----:B------:R-:W-:Y:S05]  /*3840*/  BSYNC.RECONVERGENT B1 ;  /* 0x0000000000017941 */ /* 0x000fea0003800200 */
.L_x_2311:
[----:B------:R-:W-:Y:S01]  /*3850*/  IMAD.SHL.U32 R0, R0, 0x100000, RZ ;  /* 0x0010000000007824 */ /* 0x000fe200078e00ff */
[----:B------:R-:W-:-:S04]  /*3860*/  LEA R2, R2, 0x3b800000, 0x17 ;  /* 0x3b80000002027811 */ /* 0x000fc800078eb8ff */
[----:B------:R-:W-:-:S07]  /*3870*/  LOP3.LUT R2, R2, R0, R7, 0xfe, !PT ;  /* 0x0000000002027212 */ /* 0x000fce00078efe07 */
.L_x_2310:
[----:B------:R-:W-:Y:S05]  /*3880*/  BSYNC.RECONVERGENT B0 ;  /* 0x0000000000007941 */ /* 0x000fea0003800200 */
.L_x_2309:
[----:B------:R-:W0:Y:S01]  /*3890*/  F2I.S64.TRUNC R2, R2 ;  /* 0x0000000200027311 */ /* 0x000e22000020d900 */
[----:B------:R-:W-:Y:S05]  /*38a0*/  BRA `(.L_x_2294) ;  /* 0x00000004000c7947 */ /* 0x000fea0003800000 */
.L_x_2307:
        /* <DEDUP_REMOVED lines=21> */
.L_x_2316:
[----:B------:R-:W-:Y:S05]  /*3a00*/  BSYNC.RECONVERGENT B1 ;  /* 0x0000000000017941 */ /* 0x000fea0003800200 */
.L_x_2315:
[----:B------:R-:W-:Y:S01]  /*3a10*/  IMAD.SHL.U32 R0, R0, 0x200000, RZ ;  /* 0x0020000000007824 */ /* 0x000fe200078e00ff */
[----:B------:R-:W-:-:S04]  /*3a20*/  LEA R2, R2, 0x37800000, 0x17 ;  /* 0x3780000002027811 */ /* 0x000fc800078eb8ff */
[----:B------:R-:W-:-:S07]  /*3a30*/  LOP3.LUT R2, R2, R0, R7, 0xfe, !PT ;  /* 0x0000000002027212 */ /* 0x000fce00078efe07 */
.L_x_2314:
[----:B------:R-:W-:Y:S05]  /*3a40*/  BSYNC.RECONVERGENT B0 ;  /* 0x0000000000007941 */ /* 0x000fea0003800200 */
.L_x_2313:
[----:B------:R-:W0:Y:S01]  /*3a50*/  F2I.S64.TRUNC R2, R2 ;  /* 0x0000000200027311 */ /* 0x000e22000020d900 */
[----:B------:R-:W-:Y:S05]  /*3a60*/  BRA `(.L_x_2294) ;  /* 0x00000000009c7947 */ /* 0x000fea0003800000 */
.L_x_2306:
[----:B------:R-:W-:-:S09]  /*3a70*/  UISETP.NE.AND UP0, UPT, UR4, 0x1c, UPT ;  /* 0x0000001c0400788c */ /* 0x000fd2000bf05270 */
[----:B------:R-:W-:Y:S05]  /*3a80*/  BRA.U !UP0, `(.L_x_2317) ;  /* 0x00000001088c7547 */ /* 0x000fea000b800000 */
[----:B------:R-:W-:-:S09]  /*3a90*/  UISETP.NE.AND UP0, UPT, UR4, 0x1d, UPT ;  /* 0x0000001d0400788c */ /* 0x000fd2000bf05270 */
[----:B------:R-:W-:Y:S05]  /*3aa0*/  BRA.U !UP0, `(.L_x_2318) ;  /* 0x00000001087c7547 */ /* 0x000fea000b800000 */
[----:B------:R-:W-:-:S09]  /*3ab0*/  UISETP.NE.AND UP0, UPT, UR4, 0x2c, UPT ;  /* 0x0000002c0400788c */ /* 0x000fd2000bf05270 */
[----:B------:R-:W-:Y:S05]  /*3ac0*/  BRA.U !UP0, `(.L_x_2319) ;  /* 0x0000000108487547 */ /* 0x000fea000b800000 */
.L_x_2293:
        /* <DEDUP_REMOVED lines=15> */
[----:B--2---:R-:W-:Y:S05]  /*3bc0*/  CALL.ABS.NOINC R2 ;  /* 0x0000000002007343 */ /* 0x004fea0003c00000 */
.L_x_2320:
[----:B------:R-:W-:Y:S01]  /*3bd0*/  CS2R R2, SRZ ;  /* 0x0000000000027805 */ /* 0x000fe2000001ff00 */
[----:B------:R-:W-:Y:S06]  /*3be0*/  BRA `(.L_x_2294) ;  /* 0x00000000003c7947 */ /* 0x000fec0003800000 */
.L_x_2319:
        /* <DEDUP_REMOVED lines=8> */
.L_x_2322:
[----:B------:R-:W-:Y:S05]  /*3c70*/  BSYNC.RECONVERGENT B0 ;  /* 0x0000000000007941 */ /* 0x000fea0003800200 */
.L_x_2321:
[----:B------:R-:W0:Y:S01]  /*3c80*/  F2I.S64.TRUNC R2, R2 ;  /* 0x0000000200027311 */ /* 0x000e22000020d900 */
[----:B------:R-:W-:Y:S05]  /*3c90*/  BRA `(.L_x_2294) ;  /* 0x0000000000107947 */ /* 0x000fea0003800000 */
.L_x_2318:
[----:B------:R0:W5:Y:S01]  /*3ca0*/  LDG.E.64 R2, desc[UR36][R4.64] ;  /* 0x0000002404027981 */ /* 0x000162000c1e1b00 */
[----:B------:R-:W-:Y:S05]  /*3cb0*/  BRA `(.L_x_2294) ;  /* 0x0000000000087947 */ /* 0x000fea0003800000 */
.L_x_2317:
[----:B------:R0:W5:Y:S01]  /*3cc0*/  LDG.E R2, desc[UR36][R4.64] ;  /* 0x0000002404027981 */ /* 0x000162000c1e1900 */
[----:B------:R-:W-:-:S07]  /*3cd0*/  MOV R3, RZ ;  /* 0x000000ff00037202 */ /* 0x000fce0000000f00 */
.L_x_2294:
[----:B------:R-:W-:Y:S01]  /*3ce0*/  ISETP.NE.AND P1, PT, R22, RZ, PT ;  /* 0x000000ff1600720c */ /* 0x000fe20003f25270 */
[----:B------:R-:W2:-:S12]  /*3cf0*/  LDCU.64 UR6, c[0x0][0x648] ;  /* 0x0000c900ff0677ac */ /* 0x000e980008000a00 */
[----:B01----:R-:W2:Y:S02]  /*3d00*/  @P1 LDC.64 R4, c[0x0][0x668] ;  /* 0x00019a00ff041b82 */ /* 0x003ea40000000a00 */
[----:B--2345:R-:W-:-:S05]  /*3d10*/  @P1 IADD3 R4, P0, PT, R2, R4, RZ ;  /* 0x0000000402041210 */ /* 0x03cfca0007f1e0ff */
[----:B------:R-:W-:-:S05]  /*3d20*/  @P1 IMAD.X R5, R3, 0x1, R5, P0 ;  /* 0x0000000103051824 */ /* 0x000fca00000e0605 */
[----:B------:R0:W5:Y:S01]  /*3d30*/  @P1 LDG.E.U8 R19, desc[UR36][R4.64] ;  /* 0x0000002404131981 */ /* 0x000162000c1e1100 */
        /* <DEDUP_REMOVED lines=13> */
[----:B-----5:R0:W-:Y:S01]  /*3e10*/  STG.E.U8 desc[UR36][R2.64], R19 ;  /* 0x0000001302007986 */ /* 0x0201e2000c101124 */
[----:B------:R-:W-:Y:S05]  /*3e20*/  BRA `(.L_x_2328) ;  /* 0x0000000c008c7947 */ /* 0x000fea0003800000 */
.L_x_2326:
[----:B-----5:R1:W-:Y:S01]  /*3e30*/  STG.E.U8 desc[UR36][R2.64], R19 ;  /* 0x0000001302007986 */ /* 0x0203e2000c101124 */
[----:B------:R-:W-:Y:S05]  /*3e40*/  BRA `(.L_x_2328) ;  /* 0x0000000c00847947 */ /* 0x000fea0003800000 */
.L_x_2325:
[----:B------:R-:W-:-:S09]  /*3e50*/  UISETP.NE.AND UP0, UPT, UR4, 0x2, UPT ;  /* 0x000000020400788c */ /* 0x000fd2000bf05270 */
[----:B------:R-:W-:Y:S05]  /*3e60*/  BRA.U !UP0, `(.L_x_2329) ;  /* 0x0000000108387547 */ /* 0x000fea000b800000 */
[----:B------:R-:W-:-:S09]  /*3e70*/  UISETP.NE.AND UP0, UPT, UR4, 0x3, UPT ;  /* 0x000000030400788c */ /* 0x000fd2000bf05270 */
[----:B------:R-:W-:Y:S05]  /*3e80*/  BRA.U !UP0, `(.L_x_2330) ;  /* 0x0000000108207547 */ /* 0x000fea000b800000 */
[----:B------:R-:W-:-:S09]  /*3e90*/  UISETP.NE.AND UP0, UPT, UR4, 0x4, UPT ;  /* 0x000000040400788c */ /* 0x000fd2000bf05270 */
[----:B------:R-:W-:Y:S05]  /*3ea0*/  BRA.U UP0, `(.L_x_2327) ;  /* 0x0000000900c47547 */ /* 0x000fea000b800000 */
[----:B-----5:R-:W-:-:S04]  /*3eb0*/  LOP3.LUT R19, R19, 0xffff, RZ, 0xc0, !PT ;  /* 0x0000ffff13137812 */ /* 0x020fc800078ec0ff */
[----:B------:R-:W-:-:S05]  /*3ec0*/  PRMT R19, R19, 0x8880, RZ ;  /* 0x0000888013137816 */ /* 0x000fca00000000ff */
[----:B------:R-:W-:-:S05]  /*3ed0*/  IMAD.MOV.U32 R4, RZ, RZ, R19 ;  /* 0x000000ffff047224 */ /* 0x000fca00078e0013 */
[----:B------:R-:W-:-:S05]  /*3ee0*/  SHF.R.S32.HI R5, RZ, 0x1f, R4 ;  /* 0x0000001fff057819 */ /* 0x000fca0000011404 */
[----:B------:R4:W-:Y:S01]  /*3ef0*/  STG.E.64 desc[UR36][R2.64], R4 ;  /* 0x0000000402007986 */ /* 0x0009e2000c101b24 */
[----:B------:R-:W-:Y:S05]  /*3f00*/  BRA `(.L_x_2328) ;  /* 0x0000000c00547947 */ /* 0x000fea0003800000 */
.L_x_2330:
[----:B-----5:R-:W-:-:S04]  /*3f10*/  LOP3.LUT R19, R19, 0xffff, RZ, 0xc0, !PT ;  /* 0x0000ffff13137812 */ /* 0x020fc800078ec0ff */
[----:B------:R-:W-:-:S05]  /*3f20*/  PRMT R5, R19, 0x8880, RZ ;  /* 0x0000888013057816 */ /* 0x000fca00000000ff */
[----:B------:R3:W-:Y:S01]  /*3f30*/  STG.E desc[UR36][R2.64], R5 ;  /* 0x0000000502007986 */ /* 0x0007e2000c101924 */
[----:B------:R-:W-:Y:S05]  /*3f40*/  BRA `(.L_x_2328) ;  /* 0x0000000c00447947 */ /* 0x000fea0003800000 */
.L_x_2329:
[----:B-----5:R-:W-:-:S04]  /*3f50*/  PRMT R5, R19, 0x8880, RZ ;  /* 0x0000888013057816 */ /* 0x020fc800000000ff */
[----:B------:R-:W-:-:S05]  /*3f60*/  PRMT R5, R5, 0x7710, RZ ;  /* 0x0000771005057816 */ /* 0x000fca00000000ff */
[----:B------:R2:W-:Y:S01]  /*3f70*/  STG.E.U16 desc[UR36][R2.64], R5 ;  /* 0x0000000502007986 */ /* 0x0005e2000c101524 */
[----:B------:R-:W-:Y:S05]  /*3f80*/  BRA `(.L_x_2328) ;  /* 0x0000000c00347947 */ /* 0x000fea0003800000 */
.L_x_2324:
[----:B------:R-:W-:-:S09]  /*3f90*/  UISETP.GT.AND UP0, UPT, UR4, 0x6, UPT ;  /* 0x000000060400788c */ /* 0x000fd2000bf04270 */
[----:B------:R-:W-:Y:S05]  /*3fa0*/  BRA.U UP0, `(.L_x_2331) ;  /* 0x00000001002c7547 */ /* 0x000fea000b800000 */
[----:B------:R-:W-:-:S09]  /*3fb0*/  UISETP.NE.AND UP0, UPT, UR4, 0x5, UPT ;  /* 0x000000050400788c */ /* 0x000fd2000bf05270 */
[----:B------:R-:W-:Y:S05]  /*3fc0*/  BRA.U !UP0, `(.L_x_2332) ;  /* 0x0000000108147547 */ /* 0x000fea000b800000 */
[----:B------:R-:W-:-:S09]  /*3fd0*/  UISETP.NE.AND UP0, UPT, UR4, 0x6, UPT ;  /* 0x000000060400788c */ /* 0x000fd2000bf05270 */
[----:B------:R-:W-:Y:S05]  /*3fe0*/  BRA.U UP0, `(.L_x_2327) ;  /* 0x0000000900747547 */ /* 0x000fea000b800000 */
[----:B-----5:R-:W0:Y:S02]  /*3ff0*/  I2F.S8 R19, R19 ;  /* 0x0000001300137306 */ /* 0x020e240000001400 */
[----:B0-----:R0:W-:Y:S01]  /*4000*/  STG.E desc[UR36][R2.64], R19 ;  /* 0x0000001302007986 */ /* 0x0011e2000c101924 */
[----:B------:R-:W-:Y:S05]  /*4010*/  BRA `(.L_x_2328) ;  /* 0x0000000c00107947 */ /* 0x000fea0003800000 */
.L_x_2332:
[----:B-----5:R-:W0:Y:S02]  /*4020*/  I2F.S8 R0, R19 ;  /* 0x0000001300007306 */ /* 0x020e240000001400 */
[----:B0-----:R-:W-:-:S05]  /*4030*/  F2FP.F16.F32.PACK_AB R0, RZ, R0 ;  /* 0x00000000ff00723e */ /* 0x001fca00000000ff */
[----:B------:R0:W-:Y:S01]  /*4040*/  STG.E.U16 desc[UR36][R2.64], R0 ;  /* 0x0000000002007986 */ /* 0x0001e2000c101524 */
[----:B------:R-:W-:Y:S05]  /*4050*/  BRA `(.L_x_2328) ;  /* 0x0000000c00007947 */ /* 0x000fea0003800000 */
.L_x_2331:
[----:B------:R-:W-:-:S09]  /*4060*/  UISETP.NE.AND UP0, UPT, UR4, 0x7, UPT ;  /* 0x000000070400788c */ /* 0x000fd2000bf05270 */
[----:B------:R-:W-:Y:S05]  /*4070*/  BRA.U !UP0, `(.L_x_2333) ;  /* 0x0000000108347547 */ /* 0x000fea000b800000 */
[----:B------:R-:W-:-:S09]  /*4080*/  UISETP.NE.AND UP0, UPT, UR4, 0x8, UPT ;  /* 0x000000080400788c */ /* 0x000fd2000bf05270 */
[----:B------:R-:W-:Y:S05]  /*4090*/  BRA.U !UP0, `(.L_x_2334) ;  /* 0x0000000108187547 */ /* 0x000fea000b800000 */
[----:B------:R-:W-:-:S09]  /*40a0*/  UISETP.NE.AND UP0, UPT, UR4, 0x9, UPT ;  /* 0x000000090400788c */ /* 0x000fd2000bf05270 */
[----:B------:R-:W-:Y:S05]  /*40b0*/  BRA.U UP0, `(.L_x_2327) ;  /* 0x0000000900407547 */ /* 0x000fea000b800000 */
[----:B-----5:R-:W0:Y:S01]  /*40c0*/  I2F.S8 R4, R19 ;  /* 0x0000001300047306 */ /* 0x020e220000001400 */
[----:B------:R-:W-:-:S05]  /*40d0*/  IMAD.MOV.U32 R5, RZ, RZ, RZ ;  /* 0x000000ffff057224 */ /* 0x000fca00078e00ff */
[----:B0-----:R0:W-:Y:S01]  /*40e0*/  STG.E.64 desc[UR36][R2.64], R4 ;  /* 0x0000000402007986 */ /* 0x0011e2000c101b24 */
[----:B------:R-:W-:Y:S05]  /*40f0*/  BRA `(.L_x_2328) ;  /* 0x0000000800d87947 */ /* 0x000fea0003800000 */
.L_x_2334:
[----:B-----5:R-:W0:Y:S02]  /*4100*/  I2F.S8 R19, R19 ;  /* 0x0000001300137306 */ /* 0x020e240000001400 */
[----:B0-----:R-:W-:-:S04]  /*4110*/  F2FP.F16.F32.PACK_AB R5, RZ, R19 ;  /* 0x00000013ff05723e */ /* 0x001fc800000000ff */
[----:B------:R-:W-:-:S05]  /*4120*/  PRMT R5, R5, 0x5410, RZ ;  /* 0x0000541005057816 */ /* 0x000fca00000000ff */
[----:B------:R0:W-:Y:S01]  /*4130*/  STG.E desc[UR36][R2.64], R5 ;  /* 0x0000000502007986 */ /* 0x0001e2000c101924 */
[----:B------:R-:W-:Y:S05]  /*4140*/  BRA `(.L_x_2328) ;  /* 0x0000000800c47947 */ /* 0x000fea0003800000 */
.L_x_2333:
[----:B-----5:R-:W-:-:S04]  /*4150*/  PRMT R4, R19, 0x8880, RZ ;  /* 0x0000888013047816 */ /* 0x020fc800000000ff */
[----:B------:R-:W-:-:S06]  /*4160*/  PRMT R4, R4, 0x7710, RZ ;  /* 0x0000771004047816 */ /* 0x000fcc00000000ff */
[----:B------:R-:W0:Y:S02]  /*4170*/  I2F.F64.S16 R4, R4 ;  /* 0x0000000400047312 */ /* 0x000e240000101c00 */
[----:B0-----:R0:W-:Y:S01]  /*4180*/  STG.E.64 desc[UR36][R2.64], R4 ;  /* 0x0000000402007986 */ /* 0x0011e2000c101b24 */
[----:B------:R-:W-:Y:S05]  /*4190*/  BRA `(.L_x_2328) ;  /* 0x0000000800b07947 */ /* 0x000fea0003800000 */
.L_x_2323:
        /* <DEDUP_REMOVED lines=8> */
[----:B-----5:R-:W-:-:S04]  /*4220*/  LOP3.LUT P0, RZ, R19, 0xff, RZ, 0xc0, !PT ;  /* 0x000000ff13ff7812 */ /* 0x020fc8000780c0ff */
[----:B------:R-:W-:-:S05]  /*4230*/  SEL R5, RZ, 0x1, !P0 ;  /* 0x00000001ff057807 */ /* 0x000fca0004000000 */
[----:B------:R0:W-:Y:S01]  /*4240*/  STG.E.U8 desc[UR36][R2.64], R5 ;  /* 0x0000000502007986 */ /* 0x0001e2000c101124 */
[----:B------:R-:W-:Y:S05]  /*4250*/  BRA `(.L_x_2328) ;  /* 0x0000000800807947 */ /* 0x000fea0003800000 */
.L_x_2337:
[----:B-----5:R-:W-:Y:S02]  /*4260*/  PRMT R4, R19, 0x8880, RZ ;  /* 0x0000888013047816 */ /* 0x020fe400000000ff */
[----:B------:R-:W-:Y:S02]  /*4270*/  CS2R R6, SRZ ;  /* 0x0000000000067805 */ /* 0x000fe4000001ff00 */
[----:B------:R-:W-:-:S06]  /*4280*/  PRMT R4, R4, 0x7710, RZ ;  /* 0x0000771004047816 */ /* 0x000fcc00000000ff */
[----:B------:R-:W0:Y:S02]  /*4290*/  I2F.F64.S16 R4, R4 ;  /* 0x0000000400047312 */ /* 0x000e240000101c00 */
[----:B0-----:R0:W-:Y:S01]  /*42a0*/  STG.E.128 desc[UR36][R2.64], R4 ;  /* 0x0000000402007986 */ /* 0x0011e2000c101d24 */
[----:B------:R-:W-:Y:S05]  /*42b0*/  BRA `(.L_x_2328) ;  /* 0x0000000800687947 */ /* 0x000fea0003800000 */
.L_x_2336:
[----:B------:R-:W-:-:S09]  /*42c0*/  UISETP.NE.AND UP0, UPT, UR4, 0xf, UPT ;  /* 0x0000000f0400788c */ /* 0x000fd2000bf05270 */
[----:B------:R-:W-:Y:S05]  /*42d0*/  BRA.U !UP0, `(.L_x_2338) ;  /* 0x0000000108a07547 */ /* 0x000fea000b800000 */
[----:B------:R-:W-:-:S09]  /*42e0*/  UISETP.NE.AND UP0, UPT, UR4, 0x17, UPT ;  /* 0x000000170400788c */ /* 0x000fd2000bf05270 */
[----:B------:R-:W-:Y:S05]  /*42f0*/  BRA.U !UP0, `(.L_x_2339) ;  /* 0x00000001084c7547 */ /* 0x000fea000b800000 */
[----:B------:R-:W-:-:S09]  /*4300*/  UISETP.NE.AND UP0, UPT, UR4, 0x18, UPT ;  /* 0x000000180400788c */ /* 0x000fd2000bf05270 */
[----:B------:R-:W-:Y:S05]  /*4310*/  BRA.U UP0, `(.L_x_2327) ;  /* 0x0000000500a87547 */ /* 0x000fea000b800000 */
[----:B-----5:R-:W0:Y:S01]  /*4320*/  I2F.S8 R19, R19 ;  /* 0x0000001300137306 */ /* 0x020e220000001400 */
[----:B------:R-:W-:Y:S01]  /*4330*/  BSSY.RECONVERGENT B0, `(.L_x_2340) ;  /* 0x000000c000007945 */ /* 0x000fe20003800200 */
[----:B------:R-:W-:Y:S01]  /*4340*/  HFMA2 R0, -RZ, RZ, 0, 7.569789886474609375e-06 ;  /* 0x0000007fff007431 */ /* 0x000fe200000001ff */
[----:B0-----:R-:W-:Y:S02]  /*4350*/  LOP3.LUT R6, R19, 0x7fffffff, RZ, 0xc0, !PT ;  /* 0x7fffffff13067812 */ /* 0x001fe400078ec0ff */
        /* <DEDUP_REMOVED lines=9> */
.L_x_2341:
[----:B------:R-:W-:Y:S05]  /*43f0*/  BSYNC.RECONVERGENT B0 ;  /* 0x0000000000007941 */ /* 0x000fea0003800200 */
.L_x_2340:
[----:B------:R-:W-:-:S05]  /*4400*/  LOP3.LUT R5, R0, 0x80, R5, 0xf8, !PT ;  /* 0x0000008000057812 */ /* 0x000fca00078ef805 */
[----:B------:R0:W-:Y:S01]  /*4410*/  STG.E.U8 desc[UR36][R2.64], R5 ;  /* 0x0000000502007986 */ /* 0x0001e2000c101124 */
[----:B------:R-:W-:Y:S05]  /*4420*/  BRA `(.L_x_2328) ;  /* 0x00000008000c7947 */ /* 0x000fea0003800000 */
.L_x_2339:
[----:B-----5:R-:W0:Y:S01]  /*4430*/  I2F.S8 R19, R19 ;  /* 0x0000001300137306 */ /* 0x020e220000001400 */
[----:B------:R-:W-:Y:S01]  /*4440*/  BSSY.RECONVERGENT B0, `(.L_x_2342) ;  /* 0x000000e000007945 */ /* 0x000fe20003800200 */
[----:B0-----:R-:W-:Y:S02]  /*4450*/  LOP3.LUT R6, R19, 0x7fffffff, RZ, 0xc0, !PT ;  /* 0x7fffffff13067812 */ /* 0x001fe400078ec0ff */
        /* <DEDUP_REMOVED lines=12> */
.L_x_2343:
[----:B------:R-:W-:Y:S05]  /*4520*/  BSYNC.RECONVERGENT B0 ;  /* 0x0000000000007941 */ /* 0x000fea0003800200 */
.L_x_2342:
[----:B------:R-:W-:-:S05]  /*4530*/  LOP3.LUT R5, R0, 0x80, R5, 0xf8, !PT ;  /* 0x0000008000057812 */ /* 0x000fca00078ef805 */
[----:B------:R0:W-:Y:S01]  /*4540*/  STG.E.U8 desc[UR36][R2.64], R5 ;  /* 0x0000000502007986 */ /* 0x0001e2000c101124 */
[----:B------:R-:W-:Y:S05]  /*4550*/  BRA `(.L_x_2328) ;  /* 0x0000000400c07947 */ /* 0x000fea0003800000 */
.L_x_2338:
[----:B-----5:R-:W0:Y:S02]  /*4560*/  I2F.S8 R0, R19 ;  /* 0x0000001300007306 */ /* 0x020e240000001400 */
[----:B0-----:R-:W-:-:S05]  /*4570*/  F2FP.BF16.F32.PACK_AB R0, RZ, R0 ;  /* 0x00000000ff00723e */ /* 0x001fca00000010ff */
[----:B------:R0:W-:Y:S01]  /*4580*/  STG.E.U16 desc[UR36][R2.64], R0 ;  /* 0x0000000002007986 */ /* 0x0001e2000c101524 */
[----:B------:R-:W-:Y:S05]  /*4590*/  BRA `(.L_x_2328) ;  /* 0x0000000400b07947 */ /* 0x000fea0003800000 */
.L_x_2335:
        /* <DEDUP_REMOVED lines=8> */
[----:B-----5:R-:W-:-:S04]  /*4620*/  PRMT R5, R19, 0x8880, RZ ;  /* 0x0000888013057816 */ /* 0x020fc800000000ff */
[----:B------:R-:W-:-:S05]  /*4630*/  PRMT R5, R5, 0x7710, RZ ;  /* 0x0000771005057816 */ /* 0x000fca00000000ff */
[----:B------:R0:W-:Y:S01]  /*4640*/  STG.E.U16 desc[UR36][R2.64], R5 ;  /* 0x0000000502007986 */ /* 0x0001e2000c101524 */
[----:B------:R-:W-:Y:S05]  /*4650*/  BRA `(.L_x_2328) ;  /* 0x0000000400807947 */ /* 0x000fea0003800000 */
.L_x_2346:
[----:B-----5:R-:W0:Y:S01]  /*4660*/  I2F.S8 R5, R19 ;  /* 0x0000001300057306 */ /* 0x020e220000001400 */
[----:B------:R-:W-:Y:S01]  /*4670*/  BSSY.RECONVERGENT B0, `(.L_x_2347) ;  /* 0x0000014000007945 */ /* 0x000fe20003800200 */
[----:B------:R-:W-:Y:S01]  /*4680*/  IMAD.MOV.U32 R0, RZ, RZ, 0x80 ;  /* 0x00000080ff007424 */ /* 0x000fe200078e00ff */
[----:B0-----:R-:W-:-:S04]  /*4690*/  LOP3.LUT R4, R5, 0x7fffffff, RZ, 0xc0, !PT ;  /* 0x7fffffff05047812 */ /* 0x001fc800078ec0ff */
        /* <DEDUP_REMOVED lines=9> */
.L_x_2349:
[----:B------:R-:W-:-:S04]  /*4730*/  SHF.R.U32.HI R0, RZ, 0x14, R5 ;  /* 0x00000014ff007819 */ /* 0x000fc80000011605 */
[----:B------:R-:W-:-:S04]  /*4740*/  LOP3.LUT R0, R0, 0x1, RZ, 0xc0, !PT ;  /* 0x0000000100007812 */ /* 0x000fc800078ec0ff */
[----:B------:R-:W-:-:S04]  /*4750*/  IADD3 R0, PT, PT, R5, 0x487ffff, R0 ;  /* 0x0487ffff05007810 */ /* 0x000fc80007ffe000 */
[----:B------:R-:W-:-:S04]  /*4760*/  SHF.R.U32.HI R0, RZ, 0x14, R0 ;  /* 0x00000014ff007819 */ /* 0x000fc80000011600 */
[----:B------:R-:W-:-:S07]  /*4770*/  LOP3.LUT R4, R0, 0xff, RZ, 0xc0, !PT ;  /* 0x000000ff00047812 */ /* 0x000fce00078ec0ff */
.L_x_2350:
[----:B------:R-:W-:-:S04]  /*4780*/  SHF.R.U32.HI R5, RZ, 0x18, R5 ;  /* 0x00000018ff057819 */ /* 0x000fc80000011605 */
[----:B------:R-:W-:-:S04]  /*4790*/  LOP3.LUT R4, R4, 0x80, R5, 0xf8, !PT ;  /* 0x0000008004047812 */ /* 0x000fc800078ef805 */
[----:B------:R-:W-:-:S07]  /*47a0*/  PRMT R0, R4, 0x7610, R0 ;  /* 0x0000761004007816 */ /* 0x000fce0000000000 */
.L_x_2348:
[----:B------:R-:W-:Y:S05]  /*47b0*/  BSYNC.RECONVERGENT B0 ;  /* 0x0000000000007941 */ /* 0x000fea0003800200 */
.L_x_2347:
[----:B------:R0:W-:Y:S01]  /*47c0*/  STG.E.U8 desc[UR36][R2.64], R0 ;  /* 0x0000000002007986 */ /* 0x0001e2000c101124 */
[----:B------:R-:W-:Y:S05]  /*47d0*/  BRA `(.L_x_2328) ;  /* 0x0000000400207947 */ /* 0x000fea0003800000 */
.L_x_2345:
        /* <DEDUP_REMOVED lines=13> */
.L_x_2353:
[----:B------:R-:W-:-:S04]  /*48b0*/  SHF.R.U32.HI R0, RZ, 0x15, R5 ;  /* 0x00000015ff007819 */ /* 0x000fc80000011605 */
[----:B------:R-:W-:-:S04]  /*48c0*/  LOP3.LUT R0, R0, 0x1, RZ, 0xc0, !PT ;  /* 0x0000000100007812 */ /* 0x000fc800078ec0ff */
[----:B------:R-:W-:-:S04]  /*48d0*/  IADD3 R0, PT, PT, R5, 0x88fffff, R0 ;  /* 0x088fffff05007810 */ /* 0x000fc80007ffe000 */
[----:B------:R-:W-:-:S04]  /*48e0*/  SHF.R.U32.HI R0, RZ, 0x15, R0 ;  /* 0x00000015ff007819 */ /* 0x000fc80000011600 */
[----:B------:R-:W-:-:S07]  /*48f0*/  LOP3.LUT R4, R0, 0xff, RZ, 0xc0, !PT ;  /* 0x000000ff00047812 */ /* 0x000fce00078ec0ff */
.L_x_2354:
[----:B------:R-:W-:-:S04]  /*4900*/  SHF.R.U32.HI R5, RZ, 0x18, R5 ;  /* 0x00000018ff057819 */ /* 0x000fc80000011605 */
[----:B------:R-:W-:-:S04]  /*4910*/  LOP3.LUT R4, R4, 0x80, R5, 0xf8, !PT ;  /* 0x0000008004047812 */ /* 0x000fc800078ef805 */
[----:B------:R-:W-:-:S07]  /*4920*/  PRMT R0, R4, 0x7610, R0 ;  /* 0x0000761004007816 */ /* 0x000fce0000000000 */
.L_x_2352:
[----:B------:R-:W-:Y:S05]  /*4930*/  BSYNC.RECONVERGENT B0 ;  /* 0x0000000000007941 */ /* 0x000fea0003800200 */
.L_x_2351:
[----:B------:R0:W-:Y:S01]  /*4940*/  STG.E.U8 desc[UR36][R2.64], R0 ;  /* 0x0000000002007986 */ /* 0x0001e2000c101124 */
[----:B------:R-:W-:Y:S05]  /*4950*/  BRA `(.L_x_2328) ;  /* 0x0000000000c07947 */ /* 0x000fea0003800000 */
.L_x_2344:
[----:B------:R-:W-:-:S09]  /*4960*/  UISETP.NE.AND UP0, UPT, UR4, 0x1c, UPT ;  /* 0x0000001c0400788c */ /* 0x000fd2000bf05270 */
[----:B------:R-:W-:Y:S05]  /*4970*/  BRA.U !UP0, `(.L_x_2355) ;  /* 0x0000000108ac7547 */ /* 0x000fea000b800000 */
[----:B------:R-:W-:-:S09]  /*4980*/  UISETP.NE.AND UP0, UPT, UR4, 0x1d, UPT ;  /* 0x0000001d0400788c */ /* 0x000fd2000bf05270 */
[----:B------:R-:W-:Y:S05]  /*4990*/  BRA.U !UP0, `(.L_x_2356) ;  /* 0x00000001088c7547 */ /* 0x000fea000b800000 */
[----:B------:R-:W-:-:S09]  /*49a0*/  UISETP.NE.AND UP0, UPT, UR4, 0x2c, UPT ;  /* 0x0000002c0400788c */ /* 0x000fd2000bf05270 */
[----:B------:R-:W-:Y:S05]  /*49b0*/  BRA.U !UP0, `(.L_x_2357) ;  /* 0x0000000108447547 */ /* 0x000fea000b800000 */
.L_x_2327:
        /* <DEDUP_REMOVED lines=16> */
.L_x_2358:
[----:B------:R-:W-:Y:S05]  /*4ac0*/  BRA `(.L_x_2328) ;  /* 0x0000000000647947 */ /* 0x000fea0003800000 */
.L_x_2357:
[----:B-----5:R-:W0:Y:S02]  /*4ad0*/  I2F.S8 R6, R19 ;  /* 0x0000001300067306 */ /* 0x020e240000001400 */
[----:B0-----:R-:W-:-:S04]  /*4ae0*/  SHF.R.U32.HI R4, RZ, 0x17, R6 ;  /* 0x00000017ff047819 */ /* 0x001fc80000011606 */
        /* <DEDUP_REMOVED lines=10> */
[----:B------:R-:W-:-:S05]  /*4b90*/  @!P0 IADD3 R0, PT, PT, R4, RZ, RZ ;  /* 0x000000ff04008210 */ /* 0x000fca0007ffe0ff */
[----:B------:R-:W-:-:S05]  /*4ba0*/  @P1 IMAD.MOV.U32 R5, RZ, RZ, R0 ;  /* 0x000000ffff051224 */ /* 0x000fca00078e0000 */
[----:B------:R0:W-:Y:S01]  /*4bb0*/  STG.E.U8 desc[UR36][R2.64], R5 ;  /* 0x0000000502007986 */ /* 0x0001e2000c101124 */
[----:B------:R-:W-:Y:S05]  /*4bc0*/  BRA `(.L_x_2328) ;  /* 0x0000000000247947 */ /* 0x000fea0003800000 */
.L_x_2356:
[----:B-----5:R-:W-:-:S04]  /*4bd0*/  LOP3.LUT R19, R19, 0xffff, RZ, 0xc0, !PT ;  /* 0x0000ffff13137812 */ /* 0x020fc800078ec0ff */
[----:B------:R-:W-:-:S05]  /*4be0*/  PRMT R19, R19, 0x8880, RZ ;  /* 0x0000888013137816 */ /* 0x000fca00000000ff */
[----:B------:R-:W-:-:S05]  /*4bf0*/  IMAD.MOV.U32 R4, RZ, RZ, R19 ;  /* 0x000000ffff047224 */ /* 0x000fca00078e0013 */
[----:B------:R-:W-:-:S05]  /*4c00*/  SHF.R.S32.HI R5, RZ, 0x1f, R4 ;  /* 0x0000001fff057819 */ /* 0x000fca0000011404 */
[----:B------:R0:W-:Y:S01]  /*4c10*/  STG.E.64 desc[UR36][R2.64], R4 ;  /* 0x0000000402007986 */ /* 0x0001e2000c101b24 */
[----:B------:R-:W-:Y:S05]  /*4c20*/  BRA `(.L_x_2328) ;  /* 0x00000000000c7947 */ /* 0x000fea0003800000 */
.L_x_2355:
[----:B-----5:R-:W-:-:S04]  /*4c30*/  LOP3.LUT R19, R19, 0xffff, RZ, 0xc0, !PT ;  /* 0x0000ffff13137812 */ /* 0x020fc800078ec0ff */
[----:B------:R-:W-:-:S05]  /*4c40*/  PRMT R5, R19, 0x8880, RZ ;  /* 0x0000888013057816 */ /* 0x000fca00000000ff */
[----:B------:R0:W-:Y:S02]  /*4c50*/  STG.E desc[UR36][R2.64], R5 ;  /* 0x0000000502007986 */ /* 0x0001e4000c101924 */
.L_x_2328:
[----:B------:R-:W-:-:S07]  /*4c60*/  VIADD R17, R17, 0x80 ;  /* 0x0000008011117836 */ /* 0x000fce0000000000 */
.L_x_2237:
[----:B------:R-:W-:Y:S05]  /*4c70*/  BSYNC.RECONVERGENT B7 ;  /* 0x0000000000077941 */ /* 0x000fea0003800200 */
.L_x_2236:
[----:B------:R-:W5:Y:S01]  /*4c80*/  LDCU UR4, c[0x0][0x380] ;  /* 0x00007000ff0477ac */ /* 0x000f620008000800 */
[----:B------:R-:W-:Y:S01]  /*4c90*/  BSSY.RECONVERGENT B7, `(.L_x_2359) ;  /* 0x00004b6000077945 */ /* 0x000fe20003800200 */
[----:B-----5:R-:W-:-:S13]  /*4ca0*/  ISETP.GE.AND P0, PT, R17, UR4, PT ;  /* 0x0000000411007c0c */ /* 0x020fda000bf06270 */
[----:B------:R-:W-:Y:S05]  /*4cb0*/  @P0 BRA `(.L_x_2360) ;  /* 0x0000004800cc0947 */ /* 0x000fea0003800000 */
[----:B------:R-:W5:Y:S01]  /*4cc0*/  LDCU UR4, c[0x0][0x388] ;  /* 0x00007100ff0477ac */ /* 0x000f620008000800 */
[----:B------:R-:W-:Y:S01]  /*4cd0*/  HFMA2 R16, -RZ, RZ, 0, 0 ;  /* 0x00000000ff107431 */ /* 0x000fe200000001ff */
[----:B01----:R-:W-:Y:S01]  /*4ce0*/  CS2R R18, SRZ ;  /* 0x0000000000127805 */ /* 0x003fe2000001ff00 */
[----:B------:R-:W-:Y:S01]  /*4cf0*/  IMAD.MOV.U32 R0, RZ, RZ, RZ ;  /* 0x000000ffff007224 */ /* 0x000fe200078e00ff */
[----:B-----5:R-:W-:-:S09]  /*4d00*/  UISETP.NE.AND UP0, UPT, UR4, URZ, UPT ;  /* 0x000000ff0400728c */ /* 0x020fd2000bf05270 */
[----:B------:R-:W-:Y:S05]  /*4d10*/  BRA.U !UP0, `(.L_x_2361) ;  /* 0x0000001508d47547 */ /* 0x000fea000b800000 */
[----:B------:R-:W2:Y:S01]  /*4d20*/  LDCU.64 UR4, c[0x0][0x390] ;  /* 0x00007200ff0477ac */ /* 0x000ea20008000a00 */
[----:B------:R-:W-:Y:S01]  /*4d30*/  IMAD.MOV.U32 R16, RZ, RZ, RZ ;  /* 0x000000ffff107224 */ /* 0x000fe200078e00ff */
[----:B------:R-:W0:Y:S01]  /*4d40*/  LDCU UR6, c[0x0][0x38c] ;  /* 0x00007180ff0677ac */ /* 0x000e220008000800 */
[----:B------:R-:W1:Y:S01]  /*4d50*/  LDCU.64 UR8, c[0x0][0x4b8] ;  /* 0x00009700ff0877ac */ /* 0x000e620008000a00 */
[----:B------:R-:W5:Y:S01]  /*4d60*/  LDCU.64 UR10, c[0x0][0x4c0] ;  /* 0x00009800ff0a77ac */ /* 0x000f620008000a00 */
[----:B------:R-:W-:Y:S01]  /*4d70*/  UISETP.NE.AND UP0, UPT, UR44, URZ, UPT ;  /* 0x000000ff2c00728c */ /* 0x000fe2000bf05270 */
[----:B--234-:R-:W-:-:S05]  /*4d80*/  IMAD.HI.U32 R2, R17, UR4, R16 ;  /* 0x0000000411027c27 */ /* 0x01cfca000f8e0010 */
[----:B------:R-:W-:-:S05]  /*4d90*/  SHF.R.U32.HI R3, RZ, UR5, R2 ;  /* 0x00000005ff037c19 */ /* 0x000fca0008011602 */
[----:B------:R-:W-:-:S04]  /*4da0*/  IMAD.MOV R18, RZ, RZ, -R3 ;  /* 0x000000ffff127224 */ /* 0x000fc800078e0a03 */
[----:B0-----:R-:W-:-:S04]  /*4db0*/  IMAD R18, R18, UR6, R17 ;  /* 0x0000000612127c24 */ /* 0x001fc8000f8e0211 */
[C---:B-1----:R-:W-:Y:S02]  /*4dc0*/  IMAD R16, R18.reuse, UR8, RZ ;  /* 0x0000000812107c24 */ /* 0x042fe4000f8e02ff */
        /* <DEDUP_REMOVED lines=362> */
.L_x_2361:
[----:B------:R-:W2:Y:S01]  /*6470*/  LDCU.64 UR6, c[0x0][0x650] ;  /* 0x0000ca00ff0677ac */ /* 0x000ea20008000a00 */
[----:B------:R-:W-:Y:S01]  /*6480*/  BSSY.RECONVERGENT B6, `(.L_x_2362) ;  /* 0x00000a0000067945 */ /* 0x000fe20003800200 */
[----:B------:R-:W-:-:S04]  /*6490*/  UPRMT UR4, UR39, 0x7771, URZ ;  /* 0x0000777127047896 */ /* 0x000fc800080000ff */
[----:B------:R-:W-:Y:S01]  /*64a0*/  UISETP.GT.AND UP0, UPT, UR4, 0x9, UPT ;  /* 0x000000090400788c */ /* 0x000fe2000bf04270 */
[----:B--234-:R-:W-:-:S05]  /*64b0*/  IADD3 R2, P0, PT, R0, UR6, RZ ;  /* 0x0000000600027c10 */ /* 0x01cfca000ff1e0ff */
        /* <DEDUP_REMOVED lines=13> */
.L_x_2366:
[----:B------:R-:W2:Y:S02]  /*6590*/  LDG.E.U8 R2, desc[UR36][R2.64] ;  /* 0x0000002402027981 */ /* 0x000ea4000c1e1100 */
[----:B--2---:R-:W-:Y:S01]  /*65a0*/  ISETP.NE.AND P0, PT, R2, RZ, PT ;  /* 0x000000ff0200720c */ /* 0x004fe20003f05270 */
[----:B------:R-:W-:-:S12]  /*65b0*/  BRA `(.L_x_2368) ;  /* 0x0000000800307947 */ /* 0x000fd80003800000 */
.L_x_2365:
        /* <DEDUP_REMOVED lines=10> */
.L_x_2370:
[----:B------:R-:W2:Y:S02]  /*6660*/  LDG.E R2, desc[UR36][R2.64] ;  /* 0x0000002402027981 */ /* 0x000ea4000c1e1900 */
[----:B--2---:R-:W-:Y:S01]  /*6670*/  ISETP.NE.AND P0, PT, R2, RZ, PT ;  /* 0x000000ff0200720c */ /* 0x004fe20003f05270 */
[----:B------:R-:W-:-:S12]  /*6680*/  BRA `(.L_x_2368) ;  /* 0x0000000400fc7947 */ /* 0x000fd80003800000 */
.L_x_2369:
[----:B------:R-:W2:Y:S02]  /*6690*/  LDG.E.U16 R2, desc[UR36][R2.64] ;  /* 0x0000002402027981 */ /* 0x000ea4000c1e1500 */
[----:B--2---:R-:W-:Y:S01]  /*66a0*/  ISETP.NE.AND P0, PT, R2, RZ, PT ;  /* 0x000000ff0200720c */ /* 0x004fe20003f05270 */
[----:B------:R-:W-:-:S12]  /*66b0*/  BRA `(.L_x_2368) ;  /* 0x0000000400f07947 */ /* 0x000fd80003800000 */
.L_x_2364:
        /* <DEDUP_REMOVED lines=9> */
.L_x_2372:
[----:B------:R-:W2:Y:S02]  /*6750*/  LDG.E.U16 R0, desc[UR36][R2.64] ;  /* 0x0000002402007981 */ /* 0x000ea4000c1e1500 */
[----:B--2---:R-:W-:-:S05]  /*6760*/  HADD2.F32 R0, -RZ, R0.H0_H0 ;  /* 0x20000000ff007230 */ /* 0x004fca0000004100 */
[----:B------:R-:W-:Y:S01]  /*6770*/  FSETP.NEU.FTZ.AND P0, PT, R0, RZ, PT ;  /* 0x000000ff0000720b */ /* 0x000fe20003f1d000 */
[----:B------:R-:W-:-:S12]  /*6780*/  BRA `(.L_x_2368) ;  /* 0x0000000400bc7947 */ /* 0x000fd80003800000 */
.L_x_2371:
        /* <DEDUP_REMOVED lines=11> */
.L_x_2374:
        /* <DEDUP_REMOVED lines=8> */
.L_x_2373:
[----:B------:R-:W2:Y:S02]  /*68c0*/  LDG.E.64 R2, desc[UR36][R2.64] ;  /* 0x0000002402027981 */ /* 0x000ea4000c1e1b00 */
[----:B--2---:R-:W-:Y:S01]  /*68d0*/  DSETP.NEU.AND P0, PT, R2, RZ, PT ;  /* 0x000000ff0200722a */ /* 0x004fe20003f0d000 */
[----:B------:R-:W-:-:S13]  /*68e0*/  BRA `(.L_x_2368) ;  /* 0x0000000400647947 */ /* 0x000fda0003800000 */
.L_x_2363:
        /* <DEDUP_REMOVED lines=11> */
.L_x_2377:
[----:B------:R-:W2:Y:S02]  /*69a0*/  LDG.E.128 R4, desc[UR36][R2.64] ;  /* 0x0000002402047981 */ /* 0x000ea4000c1e1d00 */
[----:B--2---:R-:W-:-:S06]  /*69b0*/  DSETP.NEU.AND P0, PT, R6, RZ, PT ;  /* 0x000000ff0600722a */ /* 0x004fcc0003f0d000 */
[----:B------:R-:W-:Y:S01]  /*69c0*/  DSETP.NEU.OR P0, PT, R4, RZ, P0 ;  /* 0x000000ff0400722a */ /* 0x000fe2000070d400 */
[----:B------:R-:W-:-:S13]  /*69d0*/  BRA `(.L_x_2368) ;  /* 0x0000000400287947 */ /* 0x000fda0003800000 */
.L_x_2376:
        /* <DEDUP_REMOVED lines=9> */
.L_x_2379:
        /* <DEDUP_REMOVED lines=9> */
[----:B------:R-:W-:Y:S01]  /*6b00*/  LOP3.LUT P0, RZ, R0, 0x7fffffff, RZ, 0xc0, !PT ;  /* 0x7fffffff00ff7812 */ /* 0x000fe2000780c0ff */
[----:B------:R-:W-:-:S12]  /*6b10*/  BRA `(.L_x_2368) ;  /* 0x0000000000d87947 */ /* 0x000fd80003800000 */
.L_x_2378:
[----:B------:R-:W2:Y:S02]  /*6b20*/  LDG.E.U16 R0, desc[UR36][R2.64] ;  /* 0x0000002402007981 */ /* 0x000ea4000c1e1500 */
[----:B--2---:R-:W-:-:S05]  /*6b30*/  IMAD.U32 R0, R0, 0x10000, RZ ;  /* 0x0001000000007824 */ /* 0x004fca00078e00ff */
[----:B------:R-:W-:Y:S01]  /*6b40*/  FSETP.NEU.FTZ.AND P0, PT, R0, RZ, PT ;  /* 0x000000ff0000720b */ /* 0x000fe20003f1d000 */
[----:B------:R-:W-:-:S12]  /*6b50*/  BRA `(.L_x_2368) ;  /* 0x0000000000c87947 */ /* 0x000fd80003800000 */
.L_x_2375:
        /* <DEDUP_REMOVED lines=11> */
.L_x_2382:
[----:B------:R-:W2:Y:S02]  /*6c10*/  LDG.E.U8 R2, desc[UR36][R2.64] ;  /* 0x0000002402027981 */ /* 0x000ea4000c1e1100 */
[----:B--2---:R-:W-:Y:S01]  /*6c20*/  ISETP.NE.AND P0, PT, R2, RZ, PT ;  /* 0x000000ff0200720c */ /* 0x004fe20003f05270 */
[----:B------:R-:W-:-:S12]  /*6c30*/  BRA `(.L_x_2368) ;  /* 0x0000000000907947 */ /* 0x000fd80003800000 */
.L_x_2381:
[----:B------:R-:W2:Y:S02]  /*6c40*/  LDG.E.U8 R2, desc[UR36][R2.64] ;  /* 0x0000002402027981 */ /* 0x000ea4000c1e1100 */
[----:B--2---:R-:W-:Y:S01]  /*6c50*/  ISETP.NE.AND P0, PT, R2, RZ, PT ;  /* 0x000000ff0200720c */ /* 0x004fe20003f05270 */
[----:B------:R-:W-:-:S12]  /*6c60*/  BRA `(.L_x_2368) ;  /* 0x0000000000847947 */ /* 0x000fd80003800000 */
.L_x_2380:
[----:B------:R-:W-:-:S09]  /*6c70*/  UISETP.NE.AND UP0, UPT, UR4, 0x1c, UPT ;  /* 0x0000001c0400788c */ /* 0x000fd2000bf05270 */
[----:B------:R-:W-:Y:S05]  /*6c80*/  BRA.U !UP0, `(.L_x_2383) ;  /* 0x0000000108747547 */ /* 0x000fea000b800000 */
[----:B------:R-:W-:-:S09]  /*6c90*/  UISETP.NE.AND UP0, UPT, UR4, 0x1d, UPT ;  /* 0x0000001d0400788c */ /* 0x000fd2000bf05270 */
[----:B------:R-:W-:Y:S05]  /*6ca0*/  BRA.U !UP0, `(.L_x_2384) ;  /* 0x00000001085c7547 */ /* 0x000fea000b800000 */
[----:B------:R-:W-:-:S09]  /*6cb0*/  UISETP.NE.AND UP0, UPT, UR4, 0x2c, UPT ;  /* 0x0000002c0400788c */ /* 0x000fd2000bf05270 */
[----:B------:R-:W-:Y:S05]  /*6cc0*/  BRA.U UP0, `(.L_x_2367) ;  /* 0x00000001000c7547 */ /* 0x000fea000b800000 */
[----:B------:R-:W2:Y:S02]  /*6cd0*/  LDG.E.U8 R2, desc[UR36][R2.64] ;  /* 0x0000002402027981 */ /* 0x000ea4000c1e1100 */
[----:B--2---:R-:W-:Y:S01]  /*6ce0*/  ISETP.NE.AND P0, PT, R2, RZ, PT ;  /* 0x000000ff0200720c */ /* 0x004fe20003f05270 */
[----:B------:R-:W-:-:S12]  /*6cf0*/  BRA `(.L_x_2368) ;  /* 0x0000000000607947 */ /* 0x000fd80003800000 */
.L_x_2367:
        /* <DEDUP_REMOVED lines=16> */
.L_x_2385:
[----:B------:R-:W-:Y:S01]  /*6e00*/  PLOP3.LUT P0, PT, PT, PT, PT, 0x8, 0x80 ;  /* 0x000000000080781c */ /* 0x000fe20003f0e170 */
[----:B------:R-:W-:-:S12]  /*6e10*/  BRA `(.L_x_2368) ;  /* 0x0000000000187947 */ /* 0x000fd80003800000 */
.L_x_2384:
[----:B------:R-:W2:Y:S02]  /*6e20*/  LDG.E.64 R2, desc[UR36][R2.64] ;  /* 0x0000002402027981 */ /* 0x000ea4000c1e1b00 */
[----:B--2---:R-:W-:-:S04]  /*6e30*/  ISETP.NE.U32.AND P0, PT, R2, RZ, PT ;  /* 0x000000ff0200720c */ /* 0x004fc80003f05070 */
[----:B------:R-:W-:Y:S01]  /*6e40*/  ISETP.NE.AND.EX P0, PT, R3, RZ, PT, P0 ;  /* 0x000000ff0300720c */ /* 0x000fe20003f05300 */
[----:B------:R-:W-:-:S12]  /*6e50*/  BRA `(.L_x_2368) ;  /* 0x0000000000087947 */ /* 0x000fd80003800000 */
.L_x_2383:
[----:B------:R-:W2:Y:S02]  /*6e60*/  LDG.E R2, desc[UR36][R2.64] ;  /* 0x0000002402027981 */ /* 0x000ea4000c1e1900 */
[----:B--2---:R-:W-:-:S13]  /*6e70*/  ISETP.NE.AND P0, PT, R2, RZ, PT ;  /* 0x000000ff0200720c */ /* 0x004fda0003f05270 */
.L_x_2368:
[----:B------:R-:W-:Y:S05]  /*6e80*/  BSYNC.RECONVERGENT B6 ;  /* 0x0000000000067941 */ /* 0x000fea0003800200 */
.L_x_2362:
        /* <DEDUP_REMOVED lines=20> */
.L_x_2390:
[----:B------:R-:W2:Y:S02]  /*6fd0*/  LDG.E.U8 R2, desc[UR36][R2.64] ;  /* 0x0000002402027981 */ /* 0x000ea4000c1e1100 */
[----:B--2---:R-:W-:-:S04]  /*6fe0*/  ISETP.NE.AND P0, PT, R2, RZ, PT ;  /* 0x000000ff0200720c */ /* 0x004fc80003f05270 */
[----:B------:R-:W-:Y:S01]  /*6ff0*/  P2R R22, PR, RZ, 0x1 ;  /* 0x00000001ff167803 */ /* 0x000fe20000000000 */
[----:B------:R-:W-:Y:S08]  /*7000*/  BRA `(.L_x_2392) ;  /* 0x0000000800847947 */ /* 0x000ff00003800000 */
.L_x_2389:
        /* <DEDUP_REMOVED lines=11> */
.L_x_2394:
[----:B------:R-:W2:Y:S02]  /*70c0*/  LDG.E R2, desc[UR36][R2.64] ;  /* 0x0000002402027981 */ /* 0x000ea4000c1e1900 */
[----:B--2---:R-:W-:-:S04]  /*70d0*/  ISETP.NE.AND P0, PT, R2, RZ, PT ;  /* 0x000000ff0200720c */ /* 0x004fc80003f05270 */
[----:B------:R-:W-:Y:S01]  /*70e0*/  P2R R22, PR, RZ, 0x1 ;  /* 0x00000001ff167803 */ /* 0x000fe20000000000 */
[----:B------:R-:W-:Y:S08]  /*70f0*/  BRA `(.L_x_2392) ;  /* 0x0000000800487947 */ /* 0x000ff00003800000 */
.L_x_2393:
[----:B------:R-:W2:Y:S02]  /*7100*/  LDG.E.U16 R2, desc[UR36][R2.64] ;  /* 0x0000002402027981 */ /* 0x000ea4000c1e1500 */
[----:B--2---:R-:W-:-:S04]  /*7110*/  ISETP.NE.AND P0, PT, R2, RZ, PT ;  /* 0x000000ff0200720c */ /* 0x004fc80003f05270 */
[----:B------:R-:W-:Y:S01]  /*7120*/  P2R R22, PR, RZ, 0x1 ;  /* 0x00000001ff167803 */ /* 0x000fe20000000000 */
[----:B------:R-:W-:Y:S08]  /*7130*/  BRA `(.L_x_2392) ;  /* 0x0000000800387947 */ /* 0x000ff00003800000 */
.L_x_2388:
        /* <DEDUP_REMOVED lines=10> */
.L_x_2396:
[----:B------:R-:W2:Y:S02]  /*71e0*/  LDG.E.U16 R0, desc[UR36][R2.64] ;  /* 0x0000002402007981 */ /* 0x000ea4000c1e1500 */
[----:B--2---:R-:W-:-:S05]  /*71f0*/  HADD2.F32 R0, -RZ, R0.H0_H0 ;  /* 0x20000000ff007230 */ /* 0x004fca0000004100 */
[----:B------:R-:W-:-:S04]  /*7200*/  FSETP.NEU.FTZ.AND P0, PT, R0, RZ, PT ;  /* 0x000000ff0000720b */ /* 0x000fc80003f1d000 */
[----:B------:R-:W-:Y:S01]  /*7210*/  P2R R22, PR, RZ, 0x1 ;  /* 0x00000001ff167803 */ /* 0x000fe20000000000 */
[----:B------:R-:W-:Y:S08]  /*7220*/  BRA `(.L_x_2392) ;  /* 0x0000000400fc7947 */ /* 0x000ff00003800000 */
.L_x_2395:
        /* <DEDUP_REMOVED lines=12> */
.L_x_2398:
        /* <DEDUP_REMOVED lines=10> */
.L_x_2397:
[----:B------:R-:W2:Y:S02]  /*7390*/  LDG.E.64 R2, desc[UR36][R2.64] ;  /* 0x0000002402027981 */ /* 0x000ea4000c1e1b00 */
[----:B--2---:R-:W-:-:S06]  /*73a0*/  DSETP.NEU.AND P0, PT, R2, RZ, PT ;  /* 0x000000ff0200722a */ /* 0x004fcc0003f0d000 */
[----:B------:R-:W-:Y:S01]  /*73b0*/  P2R R22, PR, RZ, 0x1 ;  /* 0x00000001ff167803 */ /* 0x000fe20000000000 */
[----:B------:R-:W-:Y:S07]  /*73c0*/  BRA `(.L_x_2392) ;  /* 0x0000000400947947 */ /* 0x000fee0003800000 */
.L_x_2387:
        /* <DEDUP_REMOVED lines=12> */
.L_x_2401:
[----:B------:R-:W2:Y:S02]  /*7490*/  LDG.E.128 R4, desc[UR36][R2.64] ;  /* 0x0000002402047981 */ /* 0x000ea4000c1e1d00 */
[----:B--2---:R-:W-:-:S06]  /*74a0*/  DSETP.NEU.AND P0, PT, R6, RZ, PT ;  /* 0x000000ff0600722a */ /* 0x004fcc0003f0d000 */
[----:B------:R-:W-:-:S06]  /*74b0*/  DSETP.NEU.OR P0, PT, R4, RZ, P0 ;  /* 0x000000ff0400722a */ /* 0x000fcc000070d400 */
[----:B------:R-:W-:Y:S01]  /*74c0*/  P2R R22, PR, RZ, 0x1 ;  /* 0x00000001ff167803 */ /* 0x000fe20000000000 */
[----:B------:R-:W-:Y:S07]  /*74d0*/  BRA `(.L_x_2392) ;  /* 0x0000000400507947 */ /* 0x000fee0003800000 */
.L_x_2400:
        /* <DEDUP_REMOVED lines=10> */
.L_x_2403:
        /* <DEDUP_REMOVED lines=12> */
.L_x_2402:
[----:B------:R-:W2:Y:S02]  /*7640*/  LDG.E.U16 R0, desc[UR36][R2.64] ;  /* 0x0000002402007981 */ /* 0x000ea4000c1e1500 */
[----:B--2---:R-:W-:-:S05]  /*7650*/  IMAD.U32 R0, R0, 0x10000, RZ ;  /* 0x0001000000007824 */ /* 0x004fca00078e00ff */
[----:B------:R-:W-:-:S04]  /*7660*/  FSETP.NEU.FTZ.AND P0, PT, R0, RZ, PT ;  /* 0x000000ff0000720b */ /* 0x000fc80003f1d000 */
[----:B------:R-:W-:Y:S01]  /*7670*/  P2R R22, PR, RZ, 0x1 ;  /* 0x00000001ff167803 */ /* 0x000fe20000000000 */
[----:B------:R-:W-:Y:S08]  /*7680*/  BRA `(.L_x_2392) ;  /* 0x0000000000e47947 */ /* 0x000ff00003800000 */
.L_x_2399:
        /* <DEDUP_REMOVED lines=12> */
.L_x_2406:
[----:B------:R-:W2:Y:S02]  /*7750*/  LDG.E.U8 R2, desc[UR36][R2.64] ;  /* 0x0000002402027981 */ /* 0x000ea4000c1e1100 */
[----:B--2---:R-:W-:-:S04]  /*7760*/  ISETP.NE.AND P0, PT, R2, RZ, PT ;  /* 0x000000ff0200720c */ /* 0x004fc80003f05270 */
[----:B------:R-:W-:Y:S01]  /*7770*/  P2R R22, PR, RZ, 0x1 ;  /* 0x00000001ff167803 */ /* 0x000fe20000000000 */
[----:B------:R-:W-:Y:S08]  /*7780*/  BRA `(.L_x_2392) ;  /* 0x0000000000a47947 */ /* 0x000ff00003800000 */
.L_x_2405:
[----:B------:R-:W2:Y:S02]  /*7790*/  LDG.E.U8 R2, desc[UR36][R2.64] ;  /* 0x0000002402027981 */ /* 0x000ea4000c1e1100 */
[----:B--2---:R-:W-:-:S04]  /*77a0*/  ISETP.NE.AND P0, PT, R2, RZ, PT ;  /* 0x000000ff0200720c */ /* 0x004fc80003f05270 */
[----:B------:R-:W-:Y:S01]  /*77b0*/  P2R R22, PR, RZ, 0x1 ;  /* 0x00000001ff167803 */ /* 0x000fe20000000000 */
[----:B------:R-:W-:Y:S08]  /*77c0*/  BRA `(.L_x_2392) ;  /* 0x0000000000947947 */ /* 0x000ff00003800000 */
.L_x_2404:
        /* <DEDUP_REMOVED lines=10> */
.L_x_2391:
        /* <DEDUP_REMOVED lines=16> */
.L_x_2409:
[----:B------:R-:W-:-:S04]  /*7970*/  PLOP3.LUT P0, PT, PT, PT, PT, 0x8, 0x80 ;  /* 0x000000000080781c */ /* 0x000fc80003f0e170 */
[----:B------:R-:W-:Y:S01]  /*7980*/  P2R R22, PR, RZ, 0x1 ;  /* 0x00000001ff167803 */ /* 0x000fe20000000000 */
[----:B------:R-:W-:Y:S08]  /*7990*/  BRA `(.L_x_2392) ;  /* 0x0000000000207947 */ /* 0x000ff00003800000 */
.L_x_2408:
[----:B------:R-:W2:Y:S02]  /*79a0*/  LDG.E.64 R2, desc[UR36][R2.64] ;  /* 0x0000002402027981 */ /* 0x000ea4000c1e1b00 */
[----:B--2---:R-:W-:-:S04]  /*79b0*/  ISETP.NE.U32.AND P0, PT, R2, RZ, PT ;  /* 0x000000ff0200720c */ /* 0x004fc80003f05070 */
[----:B------:R-:W-:-:S04]  /*79c0*/  ISETP.NE.AND.EX P0, PT, R3, RZ, PT, P0 ;  /* 0x000000ff0300720c */ /* 0x000fc80003f05300 */
[----:B------:R-:W-:Y:S01]  /*79d0*/  P2R R22, PR, RZ, 0x1 ;  /* 0x00000001ff167803 */ /* 0x000fe20000000000 */
[----:B------:R-:W-:Y:S08]  /*79e0*/  BRA `(.L_x_2392) ;  /* 0x00000000000c7947 */ /* 0x000ff00003800000 */
.L_x_2407:
[----:B------:R-:W2:Y:S02]  /*79f0*/  LDG.E R2, desc[UR36][R2.64] ;  /* 0x0000002402027981 */ /* 0x000ea4000c1e1900 */
[----:B--2---:R-:W-:-:S04]  /*7a00*/  ISETP.NE.AND P0, PT, R2, RZ, PT ;  /* 0x000000ff0200720c */ /* 0x004fc80003f05270 */
[----:B------:R-:W-:-:S09]  /*7a10*/  P2R R22, PR, RZ, 0x1 ;  /* 0x00000001ff167803 */ /* 0x000fd20000000000 */
.L_x_2392:
[----:B------:R-:W-:Y:S05]  /*7a20*/  BSYNC.RECONVERGENT B6 ;  /* 0x0000000000067941 */ /* 0x000fea0003800200 */
.L_x_2386:
        /* <DEDUP_REMOVED lines=17> */
.L_x_2413:
[----:B------:R1:W5:Y:S01]  /*7b40*/  LDG.E.U8 R2, desc[UR36][R4.64] ;  /* 0x0000002404027981 */ /* 0x000362000c1e1100 */
[----:B------:R-:W-:Y:S01]  /*7b50*/  IMAD.MOV.U32 R3, RZ, RZ, RZ ;  /* 0x000000ffff037224 */ /* 0x000fe200078e00ff */
[----:B------:R-:W-:Y:S06]  /*7b60*/  BRA `(.L_x_2415) ;  /* 0x0000000c00407947 */ /* 0x000fec0003800000 */
.L_x_2412:
        /* <DEDUP_REMOVED lines=8> */
.L_x_2417:
[----:B------:R-:W2:Y:S02]  /*7bf0*/  LDG.E R2, desc[UR36][R4.64] ;  /* 0x0000002404027981 */ /* 0x000ea4000c1e1900 */
[----:B--2---:R-:W-:Y:S01]  /*7c00*/  SHF.R.S32.HI R3, RZ, 0x1f, R2 ;  /* 0x0000001fff037819 */ /* 0x004fe20000011402 */
[----:B------:R-:W-:Y:S06]  /*7c10*/  BRA `(.L_x_2415) ;  /* 0x0000000c00147947 */ /* 0x000fec0003800000 */
.L_x_2416:
[----:B------:R-:W2:Y:S02]  /*7c20*/  LDG.E.S16 R2, desc[UR36][R4.64] ;  /* 0x0000002404027981 */ /* 0x000ea4000c1e1700 */
[----:B--2---:R-:W-:Y:S01]  /*7c30*/  SHF.R.S32.HI R3, RZ, 0x1f, R2 ;  /* 0x0000001fff037819 */ /* 0x004fe20000011402 */
[----:B------:R-:W-:Y:S06]  /*7c40*/  BRA `(.L_x_2415) ;  /* 0x0000000c00087947 */ /* 0x000fec0003800000 */
.L_x_2411:
[----:B------:R-:W-:-:S09]  /*7c50*/  UISETP.GT.AND UP0, UPT, UR4, 0x6, UPT ;  /* 0x000000060400788c */ /* 0x000fd2000bf04270 */
[----:B------:R-:W-:Y:S05]  /*7c60*/  BRA.U UP0, `(.L_x_2418) ;  /* 0x00000001002c7547 */ /* 0x000fea000b800000 */
[----:B------:R-:W-:-:S09]  /*7c70*/  UISETP.NE.AND UP0, UPT, UR4, 0x5, UPT ;  /* 0x000000050400788c */ /* 0x000fd2000bf05270 */
[----:B------:R-:W-:Y:S05]  /*7c80*/  BRA.U !UP0, `(.L_x_2419) ;  /* 0x0000000108147547 */ /* 0x000fea000b800000 */
[----:B------:R-:W-:-:S09]  /*7c90*/  UISETP.NE.AND UP0, UPT, UR4, 0x6, UPT ;  /* 0x000000060400788c */ /* 0x000fd2000bf05270 */
[----:B------:R-:W-:Y:S05]  /*7ca0*/  BRA.U UP0, `(.L_x_2414) ;  /* 0x0000000900987547 */ /* 0x000fea000b800000 */
[----:B------:R-:W2:Y:S02]  /*7cb0*/  LDG.E R2, desc[UR36][R4.64] ;  /* 0x0000002404027981 */ /* 0x000ea4000c1e1900 */
[----:B--2---:R-:W3:Y:S01]  /*7cc0*/  F2I.S64.TRUNC R2, R2 ;  /* 0x0000000200027311 */ /* 0x004ee2000020d900 */
[----:B------:R-:W-:Y:S05]  /*7cd0*/  BRA `(.L_x_2415) ;  /* 0x0000000800e47947 */ /* 0x000fea0003800000 */
.L_x_2419:
[----:B------:R-:W2:Y:S02]  /*7ce0*/  LDG.E.U16 R4, desc[UR36][R4.64] ;  /* 0x0000002404047981 */ /* 0x000ea4000c1e1500 */
[----:B--2---:R-:W-:-:S06]  /*7cf0*/  HADD2.F32 R2, -RZ, R4.H0_H0 ;  /* 0x20000004ff027230 */ /* 0x004fcc0000004100 */
[----:B------:R-:W2:Y:S01]  /*7d00*/  F2I.S64.TRUNC R2, R2 ;  /* 0x0000000200027311 */ /* 0x000ea2000020d900 */
[----:B------:R-:W-:Y:S05]  /*7d10*/  BRA `(.L_x_2415) ;  /* 0x0000000800d47947 */ /* 0x000fea0003800000 */
.L_x_2418:
        /* <DEDUP_REMOVED lines=9> */
.L_x_2421:
[----:B------:R-:W2:Y:S02]  /*7db0*/  LDG.E.U16 R4, desc[UR36][R4.64] ;  /* 0x0000002404047981 */ /* 0x000ea4000c1e1500 */
[----:B--2---:R-:W-:-:S06]  /*7dc0*/  HADD2.F32 R2, -RZ, R4.H0_H0 ;  /* 0x20000004ff027230 */ /* 0x004fcc0000004100 */
[----:B------:R-:W0:Y:S01]  /*7dd0*/  F2I.S64.TRUNC R2, R2 ;  /* 0x0000000200027311 */ /* 0x000e22000020d900 */
[----:B------:R-:W-:Y:S05]  /*7de0*/  BRA `(.L_x_2415) ;  /* 0x0000000800a07947 */ /* 0x000fea0003800000 */
.L_x_2420:
[----:B------:R-:W2:Y:S02]  /*7df0*/  LDG.E.64 R2, desc[UR36][R4.64] ;  /* 0x0000002404027981 */ /* 0x000ea4000c1e1b00 */
[----:B--2---:R-:W4:Y:S01]  /*7e00*/  F2I.S64.F64.TRUNC R2, R2 ;  /* 0x0000000200027311 */ /* 0x004f22000030d900 */
[----:B------:R-:W-:Y:S05]  /*7e10*/  BRA `(.L_x_2415) ;  /* 0x0000000800947947 */ /* 0x000fea0003800000 */
.L_x_2410:
        /* <DEDUP_REMOVED lines=13> */
.L_x_2424:
[----:B------:R-:W2:Y:S02]  /*7ef0*/  LDG.E.64 R2, desc[UR36][R4.64] ;  /* 0x0000002404027981 */ /* 0x000ea4000c1e1b00 */
[----:B--2---:R-:W0:Y:S01]  /*7f00*/  F2I.S64.F64.TRUNC R2, R2 ;  /* 0x0000000200027311 */ /* 0x004e22000030d900 */
[----:B------:R-:W-:Y:S05]  /*7f10*/  BRA `(.L_x_2415) ;  /* 0x0000000800547947 */ /* 0x000fea0003800000 */
.L_x_2423:
        /* <DEDUP_REMOVED lines=26> */
.L_x_2426:
        /* <DEDUP_REMOVED lines=13> */
.L_x_2425:
[----:B------:R-:W2:Y:S02]  /*8190*/  LDG.E.U16 R2, desc[UR36][R4.64] ;  /* 0x0000002404027981 */ /* 0x000ea4000c1e1500 */
[----:B--2---:R-:W-:-:S06]  /*81a0*/  IMAD.U32 R2, R2, 0x10000, RZ ;  /* 0x0001000002027824 */ /* 0x004fcc00078e00ff */
[----:B------:R-:W0:Y:S01]  /*81b0*/  F2I.S64.TRUNC R2, R2 ;  /* 0x0000000200027311 */ /* 0x000e22000020d900 */
[----:B------:R-:W-:Y:S05]  /*81c0*/  BRA `(.L_x_2415) ;  /* 0x0000000400a87947 */ /* 0x000fea0003800000 */
.L_x_2422:
        /* <DEDUP_REMOVED lines=11> */
.L_x_2429:
        /* <DEDUP_REMOVED lines=21> */
.L_x_2433:
[----:B------:R-:W-:Y:S05]  /*83d0*/  BSYNC.RECONVERGENT B1 ;  /* 0x0000000000017941 */ /* 0x000fea0003800200 */
.L_x_2432:
[----:B------:R-:W-:Y:S02]  /*83e0*/  SHF.L.U32 R0, R0, 0x14, RZ ;  /* 0x0000001400007819 */ /* 0x000fe400000006ff */
[----:B------:R-:W-:-:S04]  /*83f0*/  LEA R2, R2, 0x3b800000, 0x17 ;  /* 0x3b80000002027811 */ /* 0x000fc800078eb8ff */
[----:B------:R-:W-:-:S07]  /*8400*/  LOP3.LUT R2, R2, R0, R7, 0xfe, !PT ;  /* 0x0000000002027212 */ /* 0x000fce00078efe07 */
.L_x_2431:
[----:B------:R-:W-:Y:S05]  /*8410*/  BSYNC.RECONVERGENT B0 ;  /* 0x0000000000007941 */ /* 0x000fea0003800200 */
.L_x_2430:
[----:B------:R-:W0:Y:S01]  /*8420*/  F2I.S64.TRUNC R2, R2 ;  /* 0x0000000200027311 */ /* 0x000e22000020d900 */
[----:B------:R-:W-:Y:S05]  /*8430*/  BRA `(.L_x_2415) ;  /* 0x00000004000c7947 */ /* 0x000fea0003800000 */
.L_x_2428:
        /* <DEDUP_REMOVED lines=21> */
.L_x_2437:
[----:B------:R-:W-:Y:S05]  /*8590*/  BSYNC.RECONVERGENT B1 ;  /* 0x0000000000017941 */ /* 0x000fea0003800200 */
.L_x_2436:
[----:B------:R-:W-:Y:S02]  /*85a0*/  SHF.L.U32 R0, R0, 0x15, RZ ;  /* 0x0000001500007819 */ /* 0x000fe400000006ff */
[----:B------:R-:W-:-:S04]  /*85b0*/  LEA R2, R2, 0x37800000, 0x17 ;  /* 0x3780000002027811 */ /* 0x000fc800078eb8ff */
[----:B------:R-:W-:-:S07]  /*85c0*/  LOP3.LUT R2, R2, R0, R7, 0xfe, !PT ;  /* 0x0000000002027212 */ /* 0x000fce00078efe07 */
.L_x_2435:
[----:B------:R-:W-:Y:S05]  /*85d0*/  BSYNC.RECONVERGENT B0 ;  /* 0x0000000000007941 */ /* 0x000fea0003800200 */
.L_x_2434:
[----:B------:R-:W0:Y:S01]  /*85e0*/  F2I.S64.TRUNC R2, R2 ;  /* 0x0000000200027311 */ /* 0x000e22000020d900 */
[----:B------:R-:W-:Y:S05]  /*85f0*/  BRA `(.L_x_2415) ;  /* 0x00000000009c7947 */ /* 0x000fea0003800000 */
.L_x_2427:
        /* <DEDUP_REMOVED lines=14> */
.L_x_2441:
[----:B------:R-:W-:Y:S05]  /*86e0*/  BSYNC.RECONVERGENT B0 ;  /* 0x0000000000007941 */ /* 0x000fea0003800200 */
.L_x_2440:
[----:B------:R-:W0:Y:S01]  /*86f0*/  F2I.S64.TRUNC R2, R2 ;  /* 0x0000000200027311 */ /* 0x000e22000020d900 */
[----:B------:R-:W-:Y:S05]  /*8700*/  BRA `(.L_x_2415) ;  /* 0x0000000000587947 */ /* 0x000fea0003800000 */
.L_x_2414:
        /* <DEDUP_REMOVED lines=16> */
.L_x_2442:
[----:B------:R-:W-:Y:S01]  /*8810*/  CS2R R2, SRZ ;  /* 0x0000000000027805 */ /* 0x000fe2000001ff00 */
[----:B------:R-:W-:Y:S06]  /*8820*/  BRA `(.L_x_2415) ;  /* 0x0000000000107947 */ /* 0x000fec0003800000 */
.L_x_2439:
[----:B------:R0:W5:Y:S01]  /*8830*/  LDG.E.64 R2, desc[UR36][R4.64] ;  /* 0x0000002404027981 */ /* 0x000162000c1e1b00 */
[----:B------:R-:W-:Y:S05]  /*8840*/  BRA `(.L_x_2415) ;  /* 0x0000000000087947 */ /* 0x000fea0003800000 */
.L_x_2438:
[----:B------:R0:W5:Y:S01]  /*8850*/  LDG.E R2, desc[UR36][R4.64] ;  /* 0x0000002404027981 */ /* 0x000162000c1e1900 */
[----:B------:R-:W-:-:S07]  /*8860*/  IMAD.MOV.U32 R3, RZ, RZ, RZ ;  /* 0x000000ffff037224 */ /* 0x000fce00078e00ff */
.L_x_2415:
        /* <DEDUP_REMOVED lines=8> */
[----:B------:R-:W-:Y:S01]  /*88f0*/  UISETP.GT.AND UP0, UPT, UR6, 0x9, UPT ;  /* 0x000000090600788c */ /* 0x000fe2000bf04270 */
[----:B------:R-:W-:-:S08]  /*8900*/  IADD3.X R3, PT, PT, RZ, UR5, RZ, P0, !PT ;  /* 0x00000005ff037c10 */ /* 0x000fd000087fe4ff */
        /* <DEDUP_REMOVED lines=11> */
.L_x_2446:
[----:B-----5:R0:W-:Y:S01]  /*89c0*/  STG.E.U8 desc[UR36][R2.64], R19 ;  /* 0x0000001302007986 */ /* 0x0201e2000c101124 */
[----:B------:R-:W-:Y:S05]  /*89d0*/  BRA `(.L_x_2448) ;  /* 0x0000000c00807947 */ /* 0x000fea0003800000 */
.L_x_2445:
        /* <DEDUP_REMOVED lines=12> */
.L_x_2450:
[----:B-----5:R-:W-:-:S04]  /*8aa0*/  LOP3.LUT R19, R19, 0xffff, RZ, 0xc0, !PT ;  /* 0x0000ffff13137812 */ /* 0x020fc800078ec0ff */
[----:B------:R-:W-:-:S05]  /*8ab0*/  PRMT R5, R19, 0x8880, RZ ;  /* 0x0000888013057816 */ /* 0x000fca00000000ff */
[----:B------:R2:W-:Y:S01]  /*8ac0*/  STG.E desc[UR36][R2.64], R5 ;  /* 0x0000000502007986 */ /* 0x0005e2000c101924 */
[----:B------:R-:W-:Y:S05]  /*8ad0*/  BRA `(.L_x_2448) ;  /* 0x0000000c00407947 */ /* 0x000fea0003800000 */
.L_x_2449:
[----:B-----5:R-:W-:-:S04]  /*8ae0*/  PRMT R5, R19, 0x8880, RZ ;  /* 0x0000888013057816 */ /* 0x020fc800000000ff */
[----:B------:R-:W-:-:S05]  /*8af0*/  PRMT R5, R5, 0x7710, RZ ;  /* 0x0000771005057816 */ /* 0x000fca00000000ff */
[----:B------:R4:W-:Y:S01]  /*8b00*/  STG.E.U16 desc[UR36][R2.64], R5 ;  /* 0x0000000502007986 */ /* 0x0009e2000c101524 */
[----:B------:R-:W-:Y:S05]  /*8b10*/  BRA `(.L_x_2448) ;  /* 0x0000000c00307947 */ /* 0x000fea0003800000 */
.L_x_2444:
        /* <DEDUP_REMOVED lines=9> */
.L_x_2452:
[----:B-----5:R-:W0:Y:S02]  /*8bb0*/  I2F.S8 R0, R19 ;  /* 0x0000001300007306 */ /* 0x020e240000001400 */
[----:B0-----:R-:W-:-:S05]  /*8bc0*/  F2FP.F16.F32.PACK_AB R0, RZ, R0 ;  /* 0x00000000ff00723e */ /* 0x001fca00000000ff */
[----:B------:R0:W-:Y:S01]  /*8bd0*/  STG.E.U16 desc[UR36][R2.64], R0 ;  /* 0x0000000002007986 */ /* 0x0001e2000c101524 */
[----:B------:R-:W-:Y:S05]  /*8be0*/  BRA `(.L_x_2448) ;  /* 0x0000000800fc7947 */ /* 0x000fea0003800000 */
.L_x_2451:
        /* <DEDUP_REMOVED lines=10> */
.L_x_2454:
[----:B-----5:R-:W0:Y:S02]  /*8c90*/  I2F.S8 R19, R19 ;  /* 0x0000001300137306 */ /* 0x020e240000001400 */
[----:B0-----:R-:W-:-:S04]  /*8ca0*/  F2FP.F16.F32.PACK_AB R5, RZ, R19 ;  /* 0x00000013ff05723e */ /* 0x001fc800000000ff */
[----:B------:R-:W-:-:S05]  /*8cb0*/  PRMT R5, R5, 0x5410, RZ ;  /* 0x0000541005057816 */ /* 0x000fca00000000ff */
[----:B------:R0:W-:Y:S01]  /*8cc0*/  STG.E desc[UR36][R2.64], R5 ;  /* 0x0000000502007986 */ /* 0x0001e2000c101924 */
[----:B------:R-:W-:Y:S05]  /*8cd0*/  BRA `(.L_x_2448) ;  /* 0x0000000800c07947 */ /* 0x000fea0003800000 */
.L_x_2453:
[----:B-----5:R-:W-:-:S04]  /*8ce0*/  PRMT R4, R19, 0x8880, RZ ;  /* 0x0000888013047816 */ /* 0x020fc800000000ff */
[----:B------:R-:W-:-:S06]  /*8cf0*/  PRMT R4, R4, 0x7710, RZ ;  /* 0x0000771004047816 */ /* 0x000fcc00000000ff */
[----:B------:R-:W0:Y:S02]  /*8d00*/  I2F.F64.S16 R4, R4 ;  /* 0x0000000400047312 */ /* 0x000e240000101c00 */
[----:B0-----:R0:W-:Y:S01]  /*8d10*/  STG.E.64 desc[UR36][R2.64], R4 ;  /* 0x0000000402007986 */ /* 0x0011e2000c101b24 */
[----:B------:R-:W-:Y:S05]  /*8d20*/  BRA `(.L_x_2448) ;  /* 0x0000000800ac7947 */ /* 0x000fea0003800000 */
.L_x_2443:
        /* <DEDUP_REMOVED lines=14> */
.L_x_2458:
[----:B-----5:R-:W0:Y:S01]  /*8e10*/  I2F.S8 R5, R19 ;  /* 0x0000001300057306 */ /* 0x020e220000001400 */
[----:B------:R-:W-:Y:S01]  /*8e20*/  BSSY.RECONVERGENT B0, `(.L_x_2459) ;  /* 0x0000013000007945 */ /* 0x000fe20003800200 */
[----:B------:R-:W-:Y:S01]  /*8e30*/  IMAD.MOV.U32 R0, RZ, RZ, 0x80 ;  /* 0x00000080ff007424 */ /* 0x000fe200078e00ff */
[----:B0-----:R-:W-:-:S04]  /*8e40*/  LOP3.LUT R4, R5, 0x7fffffff, RZ, 0xc0, !PT ;  /* 0x7fffffff05047812 */ /* 0x001fc800078ec0ff */
        /* <DEDUP_REMOVED lines=14> */
.L_x_2461:
[----:B------:R-:W-:-:S04]  /*8f30*/  SHF.R.U32.HI R5, RZ, 0x18, R5 ;  /* 0x00000018ff057819 */ /* 0x000fc80000011605 */
[----:B------:R-:W-:-:S07]  /*8f40*/  LOP3.LUT R0, R0, 0x80, R5, 0xf8, !PT ;  /* 0x0000008000007812 */ /* 0x000fce00078ef805 */
.L_x_2460:
[----:B------:R-:W-:Y:S05]  /*8f50*/  BSYNC.RECONVERGENT B0 ;  /* 0x0000000000007941 */ /* 0x000fea0003800200 */
.L_x_2459:
[----:B------:R0:W-:Y:S01]  /*8f60*/  STG.E.U8 desc[UR36][R2.64], R0 ;  /* 0x0000000002007986 */ /* 0x0001e2000c101124 */
[----:B------:R-:W-:Y:S05]  /*8f70*/  BRA `(.L_x_2448) ;  /* 0x0000000800187947 */ /* 0x000fea0003800000 */
.L_x_2457:
[----:B-----5:R-:W0:Y:S01]  /*8f80*/  I2F.S8 R5, R19 ;  /* 0x0000001300057306 */ /* 0x020e220000001400 */
[----:B------:R-:W-:Y:S01]  /*8f90*/  BSSY.RECONVERGENT B0, `(.L_x_2462) ;  /* 0x0000013000007945 */ /* 0x000fe20003800200 */
[----:B------:R-:W-:Y:S02]  /*8fa0*/  MOV R0, 0x80 ;  /* 0x0000008000007802 */ /* 0x000fe40000000f00 */
        /* <DEDUP_REMOVED lines=15> */
.L_x_2464:
[----:B------:R-:W-:-:S04]  /*90a0*/  SHF.R.U32.HI R5, RZ, 0x18, R5 ;  /* 0x00000018ff057819 */ /* 0x000fc80000011605 */
[----:B------:R-:W-:-:S07]  /*90b0*/  LOP3.LUT R0, R0, 0x80, R5, 0xf8, !PT ;  /* 0x0000008000007812 */ /* 0x000fce00078ef805 */
.L_x_2463:
[----:B------:R-:W-:Y:S05]  /*90c0*/  BSYNC.RECONVERGENT B0 ;  /* 0x0000000000007941 */ /* 0x000fea0003800200 */
.L_x_2462:
[----:B------:R0:W-:Y:S01]  /*90d0*/  STG.E.U8 desc[UR36][R2.64], R0 ;  /* 0x0000000002007986 */ /* 0x0001e2000c101124 */
[----:B------:R-:W-:Y:S05]  /*90e0*/  BRA `(.L_x_2448) ;  /* 0x0000000400bc7947 */ /* 0x000fea0003800000 */
.L_x_2456:
[----:B------:R-:W-:-:S09]  /*90f0*/  UISETP.NE.AND UP0, UPT, UR6, 0x1c, UPT ;  /* 0x0000001c0600788c */ /* 0x000fd2000bf05270 */
[----:B------:R-:W-:Y:S05]  /*9100*/  BRA.U !UP0, `(.L_x_2465) ;  /* 0x0000000108687547 */ /* 0x000fea000b800000 */
[----:B------:R-:W-:-:S09]  /*9110*/  UISETP.NE.AND UP0, UPT, UR6, 0x1d, UPT ;  /* 0x0000001d0600788c */ /* 0x000fd2000bf05270 */
[----:B------:R-:W-:Y:S05]  /*9120*/  BRA.U !UP0, `(.L_x_2466) ;  /* 0x0000000108487547 */ /* 0x000fea000b800000 */
[----:B------:R-:W-:-:S09]  /*9130*/  UISETP.NE.AND UP0, UPT, UR6, 0x2c, UPT ;  /* 0x0000002c0600788c */ /* 0x000fd2000bf05270 */
[----:B------:R-:W-:Y:S05]  /*9140*/  BRA.U UP0, `(.L_x_2447) ;  /* 0x0000000100c07547 */ /* 0x000fea000b800000 */
        /* <DEDUP_REMOVED lines=16> */
.L_x_2466:
[----:B-----5:R-:W-:-:S04]  /*9250*/  LOP3.LUT R19, R19, 0xffff, RZ, 0xc0, !PT ;  /* 0x0000ffff13137812 */ /* 0x020fc800078ec0ff */
[----:B------:R-:W-:-:S05]  /*9260*/  PRMT R19, R19, 0x8880, RZ ;  /* 0x0000888013137816 */ /* 0x000fca00000000ff */
[----:B------:R-:W-:-:S05]  /*9270*/  IMAD.MOV.U32 R4, RZ, RZ, R19 ;  /* 0x000000ffff047224 */ /* 0x000fca00078e0013 */
[----:B------:R-:W-:-:S05]  /*9280*/  SHF.R.S32.HI R5, RZ, 0x1f, R4 ;  /* 0x0000001fff057819 */ /* 0x000fca0000011404 */
[----:B------:R0:W-:Y:S01]  /*9290*/  STG.E.64 desc[UR36][R2.64], R4 ;  /* 0x0000000402007986 */ /* 0x0001e2000c101b24 */
[----:B------:R-:W-:Y:S05]  /*92a0*/  BRA `(.L_x_2448) ;  /* 0x00000004004c7947 */ /* 0x000fea0003800000 */
.L_x_2465:
[----:B-----5:R-:W-:-:S04]  /*92b0*/  LOP3.LUT R19, R19, 0xffff, RZ, 0xc0, !PT ;  /* 0x0000ffff13137812 */ /* 0x020fc800078ec0ff */
[----:B------:R-:W-:-:S05]  /*92c0*/  PRMT R5, R19, 0x8880, RZ ;  /* 0x0000888013057816 */ /* 0x000fca00000000ff */
[----:B------:R0:W-:Y:S01]  /*92d0*/  STG.E desc[UR36][R2.64], R5 ;  /* 0x0000000502007986 */ /* 0x0001e2000c101924 */
[----:B------:R-:W-:Y:S05]  /*92e0*/  BRA `(.L_x_2448) ;  /* 0x00000004003c7947 */ /* 0x000fea0003800000 */
.L_x_2455:
        /* <DEDUP_REMOVED lines=10> */
.L_x_2468:
[----:B-----5:R-:W-:Y:S02]  /*9390*/  PRMT R4, R19, 0x8880, RZ ;  /* 0x0000888013047816 */ /* 0x020fe400000000ff */
[----:B------:R-:W-:Y:S02]  /*93a0*/  CS2R R6, SRZ ;  /* 0x0000000000067805 */ /* 0x000fe4000001ff00 */
[----:B------:R-:W-:-:S06]  /*93b0*/  PRMT R4, R4, 0x7710, RZ ;  /* 0x0000771004047816 */ /* 0x000fcc00000000ff */
[----:B------:R-:W0:Y:S02]  /*93c0*/  I2F.F64.S16 R4, R4 ;  /* 0x0000000400047312 */ /* 0x000e240000101c00 */
[----:B0-----:R0:W-:Y:S01]  /*93d0*/  STG.E.128 desc[UR36][R2.64], R4 ;  /* 0x0000000402007986 */ /* 0x0011e2000c101d24 */
[----:B------:R-:W-:Y:S05]  /*93e0*/  BRA `(.L_x_2448) ;  /* 0x0000000000fc7947 */ /* 0x000fea0003800000 */
.L_x_2467:
[----:B------:R-:W-:-:S09]  /*93f0*/  UISETP.NE.AND UP0, UPT, UR6, 0xf, UPT ;  /* 0x0000000f0600788c */ /* 0x000fd2000bf05270 */
[----:B------:R-:W-:Y:S05]  /*9400*/  BRA.U !UP0, `(.L_x_2469) ;  /* 0x0000000108e87547 */ /* 0x000fea000b800000 */
[----:B------:R-:W-:-:S09]  /*9410*/  UISETP.NE.AND UP0, UPT, UR6, 0x17, UPT ;  /* 0x000000170600788c */ /* 0x000fd2000bf05270 */
[----:B------:R-:W-:Y:S05]  /*9420*/  BRA.U !UP0, `(.L_x_2470) ;  /* 0x0000000108907547 */ /* 0x000fea000b800000 */
[----:B------:R-:W-:-:S09]  /*9430*/  UISETP.NE.AND UP0, UPT, UR6, 0x18, UPT ;  /* 0x000000180600788c */ /* 0x000fd2000bf05270 */
[----:B------:R-:W-:Y:S05]  /*9440*/  BRA.U !UP0, `(.L_x_2471) ;  /* 0x0000000108447547 */ /* 0x000fea000b800000 */
.L_x_2447:
        /* <DEDUP_REMOVED lines=15> */
[----:B--2--5:R-:W-:Y:S05]  /*9540*/  CALL.ABS.NOINC R2 ;  /* 0x0000000002007343 */ /* 0x024fea0003c00000 */
.L_x_2472:
[----:B------:R-:W-:Y:S05]  /*9550*/  BRA `(.L_x_2448) ;  /* 0x0000000000a07947 */ /* 0x000fea0003800000 */
.L_x_2471:
[----:B-----5:R-:W0:Y:S01]  /*9560*/  I2F.S8 R19, R19 ;  /* 0x0000001300137306 */ /* 0x020e220000001400 */
[----:B------:R-:W-:Y:S01]  /*9570*/  BSSY.RECONVERGENT B0, `(.L_x_2473) ;  /* 0x000000c000007945 */ /* 0x000fe20003800200 */
[----:B------:R-:W-:Y:S01]  /*9580*/  IMAD.MOV.U32 R0, RZ, RZ, 0x7f ;  /* 0x0000007fff007424 */ /* 0x000fe200078e00ff */
[----:B0-----:R-:W-:Y:S02]  /*9590*/  LOP3.LUT R4, R19, 0x7fffffff, RZ, 0xc0, !PT ;  /* 0x7fffffff13047812 */ /* 0x001fe400078ec0ff */
        /* <DEDUP_REMOVED lines=9> */
.L_x_2474:
[----:B------:R-:W-:Y:S05]  /*9630*/  BSYNC.RECONVERGENT B0 ;  /* 0x0000000000007941 */ /* 0x000fea0003800200 */
.L_x_2473:
[----:B------:R-:W-:-:S05]  /*9640*/  LOP3.LUT R5, R0, 0x80, R5, 0xf8, !PT ;  /* 0x0000008000057812 */ /* 0x000fca00078ef805 */
[----:B------:R0:W-:Y:S01]  /*9650*/  STG.E.U8 desc[UR36][R2.64], R5 ;  /* 0x0000000502007986 */ /* 0x0001e2000c101124 */
[----:B------:R-:W-:Y:S05]  /*9660*/  BRA `(.L_x_2448) ;  /* 0x00000000005c7947 */ /* 0x000fea0003800000 */
.L_x_2470:
[----:B-----5:R-:W0:Y:S01]  /*9670*/  I2F.S8 R5, R19 ;  /* 0x0000001300057306 */ /* 0x020e220000001400 */
[----:B------:R-:W-:Y:S01]  /*9680*/  BSSY.RECONVERGENT B0, `(.L_x_2475) ;  /* 0x000000e000007945 */ /* 0x000fe20003800200 */
[----:B0-----:R-:W-:-:S04]  /*9690*/  LOP3.LUT R4, R5, 0x7fffffff, RZ, 0xc0, !PT ;  /* 0x7fffffff05047812 */ /* 0x001fc800078ec0ff */
        /* <DEDUP_REMOVED lines=9> */
.L_x_2476:
[----:B------:R-:W-:Y:S01]  /*9730*/  IMAD.MOV.U32 R0, RZ, RZ, 0x7f ;  /* 0x0000007fff007424 */ /* 0x000fe200078e00ff */
[----:B------:R-:W-:-:S04]  /*9740*/  ISETP.GT.U32.AND P0, PT, R4, 0x7f800000, PT ;  /* 0x7f8000000400780c */ /* 0x000fc80003f04070 */
[----:B------:R-:W-:-:S09]  /*9750*/  SEL R0, R0, 0x7c, P0 ;  /* 0x0000007c00007807 */ /* 0x000fd20000000000 */
.L_x_2477:
[----:B------:R-:W-:Y:S05]  /*9760*/  BSYNC.RECONVERGENT B0 ;  /* 0x0000000000007941 */ /* 0x000fea0003800200 */
.L_x_2475:
[----:B------:R-:W-:-:S04]  /*9770*/  SHF.R.U32.HI R5, RZ, 0x18, R5 ;  /* 0x00000018ff057819 */ /* 0x000fc80000011605 */
[----:B------:R-:W-:-:S05]  /*9780*/  LOP3.LUT R5, R0, 0x80, R5, 0xf8, !PT ;  /* 0x0000008000057812 */ /* 0x000fca00078ef805 */
[----:B------:R0:W-:Y:S01]  /*9790*/  STG.E.U8 desc[UR36][R2.64], R5 ;  /* 0x0000000502007986 */ /* 0x0001e2000c101124 */
[----:B------:R-:W-:Y:S05]  /*97a0*/  BRA `(.L_x_2448) ;  /* 0x00000000000c7947 */ /* 0x000fea0003800000 */
.L_x_2469:
[----:B-----5:R-:W0:Y:S02]  /*97b0*/  I2F.S8 R0, R19 ;  /* 0x0000001300007306 */ /* 0x020e240000001400 */
[----:B0-----:R-:W-:-:S05]  /*97c0*/  F2FP.BF16.F32.PACK_AB R0, RZ, R0 ;  /* 0x00000000ff00723e */ /* 0x001fca00000010ff */
[----:B------:R0:W-:Y:S02]  /*97d0*/  STG.E.U16 desc[UR36][R2.64], R0 ;  /* 0x0000000002007986 */ /* 0x0001e4000c101524 */
.L_x_2448:
[----:B------:R-:W-:-:S07]  /*97e0*/  VIADD R17, R17, 0x80 ;  /* 0x0000008011117836 */ /* 0x000fce0000000000 */
.L_x_2360:
[----:B------:R-:W-:Y:S05]  /*97f0*/  BSYNC.RECONVERGENT B7 ;  /* 0x0000000000077941 */ /* 0x000fea0003800200 */
.L_x_2359:
[----:B------:R-:W5:Y:S01]  /*9800*/  LDCU UR4, c[0x0][0x380] ;  /* 0x00007000ff0477ac */ /* 0x000f620008000800 */
[----:B------:R-:W-:Y:S01]  /*9810*/  BSSY.RECONVERGENT B7, `(.L_x_2478) ;  /* 0x00004b6000077945 */ /* 0x000fe20003800200 */
[----:B-----5:R-:W-:-:S13]  /*9820*/  ISETP.GE.AND P0, PT, R17, UR4, PT ;  /* 0x0000000411007c0c */ /* 0x020fda000bf06270 */
[----:B------:R-:W-:Y:S05]  /*9830*/  @P0 BRA `(.L_x_2479) ;  /* 0x0000004800cc0947 */ /* 0x000fea0003800000 */
[----:B------:R-:W5:Y:S01]  /*9840*/  LDCU UR4, c[0x0][0x388] ;  /* 0x00007100ff0477ac */ /* 0x000f620008000800 */
[----:B01----:R-:W-:Y:S01]  /*9850*/  CS2R R18, SRZ ;  /* 0x0000000000127805 */ /* 0x003fe2000001ff00 */
[----:B------:R-:W-:Y:S01]  /*9860*/  IMAD.MOV.U32 R0, RZ, RZ, RZ ;  /* 0x000000ffff007224 */ /* 0x000fe200078e00ff */
[----:B------:R-:W-:Y:S01]  /*9870*/  MOV R16, RZ ;  /* 0x000000ff00107202 */ /* 0x000fe20000000f00 */
        /* <DEDUP_REMOVED lines=375> */
.L_x_2480:
        /* <DEDUP_REMOVED lines=18> */
.L_x_2485:
[----:B------:R-:W2:Y:S02]  /*b110*/  LDG.E.U8 R2, desc[UR36][R2.64] ;  /* 0x0000002402027981 */ /* 0x000ea4000c1e1100 */
[----:B--2---:R-:W-:Y:S01]  /*b120*/  ISETP.NE.AND P0, PT, R2, RZ, PT ;  /* 0x000000ff0200720c */ /* 0x004fe20003f05270 */
[----:B------:R-:W-:-:S12]  /*b130*/  BRA `(.L_x_2487) ;  /* 0x0000000800307947 */ /* 0x000fd80003800000 */
.L_x_2484:
        /* <DEDUP_REMOVED lines=10> */
.L_x_2489:
[----:B------:R-:W2:Y:S02]  /*b1e0*/  LDG.E R2, desc[UR36][R2.64] ;  /* 0x0000002402027981 */ /* 0x000ea4000c1e1900 */
[----:B--2---:R-:W-:Y:S01]  /*b1f0*/  ISETP.NE.AND P0, PT, R2, RZ, PT ;  /* 0x000000ff0200720c */ /* 0x004fe20003f05270 */
[----:B------:R-:W-:-:S12]  /*b200*/  BRA `(.L_x_2487) ;  /* 0x0000000400fc7947 */ /* 0x000fd80003800000 */
.L_x_2488:
[----:B------:R-:W2:Y:S02]  /*b210*/  LDG.E.U16 R2, desc[UR36][R2.64] ;  /* 0x0000002402027981 */ /* 0x000ea4000c1e1500 */
[----:B--2---:R-:W-:Y:S01]  /*b220*/  ISETP.NE.AND P0, PT, R2, RZ, PT ;  /* 0x000000ff0200720c */ /* 0x004fe20003f05270 */
[----:B------:R-:W-:-:S12]  /*b230*/  BRA `(.L_x_2487) ;  /* 0x0000000400f07947 */ /* 0x000fd80003800000 */
.L_x_2483:
        /* <DEDUP_REMOVED lines=9> */
.L_x_2491:
[----:B------:R-:W2:Y:S02]  /*b2d0*/  LDG.E.U16 R0, desc[UR36][R2.64] ;  /* 0x0000002402007981 */ /* 0x000ea4000c1e1500 */
[----:B--2---:R-:W-:-:S05]  /*b2e0*/  HADD2.F32 R0, -RZ, R0.H0_H0 ;  /* 0x20000000ff007230 */ /* 0x004fca0000004100 */
[----:B------:R-:W-:Y:S01]  /*b2f0*/  FSETP.NEU.FTZ.AND P0, PT, R0, RZ, PT ;  /* 0x000000ff0000720b */ /* 0x000fe20003f1d000 */
[----:B------:R-:W-:-:S12]  /*b300*/  BRA `(.L_x_2487) ;  /* 0x0000000400bc7947 */ /* 0x000fd80003800000 */
.L_x_2490:
        /* <DEDUP_REMOVED lines=11> */
.L_x_2493:
        /* <DEDUP_REMOVED lines=8> */
.L_x_2492:
[----:B------:R-:W2:Y:S02]  /*b440*/  LDG.E.64 R2, desc[UR36][R2.64] ;  /* 0x0000002402027981 */ /* 0x000ea4000c1e1b00 */
[----:B--2---:R-:W-:Y:S01]  /*b450*/  DSETP.NEU.AND P0, PT, R2, RZ, PT ;  /* 0x000000ff0200722a */ /* 0x004fe20003f0d000 */
[----:B------:R-:W-:-:S13]  /*b460*/  BRA `(.L_x_2487) ;  /* 0x0000000400647947 */ /* 0x000fda0003800000 */
.L_x_2482:
        /* <DEDUP_REMOVED lines=11> */
.L_x_2496:
[----:B------:R-:W2:Y:S02]  /*b520*/  LDG.E.128 R4, desc[UR36][R2.64] ;  /* 0x0000002402047981 */ /* 0x000ea4000c1e1d00 */
[----:B--2---:R-:W-:-:S06]  /*b530*/  DSETP.NEU.AND P0, PT, R6, RZ, PT ;  /* 0x000000ff0600722a */ /* 0x004fcc0003f0d000 */
[----:B------:R-:W-:Y:S01]  /*b540*/  DSETP.NEU.OR P0, PT, R4, RZ, P0 ;  /* 0x000000ff0400722a */ /* 0x000fe2000070d400 */
[----:B------:R-:W-:-:S13]  /*b550*/  BRA `(.L_x_2487) ;  /* 0x0000000400287947 */ /* 0x000fda0003800000 */
.L_x_2495:
        /* <DEDUP_REMOVED lines=9> */
.L_x_2498:
        /* <DEDUP_REMOVED lines=11> */
.L_x_2497:
[----:B------:R-:W2:Y:S02]  /*b6a0*/  LDG.E.U16 R0, desc[UR36][R2.64] ;  /* 0x0000002402007981 */ /* 0x000ea4000c1e1500 */
[----:B--2---:R-:W-:-:S05]  /*b6b0*/  IMAD.U32 R0, R0, 0x10000, RZ ;  /* 0x0001000000007824 */ /* 0x004fca00078e00ff */
[----:B------:R-:W-:Y:S01]  /*b6c0*/  FSETP.NEU.FTZ.AND P0, PT, R0, RZ, PT ;  /* 0x000000ff0000720b */ /* 0x000fe20003f1d000 */
[----:B------:R-:W-:-:S12]  /*b6d0*/  BRA `(.L_x_2487) ;  /* 0x0000000000c87947 */ /* 0x000fd80003800000 */
.L_x_2494:
        /* <DEDUP_REMOVED lines=11> */
.L_x_2501:
[----:B------:R-:W2:Y:S02]  /*b790*/  LDG.E.U8 R2, desc[UR36][R2.64] ;  /* 0x0000002402027981 */ /* 0x000ea4000c1e1100 */
[----:B--2---:R-:W-:Y:S01]  /*b7a0*/  ISETP.NE.AND P0, PT, R2, RZ, PT ;  /* 0x000000ff0200720c */ /* 0x004fe20003f05270 */
[----:B------:R-:W-:-:S12]  /*b7b0*/  BRA `(.L_x_2487) ;  /* 0x0000000000907947 */ /* 0x000fd80003800000 */
.L_x_2500:
[----:B------:R-:W2:Y:S02]  /*b7c0*/  LDG.E.U8 R2, desc[UR36][R2.64] ;  /* 0x0000002402027981 */ /* 0x000ea4000c1e1100 */
[----:B--2---:R-:W-:Y:S01]  /*b7d0*/  ISETP.NE.AND P0, PT, R2, RZ, PT ;  /* 0x000000ff0200720c */ /* 0x004fe20003f05270 */
[----:B------:R-:W-:-:S12]  /*b7e0*/  BRA `(.L_x_2487) ;  /* 0x0000000000847947 */ /* 0x000fd80003800000 */
.L_x_2499:
        /* <DEDUP_REMOVED lines=9> */
.L_x_2486:
        /* <DEDUP_REMOVED lines=16> */
.L_x_2504:
[----:B------:R-:W-:Y:S01]  /*b980*/  PLOP3.LUT P0, PT, PT, PT, PT, 0x8, 0x80 ;  /* 0x000000000080781c */ /* 0x000fe20003f0e170 */
[----:B------:R-:W-:-:S12]  /*b990*/  BRA `(.L_x_2487) ;  /* 0x0000000000187947 */ /* 0x000fd80003800000 */
.L_x_2503:
[----:B------:R-:W2:Y:S02]  /*b9a0*/  LDG.E.64 R2, desc[UR36][R2.64] ;  /* 0x0000002402027981 */ /* 0x000ea4000c1e1b00 */
[----:B--2---:R-:W-:-:S04]  /*b9b0*/  ISETP.NE.U32.AND P0, PT, R2, RZ, PT ;  /* 0x000000ff0200720c */ /* 0x004fc80003f05070 */
[----:B------:R-:W-:Y:S01]  /*b9c0*/  ISETP.NE.AND.EX P0, PT, R3, RZ, PT, P0 ;  /* 0x000000ff0300720c */ /* 0x000fe20003f05300 */
[----:B------:R-:W-:-:S12]  /*b9d0*/  BRA `(.L_x_2487) ;  /* 0x0000000000087947 */ /* 0x000fd80003800000 */
.L_x_2502:
[----:B------:R-:W2:Y:S02]  /*b9e0*/  LDG.E R2, desc[UR36][R2.64] ;  /* 0x0000002402027981 */ /* 0x000ea4000c1e1900 */
[----:B--2---:R-:W-:-:S13]  /*b9f0*/  ISETP.NE.AND P0, PT, R2, RZ, PT ;  /* 0x000000ff0200720c */ /* 0x004fda0003f05270 */
.L_x_2487:
[----:B------:R-:W-:Y:S05]  /*ba00*/  BSYNC.RECONVERGENT B6 ;  /* 0x0000000000067941 */ /* 0x000fea0003800200 */
.L_x_2481:
        /* <DEDUP_REMOVED lines=20> */
.L_x_2509:
[----:B------:R-:W2:Y:S02]  /*bb50*/  LDG.E.U8 R2, desc[UR36][R2.64] ;  /* 0x0000002402027981 */ /* 0x000ea4000c1e1100 */
[----:B--2---:R-:W-:-:S04]  /*bb60*/  ISETP.NE.AND P0, PT, R2, RZ, PT ;  /* 0x000000ff0200720c */ /* 0x004fc80003f05270 */
[----:B------:R-:W-:Y:S01]  /*bb70*/  P2R R22, PR, RZ, 0x1 ;  /* 0x00000001ff167803 */ /* 0x000fe20000000000 */
[----:B------:R-:W-:Y:S08]  /*bb80*/  BRA `(.L_x_2511) ;  /* 0x0000000800847947 */ /* 0x000ff00003800000 */
.L_x_2508:
        /* <DEDUP_REMOVED lines=11> */
.L_x_2513:
[----:B------:R-:W2:Y:S02]  /*bc40*/  LDG.E R2, desc[UR36][R2.64] ;  /* 0x0000002402027981 */ /* 0x000ea4000c1e1900 */
[----:B--2---:R-:W-:-:S04]  /*bc50*/  ISETP.NE.AND P0, PT, R2, RZ, PT ;  /* 0x000000ff0200720c */ /* 0x004fc80003f05270 */
[----:B------:R-:W-:Y:S01]  /*bc60*/  P2R R22, PR, RZ, 0x1 ;  /* 0x00000001ff167803 */ /* 0x000fe20000000000 */
[----:B------:R-:W-:Y:S08]  /*bc70*/  BRA `(.L_x_2511) ;  /* 0x0000000800487947 */ /* 0x000ff00003800000 */
.L_x_2512:
[----:B------:R-:W2:Y:S02]  /*bc80*/  LDG.E.U16 R2, desc[UR36][R2.64] ;  /* 0x0000002402027981 */ /* 0x000ea4000c1e1500 */
[----:B--2---:R-:W-:-:S04]  /*bc90*/  ISETP.NE.AND P0, PT, R2, RZ, PT ;  /* 0x000000ff0200720c */ /* 0x004fc80003f05270 */
[----:B------:R-:W-:Y:S01]  /*bca0*/  P2R R22, PR, RZ, 0x1 ;  /* 0x00000001ff167803 */ /* 0x000fe20000000000 */
[----:B------:R-:W-:Y:S08]  /*bcb0*/  BRA `(.L_x_2511) ;  /* 0x0000000800387947 */ /* 0x000ff00003800000 */
.L_x_2507:
        /* <DEDUP_REMOVED lines=10> */
.L_x_2515:
[----:B------:R-:W2:Y:S02]  /*bd60*/  LDG.E.U16 R0, desc[UR36][R2.64] ;  /* 0x0000002402007981 */ /* 0x000ea4000c1e1500 */
[----:B--2---:R-:W-:-:S05]  /*bd70*/  HADD2.F32 R0, -RZ, R0.H0_H0 ;  /* 0x20000000ff007230 */ /* 0x004fca0000004100 */
[----:B------:R-:W-:-:S04]  /*bd80*/  FSETP.NEU.FTZ.AND P0, PT, R0, RZ, PT ;  /* 0x000000ff0000720b */ /* 0x000fc80003f1d000 */
[----:B------:R-:W-:Y:S01]  /*bd90*/  P2R R22, PR, RZ, 0x1 ;  /* 0x00000001ff167803 */ /* 0x000fe20000000000 */
[----:B------:R-:W-:Y:S08]  /*bda0*/  BRA `(.L_x_2511) ;  /* 0x0000000400fc7947 */ /* 0x000ff00003800000 */
.L_x_2514:
        /* <DEDUP_REMOVED lines=12> */
.L_x_2517:
        /* <DEDUP_REMOVED lines=10> */
.L_x_2516:
[----:B------:R-:W2:Y:S02]  /*bf10*/  LDG.E.64 R2, desc[UR36][R2.64] ;  /* 0x0000002402027981 */ /* 0x000ea4000c1e1b00 */
[----:B--2---:R-:W-:-:S06]  /*bf20*/  DSETP.NEU.AND P0, PT, R2, RZ, PT ;  /* 0x000000ff0200722a */ /* 0x004fcc0003f0d000 */
[----:B------:R-:W-:Y:S01]  /*bf30*/  P2R R22, PR, RZ, 0x1 ;  /* 0x00000001ff167803 */ /* 0x000fe20000000000 */
[----:B------:R-:W-:Y:S07]  /*bf40*/  BRA `(.L_x_2511) ;  /* 0x0000000400947947 */ /* 0x000fee0003800000 */
.L_x_2506:
        /* <DEDUP_REMOVED lines=12> */
.L_x_2520:
[----:B------:R-:W2:Y:S02]  /*c010*/  LDG.E.128 R4, desc[UR36][R2.64] ;  /* 0x0000002402047981 */ /* 0x000ea4000c1e1d00 */
[----:B--2---:R-:W-:-:S06]  /*c020*/  DSETP.NEU.AND P0, PT, R6, RZ, PT ;  /* 0x000000ff0600722a */ /* 0x004fcc0003f0d000 */
[----:B------:R-:W-:-:S06]  /*c030*/  DSETP.NEU.OR P0, PT, R4, RZ, P0 ;  /* 0x000000ff0400722a */ /* 0x000fcc000070d400 */
[----:B------:R-:W-:Y:S01]  /*c040*/  P2R R22, PR, RZ, 0x1 ;  /* 0x00000001ff167803 */ /* 0x000fe20000000000 */
[----:B------:R-:W-:Y:S07]  /*c050*/  BRA `(.L_x_2511) ;  /* 0x0000000400507947 */ /* 0x000fee0003800000 */
.L_x_2519:
        /* <DEDUP_REMOVED lines=10> */
.L_x_2522:
        /* <DEDUP_REMOVED lines=12> */
.L_x_2521:
[----:B------:R-:W2:Y:S02]  /*c1c0*/  LDG.E.U16 R0, desc[UR36][R2.64] ;  /* 0x0000002402007981 */ /* 0x000ea4000c1e1500 */
[----:B--2---:R-:W-:-:S05]  /*c1d0*/  IMAD.U32 R0, R0, 0x10000, RZ ;  /* 0x0001000000007824 */ /* 0x004fca00078e00ff */
[----:B------:R-:W-:-:S04]  /*c1e0*/  FSETP.NEU.FTZ.AND P0, PT, R0, RZ, PT ;  /* 0x000000ff0000720b */ /* 0x000fc80003f1d000 */
[----:B------:R-:W-:Y:S01]  /*c1f0*/  P2R R22, PR, RZ, 0x1 ;  /* 0x00000001ff167803 */ /* 0x000fe20000000000 */
[----:B------:R-:W-:Y:S08]  /*c200*/  BRA `(.L_x_2511) ;  /* 0x0000000000e47947 */ /* 0x000ff00003800000 */
.L_x_2518:
        /* <DEDUP_REMOVED lines=12> */
.L_x_2525:
[----:B------:R-:W2:Y:S02]  /*c2d0*/  LDG.E.U8 R2, desc[UR36][R2.64] ;  /* 0x0000002402027981 */ /* 0x000ea4000c1e1100 */
[----:B--2---:R-:W-:-:S04]  /*c2e0*/  ISETP.NE.AND P0, PT, R2, RZ, PT ;  /* 0x000000ff0200720c */ /* 0x004fc80003f05270 */
[----:B------:R-:W-:Y:S01]  /*c2f0*/  P2R R22, PR, RZ, 0x1 ;  /* 0x00000001ff167803 */ /* 0x000fe20000000000 */
[----:B------:R-:W-:Y:S08]  /*c300*/  BRA `(.L_x_2511) ;  /* 0x0000000000a47947 */ /* 0x000ff00003800000 */
.L_x_2524:
[----:B------:R-:W2:Y:S02]  /*c310*/  LDG.E.U8 R2, desc[UR36][R2.64] ;  /* 0x0000002402027981 */ /* 0x000ea4000c1e1100 */
[----:B--2---:R-:W-:-:S04]  /*c320*/  ISETP.NE.AND P0, PT, R2, RZ, PT ;  /* 0x000000ff0200720c */ /* 0x004fc80003f05270 */
[----:B------:R-:W-:Y:S01]  /*c330*/  P2R R22, PR, RZ, 0x1 ;  /* 0x00000001ff167803 */ /* 0x000fe20000000000 */
[----:B------:R-:W-:Y:S08]  /*c340*/  BRA `(.L_x_2511) ;  /* 0x0000000000947947 */ /* 0x000ff00003800000 */
.L_x_2523:
        /* <DEDUP_REMOVED lines=10> */
.L_x_2510:
        /* <DEDUP_REMOVED lines=16> */
.L_x_2528:
[----:B------:R-:W-:-:S04]  /*c4f0*/  PLOP3.LUT P0, PT, PT, PT, PT, 0x8, 0x80 ;  /* 0x000000000080781c */ /* 0x000fc80003f0e170 */
[----:B------:R-:W-:Y:S01]  /*c500*/  P2R R22, PR, RZ, 0x1 ;  /* 0x00000001ff167803 */ /* 0x000fe20000000000 */
[----:B------:R-:W-:Y:S08]  /*c510*/  BRA `(.L_x_2511) ;  /* 0x0000000000207947 */ /* 0x000ff00003800000 */
.L_x_2527:
[----:B------:R-:W2:Y:S02]  /*c520*/  LDG.E.64 R2, desc[UR36][R2.64] ;  /* 0x0000002402027981 */ /* 0x000ea4000c1e1b00 */
[----:B--2---:R-:W-:-:S04]  /*c530*/  ISETP.NE.U32.AND P0, PT, R2, RZ, PT ;  /* 0x000000ff0200720c */ /* 0x004fc80003f05070 */
[----:B------:R-:W-:-:S04]  /*c540*/  ISETP.NE.AND.EX P0, PT, R3, RZ, PT, P0 ;  /* 0x000000ff0300720c */ /* 0x000fc80003f05300 */
[----:B------:R-:W-:Y:S01]  /*c550*/  P2R R22, PR, RZ, 0x1 ;  /* 0x00000001ff167803 */ /* 0x000fe20000000000 */
[----:B------:R-:W-:Y:S08]  /*c560*/  BRA `(.L_x_2511) ;  /* 0x00000000000c7947 */ /* 0x000ff00003800000 */
.L_x_2526:
[----:B------:R-:W2:Y:S02]  /*c570*/  LDG.E R2, desc[UR36][R2.64] ;  /* 0x0000002402027981 */ /* 0x000ea4000c1e1900 */
[----:B--2---:R-:W-:-:S04]  /*c580*/  ISETP.NE.AND P0, PT, R2, RZ, PT ;  /* 0x000000ff0200720c */ /* 0x004fc80003f05270 */
[----:B------:R-:W-:-:S09]  /*c590*/  P2R R22, PR, RZ, 0x1 ;  /* 0x00000001ff167803 */ /* 0x000fd20000000000 */
.L_x_2511:
[----:B------:R-:W-:Y:S05]  /*c5a0*/  BSYNC.RECONVERGENT B6 ;  /* 0x0000000000067941 */ /* 0x000fea0003800200 */
.L_x_2505:
        /* <DEDUP_REMOVED lines=17> */
.L_x_2532:
[----:B------:R0:W5:Y:S01]  /*c6c0*/  LDG.E.U8 R2, desc[UR36][R4.64] ;  /* 0x0000002404027981 */ /* 0x000162000c1e1100 */
[----:B------:R-:W-:Y:S01]  /*c6d0*/  IMAD.MOV.U32 R3, RZ, RZ, RZ ;  /* 0x000000ffff037224 */ /* 0x000fe200078e00ff */
[----:B------:R-:W-:Y:S06]  /*c6e0*/  BRA `(.L_x_2534) ;  /* 0x0000000c00407947 */ /* 0x000fec0003800000 */
.L_x_2531:
        /* <DEDUP_REMOVED lines=8> */
.L_x_2536:
[----:B------:R-:W2:Y:S02]  /*c770*/  LDG.E R2, desc[UR36][R4.64] ;  /* 0x0000002404027981 */ /* 0x000ea4000c1e1900 */
[----:B--2---:R-:W-:Y:S01]  /*c780*/  SHF.R.S32.HI R3, RZ, 0x1f, R2 ;  /* 0x0000001fff037819 */ /* 0x004fe20000011402 */
[----:B------:R-:W-:Y:S06]  /*c790*/  BRA `(.L_x_2534) ;  /* 0x0000000c00147947 */ /* 0x000fec0003800000 */
.L_x_2535:
[----:B------:R-:W2:Y:S02]  /*c7a0*/  LDG.E.S16 R2, desc[UR36][R4.64] ;  /* 0x0000002404027981 */ /* 0x000ea4000c1e1700 */
[----:B--2---:R-:W-:Y:S01]  /*c7b0*/  SHF.R.S32.HI R3, RZ, 0x1f, R2 ;  /* 0x0000001fff037819 */ /* 0x004fe20000011402 */
[----:B------:R-:W-:Y:S06]  /*c7c0*/  BRA `(.L_x_2534) ;  /* 0x0000000c00087947 */ /* 0x000fec0003800000 */
.L_x_2530:
        /* <DEDUP_REMOVED lines=9> */
.L_x_2538:
[----:B------:R-:W2:Y:S02]  /*c860*/  LDG.E.U16 R4, desc[UR36][R4.64] ;  /* 0x0000002404047981 */ /* 0x000ea4000c1e1500 */
[----:B--2---:R-:W-:-:S06]  /*c870*/  HADD2.F32 R2, -RZ, R4.H0_H0 ;  /* 0x20000004ff027230 */ /* 0x004fcc0000004100 */
[----:B------:R-:W0:Y:S01]  /*c880*/  F2I.S64.TRUNC R2, R2 ;  /* 0x0000000200027311 */ /* 0x000e22000020d900 */
[----:B------:R-:W-:Y:S05]  /*c890*/  BRA `(.L_x_2534) ;  /* 0x0000000800d47947 */ /* 0x000fea0003800000 */
.L_x_2537:
[----:B------:R-:W-:-:S09]  /*c8a0*/  UISETP.NE.AND UP0, UPT, UR4, 0x7, UPT ;  /* 0x000000070400788c */ /* 0x000fd2000bf05270 */
[----:B------:R-:W-:Y:S05]  /*c8b0*/  BRA.U !UP0, `(.L_x_2539) ;  /* 0x00000001082c7547 */ /* 0x000fea000b800000 */
[----:B------:R-:W-:-:S09]  /*c8c0*/  UISETP.NE.AND UP0, UPT, UR4, 0x8, UPT ;  /* 0x000000080400788c */ /* 0x000fd2000bf05270 */
[----:B------:R-:W-:Y:S05]  /*c8d0*/  BRA.U !UP0, `(.L_x_2540) ;  /* 0x0000000108147547 */ /* 0x000fea000b800000 */
[----:B------:R-:W-:-:S09]  /*c8e0*/  UISETP.NE.AND UP0, UPT, UR4, 0x9, UPT ;  /* 0x000000090400788c */ /* 0x000fd2000bf05270 */
[----:B------:R-:W-:Y:S05]  /*c8f0*/  BRA.U UP0, `(.L_x_2533) ;  /* 0x0000000900647547 */ /* 0x000fea000b800000 */
[----:B------:R-:W2:Y:S02]  /*c900*/  LDG.E R2, desc[UR36][R4.64] ;  /* 0x0000002404027981 */ /* 0x000ea4000c1e1900 */
[----:B--2---:R-:W2:Y:S01]  /*c910*/  F2I.S64.TRUNC R2, R2 ;  /* 0x0000000200027311 */ /* 0x004ea2000020d900 */
[----:B------:R-:W-:Y:S05]  /*c920*/  BRA `(.L_x_2534) ;  /* 0x0000000800b07947 */ /* 0x000fea0003800000 */
.L_x_2540:
[----:B------:R-:W2:Y:S02]  /*c930*/  LDG.E.U16 R4, desc[UR36][R4.64] ;  /* 0x0000002404047981 */ /* 0x000ea4000c1e1500 */
[----:B--2---:R-:W-:-:S06]  /*c940*/  HADD2.F32 R2, -RZ, R4.H0_H0 ;  /* 0x20000004ff027230 */ /* 0x004fcc0000004100 */
[----:B------:R-:W3:Y:S01]  /*c950*/  F2I.S64.TRUNC R2, R2 ;  /* 0x0000000200027311 */ /* 0x000ee2000020d900 */
[----:B------:R-:W-:Y:S05]  /*c960*/  BRA `(.L_x_2534) ;  /* 0x0000000800a07947 */ /* 0x000fea0003800000 */
.L_x_2539:
[----:B------:R-:W2:Y:S02]  /*c970*/  LDG.E.64 R2, desc[UR36][R4.64] ;  /* 0x0000002404027981 */ /* 0x000ea4000c1e1b00 */
[----:B--2---:R-:W4:Y:S01]  /*c980*/  F2I.S64.F64.TRUNC R2, R2 ;  /* 0x0000000200027311 */ /* 0x004f22000030d900 */
[----:B------:R-:W-:Y:S05]  /*c990*/  BRA `(.L_x_2534) ;  /* 0x0000000800947947 */ /* 0x000fea0003800000 */
.L_x_2529:
        /* <DEDUP_REMOVED lines=13> */
.L_x_2543:
[----:B------:R-:W2:Y:S02]  /*ca70*/  LDG.E.64 R2, desc[UR36][R4.64] ;  /* 0x0000002404027981 */ /* 0x000ea4000c1e1b00 */
[----:B--2---:R-:W0:Y:S01]  /*ca80*/  F2I.S64.F64.TRUNC R2, R2 ;  /* 0x0000000200027311 */ /* 0x004e22000030d900 */
[----:B------:R-:W-:Y:S05]  /*ca90*/  BRA `(.L_x_2534) ;  /* 0x0000000800547947 */ /* 0x000fea0003800000 */
.L_x_2542:
        /* <DEDUP_REMOVED lines=26> */
.L_x_2545:
        /* <DEDUP_REMOVED lines=13> */
.L_x_2544:
[----:B------:R-:W2:Y:S02]  /*cd10*/  LDG.E.U16 R2, desc[UR36][R4.64] ;  /* 0x0000002404027981 */ /* 0x000ea4000c1e1500 */
[----:B--2---:R-:W-:-:S06]  /*cd20*/  IMAD.U32 R2, R2, 0x10000, RZ ;  /* 0x0001000002027824 */ /* 0x004fcc00078e00ff */
[----:B------:R-:W0:Y:S01]  /*cd30*/  F2I.S64.TRUNC R2, R2 ;  /* 0x0000000200027311 */ /* 0x000e22000020d900 */
[----:B------:R-:W-:Y:S05]  /*cd40*/  BRA `(.L_x_2534) ;  /* 0x0000000400a87947 */ /* 0x000fea0003800000 */
.L_x_2541:
        /* <DEDUP_REMOVED lines=11> */
.L_x_2548:
        /* <DEDUP_REMOVED lines=21> */
.L_x_2552:
[----:B------:R-:W-:Y:S05]  /*cf50*/  BSYNC.RECONVERGENT B1 ;  /* 0x0000000000017941 */ /* 0x000fea0003800200 */
.L_x_2551:
[----:B------:R-:W-:Y:S02]  /*cf60*/  SHF.L.U32 R0, R0, 0x14, RZ ;  /* 0x0000001400007819 */ /* 0x000fe400000006ff */
[----:B------:R-:W-:-:S04]  /*cf70*/  LEA R2, R2, 0x3b800000, 0x17 ;  /* 0x3b80000002027811 */ /* 0x000fc800078eb8ff */
[----:B------:R-:W-:-:S07]  /*cf80*/  LOP3.LUT R2, R2, R0, R7, 0xfe, !PT ;  /* 0x0000000002027212 */ /* 0x000fce00078efe07 */
.L_x_2550:
[----:B------:R-:W-:Y:S05]  /*cf90*/  BSYNC.RECONVERGENT B0 ;  /* 0x0000000000007941 */ /* 0x000fea0003800200 */
.L_x_2549:
[----:B------:R-:W0:Y:S01]  /*cfa0*/  F2I.S64.TRUNC R2, R2 ;  /* 0x0000000200027311 */ /* 0x000e22000020d900 */
[----:B------:R-:W-:Y:S05]  /*cfb0*/  BRA `(.L_x_2534) ;  /* 0x00000004000c7947 */ /* 0x000fea0003800000 */
.L_x_2547:
        /* <DEDUP_REMOVED lines=21> */
.L_x_2556:
[----:B------:R-:W-:Y:S05]  /*d110*/  BSYNC.RECONVERGENT B1 ;  /* 0x0000000000017941 */ /* 0x000fea0003800200 */
.L_x_2555:
[----:B------:R-:W-:Y:S02]  /*d120*/  SHF.L.U32 R0, R0, 0x15, RZ ;  /* 0x0000001500007819 */ /* 0x000fe400000006ff */
[----:B------:R-:W-:-:S04]  /*d130*/  LEA R2, R2, 0x37800000, 0x17 ;  /* 0x3780000002027811 */ /* 0x000fc800078eb8ff */
[----:B------:R-:W-:-:S07]  /*d140*/  LOP3.LUT R2, R2, R0, R7, 0xfe, !PT ;  /* 0x0000000002027212 */ /* 0x000fce00078efe07 */
.L_x_2554:
[----:B------:R-:W-:Y:S05]  /*d150*/  BSYNC.RECONVERGENT B0 ;  /* 0x0000000000007941 */ /* 0x000fea0003800200 */
.L_x_2553:
[----:B------:R-:W0:Y:S01]  /*d160*/  F2I.S64.TRUNC R2, R2 ;  /* 0x0000000200027311 */ /* 0x000e22000020d900 */
[----:B------:R-:W-:Y:S05]  /*d170*/  BRA `(.L_x_2534) ;  /* 0x00000000009c7947 */ /* 0x000fea0003800000 */
.L_x_2546:
        /* <DEDUP_REMOVED lines=14> */
.L_x_2560:
[----:B------:R-:W-:Y:S05]  /*d260*/  BSYNC.RECONVERGENT B0 ;  /* 0x0000000000007941 */ /* 0x000fea0003800200 */
.L_x_2559:
[----:B------:R-:W0:Y:S01]  /*d270*/  F2I.S64.TRUNC R2, R2 ;  /* 0x0000000200027311 */ /* 0x000e22000020d900 */
[----:B------:R-:W-:Y:S05]  /*d280*/  BRA `(.L_x_2534) ;  /* 0x0000000000587947 */ /* 0x000fea0003800000 */
.L_x_2533:
        /* <DEDUP_REMOVED lines=16> */
.L_x_2561:
[----:B------:R-:W-:Y:S01]  /*d390*/  CS2R R2, SRZ ;  /* 0x0000000000027805 */ /* 0x000fe2000001ff00 */
[----:B------:R-:W-:Y:S06]  /*d3a0*/  BRA `(.L_x_2534) ;  /* 0x0000000000107947 */ /* 0x000fec0003800000 */
.L_x_2558:
[----:B------:R0:W5:Y:S01]  /*d3b0*/  LDG.E.64 R2, desc[UR36][R4.64] ;  /* 0x0000002404027981 */ /* 0x000162000c1e1b00 */
[----:B------:R-:W-:Y:S05]  /*d3c0*/  BRA `(.L_x_2534) ;  /* 0x0000000000087947 */ /* 0x000fea0003800000 */
.L_x_2557:
[----:B------:R0:W5:Y:S01]  /*d3d0*/  LDG.E R2, desc[UR36][R4.64] ;  /* 0x0000002404027981 */ /* 0x000162000c1e1900 */
[----:B------:R-:W-:-:S07]  /*d3e0*/  IMAD.MOV.U32 R3, RZ, RZ, RZ ;  /* 0x000000ffff037224 */ /* 0x000fce00078e00ff */
.L_x_2534:
[----:B------:R-:W-:Y:S01]  /*d3f0*/  ISETP.NE.AND P1, PT, R22, RZ, PT ;  /* 0x000000ff1600720c */ /* 0x000fe20003f25270 */
[----:B------:R-:W1:-:S12]  /*d400*/  LDCU.64 UR4, c[0x0][0x648] ;  /* 0x0000c900ff0477ac */ /* 0x000e580008000a00 */
[----:B0-----:R-:W1:Y:S02]  /*d410*/  @P1 LDC.64 R4, c[0x0][0x668] ;  /* 0x00019a00ff041b82 */ /* 0x001e640000000a00 */
[----:B-12345:R-:W-:-:S05]  /*d420*/  @P1 IADD3 R4, P0, PT, R2, R4, RZ ;  /* 0x0000000402041210 */ /* 0x03efca0007f1e0ff */
        /* <DEDUP_REMOVED lines=17> */
.L_x_2565:
[----:B-----5:R0:W-:Y:S01]  /*d540*/  STG.E.U8 desc[UR36][R2.64], R19 ;  /* 0x0000001302007986 */ /* 0x0201e2000c101124 */
[----:B------:R-:W-:Y:S05]  /*d550*/  BRA `(.L_x_2567) ;  /* 0x0000000c00807947 */ /* 0x000fea0003800000 */
.L_x_2564:
        /* <DEDUP_REMOVED lines=12> */
.L_x_2569:
[----:B-----5:R-:W-:-:S04]  /*d620*/  LOP3.LUT R19, R19, 0xffff, RZ, 0xc0, !PT ;  /* 0x0000ffff13137812 */ /* 0x020fc800078ec0ff */
[----:B------:R-:W-:-:S05]  /*d630*/  PRMT R5, R19, 0x8880, RZ ;  /* 0x0000888013057816 */ /* 0x000fca00000000ff */
[----:B------:R0:W-:Y:S01]  /*d640*/  STG.E desc[UR36][R2.64], R5 ;  /* 0x0000000502007986 */ /* 0x0001e2000c101924 */
[----:B------:R-:W-:Y:S05]  /*d650*/  BRA `(.L_x_2567) ;  /* 0x0000000c00407947 */ /* 0x000fea0003800000 */
.L_x_2568:
[----:B-----5:R-:W-:-:S04]  /*d660*/  PRMT R5, R19, 0x8880, RZ ;  /* 0x0000888013057816 */ /* 0x020fc800000000ff */
[----:B------:R-:W-:-:S05]  /*d670*/  PRMT R5, R5, 0x7710, RZ ;  /* 0x0000771005057816 */ /* 0x000fca00000000ff */
[----:B------:R0:W-:Y:S01]  /*d680*/  STG.E.U16 desc[UR36][R2.64], R5 ;  /* 0x0000000502007986 */ /* 0x0001e2000c101524 */
[----:B------:R-:W-:Y:S05]  /*d690*/  BRA `(.L_x_2567) ;  /* 0x0000000c00307947 */ /* 0x000fea0003800000 */
.L_x_2563:
        /* <DEDUP_REMOVED lines=9> */
.L_x_2571:
[----:B-----5:R-:W0:Y:S02]  /*d730*/  I2F.S8 R0, R19 ;  /* 0x0000001300007306 */ /* 0x020e240000001400 */
[----:B0-----:R-:W-:-:S05]  /*d740*/  F2FP.F16.F32.PACK_AB R0, RZ, R0 ;  /* 0x00000000ff00723e */ /* 0x001fca00000000ff */
[----:B------:R1:W-:Y:S01]  /*d750*/  STG.E.U16 desc[UR36][R2.64], R0 ;  /* 0x0000000002007986 */ /* 0x0003e2000c101524 */
[----:B------:R-:W-:Y:S05]  /*d760*/  BRA `(.L_x_2567) ;  /* 0x0000000800fc7947 */ /* 0x000fea0003800000 */
.L_x_2570:
        /* <DEDUP_REMOVED lines=10> */
.L_x_2573:
[----:B-----5:R-:W0:Y:S02]  /*d810*/  I2F.S8 R19, R19 ;  /* 0x0000001300137306 */ /* 0x020e240000001400 */
[----:B0-----:R-:W-:-:S04]  /*d820*/  F2FP.F16.F32.PACK_AB R5, RZ, R19 ;  /* 0x00000013ff05723e */ /* 0x001fc800000000ff */
[----:B------:R-:W-:-:S05]  /*d830*/  PRMT R5, R5, 0x5410, RZ ;  /* 0x0000541005057816 */ /* 0x000fca00000000ff */
[----:B------:R4:W-:Y:S01]  /*d840*/  STG.E desc[UR36][R2.64], R5 ;  /* 0x0000000502007986 */ /* 0x0009e2000c101924 */
[----:B------:R-:W-:Y:S05]  /*d850*/  BRA `(.L_x_2567) ;  /* 0x0000000800c07947 */ /* 0x000fea0003800000 */
.L_x_2572:
[----:B-----5:R-:W-:-:S04]  /*d860*/  PRMT R4, R19, 0x8880, RZ ;  /* 0x0000888013047816 */ /* 0x020fc800000000ff */
[----:B------:R-:W-:-:S06]  /*d870*/  PRMT R4, R4, 0x7710, RZ ;  /* 0x0000771004047816 */ /* 0x000fcc00000000ff */
[----:B------:R-:W0:Y:S02]  /*d880*/  I2F.F64.S16 R4, R4 ;  /* 0x0000000400047312 */ /* 0x000e240000101c00 */
[----:B0-----:R2:W-:Y:S01]  /*d890*/  STG.E.64 desc[UR36][R2.64], R4 ;  /* 0x0000000402007986 */ /* 0x0015e2000c101b24 */
[----:B------:R-:W-:Y:S05]  /*d8a0*/  BRA `(.L_x_2567) ;  /* 0x0000000800ac7947 */ /* 0x000fea0003800000 */
.L_x_2562:
        /* <DEDUP_REMOVED lines=14> */
.L_x_2577:
        /* <DEDUP_REMOVED lines=18> */
.L_x_2580:
[----:B------:R-:W-:-:S04]  /*dab0*/  SHF.R.U32.HI R5, RZ, 0x18, R5 ;  /* 0x00000018ff057819 */ /* 0x000fc80000011605 */
[----:B------:R-:W-:-:S07]  /*dac0*/  LOP3.LUT R0, R0, 0x80, R5, 0xf8, !PT ;  /* 0x0000008000007812 */ /* 0x000fce00078ef805 */
.L_x_2579:
[----:B------:R-:W-:Y:S05]  /*dad0*/  BSYNC.RECONVERGENT B0 ;  /* 0x0000000000007941 */ /* 0x000fea0003800200 */
.L_x_2578:
[----:B------:R0:W-:Y:S01]  /*dae0*/  STG.E.U8 desc[UR36][R2.64], R0 ;  /* 0x0000000002007986 */ /* 0x0001e2000c101124 */
[----:B------:R-:W-:Y:S05]  /*daf0*/  BRA `(.L_x_2567) ;  /* 0x0000000800187947 */ /* 0x000fea0003800000 */
.L_x_2576:
        /* <DEDUP_REMOVED lines=18> */
.L_x_2583:
[----:B------:R-:W-:-:S04]  /*dc20*/  SHF.R.U32.HI R5, RZ, 0x18, R5 ;  /* 0x00000018ff057819 */ /* 0x000fc80000011605 */
[----:B------:R-:W-:-:S07]  /*dc30*/  LOP3.LUT R0, R0, 0x80, R5, 0xf8, !PT ;  /* 0x0000008000007812 */ /* 0x000fce00078ef805 */
.L_x_2582:
[----:B------:R-:W-:Y:S05]  /*dc40*/  BSYNC.RECONVERGENT B0 ;  /* 0x0000000000007941 */ /* 0x000fea0003800200 */
.L_x_2581:
[----:B------:R0:W-:Y:S01]  /*dc50*/  STG.E.U8 desc[UR36][R2.64], R0 ;  /* 0x0000000002007986 */ /* 0x0001e2000c101124 */
[----:B------:R-:W-:Y:S05]  /*dc60*/  BRA `(.L_x_2567) ;  /* 0x0000000400bc7947 */ /* 0x000fea0003800000 */
.L_x_2575:
        /* <DEDUP_REMOVED lines=22> */
.L_x_2585:
[----:B-----5:R-:W-:-:S04]  /*ddd0*/  LOP3.LUT R19, R19, 0xffff, RZ, 0xc0, !PT ;  /* 0x0000ffff13137812 */ /* 0x020fc800078ec0ff */
[----:B------:R-:W-:-:S05]  /*dde0*/  PRMT R19, R19, 0x8880, RZ ;  /* 0x0000888013137816 */ /* 0x000fca00000000ff */
[----:B------:R-:W-:-:S05]  /*ddf0*/  IMAD.MOV.U32 R4, RZ, RZ, R19 ;  /* 0x000000ffff047224 */ /* 0x000fca00078e0013 */
[----:B------:R-:W-:-:S05]  /*de00*/  SHF.R.S32.HI R5, RZ, 0x1f, R4 ;  /* 0x0000001fff057819 */ /* 0x000fca0000011404 */
[----:B------:R0:W-:Y:S01]  /*de10*/  STG.E.64 desc[UR36][R2.64], R4 ;  /* 0x0000000402007986 */ /* 0x0001e2000c101b24 */
[----:B------:R-:W-:Y:S05]  /*de20*/  BRA `(.L_x_2567) ;  /* 0x00000004004c7947 */ /* 0x000fea0003800000 */
.L_x_2584:
[----:B-----5:R-:W-:-:S04]  /*de30*/  LOP3.LUT R19, R19, 0xffff, RZ, 0xc0, !PT ;  /* 0x0000ffff13137812 */ /* 0x020fc800078ec0ff */
[----:B------:R-:W-:-:S05]  /*de40*/  PRMT R5, R19, 0x8880, RZ ;  /* 0x0000888013057816 */ /* 0x000fca00000000ff */
[----:B------:R0:W-:Y:S01]  /*de50*/  STG.E desc[UR36][R2.64], R5 ;  /* 0x0000000502007986 */ /* 0x0001e2000c101924 */
[----:B------:R-:W-:Y:S05]  /*de60*/  BRA `(.L_x_2567) ;  /* 0x00000004003c7947 */ /* 0x000fea0003800000 */
.L_x_2574:
        /* <DEDUP_REMOVED lines=10> */
.L_x_2587:
[----:B-----5:R-:W-:Y:S02]  /*df10*/  PRMT R4, R19, 0x8880, RZ ;  /* 0x0000888013047816 */ /* 0x020fe400000000ff */
[----:B------:R-:W-:Y:S02]  /*df20*/  CS2R R6, SRZ ;  /* 0x0000000000067805 */ /* 0x000fe4000001ff00 */
[----:B------:R-:W-:-:S06]  /*df30*/  PRMT R4, R4, 0x7710, RZ ;  /* 0x0000771004047816 */ /* 0x000fcc00000000ff */
[----:B------:R-:W0:Y:S02]  /*df40*/  I2F.F64.S16 R4, R4 ;  /* 0x0000000400047312 */ /* 0x000e240000101c00 */
[----:B0-----:R0:W-:Y:S01]  /*df50*/  STG.E.128 desc[UR36][R2.64], R4 ;  /* 0x0000000402007986 */ /* 0x0011e2000c101d24 */
[----:B------:R-:W-:Y:S05]  /*df60*/  BRA `(.L_x_2567) ;  /* 0x0000000000fc7947 */ /* 0x000fea0003800000 */
.L_x_2586:
[----:B------:R-:W-:-:S09]  /*df70*/  UISETP.NE.AND UP0, UPT, UR6, 0xf, UPT ;  /* 0x0000000f0600788c */ /* 0x000fd2000bf05270 */
[----:B------:R-:W-:Y:S05]  /*df80*/  BRA.U !UP0, `(.L_x_2588) ;  /* 0x0000000108e87547 */ /* 0x000fea000b800000 */
[----:B------:R-:W-:-:S09]  /*df90*/  UISETP.NE.AND UP0, UPT, UR6, 0x17, UPT ;  /* 0x000000170600788c */ /* 0x000fd2000bf05270 */
[----:B------:R-:W-:Y:S05]  /*dfa0*/  BRA.U !UP0, `(.L_x_2589) ;  /* 0x0000000108907547 */ /* 0x000fea000b800000 */
[----:B------:R-:W-:-:S09]  /*dfb0*/  UISETP.NE.AND UP0, UPT, UR6, 0x18, UPT ;  /* 0x000000180600788c */ /* 0x000fd2000bf05270 */
[----:B------:R-:W-:Y:S05]  /*dfc0*/  BRA.U !UP0, `(.L_x_2590) ;  /* 0x0000000108447547 */ /* 0x000fea000b800000 */
.L_x_2566:
        /* <DEDUP_REMOVED lines=16> */
.L_x_2591:
[----:B------:R-:W-:Y:S05]  /*e0d0*/  BRA `(.L_x_2567) ;  /* 0x0000000000a07947 */ /* 0x000fea0003800000 */
.L_x_2590:
        /* <DEDUP_REMOVED lines=13> */
.L_x_2593:
[----:B------:R-:W-:Y:S05]  /*e1b0*/  BSYNC.RECONVERGENT B0 ;  /* 0x0000000000007941 */ /* 0x000fea0003800200 */
.L_x_2592:
[----:B------:R-:W-:-:S05]  /*e1c0*/  LOP3.LUT R5, R0, 0x80, R5, 0xf8, !PT ;  /* 0x0000008000057812 */ /* 0x000fca00078ef805 */
[----:B------:R0:W-:Y:S01]  /*e1d0*/  STG.E.U8 desc[UR36][R2.64], R5 ;  /* 0x0000000502007986 */ /* 0x0001e2000c101124 */
[----:B------:R-:W-:Y:S05]  /*e1e0*/  BRA `(.L_x_2567) ;  /* 0x00000000005c7947 */ /* 0x000fea0003800000 */
.L_x_2589:
        /* <DEDUP_REMOVED lines=12> */
.L_x_2595:
[----:B------:R-:W-:Y:S01]  /*e2b0*/  IMAD.MOV.U32 R0, RZ, RZ, 0x7f ;  /* 0x0000007fff007424 */ /* 0x000fe200078e00ff */
[----:B------:R-:W-:-:S04]  /*e2c0*/  ISETP.GT.U32.AND P0, PT, R4, 0x7f800000, PT ;  /* 0x7f8000000400780c */ /* 0x000fc80003f04070 */
[----:B------:R-:W-:-:S09]  /*e2d0*/  SEL R0, R0, 0x7c, P0 ;  /* 0x0000007c00007807 */ /* 0x000fd20000000000 */
.L_x_2596:
[----:B------:R-:W-:Y:S05]  /*e2e0*/  BSYNC.RECONVERGENT B0 ;  /* 0x0000000000007941 */ /* 0x000fea0003800200 */
.L_x_2594:
[----:B------:R-:W-:-:S04]  /*e2f0*/  SHF.R.U32.HI R5, RZ, 0x18, R5 ;  /* 0x00000018ff057819 */ /* 0x000fc80000011605 */
[----:B------:R-:W-:-:S05]  /*e300*/  LOP3.LUT R5, R0, 0x80, R5, 0xf8, !PT ;  /* 0x0000008000057812 */ /* 0x000fca00078ef805 */
[----:B------:R0:W-:Y:S01]  /*e310*/  STG.E.U8 desc[UR36][R2.64], R5 ;  /* 0x0000000502007986 */ /* 0x0001e2000c101124 */
[----:B------:R-:W-:Y:S05]  /*e320*/  BRA `(.L_x_2567) ;  /* 0x00000000000c7947 */ /* 0x000fea0003800000 */
.L_x_2588:
[----:B-----5:R-:W0:Y:S02]  /*e330*/  I2F.S8 R0, R19 ;  /* 0x0000001300007306 */ /* 0x020e240000001400 */
[----:B0-----:R-:W-:-:S05]  /*e340*/  F2FP.BF16.F32.PACK_AB R0, RZ, R0 ;  /* 0x00000000ff00723e */ /* 0x001fca00000010ff */
[----:B------:R0:W-:Y:S02]  /*e350*/  STG.E.U16 desc[UR36][R2.64], R0 ;  /* 0x0000000002007986 */ /* 0x0001e4000c101524 */
.L_x_2567:
[----:B------:R-:W-:-:S07]  /*e360*/  VIADD R17, R17, 0x80 ;  /* 0x0000008011117836 */ /* 0x000fce0000000000 */
.L_x_2479:
[----:B------:R-:W-:Y:S05]  /*e370*/  BSYNC.RECONVERGENT B7 ;  /* 0x0000000000077941 */ /* 0x000fea0003800200 */
.L_x_2478:
[----:B------:R-:W5:Y:S02]  /*e380*/  LDCU UR4, c[0x0][0x380] ;  /* 0x00007000ff0477ac */ /* 0x000f640008000800 */
[----:B-----5:R-:W-:-:S13]  /*e390*/  ISETP.GE.AND P0, PT, R17, UR4, PT ;  /* 0x0000000411007c0c */ /* 0x020fda000bf06270 */
[----:B------:R-:W-:Y:S05]  /*e3a0*/  @P0 EXIT ;  /* 0x000000000000094d */ /* 0x000fea0003800000 */
        /* <DEDUP_REMOVED lines=379> */
.L_x_2597:
[----:B------:R-:W0:Y:S01]  /*fb60*/  LDCU.64 UR6, c[0x0][0x648] ;  /* 0x0000c900ff0677ac */ /* 0x000e220008000a00 */
[----:B------:R-:W-:Y:S01]  /*fb70*/  BSSY.RECONVERGENT B6, `(.L_x_2598) ;  /* 0x00000a3000067945 */ /* 0x000fe20003800200 */
[----:B------:R-:W2:Y:S01]  /*fb80*/  LDCU.64 UR8, c[0x0][0x650] ;  /* 0x0000ca00ff0877ac */ /* 0x000ea20008000a00 */
[----:B------:R-:W-:-:S04]  /*fb90*/  UPRMT UR4, UR39, 0x7771, URZ ;  /* 0x0000777127047896 */ /* 0x000fc800080000ff */
[----:B------:R-:W-:Y:S01]  /*fba0*/  UISETP.GT.AND UP0, UPT, UR4, 0x9, UPT ;  /* 0x000000090400788c */ /* 0x000fe2000bf04270 */
[----:B0-----:R-:W-:Y:S02]  /*fbb0*/  IADD3 R16, P0, PT, R16, UR6, RZ ;  /* 0x0000000610107c10 */ /* 0x001fe4000ff1e0ff */
[----:B--234-:R-:W-:-:S03]  /*fbc0*/  IADD3 R2, P1, PT, R0, UR8, RZ ;  /* 0x0000000800027c10 */ /* 0x01cfc6000ff3e0ff */
        /* <DEDUP_REMOVED lines=14> */
.L_x_2602:
[----:B------:R-:W2:Y:S02]  /*fcb0*/  LDG.E.U8 R2, desc[UR36][R2.64] ;  /* 0x0000002402027981 */ /* 0x000ea4000c1e1100 */
[----:B--2---:R-:W-:Y:S01]  /*fcc0*/  ISETP.NE.AND P0, PT, R2, RZ, PT ;  /* 0x000000ff0200720c */ /* 0x004fe20003f05270 */
[----:B------:R-:W-:-:S12]  /*fcd0*/  BRA `(.L_x_2604) ;  /* 0x0000000800307947 */ /* 0x000fd80003800000 */
.L_x_2601:
        /* <DEDUP_REMOVED lines=10> */
.L_x_2606:
[----:B------:R-:W2:Y:S02]  /*fd80*/  LDG.E R2, desc[UR36][R2.64] ;  /* 0x0000002402027981 */ /* 0x000ea4000c1e1900 */
[----:B--2---:R-:W-:Y:S01]  /*fd90*/  ISETP.NE.AND P0, PT, R2, RZ, PT ;  /* 0x000000ff0200720c */ /* 0x004fe20003f05270 */
[----:B------:R-:W-:-:S12]  /*fda0*/  BRA `(.L_x_2604) ;  /* 0x0000000400fc7947 */ /* 0x000fd80003800000 */
.L_x_2605:
[----:B------:R-:W2:Y:S02]  /*fdb0*/  LDG.E.U16 R2, desc[UR36][R2.64] ;  /* 0x0000002402027981 */ /* 0x000ea4000c1e1500 */
[----:B--2---:R-:W-:Y:S01]  /*fdc0*/  ISETP.NE.AND P0, PT, R2, RZ, PT ;  /* 0x000000ff0200720c */ /* 0x004fe20003f05270 */
[----:B------:R-:W-:-:S12]  /*fdd0*/  BRA `(.L_x_2604) ;  /* 0x0000000400f07947 */ /* 0x000fd80003800000 */
.L_x_2600:
        /* <DEDUP_REMOVED lines=9> */
.L_x_2608:
[----:B------:R-:W2:Y:S02]  /*fe70*/  LDG.E.U16 R0, desc[UR36][R2.64] ;  /* 0x0000002402007981 */ /* 0x000ea4000c1e1500 */
[----:B--2---:R-:W-:-:S05]  /*fe80*/  HADD2.F32 R0, -RZ, R0.H0_H0 ;  /* 0x20000000ff007230 */ /* 0x004fca0000004100 */
[----:B------:R-:W-:Y:S01]  /*fe90*/  FSETP.NEU.FTZ.AND P0, PT, R0, RZ, PT ;  /* 0x000000ff0000720b */ /* 0x000fe20003f1d000 */
[----:B------:R-:W-:-:S12]  /*fea0*/  BRA `(.L_x_2604) ;  /* 0x0000000400bc7947 */ /* 0x000fd80003800000 */
.L_x_2607:
        /* <DEDUP_REMOVED lines=11> */
.L_x_2610:
        /* <DEDUP_REMOVED lines=8> */
.L_x_2609:
[----:B------:R-:W2:Y:S02]  /*ffe0*/  LDG.E.64 R2, desc[UR36][R2.64] ;  /* 0x0000002402027981 */ /* 0x000ea4000c1e1b00 */
[----:B--2---:R-:W-:Y:S01]  /*fff0*/  DSETP.NEU.AND P0, PT, R2, RZ, PT ;  /* 0x000000ff0200722a */ /* 0x004fe20003f0d000 */
[----:B------:R-:W-:-:S13]  /*10000*/  BRA `(.L_x_2604) ;  /* 0x0000000400647947 */ /* 0x000fda0003800000 */
.L_x_2599:
        /* <DEDUP_REMOVED lines=11> */
.L_x_2613:
[----:B------:R-:W2:Y:S02]  /*100c0*/  LDG.E.128 R4, desc[UR36][R2.64] ;  /* 0x0000002402047981 */ /* 0x000ea4000c1e1d00 */
[----:B--2---:R-:W-:-:S06]  /*100d0*/  DSETP.NEU.AND P0, PT, R6, RZ, PT ;  /* 0x000000ff0600722a */ /* 0x004fcc0003f0d000 */
[----:B------:R-:W-:Y:S01]  /*100e0*/  DSETP.NEU.OR P0, PT, R4, RZ, P0 ;  /* 0x000000ff0400722a */ /* 0x000fe2000070d400 */
[----:B------:R-:W-:-:S13]  /*100f0*/  BRA `(.L_x_2604) ;  /* 0x0000000400287947 */ /* 0x000fda0003800000 */
.L_x_2612:
        /* <DEDUP_REMOVED lines=9> */
.L_x_2615:
        /* <DEDUP_REMOVED lines=11> */
.L_x_2614:
[----:B------:R-:W2:Y:S02]  /*10240*/  LDG.E.U16 R0, desc[UR36][R2.64] ;  /* 0x0000002402007981 */ /* 0x000ea4000c1e1500 */
[----:B--2---:R-:W-:-:S04]  /*10250*/  SHF.L.U32 R0, R0, 0x10, RZ ;  /* 0x0000001000007819 */ /* 0x004fc800000006ff */
[----:B------:R-:W-:Y:S01]  /*10260*/  FSETP.NEU.FTZ.AND P0, PT, R0, RZ, PT ;  /* 0x000000ff0000720b */ /* 0x000fe20003f1d000 */
[----:B------:R-:W-:-:S12]  /*10270*/  BRA `(.L_x_2604) ;  /* 0x0000000000c87947 */ /* 0x000fd80003800000 */
.L_x_2611:
        /* <DEDUP_REMOVED lines=11> */
.L_x_2618:
[----:B------:R-:W2:Y:S02]  /*10330*/  LDG.E.U8 R2, desc[UR36][R2.64] ;  /* 0x0000002402027981 */ /* 0x000ea4000c1e1100 */
[----:B--2---:R-:W-:Y:S01]  /*10340*/  ISETP.NE.AND P0, PT, R2, RZ, PT ;  /* 0x000000ff0200720c */ /* 0x004fe20003f05270 */
[----:B------:R-:W-:-:S12]  /*10350*/  BRA `(.L_x_2604) ;  /* 0x0000000000907947 */ /* 0x000fd80003800000 */
.L_x_2617:
[----:B------:R-:W2:Y:S02]  /*10360*/  LDG.E.U8 R2, desc[UR36][R2.64] ;  /* 0x0000002402027981 */ /* 0x000ea4000c1e1100 */
[----:B--2---:R-:W-:Y:S01]  /*10370*/  ISETP.NE.AND P0, PT, R2, RZ, PT ;  /* 0x000000ff0200720c */ /* 0x004fe20003f05270 */
[----:B------:R-:W-:-:S12]  /*10380*/  BRA `(.L_x_2604) ;  /* 0x0000000000847947 */ /* 0x000fd80003800000 */
.L_x_2616:
        /* <DEDUP_REMOVED lines=9> */
.L_x_2603:
        /* <DEDUP_REMOVED lines=16> */
.L_x_2621:
[----:B------:R-:W-:Y:S01]  /*10520*/  PLOP3.LUT P0, PT, PT, PT, PT, 0x8, 0x80 ;  /* 0x000000000080781c */ /* 0x000fe20003f0e170 */
[----:B------:R-:W-:-:S12]  /*10530*/  BRA `(.L_x_2604) ;  /* 0x0000000000187947 */ /* 0x000fd80003800000 */
.L_x_2620:
[----:B------:R-:W2:Y:S02]  /*10540*/  LDG.E.64 R2, desc[UR36][R2.64] ;  /* 0x0000002402027981 */ /* 0x000ea4000c1e1b00 */
[----:B--2---:R-:W-:-:S04]  /*10550*/  ISETP.NE.U32.AND P0, PT, R2, RZ, PT ;  /* 0x000000ff0200720c */ /* 0x004fc80003f05070 */
[----:B------:R-:W-:Y:S01]  /*10560*/  ISETP.NE.AND.EX P0, PT, R3, RZ, PT, P0 ;  /* 0x000000ff0300720c */ /* 0x000fe20003f05300 */
[----:B------:R-:W-:-:S12]  /*10570*/  BRA `(.L_x_2604) ;  /* 0x0000000000087947 */ /* 0x000fd80003800000 */
.L_x_2619:
[----:B------:R-:W2:Y:S02]  /*10580*/  LDG.E R2, desc[UR36][R2.64] ;  /* 0x0000002402027981 */ /* 0x000ea4000c1e1900 */
[----:B--2---:R-:W-:-:S13]  /*10590*/  ISETP.NE.AND P0, PT, R2, RZ, PT ;  /* 0x000000ff0200720c */ /* 0x004fda0003f05270 */
.L_x_2604:
[----:B------:R-:W-:Y:S05]  /*105a0*/  BSYNC.RECONVERGENT B6 ;  /* 0x0000000000067941 */ /* 0x000fea0003800200 */
.L_x_2598:
[----:B------:R-:W0:Y:S01]  /*105b0*/  LDCU.64 UR6, c[0x0][0x658] ;  /* 0x0000cb00ff0677ac */ /* 0x000e220008000a00 */
[----:B------:R-:W-:Y:S01]  /*105c0*/  BSSY.RECONVERGENT B6, `(.L_x_2622) ;  /* 0x00000b8000067945 */ /* 0x000fe20003800200 */
[----:B------:R-:W-:-:S04]  /*105d0*/  UPRMT UR4, UR39, 0x7772, URZ ;  /* 0x0000777227047896 */ /* 0x000fc800080000ff */
[----:B------:R-:W-:Y:S01]  /*105e0*/  UISETP.GT.AND UP0, UPT, UR4, 0x9, UPT ;  /* 0x000000090400788c */ /* 0x000fe2000bf04270 */
[----:B0-----:R-:W-:Y:S02]  /*105f0*/  IADD3 R2, P1, PT, R19, UR6, RZ ;  /* 0x0000000613027c10 */ /* 0x001fe4000ff3e0ff */
[----:B------:R-:W-:Y:S02]  /*10600*/  SEL R19, RZ, 0x1, !P0 ;  /* 0x00000001ff137807 */ /* 0x000fe40004000000 */
        /* <DEDUP_REMOVED lines=14> */
.L_x_2626:
[----:B------:R-:W2:Y:S02]  /*106f0*/  LDG.E.U8 R2, desc[UR36][R2.64] ;  /* 0x0000002402027981 */ /* 0x000ea4000c1e1100 */
[----:B--2---:R-:W-:-:S04]  /*10700*/  ISETP.NE.AND P0, PT, R2, RZ, PT ;  /* 0x000000ff0200720c */ /* 0x004fc80003f05270 */
[----:B------:R-:W-:Y:S01]  /*10710*/  P2R R22, PR, RZ, 0x1 ;  /* 0x00000001ff167803 */ /* 0x000fe20000000000 */
[----:B------:R-:W-:Y:S08]  /*10720*/  BRA `(.L_x_2628) ;  /* 0x0000000800847947 */ /* 0x000ff00003800000 */
.L_x_2625:
        /* <DEDUP_REMOVED lines=11> */
.L_x_2630:
[----:B------:R-:W2:Y:S02]  /*107e0*/  LDG.E R2, desc[UR36][R2.64] ;  /* 0x0000002402027981 */ /* 0x000ea4000c1e1900 */
[----:B--2---:R-:W-:-:S04]  /*107f0*/  ISETP.NE.AND P0, PT, R2, RZ, PT ;  /* 0x000000ff0200720c */ /* 0x004fc80003f05270 */
[----:B------:R-:W-:Y:S01]  /*10800*/  P2R R22, PR, RZ, 0x1 ;  /* 0x00000001ff167803 */ /* 0x000fe20000000000 */
[----:B------:R-:W-:Y:S08]  /*10810*/  BRA `(.L_x_2628) ;  /* 0x0000000800487947 */ /* 0x000ff00003800000 */
.L_x_2629:
[----:B------:R-:W2:Y:S02]  /*10820*/  LDG.E.U16 R2, desc[UR36][R2.64] ;  /* 0x0000002402027981 */ /* 0x000ea4000c1e1500 */
[----:B--2---:R-:W-:-:S04]  /*10830*/  ISETP.NE.AND P0, PT, R2, RZ, PT ;  /* 0x000000ff0200720c */ /* 0x004fc80003f05270 */
[----:B------:R-:W-:Y:S01]  /*10840*/  P2R R22, PR, RZ, 0x1 ;  /* 0x00000001ff167803 */ /* 0x000fe20000000000 */
[----:B------:R-:W-:Y:S08]  /*10850*/  BRA `(.L_x_2628) ;  /* 0x0000000800387947 */ /* 0x000ff00003800000 */
.L_x_2624:
        /* <DEDUP_REMOVED lines=10> */
.L_x_2632:
[----:B------:R-:W2:Y:S02]  /*10900*/  LDG.E.U16 R0, desc[UR36][R2.64] ;  /* 0x0000002402007981 */ /* 0x000ea4000c1e1500 */
[----:B--2---:R-:W-:-:S05]  /*10910*/  HADD2.F32 R0, -RZ, R0.H0_H0 ;  /* 0x20000000ff007230 */ /* 0x004fca0000004100 */
[----:B------:R-:W-:-:S04]  /*10920*/  FSETP.NEU.FTZ.AND P0, PT, R0, RZ, PT ;  /* 0x000000ff0000720b */ /* 0x000fc80003f1d000 */
[----:B------:R-:W-:Y:S01]  /*10930*/  P2R R22, PR, RZ, 0x1 ;  /* 0x00000001ff167803 */ /* 0x000fe20000000000 */
[----:B------:R-:W-:Y:S08]  /*10940*/  BRA `(.L_x_2628) ;  /* 0x0000000400fc7947 */ /* 0x000ff00003800000 */
.L_x_2631:
        /* <DEDUP_REMOVED lines=12> */
.L_x_2634:
        /* <DEDUP_REMOVED lines=10> */
.L_x_2633:
[----:B------:R-:W2:Y:S02]  /*10ab0*/  LDG.E.64 R2, desc[UR36][R2.64] ;  /* 0x0000002402027981 */ /* 0x000ea4000c1e1b00 */
[----:B--2---:R-:W-:-:S06]  /*10ac0*/  DSETP.NEU.AND P0, PT, R2, RZ, PT ;  /* 0x000000ff0200722a */ /* 0x004fcc0003f0d000 */
[----:B------:R-:W-:Y:S01]  /*10ad0*/  P2R R22, PR, RZ, 0x1 ;  /* 0x00000001ff167803 */ /* 0x000fe20000000000 */
[----:B------:R-:W-:Y:S07]  /*10ae0*/  BRA `(.L_x_2628) ;  /* 0x0000000400947947 */ /* 0x000fee0003800000 */
.L_x_2623:
        /* <DEDUP_REMOVED lines=12> */
.L_x_2637:
[----:B------:R-:W2:Y:S02]  /*10bb0*/  LDG.E.128 R4, desc[UR36][R2.64] ;  /* 0x0000002402047981 */ /* 0x000ea4000c1e1d00 */
[----:B--2---:R-:W-:-:S06]  /*10bc0*/  DSETP.NEU.AND P0, PT, R6, RZ, PT ;  /* 0x000000ff0600722a */ /* 0x004fcc0003f0d000 */
[----:B------:R-:W-:-:S06]  /*10bd0*/  DSETP.NEU.OR P0, PT, R4, RZ, P0 ;  /* 0x000000ff0400722a */ /* 0x000fcc000070d400 */
[----:B------:R-:W-:Y:S01]  /*10be0*/  P2R R22, PR, RZ, 0x1 ;  /* 0x00000001ff167803 */ /* 0x000fe20000000000 */
[----:B------:R-:W-:Y:S07]  /*10bf0*/  BRA `(.L_x_2628) ;  /* 0x0000000400507947 */ /* 0x000fee0003800000 */
.L_x_2636:
        /* <DEDUP_REMOVED lines=10> */
.L_x_2639:
        /* <DEDUP_REMOVED lines=12> */
.L_x_2638:
[----:B------:R-:W2:Y:S02]  /*10d60*/  LDG.E.U16 R0, desc[UR36][R2.64] ;  /* 0x0000002402007981 */ /* 0x000ea4000c1e1500 */
[----:B--2---:R-:W-:-:S05]  /*10d70*/  IMAD.U32 R0, R0, 0x10000, RZ ;  /* 0x0001000000007824 */ /* 0x004fca00078e00ff */
[----:B------:R-:W-:-:S04]  /*10d80*/  FSETP.NEU.FTZ.AND P0, PT, R0, RZ, PT ;  /* 0x000000ff0000720b */ /* 0x000fc80003f1d000 */
[----:B------:R-:W-:Y:S01]  /*10d90*/  P2R R22, PR, RZ, 0x1 ;  /* 0x00000001ff167803 */ /* 0x000fe20000000000 */
[----:B------:R-:W-:Y:S08]  /*10da0*/  BRA `(.L_x_2628) ;  /* 0x0000000000e47947 */ /* 0x000ff00003800000 */
.L_x_2635:
        /* <DEDUP_REMOVED lines=12> */
.L_x_2642:
[----:B------:R-:W2:Y:S02]  /*10e70*/  LDG.E.U8 R2, desc[UR36][R2.64] ;  /* 0x0000002402027981 */ /* 0x000ea4000c1e1100 */
[----:B--2---:R-:W-:-:S04]  /*10e80*/  ISETP.NE.AND P0, PT, R2, RZ, PT ;  /* 0x000000ff0200720c */ /* 0x004fc80003f05270 */
[----:B------:R-:W-:Y:S01]  /*10e90*/  P2R R22, PR, RZ, 0x1 ;  /* 0x00000001ff167803 */ /* 0x000fe20000000000 */
[----:B------:R-:W-:Y:S08]  /*10ea0*/  BRA `(.L_x_2628) ;  /* 0x0000000000a47947 */ /* 0x000ff00003800000 */
.L_x_2641:
[----:B------:R-:W2:Y:S02]  /*10eb0*/  LDG.E.U8 R2, desc[UR36][R2.64] ;  /* 0x0000002402027981 */ /* 0x000ea4000c1e1100 */
[----:B--2---:R-:W-:-:S04]  /*10ec0*/  ISETP.NE.AND P0, PT, R2, RZ, PT ;  /* 0x000000ff0200720c */ /* 0x004fc80003f05270 */
[----:B------:R-:W-:Y:S01]  /*10ed0*/  P2R R22, PR, RZ, 0x1 ;  /* 0x00000001ff167803 */ /* 0x000fe20000000000 */
[----:B------:R-:W-:Y:S08]  /*10ee0*/  BRA `(.L_x_2628) ;  /* 0x0000000000947947 */ /* 0x000ff00003800000 */
.L_x_2640:
        /* <DEDUP_REMOVED lines=10> */
.L_x_2627:
        /* <DEDUP_REMOVED lines=16> */
.L_x_2645:
[----:B------:R-:W-:-:S04]  /*11090*/  PLOP3.LUT P0, PT, PT, PT, PT, 0x8, 0x80 ;  /* 0x000000000080781c */ /* 0x000fc80003f0e170 */
[----:B------:R-:W-:Y:S01]  /*110a0*/  P2R R22, PR, RZ, 0x1 ;  /* 0x00000001ff167803 */ /* 0x000fe20000000000 */
[----:B------:R-:W-:Y:S08]  /*110b0*/  BRA `(.L_x_2628) ;  /* 0x0000000000207947 */ /* 0x000ff00003800000 */
.L_x_2644:
[----:B------:R-:W2:Y:S02]  /*110c0*/  LDG.E.64 R2, desc[UR36][R2.64] ;  /* 0x0000002402027981 */ /* 0x000ea4000c1e1b00 */
[----:B--2---:R-:W-:-:S04]  /*110d0*/  ISETP.NE.U32.AND P0, PT, R2, RZ, PT ;  /* 0x000000ff0200720c */ /* 0x004fc80003f05070 */
[----:B------:R-:W-:-:S04]  /*110e0*/  ISETP.NE.AND.EX P0, PT, R3, RZ, PT, P0 ;  /* 0x000000ff0300720c */ /* 0x000fc80003f05300 */
[----:B------:R-:W-:Y:S01]  /*110f0*/  P2R R22, PR, RZ, 0x1 ;  /* 0x00000001ff167803 */ /* 0x000fe20000000000 */
[----:B------:R-:W-:Y:S08]  /*11100*/  BRA `(.L_x_2628) ;  /* 0x00000000000c7947 */ /* 0x000ff00003800000 */
.L_x_2643:
[----:B------:R-:W2:Y:S02]  /*11110*/  LDG.E R2, desc[UR36][R2.64] ;  /* 0x0000002402027981 */ /* 0x000ea4000c1e1900 */
[----:B--2---:R-:W-:-:S04]  /*11120*/  ISETP.NE.AND P0, PT, R2, RZ, PT ;  /* 0x000000ff0200720c */ /* 0x004fc80003f05270 */
[----:B------:R-:W-:-:S09]  /*11130*/  P2R R22, PR, RZ, 0x1 ;  /* 0x00000001ff167803 */ /* 0x000fd20000000000 */
.L_x_2628:
[----:B------:R-:W-:Y:S05]  /*11140*/  BSYNC.RECONVERGENT B6 ;  /* 0x0000000000067941 */ /* 0x000fea0003800200 */
.L_x_2622:
        /* <DEDUP_REMOVED lines=17> */
.L_x_2649:
[----:B------:R0:W5:Y:S01]  /*11260*/  LDG.E.U8 R2, desc[UR36][R4.64] ;  /* 0x0000002404027981 */ /* 0x000162000c1e1100 */
[----:B------:R-:W-:Y:S01]  /*11270*/  IMAD.MOV.U32 R3, RZ, RZ, RZ ;  /* 0x000000ffff037224 */ /* 0x000fe200078e00ff */
[----:B------:R-:W-:Y:S06]  /*11280*/  BRA `(.L_x_2651) ;  /* 0x0000000c00407947 */ /* 0x000fec0003800000 */
.L_x_2648:
        /* <DEDUP_REMOVED lines=8> */
.L_x_2653:
[----:B------:R-:W2:Y:S02]  /*11310*/  LDG.E R2, desc[UR36][R4.64] ;  /* 0x0000002404027981 */ /* 0x000ea4000c1e1900 */
[----:B--2---:R-:W-:Y:S01]  /*11320*/  SHF.R.S32.HI R3, RZ, 0x1f, R2 ;  /* 0x0000001fff037819 */ /* 0x004fe20000011402 */
[----:B------:R-:W-:Y:S06]  /*11330*/  BRA `(.L_x_2651) ;  /* 0x0000000c00147947 */ /* 0x000fec0003800000 */
.L_x_2652:
[----:B------:R-:W2:Y:S02]  /*11340*/  LDG.E.S16 R2, desc[UR36][R4.64] ;  /* 0x0000002404027981 */ /* 0x000ea4000c1e1700 */
[----:B--2---:R-:W-:Y:S01]  /*11350*/  SHF.R.S32.HI R3, RZ, 0x1f, R2 ;  /* 0x0000001fff037819 */ /* 0x004fe20000011402 */
[----:B------:R-:W-:Y:S06]  /*11360*/  BRA `(.L_x_2651) ;  /* 0x0000000c00087947 */ /* 0x000fec0003800000 */
.L_x_2647:
        /* <DEDUP_REMOVED lines=9> */
.L_x_2655:
[----:B------:R-:W2:Y:S02]  /*11400*/  LDG.E.U16 R4, desc[UR36][R4.64] ;  /* 0x0000002404047981 */ /* 0x000ea4000c1e1500 */
[----:B--2---:R-:W-:-:S06]  /*11410*/  HADD2.F32 R2, -RZ, R4.H0_H0 ;  /* 0x20000004ff027230 */ /* 0x004fcc0000004100 */
[----:B------:R-:W0:Y:S01]  /*11420*/  F2I.S64.TRUNC R2, R2 ;  /* 0x0000000200027311 */ /* 0x000e22000020d900 */
[----:B------:R-:W-:Y:S05]  /*11430*/  BRA `(.L_x_2651) ;  /* 0x0000000800d47947 */ /* 0x000fea0003800000 */
.L_x_2654:
        /* <DEDUP_REMOVED lines=9> */
.L_x_2657:
[----:B------:R-:W2:Y:S02]  /*114d0*/  LDG.E.U16 R4, desc[UR36][R4.64] ;  /* 0x0000002404047981 */ /* 0x000ea4000c1e1500 */
[----:B--2---:R-:W-:-:S06]  /*114e0*/  HADD2.F32 R2, -RZ, R4.H0_H0 ;  /* 0x20000004ff027230 */ /* 0x004fcc0000004100 */
[----:B------:R-:W3:Y:S01]  /*114f0*/  F2I.S64.TRUNC R2, R2 ;  /* 0x0000000200027311 */ /* 0x000ee2000020d900 */
[----:B------:R-:W-:Y:S05]  /*11500*/  BRA `(.L_x_2651) ;  /* 0x0000000800a07947 */ /* 0x000fea0003800000 */
.L_x_2656:
[----:B------:R-:W2:Y:S02]  /*11510*/  LDG.E.64 R2, desc[UR36][R4.64] ;  /* 0x0000002404027981 */ /* 0x000ea4000c1e1b00 */
[----:B--2---:R-:W4:Y:S01]  /*11520*/  F2I.S64.F64.TRUNC R2, R2 ;  /* 0x0000000200027311 */ /* 0x004f22000030d900 */
[----:B------:R-:W-:Y:S05]  /*11530*/  BRA `(.L_x_2651) ;  /* 0x0000000800947947 */ /* 0x000fea0003800000 */
.L_x_2646:
        /* <DEDUP_REMOVED lines=13> */
.L_x_2660:
[----:B------:R-:W2:Y:S02]  /*11610*/  LDG.E.64 R2, desc[UR36][R4.64] ;  /* 0x0000002404027981 */ /* 0x000ea4000c1e1b00 */
[----:B--2---:R-:W0:Y:S01]  /*11620*/  F2I.S64.F64.TRUNC R2, R2 ;  /* 0x0000000200027311 */ /* 0x004e22000030d900 */
[----:B------:R-:W-:Y:S05]  /*11630*/  BRA `(.L_x_2651) ;  /* 0x0000000800547947 */ /* 0x000fea0003800000 */
.L_x_2659:
        /* <DEDUP_REMOVED lines=26> */
.L_x_2662:
        /* <DEDUP_REMOVED lines=13> */
.L_x_2661:
[----:B------:R-:W2:Y:S02]  /*118b0*/  LDG.E.U16 R2, desc[UR36][R4.64] ;  /* 0x0000002404027981 */ /* 0x000ea4000c1e1500 */
[----:B--2---:R-:W-:-:S06]  /*118c0*/  SHF.L.U32 R2, R2, 0x10, RZ ;  /* 0x0000001002027819 */ /* 0x004fcc00000006ff */
[----:B------:R-:W0:Y:S01]  /*118d0*/  F2I.S64.TRUNC R2, R2 ;  /* 0x0000000200027311 */ /* 0x000e22000020d900 */
[----:B------:R-:W-:Y:S05]  /*118e0*/  BRA `(.L_x_2651) ;  /* 0x0000000400a87947 */ /* 0x000fea0003800000 */
.L_x_2658:
        /* <DEDUP_REMOVED lines=11> */
.L_x_2665:
        /* <DEDUP_REMOVED lines=21> */
.L_x_2669:
[----:B------:R-:W-:Y:S05]  /*11af0*/  BSYNC.RECONVERGENT B1 ;  /* 0x0000000000017941 */ /* 0x000fea0003800200 */
.L_x_2668:
[----:B------:R-:W-:Y:S01]  /*11b00*/  IMAD.SHL.U32 R0, R0, 0x100000, RZ ;  /* 0x0010000000007824 */ /* 0x000fe200078e00ff */
[----:B------:R-:W-:-:S04]  /*11b10*/  LEA R2, R2, 0x3b800000, 0x17 ;  /* 0x3b80000002027811 */ /* 0x000fc800078eb8ff */
[----:B------:R-:W-:-:S07]  /*11b20*/  LOP3.LUT R2, R2, R0, R7, 0xfe, !PT ;  /* 0x0000000002027212 */ /* 0x000fce00078efe07 */
.L_x_2667:
[----:B------:R-:W-:Y:S05]  /*11b30*/  BSYNC.RECONVERGENT B0 ;  /* 0x0000000000007941 */ /* 0x000fea0003800200 */
.L_x_2666:
[----:B------:R-:W0:Y:S01]  /*11b40*/  F2I.S64.TRUNC R2, R2 ;  /* 0x0000000200027311 */ /* 0x000e22000020d900 */
[----:B------:R-:W-:Y:S05]  /*11b50*/  BRA `(.L_x_2651) ;  /* 0x00000004000c7947 */ /* 0x000fea0003800000 */
.L_x_2664:
        /* <DEDUP_REMOVED lines=21> */
.L_x_2673:
[----:B------:R-:W-:Y:S05]  /*11cb0*/  BSYNC.RECONVERGENT B1 ;  /* 0x0000000000017941 */ /* 0x000fea0003800200 */
.L_x_2672:
[----:B------:R-:W-:Y:S01]  /*11cc0*/  IMAD.SHL.U32 R0, R0, 0x200000, RZ ;  /* 0x0020000000007824 */ /* 0x000fe200078e00ff */
[----:B------:R-:W-:-:S04]  /*11cd0*/  LEA R2, R2, 0x37800000, 0x17 ;  /* 0x3780000002027811 */ /* 0x000fc800078eb8ff */
[----:B------:R-:W-:-:S07]  /*11ce0*/  LOP3.LUT R2, R2, R0, R7, 0xfe, !PT ;  /* 0x0000000002027212 */ /* 0x000fce00078efe07 */
.L_x_2671:
[----:B------:R-:W-:Y:S05]  /*11cf0*/  BSYNC.RECONVERGENT B0 ;  /* 0x0000000000007941 */ /* 0x000fea0003800200 */
.L_x_2670:
[----:B------:R-:W0:Y:S01]  /*11d00*/  F2I.S64.TRUNC R2, R2 ;  /* 0x0000000200027311 */ /* 0x000e22000020d900 */
[----:B------:R-:W-:Y:S05]  /*11d10*/  BRA `(.L_x_2651) ;  /* 0x00000000009c7947 */ /* 0x000fea0003800000 */
.L_x_2663:
        /* <DEDUP_REMOVED lines=14> */
.L_x_2677:
[----:B------:R-:W-:Y:S05]  /*11e00*/  BSYNC.RECONVERGENT B0 ;  /* 0x0000000000007941 */ /* 0x000fea0003800200 */
.L_x_2676:
[----:B------:R-:W0:Y:S01]  /*11e10*/  F2I.S64.TRUNC R2, R2 ;  /* 0x0000000200027311 */ /* 0x000e22000020d900 */
[----:B------:R-:W-:Y:S05]  /*11e20*/  BRA `(.L_x_2651) ;  /* 0x0000000000587947 */ /* 0x000fea0003800000 */
.L_x_2650:
        /* <DEDUP_REMOVED lines=16> */
.L_x_2678:
[----:B------:R-:W-:Y:S01]  /*11f30*/  CS2R R2, SRZ ;  /* 0x0000000000027805 */ /* 0x000fe2000001ff00 */
[----:B------:R-:W-:Y:S06]  /*11f40*/  BRA `(.L_x_2651) ;  /* 0x0000000000107947 */ /* 0x000fec0003800000 */
.L_x_2675:
[----:B------:R0:W5:Y:S01]  /*11f50*/  LDG.E.64 R2, desc[UR36][R4.64] ;  /* 0x0000002404027981 */ /* 0x000162000c1e1b00 */
[----:B------:R-:W-:Y:S05]  /*11f60*/  BRA `(.L_x_2651) ;  /* 0x0000000000087947 */ /* 0x000fea0003800000 */
.L_x_2674:
[----:B------:R0:W5:Y:S01]  /*11f70*/  LDG.E R2, desc[UR36][R4.64] ;  /* 0x0000002404027981 */ /* 0x000162000c1e1900 */
[----:B------:R-:W-:-:S07]  /*11f80*/  IMAD.MOV.U32 R3, RZ, RZ, RZ ;  /* 0x000000ffff037224 */ /* 0x000fce00078e00ff */
.L_x_2651:
[----:B------:R-:W-:Y:S01]  /*11f90*/  ISETP.NE.AND P0, PT, R22, RZ, PT ;  /* 0x000000ff1600720c */ /* 0x000fe20003f05270 */
[----:B------:R-:W-:-:S12]  /*11fa0*/  BSSY.RECONVERGENT B0, `(.L_x_2679) ;  /* 0x0000006000007945 */ /* 0x000fd80003800200 */
[----:B------:R-:W-:Y:S05]  /*11fb0*/  @!P0 BRA `(.L_x_2680) ;  /* 0x0000000000108947 */ /* 0x000fea0003800000 */
[----:B------:R-:W0:Y:S02]  /*11fc0*/  LDCU.64 UR4, c[0x0][0x668] ;  /* 0x0000cd00ff0477ac */ /* 0x000e240008000a00 */
[----:B0-2345:R-:W-:-:S04]  /*11fd0*/  IADD3 R2, P0, PT, R2, UR4, RZ ;  /* 0x0000000402027c10 */ /* 0x03dfc8000ff1e0ff */
[----:B------:R-:W-:-:S05]  /*11fe0*/  IADD3.X R3, PT, PT, R3, UR5, RZ, P0, !PT ;  /* 0x0000000503037c10 */ /* 0x000fca00087fe4ff */
[----:B------:R0:W5:Y:S04]  /*11ff0*/  LDG.E.U8 R19, desc[UR36][R2.64] ;  /* 0x0000002402137981 */ /* 0x000168000c1e1100 */
.L_x_2680:
[----:B------:R-:W-:Y:S05]  /*12000*/  BSYNC.RECONVERGENT B0 ;  /* 0x0000000000007941 */ /* 0x000fea0003800200 */
.L_x_2679:
        /* <DEDUP_REMOVED lines=11> */
[----:B-----5:R-:W-:Y:S01]  /*120c0*/  STG.E.U8 desc[UR36][R16.64], R19 ;  /* 0x0000001310007986 */ /* 0x020fe2000c101124 */
[----:B------:R-:W-:Y:S05]  /*120d0*/  EXIT ;  /* 0x000000000000794d */ /* 0x000fea0003800000 */
.L_x_2684:
[----:B-----5:R-:W-:Y:S01]  /*120e0*/  STG.E.U8 desc[UR36][R16.64], R19 ;  /* 0x0000001310007986 */ /* 0x020fe2000c101124 */
[----:B------:R-:W-:Y:S05]  /*120f0*/  EXIT ;  /* 0x000000000000794d */ /* 0x000fea0003800000 */
.L_x_2683:
[----:B------:R-:W-:-:S09]  /*12100*/  UISETP.NE.AND UP0, UPT, UR4, 0x2, UPT ;  /* 0x000000020400788c */ /* 0x000fd2000bf05270 */
[----:B------:R-:W-:Y:S05]  /*12110*/  BRA.U !UP0, `(.L_x_2686) ;  /* 0x0000000108387547 */ /* 0x000fea000b800000 */
[----:B------:R-:W-:-:S09]  /*12120*/  UISETP.NE.AND UP0, UPT, UR4, 0x3, UPT ;  /* 0x000000030400788c */ /* 0x000fd2000bf05270 */
[----:B------:R-:W-:Y:S05]  /*12130*/  BRA.U !UP0, `(.L_x_2687) ;  /* 0x0000000108207547 */ /* 0x000fea000b800000 */
[----:B------:R-:W-:-:S09]  /*12140*/  UISETP.NE.AND UP0, UPT, UR4, 0x4, UPT ;  /* 0x000000040400788c */ /* 0x000fd2000bf05270 */
[----:B------:R-:W-:Y:S05]  /*12150*/  BRA.U UP0, `(.L_x_2685) ;  /* 0x0000000900847547 */ /* 0x000fea000b800000 */
[----:B-----5:R-:W-:-:S04]  /*12160*/  LOP3.LUT R19, R19, 0xffff, RZ, 0xc0, !PT ;  /* 0x0000ffff13137812 */ /* 0x020fc800078ec0ff */
[----:B------:R-:W-:-:S04]  /*12170*/  PRMT R19, R19, 0x8880, RZ ;  /* 0x0000888013137816 */ /* 0x000fc800000000ff */
[----:B0-234-:R-:W-:-:S04]  /*12180*/  MOV R2, R19 ;  /* 0x0000001300027202 */ /* 0x01dfc80000000f00 */
[----:B------:R-:W-:-:S05]  /*12190*/  SHF.R.S32.HI R3, RZ, 0x1f, R2 ;  /* 0x0000001fff037819 */ /* 0x000fca0000011402 */
[----:B------:R-:W-:Y:S01]  /*121a0*/  STG.E.64 desc[UR36][R16.64], R2 ;  /* 0x0000000210007986 */ /* 0x000fe2000c101b24 */
[----:B------:R-:W-:Y:S05]  /*121b0*/  EXIT ;  /* 0x000000000000794d */ /* 0x000fea0003800000 */
.L_x_2687:
[----:B-----5:R-:W-:-:S04]  /*121c0*/  LOP3.LUT R19, R19, 0xffff, RZ, 0xc0, !PT ;  /* 0x0000ffff13137812 */ /* 0x020fc800078ec0ff */
[----:B0-234-:R-:W-:-:S05]  /*121d0*/  PRMT R3, R19, 0x8880, RZ ;  /* 0x0000888013037816 */ /* 0x01dfca00000000ff */
[----:B------:R-:W-:Y:S01]  /*121e0*/  STG.E desc[UR36][R16.64], R3 ;  /* 0x0000000310007986 */ /* 0x000fe2000c101924 */
[----:B------:R-:W-:Y:S05]  /*121f0*/  EXIT ;  /* 0x000000000000794d */ /* 0x000fea0003800000 */
.L_x_2686:
[----:B0-2345:R-:W-:-:S04]  /*12200*/  PRMT R3, R19, 0x8880, RZ ;  /* 0x0000888013037816 */ /* 0x03dfc800000000ff */
[----:B------:R-:W-:-:S05]  /*12210*/  PRMT R3, R3, 0x7710, RZ ;  /* 0x0000771003037816 */ /* 0x000fca00000000ff */
[----:B------:R-:W-:Y:S01]  /*12220*/  STG.E.U16 desc[UR36][R16.64], R3 ;  /* 0x0000000310007986 */ /* 0x000fe2000c101524 */
[----:B------:R-:W-:Y:S05]  /*12230*/  EXIT ;  /* 0x000000000000794d */ /* 0x000fea0003800000 */
.L_x_2682:
[----:B------:R-:W-:-:S09]  /*12240*/  UISETP.GT.AND UP0, UPT, UR4, 0x6, UPT ;  /* 0x000000060400788c */ /* 0x000fd2000bf04270 */
[----:B------:R-:W-:Y:S05]  /*12250*/  BRA.U UP0, `(.L_x_2688) ;  /* 0x00000001002c7547 */ /* 0x000fea000b800000 */
[----:B------:R-:W-:-:S09]  /*12260*/  UISETP.NE.AND UP0, UPT, UR4, 0x5, UPT ;  /* 0x000000050400788c */ /* 0x000fd2000bf05270 */
[----:B------:R-:W-:Y:S05]  /*12270*/  BRA.U !UP0, `(.L_x_2689) ;  /* 0x0000000108147547 */ /* 0x000fea000b800000 */
[----:B------:R-:W-:-:S09]  /*12280*/  UISETP.NE.AND UP0, UPT, UR4, 0x6, UPT ;  /* 0x000000060400788c */ /* 0x000fd2000bf05270 */
[----:B------:R-:W-:Y:S05]  /*12290*/  BRA.U UP0, `(.L_x_2685) ;  /* 0x0000000900347547 */ /* 0x000fea000b800000 */
[----:B-----5:R-:W0:Y:S02]  /*122a0*/  I2F.S8 R19, R19 ;  /* 0x0000001300137306 */ /* 0x020e240000001400 */
[----:B0-----:R-:W-:Y:S01]  /*122b0*/  STG.E desc[UR36][R16.64], R19 ;  /* 0x0000001310007986 */ /* 0x001fe2000c101924 */
[----:B------:R-:W-:Y:S05]  /*122c0*/  EXIT ;  /* 0x000000000000794d */ /* 0x000fea0003800000 */
.L_x_2689:
[----:B-----5:R-:W0:Y:S02]  /*122d0*/  I2F.S8 R0, R19 ;  /* 0x0000001300007306 */ /* 0x020e240000001400 */
[----:B0-----:R-:W-:-:S05]  /*122e0*/  F2FP.F16.F32.PACK_AB R0, RZ, R0 ;  /* 0x00000000ff00723e */ /* 0x001fca00000000ff */
[----:B------:R-:W-:Y:S01]  /*122f0*/  STG.E.U16 desc[UR36][R16.64], R0 ;  /* 0x0000000010007986 */ /* 0x000fe2000c101524 */
[----:B------:R-:W-:Y:S05]  /*12300*/  EXIT ;  /* 0x000000000000794d */ /* 0x000fea0003800000 */
.L_x_2688:
[----:B------:R-:W-:-:S09]  /*12310*/  UISETP.NE.AND UP0, UPT, UR4, 0x7, UPT ;  /* 0x000000070400788c */ /* 0x000fd2000bf05270 */
[----:B------:R-:W-:Y:S05]  /*12320*/  BRA.U !UP0, `(.L_x_2690) ;  /* 0x0000000108347547 */ /* 0x000fea000b800000 */
[----:B------:R-:W-:-:S09]  /*12330*/  UISETP.NE.AND UP0, UPT, UR4, 0x8, UPT ;  /* 0x000000080400788c */ /* 0x000fd2000bf05270 */
[----:B------:R-:W-:Y:S05]  /*12340*/  BRA.U !UP0, `(.L_x_2691) ;  /* 0x0000000108187547 */ /* 0x000fea000b800000 */
[----:B------:R-:W-:-:S09]  /*12350*/  UISETP.NE.AND UP0, UPT, UR4, 0x9, UPT ;  /* 0x000000090400788c */ /* 0x000fd2000bf05270 */
[----:B------:R-:W-:Y:S05]  /*12360*/  BRA.U UP0, `(.L_x_2685) ;  /* 0x0000000900007547 */ /* 0x000fea000b800000 */
[----:B0-2345:R-:W0:Y:S01]  /*12370*/  I2F.S8 R2, R19 ;  /* 0x0000001300027306 */ /* 0x03de220000001400 */
[----:B------:R-:W-:-:S05]  /*12380*/  IMAD.MOV.U32 R3, RZ, RZ, RZ ;  /* 0x000000ffff037224 */ /* 0x000fca00078e00ff */
[----:B0-----:R-:W-:Y:S01]  /*12390*/  STG.E.64 desc[UR36][R16.64], R2 ;  /* 0x0000000210007986 */ /* 0x001fe2000c101b24 */
[----:B------:R-:W-:Y:S05]  /*123a0*/  EXIT ;  /* 0x000000000000794d */ /* 0x000fea0003800000 */
.L_x_2691:
[----:B-----5:R-:W0:Y:S02]  /*123b0*/  I2F.S8 R19, R19 ;  /* 0x0000001300137306 */ /* 0x020e240000001400 */
[----:B0-234-:R-:W-:-:S04]  /*123c0*/  F2FP.F16.F32.PACK_AB R3, RZ, R19 ;  /* 0x00000013ff03723e */ /* 0x01dfc800000000ff */
[----:B------:R-:W-:-:S05]  /*123d0*/  PRMT R3, R3, 0x5410, RZ ;  /* 0x0000541003037816 */ /* 0x000fca00000000ff */
[----:B------:R-:W-:Y:S01]  /*123e0*/  STG.E desc[UR36][R16.64], R3 ;  /* 0x0000000310007986 */ /* 0x000fe2000c101924 */
[----:B------:R-:W-:Y:S05]  /*123f0*/  EXIT ;  /* 0x000000000000794d */ /* 0x000fea0003800000 */
.L_x_2690:
[----:B0-2345:R-:W-:-:S04]  /*12400*/  PRMT R2, R19, 0x8880, RZ ;  /* 0x0000888013027816 */ /* 0x03dfc800000000ff */
[----:B------:R-:W-:-:S06]  /*12410*/  PRMT R2, R2, 0x7710, RZ ;  /* 0x0000771002027816 */ /* 0x000fcc00000000ff */
[----:B------:R-:W0:Y:S02]  /*12420*/  I2F.F64.S16 R2, R2 ;  /* 0x0000000200027312 */ /* 0x000e240000101c00 */
[----:B0-----:R-:W-:Y:S01]  /*12430*/  STG.E.64 desc[UR36][R16.64], R2 ;  /* 0x0000000210007986 */ /* 0x001fe2000c101b24 */
[----:B------:R-:W-:Y:S05]  /*12440*/  EXIT ;  /* 0x000000000000794d */ /* 0x000fea0003800000 */
.L_x_2681:
        /* <DEDUP_REMOVED lines=10> */
[----:B0-2345:R-:W-:-:S04]  /*124f0*/  PRMT R3, R19, 0x8880, RZ ;  /* 0x0000888013037816 */ /* 0x03dfc800000000ff */
[----:B------:R-:W-:-:S05]  /*12500*/  PRMT R3, R3, 0x7710, RZ ;  /* 0x0000771003037816 */ /* 0x000fca00000000ff */
[----:B------:R-:W-:Y:S01]  /*12510*/  STG.E.U16 desc[UR36][R16.64], R3 ;  /* 0x0000000310007986 */ /* 0x000fe2000c101524 */
[----:B------:R-:W-:Y:S05]  /*12520*/  EXIT ;  /* 0x000000000000794d */ /* 0x000fea0003800000 */
.L_x_2695:
[----:B0-2345:R-:W0:Y:S01]  /*12530*/  I2F.S8 R3, R19 ;  /* 0x0000001300037306 */ /* 0x03de220000001400 */
        /* <DEDUP_REMOVED lines=16> */
.L_x_2698:
[----:B------:R-:W-:-:S04]  /*12640*/  SHF.R.U32.HI R3, RZ, 0x18, R3 ;  /* 0x00000018ff037819 */ /* 0x000fc80000011603 */
[----:B------:R-:W-:-:S04]  /*12650*/  LOP3.LUT R0, R0, 0x80, R3, 0xf8, !PT ;  /* 0x0000008000007812 */ /* 0x000fc800078ef803 */
[----:B------:R-:W-:-:S07]  /*12660*/  PRMT R8, R0, 0x7610, R8 ;  /* 0x0000761000087816 */ /* 0x000fce0000000008 */
.L_x_2697:
[----:B------:R-:W-:Y:S05]  /*12670*/  BSYNC.RECONVERGENT B0 ;  /* 0x0000000000007941 */ /* 0x000fea0003800200 */
.L_x_2696:
[----:B------:R-:W-:Y:S01]  /*12680*/  STG.E.U8 desc[UR36][R16.64], R8 ;  /* 0x0000000810007986 */ /* 0x000fe2000c101124 */
[----:B------:R-:W-:Y:S05]  /*12690*/  EXIT ;  /* 0x000000000000794d */ /* 0x000fea0003800000 */
.L_x_2694:
        /* <DEDUP_REMOVED lines=17> */
.L_x_2701:
[----:B------:R-:W-:-:S04]  /*127b0*/  SHF.R.U32.HI R3, RZ, 0x18, R3 ;  /* 0x00000018ff037819 */ /* 0x000fc80000011603 */
[----:B------:R-:W-:-:S04]  /*127c0*/  LOP3.LUT R0, R0, 0x80, R3, 0xf8, !PT ;  /* 0x0000008000007812 */ /* 0x000fc800078ef803 */
[----:B------:R-:W-:-:S07]  /*127d0*/  PRMT R8, R0, 0x7610, R8 ;  /* 0x0000761000087816 */ /* 0x000fce0000000008 */
.L_x_2700:
[----:B------:R-:W-:Y:S05]  /*127e0*/  BSYNC.RECONVERGENT B0 ;  /* 0x0000000000007941 */ /* 0x000fea0003800200 */
.L_x_2699:
[----:B------:R-:W-:Y:S01]  /*127f0*/  STG.E.U8 desc[UR36][R16.64], R8 ;  /* 0x0000000810007986 */ /* 0x000fe2000c101124 */
[----:B------:R-:W-:Y:S05]  /*12800*/  EXIT ;  /* 0x000000000000794d */ /* 0x000fea0003800000 */
.L_x_2693:
[----:B------:R-:W-:-:S09]  /*12810*/  UISETP.NE.AND UP0, UPT, UR4, 0x1c, UPT ;  /* 0x0000001c0400788c */ /* 0x000fd2000bf05270 */
[----:B------:R-:W-:Y:S05]  /*12820*/  BRA.U !UP0, `(.L_x_2702) ;  /* 0x0000000108687547 */ /* 0x000fea000b800000 */
[----:B------:R-:W-:-:S09]  /*12830*/  UISETP.NE.AND UP0, UPT, UR4, 0x1d, UPT ;  /* 0x0000001d0400788c */ /* 0x000fd2000bf05270 */
[----:B------:R-:W-:Y:S05]  /*12840*/  BRA.U !UP0, `(.L_x_2703) ;  /* 0x0000000108487547 */ /* 0x000fea000b800000 */
[----:B------:R-:W-:-:S09]  /*12850*/  UISETP.NE.AND UP0, UPT, UR4, 0x2c, UPT ;  /* 0x0000002c0400788c */ /* 0x000fd2000bf05270 */
[----:B------:R-:W-:Y:S05]  /*12860*/  BRA.U UP0, `(.L_x_2685) ;  /* 0x0000000100c07547 */ /* 0x000fea000b800000 */
[----:B01---5:R-:W2:Y:S02]  /*12870*/  I2F.S8 R4, R19 ;  /* 0x0000001300047306 */ /* 0x023ea40000001400 */
[----:B--234-:R-:W-:-:S04]  /*12880*/  SHF.R.U32.HI R2, RZ, 0x17, R4 ;  /* 0x00000017ff027819 */ /* 0x01cfc80000011604 */
[----:B------:R-:W-:-:S04]  /*12890*/  LOP3.LUT R3, R2, 0xff, RZ, 0xc0, !PT ;  /* 0x000000ff02037812 */ /* 0x000fc800078ec0ff */
[----:B------:R-:W-:-:S13]  /*128a0*/  ISETP.NE.AND P1, PT, R3, 0xff, PT ;  /* 0x000000ff0300780c */ /* 0x000fda0003f25270 */
[--C-:B------:R-:W-:Y:S02]  /*128b0*/  @P1 SHF.R.U32.HI R0, RZ, 0x16, R4.reuse ;  /* 0x00000016ff001819 */ /* 0x100fe40000011604 */
[----:B------:R-:W-:Y:S01]  /*128c0*/  @P1 LOP3.LUT P0, RZ, R3, 0x3fffff, R4, 0xf8, !PT ;  /* 0x003fffff03ff1812 */ /* 0x000fe2000780f804 */
[----:B------:R-:W-:Y:S01]  /*128d0*/  IMAD.MOV.U32 R3, RZ, RZ, 0xff ;  /* 0x000000ffff037424 */ /* 0x000fe200078e00ff */
        /* <DEDUP_REMOVED lines=9> */
.L_x_2703:
[----:B-----5:R-:W-:-:S04]  /*12970*/  LOP3.LUT R19, R19, 0xffff, RZ, 0xc0, !PT ;  /* 0x0000ffff13137812 */ /* 0x020fc800078ec0ff */
[----:B------:R-:W-:-:S05]  /*12980*/  PRMT R19, R19, 0x8880, RZ ;  /* 0x0000888013137816 */ /* 0x000fca00000000ff */
[----:B0-234-:R-:W-:-:S05]  /*12990*/  IMAD.MOV.U32 R2, RZ, RZ, R19 ;  /* 0x000000ffff027224 */ /* 0x01dfca00078e0013 */
[----:B------:R-:W-:-:S05]  /*129a0*/  SHF.R.S32.HI R3, RZ, 0x1f, R2 ;  /* 0x0000001fff037819 */ /* 0x000fca0000011402 */
[----:B------:R-:W-:Y:S01]  /*129b0*/  STG.E.64 desc[UR36][R16.64], R2 ;  /* 0x0000000210007986 */ /* 0x000fe2000c101b24 */
[----:B------:R-:W-:Y:S05]  /*129c0*/  EXIT ;  /* 0x000000000000794d */ /* 0x000fea0003800000 */
.L_x_2702:
[----:B-----5:R-:W-:-:S04]  /*129d0*/  LOP3.LUT R19, R19, 0xffff, RZ, 0xc0, !PT ;  /* 0x0000ffff13137812 */ /* 0x020fc800078ec0ff */
[----:B0-234-:R-:W-:-:S05]  /*129e0*/  PRMT R3, R19, 0x8880, RZ ;  /* 0x0000888013037816 */ /* 0x01dfca00000000ff */
[----:B------:R-:W-:Y:S01]  /*129f0*/  STG.E desc[UR36][R16.64], R3 ;  /* 0x0000000310007986 */ /* 0x000fe2000c101924 */
[----:B------:R-:W-:Y:S05]  /*12a00*/  EXIT ;  /* 0x000000000000794d */ /* 0x000fea0003800000 */
.L_x_2692:
[----:B------:R-:W-:-:S09]  /*12a10*/  UISETP.GT.AND UP0, UPT, UR4, 0xe, UPT ;  /* 0x0000000e0400788c */ /* 0x000fd2000bf04270 */
[----:B------:R-:W-:Y:S05]  /*12a20*/  BRA.U UP0, `(.L_x_2704) ;  /* 0x0000000100387547 */ /* 0x000fea000b800000 */
[----:B------:R-:W-:-:S09]  /*12a30*/  UISETP.NE.AND UP0, UPT, UR4, 0xa, UPT ;  /* 0x0000000a0400788c */ /* 0x000fd2000bf05270 */
[----:B------:R-:W-:Y:S05]  /*12a40*/  BRA.U !UP0, `(.L_x_2705) ;  /* 0x0000000108187547 */ /* 0x000fea000b800000 */
[----:B------:R-:W-:-:S09]  /*12a50*/  UISETP.NE.AND UP0, UPT, UR4, 0xb, UPT ;  /* 0x0000000b0400788c */ /* 0x000fd2000bf05270 */
[----:B------:R-:W-:Y:S05]  /*12a60*/  BRA.U UP0, `(.L_x_2685) ;  /* 0x0000000100407547 */ /* 0x000fea000b800000 */
[----:B-----5:R-:W-:-:S04]  /*12a70*/  LOP3.LUT P0, RZ, R19, 0xff, RZ, 0xc0, !PT ;  /* 0x000000ff13ff7812 */ /* 0x020fc8000780c0ff */
[----:B0-234-:R-:W-:-:S05]  /*12a80*/  SEL R3, RZ, 0x1, !P0 ;  /* 0x00000001ff037807 */ /* 0x01dfca0004000000 */
[----:B------:R-:W-:Y:S01]  /*12a90*/  STG.E.U8 desc[UR36][R16.64], R3 ;  /* 0x0000000310007986 */ /* 0x000fe2000c101124 */
[----:B------:R-:W-:Y:S05]  /*12aa0*/  EXIT ;  /* 0x000000000000794d */ /* 0x000fea0003800000 */
.L_x_2705:
[----:B01---5:R-:W-:Y:S02]  /*12ab0*/  PRMT R4, R19, 0x8880, RZ ;  /* 0x0000888013047816 */ /* 0x023fe400000000ff */
[----:B------:R-:W-:Y:S02]  /*12ac0*/  CS2R R6, SRZ ;  /* 0x0000000000067805 */ /* 0x000fe4000001ff00 */
[----:B------:R-:W-:-:S06]  /*12ad0*/  PRMT R4, R4, 0x7710, RZ ;  /* 0x0000771004047816 */ /* 0x000fcc00000000ff */
[----:B------:R-:W0:Y:S02]  /*12ae0*/  I2F.F64.S16 R4, R4 ;  /* 0x0000000400047312 */ /* 0x000e240000101c00 */
[----:B0-----:R-:W-:Y:S01]  /*12af0*/  STG.E.128 desc[UR36][R16.64], R4 ;  /* 0x0000000410007986 */ /* 0x001fe2000c101d24 */
[----:B------:R-:W-:Y:S05]  /*12b00*/  EXIT ;  /* 0x000000000000794d */ /* 0x000fea0003800000 */
.L_x_2704:
[----:B------:R-:W-:-:S09]  /*12b10*/  UISETP.NE.AND UP0, UPT, UR4, 0xf, UPT ;  /* 0x0000000f0400788c */ /* 0x000fd2000bf05270 */
[----:B------:R-:W-:Y:S05]  /*12b20*/  BRA.U !UP0, `(.L_x_2706) ;  /* 0x0000000108e87547 */ /* 0x000fea000b800000 */
[----:B------:R-:W-:-:S09]  /*12b30*/  UISETP.NE.AND UP0, UPT, UR4, 0x17, UPT ;  /* 0x000000170400788c */ /* 0x000fd2000bf05270 */
[----:B------:R-:W-:Y:S05]  /*12b40*/  BRA.U !UP0, `(.L_x_2707) ;  /* 0x0000000108907547 */ /* 0x000fea000b800000 */
[----:B------:R-:W-:-:S09]  /*12b50*/  UISETP.NE.AND UP0, UPT, UR4, 0x18, UPT ;  /* 0x000000180400788c */ /* 0x000fd2000bf05270 */
[----:B------:R-:W-:Y:S05]  /*12b60*/  BRA.U !UP0, `(.L_x_2708) ;  /* 0x0000000108447547 */ /* 0x000fea000b800000 */
.L_x_2685:
[----:B------:R-:W-:Y:S01]  /*12b70*/  MOV R0, 0x0 ;  /* 0x0000000000007802 */ /* 0x000fe20000000f00 */
[----:B------:R-:W1:Y:S01]  /*12b80*/  LDCU.64 UR4, c[0x4][0x4e8] ;  /* 0x01009d00ff0477ac */ /* 0x000e620008000a00 */
[----:B------:R-:W-:Y:S02]  /*12b90*/  HFMA2 R13, -RZ, RZ, 0, 0 ;  /* 0x00000000ff0d7431 */ /* 0x000fe400000001ff */
[----:B------:R-:W-:Y:S01]  /*12ba0*/  IMAD.MOV.U32 R8, RZ, RZ, 0x65 ;  /* 0x00000065ff087424 */ /* 0x000fe200078e00ff */
[----:B0-2345:R0:W2:Y:S01]  /*12bb0*/  LDC.64 R2, c[0x4][R0] ;  /* 0x0100000000027b82 */ /* 0x03d0a20000000a00 */
[----:B------:R-:W3:Y:S01]  /*12bc0*/  LDCU.64 UR6, c[0x4][0x4f0] ;  /* 0x01009e00ff0677ac */ /* 0x000ee20008000a00 */
[----:B------:R-:W-:Y:S01]  /*12bd0*/  IMAD.MOV.U32 R12, RZ, RZ, 0x1 ;  /* 0x00000001ff0c7424 */ /* 0x000fe200078e00ff */
[----:B------:R-:W4:Y:S01]  /*12be0*/  LDCU.64 UR8, c[0x4][0x3b0] ;  /* 0x01007600ff0877ac */ /* 0x000f220008000a00 */
[----:B-1----:R-:W-:Y:S01]  /*12bf0*/  MOV R4, UR4 ;  /* 0x0000000400047c02 */ /* 0x002fe20008000f00 */
[----:B------:R-:W-:-:S02]  /*12c00*/  IMAD.U32 R5, RZ, RZ, UR5 ;  /* 0x00000005ff057e24 */ /* 0x000fc4000f8e00ff */
[----:B---3--:R-:W-:Y:S02]  /*12c10*/  IMAD.U32 R6, RZ, RZ, UR6 ;  /* 0x00000006ff067e24 */ /* 0x008fe4000f8e00ff */
[----:B------:R-:W-:Y:S01]  /*12c20*/  IMAD.U32 R7, RZ, RZ, UR7 ;  /* 0x00000007ff077e24 */ /* 0x000fe2000f8e00ff */
[----:B----4-:R-:W-:Y:S01]  /*12c30*/  MOV R10, UR8 ;  /* 0x00000008000a7c02 */ /* 0x010fe20008000f00 */
[----:B0-----:R-:W-:-:S07]  /*12c40*/  IMAD.U32 R11, RZ, RZ, UR9 ;  /* 0x00000009ff0b7e24 */ /* 0x001fce000f8e00ff */
[----:B------:R-:W-:-:S07]  /*12c50*/  LEPC R20, `(.L_x_2709) ;  /* 0x000000001014794e */ /* 0x000fce0000000000 */
[----:B--2---:R-:W-:Y:S05]  /*12c60*/  CALL.ABS.NOINC R2 ;  /* 0x0000000002007343 */ /* 0x004fea0003c00000 */
.L_x_2709:
[----:B------:R-:W-:Y:S05]  /*12c70*/  EXIT ;  /* 0x000000000000794d */ /* 0x000fea0003800000 */
.L_x_2708:
[----:B-----5:R-:W0:Y:S01]  /*12c80*/  I2F.S8 R19, R19 ;  /* 0x0000001300137306 */ /* 0x020e220000001400 */
[----:B------:R-:W-:Y:S01]  /*12c90*/  BSSY.RECONVERGENT B0, `(.L_x_2710) ;  /* 0x000000c000007945 */ /* 0x000fe20003800200 */
[----:B------:R-:W-:Y:S01]  /*12ca0*/  IMAD.MOV.U32 R0, RZ, RZ, 0x7f ;  /* 0x0000007fff007424 */ /* 0x000fe200078e00ff */
[----:B0-234-:R-:W-:Y:S02]  /*12cb0*/  LOP3.LUT R2, R19, 0x7fffffff, RZ, 0xc0, !PT ;  /* 0x7fffffff13027812 */ /* 0x01dfe400078ec0ff */
        /* <DEDUP_REMOVED lines=9> */
.L_x_2711:
[----:B------:R-:W-:Y:S05]  /*12d50*/  BSYNC.RECONVERGENT B0 ;  /* 0x0000000000007941 */ /* 0x000fea0003800200 */
.L_x_2710:
[----:B------:R-:W-:-:S05]  /*12d60*/  LOP3.LUT R3, R0, 0x80, R3, 0xf8, !PT ;  /* 0x0000008000037812 */ /* 0x000fca00078ef803 */
[----:B------:R-:W-:Y:S01]  /*12d70*/  STG.E.U8 desc[UR36][R16.64], R3 ;  /* 0x0000000310007986 */ /* 0x000fe2000c101124 */
[----:B------:R-:W-:Y:S05]  /*12d80*/  EXIT ;  /* 0x000000000000794d */ /* 0x000fea0003800000 */
.L_x_2707:
[----:B0-2345:R-:W0:Y:S01]  /*12d90*/  I2F.S8 R3, R19 ;  /* 0x0000001300037306 */ /* 0x03de220000001400 */
        /* <DEDUP_REMOVED lines=11> */
.L_x_2713:
[----:B------:R-:W-:Y:S01]  /*12e50*/  IMAD.MOV.U32 R0, RZ, RZ, 0x7f ;  /* 0x0000007fff007424 */ /* 0x000fe200078e00ff */
[----:B------:R-:W-:-:S04]  /*12e60*/  ISETP.GT.U32.AND P0, PT, R2, 0x7f800000, PT ;  /* 0x7f8000000200780c */ /* 0x000fc80003f04070 */
[----:B------:R-:W-:-:S09]  /*12e70*/  SEL R0, R0, 0x7c, P0 ;  /* 0x0000007c00007807 */ /* 0x000fd20000000000 */
.L_x_2714:
[----:B------:R-:W-:Y:S05]  /*12e80*/  BSYNC.RECONVERGENT B0 ;  /* 0x0000000000007941 */ /* 0x000fea0003800200 */
.L_x_2712:
[----:B------:R-:W-:-:S04]  /*12e90*/  SHF.R.U32.HI R3, RZ, 0x18, R3 ;  /* 0x00000018ff037819 */ /* 0x000fc80000011603 */
[----:B------:R-:W-:-:S05]  /*12ea0*/  LOP3.LUT R3, R0, 0x80, R3, 0xf8, !PT ;  /* 0x0000008000037812 */ /* 0x000fca00078ef803 */
[----:B------:R-:W-:Y:S01]  /*12eb0*/  STG.E.U8 desc[UR36][R16.64], R3 ;  /* 0x0000000310007986 */ /* 0x000fe2000c101124 */
[----:B------:R-:W-:Y:S05]  /*12ec0*/  EXIT ;  /* 0x000000000000794d */ /* 0x000fea0003800000 */
.L_x_2706:
[----:B-----5:R-:W0:Y:S02]  /*12ed0*/  I2F.S8 R0, R19 ;  /* 0x0000001300007306 */ /* 0x020e240000001400 */
[----:B0-----:R-:W-:-:S05]  /*12ee0*/  F2FP.BF16.F32.PACK_AB R0, RZ, R0 ;  /* 0x00000000ff00723e */ /* 0x001fca00000010ff */
[----:B------:R-:W-:Y:S01]  /*12ef0*/  STG.E.U16 desc[UR36][R16.64], R0 ;  /* 0x0000000010007986 */ /* 0x000fe2000c101524 */
[----:B------:R-:W-:Y:S05]  /*12f00*/  EXIT ;  /* 0x000000000000794d */ /* 0x000fea0003800000 */
.L_x_2715:
        /* <DEDUP_REMOVED lines=15> */
.L_x_41872:


//--------------------- .text._ZN2at6native27unrolled_elementwise_kernelIZZZNS0_28launch_masked_scatter_kernelERKNS_10TensorBaseES4_S4_S4_ENKUlvE_clEvENKUlvE8_clEvEUlbblE_St5arrayIPcLm4EELi4E23TrivialOffsetCalculatorILi3EjESB_ILi1EjENS0_6memory12LoadWithCastILi3EEENSE_13StoreWithCastILi1EEEEEviT_T0_T2_T3_T4_T5_ --------------------------
	.section	.text._ZN2at6native27unrolled_elementwise_kernelIZZZNS0_28launch_masked_scatter_kernelERKNS_10TensorBaseES4_S4_S4_ENKUlvE_clEvENKUlvE8_clEvEUlbblE_St5arrayIPcLm4EELi4E23TrivialOffsetCalculatorILi3EjESB_ILi1EjENS0_6memory12LoadWithCastILi3EEENSE_13StoreWithCastILi1EEEEEviT_T0_T2_T3_T4_T5_,"ax",@progbits
	.align	128
        .global         _ZN2at6native27unrolled_elementwise_kernelIZZZNS0_28launch_masked_scatter_kernelERKNS_10TensorBaseES4_S4_S4_ENKUlvE_clEvENKUlvE8_clEvEUlbblE_St5arrayIPcLm4EELi4E23TrivialOffsetCalculatorILi3EjESB_ILi1EjENS0_6memory12LoadWithCastILi3EEENSE_13StoreWithCastILi1EEEEEviT_T0_T2_T3_T4_T5_
        .type           _ZN2at6native27unrolled_elementwise_kernelIZZZNS0_28launch_masked_scatter_kernelERKNS_10TensorBaseES4_S4_S4_ENKUlvE_clEvENKUlvE8_clEvEUlbblE_St5arrayIPcLm4EELi4E23TrivialOffsetCalculatorILi3EjESB_ILi1EjENS0_6memory12LoadWithCastILi3EEENSE_13StoreWithCastILi1EEEEEviT_T0_T2_T3_T4_T5_,@function
        .size           _ZN2at6native27unrolled_elementwise_kernelIZZZNS0_28launch_masked_scatter_kernelERKNS_10TensorBaseES4_S4_S4_ENKUlvE_clEvENKUlvE8_clEvEUlbblE_St5arrayIPcLm4EELi4E23TrivialOffsetCalculatorILi3EjESB_ILi1EjENS0_6memory12LoadWithCastILi3EEENSE_13StoreWithCastILi1EEEEEviT_T0_T2_T3_T4_T5_,(.L_x_41873 - _ZN2at6native27unrolled_elementwise_kernelIZZZNS0_28launch_masked_scatter_kernelERKNS_10TensorBaseES4_S4_S4_ENKUlvE_clEvENKUlvE8_clEvEUlbblE_St5arrayIPcLm4EELi4E23TrivialOffsetCalculatorILi3EjESB_ILi1EjENS0_6memory12LoadWithCastILi3EEENSE_13StoreWithCastILi1EEEEEviT_T0_T2_T3_T4_T5_)
        .other          _ZN2at6native27unrolled_elementwise_kernelIZZZNS0_28launch_masked_scatter_kernelERKNS_10TensorBaseES4_S4_S4_ENKUlvE_clEvENKUlvE8_clEvEUlbblE_St5arrayIPcLm4EELi4E23TrivialOffsetCalculatorILi3EjESB_ILi1EjENS0_6memory12LoadWithCastILi3EEENSE_13StoreWithCastILi1EEEEEviT_T0_T2_T3_T4_T5_,@"STO_CUDA_ENTRY STV_DEFAULT"
_ZN2at6native27unrolled_elementwise_kernelIZZZNS0_28launch_masked_scatter_kernelERKNS_10TensorBaseES4_S4_S4_ENKUlvE_clEvENKUlvE8_clEvEUlbblE_St5arrayIPcLm4EELi4E23TrivialOffsetCalculatorILi3EjESB_ILi1EjENS0_6memory12LoadWithCastILi3EEENSE_13StoreWithCastILi1EEEEEviT_T0_T2_T3_T4_T5_:
.text._ZN2at6native27unrolled_elementwise_kernelIZZZNS0_28launch_masked_scatter_kernelERKNS_10TensorBaseES4_S4_S4_ENKUlvE_clEvENKUlvE8_clEvEUlbblE_St5arrayIPcLm4EELi4E23TrivialOffsetCalculatorILi3EjESB_ILi1EjENS0_6memory12LoadWithCastILi3EEENSE_13StoreWithCastILi1EEEEEviT_T0_T2_T3_T4_T5_:
        /* <DEDUP_REMOVED lines=37> */
.L_x_2722:
[----:B------:R-:W2:Y:S02]  /*0250*/  LDG.E.U8 R2, desc[UR36][R2.64] ;  /* 0x0000002402027981 */ /* 0x000ea4000c1e1100 */
[----:B--2---:R-:W-:Y:S01]  /*0260*/  ISETP.NE.AND P0, PT, R2, RZ, PT ;  /* 0x000000ff0200720c */ /* 0x004fe20003f05270 */
[----:B------:R-:W-:-:S12]  /*0270*/  BRA `(.L_x_2724) ;  /* 0x0000000800307947 */ /* 0x000fd80003800000 */
.L_x_2721:
        /* <DEDUP_REMOVED lines=10> */
.L_x_2726:
[----:B------:R-:W2:Y:S02]  /*0320*/  LDG.E R2, desc[UR36][R2.64] ;  /* 0x0000002402027981 */ /* 0x000ea4000c1e1900 */
[----:B--2---:R-:W-:Y:S01]  /*0330*/  ISETP.NE.AND P0, PT, R2, RZ, PT ;  /* 0x000000ff0200720c */ /* 0x004fe20003f05270 */
[----:B------:R-:W-:-:S12]  /*0340*/  BRA `(.L_x_2724) ;  /* 0x0000000400fc7947 */ /* 0x000fd80003800000 */
.L_x_2725:
[----:B------:R-:W2:Y:S02]  /*0350*/  LDG.E.U16 R2, desc[UR36][R2.64] ;  /* 0x0000002402027981 */ /* 0x000ea4000c1e1500 */
[----:B--2---:R-:W-:Y:S01]  /*0360*/  ISETP.NE.AND P0, PT, R2, RZ, PT ;  /* 0x000000ff0200720c */ /* 0x004fe20003f05270 */
[----:B------:R-:W-:-:S12]  /*0370*/  BRA `(.L_x_2724) ;  /* 0x0000000400f07947 */ /* 0x000fd80003800000 */
.L_x_2720:
        /* <DEDUP_REMOVED lines=9> */
.L_x_2728:
[----:B------:R-:W2:Y:S02]  /*0410*/  LDG.E.U16 R0, desc[UR36][R2.64] ;  /* 0x0000002402007981 */ /* 0x000ea4000c1e1500 */
[----:B--2---:R-:W-:-:S05]  /*0420*/  HADD2.F32 R0, -RZ, R0.H0_H0 ;  /* 0x20000000ff007230 */ /* 0x004fca0000004100 */
[----:B------:R-:W-:Y:S01]  /*0430*/  FSETP.NEU.FTZ.AND P0, PT, R0, RZ, PT ;  /* 0x000000ff0000720b */ /* 0x000fe20003f1d000 */
[----:B------:R-:W-:-:S12]  /*0440*/  BRA `(.L_x_2724) ;  /* 0x0000000400bc7947 */ /* 0x000fd80003800000 */
.L_x_2727:
        /* <DEDUP_REMOVED lines=11> */
.L_x_2730:
        /* <DEDUP_REMOVED lines=8> */
.L_x_2729:
[----:B------:R-:W2:Y:S02]  /*0580*/  LDG.E.64 R2, desc[UR36][R2.64] ;  /* 0x0000002402027981 */ /* 0x000ea4000c1e1b00 */
[----:B--2---:R-:W-:Y:S01]  /*0590*/  DSETP.NEU.AND P0, PT, R2, RZ, PT ;  /* 0x000000ff0200722a */ /* 0x004fe20003f0d000 */
[----:B------:R-:W-:-:S13]  /*05a0*/  BRA `(.L_x_2724) ;  /* 0x0000000400647947 */ /* 0x000fda0003800000 */
.L_x_2719:
        /* <DEDUP_REMOVED lines=11> */
.L_x_2733:
[----:B------:R-:W2:Y:S02]  /*0660*/  LDG.E.128 R4, desc[UR36][R2.64] ;  /* 0x0000002402047981 */ /* 0x000ea4000c1e1d00 */
[----:B--2---:R-:W-:-:S06]  /*0670*/  DSETP.NEU.AND P0, PT, R6, RZ, PT ;  /* 0x000000ff0600722a */ /* 0x004fcc0003f0d000 */
[----:B------:R-:W-:Y:S01]  /*0680*/  DSETP.NEU.OR P0, PT, R4, RZ, P0 ;  /* 0x000000ff0400722a */ /* 0x000fe2000070d400 */
[----:B------:R-:W-:-:S13]  /*0690*/  BRA `(.L_x_2724) ;  /* 0x0000000400287947 */ /* 0x000fda0003800000 */
.L_x_2732:
        /* <DEDUP_REMOVED lines=9> */
.L_x_2735:
        /* <DEDUP_REMOVED lines=9> */
[----:B------:R-:W-:Y:S01]  /*07c0*/  LOP3.LUT P0, RZ, R0, 0x7fffffff, RZ, 0xc0, !PT ;  /* 0x7fffffff00ff7812 */ /* 0x000fe2000780c0ff */
[----:B------:R-:W-:-:S12]  /*07d0*/  BRA `(.L_x_2724) ;  /* 0x0000000000d87947 */ /* 0x000fd80003800000 */
.L_x_2734:
[----:B------:R-:W2:Y:S02]  /*07e0*/  LDG.E.U16 R0, desc[UR36][R2.64] ;  /* 0x0000002402007981 */ /* 0x000ea4000c1e1500 */
[----:B--2---:R-:W-:-:S05]  /*07f0*/  IMAD.U32 R0, R0, 0x10000, RZ ;  /* 0x0001000000007824 */ /* 0x004fca00078e00ff */
[----:B------:R-:W-:Y:S01]  /*0800*/  FSETP.NEU.FTZ.AND P0, PT, R0, RZ, PT ;  /* 0x000000ff0000720b */ /* 0x000fe20003f1d000 */
[----:B------:R-:W-:-:S12]  /*0810*/  BRA `(.L_x_2724) ;  /* 0x0000000000c87947 */ /* 0x000fd80003800000 */
.L_x_2731:
        /* <DEDUP_REMOVED lines=11> */
.L_x_2738:
[----:B------:R-:W2:Y:S02]  /*08d0*/  LDG.E.U8 R2, desc[UR36][R2.64] ;  /* 0x0000002402027981 */ /* 0x000ea4000c1e1100 */
[----:B--2---:R-:W-:Y:S01]  /*08e0*/  ISETP.NE.AND P0, PT, R2, RZ, PT ;  /* 0x000000ff0200720c */ /* 0x004fe20003f05270 */
[----:B------:R-:W-:-:S12]  /*08f0*/  BRA `(.L_x_2724) ;  /* 0x0000000000907947 */ /* 0x000fd80003800000 */
.L_x_2737:
[----:B------:R-:W2:Y:S02]  /*0900*/  LDG.E.U8 R2, desc[UR36][R2.64] ;  /* 0x0000002402027981 */ /* 0x000ea4000c1e1100 */
[----:B--2---:R-:W-:Y:S01]  /*0910*/  ISETP.NE.AND P0, PT, R2, RZ, PT ;  /* 0x000000ff0200720c */ /* 0x004fe20003f05270 */
[----:B------:R-:W-:-:S12]  /*0920*/  BRA `(.L_x_2724) ;  /* 0x0000000000847947 */ /* 0x000fd80003800000 */
.L_x_2736:
[----:B------:R-:W-:-:S09]  /*0930*/  UISETP.NE.AND UP0, UPT, UR4, 0x1c, UPT ;  /* 0x0000001c0400788c */ /* 0x000fd2000bf05270 */
[----:B------:R-:W-:Y:S05]  /*0940*/  BRA.U !UP0, `(.L_x_2739) ;  /* 0x0000000108747547 */ /* 0x000fea000b800000 */
[----:B------:R-:W-:-:S09]  /*0950*/  UISETP.NE.AND UP0, UPT, UR4, 0x1d, UPT ;  /* 0x0000001d0400788c */ /* 0x000fd2000bf05270 */
[----:B------:R-:W-:Y:S05]  /*0960*/  BRA.U !UP0, `(.L_x_2740) ;  /* 0x00000001085c7547 */ /* 0x000fea000b800000 */
[----:B------:R-:W-:-:S09]  /*0970*/  UISETP.NE.AND UP0, UPT, UR4, 0x2c, UPT ;  /* 0x0000002c0400788c */ /* 0x000fd2000bf05270 */
[----:B------:R-:W-:Y:S05]  /*0980*/  BRA.U !UP0, `(.L_x_2741) ;  /* 0x0000000108487547 */ /* 0x000fea000b800000 */
.L_x_2723:
        /* <DEDUP_REMOVED lines=16> */
.L_x_2742:
[----:B------:R-:W-:Y:S01]  /*0a90*/  PLOP3.LUT P0, PT, PT, PT, PT, 0x8, 0x80 ;  /* 0x000000000080781c */ /* 0x000fe20003f0e170 */
[----:B------:R-:W-:-:S12]  /*0aa0*/  BRA `(.L_x_2724) ;  /* 0x0000000000247947 */ /* 0x000fd80003800000 */
.L_x_2741:
[----:B------:R-:W2:Y:S02]  /*0ab0*/  LDG.E.U8 R2, desc[UR36][R2.64] ;  /* 0x0000002402027981 */ /* 0x000ea4000c1e1100 */
[----:B--2---:R-:W-:Y:S01]  /*0ac0*/  ISETP.NE.AND P0, PT, R2, RZ, PT ;  /* 0x000000ff0200720c */ /* 0x004fe20003f05270 */
[----:B------:R-:W-:-:S12]  /*0ad0*/  BRA `(.L_x_2724) ;  /* 0x0000000000187947 */ /* 0x000fd80003800000 */
.L_x_2740:
[----:B------:R-:W2:Y:S02]  /*0ae0*/  LDG.E.64 R2, desc[UR36][R2.64] ;  /* 0x0000002402027981 */ /* 0x000ea4000c1e1b00 */
[----:B--2---:R-:W-:-:S04]  /*0af0*/  ISETP.NE.U32.AND P0, PT, R2, RZ, PT ;  /* 0x000000ff0200720c */ /* 0x004fc80003f05070 */
[----:B------:R-:W-:Y:S01]  /*0b00*/  ISETP.NE.AND.EX P0, PT, R3, RZ, PT, P0 ;  /* 0x000000ff0300720c */ /* 0x000fe20003f05300 */
[----:B------:R-:W-:-:S12]  /*0b10*/  BRA `(.L_x_2724) ;  /* 0x0000000000087947 */ /* 0x000fd80003800000 */
.L_x_2739:
[----:B------:R-:W2:Y:S02]  /*0b20*/  LDG.E R2, desc[UR36][R2.64] ;  /* 0x0000002402027981 */ /* 0x000ea4000c1e1900 */
[----:B--2---:R-:W-:-:S13]  /*0b30*/  ISETP.NE.AND P0, PT, R2, RZ, PT ;  /* 0x000000ff0200720c */ /* 0x004fda0003f05270 */
.L_x_2724:
[----:B------:R-:W-:Y:S05]  /*0b40*/  BSYNC.RECONVERGENT B6 ;  /* 0x0000000000067941 */ /* 0x000fea0003800200 */
.L_x_2718:
[----:B------:R-:W0:Y:S01]  /*0b50*/  LDC.64 R2, c[0x0][0x3a8] ;  /* 0x0000ea00ff027b82 */ /* 0x000e220000000a00 */
[----:B------:R-:W1:Y:S01]  /*0b60*/  LDCU UR5, c[0x0][0x3c4] ;  /* 0x00007880ff0577ac */ /* 0x000e620008000800 */
[----:B------:R-:W-:Y:S01]  /*0b70*/  BSSY.RECONVERGENT B6, `(.L_x_2743) ;  /* 0x00000b9000067945 */ /* 0x000fe20003800200 */
[----:B------:R-:W-:Y:S01]  /*0b80*/  SEL R18, RZ, 0x1, !P0 ;  /* 0x00000001ff127807 */ /* 0x000fe20004000000 */
        /* <DEDUP_REMOVED lines=18> */
.L_x_2747:
[----:B------:R-:W2:Y:S02]  /*0cb0*/  LDG.E.U8 R2, desc[UR36][R2.64] ;  /* 0x0000002402027981 */ /* 0x000ea4000c1e1100 */
[----:B--2---:R-:W-:-:S04]  /*0cc0*/  ISETP.NE.AND P0, PT, R2, RZ, PT ;  /* 0x000000ff0200720c */ /* 0x004fc80003f05270 */
[----:B------:R-:W-:Y:S01]  /*0cd0*/  P2R R17, PR, RZ, 0x1 ;  /* 0x00000001ff117803 */ /* 0x000fe20000000000 */
[----:B------:R-:W-:Y:S08]  /*0ce0*/  BRA `(.L_x_2749) ;  /* 0x0000000800847947 */ /* 0x000ff00003800000 */
.L_x_2746:
        /* <DEDUP_REMOVED lines=11> */
.L_x_2751:
[----:B------:R-:W2:Y:S02]  /*0da0*/  LDG.E R2, desc[UR36][R2.64] ;  /* 0x0000002402027981 */ /* 0x000ea4000c1e1900 */
[----:B--2---:R-:W-:-:S04]  /*0db0*/  ISETP.NE.AND P0, PT, R2, RZ, PT ;  /* 0x000000ff0200720c */ /* 0x004fc80003f05270 */
[----:B------:R-:W-:Y:S01]  /*0dc0*/  P2R R17, PR, RZ, 0x1 ;  /* 0x00000001ff117803 */ /* 0x000fe20000000000 */
[----:B------:R-:W-:Y:S08]  /*0dd0*/  BRA `(.L_x_2749) ;  /* 0x0000000800487947 */ /* 0x000ff00003800000 */
.L_x_2750:
[----:B------:R-:W2:Y:S02]  /*0de0*/  LDG.E.U16 R2, desc[UR36][R2.64] ;  /* 0x0000002402027981 */ /* 0x000ea4000c1e1500 */
[----:B--2---:R-:W-:-:S04]  /*0df0*/  ISETP.NE.AND P0, PT, R2, RZ, PT ;  /* 0x000000ff0200720c */ /* 0x004fc80003f05270 */
[----:B------:R-:W-:Y:S01]  /*0e00*/  P2R R17, PR, RZ, 0x1 ;  /* 0x00000001ff117803 */ /* 0x000fe20000000000 */
[----:B------:R-:W-:Y:S08]  /*0e10*/  BRA `(.L_x_2749) ;  /* 0x0000000800387947 */ /* 0x000ff00003800000 */
.L_x_2745:
        /* <DEDUP_REMOVED lines=10> */
.L_x_2753:
[----:B------:R-:W2:Y:S02]  /*0ec0*/  LDG.E.U16 R0, desc[UR36][R2.64] ;  /* 0x0000002402007981 */ /* 0x000ea4000c1e1500 */
[----:B--2---:R-:W-:-:S05]  /*0ed0*/  HADD2.F32 R0, -RZ, R0.H0_H0 ;  /* 0x20000000ff007230 */ /* 0x004fca0000004100 */
[----:B------:R-:W-:-:S04]  /*0ee0*/  FSETP.NEU.FTZ.AND P0, PT, R0, RZ, PT ;  /* 0x000000ff0000720b */ /* 0x000fc80003f1d000 */
[----:B------:R-:W-:Y:S01]  /*0ef0*/  P2R R17, PR, RZ, 0x1 ;  /* 0x00000001ff117803 */ /* 0x000fe20000000000 */
[----:B------:R-:W-:Y:S08]  /*0f00*/  BRA `(.L_x_2749) ;  /* 0x0000000400fc7947 */ /* 0x000ff00003800000 */
.L_x_2752:
        /* <DEDUP_REMOVED lines=12> */
.L_x_2755:
        /* <DEDUP_REMOVED lines=10> */
.L_x_2754:
[----:B------:R-:W2:Y:S02]  /*1070*/  LDG.E.64 R2, desc[UR36][R2.64] ;  /* 0x0000002402027981 */ /* 0x000ea4000c1e1b00 */
[----:B--2---:R-:W-:-:S06]  /*1080*/  DSETP.NEU.AND P0, PT, R2, RZ, PT ;  /* 0x000000ff0200722a */ /* 0x004fcc0003f0d000 */
[----:B------:R-:W-:Y:S01]  /*1090*/  P2R R17, PR, RZ, 0x1 ;  /* 0x00000001ff117803 */ /* 0x000fe20000000000 */
[----:B------:R-:W-:Y:S07]  /*10a0*/  BRA `(.L_x_2749) ;  /* 0x0000000400947947 */ /* 0x000fee0003800000 */
.L_x_2744:
        /* <DEDUP_REMOVED lines=12> */
.L_x_2758:
[----:B------:R-:W2:Y:S02]  /*1170*/  LDG.E.128 R4, desc[UR36][R2.64] ;  /* 0x0000002402047981 */ /* 0x000ea4000c1e1d00 */
[----:B--2---:R-:W-:-:S06]  /*1180*/  DSETP.NEU.AND P0, PT, R6, RZ, PT ;  /* 0x000000ff0600722a */ /* 0x004fcc0003f0d000 */
[----:B------:R-:W-:-:S06]  /*1190*/  DSETP.NEU.OR P0, PT, R4, RZ, P0 ;  /* 0x000000ff0400722a */ /* 0x000fcc000070d400 */
[----:B------:R-:W-:Y:S01]  /*11a0*/  P2R R17, PR, RZ, 0x1 ;  /* 0x00000001ff117803 */ /* 0x000fe20000000000 */
[----:B------:R-:W-:Y:S07]  /*11b0*/  BRA `(.L_x_2749) ;  /* 0x0000000400507947 */ /* 0x000fee0003800000 */
.L_x_2757:
        /* <DEDUP_REMOVED lines=10> */
.L_x_2760:
        /* <DEDUP_REMOVED lines=12> */
.L_x_2759:
[----:B------:R-:W2:Y:S02]  /*1320*/  LDG.E.U16 R0, desc[UR36][R2.64] ;  /* 0x0000002402007981 */ /* 0x000ea4000c1e1500 */
[----:B--2---:R-:W-:-:S05]  /*1330*/  IMAD.U32 R0, R0, 0x10000, RZ ;  /* 0x0001000000007824 */ /* 0x004fca00078e00ff */
[----:B------:R-:W-:-:S04]  /*1340*/  FSETP.NEU.FTZ.AND P0, PT, R0, RZ, PT ;  /* 0x000000ff0000720b */ /* 0x000fc80003f1d000 */
[----:B------:R-:W-:Y:S01]  /*1350*/  P2R R17, PR, RZ, 0x1 ;  /* 0x00000001ff117803 */ /* 0x000fe20000000000 */
[----:B------:R-:W-:Y:S08]  /*1360*/  BRA `(.L_x_2749) ;  /* 0x0000000000e47947 */ /* 0x000ff00003800000 */
.L_x_2756:
        /* <DEDUP_REMOVED lines=12> */
.L_x_2763:
[----:B------:R-:W2:Y:S02]  /*1430*/  LDG.E.U8 R2, desc[UR36][R2.64] ;  /* 0x0000002402027981 */ /* 0x000ea4000c1e1100 */
[----:B--2---:R-:W-:-:S04]  /*1440*/  ISETP.NE.AND P0, PT, R2, RZ, PT ;  /* 0x000000ff0200720c */ /* 0x004fc80003f05270 */
[----:B------:R-:W-:Y:S01]  /*1450*/  P2R R17, PR, RZ, 0x1 ;  /* 0x00000001ff117803 */ /* 0x000fe20000000000 */
[----:B------:R-:W-:Y:S08]  /*1460*/  BRA `(.L_x_2749) ;  /* 0x0000000000a47947 */ /* 0x000ff00003800000 */
.L_x_2762:
[----:B------:R-:W2:Y:S02]  /*1470*/  LDG.E.U8 R2, desc[UR36][R2.64] ;  /* 0x0000002402027981 */ /* 0x000ea4000c1e1100 */
[----:B--2---:R-:W-:-:S04]  /*1480*/  ISETP.NE.AND P0, PT, R2, RZ, PT ;  /* 0x000000ff0200720c */ /* 0x004fc80003f05270 */
[----:B------:R-:W-:Y:S01]  /*1490*/  P2R R17, PR, RZ, 0x1 ;  /* 0x00000001ff117803 */ /* 0x000fe20000000000 */
[----:B------:R-:W-:Y:S08]  /*14a0*/  BRA `(.L_x_2749) ;  /* 0x0000000000947947 */ /* 0x000ff00003800000 */
.L_x_2761:
[----:B------:R-:W-:-:S09]  /*14b0*/  UISETP.NE.AND UP0, UPT, UR4, 0x1c, UPT ;  /* 0x0000001c0400788c */ /* 0x000fd2000bf05270 */
[----:B------:R-:W-:Y:S05]  /*14c0*/  BRA.U !UP0, `(.L_x_2764) ;  /* 0x0000000108807547 */ /* 0x000fea000b800000 */
[----:B------:R-:W-:-:S09]  /*14d0*/  UISETP.NE.AND UP0, UPT, UR4, 0x1d, UPT ;  /* 0x0000001d0400788c */ /* 0x000fd2000bf05270 */
[----:B------:R-:W-:Y:S05]  /*14e0*/  BRA.U !UP0, `(.L_x_2765) ;  /* 0x0000000108647547 */ /* 0x000fea000b800000 */
[----:B------:R-:W-:-:S09]  /*14f0*/  UISETP.NE.AND UP0, UPT, UR4, 0x2c, UPT ;  /* 0x0000002c0400788c */ /* 0x000fd2000bf05270 */
[----:B------:R-:W-:Y:S05]  /*1500*/  BRA.U !UP0, `(.L_x_2766) ;  /* 0x00000001084c7547 */ /* 0x000fea000b800000 */
.L_x_2748:
        /* <DEDUP_REMOVED lines=16> */
.L_x_2767:
[----:B------:R-:W-:-:S04]  /*1610*/  PLOP3.LUT P0, PT, PT, PT, PT, 0x8, 0x80 ;  /* 0x000000000080781c */ /* 0x000fc80003f0e170 */
[----:B------:R-:W-:Y:S01]  /*1620*/  P2R R17, PR, RZ, 0x1 ;  /* 0x00000001ff117803 */ /* 0x000fe20000000000 */
[----:B------:R-:W-:Y:S08]  /*1630*/  BRA `(.L_x_2749) ;  /* 0x0000000000307947 */ /* 0x000ff00003800000 */
.L_x_2766:
[----:B------:R-:W2:Y:S02]  /*1640*/  LDG.E.U8 R2, desc[UR36][R2.64] ;  /* 0x0000002402027981 */ /* 0x000ea4000c1e1100 */
[----:B--2---:R-:W-:-:S04]  /*1650*/  ISETP.NE.AND P0, PT, R2, RZ, PT ;  /* 0x000000ff0200720c */ /* 0x004fc80003f05270 */
[----:B------:R-:W-:Y:S01]  /*1660*/  P2R R17, PR, RZ, 0x1 ;  /* 0x00000001ff117803 */ /* 0x000fe20000000000 */
[----:B------:R-:W-:Y:S08]  /*1670*/  BRA `(.L_x_2749) ;  /* 0x0000000000207947 */ /* 0x000ff00003800000 */
.L_x_2765:
[----:B------:R-:W2:Y:S02]  /*1680*/  LDG.E.64 R2, desc[UR36][R2.64] ;  /* 0x0000002402027981 */ /* 0x000ea4000c1e1b00 */
[----:B--2---:R-:W-:-:S04]  /*1690*/  ISETP.NE.U32.AND P0, PT, R2, RZ, PT ;  /* 0x000000ff0200720c */ /* 0x004fc80003f05070 */
[----:B------:R-:W-:-:S04]  /*16a0*/  ISETP.NE.AND.EX P0, PT, R3, RZ, PT, P0 ;  /* 0x000000ff0300720c */ /* 0x000fc80003f05300 */
[----:B------:R-:W-:Y:S01]  /*16b0*/  P2R R17, PR, RZ, 0x1 ;  /* 0x00000001ff117803 */ /* 0x000fe20000000000 */
[----:B------:R-:W-:Y:S08]  /*16c0*/  BRA `(.L_x_2749) ;  /* 0x00000000000c7947 */ /* 0x000ff00003800000 */
.L_x_2764:
[----:B------:R-:W2:Y:S02]  /*16d0*/  LDG.E R2, desc[UR36][R2.64] ;  /* 0x0000002402027981 */ /* 0x000ea4000c1e1900 */
[----:B--2---:R-:W-:-:S04]  /*16e0*/  ISETP.NE.AND P0, PT, R2, RZ, PT ;  /* 0x000000ff0200720c */ /* 0x004fc80003f05270 */
[----:B------:R-:W-:-:S09]  /*16f0*/  P2R R17, PR, RZ, 0x1 ;  /* 0x00000001ff117803 */ /* 0x000fd20000000000 */
.L_x_2749:
[----:B------:R-:W-:Y:S05]  /*1700*/  BSYNC.RECONVERGENT B6 ;  /* 0x0000000000067941 */ /* 0x000fea0003800200 */
.L_x_2743:
        /* <DEDUP_REMOVED lines=19> */
.L_x_2771:
[----:B------:R0:W5:Y:S01]  /*1840*/  LDG.E.U8 R28, desc[UR36][R2.64] ;  /* 0x00000024021c7981 */ /* 0x000162000c1e1100 */
[----:B------:R-:W-:Y:S01]  /*1850*/  IMAD.MOV.U32 R29, RZ, RZ, RZ ;  /* 0x000000ffff1d7224 */ /* 0x000fe200078e00ff */
[----:B------:R-:W-:Y:S06]  /*1860*/  BRA `(.L_x_2773) ;  /* 0x0000000c00407947 */ /* 0x000fec0003800000 */
.L_x_2770:
        /* <DEDUP_REMOVED lines=8> */
.L_x_2775:
[----:B------:R-:W2:Y:S02]  /*18f0*/  LDG.E R28, desc[UR36][R2.64] ;  /* 0x00000024021c7981 */ /* 0x000ea4000c1e1900 */
[----:B--2---:R-:W-:Y:S01]  /*1900*/  SHF.R.S32.HI R29, RZ, 0x1f, R28 ;  /* 0x0000001fff1d7819 */ /* 0x004fe2000001141c */
[----:B------:R-:W-:Y:S06]  /*1910*/  BRA `(.L_x_2773) ;  /* 0x0000000c00147947 */ /* 0x000fec0003800000 */
.L_x_2774:
[----:B------:R-:W2:Y:S02]  /*1920*/  LDG.E.S16 R28, desc[UR36][R2.64] ;  /* 0x00000024021c7981 */ /* 0x000ea4000c1e1700 */
[----:B--2---:R-:W-:Y:S01]  /*1930*/  SHF.R.S32.HI R29, RZ, 0x1f, R28 ;  /* 0x0000001fff1d7819 */ /* 0x004fe2000001141c */
[----:B------:R-:W-:Y:S06]  /*1940*/  BRA `(.L_x_2773) ;  /* 0x0000000c00087947 */ /* 0x000fec0003800000 */
.L_x_2769:
        /* <DEDUP_REMOVED lines=9> */
.L_x_2777:
[----:B------:R-:W2:Y:S02]  /*19e0*/  LDG.E.U16 R2, desc[UR36][R2.64] ;  /* 0x0000002402027981 */ /* 0x000ea4000c1e1500 */
[----:B--2---:R-:W-:-:S06]  /*19f0*/  HADD2.F32 R28, -RZ, R2.H0_H0 ;  /* 0x20000002ff1c7230 */ /* 0x004fcc0000004100 */
[----:B------:R-:W0:Y:S01]  /*1a00*/  F2I.S64.TRUNC R28, R28 ;  /* 0x0000001c001c7311 */ /* 0x000e22000020d900 */
[----:B------:R-:W-:Y:S05]  /*1a10*/  BRA `(.L_x_2773) ;  /* 0x0000000800d47947 */ /* 0x000fea0003800000 */
.L_x_2776:
[----:B------:R-:W-:-:S09]  /*1a20*/  UISETP.NE.AND UP0, UPT, UR4, 0x7, UPT ;  /* 0x000000070400788c */ /* 0x000fd2000bf05270 */
[----:B------:R-:W-:Y:S05]  /*1a30*/  BRA.U !UP0, `(.L_x_2778) ;  /* 0x00000001082c7547 */ /* 0x000fea000b800000 */
[----:B------:R-:W-:-:S09]  /*1a40*/  UISETP.NE.AND UP0, UPT, UR4, 0x8, UPT ;  /* 0x000000080400788c */ /* 0x000fd2000bf05270 */
[----:B------:R-:W-:Y:S05]  /*1a50*/  BRA.U !UP0, `(.L_x_2779) ;  /* 0x0000000108147547 */ /* 0x000fea000b800000 */
[----:B------:R-:W-:-:S09]  /*1a60*/  UISETP.NE.AND UP0, UPT, UR4, 0x9, UPT ;  /* 0x000000090400788c */ /* 0x000fd2000bf05270 */
[----:B------:R-:W-:Y:S05]  /*1a70*/  BRA.U UP0, `(.L_x_2772) ;  /* 0x0000000900387547 */ /* 0x000fea000b800000 */
[----:B------:R-:W2:Y:S02]  /*1a80*/  LDG.E R2, desc[UR36][R2.64] ;  /* 0x0000002402027981 */ /* 0x000ea4000c1e1900 */
[----:B--2---:R2:W3:Y:S01]  /*1a90*/  F2I.S64.TRUNC R28, R2 ;  /* 0x00000002001c7311 */ /* 0x0044e2000020d900 */
[----:B------:R-:W-:Y:S05]  /*1aa0*/  BRA `(.L_x_2773) ;  /* 0x0000000800b07947 */ /* 0x000fea0003800000 */
.L_x_2779:
[----:B------:R-:W2:Y:S02]  /*1ab0*/  LDG.E.U16 R2, desc[UR36][R2.64] ;  /* 0x0000002402027981 */ /* 0x000ea4000c1e1500 */
[----:B--2---:R-:W-:-:S06]  /*1ac0*/  HADD2.F32 R28, -RZ, R2.H0_H0 ;  /* 0x20000002ff1c7230 */ /* 0x004fcc0000004100 */
[----:B------:R-:W4:Y:S01]  /*1ad0*/  F2I.S64.TRUNC R28, R28 ;  /* 0x0000001c001c7311 */ /* 0x000f22000020d900 */
[----:B------:R-:W-:Y:S05]  /*1ae0*/  BRA `(.L_x_2773) ;  /* 0x0000000800a07947 */ /* 0x000fea0003800000 */
.L_x_2778:
[----:B------:R-:W2:Y:S02]  /*1af0*/  LDG.E.64 R2, desc[UR36][R2.64] ;  /* 0x0000002402027981 */ /* 0x000ea4000c1e1b00 */
[----:B--2---:R0:W1:Y:S01]  /*1b00*/  F2I.S64.F64.TRUNC R28, R2 ;  /* 0x00000002001c7311 */ /* 0x004062000030d900 */
[----:B------:R-:W-:Y:S05]  /*1b10*/  BRA `(.L_x_2773) ;  /* 0x0000000800947947 */ /* 0x000fea0003800000 */
.L_x_2768:
        /* <DEDUP_REMOVED lines=13> */
.L_x_2782:
[----:B------:R-:W2:Y:S02]  /*1bf0*/  LDG.E.64 R2, desc[UR36][R2.64] ;  /* 0x0000002402027981 */ /* 0x000ea4000c1e1b00 */
[----:B--2---:R0:W1:Y:S01]  /*1c00*/  F2I.S64.F64.TRUNC R28, R2 ;  /* 0x00000002001c7311 */ /* 0x004062000030d900 */
[----:B------:R-:W-:Y:S05]  /*1c10*/  BRA `(.L_x_2773) ;  /* 0x0000000800547947 */ /* 0x000fea0003800000 */
.L_x_2781:
        /* <DEDUP_REMOVED lines=26> */
.L_x_2784:
        /* <DEDUP_REMOVED lines=11> */
[----:B------:R0:W1:Y:S01]  /*1e70*/  F2I.S64.TRUNC R28, R0 ;  /* 0x00000000001c7311 */ /* 0x000062000020d900 */
[----:B------:R-:W-:Y:S05]  /*1e80*/  BRA `(.L_x_2773) ;  /* 0x0000000400b87947 */ /* 0x000fea0003800000 */
.L_x_2783:
[----:B------:R-:W2:Y:S02]  /*1e90*/  LDG.E.U16 R28, desc[UR36][R2.64] ;  /* 0x00000024021c7981 */ /* 0x000ea4000c1e1500 */
[----:B--2---:R-:W-:-:S06]  /*1ea0*/  IMAD.U32 R28, R28, 0x10000, RZ ;  /* 0x000100001c1c7824 */ /* 0x004fcc00078e00ff */
[----:B------:R-:W0:Y:S01]  /*1eb0*/  F2I.S64.TRUNC R28, R28 ;  /* 0x0000001c001c7311 */ /* 0x000e22000020d900 */
[----:B------:R-:W-:Y:S05]  /*1ec0*/  BRA `(.L_x_2773) ;  /* 0x0000000400a87947 */ /* 0x000fea0003800000 */
.L_x_2780:
        /* <DEDUP_REMOVED lines=11> */
.L_x_2787:
        /* <DEDUP_REMOVED lines=21> */
.L_x_2791:
[----:B------:R-:W-:Y:S05]  /*20d0*/  BSYNC.RECONVERGENT B1 ;  /* 0x0000000000017941 */ /* 0x000fea0003800200 */
.L_x_2790:
[----:B------:R-:W-:Y:S01]  /*20e0*/  IMAD.SHL.U32 R0, R0, 0x100000, RZ ;  /* 0x0010000000007824 */ /* 0x000fe200078e00ff */
[----:B------:R-:W-:-:S04]  /*20f0*/  LEA R2, R2, 0x3b800000, 0x17 ;  /* 0x3b80000002027811 */ /* 0x000fc800078eb8ff */
[----:B------:R-:W-:-:S07]  /*2100*/  LOP3.LUT R28, R2, R0, R7, 0xfe, !PT ;  /* 0x00000000021c7212 */ /* 0x000fce00078efe07 */
.L_x_2789:
[----:B------:R-:W-:Y:S05]  /*2110*/  BSYNC.RECONVERGENT B0 ;  /* 0x0000000000007941 */ /* 0x000fea0003800200 */
.L_x_2788:
[----:B------:R-:W0:Y:S01]  /*2120*/  F2I.S64.TRUNC R28, R28 ;  /* 0x0000001c001c7311 */ /* 0x000e22000020d900 */
[----:B------:R-:W-:Y:S05]  /*2130*/  BRA `(.L_x_2773) ;  /* 0x00000004000c7947 */ /* 0x000fea0003800000 */
.L_x_2786:
        /* <DEDUP_REMOVED lines=21> */
.L_x_2795:
[----:B------:R-:W-:Y:S05]  /*2290*/  BSYNC.RECONVERGENT B1 ;  /* 0x0000000000017941 */ /* 0x000fea0003800200 */
.L_x_2794:
[----:B------:R-:W-:Y:S01]  /*22a0*/  IMAD.SHL.U32 R0, R0, 0x200000, RZ ;  /* 0x0020000000007824 */ /* 0x000fe200078e00ff */
[----:B------:R-:W-:-:S04]  /*22b0*/  LEA R2, R2, 0x37800000, 0x17 ;  /* 0x3780000002027811 */ /* 0x000fc800078eb8ff */
[----:B------:R-:W-:-:S07]  /*22c0*/  LOP3.LUT R28, R2, R0, R7, 0xfe, !PT ;  /* 0x00000000021c7212 */ /* 0x000fce00078efe07 */
.L_x_2793:
[----:B------:R-:W-:Y:S05]  /*22d0*/  BSYNC.RECONVERGENT B0 ;  /* 0x0000000000007941 */ /* 0x000fea0003800200 */
.L_x_2792:
[----:B------:R-:W0:Y:S01]  /*22e0*/  F2I.S64.TRUNC R28, R28 ;  /* 0x0000001c001c7311 */ /* 0x000e22000020d900 */
[----:B------:R-:W-:Y:S05]  /*22f0*/  BRA `(.L_x_2773) ;  /* 0x00000000009c7947 */ /* 0x000fea0003800000 */
.L_x_2785:
[----:B------:R-:W-:-:S09]  /*2300*/  UISETP.NE.AND UP0, UPT, UR4, 0x1c, UPT ;  /* 0x0000001c0400788c */ /* 0x000fd2000bf05270 */
[----:B------:R-:W-:Y:S05]  /*2310*/  BRA.U !UP0, `(.L_x_2796) ;  /* 0x00000001088c7547 */ /* 0x000fea000b800000 */
[----:B------:R-:W-:-:S09]  /*2320*/  UISETP.NE.AND UP0, UPT, UR4, 0x1d, UPT ;  /* 0x0000001d0400788c */ /* 0x000fd2000bf05270 */
[----:B------:R-:W-:Y:S05]  /*2330*/  BRA.U !UP0, `(.L_x_2797) ;  /* 0x00000001087c7547 */ /* 0x000fea000b800000 */
[----:B------:R-:W-:-:S09]  /*2340*/  UISETP.NE.AND UP0, UPT, UR4, 0x2c, UPT ;  /* 0x0000002c0400788c */ /* 0x000fd2000bf05270 */
[----:B------:R-:W-:Y:S05]  /*2350*/  BRA.U !UP0, `(.L_x_2798) ;  /* 0x0000000108487547 */ /* 0x000fea000b800000 */
.L_x_2772:
        /* <DEDUP_REMOVED lines=16> */
.L_x_2799:
[----:B------:R-:W-:Y:S01]  /*2460*/  CS2R R28, SRZ ;  /* 0x00000000001c7805 */ /* 0x000fe2000001ff00 */
[----:B------:R-:W-:Y:S06]  /*2470*/  BRA `(.L_x_2773) ;  /* 0x00000000003c7947 */ /* 0x000fec0003800000 */
.L_x_2798:
        /* <DEDUP_REMOVED lines=8> */
.L_x_2801:
[----:B------:R-:W-:Y:S05]  /*2500*/  BSYNC.RECONVERGENT B0 ;  /* 0x0000000000007941 */ /* 0x000fea0003800200 */
.L_x_2800:
[----:B------:R-:W0:Y:S01]  /*2510*/  F2I.S64.TRUNC R28, R28 ;  /* 0x0000001c001c7311 */ /* 0x000e22000020d900 */
[----:B------:R-:W-:Y:S05]  /*2520*/  BRA `(.L_x_2773) ;  /* 0x0000000000107947 */ /* 0x000fea0003800000 */
.L_x_2797:
[----:B------:R0:W5:Y:S01]  /*2530*/  LDG.E.64 R28, desc[UR36][R2.64] ;  /* 0x00000024021c7981 */ /* 0x000162000c1e1b00 */
[----:B------:R-:W-:Y:S05]  /*2540*/  BRA `(.L_x_2773) ;  /* 0x0000000000087947 */ /* 0x000fea0003800000 */
.L_x_2796:
[----:B------:R0:W5:Y:S01]  /*2550*/  LDG.E R28, desc[UR36][R2.64] ;  /* 0x00000024021c7981 */ /* 0x000162000c1e1900 */
[----:B------:R-:W-:-:S07]  /*2560*/  IMAD.MOV.U32 R29, RZ, RZ, RZ ;  /* 0x000000ffff1d7224 */ /* 0x000fce00078e00ff */
.L_x_2773:
[----:B------:R-:W-:Y:S01]  /*2570*/  ISETP.NE.AND P0, PT, R17, RZ, PT ;  /* 0x000000ff1100720c */ /* 0x000fe20003f05270 */
[----:B------:R-:W-:-:S03]  /*2580*/  VIADD R25, R19, 0x80 ;  /* 0x0000008013197836 */ /* 0x000fc60000000000 */
[----:B------:R-:W-:-:S04]  /*2590*/  PLOP3.LUT P0, PT, P0, PT, PT, 0x8, 0x80 ;  /* 0x000000000080781c */ /* 0x000fc8000070e170 */
[----:B------:R-:W-:-:S09]  /*25a0*/  P2R R23, PR, RZ, 0x1 ;  /* 0x00000001ff177803 */ /* 0x000fd20000000000 */
.L_x_2717:
[----:B------:R-:W-:Y:S05]  /*25b0*/  BSYNC.RECONVERGENT B7 ;  /* 0x0000000000077941 */ /* 0x000fea0003800200 */
.L_x_2716:
[----:B------:R-:W-:Y:S01]  /*25c0*/  ISETP.GE.AND P0, PT, R25, R22, PT ;  /* 0x000000161900720c */ /* 0x000fe20003f06270 */
[----:B------:R-:W-:Y:S01]  /*25d0*/  BSSY.RECONVERGENT B7, `(.L_x_2802) ;  /* 0x0000251000077945 */ /* 0x000fe20003800200 */
[----:B------:R-:W-:Y:S02]  /*25e0*/  PLOP3.LUT P1, PT, PT, PT, PT, 0x80, 0x8 ;  /* 0x000000000008781c */ /* 0x000fe40003f2f070 */
[----:B------:R-:W-:Y:S02]  /*25f0*/  CS2R R30, SRZ ;  /* 0x00000000001e7805 */ /* 0x000fe4000001ff00 */
[----:B------:R-:W-:Y:S02]  /*2600*/  PRMT R16, RZ, 0x7610, R16 ;  /* 0x00007610ff107816 */ /* 0x000fe40000000010 */
[----:B------:R-:W-:-:S05]  /*2610*/  P2R R17, PR, RZ, 0x2 ;  /* 0x00000002ff117803 */ /* 0x000fca0000000000 */
[----:B------:R-:W-:Y:S05]  /*2620*/  @P0 BRA `(.L_x_2803) ;  /* 0x00000024002c0947 */ /* 0x000fea0003800000 */
[----:B0-----:R-:W0:Y:S01]  /*2630*/  LDC.64 R4, c[0x0][0x3a0] ;  /* 0x0000e800ff047b82 */ /* 0x001e220000000a00 */
[----:B------:R-:W3:Y:S01]  /*2640*/  LDCU UR5, c[0x0][0x3c0] ;  /* 0x00007800ff0577ac */ /* 0x000ee20008000800 */
[----:B-12---:R-:W-:Y:S01]  /*2650*/  IMAD R2, R24, 0x200, R25 ;  /* 0x0000020018027824 */ /* 0x006fe200078e0219 */
[----:B------:R-:W-:Y:S01]  /*2660*/  BSSY.RECONVERGENT B6, `(.L_x_2804) ;  /* 0x00000a1000067945 */ /* 0x000fe20003800200 */
[----:B------:R-:W-:-:S04]  /*2670*/  UPRMT UR4, UR39, 0x9910, URZ ;  /* 0x0000991027047896 */ /* 0x000fc800080000ff */
[----:B------:R-:W-:Y:S01]  /*2680*/  UISETP.GT.AND UP0, UPT, UR4, 0x9, UPT ;  /* 0x000000090400788c */ /* 0x000fe2000bf04270 */
[----:B---3--:R-:W-:-:S05]  /*2690*/  IMAD R3, R2, UR5, RZ ;  /* 0x0000000502037c24 */ /* 0x008fca000f8e02ff */
        /* <DEDUP_REMOVED lines=14> */
.L_x_2808:
[----:B------:R-:W2:Y:S02]  /*2780*/  LDG.E.U8 R4, desc[UR36][R4.64] ;  /* 0x0000002404047981 */ /* 0x000ea4000c1e1100 */
[----:B--2---:R-:W-:Y:S01]  /*2790*/  ISETP.NE.AND P0, PT, R4, RZ, PT ;  /* 0x000000ff0400720c */ /* 0x004fe20003f05270 */
[----:B------:R-:W-:-:S12]  /*27a0*/  BRA `(.L_x_2810) ;  /* 0x0000000800307947 */ /* 0x000fd80003800000 */
.L_x_2807:
        /* <DEDUP_REMOVED lines=10> */
.L_x_2812:
[----:B------:R-:W2:Y:S02]  /*2850*/  LDG.E R4, desc[UR36][R4.64] ;  /* 0x0000002404047981 */ /* 0x000ea4000c1e1900 */
[----:B--2---:R-:W-:Y:S01]  /*2860*/  ISETP.NE.AND P0, PT, R4, RZ, PT ;  /* 0x000000ff0400720c */ /* 0x004fe20003f05270 */
[----:B------:R-:W-:-:S12]  /*2870*/  BRA `(.L_x_2810) ;  /* 0x0000000400fc7947 */ /* 0x000fd80003800000 */
.L_x_2811:
[----:B------:R-:W2:Y:S02]  /*2880*/  LDG.E.U16 R4, desc[UR36][R4.64] ;  /* 0x0000002404047981 */ /* 0x000ea4000c1e1500 */
[----:B--2---:R-:W-:Y:S01]  /*2890*/  ISETP.NE.AND P0, PT, R4, RZ, PT ;  /* 0x000000ff0400720c */ /* 0x004fe20003f05270 */
[----:B------:R-:W-:-:S12]  /*28a0*/  BRA `(.L_x_2810) ;  /* 0x0000000400f07947 */ /* 0x000fd80003800000 */
.L_x_2806:
        /* <DEDUP_REMOVED lines=9> */
.L_x_2814:
[----:B------:R-:W2:Y:S02]  /*2940*/  LDG.E.U16 R0, desc[UR36][R4.64] ;  /* 0x0000002404007981 */ /* 0x000ea4000c1e1500 */
[----:B--2---:R-:W-:-:S05]  /*2950*/  HADD2.F32 R0, -RZ, R0.H0_H0 ;  /* 0x20000000ff007230 */ /* 0x004fca0000004100 */
[----:B------:R-:W-:Y:S01]  /*2960*/  FSETP.NEU.FTZ.AND P0, PT, R0, RZ, PT ;  /* 0x000000ff0000720b */ /* 0x000fe20003f1d000 */
[----:B------:R-:W-:-:S12]  /*2970*/  BRA `(.L_x_2810) ;  /* 0x0000000400bc7947 */ /* 0x000fd80003800000 */
.L_x_2813:
        /* <DEDUP_REMOVED lines=11> */
.L_x_2816:
        /* <DEDUP_REMOVED lines=8> */
.L_x_2815:
[----:B------:R-:W2:Y:S02]  /*2ab0*/  LDG.E.64 R4, desc[UR36][R4.64] ;  /* 0x0000002404047981 */ /* 0x000ea4000c1e1b00 */
[----:B--2---:R-:W-:Y:S01]  /*2ac0*/  DSETP.NEU.AND P0, PT, R4, RZ, PT ;  /* 0x000000ff0400722a */ /* 0x004fe20003f0d000 */
[----:B------:R-:W-:-:S13]  /*2ad0*/  BRA `(.L_x_2810) ;  /* 0x0000000400647947 */ /* 0x000fda0003800000 */
.L_x_2805:
        /* <DEDUP_REMOVED lines=11> */
.L_x_2819:
[----:B------:R-:W2:Y:S02]  /*2b90*/  LDG.E.128 R4, desc[UR36][R4.64] ;  /* 0x0000002404047981 */ /* 0x000ea4000c1e1d00 */
[----:B--2---:R-:W-:-:S06]  /*2ba0*/  DSETP.NEU.AND P0, PT, R6, RZ, PT ;  /* 0x000000ff0600722a */ /* 0x004fcc0003f0d000 */
[----:B------:R-:W-:Y:S01]  /*2bb0*/  DSETP.NEU.OR P0, PT, R4, RZ, P0 ;  /* 0x000000ff0400722a */ /* 0x000fe2000070d400 */
[----:B------:R-:W-:-:S13]  /*2bc0*/  BRA `(.L_x_2810) ;  /* 0x0000000400287947 */ /* 0x000fda0003800000 */
.L_x_2818:
        /* <DEDUP_REMOVED lines=9> */
.L_x_2821:
        /* <DEDUP_REMOVED lines=11> */
.L_x_2820:
[----:B------:R-:W2:Y:S02]  /*2d10*/  LDG.E.U16 R0, desc[UR36][R4.64] ;  /* 0x0000002404007981 */ /* 0x000ea4000c1e1500 */
[----:B--2---:R-:W-:-:S05]  /*2d20*/  IMAD.U32 R0, R0, 0x10000, RZ ;  /* 0x0001000000007824 */ /* 0x004fca00078e00ff */
[----:B------:R-:W-:Y:S01]  /*2d30*/  FSETP.NEU.FTZ.AND P0, PT, R0, RZ, PT ;  /* 0x000000ff0000720b */ /* 0x000fe20003f1d000 */
[----:B------:R-:W-:-:S12]  /*2d40*/  BRA `(.L_x_2810) ;  /* 0x0000000000c87947 */ /* 0x000fd80003800000 */
.L_x_2817:
        /* <DEDUP_REMOVED lines=11> */
.L_x_2824:
[----:B------:R-:W2:Y:S02]  /*2e00*/  LDG.E.U8 R4, desc[UR36][R4.64] ;  /* 0x0000002404047981 */ /* 0x000ea4000c1e1100 */
[----:B--2---:R-:W-:Y:S01]  /*2e10*/  ISETP.NE.AND P0, PT, R4, RZ, PT ;  /* 0x000000ff0400720c */ /* 0x004fe20003f05270 */
[----:B------:R-:W-:-:S12]  /*2e20*/  BRA `(.L_x_2810) ;  /* 0x0000000000907947 */ /* 0x000fd80003800000 */
.L_x_2823:
[----:B------:R-:W2:Y:S02]  /*2e30*/  LDG.E.U8 R4, desc[UR36][R4.64] ;  /* 0x0000002404047981 */ /* 0x000ea4000c1e1100 */
[----:B--2---:R-:W-:Y:S01]  /*2e40*/  ISETP.NE.AND P0, PT, R4, RZ, PT ;  /* 0x000000ff0400720c */ /* 0x004fe20003f05270 */
[----:B------:R-:W-:-:S12]  /*2e50*/  BRA `(.L_x_2810) ;  /* 0x0000000000847947 */ /* 0x000fd80003800000 */
.L_x_2822:
        /* <DEDUP_REMOVED lines=9> */
.L_x_2809:
        /* <DEDUP_REMOVED lines=15> */
[----:B--2-45:R-:W-:Y:S05]  /*2fe0*/  CALL.ABS.NOINC R14 ;  /* 0x000000000e007343 */ /* 0x034fea0003c00000 */
.L_x_2827:
[----:B------:R-:W-:Y:S01]  /*2ff0*/  PLOP3.LUT P0, PT, PT, PT, PT, 0x8, 0x80 ;  /* 0x000000000080781c */ /* 0x000fe20003f0e170 */
[----:B------:R-:W-:-:S12]  /*3000*/  BRA `(.L_x_2810) ;  /* 0x0000000000187947 */ /* 0x000fd80003800000 */
.L_x_2826:
[----:B------:R-:W2:Y:S02]  /*3010*/  LDG.E.64 R4, desc[UR36][R4.64] ;  /* 0x0000002404047981 */ /* 0x000ea4000c1e1b00 */
[----:B--2---:R-:W-:-:S04]  /*3020*/  ISETP.NE.U32.AND P0, PT, R4, RZ, PT ;  /* 0x000000ff0400720c */ /* 0x004fc80003f05070 */
[----:B------:R-:W-:Y:S01]  /*3030*/  ISETP.NE.AND.EX P0, PT, R5, RZ, PT, P0 ;  /* 0x000000ff0500720c */ /* 0x000fe20003f05300 */
[----:B------:R-:W-:-:S12]  /*3040*/  BRA `(.L_x_2810) ;  /* 0x0000000000087947 */ /* 0x000fd80003800000 */
.L_x_2825:
[----:B------:R-:W2:Y:S02]  /*3050*/  LDG.E R4, desc[UR36][R4.64] ;  /* 0x0000002404047981 */ /* 0x000ea4000c1e1900 */
[----:B--2---:R-:W-:-:S13]  /*3060*/  ISETP.NE.AND P0, PT, R4, RZ, PT ;  /* 0x000000ff0400720c */ /* 0x004fda0003f05270 */
.L_x_2810:
[----:B------:R-:W-:Y:S05]  /*3070*/  BSYNC.RECONVERGENT B6 ;  /* 0x0000000000067941 */ /* 0x000fea0003800200 */
.L_x_2804:
        /* <DEDUP_REMOVED lines=22> */
.L_x_2832:
[----:B------:R-:W2:Y:S02]  /*31e0*/  LDG.E.U8 R4, desc[UR36][R4.64] ;  /* 0x0000002404047981 */ /* 0x000ea4000c1e1100 */
[----:B--2---:R-:W-:-:S04]  /*31f0*/  ISETP.NE.AND P0, PT, R4, RZ, PT ;  /* 0x000000ff0400720c */ /* 0x004fc80003f05270 */
[----:B------:R-:W-:Y:S01]  /*3200*/  P2R R17, PR, RZ, 0x1 ;  /* 0x00000001ff117803 */ /* 0x000fe20000000000 */
[----:B------:R-:W-:Y:S08]  /*3210*/  BRA `(.L_x_2834) ;  /* 0x0000000800847947 */ /* 0x000ff00003800000 */
.L_x_2831:
        /* <DEDUP_REMOVED lines=11> */
.L_x_2836:
[----:B------:R-:W2:Y:S02]  /*32d0*/  LDG.E R4, desc[UR36][R4.64] ;  /* 0x0000002404047981 */ /* 0x000ea4000c1e1900 */
[----:B--2---:R-:W-:-:S04]  /*32e0*/  ISETP.NE.AND P0, PT, R4, RZ, PT ;  /* 0x000000ff0400720c */ /* 0x004fc80003f05270 */
[----:B------:R-:W-:Y:S01]  /*32f0*/  P2R R17, PR, RZ, 0x1 ;  /* 0x00000001ff117803 */ /* 0x000fe20000000000 */
[----:B------:R-:W-:Y:S08]  /*3300*/  BRA `(.L_x_2834) ;  /* 0x0000000800487947 */ /* 0x000ff00003800000 */
.L_x_2835:
[----:B------:R-:W2:Y:S02]  /*3310*/  LDG.E.U16 R4, desc[UR36][R4.64] ;  /* 0x0000002404047981 */ /* 0x000ea4000c1e1500 */
[----:B--2---:R-:W-:-:S04]  /*3320*/  ISETP.NE.AND P0, PT, R4, RZ, PT ;  /* 0x000000ff0400720c */ /* 0x004fc80003f05270 */
[----:B------:R-:W-:Y:S01]  /*3330*/  P2R R17, PR, RZ, 0x1 ;  /* 0x00000001ff117803 */ /* 0x000fe20000000000 */
[----:B------:R-:W-:Y:S08]  /*3340*/  BRA `(.L_x_2834) ;  /* 0x0000000800387947 */ /* 0x000ff00003800000 */
.L_x_2830:
        /* <DEDUP_REMOVED lines=10> */
.L_x_2838:
[----:B------:R-:W2:Y:S02]  /*33f0*/  LDG.E.U16 R0, desc[UR36][R4.64] ;  /* 0x0000002404007981 */ /* 0x000ea4000c1e1500 */
[----:B--2---:R-:W-:-:S05]  /*3400*/  HADD2.F32 R0, -RZ, R0.H0_H0 ;  /* 0x20000000ff007230 */ /* 0x004fca0000004100 */
[----:B------:R-:W-:-:S04]  /*3410*/  FSETP.NEU.FTZ.AND P0, PT, R0, RZ, PT ;  /* 0x000000ff0000720b */ /* 0x000fc80003f1d000 */
[----:B------:R-:W-:Y:S01]  /*3420*/  P2R R17, PR, RZ, 0x1 ;  /* 0x00000001ff117803 */ /* 0x000fe20000000000 */
[----:B------:R-:W-:Y:S08]  /*3430*/  BRA `(.L_x_2834) ;  /* 0x0000000400fc7947 */ /* 0x000ff00003800000 */
.L_x_2837:
        /* <DEDUP_REMOVED lines=12> */
.L_x_2840:
        /* <DEDUP_REMOVED lines=10> */
.L_x_2839:
[----:B------:R-:W2:Y:S02]  /*35a0*/  LDG.E.64 R4, desc[UR36][R4.64] ;  /* 0x0000002404047981 */ /* 0x000ea4000c1e1b00 */
[----:B--2---:R-:W-:-:S06]  /*35b0*/  DSETP.NEU.AND P0, PT, R4, RZ, PT ;  /* 0x000000ff0400722a */ /* 0x004fcc0003f0d000 */
[----:B------:R-:W-:Y:S01]  /*35c0*/  P2R R17, PR, RZ, 0x1 ;  /* 0x00000001ff117803 */ /* 0x000fe20000000000 */
[----:B------:R-:W-:Y:S07]  /*35d0*/  BRA `(.L_x_2834) ;  /* 0x0000000400947947 */ /* 0x000fee0003800000 */
.L_x_2829:
        /* <DEDUP_REMOVED lines=12> */
.L_x_2843:
[----:B------:R-:W2:Y:S02]  /*36a0*/  LDG.E.128 R4, desc[UR36][R4.64] ;  /* 0x0000002404047981 */ /* 0x000ea4000c1e1d00 */
[----:B--2---:R-:W-:-:S06]  /*36b0*/  DSETP.NEU.AND P0, PT, R6, RZ, PT ;  /* 0x000000ff0600722a */ /* 0x004fcc0003f0d000 */
[----:B------:R-:W-:-:S06]  /*36c0*/  DSETP.NEU.OR P0, PT, R4, RZ, P0 ;  /* 0x000000ff0400722a */ /* 0x000fcc000070d400 */
[----:B------:R-:W-:Y:S01]  /*36d0*/  P2R R17, PR, RZ, 0x1 ;  /* 0x00000001ff117803 */ /* 0x000fe20000000000 */
[----:B------:R-:W-:Y:S07]  /*36e0*/  BRA `(.L_x_2834) ;  /* 0x0000000400507947 */ /* 0x000fee0003800000 */
.L_x_2842:
        /* <DEDUP_REMOVED lines=10> */
.L_x_2845:
        /* <DEDUP_REMOVED lines=12> */
.L_x_2844:
[----:B------:R-:W2:Y:S02]  /*3850*/  LDG.E.U16 R0, desc[UR36][R4.64] ;  /* 0x0000002404007981 */ /* 0x000ea4000c1e1500 */
[----:B--2---:R-:W-:-:S05]  /*3860*/  IMAD.U32 R0, R0, 0x10000, RZ ;  /* 0x0001000000007824 */ /* 0x004fca00078e00ff */
[----:B------:R-:W-:-:S04]  /*3870*/  FSETP.NEU.FTZ.AND P0, PT, R0, RZ, PT ;  /* 0x000000ff0000720b */ /* 0x000fc80003f1d000 */
[----:B------:R-:W-:Y:S01]  /*3880*/  P2R R17, PR, RZ, 0x1 ;  /* 0x00000001ff117803 */ /* 0x000fe20000000000 */
[----:B------:R-:W-:Y:S08]  /*3890*/  BRA `(.L_x_2834) ;  /* 0x0000000000e47947 */ /* 0x000ff00003800000 */
.L_x_2841:
        /* <DEDUP_REMOVED lines=12> */
.L_x_2848:
[----:B------:R-:W2:Y:S02]  /*3960*/  LDG.E.U8 R4, desc[UR36][R4.64] ;  /* 0x0000002404047981 */ /* 0x000ea4000c1e1100 */
[----:B--2---:R-:W-:-:S04]  /*3970*/  ISETP.NE.AND P0, PT, R4, RZ, PT ;  /* 0x000000ff0400720c */ /* 0x004fc80003f05270 */
[----:B------:R-:W-:Y:S01]  /*3980*/  P2R R17, PR, RZ, 0x1 ;  /* 0x00000001ff117803 */ /* 0x000fe20000000000 */
[----:B------:R-:W-:Y:S08]  /*3990*/  BRA `(.L_x_2834) ;  /* 0x0000000000a47947 */ /* 0x000ff00003800000 */
.L_x_2847:
[----:B------:R-:W2:Y:S02]  /*39a0*/  LDG.E.U8 R4, desc[UR36][R4.64] ;  /* 0x0000002404047981 */ /* 0x000ea4000c1e1100 */
[----:B--2---:R-:W-:-:S04]  /*39b0*/  ISETP.NE.AND P0, PT, R4, RZ, PT ;  /* 0x000000ff0400720c */ /* 0x004fc80003f05270 */
[----:B------:R-:W-:Y:S01]  /*39c0*/  P2R R17, PR, RZ, 0x1 ;  /* 0x00000001ff117803 */ /* 0x000fe20000000000 */
[----:B------:R-:W-:Y:S08]  /*39d0*/  BRA `(.L_x_2834) ;  /* 0x0000000000947947 */ /* 0x000ff00003800000 */
.L_x_2846:
        /* <DEDUP_REMOVED lines=10> */
.L_x_2833:
        /* <DEDUP_REMOVED lines=16> */
.L_x_2851:
[----:B------:R-:W-:-:S04]  /*3b80*/  PLOP3.LUT P0, PT, PT, PT, PT, 0x8, 0x80 ;  /* 0x000000000080781c */ /* 0x000fc80003f0e170 */
[----:B------:R-:W-:Y:S01]  /*3b90*/  P2R R17, PR, RZ, 0x1 ;  /* 0x00000001ff117803 */ /* 0x000fe20000000000 */
[----:B------:R-:W-:Y:S08]  /*3ba0*/  BRA `(.L_x_2834) ;  /* 0x0000000000207947 */ /* 0x000ff00003800000 */
.L_x_2850:
[----:B------:R-:W2:Y:S02]  /*3bb0*/  LDG.E.64 R4, desc[UR36][R4.64] ;  /* 0x0000002404047981 */ /* 0x000ea4000c1e1b00 */
[----:B--2---:R-:W-:-:S04]  /*3bc0*/  ISETP.NE.U32.AND P0, PT, R4, RZ, PT ;  /* 0x000000ff0400720c */ /* 0x004fc80003f05070 */
[----:B------:R-:W-:-:S04]  /*3bd0*/  ISETP.NE.AND.EX P0, PT, R5, RZ, PT, P0 ;  /* 0x000000ff0500720c */ /* 0x000fc80003f05300 */
[----:B------:R-:W-:Y:S01]  /*3be0*/  P2R R17, PR, RZ, 0x1 ;  /* 0x00000001ff117803 */ /* 0x000fe20000000000 */
[----:B------:R-:W-:Y:S08]  /*3bf0*/  BRA `(.L_x_2834) ;  /* 0x00000000000c7947 */ /* 0x000ff00003800000 */
.L_x_2849:
[----:B------:R-:W2:Y:S02]  /*3c00*/  LDG.E R4, desc[UR36][R4.64] ;  /* 0x0000002404047981 */ /* 0x000ea4000c1e1900 */
[----:B--2---:R-:W-:-:S04]  /*3c10*/  ISETP.NE.AND P0, PT, R4, RZ, PT ;  /* 0x000000ff0400720c */ /* 0x004fc80003f05270 */
[----:B------:R-:W-:-:S09]  /*3c20*/  P2R R17, PR, RZ, 0x1 ;  /* 0x00000001ff117803 */ /* 0x000fd20000000000 */
.L_x_2834:
[----:B------:R-:W-:Y:S05]  /*3c30*/  BSYNC.RECONVERGENT B6 ;  /* 0x0000000000067941 */ /* 0x000fea0003800200 */
.L_x_2828:
        /* <DEDUP_REMOVED lines=19> */
.L_x_2855:
[----:B------:R0:W5:Y:S01]  /*3d70*/  LDG.E.U8 R30, desc[UR36][R2.64] ;  /* 0x00000024021e7981 */ /* 0x000162000c1e1100 */
[----:B------:R-:W-:Y:S01]  /*3d80*/  IMAD.MOV.U32 R31, RZ, RZ, RZ ;  /* 0x000000ffff1f7224 */ /* 0x000fe200078e00ff */
[----:B------:R-:W-:Y:S06]  /*3d90*/  BRA `(.L_x_2857) ;  /* 0x0000000c00407947 */ /* 0x000fec0003800000 */
.L_x_2854:
        /* <DEDUP_REMOVED lines=8> */
.L_x_2859:
[----:B------:R-:W2:Y:S02]  /*3e20*/  LDG.E R30, desc[UR36][R2.64] ;  /* 0x00000024021e7981 */ /* 0x000ea4000c1e1900 */
[----:B--2---:R-:W-:Y:S01]  /*3e30*/  SHF.R.S32.HI R31, RZ, 0x1f, R30 ;  /* 0x0000001fff1f7819 */ /* 0x004fe2000001141e */
[----:B------:R-:W-:Y:S06]  /*3e40*/  BRA `(.L_x_2857) ;  /* 0x0000000c00147947 */ /* 0x000fec0003800000 */
.L_x_2858:
[----:B------:R-:W2:Y:S02]  /*3e50*/  LDG.E.S16 R30, desc[UR36][R2.64] ;  /* 0x00000024021e7981 */ /* 0x000ea4000c1e1700 */
[----:B--2---:R-:W-:Y:S01]  /*3e60*/  SHF.R.S32.HI R31, RZ, 0x1f, R30 ;  /* 0x0000001fff1f7819 */ /* 0x004fe2000001141e */
[----:B------:R-:W-:Y:S06]  /*3e70*/  BRA `(.L_x_2857) ;  /* 0x0000000c00087947 */ /* 0x000fec0003800000 */
.L_x_2853:
[----:B------:R-:W-:-:S09]  /*3e80*/  UISETP.GT.AND UP0, UPT, UR4, 0x6, UPT ;  /* 0x000000060400788c */ /* 0x000fd2000bf04270 */
[----:B------:R-:W-:Y:S05]  /*3e90*/  BRA.U UP0, `(.L_x_2860) ;  /* 0x00000001002c7547 */ /* 0x000fea000b800000 */
[----:B------:R-:W-:-:S09]  /*3ea0*/  UISETP.NE.AND UP0, UPT, UR4, 0x5, UPT ;  /* 0x000000050400788c */ /* 0x000fd2000bf05270 */
[----:B------:R-:W-:Y:S05]  /*3eb0*/  BRA.U !UP0, `(.L_x_2861) ;  /* 0x0000000108147547 */ /* 0x000fea000b800000 */
[----:B------:R-:W-:-:S09]  /*3ec0*/  UISETP.NE.AND UP0, UPT, UR4, 0x6, UPT ;  /* 0x000000060400788c */ /* 0x000fd2000bf05270 */
[----:B------:R-:W-:Y:S05]  /*3ed0*/  BRA.U UP0, `(.L_x_2856) ;  /* 0x0000000900987547 */ /* 0x000fea000b800000 */
[----:B------:R-:W2:Y:S02]  /*3ee0*/  LDG.E R2, desc[UR36][R2.64] ;  /* 0x0000002402027981 */ /* 0x000ea4000c1e1900 */
[----:B--2---:R3:W0:Y:S01]  /*3ef0*/  F2I.S64.TRUNC R30, R2 ;  /* 0x00000002001e7311 */ /* 0x004622000020d900 */
[----:B------:R-:W-:Y:S05]  /*3f00*/  BRA `(.L_x_2857) ;  /* 0x0000000800e47947 */ /* 0x000fea0003800000 */
.L_x_2861:
[----:B------:R-:W2:Y:S02]  /*3f10*/  LDG.E.U16 R2, desc[UR36][R2.64] ;  /* 0x0000002402027981 */ /* 0x000ea4000c1e1500 */
[----:B--2---:R-:W-:-:S06]  /*3f20*/  HADD2.F32 R30, -RZ, R2.H0_H0 ;  /* 0x20000002ff1e7230 */ /* 0x004fcc0000004100 */
[----:B------:R-:W2:Y:S01]  /*3f30*/  F2I.S64.TRUNC R30, R30 ;  /* 0x0000001e001e7311 */ /* 0x000ea2000020d900 */
[----:B------:R-:W-:Y:S05]  /*3f40*/  BRA `(.L_x_2857) ;  /* 0x0000000800d47947 */ /* 0x000fea0003800000 */
.L_x_2860:
        /* <DEDUP_REMOVED lines=9> */
.L_x_2863:
[----:B------:R-:W2:Y:S02]  /*3fe0*/  LDG.E.U16 R2, desc[UR36][R2.64] ;  /* 0x0000002402027981 */ /* 0x000ea4000c1e1500 */
[----:B--2---:R-:W-:-:S06]  /*3ff0*/  HADD2.F32 R30, -RZ, R2.H0_H0 ;  /* 0x20000002ff1e7230 */ /* 0x004fcc0000004100 */
[----:B------:R-:W0:Y:S01]  /*4000*/  F2I.S64.TRUNC R30, R30 ;  /* 0x0000001e001e7311 */ /* 0x000e22000020d900 */
[----:B------:R-:W-:Y:S05]  /*4010*/  BRA `(.L_x_2857) ;  /* 0x0000000800a07947 */ /* 0x000fea0003800000 */
.L_x_2862:
[----:B------:R-:W2:Y:S02]  /*4020*/  LDG.E.64 R2, desc[UR36][R2.64] ;  /* 0x0000002402027981 */ /* 0x000ea4000c1e1b00 */
[----:B--2---:R0:W1:Y:S01]  /*4030*/  F2I.S64.F64.TRUNC R30, R2 ;  /* 0x00000002001e7311 */ /* 0x004062000030d900 */
[----:B------:R-:W-:Y:S05]  /*4040*/  BRA `(.L_x_2857) ;  /* 0x0000000800947947 */ /* 0x000fea0003800000 */
.L_x_2852:
        /* <DEDUP_REMOVED lines=13> */
.L_x_2866:
[----:B------:R-:W2:Y:S02]  /*4120*/  LDG.E.64 R2, desc[UR36][R2.64] ;  /* 0x0000002402027981 */ /* 0x000ea4000c1e1b00 */
[----:B--2---:R0:W1:Y:S01]  /*4130*/  F2I.S64.F64.TRUNC R30, R2 ;  /* 0x00000002001e7311 */ /* 0x004062000030d900 */
[----:B------:R-:W-:Y:S05]  /*4140*/  BRA `(.L_x_2857) ;  /* 0x0000000800547947 */ /* 0x000fea0003800000 */
.L_x_2865:
        /* <DEDUP_REMOVED lines=26> */
.L_x_2868:
        /* <DEDUP_REMOVED lines=11> */
[----:B------:R0:W1:Y:S01]  /*43a0*/  F2I.S64.TRUNC R30, R0 ;  /* 0x00000000001e7311 */ /* 0x000062000020d900 */
[----:B------:R-:W-:Y:S05]  /*43b0*/  BRA `(.L_x_2857) ;  /* 0x0000000400b87947 */ /* 0x000fea0003800000 */
.L_x_2867:
[----:B------:R-:W2:Y:S02]  /*43c0*/  LDG.E.U16 R30, desc[UR36][R2.64] ;  /* 0x00000024021e7981 */ /* 0x000ea4000c1e1500 */
[----:B--2---:R-:W-:-:S06]  /*43d0*/  IMAD.U32 R30, R30, 0x10000, RZ ;  /* 0x000100001e1e7824 */ /* 0x004fcc00078e00ff */
[----:B------:R-:W0:Y:S01]  /*43e0*/  F2I.S64.TRUNC R30, R30 ;  /* 0x0000001e001e7311 */ /* 0x000e22000020d900 */
[----:B------:R-:W-:Y:S05]  /*43f0*/  BRA `(.L_x_2857) ;  /* 0x0000000400a87947 */ /* 0x000fea0003800000 */
.L_x_2864:
        /* <DEDUP_REMOVED lines=11> */
.L_x_2871:
        /* <DEDUP_REMOVED lines=21> */
.L_x_2875:
[----:B------:R-:W-:Y:S05]  /*4600*/  BSYNC.RECONVERGENT B1 ;  /* 0x0000000000017941 */ /* 0x000fea0003800200 */
.L_x_2874:
[----:B------:R-:W-:Y:S01]  /*4610*/  IMAD.SHL.U32 R0, R0, 0x100000, RZ ;  /* 0x0010000000007824 */ /* 0x000fe200078e00ff */
[----:B------:R-:W-:-:S04]  /*4620*/  LEA R2, R2, 0x3b800000, 0x17 ;  /* 0x3b80000002027811 */ /* 0x000fc800078eb8ff */
[----:B------:R-:W-:-:S07]  /*4630*/  LOP3.LUT R30, R2, R0, R7, 0xfe, !PT ;  /* 0x00000000021e7212 */ /* 0x000fce00078efe07 */
.L_x_2873:
[----:B------:R-:W-:Y:S05]  /*4640*/  BSYNC.RECONVERGENT B0 ;  /* 0x0000000000007941 */ /* 0x000fea0003800200 */
.L_x_2872:
[----:B------:R-:W0:Y:S01]  /*4650*/  F2I.S64.TRUNC R30, R30 ;  /* 0x0000001e001e7311 */ /* 0x000e22000020d900 */
[----:B------:R-:W-:Y:S05]  /*4660*/  BRA `(.L_x_2857) ;  /* 0x00000004000c7947 */ /* 0x000fea0003800000 */
.L_x_2870:
        /* <DEDUP_REMOVED lines=21> */
.L_x_2879:
[----:B------:R-:W-:Y:S05]  /*47c0*/  BSYNC.RECONVERGENT B1 ;  /* 0x0000000000017941 */ /* 0x000fea0003800200 */
.L_x_2878:
[----:B------:R-:W-:Y:S01]  /*47d0*/  IMAD.SHL.U32 R0, R0, 0x200000, RZ ;  /* 0x0020000000007824 */ /* 0x000fe200078e00ff */
[----:B------:R-:W-:-:S04]  /*47e0*/  LEA R2, R2, 0x37800000, 0x17 ;  /* 0x3780000002027811 */ /* 0x000fc800078eb8ff */
[----:B------:R-:W-:-:S07]  /*47f0*/  LOP3.LUT R30, R2, R0, R7, 0xfe, !PT ;  /* 0x00000000021e7212 */ /* 0x000fce00078efe07 */
.L_x_2877:
[----:B------:R-:W-:Y:S05]  /*4800*/  BSYNC.RECONVERGENT B0 ;  /* 0x0000000000007941 */ /* 0x000fea0003800200 */
.L_x_2876:
[----:B------:R-:W0:Y:S01]  /*4810*/  F2I.S64.TRUNC R30, R30 ;  /* 0x0000001e001e7311 */ /* 0x000e22000020d900 */
[----:B------:R-:W-:Y:S05]  /*4820*/  BRA `(.L_x_2857) ;  /* 0x00000000009c7947 */ /* 0x000fea0003800000 */
.L_x_2869:
        /* <DEDUP_REMOVED lines=14> */
.L_x_2883:
[----:B------:R-:W-:Y:S05]  /*4910*/  BSYNC.RECONVERGENT B0 ;  /* 0x0000000000007941 */ /* 0x000fea0003800200 */
.L_x_2882:
[----:B------:R-:W0:Y:S01]  /*4920*/  F2I.S64.TRUNC R30, R30 ;  /* 0x0000001e001e7311 */ /* 0x000e22000020d900 */
[----:B------:R-:W-:Y:S05]  /*4930*/  BRA `(.L_x_2857) ;  /* 0x0000000000587947 */ /* 0x000fea0003800000 */
.L_x_2856:
        /* <DEDUP_REMOVED lines=16> */
.L_x_2884:
[----:B------:R-:W-:Y:S01]  /*4a40*/  CS2R R30, SRZ ;  /* 0x00000000001e7805 */ /* 0x000fe2000001ff00 */
[----:B------:R-:W-:Y:S06]  /*4a50*/  BRA `(.L_x_2857) ;  /* 0x0000000000107947 */ /* 0x000fec0003800000 */
.L_x_2881:
[----:B------:R0:W5:Y:S01]  /*4a60*/  LDG.E.64 R30, desc[UR36][R2.64] ;  /* 0x00000024021e7981 */ /* 0x000162000c1e1b00 */
[----:B------:R-:W-:Y:S05]  /*4a70*/  BRA `(.L_x_2857) ;  /* 0x0000000000087947 */ /* 0x000fea0003800000 */
.L_x_2880:
[----:B------:R0:W5:Y:S01]  /*4a80*/  LDG.E R30, desc[UR36][R2.64] ;  /* 0x00000024021e7981 */ /* 0x000162000c1e1900 */
[----:B------:R-:W-:-:S07]  /*4a90*/  IMAD.MOV.U32 R31, RZ, RZ, RZ ;  /* 0x000000ffff1f7224 */ /* 0x000fce00078e00ff */
.L_x_2857:
[----:B------:R-:W-:Y:S01]  /*4aa0*/  ISETP.NE.AND P0, PT, R17, RZ, PT ;  /* 0x000000ff1100720c */ /* 0x000fe20003f05270 */
[----:B------:R-:W-:-:S03]  /*4ab0*/  VIADD R25, R25, 0x80 ;  /* 0x0000008019197836 */ /* 0x000fc60000000000 */
[----:B------:R-:W-:-:S04]  /*4ac0*/  PLOP3.LUT P0, PT, P0, PT, PT, 0x8, 0x80 ;  /* 0x000000000080781c */ /* 0x000fc8000070e170 */
[----:B------:R-:W-:-:S09]  /*4ad0*/  P2R R17, PR, RZ, 0x1 ;  /* 0x00000001ff117803 */ /* 0x000fd20000000000 */
.L_x_2803:
[----:B------:R-:W-:Y:S05]  /*4ae0*/  BSYNC.RECONVERGENT B7 ;  /* 0x0000000000077941 */ /* 0x000fea0003800200 */
.L_x_2802:
[----:B------:R-:W-:Y:S01]  /*4af0*/  ISETP.GE.AND P0, PT, R25, R22, PT ;  /* 0x000000161900720c */ /* 0x000fe20003f06270 */
[----:B------:R-:W-:Y:S01]  /*4b00*/  BSSY.RECONVERGENT B7, `(.L_x_2885) ;  /* 0x0000252000077945 */ /* 0x000fe20003800200 */
[----:B------:R-:W-:Y:S02]  /*4b10*/  PLOP3.LUT P1, PT, PT, PT, PT, 0x80, 0x8 ;  /* 0x000000000008781c */ /* 0x000fe40003f2f070 */
[----:B------:R-:W-:Y:S02]  /*4b20*/  CS2R R32, SRZ ;  /* 0x0000000000207805 */ /* 0x000fe4000001ff00 */
[----:B0123--:R-:W-:Y:S02]  /*4b30*/  PRMT R2, RZ, 0x7610, R2 ;  /* 0x00007610ff027816 */ /* 0x00ffe40000000002 */
[----:B------:R-:W-:-:S05]  /*4b40*/  P2R R26, PR, RZ, 0x2 ;  /* 0x00000002ff1a7803 */ /* 0x000fca0000000000 */
[----:B------:R-:W-:Y:S05]  /*4b50*/  @P0 BRA `(.L_x_2886) ;  /* 0x0000002400300947 */ /* 0x000fea0003800000 */
        /* <DEDUP_REMOVED lines=21> */
.L_x_2891:
[----:B------:R-:W2:Y:S02]  /*4cb0*/  LDG.E.U8 R2, desc[UR36][R2.64] ;  /* 0x0000002402027981 */ /* 0x000ea4000c1e1100 */
[----:B--2---:R-:W-:Y:S01]  /*4cc0*/  ISETP.NE.AND P0, PT, R2, RZ, PT ;  /* 0x000000ff0200720c */ /* 0x004fe20003f05270 */
[----:B------:R-:W-:-:S12]  /*4cd0*/  BRA `(.L_x_2893) ;  /* 0x0000000800307947 */ /* 0x000fd80003800000 */
.L_x_2890:
        /* <DEDUP_REMOVED lines=10> */
.L_x_2895:
[----:B------:R-:W2:Y:S02]  /*4d80*/  LDG.E R2, desc[UR36][R2.64] ;  /* 0x0000002402027981 */ /* 0x000ea4000c1e1900 */
[----:B--2---:R-:W-:Y:S01]  /*4d90*/  ISETP.NE.AND P0, PT, R2, RZ, PT ;  /* 0x000000ff0200720c */ /* 0x004fe20003f05270 */
[----:B------:R-:W-:-:S12]  /*4da0*/  BRA `(.L_x_2893) ;  /* 0x0000000400fc7947 */ /* 0x000fd80003800000 */
.L_x_2894:
[----:B------:R-:W2:Y:S02]  /*4db0*/  LDG.E.U16 R2, desc[UR36][R2.64] ;  /* 0x0000002402027981 */ /* 0x000ea4000c1e1500 */
[----:B--2---:R-:W-:Y:S01]  /*4dc0*/  ISETP.NE.AND P0, PT, R2, RZ, PT ;  /* 0x000000ff0200720c */ /* 0x004fe20003f05270 */
[----:B------:R-:W-:-:S12]  /*4dd0*/  BRA `(.L_x_2893) ;  /* 0x0000000400f07947 */ /* 0x000fd80003800000 */
.L_x_2889:
        /* <DEDUP_REMOVED lines=9> */
.L_x_2897:
[----:B------:R-:W2:Y:S02]  /*4e70*/  LDG.E.U16 R0, desc[UR36][R2.64] ;  /* 0x0000002402007981 */ /* 0x000ea4000c1e1500 */
[----:B--2---:R-:W-:-:S05]  /*4e80*/  HADD2.F32 R0, -RZ, R0.H0_H0 ;  /* 0x20000000ff007230 */ /* 0x004fca0000004100 */
[----:B------:R-:W-:Y:S01]  /*4e90*/  FSETP.NEU.FTZ.AND P0, PT, R0, RZ, PT ;  /* 0x000000ff0000720b */ /* 0x000fe20003f1d000 */
[----:B------:R-:W-:-:S12]  /*4ea0*/  BRA `(.L_x_2893) ;  /* 0x0000000400bc7947 */ /* 0x000fd80003800000 */
.L_x_2896:
        /* <DEDUP_REMOVED lines=11> */
.L_x_2899:
        /* <DEDUP_REMOVED lines=8> */
.L_x_2898:
[----:B------:R-:W2:Y:S02]  /*4fe0*/  LDG.E.64 R2, desc[UR36][R2.64] ;  /* 0x0000002402027981 */ /* 0x000ea4000c1e1b00 */
[----:B--2---:R-:W-:Y:S01]  /*4ff0*/  DSETP.NEU.AND P0, PT, R2, RZ, PT ;  /* 0x000000ff0200722a */ /* 0x004fe20003f0d000 */
[----:B------:R-:W-:-:S13]  /*5000*/  BRA `(.L_x_2893) ;  /* 0x0000000400647947 */ /* 0x000fda0003800000 */
.L_x_2888:
        /* <DEDUP_REMOVED lines=11> */
.L_x_2902:
[----:B------:R-:W2:Y:S02]  /*50c0*/  LDG.E.128 R4, desc[UR36][R2.64] ;  /* 0x0000002402047981 */ /* 0x000ea4000c1e1d00 */
[----:B--2---:R-:W-:-:S06]  /*50d0*/  DSETP.NEU.AND P0, PT, R6, RZ, PT ;  /* 0x000000ff0600722a */ /* 0x004fcc0003f0d000 */
[----:B------:R-:W-:Y:S01]  /*50e0*/  DSETP.NEU.OR P0, PT, R4, RZ, P0 ;  /* 0x000000ff0400722a */ /* 0x000fe2000070d400 */
[----:B------:R-:W-:-:S13]  /*50f0*/  BRA `(.L_x_2893) ;  /* 0x0000000400287947 */ /* 0x000fda0003800000 */
.L_x_2901:
        /* <DEDUP_REMOVED lines=9> */
.L_x_2904:
        /* <DEDUP_REMOVED lines=11> */
.L_x_2903:
[----:B------:R-:W2:Y:S02]  /*5240*/  LDG.E.U16 R0, desc[UR36][R2.64] ;  /* 0x0000002402007981 */ /* 0x000ea4000c1e1500 */
[----:B--2---:R-:W-:-:S05]  /*5250*/  IMAD.U32 R0, R0, 0x10000, RZ ;  /* 0x0001000000007824 */ /* 0x004fca00078e00ff */
[----:B------:R-:W-:Y:S01]  /*5260*/  FSETP.NEU.FTZ.AND P0, PT, R0, RZ, PT ;  /* 0x000000ff0000720b */ /* 0x000fe20003f1d000 */
[----:B------:R-:W-:-:S12]  /*5270*/  BRA `(.L_x_2893) ;  /* 0x0000000000c87947 */ /* 0x000fd80003800000 */
.L_x_2900:
        /* <DEDUP_REMOVED lines=11> */
.L_x_2907:
[----:B------:R-:W2:Y:S02]  /*5330*/  LDG.E.U8 R2, desc[UR36][R2.64] ;  /* 0x0000002402027981 */ /* 0x000ea4000c1e1100 */
[----:B--2---:R-:W-:Y:S01]  /*5340*/  ISETP.NE.AND P0, PT, R2, RZ, PT ;  /* 0x000000ff0200720c */ /* 0x004fe20003f05270 */
[----:B------:R-:W-:-:S12]  /*5350*/  BRA `(.L_x_2893) ;  /* 0x0000000000907947 */ /* 0x000fd80003800000 */
.L_x_2906:
[----:B------:R-:W2:Y:S02]  /*5360*/  LDG.E.U8 R2, desc[UR36][R2.64] ;  /* 0x0000002402027981 */ /* 0x000ea4000c1e1100 */
[----:B--2---:R-:W-:Y:S01]  /*5370*/  ISETP.NE.AND P0, PT, R2, RZ, PT ;  /* 0x000000ff0200720c */ /* 0x004fe20003f05270 */
[----:B------:R-:W-:-:S12]  /*5380*/  BRA `(.L_x_2893) ;  /* 0x0000000000847947 */ /* 0x000fd80003800000 */
.L_x_2905:
        /* <DEDUP_REMOVED lines=9> */
.L_x_2892:
        /* <DEDUP_REMOVED lines=16> */
.L_x_2910:
[----:B------:R-:W-:Y:S01]  /*5520*/  PLOP3.LUT P0, PT, PT, PT, PT, 0x8, 0x80 ;  /* 0x000000000080781c */ /* 0x000fe20003f0e170 */
[----:B------:R-:W-:-:S12]  /*5530*/  BRA `(.L_x_2893) ;  /* 0x0000000000187947 */ /* 0x000fd80003800000 */
.L_x_2909:
[----:B------:R-:W2:Y:S02]  /*5540*/  LDG.E.64 R2, desc[UR36][R2.64] ;  /* 0x0000002402027981 */ /* 0x000ea4000c1e1b00 */
[----:B--2---:R-:W-:-:S04]  /*5550*/  ISETP.NE.U32.AND P0, PT, R2, RZ, PT ;  /* 0x000000ff0200720c */ /* 0x004fc80003f05070 */
[----:B------:R-:W-:Y:S01]  /*5560*/  ISETP.NE.AND.EX P0, PT, R3, RZ, PT, P0 ;  /* 0x000000ff0300720c */ /* 0x000fe20003f05300 */
[----:B------:R-:W-:-:S12]  /*5570*/  BRA `(.L_x_2893) ;  /* 0x0000000000087947 */ /* 0x000fd80003800000 */
.L_x_2908:
[----:B------:R-:W2:Y:S02]  /*5580*/  LDG.E R2, desc[UR36][R2.64] ;  /* 0x0000002402027981 */ /* 0x000ea4000c1e1900 */
[----:B--2---:R-:W-:-:S13]  /*5590*/  ISETP.NE.AND P0, PT, R2, RZ, PT ;  /* 0x000000ff0200720c */ /* 0x004fda0003f05270 */
.L_x_2893:
[----:B------:R-:W-:Y:S05]  /*55a0*/  BSYNC.RECONVERGENT B6 ;  /* 0x0000000000067941 */ /* 0x000fea0003800200 */
.L_x_2887:
        /* <DEDUP_REMOVED lines=22> */
.L_x_2915:
[----:B------:R-:W2:Y:S02]  /*5710*/  LDG.E.U8 R4, desc[UR36][R4.64] ;  /* 0x0000002404047981 */ /* 0x000ea4000c1e1100 */
[----:B--2---:R-:W-:-:S04]  /*5720*/  ISETP.NE.AND P0, PT, R4, RZ, PT ;  /* 0x000000ff0400720c */ /* 0x004fc80003f05270 */
[----:B------:R-:W-:Y:S01]  /*5730*/  P2R R27, PR, RZ, 0x1 ;  /* 0x00000001ff1b7803 */ /* 0x000fe20000000000 */
[----:B------:R-:W-:Y:S08]  /*5740*/  BRA `(.L_x_2917) ;  /* 0x0000000800847947 */ /* 0x000ff00003800000 */
.L_x_2914:
        /* <DEDUP_REMOVED lines=11> */
.L_x_2919:
[----:B------:R-:W2:Y:S02]  /*5800*/  LDG.E R4, desc[UR36][R4.64] ;  /* 0x0000002404047981 */ /* 0x000ea4000c1e1900 */
[----:B--2---:R-:W-:-:S04]  /*5810*/  ISETP.NE.AND P0, PT, R4, RZ, PT ;  /* 0x000000ff0400720c */ /* 0x004fc80003f05270 */
[----:B------:R-:W-:Y:S01]  /*5820*/  P2R R27, PR, RZ, 0x1 ;  /* 0x00000001ff1b7803 */ /* 0x000fe20000000000 */
[----:B------:R-:W-:Y:S08]  /*5830*/  BRA `(.L_x_2917) ;  /* 0x0000000800487947 */ /* 0x000ff00003800000 */
.L_x_2918:
[----:B------:R-:W2:Y:S02]  /*5840*/  LDG.E.U16 R4, desc[UR36][R4.64] ;  /* 0x0000002404047981 */ /* 0x000ea4000c1e1500 */
[----:B--2---:R-:W-:-:S04]  /*5850*/  ISETP.NE.AND P0, PT, R4, RZ, PT ;  /* 0x000000ff0400720c */ /* 0x004fc80003f05270 */
[----:B------:R-:W-:Y:S01]  /*5860*/  P2R R27, PR, RZ, 0x1 ;  /* 0x00000001ff1b7803 */ /* 0x000fe20000000000 */
[----:B------:R-:W-:Y:S08]  /*5870*/  BRA `(.L_x_2917) ;  /* 0x0000000800387947 */ /* 0x000ff00003800000 */
.L_x_2913:
        /* <DEDUP_REMOVED lines=10> */
.L_x_2921:
[----:B------:R-:W2:Y:S02]  /*5920*/  LDG.E.U16 R0, desc[UR36][R4.64] ;  /* 0x0000002404007981 */ /* 0x000ea4000c1e1500 */
[----:B--2---:R-:W-:-:S05]  /*5930*/  HADD2.F32 R0, -RZ, R0.H0_H0 ;  /* 0x20000000ff007230 */ /* 0x004fca0000004100 */
[----:B------:R-:W-:-:S04]  /*5940*/  FSETP.NEU.FTZ.AND P0, PT, R0, RZ, PT ;  /* 0x000000ff0000720b */ /* 0x000fc80003f1d000 */
[----:B------:R-:W-:Y:S01]  /*5950*/  P2R R27, PR, RZ, 0x1 ;  /* 0x00000001ff1b7803 */ /* 0x000fe20000000000 */
[----:B------:R-:W-:Y:S08]  /*5960*/  BRA `(.L_x_2917) ;  /* 0x0000000400fc7947 */ /* 0x000ff00003800000 */
.L_x_2920:
        /* <DEDUP_REMOVED lines=12> */
.L_x_2923:
        /* <DEDUP_REMOVED lines=10> */
.L_x_2922:
[----:B------:R-:W2:Y:S02]  /*5ad0*/  LDG.E.64 R4, desc[UR36][R4.64] ;  /* 0x0000002404047981 */ /* 0x000ea4000c1e1b00 */
[----:B--2---:R-:W-:-:S06]  /*5ae0*/  DSETP.NEU.AND P0, PT, R4, RZ, PT ;  /* 0x000000ff0400722a */ /* 0x004fcc0003f0d000 */
[----:B------:R-:W-:Y:S01]  /*5af0*/  P2R R27, PR, RZ, 0x1 ;  /* 0x00000001ff1b7803 */ /* 0x000fe20000000000 */
[----:B------:R-:W-:Y:S07]  /*5b00*/  BRA `(.L_x_2917) ;  /* 0x0000000400947947 */ /* 0x000fee0003800000 */
.L_x_2912:
        /* <DEDUP_REMOVED lines=12> */
.L_x_2926:
[----:B------:R-:W2:Y:S02]  /*5bd0*/  LDG.E.128 R4, desc[UR36][R4.64] ;  /* 0x0000002404047981 */ /* 0x000ea4000c1e1d00 */
[----:B--2---:R-:W-:-:S06]  /*5be0*/  DSETP.NEU.AND P0, PT, R6, RZ, PT ;  /* 0x000000ff0600722a */ /* 0x004fcc0003f0d000 */
[----:B------:R-:W-:-:S06]  /*5bf0*/  DSETP.NEU.OR P0, PT, R4, RZ, P0 ;  /* 0x000000ff0400722a */ /* 0x000fcc000070d400 */
[----:B------:R-:W-:Y:S01]  /*5c00*/  P2R R27, PR, RZ, 0x1 ;  /* 0x00000001ff1b7803 */ /* 0x000fe20000000000 */
[----:B------:R-:W-:Y:S07]  /*5c10*/  BRA `(.L_x_2917) ;  /* 0x0000000400507947 */ /* 0x000fee0003800000 */
.L_x_2925:
        /* <DEDUP_REMOVED lines=10> */
.L_x_2928:
        /* <DEDUP_REMOVED lines=12> */
.L_x_2927:
[----:B------:R-:W2:Y:S02]  /*5d80*/  LDG.E.U16 R0, desc[UR36][R4.64] ;  /* 0x0000002404007981 */ /* 0x000ea4000c1e1500 */
[----:B--2---:R-:W-:-:S05]  /*5d90*/  IMAD.U32 R0, R0, 0x10000, RZ ;  /* 0x0001000000007824 */ /* 0x004fca00078e00ff */
[----:B------:R-:W-:-:S04]  /*5da0*/  FSETP.NEU.FTZ.AND P0, PT, R0, RZ, PT ;  /* 0x000000ff0000720b */ /* 0x000fc80003f1d000 */
[----:B------:R-:W-:Y:S01]  /*5db0*/  P2R R27, PR, RZ, 0x1 ;  /* 0x00000001ff1b7803 */ /* 0x000fe20000000000 */
[----:B------:R-:W-:Y:S08]  /*5dc0*/  BRA `(.L_x_2917) ;  /* 0x0000000000e47947 */ /* 0x000ff00003800000 */
.L_x_2924:
        /* <DEDUP_REMOVED lines=12> */
.L_x_2931:
[----:B------:R-:W2:Y:S02]  /*5e90*/  LDG.E.U8 R4, desc[UR36][R4.64] ;  /* 0x0000002404047981 */ /* 0x000ea4000c1e1100 */
[----:B--2---:R-:W-:-:S04]  /*5ea0*/  ISETP.NE.AND P0, PT, R4, RZ, PT ;  /* 0x000000ff0400720c */ /* 0x004fc80003f05270 */
[----:B------:R-:W-:Y:S01]  /*5eb0*/  P2R R27, PR, RZ, 0x1 ;  /* 0x00000001ff1b7803 */ /* 0x000fe20000000000 */
[----:B------:R-:W-:Y:S08]  /*5ec0*/  BRA `(.L_x_2917) ;  /* 0x0000000000a47947 */ /* 0x000ff00003800000 */
.L_x_2930:
[----:B------:R-:W2:Y:S02]  /*5ed0*/  LDG.E.U8 R4, desc[UR36][R4.64] ;  /* 0x0000002404047981 */ /* 0x000ea4000c1e1100 */
[----:B--2---:R-:W-:-:S04]  /*5ee0*/  ISETP.NE.AND P0, PT, R4, RZ, PT ;  /* 0x000000ff0400720c */ /* 0x004fc80003f05270 */
[----:B------:R-:W-:Y:S01]  /*5ef0*/  P2R R27, PR, RZ, 0x1 ;  /* 0x00000001ff1b7803 */ /* 0x000fe20000000000 */
[----:B------:R-:W-:Y:S08]  /*5f00*/  BRA `(.L_x_2917) ;  /* 0x0000000000947947 */ /* 0x000ff00003800000 */
.L_x_2929:
        /* <DEDUP_REMOVED lines=10> */
.L_x_2916:
        /* <DEDUP_REMOVED lines=16> */
.L_x_2934:
[----:B------:R-:W-:-:S04]  /*60b0*/  PLOP3.LUT P0, PT, PT, PT, PT, 0x8, 0x80 ;  /* 0x000000000080781c */ /* 0x000fc80003f0e170 */
[----:B------:R-:W-:Y:S01]  /*60c0*/  P2R R27, PR, RZ, 0x1 ;  /* 0x00000001ff1b7803 */ /* 0x000fe20000000000 */
[----:B------:R-:W-:Y:S08]  /*60d0*/  BRA `(.L_x_2917) ;  /* 0x0000000000207947 */ /* 0x000ff00003800000 */
.L_x_2933:
[----:B------:R-:W2:Y:S02]  /*60e0*/  LDG.E.64 R4, desc[UR36][R4.64] ;  /* 0x0000002404047981 */ /* 0x000ea4000c1e1b00 */
[----:B--2---:R-:W-:-:S04]  /*60f0*/  ISETP.NE.U32.AND P0, PT, R4, RZ, PT ;  /* 0x000000ff0400720c */ /* 0x004fc80003f05070 */
[----:B------:R-:W-:-:S04]  /*6100*/  ISETP.NE.AND.EX P0, PT, R5, RZ, PT, P0 ;  /* 0x000000ff0500720c */ /* 0x000fc80003f05300 */
[----:B------:R-:W-:Y:S01]  /*6110*/  P2R R27, PR, RZ, 0x1 ;  /* 0x00000001ff1b7803 */ /* 0x000fe20000000000 */
[----:B------:R-:W-:Y:S08]  /*6120*/  BRA `(.L_x_2917) ;  /* 0x00000000000c7947 */ /* 0x000ff00003800000 */
.L_x_2932:
[----:B------:R-:W2:Y:S02]  /*6130*/  LDG.E R4, desc[UR36][R4.64] ;  /* 0x0000002404047981 */ /* 0x000ea4000c1e1900 */
[----:B--2---:R-:W-:-:S04]  /*6140*/  ISETP.NE.AND P0, PT, R4, RZ, PT ;  /* 0x000000ff0400720c */ /* 0x004fc80003f05270 */
[----:B------:R-:W-:-:S09]  /*6150*/  P2R R27, PR, RZ, 0x1 ;  /* 0x00000001ff1b7803 */ /* 0x000fd20000000000 */
.L_x_2917:
[----:B------:R-:W-:Y:S05]  /*6160*/  BSYNC.RECONVERGENT B6 ;  /* 0x0000000000067941 */ /* 0x000fea0003800200 */
.L_x_2911:
        /* <DEDUP_REMOVED lines=19> */
.L_x_2938:
[----:B------:R0:W5:Y:S01]  /*62a0*/  LDG.E.U8 R32, desc[UR36][R4.64] ;  /* 0x0000002404207981 */ /* 0x000162000c1e1100 */
[----:B------:R-:W-:Y:S01]  /*62b0*/  IMAD.MOV.U32 R33, RZ, RZ, RZ ;  /* 0x000000ffff217224 */ /* 0x000fe200078e00ff */
[----:B------:R-:W-:Y:S06]  /*62c0*/  BRA `(.L_x_2940) ;  /* 0x0000000c00447947 */ /* 0x000fec0003800000 */
.L_x_2937:
        /* <DEDUP_REMOVED lines=8> */
.L_x_2942:
[----:B------:R-:W2:Y:S02]  /*6350*/  LDG.E R32, desc[UR36][R4.64] ;  /* 0x0000002404207981 */ /* 0x000ea4000c1e1900 */
[----:B--2---:R-:W-:Y:S01]  /*6360*/  SHF.R.S32.HI R33, RZ, 0x1f, R32 ;  /* 0x0000001fff217819 */ /* 0x004fe20000011420 */
[----:B------:R-:W-:Y:S06]  /*6370*/  BRA `(.L_x_2940) ;  /* 0x0000000c00187947 */ /* 0x000fec0003800000 */
.L_x_2941:
[----:B------:R-:W2:Y:S02]  /*6380*/  LDG.E.S16 R32, desc[UR36][R4.64] ;  /* 0x0000002404207981 */ /* 0x000ea4000c1e1700 */
[----:B--2---:R-:W-:Y:S01]  /*6390*/  SHF.R.S32.HI R33, RZ, 0x1f, R32 ;  /* 0x0000001fff217819 */ /* 0x004fe20000011420 */
[----:B------:R-:W-:Y:S06]  /*63a0*/  BRA `(.L_x_2940) ;  /* 0x0000000c000c7947 */ /* 0x000fec0003800000 */
.L_x_2936:
        /* <DEDUP_REMOVED lines=9> */
.L_x_2944:
[----:B------:R-:W2:Y:S02]  /*6440*/  LDG.E.U16 R4, desc[UR36][R4.64] ;  /* 0x0000002404047981 */ /* 0x000ea4000c1e1500 */
[----:B--2---:R-:W-:-:S06]  /*6450*/  HADD2.F32 R32, -RZ, R4.H0_H0 ;  /* 0x20000004ff207230 */ /* 0x004fcc0000004100 */
[----:B------:R-:W0:Y:S01]  /*6460*/  F2I.S64.TRUNC R32, R32 ;  /* 0x0000002000207311 */ /* 0x000e22000020d900 */
[----:B------:R-:W-:Y:S05]  /*6470*/  BRA `(.L_x_2940) ;  /* 0x0000000800d87947 */ /* 0x000fea0003800000 */
.L_x_2943:
        /* <DEDUP_REMOVED lines=9> */
.L_x_2946:
[----:B------:R-:W2:Y:S02]  /*6510*/  LDG.E.U16 R4, desc[UR36][R4.64] ;  /* 0x0000002404047981 */ /* 0x000ea4000c1e1500 */
[----:B--2---:R-:W-:-:S06]  /*6520*/  HADD2.F32 R32, -RZ, R4.H0_H0 ;  /* 0x20000004ff207230 */ /* 0x004fcc0000004100 */
[----:B------:R-:W0:Y:S01]  /*6530*/  F2I.S64.TRUNC R32, R32 ;  /* 0x0000002000207311 */ /* 0x000e22000020d900 */
[----:B------:R-:W-:Y:S05]  /*6540*/  BRA `(.L_x_2940) ;  /* 0x0000000800a47947 */ /* 0x000fea0003800000 */
.L_x_2945:
[----:B------:R-:W2:Y:S02]  /*6550*/  LDG.E.64 R4, desc[UR36][R4.64] ;  /* 0x0000002404047981 */ /* 0x000ea4000c1e1b00 */
[----:B--2---:R0:W1:Y:S01]  /*6560*/  F2I.S64.F64.TRUNC R32, R4 ;  /* 0x0000000400207311 */ /* 0x004062000030d900 */
[----:B------:R-:W-:Y:S05]  /*6570*/  BRA `(.L_x_2940) ;  /* 0x0000000800987947 */ /* 0x000fea0003800000 */
.L_x_2935:
        /* <DEDUP_REMOVED lines=13> */
.L_x_2949:
[----:B------:R-:W2:Y:S02]  /*6650*/  LDG.E.64 R4, desc[UR36][R4.64] ;  /* 0x0000002404047981 */ /* 0x000ea4000c1e1b00 */
[----:B--2---:R0:W1:Y:S01]  /*6660*/  F2I.S64.F64.TRUNC R32, R4 ;  /* 0x0000000400207311 */ /* 0x004062000030d900 */
[----:B------:R-:W-:Y:S05]  /*6670*/  BRA `(.L_x_2940) ;  /* 0x0000000800587947 */ /* 0x000fea0003800000 */
.L_x_2948:
        /* <DEDUP_REMOVED lines=26> */
.L_x_2951:
        /* <DEDUP_REMOVED lines=12> */
[----:B------:R0:W1:Y:S01]  /*68e0*/  F2I.S64.TRUNC R32, R0 ;  /* 0x0000000000207311 */ /* 0x000062000020d900 */
[----:B------:R-:W-:Y:S05]  /*68f0*/  BRA `(.L_x_2940) ;  /* 0x0000000400b87947 */ /* 0x000fea0003800000 */
.L_x_2950:
[----:B------:R-:W2:Y:S02]  /*6900*/  LDG.E.U16 R32, desc[UR36][R4.64] ;  /* 0x0000002404207981 */ /* 0x000ea4000c1e1500 */
[----:B--2---:R-:W-:-:S06]  /*6910*/  IMAD.U32 R32, R32, 0x10000, RZ ;  /* 0x0001000020207824 */ /* 0x004fcc00078e00ff */
[----:B------:R-:W0:Y:S01]  /*6920*/  F2I.S64.TRUNC R32, R32 ;  /* 0x0000002000207311 */ /* 0x000e22000020d900 */
[----:B------:R-:W-:Y:S05]  /*6930*/  BRA `(.L_x_2940) ;  /* 0x0000000400a87947 */ /* 0x000fea0003800000 */
.L_x_2947:
        /* <DEDUP_REMOVED lines=11> */
.L_x_2954:
        /* <DEDUP_REMOVED lines=21> */
.L_x_2958:
[----:B------:R-:W-:Y:S05]  /*6b40*/  BSYNC.RECONVERGENT B1 ;  /* 0x0000000000017941 */ /* 0x000fea0003800200 */
.L_x_2957:
[----:B------:R-:W-:Y:S01]  /*6b50*/  IMAD.SHL.U32 R0, R0, 0x100000, RZ ;  /* 0x0010000000007824 */ /* 0x000fe200078e00ff */
[----:B------:R-:W-:-:S04]  /*6b60*/  LEA R3, R3, 0x3b800000, 0x17 ;  /* 0x3b80000003037811 */ /* 0x000fc800078eb8ff */
[----:B------:R-:W-:-:S07]  /*6b70*/  LOP3.LUT R32, R3, R0, R7, 0xfe, !PT ;  /* 0x0000000003207212 */ /* 0x000fce00078efe07 */
.L_x_2956:
[----:B------:R-:W-:Y:S05]  /*6b80*/  BSYNC.RECONVERGENT B0 ;  /* 0x0000000000007941 */ /* 0x000fea0003800200 */
.L_x_2955:
[----:B------:R-:W2:Y:S01]  /*6b90*/  F2I.S64.TRUNC R32, R32 ;  /* 0x0000002000207311 */ /* 0x000ea2000020d900 */
[----:B------:R-:W-:Y:S05]  /*6ba0*/  BRA `(.L_x_2940) ;  /* 0x00000004000c7947 */ /* 0x000fea0003800000 */
.L_x_2953:
        /* <DEDUP_REMOVED lines=21> */
.L_x_2962:
[----:B------:R-:W-:Y:S05]  /*6d00*/  BSYNC.RECONVERGENT B1 ;  /* 0x0000000000017941 */ /* 0x000fea0003800200 */
.L_x_2961:
[----:B------:R-:W-:Y:S01]  /*6d10*/  IMAD.SHL.U32 R0, R0, 0x200000, RZ ;  /* 0x0020000000007824 */ /* 0x000fe200078e00ff */
[----:B------:R-:W-:-:S04]  /*6d20*/  LEA R3, R3, 0x37800000, 0x17 ;  /* 0x3780000003037811 */ /* 0x000fc800078eb8ff */
[----:B------:R-:W-:-:S07]  /*6d30*/  LOP3.LUT R32, R3, R0, R7, 0xfe, !PT ;  /* 0x0000000003207212 */ /* 0x000fce00078efe07 */
.L_x_2960:
[----:B------:R-:W-:Y:S05]  /*6d40*/  BSYNC.RECONVERGENT B0 ;  /* 0x0000000000007941 */ /* 0x000fea0003800200 */
.L_x_2959:
[----:B------:R-:W0:Y:S01]  /*6d50*/  F2I.S64.TRUNC R32, R32 ;  /* 0x0000002000207311 */ /* 0x000e22000020d900 */
[----:B------:R-:W-:Y:S05]  /*6d60*/  BRA `(.L_x_2940) ;  /* 0x00000000009c7947 */ /* 0x000fea0003800000 */
.L_x_2952:
        /* <DEDUP_REMOVED lines=14> */
.L_x_2966:
[----:B------:R-:W-:Y:S05]  /*6e50*/  BSYNC.RECONVERGENT B0 ;  /* 0x0000000000007941 */ /* 0x000fea0003800200 */
.L_x_2965:
[----:B------:R-:W0:Y:S01]  /*6e60*/  F2I.S64.TRUNC R32, R32 ;  /* 0x0000002000207311 */ /* 0x000e22000020d900 */
[----:B------:R-:W-:Y:S05]  /*6e70*/  BRA `(.L_x_2940) ;  /* 0x0000000000587947 */ /* 0x000fea0003800000 */
.L_x_2939:
        /* <DEDUP_REMOVED lines=16> */
.L_x_2967:
[----:B------:R-:W-:Y:S01]  /*6f80*/  CS2R R32, SRZ ;  /* 0x0000000000207805 */ /* 0x000fe2000001ff00 */
[----:B------:R-:W-:Y:S06]  /*6f90*/  BRA `(.L_x_2940) ;  /* 0x0000000000107947 */ /* 0x000fec0003800000 */
.L_x_2964:
[----:B------:R0:W5:Y:S01]  /*6fa0*/  LDG.E.64 R32, desc[UR36][R4.64] ;  /* 0x0000002404207981 */ /* 0x000162000c1e1b00 */
[----:B------:R-:W-:Y:S05]  /*6fb0*/  BRA `(.L_x_2940) ;  /* 0x0000000000087947 */ /* 0x000fea0003800000 */
.L_x_2963:
[----:B------:R3:W5:Y:S01]  /*6fc0*/  LDG.E R32, desc[UR36][R4.64] ;  /* 0x0000002404207981 */ /* 0x000762000c1e1900 */
[----:B------:R-:W-:-:S07]  /*6fd0*/  IMAD.MOV.U32 R33, RZ, RZ, RZ ;  /* 0x000000ffff217224 */ /* 0x000fce00078e00ff */
.L_x_2940:
[----:B------:R-:W-:Y:S01]  /*6fe0*/  ISETP.NE.AND P0, PT, R27, RZ, PT ;  /* 0x000000ff1b00720c */ /* 0x000fe20003f05270 */
[----:B------:R-:W-:-:S03]  /*6ff0*/  VIADD R25, R25, 0x80 ;  /* 0x0000008019197836 */ /* 0x000fc60000000000 */
[----:B------:R-:W-:-:S04]  /*7000*/  PLOP3.LUT P0, PT, P0, PT, PT, 0x8, 0x80 ;  /* 0x000000000080781c */ /* 0x000fc8000070e170 */
[----:B------:R-:W-:-:S09]  /*7010*/  P2R R26, PR, RZ, 0x1 ;  /* 0x00000001ff1a7803 */ /* 0x000fd20000000000 */
.L_x_2886:
[----:B------:R-:W-:Y:S05]  /*7020*/  BSYNC.RECONVERGENT B7 ;  /* 0x0000000000077941 */ /* 0x000fea0003800200 */
.L_x_2885:
[----:B------:R-:W-:Y:S01]  /*7030*/  ISETP.GE.AND P1, PT, R25, R22, PT ;  /* 0x000000161900720c */ /* 0x000fe20003f26270 */
[----:B------:R-:W-:Y:S01]  /*7040*/  BSSY.RECONVERGENT B7, `(.L_x_2968) ;  /* 0x0000250000077945 */ /* 0x000fe20003800200 */
[----:B------:R-:W-:Y:S02]  /*7050*/  PLOP3.LUT P0, PT, PT, PT, PT, 0x80, 0x8 ;  /* 0x000000000008781c */ /* 0x000fe40003f0f070 */
[----:B01-3--:R-:W-:Y:S02]  /*7060*/  CS2R R4, SRZ ;  /* 0x0000000000047805 */ /* 0x00bfe4000001ff00 */
[----:B------:R-:W-:-:S07]  /*7070*/  PRMT R27, RZ, 0x7610, R27 ;  /* 0x00007610ff1b7816 */ /* 0x000fce000000001b */
        /* <DEDUP_REMOVED lines=19> */
[----:B------:R-:W3:Y:S02]  /*71b0*/  LDG.E.U8 R4, desc[UR36][R4.64] ;  /* 0x0000002404047981 */ /* 0x000ee4000c1e1100 */
[----:B---3--:R-:W-:Y:S01]  /*71c0*/  ISETP.NE.AND P0, PT, R4, RZ, PT ;  /* 0x000000ff0400720c */ /* 0x008fe20003f05270 */
[----:B------:R-:W-:-:S12]  /*71d0*/  BRA `(.L_x_2976) ;  /* 0x00000008003c7947 */ /* 0x000fd80003800000 */
.L_x_2974:
[----:B------:R-:W3:Y:S02]  /*71e0*/  LDG.E.U8 R4, desc[UR36][R4.64] ;  /* 0x0000002404047981 */ /* 0x000ee4000c1e1100 */
[----:B---3--:R-:W-:Y:S01]  /*71f0*/  ISETP.NE.AND P0, PT, R4, RZ, PT ;  /* 0x000000ff0400720c */ /* 0x008fe20003f05270 */
[----:B------:R-:W-:-:S12]  /*7200*/  BRA `(.L_x_2976) ;  /* 0x0000000800307947 */ /* 0x000fd80003800000 */
.L_x_2973:
[----:B------:R-:W-:-:S09]  /*7210*/  UISETP.NE.AND UP0, UPT, UR4, 0x2, UPT ;  /* 0x000000020400788c */ /* 0x000fd2000bf05270 */
[----:B------:R-:W-:Y:S05]  /*7220*/  BRA.U !UP0, `(.L_x_2977) ;  /* 0x00000001082c7547 */ /* 0x000fea000b800000 */
[----:B------:R-:W-:-:S09]  /*7230*/  UISETP.NE.AND UP0, UPT, UR4, 0x3, UPT ;  /* 0x000000030400788c */ /* 0x000fd2000bf05270 */
[----:B------:R-:W-:Y:S05]  /*7240*/  BRA.U !UP0, `(.L_x_2978) ;  /* 0x0000000108187547 */ /* 0x000fea000b800000 */
[----:B------:R-:W-:-:S09]  /*7250*/  UISETP.NE.AND UP0, UPT, UR4, 0x4, UPT ;  /* 0x000000040400788c */ /* 0x000fd2000bf05270 */
[----:B------:R-:W-:Y:S05]  /*7260*/  BRA.U UP0, `(.L_x_2975) ;  /* 0x0000000500b87547 */ /* 0x000fea000b800000 */
[----:B------:R-:W3:Y:S02]  /*7270*/  LDG.E.64 R4, desc[UR36][R4.64] ;  /* 0x0000002404047981 */ /* 0x000ee4000c1e1b00 */
[----:B---3--:R-:W-:-:S04]  /*7280*/  ISETP.NE.U32.AND P0, PT, R4, RZ, PT ;  /* 0x000000ff0400720c */ /* 0x008fc80003f05070 */
[----:B------:R-:W-:Y:S01]  /*7290*/  ISETP.NE.AND.EX P0, PT, R5, RZ, PT, P0 ;  /* 0x000000ff0500720c */ /* 0x000fe20003f05300 */
[----:B------:R-:W-:-:S12]  /*72a0*/  BRA `(.L_x_2976) ;  /* 0x0000000800087947 */ /* 0x000fd80003800000 */
.L_x_2978:
[----:B------:R-:W3:Y:S02]  /*72b0*/  LDG.E R4, desc[UR36][R4.64] ;  /* 0x0000002404047981 */ /* 0x000ee4000c1e1900 */
[----:B---3--:R-:W-:Y:S01]  /*72c0*/  ISETP.NE.AND P0, PT, R4, RZ, PT ;  /* 0x000000ff0400720c */ /* 0x008fe20003f05270 */
[----:B------:R-:W-:-:S12]  /*72d0*/  BRA `(.L_x_2976) ;  /* 0x0000000400fc7947 */ /* 0x000fd80003800000 */
.L_x_2977:
[----:B------:R-:W3:Y:S02]  /*72e0*/  LDG.E.U16 R4, desc[UR36][R4.64] ;  /* 0x0000002404047981 */ /* 0x000ee4000c1e1500 */
[----:B---3--:R-:W-:Y:S01]  /*72f0*/  ISETP.NE.AND P0, PT, R4, RZ, PT ;  /* 0x000000ff0400720c */ /* 0x008fe20003f05270 */
[----:B------:R-:W-:-:S12]  /*7300*/  BRA `(.L_x_2976) ;  /* 0x0000000400f07947 */ /* 0x000fd80003800000 */
.L_x_2972:
[----:B------:R-:W-:-:S09]  /*7310*/  UISETP.GT.AND UP0, UPT, UR4, 0x6, UPT ;  /* 0x000000060400788c */ /* 0x000fd2000bf04270 */
[----:B------:R-:W-:Y:S05]  /*7320*/  BRA.U UP0, `(.L_x_2979) ;  /* 0x00000001002c7547 */ /* 0x000fea000b800000 */
[----:B------:R-:W-:-:S09]  /*7330*/  UISETP.NE.AND UP0, UPT, UR4, 0x5, UPT ;  /* 0x000000050400788c */ /* 0x000fd2000bf05270 */
[----:B------:R-:W-:Y:S05]  /*7340*/  BRA.U !UP0, `(.L_x_2980) ;  /* 0x0000000108147547 */ /* 0x000fea000b800000 */
[----:B------:R-:W-:-:S09]  /*7350*/  UISETP.NE.AND UP0, UPT, UR4, 0x6, UPT ;  /* 0x000000060400788c */ /* 0x000fd2000bf05270 */
[----:B------:R-:W-:Y:S05]  /*7360*/  BRA.U UP0, `(.L_x_2975) ;  /* 0x0000000500787547 */ /* 0x000fea000b800000 */
[----:B------:R-:W3:Y:S02]  /*7370*/  LDG.E R4, desc[UR36][R4.64] ;  /* 0x0000002404047981 */ /* 0x000ee4000c1e1900 */
[----:B---3--:R-:W-:Y:S01]  /*7380*/  FSETP.NEU.FTZ.AND P0, PT, R4, RZ, PT ;  /* 0x000000ff0400720b */ /* 0x008fe20003f1d000 */
[----:B------:R-:W-:-:S12]  /*7390*/  BRA `(.L_x_2976) ;  /* 0x0000000400cc7947 */ /* 0x000fd80003800000 */
.L_x_2980:
[----:B------:R-:W3:Y:S02]  /*73a0*/  LDG.E.U16 R0, desc[UR36][R4.64] ;  /* 0x0000002404007981 */ /* 0x000ee4000c1e1500 */
[----:B---3--:R-:W-:-:S05]  /*73b0*/  HADD2.F32 R0, -RZ, R0.H0_H0 ;  /* 0x20000000ff007230 */ /* 0x008fca0000004100 */
[----:B------:R-:W-:Y:S01]  /*73c0*/  FSETP.NEU.FTZ.AND P0, PT, R0, RZ, PT ;  /* 0x000000ff0000720b */ /* 0x000fe20003f1d000 */
[----:B------:R-:W-:-:S12]  /*73d0*/  BRA `(.L_x_2976) ;  /* 0x0000000400bc7947 */ /* 0x000fd80003800000 */
.L_x_2979:
[----:B------:R-:W-:-:S09]  /*73e0*/  UISETP.NE.AND UP0, UPT, UR4, 0x7, UPT ;  /* 0x000000070400788c */ /* 0x000fd2000bf05270 */
[----:B------:R-:W-:Y:S05]  /*73f0*/  BRA.U !UP0, `(.L_x_2981) ;  /* 0x0000000108447547 */ /* 0x000fea000b800000 */
[----:B------:R-:W-:-:S09]  /*7400*/  UISETP.NE.AND UP0, UPT, UR4, 0x8, UPT ;  /* 0x000000080400788c */ /* 0x000fd2000bf05270 */
[----:B------:R-:W-:Y:S05]  /*7410*/  BRA.U !UP0, `(.L_x_2982) ;  /* 0x00000001081c7547 */ /* 0x000fea000b800000 */
[----:B------:R-:W-:-:S09]  /*7420*/  UISETP.NE.AND UP0, UPT, UR4, 0x9, UPT ;  /* 0x000000090400788c */ /* 0x000fd2000bf05270 */
[----:B------:R-:W-:Y:S05]  /*7430*/  BRA.U UP0, `(.L_x_2975) ;  /* 0x0000000500447547 */ /* 0x000fea000b800000 */
[----:B------:R-:W3:Y:S02]  /*7440*/  LDG.E.64 R4, desc[UR36][R4.64] ;  /* 0x0000002404047981 */ /* 0x000ee4000c1e1b00 */
[----:B---3--:R-:W-:Y:S02]  /*7450*/  FSETP.NEU.FTZ.AND P0, PT, R4, RZ, PT ;  /* 0x000000ff0400720b */ /* 0x008fe40003f1d000 */
[----:B------:R-:W-:-:S04]  /*7460*/  FSETP.NEU.FTZ.AND P1, PT, R5, RZ, PT ;  /* 0x000000ff0500720b */ /* 0x000fc80003f3d000 */
[----:B------:R-:W-:Y:S01]  /*7470*/  PLOP3.LUT P0, PT, P0, P1, PT, 0xf8, 0x8f ;  /* 0x00000000008f781c */ /* 0x000fe20000703f70 */
[----:B------:R-:W-:-:S12]  /*7480*/  BRA `(.L_x_2976) ;  /* 0x0000000400907947 */ /* 0x000fd80003800000 */
.L_x_2982:
[----:B------:R-:W3:Y:S01]  /*7490*/  LDG.E R4, desc[UR36][R4.64] ;  /* 0x0000002404047981 */ /* 0x000ee2000c1e1900 */
[----:B------:R-:W-:Y:S01]  /*74a0*/  PLOP3.LUT P0, PT, PT, PT, PT, 0x80, 0x8 ;  /* 0x000000000008781c */ /* 0x000fe20003f0f070 */
[----:B---3--:R-:W-:-:S05]  /*74b0*/  HADD2.F32 R0, -RZ, R4.H0_H0 ;  /* 0x20000004ff007230 */ /* 0x008fca0000004100 */
[----:B------:R-:W-:-:S13]  /*74c0*/  FSETP.NEU.FTZ.AND P1, PT, R0, RZ, PT ;  /* 0x000000ff0000720b */ /* 0x000fda0003f3d000 */
[----:B------:R-:W-:Y:S05]  /*74d0*/  @P1 BRA `(.L_x_2976) ;  /* 0x00000004007c1947 */ /* 0x000fea0003800000 */
[----:B------:R-:W-:-:S05]  /*74e0*/  HADD2.F32 R0, -RZ, R4.H1_H1 ;  /* 0x30000004ff007230 */ /* 0x000fca0000004100 */
[----:B------:R-:W-:Y:S01]  /*74f0*/  FSETP.NEU.FTZ.AND P0, PT, R0, RZ, PT ;  /* 0x000000ff0000720b */ /* 0x000fe20003f1d000 */
[----:B------:R-:W-:-:S12]  /*7500*/  BRA `(.L_x_2976) ;  /* 0x0000000400707947 */ /* 0x000fd80003800000 */
.L_x_2981:
[----:B------:R-:W3:Y:S02]  /*7510*/  LDG.E.64 R4, desc[UR36][R4.64] ;  /* 0x0000002404047981 */ /* 0x000ee4000c1e1b00 */
[----:B---3--:R-:W-:Y:S01]  /*7520*/  DSETP.NEU.AND P0, PT, R4, RZ, PT ;  /* 0x000000ff0400722a */ /* 0x008fe20003f0d000 */
[----:B------:R-:W-:-:S13]  /*7530*/  BRA `(.L_x_2976) ;  /* 0x0000000400647947 */ /* 0x000fda0003800000 */
.L_x_2971:
        /* <DEDUP_REMOVED lines=8> */
[----:B------:R-:W3:Y:S02]  /*75c0*/  LDG.E.U8 R4, desc[UR36][R4.64] ;  /* 0x0000002404047981 */ /* 0x000ee4000c1e1100 */
[----:B---3--:R-:W-:Y:S01]  /*75d0*/  ISETP.NE.AND P0, PT, R4, RZ, PT ;  /* 0x000000ff0400720c */ /* 0x008fe20003f05270 */
[----:B------:R-:W-:-:S12]  /*75e0*/  BRA `(.L_x_2976) ;  /* 0x0000000400387947 */ /* 0x000fd80003800000 */
.L_x_2985:
[----:B------:R-:W3:Y:S02]  /*75f0*/  LDG.E.128 R4, desc[UR36][R4.64] ;  /* 0x0000002404047981 */ /* 0x000ee4000c1e1d00 */
[----:B---3--:R-:W-:-:S06]  /*7600*/  DSETP.NEU.AND P0, PT, R6, RZ, PT ;  /* 0x000000ff0600722a */ /* 0x008fcc0003f0d000 */
[----:B------:R-:W-:Y:S01]  /*7610*/  DSETP.NEU.OR P0, PT, R4, RZ, P0 ;  /* 0x000000ff0400722a */ /* 0x000fe2000070d400 */
[----:B------:R-:W-:-:S13]  /*7620*/  BRA `(.L_x_2976) ;  /* 0x0000000400287947 */ /* 0x000fda0003800000 */
.L_x_2984:
[----:B------:R-:W-:-:S09]  /*7630*/  UISETP.NE.AND UP0, UPT, UR4, 0xf, UPT ;  /* 0x0000000f0400788c */ /* 0x000fd2000bf05270 */
[----:B------:R-:W-:Y:S05]  /*7640*/  BRA.U !UP0, `(.L_x_2986) ;  /* 0x0000000108487547 */ /* 0x000fea000b800000 */
[----:B------:R-:W-:-:S09]  /*7650*/  UISETP.NE.AND UP0, UPT, UR4, 0x17, UPT ;  /* 0x000000170400788c */ /* 0x000fd2000bf05270 */
[----:B------:R-:W-:Y:S05]  /*7660*/  BRA.U !UP0, `(.L_x_2987) ;  /* 0x0000000108147547 */ /* 0x000fea000b800000 */
[----:B------:R-:W-:-:S09]  /*7670*/  UISETP.NE.AND UP0, UPT, UR4, 0x18, UPT ;  /* 0x000000180400788c */ /* 0x000fd2000bf05270 */
[----:B------:R-:W-:Y:S05]  /*7680*/  BRA.U UP0, `(.L_x_2975) ;  /* 0x0000000100b07547 */ /* 0x000fea000b800000 */
[----:B------:R-:W3:Y:S02]  /*7690*/  LDG.E.U8 R4, desc[UR36][R4.64] ;  /* 0x0000002404047981 */ /* 0x000ee4000c1e1100 */
[----:B---3--:R-:W-:Y:S01]  /*76a0*/  LOP3.LUT P0, RZ, R4, 0x7f, RZ, 0xc0, !PT ;  /* 0x0000007f04ff7812 */ /* 0x008fe2000780c0ff */
[----:B------:R-:W-:-:S12]  /*76b0*/  BRA `(.L_x_2976) ;  /* 0x0000000400047947 */ /* 0x000fd80003800000 */
.L_x_2987:
[----:B------:R-:W3:Y:S02]  /*76c0*/  LDG.E.U8 R3, desc[UR36][R4.64] ;  /* 0x0000002404037981 */ /* 0x000ee4000c1e1100 */
[----:B---3--:R-:W-:-:S05]  /*76d0*/  IMAD.SHL.U32 R0, R3, 0x2000000, RZ ;  /* 0x0200000003007824 */ /* 0x008fca00078e00ff */
        /* <DEDUP_REMOVED lines=9> */
.L_x_2986:
[----:B------:R-:W3:Y:S02]  /*7770*/  LDG.E.U16 R0, desc[UR36][R4.64] ;  /* 0x0000002404007981 */ /* 0x000ee4000c1e1500 */
[----:B---3--:R-:W-:-:S05]  /*7780*/  IMAD.U32 R0, R0, 0x10000, RZ ;  /* 0x0001000000007824 */ /* 0x008fca00078e00ff */
[----:B------:R-:W-:Y:S01]  /*7790*/  FSETP.NEU.FTZ.AND P0, PT, R0, RZ, PT ;  /* 0x000000ff0000720b */ /* 0x000fe20003f1d000 */
[----:B------:R-:W-:-:S12]  /*77a0*/  BRA `(.L_x_2976) ;  /* 0x0000000000c87947 */ /* 0x000fd80003800000 */
.L_x_2983:
        /* <DEDUP_REMOVED lines=8> */
[----:B------:R-:W3:Y:S02]  /*7830*/  LDG.E.U16 R4, desc[UR36][R4.64] ;  /* 0x0000002404047981 */ /* 0x000ee4000c1e1500 */
[----:B---3--:R-:W-:Y:S01]  /*7840*/  ISETP.NE.AND P0, PT, R4, RZ, PT ;  /* 0x000000ff0400720c */ /* 0x008fe20003f05270 */
[----:B------:R-:W-:-:S12]  /*7850*/  BRA `(.L_x_2976) ;  /* 0x00000000009c7947 */ /* 0x000fd80003800000 */
.L_x_2990:
[----:B------:R-:W3:Y:S02]  /*7860*/  LDG.E.U8 R4, desc[UR36][R4.64] ;  /* 0x0000002404047981 */ /* 0x000ee4000c1e1100 */
[----:B---3--:R-:W-:Y:S01]  /*7870*/  ISETP.NE.AND P0, PT, R4, RZ, PT ;  /* 0x000000ff0400720c */ /* 0x008fe20003f05270 */
[----:B------:R-:W-:-:S12]  /*7880*/  BRA `(.L_x_2976) ;  /* 0x0000000000907947 */ /* 0x000fd80003800000 */
.L_x_2989:
[----:B------:R-:W3:Y:S02]  /*7890*/  LDG.E.U8 R4, desc[UR36][R4.64] ;  /* 0x0000002404047981 */ /* 0x000ee4000c1e1100 */
[----:B---3--:R-:W-:Y:S01]  /*78a0*/  ISETP.NE.AND P0, PT, R4, RZ, PT ;  /* 0x000000ff0400720c */ /* 0x008fe20003f05270 */
[----:B------:R-:W-:-:S12]  /*78b0*/  BRA `(.L_x_2976) ;  /* 0x0000000000847947 */ /* 0x000fd80003800000 */
.L_x_2988:
[----:B------:R-:W-:-:S09]  /*78c0*/  UISETP.NE.AND UP0, UPT, UR4, 0x1c, UPT ;  /* 0x0000001c0400788c */ /* 0x000fd2000bf05270 */
[----:B------:R-:W-:Y:S05]  /*78d0*/  BRA.U !UP0, `(.L_x_2991) ;  /* 0x0000000108747547 */ /* 0x000fea000b800000 */
[----:B------:R-:W-:-:S09]  /*78e0*/  UISETP.NE.AND UP0, UPT, UR4, 0x1d, UPT ;  /* 0x0000001d0400788c */ /* 0x000fd2000bf05270 */
[----:B------:R-:W-:Y:S05]  /*78f0*/  BRA.U !UP0, `(.L_x_2992) ;  /* 0x00000001085c7547 */ /* 0x000fea000b800000 */
[----:B------:R-:W-:-:S09]  /*7900*/  UISETP.NE.AND UP0, UPT, UR4, 0x2c, UPT ;  /* 0x0000002c0400788c */ /* 0x000fd2000bf05270 */
[----:B------:R-:W-:Y:S05]  /*7910*/  BRA.U UP0, `(.L_x_2975) ;  /* 0x00000001000c7547 */ /* 0x000fea000b800000 */
[----:B------:R-:W3:Y:S02]  /*7920*/  LDG.E.U8 R4, desc[UR36][R4.64] ;  /* 0x0000002404047981 */ /* 0x000ee4000c1e1100 */
[----:B---3--:R-:W-:Y:S01]  /*7930*/  ISETP.NE.AND P0, PT, R4, RZ, PT ;  /* 0x000000ff0400720c */ /* 0x008fe20003f05270 */
[----:B------:R-:W-:-:S12]  /*7940*/  BRA `(.L_x_2976) ;  /* 0x0000000000607947 */ /* 0x000fd80003800000 */
.L_x_2975:
[----:B------:R-:W-:Y:S01]  /*7950*/  MOV R14, 0x0 ;  /* 0x00000000000e7802 */ /* 0x000fe20000000f00 */
[----:B------:R-:W0:Y:S01]  /*7960*/  LDCU.64 UR4, c[0x4][0x4e8] ;  /* 0x01009d00ff0477ac */ /* 0x000e220008000a00 */
[----:B------:R-:W-:Y:S02]  /*7970*/  IMAD.MOV.U32 R8, RZ, RZ, 0x4e ;  /* 0x0000004eff087424 */ /* 0x000fe400078e00ff */
[----:B------:R-:W-:Y:S01]  /*7980*/  IMAD.MOV.U32 R12, RZ, RZ, 0x1 ;  /* 0x00000001ff0c7424 */ /* 0x000fe200078e00ff */
[----:B------:R-:W1:Y:S01]  /*7990*/  LDCU.64 UR6, c[0x4][0x4f0] ;  /* 0x01009e00ff0677ac */ /* 0x000e620008000a00 */
[----:B------:R-:W3:Y:S01]  /*79a0*/  LDC.64 R14, c[0x4][R14] ;  /* 0x010000000e0e7b82 */ /* 0x000ee20000000a00 */
[----:B------:R-:W-:Y:S01]  /*79b0*/  IMAD.MOV.U32 R13, RZ, RZ, RZ ;  /* 0x000000ffff0d7224 */ /* 0x000fe200078e00ff */
[----:B------:R-:W2:Y:S01]  /*79c0*/  LDCU.64 UR8, c[0x4][0x320] ;  /* 0x01006400ff0877ac */ /* 0x000ea20008000a00 */
[----:B0-----:R-:W-:Y:S02]  /*79d0*/  IMAD.U32 R4, RZ, RZ, UR4 ;  /* 0x00000004ff047e24 */ /* 0x001fe4000f8e00ff */
[----:B------:R-:W-:-:S02]  /*79e0*/  IMAD.U32 R5, RZ, RZ, UR5 ;  /* 0x00000005ff057e24 */ /* 0x000fc4000f8e00ff */
[----:B-1----:R-:W-:Y:S02]  /*79f0*/  IMAD.U32 R6, RZ, RZ, UR6 ;  /* 0x00000006ff067e24 */ /* 0x002fe4000f8e00ff */
[----:B------:R-:W-:Y:S02]  /*7a00*/  IMAD.U32 R7, RZ, RZ, UR7 ;  /* 0x00000007ff077e24 */ /* 0x000fe4000f8e00ff */
[----:B--2---:R-:W-:Y:S02]  /*7a10*/  IMAD.U32 R10, RZ, RZ, UR8 ;  /* 0x00000008ff0a7e24 */ /* 0x004fe4000f8e00ff */
[----:B------:R-:W-:-:S07]  /*7a20*/  IMAD.U32 R11, RZ, RZ, UR9 ;  /* 0x00000009ff0b7e24 */ /* 0x000fce000f8e00ff */
[----:B------:R-:W-:-:S07]  /*7a30*/  LEPC R20, `(.L_x_2993) ;  /* 0x000000001014794e */ /* 0x000fce0000000000 */
[----:B---345:R-:W-:Y:S05]  /*7a40*/  CALL.ABS.NOINC R14 ;  /* 0x000000000e007343 */ /* 0x038fea0003c00000 */
.L_x_2993:
[----:B------:R-:W-:Y:S01]  /*7a50*/  PLOP3.LUT P0, PT, PT, PT, PT, 0x8, 0x80 ;  /* 0x000000000080781c */ /* 0x000fe20003f0e170 */
[----:B------:R-:W-:-:S12]  /*7a60*/  BRA `(.L_x_2976) ;  /* 0x0000000000187947 */ /* 0x000fd80003800000 */
.L_x_2992:
[----:B------:R-:W3:Y:S02]  /*7a70*/  LDG.E.64 R4, desc[UR36][R4.64] ;  /* 0x0000002404047981 */ /* 0x000ee4000c1e1b00 */
[----:B---3--:R-:W-:-:S04]  /*7a80*/  ISETP.NE.U32.AND P0, PT, R4, RZ, PT ;  /* 0x000000ff0400720c */ /* 0x008fc80003f05070 */
[----:B------:R-:W-:Y:S01]  /*7a90*/  ISETP.NE.AND.EX P0, PT, R5, RZ, PT, P0 ;  /* 0x000000ff0500720c */ /* 0x000fe20003f05300 */
[----:B------:R-:W-:-:S12]  /*7aa0*/  BRA `(.L_x_2976) ;  /* 0x0000000000087947 */ /* 0x000fd80003800000 */
.L_x_2991:
[----:B------:R-:W3:Y:S02]  /*7ab0*/  LDG.E R4, desc[UR36][R4.64] ;  /* 0x0000002404047981 */ /* 0x000ee4000c1e1900 */
[----:B---3--:R-:W-:-:S13]  /*7ac0*/  ISETP.NE.AND P0, PT, R4, RZ, PT ;  /* 0x000000ff0400720c */ /* 0x008fda0003f05270 */
.L_x_2976:
[----:B------:R-:W-:Y:S05]  /*7ad0*/  BSYNC.RECONVERGENT B6 ;  /* 0x0000000000067941 */ /* 0x000fea0003800200 */
.L_x_2970:
        /* <DEDUP_REMOVED lines=19> */
[----:B---3--:R-:W-:-:S04]  /*7c10*/  ISETP.NE.AND P0, PT, R4, RZ, PT ;  /* 0x000000ff0400720c */ /* 0x008fc80003f05270 */
[----:B------:R-:W-:Y:S01]  /*7c20*/  P2R R34, PR, RZ, 0x1 ;  /* 0x00000001ff227803 */ /* 0x000fe20000000000 */
[----:B------:R-:W-:Y:S08]  /*7c30*/  BRA `(.L_x_3000) ;  /* 0x0000000800947947 */ /* 0x000ff00003800000 */
.L_x_2998:
[----:B------:R-:W3:Y:S02]  /*7c40*/  LDG.E.U8 R4, desc[UR36][R4.64] ;  /* 0x0000002404047981 */ /* 0x000ee4000c1e1100 */
[----:B---3--:R-:W-:-:S04]  /*7c50*/  ISETP.NE.AND P0, PT, R4, RZ, PT ;  /* 0x000000ff0400720c */ /* 0x008fc80003f05270 */
[----:B------:R-:W-:Y:S01]  /*7c60*/  P2R R34, PR, RZ, 0x1 ;  /* 0x00000001ff227803 */ /* 0x000fe20000000000 */
[----:B------:R-:W-:Y:S08]  /*7c70*/  BRA `(.L_x_3000) ;  /* 0x0000000800847947 */ /* 0x000ff00003800000 */
.L_x_2997:
        /* <DEDUP_REMOVED lines=8> */
[----:B------:R-:W-:-:S04]  /*7d00*/  ISETP.NE.AND.EX P0, PT, R5, RZ, PT, P0 ;  /* 0x000000ff0500720c */ /* 0x000fc80003f05300 */
[----:B------:R-:W-:Y:S01]  /*7d10*/  P2R R34, PR, RZ, 0x1 ;  /* 0x00000001ff227803 */ /* 0x000fe20000000000 */
[----:B------:R-:W-:Y:S08]  /*7d20*/  BRA `(.L_x_3000) ;  /* 0x0000000800587947 */ /* 0x000ff00003800000 */
.L_x_3002:
[----:B------:R-:W3:Y:S02]  /*7d30*/  LDG.E R4, desc[UR36][R4.64] ;  /* 0x0000002404047981 */ /* 0x000ee4000c1e1900 */
[----:B---3--:R-:W-:-:S04]  /*7d40*/  ISETP.NE.AND P0, PT, R4, RZ, PT ;  /* 0x000000ff0400720c */ /* 0x008fc80003f05270 */
[----:B------:R-:W-:Y:S01]  /*7d50*/  P2R R34, PR, RZ, 0x1 ;  /* 0x00000001ff227803 */ /* 0x000fe20000000000 */
[----:B------:R-:W-:Y:S08]  /*7d60*/  BRA `(.L_x_3000) ;  /* 0x0000000800487947 */ /* 0x000ff00003800000 */
.L_x_3001:
[----:B------:R-:W3:Y:S02]  /*7d70*/  LDG.E.U16 R4, desc[UR36][R4.64] ;  /* 0x0000002404047981 */ /* 0x000ee4000c1e1500 */
[----:B---3--:R-:W-:-:S04]  /*7d80*/  ISETP.NE.AND P0, PT, R4, RZ, PT ;  /* 0x000000ff0400720c */ /* 0x008fc80003f05270 */
[----:B------:R-:W-:Y:S01]  /*7d90*/  P2R R34, PR, RZ, 0x1 ;  /* 0x00000001ff227803 */ /* 0x000fe20000000000 */
[----:B------:R-:W-:Y:S08]  /*7da0*/  BRA `(.L_x_3000) ;  /* 0x0000000800387947 */ /* 0x000ff00003800000 */
.L_x_2996:
[----:B------:R-:W-:-:S09]  /*7db0*/  UISETP.GT.AND UP0, UPT, UR4, 0x6, UPT ;  /* 0x000000060400788c */ /* 0x000fd2000bf04270 */
[----:B------:R-:W-:Y:S05]  /*7dc0*/  BRA.U UP0, `(.L_x_3003) ;  /* 0x0000000100347547 */ /* 0x000fea000b800000 */
[----:B------:R-:W-:-:S09]  /*7dd0*/  UISETP.NE.AND UP0, UPT, UR4, 0x5, UPT ;  /* 0x000000050400788c */ /* 0x000fd2000bf05270 */
[----:B------:R-:W-:Y:S05]  /*7de0*/  BRA.U !UP0, `(.L_x_3004) ;  /* 0x0000000108187547 */ /* 0x000fea000b800000 */
[----:B------:R-:W-:-:S09]  /*7df0*/  UISETP.NE.AND UP0, UPT, UR4, 0x6, UPT ;  /* 0x000000060400788c */ /* 0x000fd2000bf05270 */
[----:B------:R-:W-:Y:S05]  /*7e00*/  BRA.U UP0, `(.L_x_2999) ;  /* 0x0000000500b47547 */ /* 0x000fea000b800000 */
[----:B------:R-:W3:Y:S02]  /*7e10*/  LDG.E R4, desc[UR36][R4.64] ;  /* 0x0000002404047981 */ /* 0x000ee4000c1e1900 */
[----:B---3--:R-:W-:-:S04]  /*7e20*/  FSETP.NEU.FTZ.AND P0, PT, R4, RZ, PT ;  /* 0x000000ff0400720b */ /* 0x008fc80003f1d000 */
[----:B------:R-:W-:Y:S01]  /*7e30*/  P2R R34, PR, RZ, 0x1 ;  /* 0x00000001ff227803 */ /* 0x000fe20000000000 */
[----:B------:R-:W-:Y:S08]  /*7e40*/  BRA `(.L_x_3000) ;  /* 0x0000000800107947 */ /* 0x000ff00003800000 */
.L_x_3004:
[----:B------:R-:W3:Y:S02]  /*7e50*/  LDG.E.U16 R0, desc[UR36][R4.64] ;  /* 0x0000002404007981 */ /* 0x000ee4000c1e1500 */
[----:B---3--:R-:W-:-:S05]  /*7e60*/  HADD2.F32 R0, -RZ, R0.H0_H0 ;  /* 0x20000000ff007230 */ /* 0x008fca0000004100 */
[----:B------:R-:W-:-:S04]  /*7e70*/  FSETP.NEU.FTZ.AND P0, PT, R0, RZ, PT ;  /* 0x000000ff0000720b */ /* 0x000fc80003f1d000 */
[----:B------:R-:W-:Y:S01]  /*7e80*/  P2R R34, PR, RZ, 0x1 ;  /* 0x00000001ff227803 */ /* 0x000fe20000000000 */
[----:B------:R-:W-:Y:S08]  /*7e90*/  BRA `(.L_x_3000) ;  /* 0x0000000400fc7947 */ /* 0x000ff00003800000 */
.L_x_3003:
        /* <DEDUP_REMOVED lines=9> */
[----:B------:R-:W-:-:S04]  /*7f30*/  PLOP3.LUT P0, PT, P0, P1, PT, 0xf8, 0x8f ;  /* 0x00000000008f781c */ /* 0x000fc80000703f70 */
[----:B------:R-:W-:Y:S01]  /*7f40*/  P2R R34, PR, RZ, 0x1 ;  /* 0x00000001ff227803 */ /* 0x000fe20000000000 */
[----:B------:R-:W-:Y:S08]  /*7f50*/  BRA `(.L_x_3000) ;  /* 0x0000000400cc7947 */ /* 0x000ff00003800000 */
.L_x_3006:
[----:B------:R-:W3:Y:S01]  /*7f60*/  LDG.E R4, desc[UR36][R4.64] ;  /* 0x0000002404047981 */ /* 0x000ee2000c1e1900 */
[----:B------:R-:W-:-:S04]  /*7f70*/  PLOP3.LUT P1, PT, PT, PT, PT, 0x80, 0x8 ;  /* 0x000000000008781c */ /* 0x000fc80003f2f070 */
[----:B------:R-:W-:Y:S01]  /*7f80*/  P2R R34, PR, RZ, 0x2 ;  /* 0x00000002ff227803 */ /* 0x000fe20000000000 */
[----:B---3--:R-:W-:-:S05]  /*7f90*/  HADD2.F32 R0, -RZ, R4.H0_H0 ;  /* 0x20000004ff007230 */ /* 0x008fca0000004100 */
[----:B------:R-:W-:-:S13]  /*7fa0*/  FSETP.NEU.FTZ.AND P0, PT, R0, RZ, PT ;  /* 0x000000ff0000720b */ /* 0x000fda0003f1d000 */
[----:B------:R-:W-:Y:S05]  /*7fb0*/  @P0 BRA `(.L_x_3000) ;  /* 0x0000000400b40947 */ /* 0x000fea0003800000 */
[----:B------:R-:W-:-:S05]  /*7fc0*/  HADD2.F32 R0, -RZ, R4.H1_H1 ;  /* 0x30000004ff007230 */ /* 0x000fca0000004100 */
[----:B------:R-:W-:-:S04]  /*7fd0*/  FSETP.NEU.FTZ.AND P0, PT, R0, RZ, PT ;  /* 0x000000ff0000720b */ /* 0x000fc80003f1d000 */
[----:B------:R-:W-:Y:S01]  /*7fe0*/  P2R R34, PR, RZ, 0x1 ;  /* 0x00000001ff227803 */ /* 0x000fe20000000000 */
[----:B------:R-:W-:Y:S08]  /*7ff0*/  BRA `(.L_x_3000) ;  /* 0x0000000400a47947 */ /* 0x000ff00003800000 */
.L_x_3005:
[----:B------:R-:W3:Y:S02]  /*8000*/  LDG.E.64 R4, desc[UR36][R4.64] ;  /* 0x0000002404047981 */ /* 0x000ee4000c1e1b00 */
[----:B---3--:R-:W-:-:S06]  /*8010*/  DSETP.NEU.AND P0, PT, R4, RZ, PT ;  /* 0x000000ff0400722a */ /* 0x008fcc0003f0d000 */
[----:B------:R-:W-:Y:S01]  /*8020*/  P2R R34, PR, RZ, 0x1 ;  /* 0x00000001ff227803 */ /* 0x000fe20000000000 */
[----:B------:R-:W-:Y:S07]  /*8030*/  BRA `(.L_x_3000) ;  /* 0x0000000400947947 */ /* 0x000fee0003800000 */
.L_x_2995:
        /* <DEDUP_REMOVED lines=9> */
[----:B---3--:R-:W-:-:S04]  /*80d0*/  ISETP.NE.AND P0, PT, R4, RZ, PT ;  /* 0x000000ff0400720c */ /* 0x008fc80003f05270 */
[----:B------:R-:W-:Y:S01]  /*80e0*/  P2R R34, PR, RZ, 0x1 ;  /* 0x00000001ff227803 */ /* 0x000fe20000000000 */
[----:B------:R-:W-:Y:S08]  /*80f0*/  BRA `(.L_x_3000) ;  /* 0x0000000400647947 */ /* 0x000ff00003800000 */
.L_x_3009:
[----:B------:R-:W3:Y:S02]  /*8100*/  LDG.E.128 R4, desc[UR36][R4.64] ;  /* 0x0000002404047981 */ /* 0x000ee4000c1e1d00 */
[----:B---3--:R-:W-:-:S06]  /*8110*/  DSETP.NEU.AND P0, PT, R6, RZ, PT ;  /* 0x000000ff0600722a */ /* 0x008fcc0003f0d000 */
[----:B------:R-:W-:-:S06]  /*8120*/  DSETP.NEU.OR P0, PT, R4, RZ, P0 ;  /* 0x000000ff0400722a */ /* 0x000fcc000070d400 */
[----:B------:R-:W-:Y:S01]  /*8130*/  P2R R34, PR, RZ, 0x1 ;  /* 0x00000001ff227803 */ /* 0x000fe20000000000 */
[----:B------:R-:W-:Y:S07]  /*8140*/  BRA `(.L_x_3000) ;  /* 0x0000000400507947 */ /* 0x000fee0003800000 */
.L_x_3008:
[----:B------:R-:W-:-:S09]  /*8150*/  UISETP.NE.AND UP0, UPT, UR4, 0xf, UPT ;  /* 0x0000000f0400788c */ /* 0x000fd2000bf05270 */
[----:B------:R-:W-:Y:S05]  /*8160*/  BRA.U !UP0, `(.L_x_3010) ;  /* 0x0000000108507547 */ /* 0x000fea000b800000 */
[----:B------:R-:W-:-:S09]  /*8170*/  UISETP.NE.AND UP0, UPT, UR4, 0x17, UPT ;  /* 0x000000170400788c */ /* 0x000fd2000bf05270 */
[----:B------:R-:W-:Y:S05]  /*8180*/  BRA.U !UP0, `(.L_x_3011) ;  /* 0x0000000108187547 */ /* 0x000fea000b800000 */
[----:B------:R-:W-:-:S09]  /*8190*/  UISETP.NE.AND UP0, UPT, UR4, 0x18, UPT ;  /* 0x000000180400788c */ /* 0x000fd2000bf05270 */
[----:B------:R-:W-:Y:S05]  /*81a0*/  BRA.U UP0, `(.L_x_2999) ;  /* 0x0000000100cc7547 */ /* 0x000fea000b800000 */
[----:B------:R-:W3:Y:S02]  /*81b0*/  LDG.E.U8 R4, desc[UR36][R4.64] ;  /* 0x0000002404047981 */ /* 0x000ee4000c1e1100 */
[----:B---3--:R-:W-:-:S04]  /*81c0*/  LOP3.LUT P0, RZ, R4, 0x7f, RZ, 0xc0, !PT ;  /* 0x0000007f04ff7812 */ /* 0x008fc8000780c0ff */
[----:B------:R-:W-:Y:S01]  /*81d0*/  P2R R34, PR, RZ, 0x1 ;  /* 0x00000001ff227803 */ /* 0x000fe20000000000 */
[----:B------:R-:W-:Y:S08]  /*81e0*/  BRA `(.L_x_3000) ;  /* 0x0000000400287947 */ /* 0x000ff00003800000 */
.L_x_3011:
        /* <DEDUP_REMOVED lines=12> */
.L_x_3010:
[----:B------:R-:W3:Y:S02]  /*82b0*/  LDG.E.U16 R0, desc[UR36][R4.64] ;  /* 0x0000002404007981 */ /* 0x000ee4000c1e1500 */
[----:B---3--:R-:W-:-:S05]  /*82c0*/  IMAD.U32 R0, R0, 0x10000, RZ ;  /* 0x0001000000007824 */ /* 0x008fca00078e00ff */
[----:B------:R-:W-:-:S04]  /*82d0*/  FSETP.NEU.FTZ.AND P0, PT, R0, RZ, PT ;  /* 0x000000ff0000720b */ /* 0x000fc80003f1d000 */
[----:B------:R-:W-:Y:S01]  /*82e0*/  P2R R34, PR, RZ, 0x1 ;  /* 0x00000001ff227803 */ /* 0x000fe20000000000 */
[----:B------:R-:W-:Y:S08]  /*82f0*/  BRA `(.L_x_3000) ;  /* 0x0000000000e47947 */ /* 0x000ff00003800000 */
.L_x_3007:
        /* <DEDUP_REMOVED lines=9> */
[----:B---3--:R-:W-:-:S04]  /*8390*/  ISETP.NE.AND P0, PT, R4, RZ, PT ;  /* 0x000000ff0400720c */ /* 0x008fc80003f05270 */
[----:B------:R-:W-:Y:S01]  /*83a0*/  P2R R34, PR, RZ, 0x1 ;  /* 0x00000001ff227803 */ /* 0x000fe20000000000 */
[----:B------:R-:W-:Y:S08]  /*83b0*/  BRA `(.L_x_3000) ;  /* 0x0000000000b47947 */ /* 0x000ff00003800000 */
.L_x_3014:
[----:B------:R-:W3:Y:S02]  /*83c0*/  LDG.E.U8 R4, desc[UR36][R4.64] ;  /* 0x0000002404047981 */ /* 0x000ee4000c1e1100 */
[----:B---3--:R-:W-:-:S04]  /*83d0*/  ISETP.NE.AND P0, PT, R4, RZ, PT ;  /* 0x000000ff0400720c */ /* 0x008fc80003f05270 */
[----:B------:R-:W-:Y:S01]  /*83e0*/  P2R R34, PR, RZ, 0x1 ;  /* 0x00000001ff227803 */ /* 0x000fe20000000000 */
[----:B------:R-:W-:Y:S08]  /*83f0*/  BRA `(.L_x_3000) ;  /* 0x0000000000a47947 */ /* 0x000ff00003800000 */
.L_x_3013:
[----:B------:R-:W3:Y:S02]  /*8400*/  LDG.E.U8 R4, desc[UR36][R4.64] ;  /* 0x0000002404047981 */ /* 0x000ee4000c1e1100 */
[----:B---3--:R-:W-:-:S04]  /*8410*/  ISETP.NE.AND P0, PT, R4, RZ, PT ;  /* 0x000000ff0400720c */ /* 0x008fc80003f05270 */
[----:B------:R-:W-:Y:S01]  /*8420*/  P2R R34, PR, RZ, 0x1 ;  /* 0x00000001ff227803 */ /* 0x000fe20000000000 */
[----:B------:R-:W-:Y:S08]  /*8430*/  BRA `(.L_x_3000) ;  /* 0x0000000000947947 */ /* 0x000ff00003800000 */
.L_x_3012:
[----:B------:R-:W-:-:S09]  /*8440*/  UISETP.NE.AND UP0, UPT, UR4, 0x1c, UPT ;  /* 0x0000001c0400788c */ /* 0x000fd2000bf05270 */
[----:B------:R-:W-:Y:S05]  /*8450*/  BRA.U !UP0, `(.L_x_3015) ;  /* 0x0000000108807547 */ /* 0x000fea000b800000 */
        /* <DEDUP_REMOVED lines=8> */
.L_x_2999:
        /* <DEDUP_REMOVED lines=16> */
.L_x_3017:
[----:B------:R-:W-:-:S04]  /*85e0*/  PLOP3.LUT P0, PT, PT, PT, PT, 0x8, 0x80 ;  /* 0x000000000080781c */ /* 0x000fc80003f0e170 */
[----:B------:R-:W-:Y:S01]  /*85f0*/  P2R R34, PR, RZ, 0x1 ;  /* 0x00000001ff227803 */ /* 0x000fe20000000000 */
[----:B------:R-:W-:Y:S08]  /*8600*/  BRA `(.L_x_3000) ;  /* 0x0000000000207947 */ /* 0x000ff00003800000 */
.L_x_3016:
[----:B------:R-:W3:Y:S02]  /*8610*/  LDG.E.64 R4, desc[UR36][R4.64] ;  /* 0x0000002404047981 */ /* 0x000ee4000c1e1b00 */
[----:B---3--:R-:W-:-:S04]  /*8620*/  ISETP.NE.U32.AND P0, PT, R4, RZ, PT ;  /* 0x000000ff0400720c */ /* 0x008fc80003f05070 */
[----:B------:R-:W-:-:S04]  /*8630*/  ISETP.NE.AND.EX P0, PT, R5, RZ, PT, P0 ;  /* 0x000000ff0500720c */ /* 0x000fc80003f05300 */
[----:B------:R-:W-:Y:S01]  /*8640*/  P2R R34, PR, RZ, 0x1 ;  /* 0x00000001ff227803 */ /* 0x000fe20000000000 */
[----:B------:R-:W-:Y:S08]  /*8650*/  BRA `(.L_x_3000) ;  /* 0x00000000000c7947 */ /* 0x000ff00003800000 */
.L_x_3015:
[----:B------:R-:W3:Y:S02]  /*8660*/  LDG.E R4, desc[UR36][R4.64] ;  /* 0x0000002404047981 */ /* 0x000ee4000c1e1900 */
[----:B---3--:R-:W-:-:S04]  /*8670*/  ISETP.NE.AND P0, PT, R4, RZ, PT ;  /* 0x000000ff0400720c */ /* 0x008fc80003f05270 */
[----:B------:R-:W-:-:S09]  /*8680*/  P2R R34, PR, RZ, 0x1 ;  /* 0x00000001ff227803 */ /* 0x000fd20000000000 */
.L_x_3000:
[----:B------:R-:W-:Y:S05]  /*8690*/  BSYNC.RECONVERGENT B6 ;  /* 0x0000000000067941 */ /* 0x000fea0003800200 */
.L_x_2994:
[----:B------:R-:W0:Y:S01]  /*86a0*/  LDCU.U8 UR6, c[0x0][0x3be] ;  /* 0x000077c0ff0677ac */ /* 0x000e220008000000 */
[----:B------:R-:W1:Y:S01]  /*86b0*/  LDC.64 R6, c[0x0][0x3b0] ;  /* 0x0000ec00ff067b82 */ /* 0x000e620000000a00 */
[----:B------:R-:W3:Y:S01]  /*86c0*/  LDCU UR5, c[0x0][0x3c8] ;  /* 0x00007900ff0577ac */ /* 0x000ee20008000800 */
[----:B0-----:R-:W-:-:S04]  /*86d0*/  UPRMT UR4, UR6, 0x9910, URZ ;  /* 0x0000991006047896 */ /* 0x001fc800080000ff */
[----:B------:R-:W-:Y:S01]  /*86e0*/  UISETP.GT.AND UP0, UPT, UR4, 0x9, UPT ;  /* 0x000000090400788c */ /* 0x000fe2000bf04270 */
[----:B---3--:R-:W-:-:S05]  /*86f0*/  IMAD R25, R25, UR5, RZ ;  /* 0x0000000519197c24 */ /* 0x008fca000f8e02ff */
[----:B-1----:R-:W-:-:S05]  /*8700*/  IADD3 R6, P0, PT, R25, R6, RZ ;  /* 0x0000000619067210 */ /* 0x002fca0007f1e0ff */
        /* <DEDUP_REMOVED lines=10> */
[----:B------:R-:W3:Y:S02]  /*87b0*/  LDG.E.S8 R4, desc[UR36][R6.64] ;  /* 0x0000002406047981 */ /* 0x000ee4000c1e1300 */
[----:B---3--:R-:W-:Y:S01]  /*87c0*/  SHF.R.S32.HI R5, RZ, 0x1f, R4 ;  /* 0x0000001fff057819 */ /* 0x008fe20000011404 */
[----:B------:R-:W-:Y:S06]  /*87d0*/  BRA `(.L_x_3023) ;  /* 0x0000000c00507947 */ /* 0x000fec0003800000 */
.L_x_3021:
[----:B------:R0:W5:Y:S01]  /*87e0*/  LDG.E.U8 R4, desc[UR36][R6.64] ;  /* 0x0000002406047981 */ /* 0x000162000c1e1100 */
[----:B------:R-:W-:Y:S01]  /*87f0*/  IMAD.MOV.U32 R5, RZ, RZ, RZ ;  /* 0x000000ffff057224 */ /* 0x000fe200078e00ff */
[----:B------:R-:W-:Y:S06]  /*8800*/  BRA `(.L_x_3023) ;  /* 0x0000000c00447947 */ /* 0x000fec0003800000 */
.L_x_3020:
        /* <DEDUP_REMOVED lines=8> */
.L_x_3025:
[----:B------:R-:W3:Y:S02]  /*8890*/  LDG.E R4, desc[UR36][R6.64] ;  /* 0x0000002406047981 */ /* 0x000ee4000c1e1900 */
[----:B---3--:R-:W-:Y:S01]  /*88a0*/  SHF.R.S32.HI R5, RZ, 0x1f, R4 ;  /* 0x0000001fff057819 */ /* 0x008fe20000011404 */
[----:B------:R-:W-:Y:S06]  /*88b0*/  BRA `(.L_x_3023) ;  /* 0x0000000c00187947 */ /* 0x000fec0003800000 */
.L_x_3024:
[----:B------:R-:W3:Y:S02]  /*88c0*/  LDG.E.S16 R4, desc[UR36][R6.64] ;  /* 0x0000002406047981 */ /* 0x000ee4000c1e1700 */
[----:B---3--:R-:W-:Y:S01]  /*88d0*/  SHF.R.S32.HI R5, RZ, 0x1f, R4 ;  /* 0x0000001fff057819 */ /* 0x008fe20000011404 */
[----:B------:R-:W-:Y:S06]  /*88e0*/  BRA `(.L_x_3023) ;  /* 0x0000000c000c7947 */ /* 0x000fec0003800000 */
.L_x_3019:
[----:B------:R-:W-:-:S09]  /*88f0*/  UISETP.GT.AND UP0, UPT, UR4, 0x6, UPT ;  /* 0x000000060400788c */ /* 0x000fd2000bf04270 */
[----:B------:R-:W-:Y:S05]  /*8900*/  BRA.U UP0, `(.L_x_3026) ;  /* 0x00000001002c7547 */ /* 0x000fea000b800000 */
[----:B------:R-:W-:-:S09]  /*8910*/  UISETP.NE.AND UP0, UPT, UR4, 0x5, UPT ;  /* 0x000000050400788c */ /* 0x000fd2000bf05270 */
[----:B------:R-:W-:Y:S05]  /*8920*/  BRA.U !UP0, `(.L_x_3027) ;  /* 0x0000000108147547 */ /* 0x000fea000b800000 */
[----:B------:R-:W-:-:S09]  /*8930*/  UISETP.NE.AND UP0, UPT, UR4, 0x6, UPT ;  /* 0x000000060400788c */ /* 0x000fd2000bf05270 */
[----:B------:R-:W-:Y:S05]  /*8940*/  BRA.U UP0, `(.L_x_3022) ;  /* 0x00000009009c7547 */ /* 0x000fea000b800000 */
[----:B------:R-:W3:Y:S02]  /*8950*/  LDG.E R4, desc[UR36][R6.64] ;  /* 0x0000002406047981 */ /* 0x000ee4000c1e1900 */
[----:B---3--:R-:W1:Y:S01]  /*8960*/  F2I.S64.TRUNC R4, R4 ;  /* 0x0000000400047311 */ /* 0x008e62000020d900 */
[----:B------:R-:W-:Y:S05]  /*8970*/  BRA `(.L_x_3023) ;  /* 0x0000000800e87947 */ /* 0x000fea0003800000 */
.L_x_3027:
[----:B------:R-:W3:Y:S02]  /*8980*/  LDG.E.U16 R6, desc[UR36][R6.64] ;  /* 0x0000002406067981 */ /* 0x000ee4000c1e1500 */
[----:B---3--:R-:W-:-:S06]  /*8990*/  HADD2.F32 R4, -RZ, R6.H0_H0 ;  /* 0x20000006ff047230 */ /* 0x008fcc0000004100 */
[----:B------:R-:W0:Y:S01]  /*89a0*/  F2I.S64.TRUNC R4, R4 ;  /* 0x0000000400047311 */ /* 0x000e22000020d900 */
[----:B------:R-:W-:Y:S05]  /*89b0*/  BRA `(.L_x_3023) ;  /* 0x0000000800d87947 */ /* 0x000fea0003800000 */
.L_x_3026:
[----:B------:R-:W-:-:S09]  /*89c0*/  UISETP.NE.AND UP0, UPT, UR4, 0x7, UPT ;  /* 0x000000070400788c */ /* 0x000fd2000bf05270 */
[----:B------:R-:W-:Y:S05]  /*89d0*/  BRA.U !UP0, `(.L_x_3028) ;  /* 0x00000001082c7547 */ /* 0x000fea000b800000 */
[----:B------:R-:W-:-:S09]  /*89e0*/  UISETP.NE.AND UP0, UPT, UR4, 0x8, UPT ;  /* 0x000000080400788c */ /* 0x000fd2000bf05270 */
[----:B------:R-:W-:Y:S05]  /*89f0*/  BRA.U !UP0, `(.L_x_3029) ;  /* 0x0000000108147547 */ /* 0x000fea000b800000 */
[----:B------:R-:W-:-:S09]  /*8a00*/  UISETP.NE.AND UP0, UPT, UR4, 0x9, UPT ;  /* 0x000000090400788c */ /* 0x000fd2000bf05270 */
[----:B------:R-:W-:Y:S05]  /*8a10*/  BRA.U UP0, `(.L_x_3022) ;  /* 0x0000000900687547 */ /* 0x000fea000b800000 */
[----:B------:R-:W3:Y:S02]  /*8a20*/  LDG.E R4, desc[UR36][R6.64] ;  /* 0x0000002406047981 */ /* 0x000ee4000c1e1900 */
[----:B---3--:R-:W3:Y:S01]  /*8a30*/  F2I.S64.TRUNC R4, R4 ;  /* 0x0000000400047311 */ /* 0x008ee2000020d900 */
[----:B------:R-:W-:Y:S05]  /*8a40*/  BRA `(.L_x_3023) ;  /* 0x0000000800b47947 */ /* 0x000fea0003800000 */
.L_x_3029:
[----:B------:R-:W3:Y:S02]  /*8a50*/  LDG.E.U16 R6, desc[UR36][R6.64] ;  /* 0x0000002406067981 */ /* 0x000ee4000c1e1500 */
[----:B---3--:R-:W-:-:S06]  /*8a60*/  HADD2.F32 R4, -RZ, R6.H0_H0 ;  /* 0x20000006ff047230 */ /* 0x008fcc0000004100 */
[----:B------:R-:W0:Y:S01]  /*8a70*/  F2I.S64.TRUNC R4, R4 ;  /* 0x0000000400047311 */ /* 0x000e22000020d900 */
[----:B------:R-:W-:Y:S05]  /*8a80*/  BRA `(.L_x_3023) ;  /* 0x0000000800a47947 */ /* 0x000fea0003800000 */
.L_x_3028:
[----:B------:R-:W3:Y:S02]  /*8a90*/  LDG.E.64 R4, desc[UR36][R6.64] ;  /* 0x0000002406047981 */ /* 0x000ee4000c1e1b00 */
[----:B---3--:R-:W0:Y:S01]  /*8aa0*/  F2I.S64.F64.TRUNC R4, R4 ;  /* 0x0000000400047311 */ /* 0x008e22000030d900 */
[----:B------:R-:W-:Y:S05]  /*8ab0*/  BRA `(.L_x_3023) ;  /* 0x0000000800987947 */ /* 0x000fea0003800000 */
.L_x_3018:
        /* <DEDUP_REMOVED lines=8> */
[----:B------:R-:W3:Y:S01]  /*8b40*/  LDG.E.U8 R6, desc[UR36][R6.64] ;  /* 0x0000002406067981 */ /* 0x000ee2000c1e1100 */
[----:B------:R-:W-:Y:S01]  /*8b50*/  IMAD.MOV.U32 R5, RZ, RZ, RZ ;  /* 0x000000ffff057224 */ /* 0x000fe200078e00ff */
[----:B---3--:R-:W-:-:S04]  /*8b60*/  ISETP.NE.AND P0, PT, R6, RZ, PT ;  /* 0x000000ff0600720c */ /* 0x008fc80003f05270 */
[----:B------:R-:W-:Y:S01]  /*8b70*/  SEL R4, RZ, 0x1, !P0 ;  /* 0x00000001ff047807 */ /* 0x000fe20004000000 */
[----:B------:R-:W-:Y:S08]  /*8b80*/  BRA `(.L_x_3023) ;  /* 0x0000000800647947 */ /* 0x000ff00003800000 */
.L_x_3032:
[----:B------:R-:W3:Y:S02]  /*8b90*/  LDG.E.64 R4, desc[UR36][R6.64] ;  /* 0x0000002406047981 */ /* 0x000ee4000c1e1b00 */
[----:B---3--:R-:W0:Y:S01]  /*8ba0*/  F2I.S64.F64.TRUNC R4, R4 ;  /* 0x0000000400047311 */ /* 0x008e22000030d900 */
[----:B------:R-:W-:Y:S05]  /*8bb0*/  BRA `(.L_x_3023) ;  /* 0x0000000800587947 */ /* 0x000fea0003800000 */
.L_x_3031:
[----:B------:R-:W-:-:S09]  /*8bc0*/  UISETP.NE.AND UP0, UPT, UR4, 0xf, UPT ;  /* 0x0000000f0400788c */ /* 0x000fd2000bf05270 */
[----:B------:R-:W-:Y:S05]  /*8bd0*/  BRA.U !UP0, `(.L_x_3033) ;  /* 0x0000000108987547 */ /* 0x000fea000b800000 */
[----:B------:R-:W-:-:S09]  /*8be0*/  UISETP.NE.AND UP0, UPT, UR4, 0x17, UPT ;  /* 0x000000170400788c */ /* 0x000fd2000bf05270 */
[----:B------:R-:W-:Y:S05]  /*8bf0*/  BRA.U !UP0, `(.L_x_3034) ;  /* 0x0000000108587547 */ /* 0x000fea000b800000 */
[----:B------:R-:W-:-:S09]  /*8c00*/  UISETP.NE.AND UP0, UPT, UR4, 0x18, UPT ;  /* 0x000000180400788c */ /* 0x000fd2000bf05270 */
[----:B------:R-:W-:Y:S05]  /*8c10*/  BRA.U UP0, `(.L_x_3022) ;  /* 0x0000000500e87547 */ /* 0x000fea000b800000 */
[----:B------:R-:W3:Y:S01]  /*8c20*/  LDG.E.U8 R0, desc[UR36][R6.64] ;  /* 0x0000002406007981 */ /* 0x000ee2000c1e1100 */
[----:B------:R-:W-:Y:S02]  /*8c30*/  IMAD.MOV.U32 R5, RZ, RZ, 0x1f ;  /* 0x0000001fff057424 */ /* 0x000fe400078e00ff */
[----:B---3--:R-:W-:-:S05]  /*8c40*/  IMAD.SHL.U32 R0, R0, 0x1000000, RZ ;  /* 0x0100000000007824 */ /* 0x008fca00078e00ff */
        /* <DEDUP_REMOVED lines=17> */
.L_x_3034:
[----:B------:R-:W3:Y:S02]  /*8d60*/  LDG.E.U8 R4, desc[UR36][R6.64] ;  /* 0x0000002406047981 */ /* 0x000ee4000c1e1100 */
[C---:B---3--:R-:W-:Y:S02]  /*8d70*/  IMAD.SHL.U32 R0, R4.reuse, 0x2000000, RZ ;  /* 0x0200000004007824 */ /* 0x048fe400078e00ff */
        /* <DEDUP_REMOVED lines=12> */
.L_x_3033:
[----:B------:R-:W3:Y:S02]  /*8e40*/  LDG.E.U16 R4, desc[UR36][R6.64] ;  /* 0x0000002406047981 */ /* 0x000ee4000c1e1500 */
[----:B---3--:R-:W-:-:S06]  /*8e50*/  IMAD.U32 R4, R4, 0x10000, RZ ;  /* 0x0001000004047824 */ /* 0x008fcc00078e00ff */
[----:B------:R-:W0:Y:S01]  /*8e60*/  F2I.S64.TRUNC R4, R4 ;  /* 0x0000000400047311 */ /* 0x000e22000020d900 */
[----:B------:R-:W-:Y:S05]  /*8e70*/  BRA `(.L_x_3023) ;  /* 0x0000000400a87947 */ /* 0x000fea0003800000 */
.L_x_3030:
        /* <DEDUP_REMOVED lines=11> */
.L_x_3037:
[----:B------:R-:W3:Y:S01]  /*8f30*/  LDG.E.U8 R6, desc[UR36][R6.64] ;  /* 0x0000002406067981 */ /* 0x000ee2000c1e1100 */
[----:B------:R-:W-:Y:S01]  /*8f40*/  BSSY.RECONVERGENT B0, `(.L_x_3038) ;  /* 0x0000018000007945 */ /* 0x000fe20003800200 */
[----:B------:R-:W-:Y:S01]  /*8f50*/  IMAD.MOV.U32 R4, RZ, RZ, RZ ;  /* 0x000000ffff047224 */ /* 0x000fe200078e00ff */
[----:B---3--:R-:W-:-:S13]  /*8f60*/  ISETP.NE.AND P0, PT, R6, RZ, PT ;  /* 0x000000ff0600720c */ /* 0x008fda0003f05270 */
        /* <DEDUP_REMOVED lines=17> */
.L_x_3041:
[----:B------:R-:W-:Y:S05]  /*9080*/  BSYNC.RECONVERGENT B1 ;  /* 0x0000000000017941 */ /* 0x000fea0003800200 */
.L_x_3040:
[----:B------:R-:W-:Y:S01]  /*9090*/  IMAD.SHL.U32 R0, R0, 0x100000, RZ ;  /* 0x0010000000007824 */ /* 0x000fe200078e00ff */
[----:B------:R-:W-:-:S04]  /*90a0*/  LEA R3, R3, 0x3b800000, 0x17 ;  /* 0x3b80000003037811 */ /* 0x000fc800078eb8ff */
[----:B------:R-:W-:-:S07]  /*90b0*/  LOP3.LUT R4, R3, R0, R7, 0xfe, !PT ;  /* 0x0000000003047212 */ /* 0x000fce00078efe07 */
.L_x_3039:
[----:B------:R-:W-:Y:S05]  /*90c0*/  BSYNC.RECONVERGENT B0 ;  /* 0x0000000000007941 */ /* 0x000fea0003800200 */
.L_x_3038:
[----:B------:R-:W0:Y:S01]  /*90d0*/  F2I.S64.TRUNC R4, R4 ;  /* 0x0000000400047311 */ /* 0x000e22000020d900 */
[----:B------:R-:W-:Y:S05]  /*90e0*/  BRA `(.L_x_3023) ;  /* 0x00000004000c7947 */ /* 0x000fea0003800000 */
.L_x_3036:
        /* <DEDUP_REMOVED lines=21> */
.L_x_3045:
[----:B------:R-:W-:Y:S05]  /*9240*/  BSYNC.RECONVERGENT B1 ;  /* 0x0000000000017941 */ /* 0x000fea0003800200 */
.L_x_3044:
[----:B------:R-:W-:Y:S01]  /*9250*/  IMAD.SHL.U32 R0, R0, 0x200000, RZ ;  /* 0x0020000000007824 */ /* 0x000fe200078e00ff */
[----:B------:R-:W-:-:S04]  /*9260*/  LEA R3, R3, 0x37800000, 0x17 ;  /* 0x3780000003037811 */ /* 0x000fc800078eb8ff */
[----:B------:R-:W-:-:S07]  /*9270*/  LOP3.LUT R4, R3, R0, R7, 0xfe, !PT ;  /* 0x0000000003047212 */ /* 0x000fce00078efe07 */
.L_x_3043:
[----:B------:R-:W-:Y:S05]  /*9280*/  BSYNC.RECONVERGENT B0 ;  /* 0x0000000000007941 */ /* 0x000fea0003800200 */
.L_x_3042:
[----:B------:R-:W0:Y:S01]  /*9290*/  F2I.S64.TRUNC R4, R4 ;  /* 0x0000000400047311 */ /* 0x000e22000020d900 */
[----:B------:R-:W-:Y:S05]  /*92a0*/  BRA `(.L_x_3023) ;  /* 0x00000000009c7947 */ /* 0x000fea0003800000 */
.L_x_3035:
[----:B------:R-:W-:-:S09]  /*92b0*/  UISETP.NE.AND UP0, UPT, UR4, 0x1c, UPT ;  /* 0x0000001c0400788c */ /* 0x000fd2000bf05270 */
[----:B------:R-:W-:Y:S05]  /*92c0*/  BRA.U !UP0, `(.L_x_3046) ;  /* 0x00000001088c7547 */ /* 0x000fea000b800000 */
[----:B------:R-:W-:-:S09]  /*92d0*/  UISETP.NE.AND UP0, UPT, UR4, 0x1d, UPT ;  /* 0x0000001d0400788c */ /* 0x000fd2000bf05270 */
[----:B------:R-:W-:Y:S05]  /*92e0*/  BRA.U !UP0, `(.L_x_3047) ;  /* 0x00000001087c7547 */ /* 0x000fea000b800000 */
[----:B------:R-:W-:-:S09]  /*92f0*/  UISETP.NE.AND UP0, UPT, UR4, 0x2c, UPT ;  /* 0x0000002c0400788c */ /* 0x000fd2000bf05270 */
[----:B------:R-:W-:Y:S05]  /*9300*/  BRA.U UP0, `(.L_x_3022) ;  /* 0x00000001002c7547 */ /* 0x000fea000b800000 */
[----:B------:R-:W3:Y:S01]  /*9310*/  LDG.E.U8 R6, desc[UR36][R6.64] ;  /* 0x0000002406067981 */ /* 0x000ee2000c1e1100 */
[----:B------:R-:W-:Y:S01]  /*9320*/  BSSY.RECONVERGENT B0, `(.L_x_3048) ;  /* 0x0000007000007945 */ /* 0x000fe20003800200 */
[----:B------:R-:W-:Y:S01]  /*9330*/  IMAD.MOV.U32 R4, RZ, RZ, 0x400000 ;  /* 0x00400000ff047424 */ /* 0x000fe200078e00ff */
[----:B---3--:R-:W-:-:S13]  /*9340*/  ISETP.NE.AND P0, PT, R6, RZ, PT ;  /* 0x000000ff0600720c */ /* 0x008fda0003f05270 */
[----:B------:R-:W-:Y:S05]  /*9350*/  @!P0 BRA `(.L_x_3049) ;  /* 0x00000000000c8947 */ /* 0x000fea0003800000 */
[----:B------:R-:W-:-:S13]  /*9360*/  ISETP.NE.AND P0, PT, R6, 0xff, PT ;  /* 0x000000ff0600780c */ /* 0x000fda0003f05270 */
[----:B------:R-:W-:Y:S02]  /*9370*/  @!P0 IMAD.MOV.U32 R4, RZ, RZ, 0x7f800001 ;  /* 0x7f800001ff048424 */ /* 0x000fe400078e00ff */
[----:B------:R-:W-:-:S07]  /*9380*/  @P0 IMAD.SHL.U32 R4, R6, 0x800000, RZ ;  /* 0x0080000006040824 */ /* 0x000fce00078e00ff */
.L_x_3049:
[----:B------:R-:W-:Y:S05]  /*9390*/  BSYNC.RECONVERGENT B0 ;  /* 0x0000000000007941 */ /* 0x000fea0003800200 */
.L_x_3048:
[----:B------:R-:W0:Y:S01]  /*93a0*/  F2I.S64.TRUNC R4, R4 ;  /* 0x0000000400047311 */ /* 0x000e22000020d900 */
[----:B------:R-:W-:Y:S05]  /*93b0*/  BRA `(.L_x_3023) ;  /* 0x0000000000587947 */ /* 0x000fea0003800000 */
.L_x_3022:
        /* <DEDUP_REMOVED lines=16> */
.L_x_3050:
[----:B------:R-:W-:Y:S01]  /*94c0*/  CS2R R4, SRZ ;  /* 0x0000000000047805 */ /* 0x000fe2000001ff00 */
[----:B------:R-:W-:Y:S06]  /*94d0*/  BRA `(.L_x_3023) ;  /* 0x0000000000107947 */ /* 0x000fec0003800000 */
.L_x_3047:
[----:B------:R0:W5:Y:S01]  /*94e0*/  LDG.E.64 R4, desc[UR36][R6.64] ;  /* 0x0000002406047981 */ /* 0x000162000c1e1b00 */
[----:B------:R-:W-:Y:S05]  /*94f0*/  BRA `(.L_x_3023) ;  /* 0x0000000000087947 */ /* 0x000fea0003800000 */
.L_x_3046:
[----:B------:R0:W5:Y:S01]  /*9500*/  LDG.E R4, desc[UR36][R6.64] ;  /* 0x0000002406047981 */ /* 0x000162000c1e1900 */
[----:B------:R-:W-:-:S07]  /*9510*/  IMAD.MOV.U32 R5, RZ, RZ, RZ ;  /* 0x000000ffff057224 */ /* 0x000fce00078e00ff */
.L_x_3023:
[----:B------:R-:W-:-:S04]  /*9520*/  ISETP.NE.AND P0, PT, R34, RZ, PT ;  /* 0x000000ff2200720c */ /* 0x000fc80003f05270 */
[----:B------:R-:W-:-:S13]  /*9530*/  PLOP3.LUT P0, PT, P0, PT, PT, 0x8, 0x80 ;  /* 0x000000000080781c */ /* 0x000fda000070e170 */
.L_x_2969:
[----:B------:R-:W-:Y:S05]  /*9540*/  BSYNC.RECONVERGENT B7 ;  /* 0x0000000000077941 */ /* 0x000fea0003800200 */
.L_x_2968:
[----:B------:R-:W-:Y:S01]  /*9550*/  ISETP.NE.AND P1, PT, R17, RZ, PT ;  /* 0x000000ff1100720c */ /* 0x000fe20003f25270 */
[C---:B------:R-:W-:Y:S01]  /*9560*/  VIADD R17, R19.reuse, 0x80 ;  /* 0x0000008013117836 */ /* 0x040fe20000000000 */
[----:B------:R-:W-:Y:S01]  /*9570*/  ISETP.NE.AND P2, PT, R26, RZ, PT ;  /* 0x000000ff1a00720c */ /* 0x000fe20003f45270 */
[----:B0-----:R-:W-:Y:S01]  /*9580*/  VIADD R3, R19, 0x100 ;  /* 0x0000010013037836 */ /* 0x001fe20000000000 */
[----:B------:R-:W-:Y:S01]  /*9590*/  ISETP.NE.AND P5, PT, R23, RZ, PT ;  /* 0x000000ff1700720c */ /* 0x000fe20003fa5270 */
[----:B------:R-:W-:Y:S01]  /*95a0*/  VIADD R7, R19, 0x180 ;  /* 0x0000018013077836 */ /* 0x000fe20000000000 */
[-C--:B------:R-:W-:Y:S01]  /*95b0*/  ISETP.GE.OR P1, PT, R17, R22.reuse, P1 ;  /* 0x000000161100720c */ /* 0x080fe20000f26670 */
[----:B------:R-:W0:Y:S01]  /*95c0*/  LDC.U8 R23, c[0x0][0x3cc] ;  /* 0x0000f300ff177b82 */ /* 0x000e220000000000 */
[-C--:B------:R-:W-:Y:S02]  /*95d0*/  ISETP.GE.OR P2, PT, R3, R22.reuse, P2 ;  /* 0x000000160300720c */ /* 0x080fe40001746670 */
[----:B------:R-:W-:-:S07]  /*95e0*/  ISETP.GE.OR P0, PT, R7, R22, P0 ;  /* 0x000000160700720c */ /* 0x000fce0000706670 */
[----:B------:R-:W4:Y:S08]  /*95f0*/  @!P5 LDC.64 R6, c[0x0][0x388] ;  /* 0x0000e200ff06db82 */ /* 0x000f300000000a00 */
[----:B------:R-:W1:Y:S08]  /*9600*/  @!P1 LDC.64 R10, c[0x0][0x388] ;  /* 0x0000e200ff0a9b82 */ /* 0x000e700000000a00 */
[----:B------:R-:W2:Y:S08]  /*9610*/  @!P2 LDC.64 R12, c[0x0][0x388] ;  /* 0x0000e200ff0cab82 */ /* 0x000eb00000000a00 */
[----:B------:R-:W3:Y:S01]  /*9620*/  @!P0 LDC.64 R8, c[0x0][0x388] ;  /* 0x0000e200ff088b82 */ /* 0x000ee20000000a00 */
[----:B-1---5:R-:W-:-:S05]  /*9630*/  @!P1 IADD3 R10, P3, PT, R30, R10, RZ ;  /* 0x0000000a1e0a9210 */ /* 0x022fca0007f7e0ff */
[----:B------:R-:W-:Y:S01]  /*9640*/  @!P1 IMAD.X R11, R31, 0x1, R11, P3 ;  /* 0x000000011f0b9824 */ /* 0x000fe200018e060b */
[----:B--2---:R-:W-:-:S04]  /*9650*/  @!P2 IADD3 R12, P4, PT, R32, R12, RZ ;  /* 0x0000000c200ca210 */ /* 0x004fc80007f9e0ff */
[----:B------:R1:W5:Y:S01]  /*9660*/  @!P1 LDG.E.U8 R16, desc[UR36][R10.64] ;  /* 0x000000240a109981 */ /* 0x000362000c1e1100 */
[----:B------:R-:W-:Y:S01]  /*9670*/  @!P2 IMAD.X R13, R33, 0x1, R13, P4 ;  /* 0x00000001210da824 */ /* 0x000fe200020e060d */
[----:B---3--:R-:W-:Y:S02]  /*9680*/  @!P0 IADD3 R8, P3, PT, R4, R8, RZ ;  /* 0x0000000804088210 */ /* 0x008fe40007f7e0ff */
[----:B----4-:R-:W-:Y:S02]  /*9690*/  @!P5 IADD3 R4, P4, PT, R28, R6, RZ ;  /* 0x000000061c04d210 */ /* 0x010fe40007f9e0ff */
[----:B------:R1:W5:Y:S01]  /*96a0*/  @!P2 LDG.E.U8 R2, desc[UR36][R12.64] ;  /* 0x000000240c02a981 */ /* 0x000362000c1e1100 */
[----:B------:R-:W-:Y:S02]  /*96b0*/  @!P0 IMAD.X R9, R5, 0x1, R9, P3 ;  /* 0x0000000105098824 */ /* 0x000fe400018e0609 */
[----:B------:R-:W-:-:S03]  /*96c0*/  @!P5 IMAD.X R5, R29, 0x1, R7, P4 ;  /* 0x000000011d05d824 */ /* 0x000fc600020e0607 */
[----:B------:R1:W5:Y:S04]  /*96d0*/  @!P0 LDG.E.U8 R27, desc[UR36][R8.64] ;  /* 0x00000024081b8981 */ /* 0x000368000c1e1100 */
[----:B------:R1:W5:Y:S01]  /*96e0*/  @!P5 LDG.E.U8 R18, desc[UR36][R4.64] ;  /* 0x000000240412d981 */ /* 0x000362000c1e1100 */
[----:B------:R-:W-:Y:S01]  /*96f0*/  ISETP.GE.AND P0, PT, R19, R22, PT ;  /* 0x000000161300720c */ /* 0x000fe20003f06270 */
[----:B------:R-:W-:Y:S04]  /*9700*/  BSSY.RECONVERGENT B7, `(.L_x_3051) ;  /* 0x0000303000077945 */ /* 0x000fe80003800200 */
[----:B------:R-:W-:Y:S08]  /*9710*/  BSSY.RELIABLE B6, `(.L_x_3052) ;  /* 0x000020c000067945 */ /* 0x000ff00003800100 */
[----:B01----:R-:W-:Y:S05]  /*9720*/  @P0 BRA `(.L_x_3053) ;  /* 0x00000020001c0947 */ /* 0x003fea0003800000 */
[----:B------:R-:W0:Y:S01]  /*9730*/  LDCU UR4, c[0x0][0x3d0] ;  /* 0x00007a00ff0477ac */ /* 0x000e220008000800 */
[----:B------:R-:W1:Y:S01]  /*9740*/  LDC.64 R8, c[0x0][0x398] ;  /* 0x0000e600ff087b82 */ /* 0x000e620000000a00 */
[----:B------:R-:W-:Y:S01]  /*9750*/  IMAD R0, R24, 0x200, R19 ;  /* 0x0000020018007824 */ /* 0x000fe200078e0213 */
[----:B------:R-:W-:-:S03]  /*9760*/  PRMT R4, R23, 0x9910, RZ ;  /* 0x0000991017047816 */ /* 0x000fc600000000ff */
[----:B0-----:R-:W-:Y:S02]  /*9770*/  IMAD R3, R0, UR4, RZ ;  /* 0x0000000400037c24 */ /* 0x001fe4000f8e02ff */
[----:B------:R-:W-:-:S05]  /*9780*/  IMAD.MOV.U32 R0, RZ, RZ, R4 ;  /* 0x000000ffff007224 */ /* 0x000fca00078e0004 */
[----:B------:R-:W-:Y:S02]  /*9790*/  ISETP.GT.AND P0, PT, R0, 0x9, PT ;  /* 0x000000090000780c */ /* 0x000fe40003f04270 */
[----:B-1----:R-:W-:-:S05]  /*97a0*/  IADD3 R8, P1, PT, R3, R8, RZ ;  /* 0x0000000803087210 */ /* 0x002fca0007f3e0ff */
        /* <DEDUP_REMOVED lines=10> */
[----:B-----5:R0:W-:Y:S01]  /*9850*/  STG.E.U8 desc[UR36][R8.64], R18 ;  /* 0x0000001208007986 */ /* 0x0201e2000c101124 */
[----:B------:R-:W-:Y:S01]  /*9860*/  IMAD.MOV.U32 R19, RZ, RZ, R17 ;  /* 0x000000ffff137224 */ /* 0x000fe200078e0011 */
[----:B------:R-:W-:Y:S06]  /*9870*/  BRA `(.L_x_3059) ;  /* 0x0000000c00e07947 */ /* 0x000fec0003800000 */
.L_x_3057:
[----:B-----5:R0:W-:Y:S01]  /*9880*/  STG.E.U8 desc[UR36][R8.64], R18 ;  /* 0x0000001208007986 */ /* 0x0201e2000c101124 */
[----:B------:R-:W-:Y:S01]  /*9890*/  IMAD.MOV.U32 R19, RZ, RZ, R17 ;  /* 0x000000ffff137224 */ /* 0x000fe200078e0011 */
[----:B------:R-:W-:Y:S06]  /*98a0*/  BRA `(.L_x_3059) ;  /* 0x0000000c00d47947 */ /* 0x000fec0003800000 */
.L_x_3056:
[----:B------:R-:W-:-:S13]  /*98b0*/  ISETP.NE.AND P0, PT, R0, 0x2, PT ;  /* 0x000000020000780c */ /* 0x000fda0003f05270 */
[----:B------:R-:W-:Y:S05]  /*98c0*/  @!P0 BRA `(.L_x_3060) ;  /* 0x0000000000408947 */ /* 0x000fea0003800000 */
[----:B------:R-:W-:-:S13]  /*98d0*/  ISETP.NE.AND P0, PT, R0, 0x3, PT ;  /* 0x000000030000780c */ /* 0x000fda0003f05270 */
[----:B------:R-:W-:Y:S05]  /*98e0*/  @!P0 BRA `(.L_x_3061) ;  /* 0x0000000000248947 */ /* 0x000fea0003800000 */
[----:B------:R-:W-:-:S13]  /*98f0*/  ISETP.NE.AND P0, PT, R0, 0x4, PT ;  /* 0x000000040000780c */ /* 0x000fda0003f05270 */
[----:B------:R-:W-:Y:S05]  /*9900*/  @P0 BRA `(.L_x_3058) ;  /* 0x0000000c00040947 */ /* 0x000fea0003800000 */
[----:B-----5:R-:W-:Y:S01]  /*9910*/  LOP3.LUT R18, R18, 0xffff, RZ, 0xc0, !PT ;  /* 0x0000ffff12127812 */ /* 0x020fe200078ec0ff */
[----:B------:R-:W-:-:S03]  /*9920*/  IMAD.MOV.U32 R19, RZ, RZ, R17 ;  /* 0x000000ffff137224 */ /* 0x000fc600078e0011 */
[----:B------:R-:W-:-:S05]  /*9930*/  PRMT R18, R18, 0x8880, RZ ;  /* 0x0000888012127816 */ /* 0x000fca00000000ff */
[----:B------:R-:W-:-:S05]  /*9940*/  IMAD.MOV.U32 R4, RZ, RZ, R18 ;  /* 0x000000ffff047224 */ /* 0x000fca00078e0012 */
[----:B------:R-:W-:-:S05]  /*9950*/  SHF.R.S32.HI R5, RZ, 0x1f, R4 ;  /* 0x0000001fff057819 */ /* 0x000fca0000011404 */
[----:B------:R0:W-:Y:S01]  /*9960*/  STG.E.64 desc[UR36][R8.64], R4 ;  /* 0x0000000408007986 */ /* 0x0001e2000c101b24 */
[----:B------:R-:W-:Y:S05]  /*9970*/  BRA `(.L_x_3059) ;  /* 0x0000000c00a07947 */ /* 0x000fea0003800000 */
.L_x_3061:
[----:B-----5:R-:W-:Y:S01]  /*9980*/  LOP3.LUT R18, R18, 0xffff, RZ, 0xc0, !PT ;  /* 0x0000ffff12127812 */ /* 0x020fe200078ec0ff */
[----:B------:R-:W-:-:S03]  /*9990*/  IMAD.MOV.U32 R19, RZ, RZ, R17 ;  /* 0x000000ffff137224 */ /* 0x000fc600078e0011 */
[----:B------:R-:W-:-:S05]  /*99a0*/  PRMT R3, R18, 0x8880, RZ ;  /* 0x0000888012037816 */ /* 0x000fca00000000ff */
[----:B------:R0:W-:Y:S01]  /*99b0*/  STG.E desc[UR36][R8.64], R3 ;  /* 0x0000000308007986 */ /* 0x0001e2000c101924 */
[----:B------:R-:W-:Y:S05]  /*99c0*/  BRA `(.L_x_3059) ;  /* 0x0000000c008c7947 */ /* 0x000fea0003800000 */
.L_x_3060:
[----:B-----5:R-:W-:Y:S01]  /*99d0*/  PRMT R3, R18, 0x8880, RZ ;  /* 0x0000888012037816 */ /* 0x020fe200000000ff */
[----:B------:R-:W-:-:S03]  /*99e0*/  IMAD.MOV.U32 R19, RZ, RZ, R17 ;  /* 0x000000ffff137224 */ /* 0x000fc600078e0011 */
[----:B------:R-:W-:-:S05]  /*99f0*/  PRMT R3, R3, 0x7710, RZ ;  /* 0x0000771003037816 */ /* 0x000fca00000000ff */
[----:B------:R0:W-:Y:S01]  /*9a00*/  STG.E.U16 desc[UR36][R8.64], R3 ;  /* 0x0000000308007986 */ /* 0x0001e2000c101524 */
[----:B------:R-:W-:Y:S05]  /*9a10*/  BRA `(.L_x_3059) ;  /* 0x0000000c00787947 */ /* 0x000fea0003800000 */
.L_x_3055:
[----:B------:R-:W-:-:S13]  /*9a20*/  ISETP.GT.AND P0, PT, R0, 0x6, PT ;  /* 0x000000060000780c */ /* 0x000fda0003f04270 */
[----:B------:R-:W-:Y:S05]  /*9a30*/  @P0 BRA `(.L_x_3062) ;  /* 0x0000000000340947 */ /* 0x000fea0003800000 */
[----:B------:R-:W-:-:S13]  /*9a40*/  ISETP.NE.AND P0, PT, R0, 0x5, PT ;  /* 0x000000050000780c */ /* 0x000fda0003f05270 */
[----:B------:R-:W-:Y:S05]  /*9a50*/  @!P0 BRA `(.L_x_3063) ;  /* 0x0000000000188947 */ /* 0x000fea0003800000 */
[----:B------:R-:W-:-:S13]  /*9a60*/  ISETP.NE.AND P0, PT, R0, 0x6, PT ;  /* 0x000000060000780c */ /* 0x000fda0003f05270 */
[----:B------:R-:W-:Y:S05]  /*9a70*/  @P0 BRA `(.L_x_3058) ;  /* 0x0000000800a80947 */ /* 0x000fea0003800000 */
[----:B-----5:R-:W0:Y:S01]  /*9a80*/  I2F.S8 R3, R18 ;  /* 0x0000001200037306 */ /* 0x020e220000001400 */
[----:B------:R-:W-:Y:S01]  /*9a90*/  IMAD.MOV.U32 R19, RZ, RZ, R17 ;  /* 0x000000ffff137224 */ /* 0x000fe200078e0011 */
[----:B0-----:R0:W-:Y:S01]  /*9aa0*/  STG.E desc[UR36][R8.64], R3 ;  /* 0x0000000308007986 */ /* 0x0011e2000c101924 */
[----:B------:R-:W-:Y:S05]  /*9ab0*/  BRA `(.L_x_3059) ;  /* 0x0000000c00507947 */ /* 0x000fea0003800000 */
.L_x_3063:
[----:B-----5:R-:W0:Y:S01]  /*9ac0*/  I2F.S8 R0, R18 ;  /* 0x0000001200007306 */ /* 0x020e220000001400 */
[----:B------:R-:W-:Y:S01]  /*9ad0*/  IMAD.MOV.U32 R19, RZ, RZ, R17 ;  /* 0x000000ffff137224 */ /* 0x000fe200078e0011 */
[----:B0-----:R-:W-:-:S05]  /*9ae0*/  F2FP.F16.F32.PACK_AB R0, RZ, R0 ;  /* 0x00000000ff00723e */ /* 0x001fca00000000ff */
[----:B------:R0:W-:Y:S01]  /*9af0*/  STG.E.U16 desc[UR36][R8.64], R0 ;  /* 0x0000000008007986 */ /* 0x0001e2000c101524 */
[----:B------:R-:W-:Y:S05]  /*9b00*/  BRA `(.L_x_3059) ;  /* 0x0000000c003c7947 */ /* 0x000fea0003800000 */
.L_x_3062:
[----:B------:R-:W-:-:S13]  /*9b10*/  ISETP.NE.AND P0, PT, R0, 0x7, PT ;  /* 0x000000070000780c */ /* 0x000fda0003f05270 */
[----:B------:R-:W-:Y:S05]  /*9b20*/  @!P0 BRA `(.L_x_3064) ;  /* 0x00000000003c8947 */ /* 0x000fea0003800000 */
[----:B------:R-:W-:-:S13]  /*9b30*/  ISETP.NE.AND P0, PT, R0, 0x8, PT ;  /* 0x000000080000780c */ /* 0x000fda0003f05270 */
[----:B------:R-:W-:Y:S05]  /*9b40*/  @!P0 BRA `(.L_x_3065) ;  /* 0x00000000001c8947 */ /* 0x000fea0003800000 */
[----:B------:R-:W-:-:S13]  /*9b50*/  ISETP.NE.AND P0, PT, R0, 0x9, PT ;  /* 0x000000090000780c */ /* 0x000fda0003f05270 */
[----:B------:R-:W-:Y:S05]  /*9b60*/  @P0 BRA `(.L_x_3058) ;  /* 0x00000008006c0947 */ /* 0x000fea0003800000 */
[----:B-----5:R-:W0:Y:S01]  /*9b70*/  I2F.S8 R4, R18 ;  /* 0x0000001200047306 */ /* 0x020e220000001400 */
[----:B------:R-:W-:Y:S02]  /*9b80*/  IMAD.MOV.U32 R5, RZ, RZ, RZ ;  /* 0x000000ffff057224 */ /* 0x000fe400078e00ff */
[----:B------:R-:W-:-:S03]  /*9b90*/  IMAD.MOV.U32 R19, RZ, RZ, R17 ;  /* 0x000000ffff137224 */ /* 0x000fc600078e0011 */
[----:B0-----:R0:W-:Y:S01]  /*9ba0*/  STG.E.64 desc[UR36][R8.64], R4 ;  /* 0x0000000408007986 */ /* 0x0011e2000c101b24 */
[----:B------:R-:W-:Y:S05]  /*9bb0*/  BRA `(.L_x_3059) ;  /* 0x0000000c00107947 */ /* 0x000fea0003800000 */
.L_x_3065:
[----:B-----5:R-:W0:Y:S01]  /*9bc0*/  I2F.S8 R18, R18 ;  /* 0x0000001200127306 */ /* 0x020e220000001400 */
[----:B------:R-:W-:Y:S01]  /*9bd0*/  IMAD.MOV.U32 R19, RZ, RZ, R17 ;  /* 0x000000ffff137224 */ /* 0x000fe200078e0011 */
[----:B0-----:R-:W-:-:S04]  /*9be0*/  F2FP.F16.F32.PACK_AB R3, RZ, R18 ;  /* 0x00000012ff03723e */ /* 0x001fc800000000ff */
[----:B------:R-:W-:-:S05]  /*9bf0*/  PRMT R3, R3, 0x5410, RZ ;  /* 0x0000541003037816 */ /* 0x000fca00000000ff */
[----:B------:R0:W-:Y:S01]  /*9c00*/  STG.E desc[UR36][R8.64], R3 ;  /* 0x0000000308007986 */ /* 0x0001e2000c101924 */
[----:B------:R-:W-:Y:S05]  /*9c10*/  BRA `(.L_x_3059) ;  /* 0x0000000800f87947 */ /* 0x000fea0003800000 */
.L_x_3064:
[----:B-----5:R-:W-:Y:S01]  /*9c20*/  PRMT R4, R18, 0x8880, RZ ;  /* 0x0000888012047816 */ /* 0x020fe200000000ff */
[----:B------:R-:W-:-:S03]  /*9c30*/  IMAD.MOV.U32 R19, RZ, RZ, R17 ;  /* 0x000000ffff137224 */ /* 0x000fc600078e0011 */
[----:B------:R-:W-:-:S06]  /*9c40*/  PRMT R4, R4, 0x7710, RZ ;  /* 0x0000771004047816 */ /* 0x000fcc00000000ff */
[----:B------:R-:W0:Y:S02]  /*9c50*/  I2F.F64.S16 R4, R4 ;  /* 0x0000000400047312 */ /* 0x000e240000101c00 */
[----:B0-----:R0:W-:Y:S01]  /*9c60*/  STG.E.64 desc[UR36][R8.64], R4 ;  /* 0x0000000408007986 */ /* 0x0011e2000c101b24 */
[----:B------:R-:W-:Y:S05]  /*9c70*/  BRA `(.L_x_3059) ;  /* 0x0000000800e07947 */ /* 0x000fea0003800000 */
.L_x_3054:
        /* <DEDUP_REMOVED lines=8> */
[----:B-----5:R-:W-:Y:S01]  /*9d00*/  LOP3.LUT P0, RZ, R18, 0xff, RZ, 0xc0, !PT ;  /* 0x000000ff12ff7812 */ /* 0x020fe2000780c0ff */
[----:B------:R-:W-:-:S03]  /*9d10*/  IMAD.MOV.U32 R19, RZ, RZ, R17 ;  /* 0x000000ffff137224 */ /* 0x000fc600078e0011 */
[----:B------:R-:W-:-:S05]  /*9d20*/  SEL R3, RZ, 0x1, !P0 ;  /* 0x00000001ff037807 */ /* 0x000fca0004000000 */
[----:B------:R0:W-:Y:S01]  /*9d30*/  STG.E.U8 desc[UR36][R8.64], R3 ;  /* 0x0000000308007986 */ /* 0x0001e2000c101124 */
[----:B------:R-:W-:Y:S05]  /*9d40*/  BRA `(.L_x_3059) ;  /* 0x0000000800ac7947 */ /* 0x000fea0003800000 */
.L_x_3068:
[----:B-----5:R-:W-:Y:S02]  /*9d50*/  PRMT R4, R18, 0x8880, RZ ;  /* 0x0000888012047816 */ /* 0x020fe400000000ff */
[----:B------:R-:W-:Y:S01]  /*9d60*/  CS2R R6, SRZ ;  /* 0x0000000000067805 */ /* 0x000fe2000001ff00 */
[----:B------:R-:W-:Y:S01]  /*9d70*/  IMAD.MOV.U32 R19, RZ, RZ, R17 ;  /* 0x000000ffff137224 */ /* 0x000fe200078e0011 */
[----:B------:R-:W-:-:S06]  /*9d80*/  PRMT R4, R4, 0x7710, RZ ;  /* 0x0000771004047816 */ /* 0x000fcc00000000ff */
[----:B------:R-:W0:Y:S02]  /*9d90*/  I2F.F64.S16 R4, R4 ;  /* 0x0000000400047312 */ /* 0x000e240000101c00 */
[----:B0-----:R0:W-:Y:S01]  /*9da0*/  STG.E.128 desc[UR36][R8.64], R4 ;  /* 0x0000000408007986 */ /* 0x0011e2000c101d24 */
[----:B------:R-:W-:Y:S05]  /*9db0*/  BRA `(.L_x_3059) ;  /* 0x0000000800907947 */ /* 0x000fea0003800000 */
.L_x_3067:
[----:B------:R-:W-:-:S13]  /*9dc0*/  ISETP.NE.AND P0, PT, R0, 0xf, PT ;  /* 0x0000000f0000780c */ /* 0x000fda0003f05270 */
[----:B------:R-:W-:Y:S05]  /*9dd0*/  @!P0 BRA `(.L_x_3069) ;  /* 0x0000000000a88947 */ /* 0x000fea0003800000 */
[----:B------:R-:W-:-:S13]  /*9de0*/  ISETP.NE.AND P0, PT, R0, 0x17, PT ;  /* 0x000000170000780c */ /* 0x000fda0003f05270 */
[----:B------:R-:W-:Y:S05]  /*9df0*/  @!P0 BRA `(.L_x_3070) ;  /* 0x0000000000508947 */ /* 0x000fea0003800000 */
[----:B------:R-:W-:-:S13]  /*9e00*/  ISETP.NE.AND P0, PT, R0, 0x18, PT ;  /* 0x000000180000780c */ /* 0x000fda0003f05270 */
[----:B------:R-:W-:Y:S05]  /*9e10*/  @P0 BRA `(.L_x_3058) ;  /* 0x0000000400c00947 */ /* 0x000fea0003800000 */
[----:B-----5:R-:W0:Y:S01]  /*9e20*/  I2F.S8 R18, R18 ;  /* 0x0000001200127306 */ /* 0x020e220000001400 */
[----:B------:R-:W-:Y:S01]  /*9e30*/  BSSY.RECONVERGENT B0, `(.L_x_3071) ;  /* 0x000000c000007945 */ /* 0x000fe20003800200 */
[----:B------:R-:W-:Y:S01]  /*9e40*/  IMAD.MOV.U32 R0, RZ, RZ, 0x7f ;  /* 0x0000007fff007424 */ /* 0x000fe200078e00ff */
        /* <DEDUP_REMOVED lines=10> */
.L_x_3072:
[----:B------:R-:W-:Y:S05]  /*9ef0*/  BSYNC.RECONVERGENT B0 ;  /* 0x0000000000007941 */ /* 0x000fea0003800200 */
.L_x_3071:
[----:B------:R-:W-:Y:S01]  /*9f00*/  LOP3.LUT R5, R0, 0x80, R5, 0xf8, !PT ;  /* 0x0000008000057812 */ /* 0x000fe200078ef805 */
[----:B------:R-:W-:-:S04]  /*9f10*/  IMAD.MOV.U32 R19, RZ, RZ, R17 ;  /* 0x000000ffff137224 */ /* 0x000fc800078e0011 */
[----:B------:R0:W-:Y:S01]  /*9f20*/  STG.E.U8 desc[UR36][R8.64], R5 ;  /* 0x0000000508007986 */ /* 0x0001e2000c101124 */
[----:B------:R-:W-:Y:S05]  /*9f30*/  BRA `(.L_x_3059) ;  /* 0x0000000800307947 */ /* 0x000fea0003800000 */
.L_x_3070:
        /* <DEDUP_REMOVED lines=15> */
.L_x_3074:
[----:B------:R-:W-:Y:S05]  /*a030*/  BSYNC.RECONVERGENT B0 ;  /* 0x0000000000007941 */ /* 0x000fea0003800200 */
.L_x_3073:
[----:B------:R-:W-:Y:S01]  /*a040*/  LOP3.LUT R5, R0, 0x80, R5, 0xf8, !PT ;  /* 0x0000008000057812 */ /* 0x000fe200078ef805 */
[----:B------:R-:W-:-:S04]  /*a050*/  IMAD.MOV.U32 R19, RZ, RZ, R17 ;  /* 0x000000ffff137224 */ /* 0x000fc800078e0011 */
[----:B------:R0:W-:Y:S01]  /*a060*/  STG.E.U8 desc[UR36][R8.64], R5 ;  /* 0x0000000508007986 */ /* 0x0001e2000c101124 */
[----:B------:R-:W-:Y:S05]  /*a070*/  BRA `(.L_x_3059) ;  /* 0x0000000400e07947 */ /* 0x000fea0003800000 */
.L_x_3069:
[----:B-----5:R-:W0:Y:S01]  /*a080*/  I2F.S8 R0, R18 ;  /* 0x0000001200007306 */ /* 0x020e220000001400 */
[----:B------:R-:W-:Y:S01]  /*a090*/  IMAD.MOV.U32 R19, RZ, RZ, R17 ;  /* 0x000000ffff137224 */ /* 0x000fe200078e0011 */
[----:B0-----:R-:W-:-:S05]  /*a0a0*/  F2FP.BF16.F32.PACK_AB R0, RZ, R0 ;  /* 0x00000000ff00723e */ /* 0x001fca00000010ff */
[----:B------:R0:W-:Y:S01]  /*a0b0*/  STG.E.U16 desc[UR36][R8.64], R0 ;  /* 0x0000000008007986 */ /* 0x0001e2000c101524 */
[----:B------:R-:W-:Y:S05]  /*a0c0*/  BRA `(.L_x_3059) ;  /* 0x0000000400cc7947 */ /* 0x000fea0003800000 */
.L_x_3066:
        /* <DEDUP_REMOVED lines=8> */
[----:B-----5:R-:W-:Y:S01]  /*a150*/  PRMT R3, R18, 0x8880, RZ ;  /* 0x0000888012037816 */ /* 0x020fe200000000ff */
[----:B------:R-:W-:-:S03]  /*a160*/  IMAD.MOV.U32 R19, RZ, RZ, R17 ;  /* 0x000000ffff137224 */ /* 0x000fc600078e0011 */
[----:B------:R-:W-:-:S05]  /*a170*/  PRMT R3, R3, 0x7710, RZ ;  /* 0x0000771003037816 */ /* 0x000fca00000000ff */
[----:B------:R0:W-:Y:S01]  /*a180*/  STG.E.U16 desc[UR36][R8.64], R3 ;  /* 0x0000000308007986 */ /* 0x0001e2000c101524 */
[----:B------:R-:W-:Y:S05]  /*a190*/  BRA `(.L_x_3059) ;  /* 0x0000000400987947 */ /* 0x000fea0003800000 */
.L_x_3077:
        /* <DEDUP_REMOVED lines=13> */
.L_x_3080:
[----:B------:R-:W-:-:S04]  /*a270*/  SHF.R.U32.HI R0, RZ, 0x14, R3 ;  /* 0x00000014ff007819 */ /* 0x000fc80000011603 */
[----:B------:R-:W-:-:S04]  /*a280*/  LOP3.LUT R0, R0, 0x1, RZ, 0xc0, !PT ;  /* 0x0000000100007812 */ /* 0x000fc800078ec0ff */
[----:B------:R-:W-:-:S04]  /*a290*/  IADD3 R0, PT, PT, R3, 0x487ffff, R0 ;  /* 0x0487ffff03007810 */ /* 0x000fc80007ffe000 */
[----:B------:R-:W-:-:S04]  /*a2a0*/  SHF.R.U32.HI R0, RZ, 0x14, R0 ;  /* 0x00000014ff007819 */ /* 0x000fc80000011600 */
[----:B------:R-:W-:-:S07]  /*a2b0*/  LOP3.LUT R0, R0, 0xff, RZ, 0xc0, !PT ;  /* 0x000000ff00007812 */ /* 0x000fce00078ec0ff */
.L_x_3081:
[----:B------:R-:W-:-:S04]  /*a2c0*/  SHF.R.U32.HI R3, RZ, 0x18, R3 ;  /* 0x00000018ff037819 */ /* 0x000fc80000011603 */
[----:B------:R-:W-:-:S04]  /*a2d0*/  LOP3.LUT R0, R0, 0x80, R3, 0xf8, !PT ;  /* 0x0000008000007812 */ /* 0x000fc800078ef803 */
[----:B------:R-:W-:-:S07]  /*a2e0*/  PRMT R4, R0, 0x7610, R4 ;  /* 0x0000761000047816 */ /* 0x000fce0000000004 */
.L_x_3079:
[----:B------:R-:W-:Y:S05]  /*a2f0*/  BSYNC.RECONVERGENT B0 ;  /* 0x0000000000007941 */ /* 0x000fea0003800200 */
.L_x_3078:
[----:B------:R1:W-:Y:S01]  /*a300*/  STG.E.U8 desc[UR36][R8.64], R4 ;  /* 0x0000000408007986 */ /* 0x0003e2000c101124 */
[----:B------:R-:W-:Y:S01]  /*a310*/  IMAD.MOV.U32 R19, RZ, RZ, R17 ;  /* 0x000000ffff137224 */ /* 0x000fe200078e0011 */
[----:B------:R-:W-:Y:S06]  /*a320*/  BRA `(.L_x_3059) ;  /* 0x0000000400347947 */ /* 0x000fec0003800000 */
.L_x_3076:
        /* <DEDUP_REMOVED lines=13> */
.L_x_3084:
[----:B------:R-:W-:-:S04]  /*a400*/  SHF.R.U32.HI R0, RZ, 0x15, R3 ;  /* 0x00000015ff007819 */ /* 0x000fc80000011603 */
[----:B------:R-:W-:-:S04]  /*a410*/  LOP3.LUT R0, R0, 0x1, RZ, 0xc0, !PT ;  /* 0x0000000100007812 */ /* 0x000fc800078ec0ff */
[----:B------:R-:W-:-:S04]  /*a420*/  IADD3 R0, PT, PT, R3, 0x88fffff, R0 ;  /* 0x088fffff03007810 */ /* 0x000fc80007ffe000 */
[----:B------:R-:W-:-:S04]  /*a430*/  SHF.R.U32.HI R0, RZ, 0x15, R0 ;  /* 0x00000015ff007819 */ /* 0x000fc80000011600 */
[----:B------:R-:W-:-:S07]  /*a440*/  LOP3.LUT R0, R0, 0xff, RZ, 0xc0, !PT ;  /* 0x000000ff00007812 */ /* 0x000fce00078ec0ff */
.L_x_3085:
[----:B------:R-:W-:-:S04]  /*a450*/  SHF.R.U32.HI R3, RZ, 0x18, R3 ;  /* 0x00000018ff037819 */ /* 0x000fc80000011603 */
[----:B------:R-:W-:-:S04]  /*a460*/  LOP3.LUT R0, R0, 0x80, R3, 0xf8, !PT ;  /* 0x0000008000007812 */ /* 0x000fc800078ef803 */
[----:B------:R-:W-:-:S07]  /*a470*/  PRMT R4, R0, 0x7610, R4 ;  /* 0x0000761000047816 */ /* 0x000fce0000000004 */
.L_x_3083:
[----:B------:R-:W-:Y:S05]  /*a480*/  BSYNC.RECONVERGENT B0 ;  /* 0x0000000000007941 */ /* 0x000fea0003800200 */
.L_x_3082:
[----:B------:R2:W-:Y:S01]  /*a490*/  STG.E.U8 desc[UR36][R8.64], R4 ;  /* 0x0000000408007986 */ /* 0x0005e2000c101124 */
[----:B------:R-:W-:Y:S01]  /*a4a0*/  IMAD.MOV.U32 R19, RZ, RZ, R17 ;  /* 0x000000ffff137224 */ /* 0x000fe200078e0011 */
[----:B------:R-:W-:Y:S06]  /*a4b0*/  BRA `(.L_x_3059) ;  /* 0x0000000000d07947 */ /* 0x000fec0003800000 */
.L_x_3075:
[----:B------:R-:W-:-:S13]  /*a4c0*/  ISETP.NE.AND P0, PT, R0, 0x1c, PT ;  /* 0x0000001c0000780c */ /* 0x000fda0003f05270 */
[----:B------:R-:W-:Y:S05]  /*a4d0*/  @!P0 BRA `(.L_x_3086) ;  /* 0x0000000000b88947 */ /* 0x000fea0003800000 */
[----:B------:R-:W-:-:S13]  /*a4e0*/  ISETP.NE.AND P0, PT, R0, 0x1d, PT ;  /* 0x0000001d0000780c */ /* 0x000fda0003f05270 */
[----:B------:R-:W-:Y:S05]  /*a4f0*/  @!P0 BRA `(.L_x_3087) ;  /* 0x0000000000948947 */ /* 0x000fea0003800000 */
[----:B------:R-:W-:-:S13]  /*a500*/  ISETP.NE.AND P0, PT, R0, 0x2c, PT ;  /* 0x0000002c0000780c */ /* 0x000fda0003f05270 */
[----:B------:R-:W-:Y:S05]  /*a510*/  @!P0 BRA `(.L_x_3088) ;  /* 0x0000000000488947 */ /* 0x000fea0003800000 */
.L_x_3058:
        /* <DEDUP_REMOVED lines=16> */
.L_x_3089:
[----:B------:R-:W-:Y:S01]  /*a620*/  IMAD.MOV.U32 R19, RZ, RZ, R17 ;  /* 0x000000ffff137224 */ /* 0x000fe200078e0011 */
[----:B------:R-:W-:Y:S06]  /*a630*/  BRA `(.L_x_3059) ;  /* 0x0000000000707947 */ /* 0x000fec0003800000 */
.L_x_3088:
[----:B-----5:R-:W0:Y:S01]  /*a640*/  I2F.S8 R18, R18 ;  /* 0x0000001200127306 */ /* 0x020e220000001400 */
[----:B------:R-:W-:Y:S01]  /*a650*/  IMAD.MOV.U32 R19, RZ, RZ, R17 ;  /* 0x000000ffff137224 */ /* 0x000fe200078e0011 */
        /* <DEDUP_REMOVED lines=15> */
.L_x_3087:
[----:B-----5:R-:W-:Y:S01]  /*a750*/  LOP3.LUT R18, R18, 0xffff, RZ, 0xc0, !PT ;  /* 0x0000ffff12127812 */ /* 0x020fe200078ec0ff */
[----:B------:R-:W-:-:S03]  /*a760*/  IMAD.MOV.U32 R19, RZ, RZ, R17 ;  /* 0x000000ffff137224 */ /* 0x000fc600078e0011 */
[----:B------:R-:W-:-:S05]  /*a770*/  PRMT R18, R18, 0x8880, RZ ;  /* 0x0000888012127816 */ /* 0x000fca00000000ff */
[----:B------:R-:W-:-:S05]  /*a780*/  IMAD.MOV.U32 R4, RZ, RZ, R18 ;  /* 0x000000ffff047224 */ /* 0x000fca00078e0012 */
[----:B------:R-:W-:-:S05]  /*a790*/  SHF.R.S32.HI R5, RZ, 0x1f, R4 ;  /* 0x0000001fff057819 */ /* 0x000fca0000011404 */
[----:B------:R0:W-:Y:S01]  /*a7a0*/  STG.E.64 desc[UR36][R8.64], R4 ;  /* 0x0000000408007986 */ /* 0x0001e2000c101b24 */
[----:B------:R-:W-:Y:S05]  /*a7b0*/  BRA `(.L_x_3059) ;  /* 0x0000000000107947 */ /* 0x000fea0003800000 */
.L_x_3086:
[----:B-----5:R-:W-:Y:S01]  /*a7c0*/  LOP3.LUT R18, R18, 0xffff, RZ, 0xc0, !PT ;  /* 0x0000ffff12127812 */ /* 0x020fe200078ec0ff */
[----:B------:R-:W-:-:S03]  /*a7d0*/  IMAD.MOV.U32 R19, RZ, RZ, R17 ;  /* 0x000000ffff137224 */ /* 0x000fc600078e0011 */
[----:B------:R-:W-:-:S05]  /*a7e0*/  PRMT R3, R18, 0x8880, RZ ;  /* 0x0000888012037816 */ /* 0x000fca00000000ff */
[----:B------:R3:W-:Y:S02]  /*a7f0*/  STG.E desc[UR36][R8.64], R3 ;  /* 0x0000000308007986 */ /* 0x0007e4000c101924 */
.L_x_3059:
[----:B------:R-:W-:-:S13]  /*a800*/  ISETP.GE.AND P0, PT, R19, R22, PT ;  /* 0x000000161300720c */ /* 0x000fda0003f06270 */
[----:B------:R-:W-:Y:S05]  /*a810*/  @P0 BREAK.RELIABLE B6 ;  /* 0x0000000000060942 */ /* 0x000fea0003800100 */
[----:B------:R-:W-:Y:S05]  /*a820*/  @P0 BRA `(.L_x_3090) ;  /* 0x0000001c00c00947 */ /* 0x000fea0003800000 */
[----:B------:R-:W3:Y:S01]  /*a830*/  LDCU UR4, c[0x0][0x3d0] ;  /* 0x00007a00ff0477ac */ /* 0x000ee20008000800 */
[----:B012---:R-:W0:Y:S01]  /*a840*/  LDC.64 R4, c[0x0][0x398] ;  /* 0x0000e600ff047b82 */ /* 0x007e220000000a00 */
[----:B------:R-:W-:Y:S01]  /*a850*/  IMAD R0, R24, 0x200, R19 ;  /* 0x0000020018007824 */ /* 0x000fe200078e0213 */
[----:B------:R-:W-:-:S03]  /*a860*/  PRMT R6, R23, 0x9910, RZ ;  /* 0x0000991017067816 */ /* 0x000fc600000000ff */
[----:B---34-:R-:W-:Y:S02]  /*a870*/  IMAD R3, R0, UR4, RZ ;  /* 0x0000000400037c24 */ /* 0x018fe4000f8e02ff */
        /* <DEDUP_REMOVED lines=13> */
[----:B------:R0:W-:Y:S01]  /*a950*/  STG.E.U8 desc[UR36][R4.64], R16 ;  /* 0x0000001004007986 */ /* 0x0001e2000c101124 */
[----:B------:R-:W-:Y:S05]  /*a960*/  BRA `(.L_x_3096) ;  /* 0x0000000c00887947 */ /* 0x000fea0003800000 */
.L_x_3094:
[----:B------:R0:W-:Y:S01]  /*a970*/  STG.E.U8 desc[UR36][R4.64], R16 ;  /* 0x0000001004007986 */ /* 0x0001e2000c101124 */
[----:B------:R-:W-:Y:S05]  /*a980*/  BRA `(.L_x_3096) ;  /* 0x0000000c00807947 */ /* 0x000fea0003800000 */
.L_x_3093:
[----:B------:R-:W-:-:S13]  /*a990*/  ISETP.NE.AND P0, PT, R0, 0x2, PT ;  /* 0x000000020000780c */ /* 0x000fda0003f05270 */
[----:B------:R-:W-:Y:S05]  /*a9a0*/  @!P0 BRA `(.L_x_3097) ;  /* 0x0000000000388947 */ /* 0x000fea0003800000 */
[----:B------:R-:W-:-:S13]  /*a9b0*/  ISETP.NE.AND P0, PT, R0, 0x3, PT ;  /* 0x000000030000780c */ /* 0x000fda0003f05270 */
[----:B------:R-:W-:Y:S05]  /*a9c0*/  @!P0 BRA `(.L_x_3098) ;  /* 0x0000000000208947 */ /* 0x000fea0003800000 */
[----:B------:R-:W-:-:S13]  /*a9d0*/  ISETP.NE.AND P0, PT, R0, 0x4, PT ;  /* 0x000000040000780c */ /* 0x000fda0003f05270 */
[----:B------:R-:W-:Y:S05]  /*a9e0*/  @P0 BRA `(.L_x_3095) ;  /* 0x0000000800840947 */ /* 0x000fea0003800000 */
[----:B------:R-:W-:-:S04]  /*a9f0*/  LOP3.LUT R16, R16, 0xffff, RZ, 0xc0, !PT ;  /* 0x0000ffff10107812 */ /* 0x000fc800078ec0ff */
[----:B------:R-:W-:-:S05]  /*aa00*/  PRMT R16, R16, 0x8880, RZ ;  /* 0x0000888010107816 */ /* 0x000fca00000000ff */
[----:B------:R-:W-:-:S05]  /*aa10*/  IMAD.MOV.U32 R6, RZ, RZ, R16 ;  /* 0x000000ffff067224 */ /* 0x000fca00078e0010 */
[----:B------:R-:W-:-:S05]  /*aa20*/  SHF.R.S32.HI R7, RZ, 0x1f, R6 ;  /* 0x0000001fff077819 */ /* 0x000fca0000011406 */
[----:B------:R0:W-:Y:S01]  /*aa30*/  STG.E.64 desc[UR36][R4.64], R6 ;  /* 0x0000000604007986 */ /* 0x0001e2000c101b24 */
[----:B------:R-:W-:Y:S05]  /*aa40*/  BRA `(.L_x_3096) ;  /* 0x0000000c00507947 */ /* 0x000fea0003800000 */
.L_x_3098:
[----:B------:R-:W-:-:S04]  /*aa50*/  LOP3.LUT R16, R16, 0xffff, RZ, 0xc0, !PT ;  /* 0x0000ffff10107812 */ /* 0x000fc800078ec0ff */
[----:B------:R-:W-:-:S05]  /*aa60*/  PRMT R3, R16, 0x8880, RZ ;  /* 0x0000888010037816 */ /* 0x000fca00000000ff */
[----:B------:R0:W-:Y:S01]  /*aa70*/  STG.E desc[UR36][R4.64], R3 ;  /* 0x0000000304007986 */ /* 0x0001e2000c101924 */
[----:B------:R-:W-:Y:S05]  /*aa80*/  BRA `(.L_x_3096) ;  /* 0x0000000c00407947 */ /* 0x000fea0003800000 */
.L_x_3097:
[----:B------:R-:W-:-:S04]  /*aa90*/  PRMT R3, R16, 0x8880, RZ ;  /* 0x0000888010037816 */ /* 0x000fc800000000ff */
[----:B------:R-:W-:-:S05]  /*aaa0*/  PRMT R3, R3, 0x7710, RZ ;  /* 0x0000771003037816 */ /* 0x000fca00000000ff */
[----:B------:R0:W-:Y:S01]  /*aab0*/  STG.E.U16 desc[UR36][R4.64], R3 ;  /* 0x0000000304007986 */ /* 0x0001e2000c101524 */
[----:B------:R-:W-:Y:S05]  /*aac0*/  BRA `(.L_x_3096) ;  /* 0x0000000c00307947 */ /* 0x000fea0003800000 */
.L_x_3092:
[----:B------:R-:W-:-:S13]  /*aad0*/  ISETP.GT.AND P0, PT, R0, 0x6, PT ;  /* 0x000000060000780c */ /* 0x000fda0003f04270 */
[----:B------:R-:W-:Y:S05]  /*aae0*/  @P0 BRA `(.L_x_3099) ;  /* 0x00000000002c0947 */ /* 0x000fea0003800000 */
[----:B------:R-:W-:-:S13]  /*aaf0*/  ISETP.NE.AND P0, PT, R0, 0x5, PT ;  /* 0x000000050000780c */ /* 0x000fda0003f05270 */
[----:B------:R-:W-:Y:S05]  /*ab00*/  @!P0 BRA `(.L_x_3100) ;  /* 0x0000000000148947 */ /* 0x000fea0003800000 */
[----:B------:R-:W-:-:S13]  /*ab10*/  ISETP.NE.AND P0, PT, R0, 0x6, PT ;  /* 0x000000060000780c */ /* 0x000fda0003f05270 */
[----:B------:R-:W-:Y:S05]  /*ab20*/  @P0 BRA `(.L_x_3095) ;  /* 0x0000000800340947 */ /* 0x000fea0003800000 */
[----:B------:R-:W0:Y:S02]  /*ab30*/  I2F.S8 R3, R16 ;  /* 0x0000001000037306 */ /* 0x000e240000001400 */
[----:B0-----:R0:W-:Y:S01]  /*ab40*/  STG.E desc[UR36][R4.64], R3 ;  /* 0x0000000304007986 */ /* 0x0011e2000c101924 */
[----:B------:R-:W-:Y:S05]  /*ab50*/  BRA `(.L_x_3096) ;  /* 0x0000000c000c7947 */ /* 0x000fea0003800000 */
.L_x_3100:
[----:B------:R-:W0:Y:S02]  /*ab60*/  I2F.S8 R0, R16 ;  /* 0x0000001000007306 */ /* 0x000e240000001400 */
[----:B0-----:R-:W-:-:S05]  /*ab70*/  F2FP.F16.F32.PACK_AB R0, RZ, R0 ;  /* 0x00000000ff00723e */ /* 0x001fca00000000ff */
[----:B------:R0:W-:Y:S01]  /*ab80*/  STG.E.U16 desc[UR36][R4.64], R0 ;  /* 0x0000000004007986 */ /* 0x0001e2000c101524 */
[----:B------:R-:W-:Y:S05]  /*ab90*/  BRA `(.L_x_3096) ;  /* 0x0000000800fc7947 */ /* 0x000fea0003800000 */
.L_x_3099:
[----:B------:R-:W-:-:S13]  /*aba0*/  ISETP.NE.AND P0, PT, R0, 0x7, PT ;  /* 0x000000070000780c */ /* 0x000fda0003f05270 */
[----:B------:R-:W-:Y:S05]  /*abb0*/  @!P0 BRA `(.L_x_3101) ;  /* 0x0000000000348947 */ /* 0x000fea0003800000 */
[----:B------:R-:W-:-:S13]  /*abc0*/  ISETP.NE.AND P0, PT, R0, 0x8, PT ;  /* 0x000000080000780c */ /* 0x000fda0003f05270 */
[----:B------:R-:W-:Y:S05]  /*abd0*/  @!P0 BRA `(.L_x_3102) ;  /* 0x0000000000188947 */ /* 0x000fea0003800000 */
[----:B------:R-:W-:-:S13]  /*abe0*/  ISETP.NE.AND P0, PT, R0, 0x9, PT ;  /* 0x000000090000780c */ /* 0x000fda0003f05270 */
[----:B------:R-:W-:Y:S05]  /*abf0*/  @P0 BRA `(.L_x_3095) ;  /* 0x0000000800000947 */ /* 0x000fea0003800000 */
[----:B------:R-:W0:Y:S01]  /*ac00*/  I2F.S8 R16, R16 ;  /* 0x0000001000107306 */ /* 0x000e220000001400 */
[----:B------:R-:W-:-:S05]  /*ac10*/  IMAD.MOV.U32 R17, RZ, RZ, RZ ;  /* 0x000000ffff117224 */ /* 0x000fca00078e00ff */
[----:B0-----:R0:W-:Y:S01]  /*ac20*/  STG.E.64 desc[UR36][R4.64], R16 ;  /* 0x0000001004007986 */ /* 0x0011e2000c101b24 */
[----:B------:R-:W-:Y:S05]  /*ac30*/  BRA `(.L_x_3096) ;  /* 0x0000000800d47947 */ /* 0x000fea0003800000 */
.L_x_3102:
[----:B------:R-:W0:Y:S02]  /*ac40*/  I2F.S8 R16, R16 ;  /* 0x0000001000107306 */ /* 0x000e240000001400 */
[----:B0-----:R-:W-:-:S04]  /*ac50*/  F2FP.F16.F32.PACK_AB R3, RZ, R16 ;  /* 0x00000010ff03723e */ /* 0x001fc800000000ff */
[----:B------:R-:W-:-:S05]  /*ac60*/  PRMT R3, R3, 0x5410, RZ ;  /* 0x0000541003037816 */ /* 0x000fca00000000ff */
[----:B------:R0:W-:Y:S01]  /*ac70*/  STG.E desc[UR36][R4.64], R3 ;  /* 0x0000000304007986 */ /* 0x0001e2000c101924 */
[----:B------:R-:W-:Y:S05]  /*ac80*/  BRA `(.L_x_3096) ;  /* 0x0000000800c07947 */ /* 0x000fea0003800000 */
.L_x_3101:
[----:B------:R-:W-:-:S04]  /*ac90*/  PRMT R6, R16, 0x8880, RZ ;  /* 0x0000888010067816 */ /* 0x000fc800000000ff */
[----:B------:R-:W-:-:S06]  /*aca0*/  PRMT R6, R6, 0x7710, RZ ;  /* 0x0000771006067816 */ /* 0x000fcc00000000ff */
[----:B------:R-:W0:Y:S02]  /*acb0*/  I2F.F64.S16 R6, R6 ;  /* 0x0000000600067312 */ /* 0x000e240000101c00 */
[----:B0-----:R0:W-:Y:S01]  /*acc0*/  STG.E.64 desc[UR36][R4.64], R6 ;  /* 0x0000000604007986 */ /* 0x0011e2000c101b24 */
[----:B------:R-:W-:Y:S05]  /*acd0*/  BRA `(.L_x_3096) ;  /* 0x0000000800ac7947 */ /* 0x000fea0003800000 */
.L_x_3091:
        /* <DEDUP_REMOVED lines=10> */
[----:B------:R-:W-:-:S04]  /*ad80*/  PRMT R3, R16, 0x8880, RZ ;  /* 0x0000888010037816 */ /* 0x000fc800000000ff */
[----:B------:R-:W-:-:S05]  /*ad90*/  PRMT R3, R3, 0x7710, RZ ;  /* 0x0000771003037816 */ /* 0x000fca00000000ff */
[----:B------:R0:W-:Y:S01]  /*ada0*/  STG.E.U16 desc[UR36][R4.64], R3 ;  /* 0x0000000304007986 */ /* 0x0001e2000c101524 */
[----:B------:R-:W-:Y:S05]  /*adb0*/  BRA `(.L_x_3096) ;  /* 0x0000000800747947 */ /* 0x000fea0003800000 */
.L_x_3106:
[----:B------:R-:W0:Y:S01]  /*adc0*/  I2F.S8 R7, R16 ;  /* 0x0000001000077306 */ /* 0x000e220000001400 */
        /* <DEDUP_REMOVED lines=17> */
.L_x_3109:
[----:B------:R-:W-:-:S04]  /*aee0*/  SHF.R.U32.HI R3, RZ, 0x18, R7 ;  /* 0x00000018ff037819 */ /* 0x000fc80000011607 */
[----:B------:R-:W-:-:S07]  /*aef0*/  LOP3.LUT R0, R0, 0x80, R3, 0xf8, !PT ;  /* 0x0000008000007812 */ /* 0x000fce00078ef803 */
.L_x_3108:
[----:B------:R-:W-:Y:S05]  /*af00*/  BSYNC.RECONVERGENT B0 ;  /* 0x0000000000007941 */ /* 0x000fea0003800200 */
.L_x_3107:
[----:B------:R0:W-:Y:S01]  /*af10*/  STG.E.U8 desc[UR36][R4.64], R0 ;  /* 0x0000000004007986 */ /* 0x0001e2000c101124 */
[----:B------:R-:W-:Y:S05]  /*af20*/  BRA `(.L_x_3096) ;  /* 0x0000000800187947 */ /* 0x000fea0003800000 */
.L_x_3105:
        /* <DEDUP_REMOVED lines=18> */
.L_x_3112:
[----:B------:R-:W-:-:S04]  /*b050*/  SHF.R.U32.HI R3, RZ, 0x18, R7 ;  /* 0x00000018ff037819 */ /* 0x000fc80000011607 */
[----:B------:R-:W-:-:S07]  /*b060*/  LOP3.LUT R0, R0, 0x80, R3, 0xf8, !PT ;  /* 0x0000008000007812 */ /* 0x000fce00078ef803 */
.L_x_3111:
[----:B------:R-:W-:Y:S05]  /*b070*/  BSYNC.RECONVERGENT B0 ;  /* 0x0000000000007941 */ /* 0x000fea0003800200 */
.L_x_3110:
[----:B------:R0:W-:Y:S01]  /*b080*/  STG.E.U8 desc[UR36][R4.64], R0 ;  /* 0x0000000004007986 */ /* 0x0001e2000c101124 */
[----:B------:R-:W-:Y:S05]  /*b090*/  BRA `(.L_x_3096) ;  /* 0x0000000400bc7947 */ /* 0x000fea0003800000 */
.L_x_3104:
[----:B------:R-:W-:-:S13]  /*b0a0*/  ISETP.NE.AND P0, PT, R0, 0x1c, PT ;  /* 0x0000001c0000780c */ /* 0x000fda0003f05270 */
[----:B------:R-:W-:Y:S05]  /*b0b0*/  @!P0 BRA `(.L_x_3113) ;  /* 0x0000000000688947 */ /* 0x000fea0003800000 */
[----:B------:R-:W-:-:S13]  /*b0c0*/  ISETP.NE.AND P0, PT, R0, 0x1d, PT ;  /* 0x0000001d0000780c */ /* 0x000fda0003f05270 */
[----:B------:R-:W-:Y:S05]  /*b0d0*/  @!P0 BRA `(.L_x_3114) ;  /* 0x0000000000488947 */ /* 0x000fea0003800000 */
[----:B------:R-:W-:-:S13]  /*b0e0*/  ISETP.NE.AND P0, PT, R0, 0x2c, PT ;  /* 0x0000002c0000780c */ /* 0x000fda0003f05270 */
[----:B------:R-:W-:Y:S05]  /*b0f0*/  @P0 BRA `(.L_x_3095) ;  /* 0x0000000000c00947 */ /* 0x000fea0003800000 */
[----:B------:R-:W0:Y:S02]  /*b100*/  I2F.S8 R16, R16 ;  /* 0x0000001000107306 */ /* 0x000e240000001400 */
        /* <DEDUP_REMOVED lines=15> */
.L_x_3114:
[----:B------:R-:W-:-:S04]  /*b200*/  LOP3.LUT R16, R16, 0xffff, RZ, 0xc0, !PT ;  /* 0x0000ffff10107812 */ /* 0x000fc800078ec0ff */
[----:B------:R-:W-:-:S05]  /*b210*/  PRMT R16, R16, 0x8880, RZ ;  /* 0x0000888010107816 */ /* 0x000fca00000000ff */
[----:B------:R-:W-:-:S05]  /*b220*/  IMAD.MOV.U32 R6, RZ, RZ, R16 ;  /* 0x000000ffff067224 */ /* 0x000fca00078e0010 */
[----:B------:R-:W-:-:S05]  /*b230*/  SHF.R.S32.HI R7, RZ, 0x1f, R6 ;  /* 0x0000001fff077819 */ /* 0x000fca0000011406 */
[----:B------:R0:W-:Y:S01]  /*b240*/  STG.E.64 desc[UR36][R4.64], R6 ;  /* 0x0000000604007986 */ /* 0x0001e2000c101b24 */
[----:B------:R-:W-:Y:S05]  /*b250*/  BRA `(.L_x_3096) ;  /* 0x00000004004c7947 */ /* 0x000fea0003800000 */
.L_x_3113:
[----:B------:R-:W-:-:S04]  /*b260*/  LOP3.LUT R16, R16, 0xffff, RZ, 0xc0, !PT ;  /* 0x0000ffff10107812 */ /* 0x000fc800078ec0ff */
[----:B------:R-:W-:-:S05]  /*b270*/  PRMT R3, R16, 0x8880, RZ ;  /* 0x0000888010037816 */ /* 0x000fca00000000ff */
[----:B------:R0:W-:Y:S01]  /*b280*/  STG.E desc[UR36][R4.64], R3 ;  /* 0x0000000304007986 */ /* 0x0001e2000c101924 */
[----:B------:R-:W-:Y:S05]  /*b290*/  BRA `(.L_x_3096) ;  /* 0x00000004003c7947 */ /* 0x000fea0003800000 */
.L_x_3103:
[----:B------:R-:W-:-:S13]  /*b2a0*/  ISETP.GT.AND P0, PT, R0, 0xe, PT ;  /* 0x0000000e0000780c */ /* 0x000fda0003f04270 */
[----:B------:R-:W-:Y:S05]  /*b2b0*/  @P0 BRA `(.L_x_3115) ;  /* 0x0000000000380947 */ /* 0x000fea0003800000 */
[----:B------:R-:W-:-:S13]  /*b2c0*/  ISETP.NE.AND P0, PT, R0, 0xa, PT ;  /* 0x0000000a0000780c */ /* 0x000fda0003f05270 */
[----:B------:R-:W-:Y:S05]  /*b2d0*/  @!P0 BRA `(.L_x_3116) ;  /* 0x0000000000188947 */ /* 0x000fea0003800000 */
[----:B------:R-:W-:-:S13]  /*b2e0*/  ISETP.NE.AND P0, PT, R0, 0xb, PT ;  /* 0x0000000b0000780c */ /* 0x000fda0003f05270 */
[----:B------:R-:W-:Y:S05]  /*b2f0*/  @P0 BRA `(.L_x_3095) ;  /* 0x0000000000400947 */ /* 0x000fea0003800000 */
[----:B------:R-:W-:-:S04]  /*b300*/  LOP3.LUT P0, RZ, R16, 0xff, RZ, 0xc0, !PT ;  /* 0x000000ff10ff7812 */ /* 0x000fc8000780c0ff */
[----:B------:R-:W-:-:S05]  /*b310*/  SEL R3, RZ, 0x1, !P0 ;  /* 0x00000001ff037807 */ /* 0x000fca0004000000 */
[----:B------:R3:W-:Y:S01]  /*b320*/  STG.E.U8 desc[UR36][R4.64], R3 ;  /* 0x0000000304007986 */ /* 0x0007e2000c101124 */
[----:B------:R-:W-:Y:S05]  /*b330*/  BRA `(.L_x_3096) ;  /* 0x0000000400147947 */ /* 0x000fea0003800000 */
.L_x_3116:
[----:B------:R-:W-:Y:S02]  /*b340*/  PRMT R8, R16, 0x8880, RZ ;  /* 0x0000888010087816 */ /* 0x000fe400000000ff */
[----:B------:R-:W-:Y:S02]  /*b350*/  CS2R R10, SRZ ;  /* 0x00000000000a7805 */ /* 0x000fe4000001ff00 */
[----:B------:R-:W-:-:S06]  /*b360*/  PRMT R8, R8, 0x7710, RZ ;  /* 0x0000771008087816 */ /* 0x000fcc00000000ff */
[----:B------:R-:W0:Y:S02]  /*b370*/  I2F.F64.S16 R8, R8 ;  /* 0x0000000800087312 */ /* 0x000e240000101c00 */
[----:B0-----:R4:W-:Y:S01]  /*b380*/  STG.E.128 desc[UR36][R4.64], R8 ;  /* 0x0000000804007986 */ /* 0x0019e2000c101d24 */
[----:B------:R-:W-:Y:S05]  /*b390*/  BRA `(.L_x_3096) ;  /* 0x0000000000fc7947 */ /* 0x000fea0003800000 */
.L_x_3115:
[----:B------:R-:W-:-:S13]  /*b3a0*/  ISETP.NE.AND P0, PT, R0, 0xf, PT ;  /* 0x0000000f0000780c */ /* 0x000fda0003f05270 */
[----:B------:R-:W-:Y:S05]  /*b3b0*/  @!P0 BRA `(.L_x_3117) ;  /* 0x0000000000e88947 */ /* 0x000fea0003800000 */
[----:B------:R-:W-:-:S13]  /*b3c0*/  ISETP.NE.AND P0, PT, R0, 0x17, PT ;  /* 0x000000170000780c */ /* 0x000fda0003f05270 */
[----:B------:R-:W-:Y:S05]  /*b3d0*/  @!P0 BRA `(.L_x_3118) ;  /* 0x0000000000908947 */ /* 0x000fea0003800000 */
[----:B------:R-:W-:-:S13]  /*b3e0*/  ISETP.NE.AND P0, PT, R0, 0x18, PT ;  /* 0x000000180000780c */ /* 0x000fda0003f05270 */
[----:B------:R-:W-:Y:S05]  /*b3f0*/  @!P0 BRA `(.L_x_3119) ;  /* 0x0000000000448947 */ /* 0x000fea0003800000 */
.L_x_3095:
        /* <DEDUP_REMOVED lines=16> */
.L_x_3120:
[----:B------:R-:W-:Y:S05]  /*b500*/  BRA `(.L_x_3096) ;  /* 0x0000000000a07947 */ /* 0x000fea0003800000 */
.L_x_3119:
[----:B------:R-:W0:Y:S01]  /*b510*/  I2F.S8 R7, R16 ;  /* 0x0000001000077306 */ /* 0x000e220000001400 */
        /* <DEDUP_REMOVED lines=12> */
.L_x_3122:
[----:B------:R-:W-:Y:S05]  /*b5e0*/  BSYNC.RECONVERGENT B0 ;  /* 0x0000000000007941 */ /* 0x000fea0003800200 */
.L_x_3121:
[----:B------:R-:W-:-:S05]  /*b5f0*/  LOP3.LUT R3, R0, 0x80, R3, 0xf8, !PT ;  /* 0x0000008000037812 */ /* 0x000fca00078ef803 */
[----:B------:R1:W-:Y:S01]  /*b600*/  STG.E.U8 desc[UR36][R4.64], R3 ;  /* 0x0000000304007986 */ /* 0x0003e2000c101124 */
[----:B------:R-:W-:Y:S05]  /*b610*/  BRA `(.L_x_3096) ;  /* 0x00000000005c7947 */ /* 0x000fea0003800000 */
.L_x_3118:
[----:B------:R-:W0:Y:S01]  /*b620*/  I2F.S8 R7, R16 ;  /* 0x0000001000077306 */ /* 0x000e220000001400 */
        /* <DEDUP_REMOVED lines=11> */
.L_x_3124:
[----:B------:R-:W-:Y:S01]  /*b6e0*/  IMAD.MOV.U32 R0, RZ, RZ, 0x7f ;  /* 0x0000007fff007424 */ /* 0x000fe200078e00ff */
[----:B------:R-:W-:-:S04]  /*b6f0*/  ISETP.GT.U32.AND P0, PT, R3, 0x7f800000, PT ;  /* 0x7f8000000300780c */ /* 0x000fc80003f04070 */
[----:B------:R-:W-:-:S09]  /*b700*/  SEL R0, R0, 0x7c, P0 ;  /* 0x0000007c00007807 */ /* 0x000fd20000000000 */
.L_x_3125:
[----:B------:R-:W-:Y:S05]  /*b710*/  BSYNC.RECONVERGENT B0 ;  /* 0x0000000000007941 */ /* 0x000fea0003800200 */
.L_x_3123:
[----:B------:R-:W-:-:S04]  /*b720*/  SHF.R.U32.HI R3, RZ, 0x18, R7 ;  /* 0x00000018ff037819 */ /* 0x000fc80000011607 */
[----:B------:R-:W-:-:S05]  /*b730*/  LOP3.LUT R3, R0, 0x80, R3, 0xf8, !PT ;  /* 0x0000008000037812 */ /* 0x000fca00078ef803 */
[----:B------:R0:W-:Y:S01]  /*b740*/  STG.E.U8 desc[UR36][R4.64], R3 ;  /* 0x0000000304007986 */ /* 0x0001e2000c101124 */
[----:B------:R-:W-:Y:S05]  /*b750*/  BRA `(.L_x_3096) ;  /* 0x00000000000c7947 */ /* 0x000fea0003800000 */
.L_x_3117:
[----:B------:R-:W0:Y:S02]  /*b760*/  I2F.S8 R0, R16 ;  /* 0x0000001000007306 */ /* 0x000e240000001400 */
[----:B0-----:R-:W-:-:S05]  /*b770*/  F2FP.BF16.F32.PACK_AB R0, RZ, R0 ;  /* 0x00000000ff00723e */ /* 0x001fca00000010ff */
[----:B------:R2:W-:Y:S02]  /*b780*/  STG.E.U16 desc[UR36][R4.64], R0 ;  /* 0x0000000004007986 */ /* 0x0005e4000c101524 */
.L_x_3096:
[----:B------:R-:W-:-:S07]  /*b790*/  VIADD R19, R19, 0x80 ;  /* 0x0000008013137836 */ /* 0x000fce0000000000 */
.L_x_3053:
[----:B------:R-:W-:-:S13]  /*b7a0*/  ISETP.GE.AND P0, PT, R19, R22, PT ;  /* 0x000000161300720c */ /* 0x000fda0003f06270 */
[----:B------:R-:W-:Y:S05]  /*b7b0*/  @P0 BREAK.RELIABLE B6 ;  /* 0x0000000000060942 */ /* 0x000fea0003800100 */
[----:B------:R-:W-:Y:S05]  /*b7c0*/  @P0 BRA `(.L_x_3090) ;  /* 0x0000000c00d80947 */ /* 0x000fea0003800000 */
[----:B------:R-:W-:Y:S05]  /*b7d0*/  BSYNC.RELIABLE B6 ;  /* 0x0000000000067941 */ /* 0x000fea0003800100 */
.L_x_3052:
        /* <DEDUP_REMOVED lines=19> */
[----:B------:R-:W-:Y:S05]  /*b910*/  BRA `(.L_x_3131) ;  /* 0x0000000c00807947 */ /* 0x000fea0003800000 */
.L_x_3129:
[----:B-----5:R0:W-:Y:S01]  /*b920*/  STG.E.U8 desc[UR36][R4.64], R2 ;  /* 0x0000000204007986 */ /* 0x0201e2000c101124 */
[----:B------:R-:W-:Y:S05]  /*b930*/  BRA `(.L_x_3131) ;  /* 0x0000000c00787947 */ /* 0x000fea0003800000 */
.L_x_3128:
[----:B------:R-:W-:-:S13]  /*b940*/  ISETP.NE.AND P0, PT, R0, 0x2, PT ;  /* 0x000000020000780c */ /* 0x000fda0003f05270 */
[----:B------:R-:W-:Y:S05]  /*b950*/  @!P0 BRA `(.L_x_3132) ;  /* 0x0000000000348947 */ /* 0x000fea0003800000 */
[----:B------:R-:W-:-:S13]  /*b960*/  ISETP.NE.AND P0, PT, R0, 0x3, PT ;  /* 0x000000030000780c */ /* 0x000fda0003f05270 */
[----:B------:R-:W-:Y:S05]  /*b970*/  @!P0 BRA `(.L_x_3133) ;  /* 0x00000000001c8947 */ /* 0x000fea0003800000 */
[----:B------:R-:W-:-:S13]  /*b980*/  ISETP.NE.AND P0, PT, R0, 0x4, PT ;  /* 0x000000040000780c */ /* 0x000fda0003f05270 */
[----:B------:R-:W-:Y:S05]  /*b990*/  @P0 BRA `(.L_x_3130) ;  /* 0x00000008007c0947 */ /* 0x000fea0003800000 */
[----:B-----5:R-:W-:-:S04]  /*b9a0*/  LOP3.LUT R2, R2, 0xffff, RZ, 0xc0, !PT ;  /* 0x0000ffff02027812 */ /* 0x020fc800078ec0ff */
[----:B------:R-:W-:-:S04]  /*b9b0*/  PRMT R2, R2, 0x8880, RZ ;  /* 0x0000888002027816 */ /* 0x000fc800000000ff */
[----:B------:R-:W-:-:S05]  /*b9c0*/  SHF.R.S32.HI R3, RZ, 0x1f, R2 ;  /* 0x0000001fff037819 */ /* 0x000fca0000011402 */
[----:B------:R0:W-:Y:S01]  /*b9d0*/  STG.E.64 desc[UR36][R4.64], R2 ;  /* 0x0000000204007986 */ /* 0x0001e2000c101b24 */
[----:B------:R-:W-:Y:S05]  /*b9e0*/  BRA `(.L_x_3131) ;  /* 0x0000000c004c7947 */ /* 0x000fea0003800000 */
.L_x_3133:
[----:B-----5:R-:W-:-:S04]  /*b9f0*/  LOP3.LUT R2, R2, 0xffff, RZ, 0xc0, !PT ;  /* 0x0000ffff02027812 */ /* 0x020fc800078ec0ff */
[----:B------:R-:W-:-:S05]  /*ba00*/  PRMT R3, R2, 0x8880, RZ ;  /* 0x0000888002037816 */ /* 0x000fca00000000ff */
[----:B------:R0:W-:Y:S01]  /*ba10*/  STG.E desc[UR36][R4.64], R3 ;  /* 0x0000000304007986 */ /* 0x0001e2000c101924 */
[----:B------:R-:W-:Y:S05]  /*ba20*/  BRA `(.L_x_3131) ;  /* 0x0000000c003c7947 */ /* 0x000fea0003800000 */
.L_x_3132:
[----:B-----5:R-:W-:-:S04]  /*ba30*/  PRMT R3, R2, 0x8880, RZ ;  /* 0x0000888002037816 */ /* 0x020fc800000000ff */
[----:B------:R-:W-:-:S05]  /*ba40*/  PRMT R3, R3, 0x7710, RZ ;  /* 0x0000771003037816 */ /* 0x000fca00000000ff */
[----:B------:R0:W-:Y:S01]  /*ba50*/  STG.E.U16 desc[UR36][R4.64], R3 ;  /* 0x0000000304007986 */ /* 0x0001e2000c101524 */
[----:B------:R-:W-:Y:S05]  /*ba60*/  BRA `(.L_x_3131) ;  /* 0x0000000c002c7947 */ /* 0x000fea0003800000 */
.L_x_3127:
[----:B------:R-:W-:-:S13]  /*ba70*/  ISETP.GT.AND P0, PT, R0, 0x6, PT ;  /* 0x000000060000780c */ /* 0x000fda0003f04270 */
[----:B------:R-:W-:Y:S05]  /*ba80*/  @P0 BRA `(.L_x_3134) ;  /* 0x00000000002c0947 */ /* 0x000fea0003800000 */
[----:B------:R-:W-:-:S13]  /*ba90*/  ISETP.NE.AND P0, PT, R0, 0x5, PT ;  /* 0x000000050000780c */ /* 0x000fda0003f05270 */
[----:B------:R-:W-:Y:S05]  /*baa0*/  @!P0 BRA `(.L_x_3135) ;  /* 0x0000000000148947 */ /* 0x000fea0003800000 */
[----:B------:R-:W-:-:S13]  /*bab0*/  ISETP.NE.AND P0, PT, R0, 0x6, PT ;  /* 0x000000060000780c */ /* 0x000fda0003f05270 */
[----:B------:R-:W-:Y:S05]  /*bac0*/  @P0 BRA `(.L_x_3130) ;  /* 0x0000000800300947 */ /* 0x000fea0003800000 */
[----:B-----5:R-:W0:Y:S02]  /*bad0*/  I2F.S8 R3, R2 ;  /* 0x0000000200037306 */ /* 0x020e240000001400 */
[----:B0-----:R0:W-:Y:S01]  /*bae0*/  STG.E desc[UR36][R4.64], R3 ;  /* 0x0000000304007986 */ /* 0x0011e2000c101924 */
[----:B------:R-:W-:Y:S05]  /*baf0*/  BRA `(.L_x_3131) ;  /* 0x0000000c00087947 */ /* 0x000fea0003800000 */
.L_x_3135:
[----:B-----5:R-:W0:Y:S02]  /*bb00*/  I2F.S8 R0, R2 ;  /* 0x0000000200007306 */ /* 0x020e240000001400 */
[----:B0-----:R-:W-:-:S05]  /*bb10*/  F2FP.F16.F32.PACK_AB R0, RZ, R0 ;  /* 0x00000000ff00723e */ /* 0x001fca00000000ff */
[----:B------:R1:W-:Y:S01]  /*bb20*/  STG.E.U16 desc[UR36][R4.64], R0 ;  /* 0x0000000004007986 */ /* 0x0003e2000c101524 */
[----:B------:R-:W-:Y:S05]  /*bb30*/  BRA `(.L_x_3131) ;  /* 0x0000000800f87947 */ /* 0x000fea0003800000 */
.L_x_3134:
[----:B------:R-:W-:-:S13]  /*bb40*/  ISETP.NE.AND P0, PT, R0, 0x7, PT ;  /* 0x000000070000780c */ /* 0x000fda0003f05270 */
[----:B------:R-:W-:Y:S05]  /*bb50*/  @!P0 BRA `(.L_x_3136) ;  /* 0x0000000000348947 */ /* 0x000fea0003800000 */
[----:B------:R-:W-:-:S13]  /*bb60*/  ISETP.NE.AND P0, PT, R0, 0x8, PT ;  /* 0x000000080000780c */ /* 0x000fda0003f05270 */
[----:B------:R-:W-:Y:S05]  /*bb70*/  @!P0 BRA `(.L_x_3137) ;  /* 0x0000000000188947 */ /* 0x000fea0003800000 */
[----:B------:R-:W-:-:S13]  /*bb80*/  ISETP.NE.AND P0, PT, R0, 0x9, PT ;  /* 0x000000090000780c */ /* 0x000fda0003f05270 */
[----:B------:R-:W-:Y:S05]  /*bb90*/  @P0 BRA `(.L_x_3130) ;  /* 0x0000000400fc0947 */ /* 0x000fea0003800000 */
[----:B-----5:R-:W0:Y:S01]  /*bba0*/  I2F.S8 R2, R2 ;  /* 0x0000000200027306 */ /* 0x020e220000001400 */
[----:B------:R-:W-:-:S05]  /*bbb0*/  IMAD.MOV.U32 R3, RZ, RZ, RZ ;  /* 0x000000ffff037224 */ /* 0x000fca00078e00ff */
[----:B0-----:R3:W-:Y:S01]  /*bbc0*/  STG.E.64 desc[UR36][R4.64], R2 ;  /* 0x0000000204007986 */ /* 0x0017e2000c101b24 */
[----:B------:R-:W-:Y:S05]  /*bbd0*/  BRA `(.L_x_3131) ;  /* 0x0000000800d07947 */ /* 0x000fea0003800000 */
.L_x_3137:
[----:B-----5:R-:W0:Y:S02]  /*bbe0*/  I2F.S8 R2, R2 ;  /* 0x0000000200027306 */ /* 0x020e240000001400 */
[----:B0-----:R-:W-:-:S04]  /*bbf0*/  F2FP.F16.F32.PACK_AB R3, RZ, R2 ;  /* 0x00000002ff03723e */ /* 0x001fc800000000ff */
[----:B------:R-:W-:-:S05]  /*bc00*/  PRMT R3, R3, 0x5410, RZ ;  /* 0x0000541003037816 */ /* 0x000fca00000000ff */
[----:B------:R4:W-:Y:S01]  /*bc10*/  STG.E desc[UR36][R4.64], R3 ;  /* 0x0000000304007986 */ /* 0x0009e2000c101924 */
[----:B------:R-:W-:Y:S05]  /*bc20*/  BRA `(.L_x_3131) ;  /* 0x0000000800bc7947 */ /* 0x000fea0003800000 */
.L_x_3136:
[----:B-----5:R-:W-:-:S04]  /*bc30*/  PRMT R2, R2, 0x8880, RZ ;  /* 0x0000888002027816 */ /* 0x020fc800000000ff */
[----:B------:R-:W-:-:S06]  /*bc40*/  PRMT R2, R2, 0x7710, RZ ;  /* 0x0000771002027816 */ /* 0x000fcc00000000ff */
[----:B------:R-:W0:Y:S02]  /*bc50*/  I2F.F64.S16 R2, R2 ;  /* 0x0000000200027312 */ /* 0x000e240000101c00 */
[----:B0-----:R2:W-:Y:S01]  /*bc60*/  STG.E.64 desc[UR36][R4.64], R2 ;  /* 0x0000000204007986 */ /* 0x0015e2000c101b24 */
[----:B------:R-:W-:Y:S05]  /*bc70*/  BRA `(.L_x_3131) ;  /* 0x0000000800a87947 */ /* 0x000fea0003800000 */
.L_x_3126:
        /* <DEDUP_REMOVED lines=10> */
[----:B-----5:R-:W-:-:S04]  /*bd20*/  PRMT R3, R2, 0x8880, RZ ;  /* 0x0000888002037816 */ /* 0x020fc800000000ff */
[----:B------:R-:W-:-:S05]  /*bd30*/  PRMT R3, R3, 0x7710, RZ ;  /* 0x0000771003037816 */ /* 0x000fca00000000ff */
[----:B------:R0:W-:Y:S01]  /*bd40*/  STG.E.U16 desc[UR36][R4.64], R3 ;  /* 0x0000000304007986 */ /* 0x0001e2000c101524 */
[----:B------:R-:W-:Y:S05]  /*bd50*/  BRA `(.L_x_3131) ;  /* 0x0000000800707947 */ /* 0x000fea0003800000 */
.L_x_3141:
        /* <DEDUP_REMOVED lines=18> */
.L_x_3144:
[----:B------:R-:W-:-:S04]  /*be80*/  SHF.R.U32.HI R3, RZ, 0x18, R7 ;  /* 0x00000018ff037819 */ /* 0x000fc80000011607 */
[----:B------:R-:W-:-:S07]  /*be90*/  LOP3.LUT R0, R0, 0x80, R3, 0xf8, !PT ;  /* 0x0000008000007812 */ /* 0x000fce00078ef803 */
.L_x_3143:
[----:B------:R-:W-:Y:S05]  /*bea0*/  BSYNC.RECONVERGENT B0 ;  /* 0x0000000000007941 */ /* 0x000fea0003800200 */
.L_x_3142:
[----:B------:R0:W-:Y:S01]  /*beb0*/  STG.E.U8 desc[UR36][R4.64], R0 ;  /* 0x0000000004007986 */ /* 0x0001e2000c101124 */
[----:B------:R-:W-:Y:S05]  /*bec0*/  BRA `(.L_x_3131) ;  /* 0x0000000800147947 */ /* 0x000fea0003800000 */
.L_x_3140:
        /* <DEDUP_REMOVED lines=18> */
.L_x_3147:
[----:B------:R-:W-:-:S04]  /*bff0*/  SHF.R.U32.HI R3, RZ, 0x18, R7 ;  /* 0x00000018ff037819 */ /* 0x000fc80000011607 */
[----:B------:R-:W-:-:S07]  /*c000*/  LOP3.LUT R0, R0, 0x80, R3, 0xf8, !PT ;  /* 0x0000008000007812 */ /* 0x000fce00078ef803 */
.L_x_3146:
[----:B------:R-:W-:Y:S05]  /*c010*/  BSYNC.RECONVERGENT B0 ;  /* 0x0000000000007941 */ /* 0x000fea0003800200 */
.L_x_3145:
[----:B------:R0:W-:Y:S01]  /*c020*/  STG.E.U8 desc[UR36][R4.64], R0 ;  /* 0x0000000004007986 */ /* 0x0001e2000c101124 */
[----:B------:R-:W-:Y:S05]  /*c030*/  BRA `(.L_x_3131) ;  /* 0x0000000400b87947 */ /* 0x000fea0003800000 */
.L_x_3139:
[----:B------:R-:W-:-:S13]  /*c040*/  ISETP.NE.AND P0, PT, R0, 0x1c, PT ;  /* 0x0000001c0000780c */ /* 0x000fda0003f05270 */
[----:B------:R-:W-:Y:S05]  /*c050*/  @!P0 BRA `(.L_x_3148) ;  /* 0x0000000000648947 */ /* 0x000fea0003800000 */
[----:B------:R-:W-:-:S13]  /*c060*/  ISETP.NE.AND P0, PT, R0, 0x1d, PT ;  /* 0x0000001d0000780c */ /* 0x000fda0003f05270 */
[----:B------:R-:W-:Y:S05]  /*c070*/  @!P0 BRA `(.L_x_3149) ;  /* 0x0000000000488947 */ /* 0x000fea0003800000 */
[----:B------:R-:W-:-:S13]  /*c080*/  ISETP.NE.AND P0, PT, R0, 0x2c, PT ;  /* 0x0000002c0000780c */ /* 0x000fda0003f05270 */
[----:B------:R-:W-:Y:S05]  /*c090*/  @P0 BRA `(.L_x_3130) ;  /* 0x0000000000bc0947 */ /* 0x000fea0003800000 */
        /* <DEDUP_REMOVED lines=16> */
.L_x_3149:
[----:B-----5:R-:W-:-:S04]  /*c1a0*/  LOP3.LUT R2, R2, 0xffff, RZ, 0xc0, !PT ;  /* 0x0000ffff02027812 */ /* 0x020fc800078ec0ff */
[----:B------:R-:W-:-:S04]  /*c1b0*/  PRMT R2, R2, 0x8880, RZ ;  /* 0x0000888002027816 */ /* 0x000fc800000000ff */
[----:B------:R-:W-:-:S05]  /*c1c0*/  SHF.R.S32.HI R3, RZ, 0x1f, R2 ;  /* 0x0000001fff037819 */ /* 0x000fca0000011402 */
[----:B------:R0:W-:Y:S01]  /*c1d0*/  STG.E.64 desc[UR36][R4.64], R2 ;  /* 0x0000000204007986 */ /* 0x0001e2000c101b24 */
[----:B------:R-:W-:Y:S05]  /*c1e0*/  BRA `(.L_x_3131) ;  /* 0x00000004004c7947 */ /* 0x000fea0003800000 */
.L_x_3148:
[----:B-----5:R-:W-:-:S04]  /*c1f0*/  LOP3.LUT R2, R2, 0xffff, RZ, 0xc0, !PT ;  /* 0x0000ffff02027812 */ /* 0x020fc800078ec0ff */
[----:B------:R-:W-:-:S05]  /*c200*/  PRMT R3, R2, 0x8880, RZ ;  /* 0x0000888002037816 */ /* 0x000fca00000000ff */
[----:B------:R0:W-:Y:S01]  /*c210*/  STG.E desc[UR36][R4.64], R3 ;  /* 0x0000000304007986 */ /* 0x0001e2000c101924 */
[----:B------:R-:W-:Y:S05]  /*c220*/  BRA `(.L_x_3131) ;  /* 0x00000004003c7947 */ /* 0x000fea0003800000 */
.L_x_3138:
[----:B------:R-:W-:-:S13]  /*c230*/  ISETP.GT.AND P0, PT, R0, 0xe, PT ;  /* 0x0000000e0000780c */ /* 0x000fda0003f04270 */
[----:B------:R-:W-:Y:S05]  /*c240*/  @P0 BRA `(.L_x_3150) ;  /* 0x0000000000380947 */ /* 0x000fea0003800000 */
[----:B------:R-:W-:-:S13]  /*c250*/  ISETP.NE.AND P0, PT, R0, 0xa, PT ;  /* 0x0000000a0000780c */ /* 0x000fda0003f05270 */
[----:B------:R-:W-:Y:S05]  /*c260*/  @!P0 BRA `(.L_x_3151) ;  /* 0x0000000000188947 */ /* 0x000fea0003800000 */
[----:B------:R-:W-:-:S13]  /*c270*/  ISETP.NE.AND P0, PT, R0, 0xb, PT ;  /* 0x0000000b0000780c */ /* 0x000fda0003f05270 */
[----:B------:R-:W-:Y:S05]  /*c280*/  @P0 BRA `(.L_x_3130) ;  /* 0x0000000000400947 */ /* 0x000fea0003800000 */
[----:B-----5:R-:W-:-:S04]  /*c290*/  LOP3.LUT P0, RZ, R2, 0xff, RZ, 0xc0, !PT ;  /* 0x000000ff02ff7812 */ /* 0x020fc8000780c0ff */
[----:B------:R-:W-:-:S05]  /*c2a0*/  SEL R3, RZ, 0x1, !P0 ;  /* 0x00000001ff037807 */ /* 0x000fca0004000000 */
[----:B------:R0:W-:Y:S01]  /*c2b0*/  STG.E.U8 desc[UR36][R4.64], R3 ;  /* 0x0000000304007986 */ /* 0x0001e2000c101124 */
[----:B------:R-:W-:Y:S05]  /*c2c0*/  BRA `(.L_x_3131) ;  /* 0x0000000400147947 */ /* 0x000fea0003800000 */
.L_x_3151:
[----:B-----5:R-:W-:Y:S02]  /*c2d0*/  PRMT R8, R2, 0x8880, RZ ;  /* 0x0000888002087816 */ /* 0x020fe400000000ff */
[----:B------:R-:W-:Y:S02]  /*c2e0*/  CS2R R10, SRZ ;  /* 0x00000000000a7805 */ /* 0x000fe4000001ff00 */
[----:B------:R-:W-:-:S06]  /*c2f0*/  PRMT R8, R8, 0x7710, RZ ;  /* 0x0000771008087816 */ /* 0x000fcc00000000ff */
[----:B------:R-:W0:Y:S02]  /*c300*/  I2F.F64.S16 R8, R8 ;  /* 0x0000000800087312 */ /* 0x000e240000101c00 */
[----:B0-----:R0:W-:Y:S01]  /*c310*/  STG.E.128 desc[UR36][R4.64], R8 ;  /* 0x0000000804007986 */ /* 0x0011e2000c101d24 */
[----:B------:R-:W-:Y:S05]  /*c320*/  BRA `(.L_x_3131) ;  /* 0x0000000000fc7947 */ /* 0x000fea0003800000 */
.L_x_3150:
[----:B------:R-:W-:-:S13]  /*c330*/  ISETP.NE.AND P0, PT, R0, 0xf, PT ;  /* 0x0000000f0000780c */ /* 0x000fda0003f05270 */
[----:B------:R-:W-:Y:S05]  /*c340*/  @!P0 BRA `(.L_x_3152) ;  /* 0x0000000000e88947 */ /* 0x000fea0003800000 */
[----:B------:R-:W-:-:S13]  /*c350*/  ISETP.NE.AND P0, PT, R0, 0x17, PT ;  /* 0x000000170000780c */ /* 0x000fda0003f05270 */
[----:B------:R-:W-:Y:S05]  /*c360*/  @!P0 BRA `(.L_x_3153) ;  /* 0x0000000000908947 */ /* 0x000fea0003800000 */
[----:B------:R-:W-:-:S13]  /*c370*/  ISETP.NE.AND P0, PT, R0, 0x18, PT ;  /* 0x000000180000780c */ /* 0x000fda0003f05270 */
[----:B------:R-:W-:Y:S05]  /*c380*/  @!P0 BRA `(.L_x_3154) ;  /* 0x0000000000448947 */ /* 0x000fea0003800000 */
.L_x_3130:
[----:B------:R-:W-:Y:S01]  /*c390*/  MOV R0, 0x0 ;  /* 0x0000000000007802 */ /* 0x000fe20000000f00 */
[----:B------:R-:W0:Y:S01]  /*c3a0*/  LDCU.64 UR4, c[0x4][0x4e8] ;  /* 0x01009d00ff0477ac */ /* 0x000e220008000a00 */
[----:B------:R-:W-:Y:S02]  /*c3b0*/  IMAD.MOV.U32 R8, RZ, RZ, 0x65 ;  /* 0x00000065ff087424 */ /* 0x000fe400078e00ff */
[----:B-----5:R1:W2:Y:S01]  /*c3c0*/  LDC.64 R2, c[0x4][R0] ;  /* 0x0100000000027b82 */ /* 0x0202a20000000a00 */
        /* <DEDUP_REMOVED lines=12> */
.L_x_3155:
[----:B------:R-:W-:Y:S05]  /*c490*/  BRA `(.L_x_3131) ;  /* 0x0000000000a07947 */ /* 0x000fea0003800000 */
.L_x_3154:
        /* <DEDUP_REMOVED lines=13> */
.L_x_3157:
[----:B------:R-:W-:Y:S05]  /*c570*/  BSYNC.RECONVERGENT B0 ;  /* 0x0000000000007941 */ /* 0x000fea0003800200 */
.L_x_3156:
[----:B------:R-:W-:-:S05]  /*c580*/  LOP3.LUT R3, R0, 0x80, R3, 0xf8, !PT ;  /* 0x0000008000037812 */ /* 0x000fca00078ef803 */
[----:B------:R0:W-:Y:S01]  /*c590*/  STG.E.U8 desc[UR36][R4.64], R3 ;  /* 0x0000000304007986 */ /* 0x0001e2000c101124 */
[----:B------:R-:W-:Y:S05]  /*c5a0*/  BRA `(.L_x_3131) ;  /* 0x00000000005c7947 */ /* 0x000fea0003800000 */
.L_x_3153:
        /* <DEDUP_REMOVED lines=12> */
.L_x_3159:
[----:B------:R-:W-:Y:S01]  /*c670*/  IMAD.MOV.U32 R0, RZ, RZ, 0x7f ;  /* 0x0000007fff007424 */ /* 0x000fe200078e00ff */
[----:B------:R-:W-:-:S04]  /*c680*/  ISETP.GT.U32.AND P0, PT, R3, 0x7f800000, PT ;  /* 0x7f8000000300780c */ /* 0x000fc80003f04070 */
[----:B------:R-:W-:-:S09]  /*c690*/  SEL R0, R0, 0x7c, P0 ;  /* 0x0000007c00007807 */ /* 0x000fd20000000000 */
.L_x_3160:
[----:B------:R-:W-:Y:S05]  /*c6a0*/  BSYNC.RECONVERGENT B0 ;  /* 0x0000000000007941 */ /* 0x000fea0003800200 */
.L_x_3158:
[----:B------:R-:W-:-:S04]  /*c6b0*/  SHF.R.U32.HI R3, RZ, 0x18, R7 ;  /* 0x00000018ff037819 */ /* 0x000fc80000011607 */
[----:B------:R-:W-:-:S05]  /*c6c0*/  LOP3.LUT R3, R0, 0x80, R3, 0xf8, !PT ;  /* 0x0000008000037812 */ /* 0x000fca00078ef803 */
[----:B------:R0:W-:Y:S01]  /*c6d0*/  STG.E.U8 desc[UR36][R4.64], R3 ;  /* 0x0000000304007986 */ /* 0x0001e2000c101124 */
[----:B------:R-:W-:Y:S05]  /*c6e0*/  BRA `(.L_x_3131) ;  /* 0x00000000000c7947 */ /* 0x000fea0003800000 */
.L_x_3152:
[----:B-----5:R-:W0:Y:S02]  /*c6f0*/  I2F.S8 R0, R2 ;  /* 0x0000000200007306 */ /* 0x020e240000001400 */
[----:B0-----:R-:W-:-:S05]  /*c700*/  F2FP.BF16.F32.PACK_AB R0, RZ, R0 ;  /* 0x00000000ff00723e */ /* 0x001fca00000010ff */
[----:B------:R0:W-:Y:S02]  /*c710*/  STG.E.U16 desc[UR36][R4.64], R0 ;  /* 0x0000000004007986 */ /* 0x0001e4000c101524 */
.L_x_3131:
[----:B------:R-:W-:-:S07]  /*c720*/  VIADD R19, R19, 0x80 ;  /* 0x0000008013137836 */ /* 0x000fce0000000000 */
.L_x_3090:
[----:B------:R-:W-:Y:S05]  /*c730*/  BSYNC.RECONVERGENT B7 ;  /* 0x0000000000077941 */ /* 0x000fea0003800200 */
.L_x_3051:
[----:B------:R-:W-:-:S13]  /*c740*/  ISETP.GE.AND P0, PT, R19, R22, PT ;  /* 0x000000161300720c */ /* 0x000fda0003f06270 */
[----:B------:R-:W-:Y:S05]  /*c750*/  @P0 EXIT ;  /* 0x000000000000094d */ /* 0x000fea0003800000 */
[----:B012345:R-:W0:Y:S01]  /*c760*/  LDC.64 R2, c[0x0][0x398] ;  /* 0x0000e600ff027b82 */ /* 0x03fe220000000a00 */
        /* <DEDUP_REMOVED lines=16> */
[----:B------:R-:W-:Y:S01]  /*c870*/  STG.E.U8 desc[UR36][R2.64], R27 ;  /* 0x0000001b02007986 */ /* 0x000fe2000c101124 */
[----:B------:R-:W-:Y:S05]  /*c880*/  EXIT ;  /* 0x000000000000794d */ /* 0x000fea0003800000 */
.L_x_3164:
[----:B------:R-:W-:Y:S01]  /*c890*/  STG.E.U8 desc[UR36][R2.64], R27 ;  /* 0x0000001b02007986 */ /* 0x000fe2000c101124 */
[----:B------:R-:W-:Y:S05]  /*c8a0*/  EXIT ;  /* 0x000000000000794d */ /* 0x000fea0003800000 */
.L_x_3163:
        /* <DEDUP_REMOVED lines=10> */
[----:B------:R-:W-:Y:S01]  /*c950*/  STG.E.64 desc[UR36][R2.64], R4 ;  /* 0x0000000402007986 */ /* 0x000fe2000c101b24 */
[----:B------:R-:W-:Y:S05]  /*c960*/  EXIT ;  /* 0x000000000000794d */ /* 0x000fea0003800000 */
.L_x_3167:
[----:B------:R-:W-:-:S04]  /*c970*/  LOP3.LUT R27, R27, 0xffff, RZ, 0xc0, !PT ;  /* 0x0000ffff1b1b7812 */ /* 0x000fc800078ec0ff */
[----:B------:R-:W-:-:S05]  /*c980*/  PRMT R5, R27, 0x8880, RZ ;  /* 0x000088801b057816 */ /* 0x000fca00000000ff */
[----:B------:R-:W-:Y:S01]  /*c990*/  STG.E desc[UR36][R2.64], R5 ;  /* 0x0000000502007986 */ /* 0x000fe2000c101924 */
[----:B------:R-:W-:Y:S05]  /*c9a0*/  EXIT ;  /* 0x000000000000794d */ /* 0x000fea0003800000 */
.L_x_3166:
[----:B------:R-:W-:-:S04]  /*c9b0*/  PRMT R5, R27, 0x8880, RZ ;  /* 0x000088801b057816 */ /* 0x000fc800000000ff */
[----:B------:R-:W-:-:S05]  /*c9c0*/  PRMT R5, R5, 0x7710, RZ ;  /* 0x0000771005057816 */ /* 0x000fca00000000ff */
[----:B------:R-:W-:Y:S01]  /*c9d0*/  STG.E.U16 desc[UR36][R2.64], R5 ;  /* 0x0000000502007986 */ /* 0x000fe2000c101524 */
[----:B------:R-:W-:Y:S05]  /*c9e0*/  EXIT ;  /* 0x000000000000794d */ /* 0x000fea0003800000 */
.L_x_3162:
[----:B------:R-:W-:-:S13]  /*c9f0*/  ISETP.GT.AND P0, PT, R0, 0x6, PT ;  /* 0x000000060000780c */ /* 0x000fda0003f04270 */
[----:B------:R-:W-:Y:S05]  /*ca00*/  @P0 BRA `(.L_x_3168) ;  /* 0x00000000002c0947 */ /* 0x000fea0003800000 */
[----:B------:R-:W-:-:S13]  /*ca10*/  ISETP.NE.AND P0, PT, R0, 0x5, PT ;  /* 0x000000050000780c */ /* 0x000fda0003f05270 */
[----:B------:R-:W-:Y:S05]  /*ca20*/  @!P0 BRA `(.L_x_3169) ;  /* 0x0000000000148947 */ /* 0x000fea0003800000 */
[----:B------:R-:W-:-:S13]  /*ca30*/  ISETP.NE.AND P0, PT, R0, 0x6, PT ;  /* 0x000000060000780c */ /* 0x000fda0003f05270 */
[----:B------:R-:W-:Y:S05]  /*ca40*/  @P0 BRA `(.L_x_3165) ;  /* 0x0000000800340947 */ /* 0x000fea0003800000 */
[----:B------:R-:W0:Y:S02]  /*ca50*/  I2F.S8 R27, R27 ;  /* 0x0000001b001b7306 */ /* 0x000e240000001400 */
[----:B0-----:R-:W-:Y:S01]  /*ca60*/  STG.E desc[UR36][R2.64], R27 ;  /* 0x0000001b02007986 */ /* 0x001fe2000c101924 */
[----:B------:R-:W-:Y:S05]  /*ca70*/  EXIT ;  /* 0x000000000000794d */ /* 0x000fea0003800000 */
.L_x_3169:
[----:B------:R-:W0:Y:S02]  /*ca80*/  I2F.S8 R0, R27 ;  /* 0x0000001b00007306 */ /* 0x000e240000001400 */
[----:B0-----:R-:W-:-:S05]  /*ca90*/  F2FP.F16.F32.PACK_AB R0, RZ, R0 ;  /* 0x00000000ff00723e */ /* 0x001fca00000000ff */
[----:B------:R-:W-:Y:S01]  /*caa0*/  STG.E.U16 desc[UR36][R2.64], R0 ;  /* 0x0000000002007986 */ /* 0x000fe2000c101524 */
[----:B------:R-:W-:Y:S05]  /*cab0*/  EXIT ;  /* 0x000000000000794d */ /* 0x000fea0003800000 */
.L_x_3168:
        /* <DEDUP_REMOVED lines=8> */
[----:B0-----:R-:W-:Y:S01]  /*cb40*/  STG.E.64 desc[UR36][R2.64], R4 ;  /* 0x0000000402007986 */ /* 0x001fe2000c101b24 */
[----:B------:R-:W-:Y:S05]  /*cb50*/  EXIT ;  /* 0x000000000000794d */ /* 0x000fea0003800000 */
.L_x_3171:
[----:B------:R-:W0:Y:S02]  /*cb60*/  I2F.S8 R27, R27 ;  /* 0x0000001b001b7306 */ /* 0x000e240000001400 */
[----:B0-----:R-:W-:-:S04]  /*cb70*/  F2FP.F16.F32.PACK_AB R5, RZ, R27 ;  /* 0x0000001bff05723e */ /* 0x001fc800000000ff */
[----:B------:R-:W-:-:S05]  /*cb80*/  PRMT R5, R5, 0x5410, RZ ;  /* 0x0000541005057816 */ /* 0x000fca00000000ff */
[----:B------:R-:W-:Y:S01]  /*cb90*/  STG.E desc[UR36][R2.64], R5 ;  /* 0x0000000502007986 */ /* 0x000fe2000c101924 */
[----:B------:R-:W-:Y:S05]  /*cba0*/  EXIT ;  /* 0x000000000000794d */ /* 0x000fea0003800000 */
.L_x_3170:
[----:B------:R-:W-:-:S04]  /*cbb0*/  PRMT R4, R27, 0x8880, RZ ;  /* 0x000088801b047816 */ /* 0x000fc800000000ff */
[----:B------:R-:W-:-:S06]  /*cbc0*/  PRMT R4, R4, 0x7710, RZ ;  /* 0x0000771004047816 */ /* 0x000fcc00000000ff */
[----:B------:R-:W0:Y:S02]  /*cbd0*/  I2F.F64.S16 R4, R4 ;  /* 0x0000000400047312 */ /* 0x000e240000101c00 */
[----:B0-----:R-:W-:Y:S01]  /*cbe0*/  STG.E.64 desc[UR36][R2.64], R4 ;  /* 0x0000000402007986 */ /* 0x001fe2000c101b24 */
[----:B------:R-:W-:Y:S05]  /*cbf0*/  EXIT ;  /* 0x000000000000794d */ /* 0x000fea0003800000 */
.L_x_3161:
        /* <DEDUP_REMOVED lines=12> */
[----:B------:R-:W-:Y:S01]  /*ccc0*/  STG.E.U16 desc[UR36][R2.64], R5 ;  /* 0x0000000502007986 */ /* 0x000fe2000c101524 */
[----:B------:R-:W-:Y:S05]  /*ccd0*/  EXIT ;  /* 0x000000000000794d */ /* 0x000fea0003800000 */
.L_x_3175:
        /* <DEDUP_REMOVED lines=18> */
.L_x_3178:
[----:B------:R-:W-:-:S04]  /*ce00*/  SHF.R.U32.HI R5, RZ, 0x18, R5 ;  /* 0x00000018ff057819 */ /* 0x000fc80000011605 */
[----:B------:R-:W-:-:S07]  /*ce10*/  LOP3.LUT R0, R0, 0x80, R5, 0xf8, !PT ;  /* 0x0000008000007812 */ /* 0x000fce00078ef805 */
.L_x_3177:
[----:B------:R-:W-:Y:S05]  /*ce20*/  BSYNC.RECONVERGENT B0 ;  /* 0x0000000000007941 */ /* 0x000fea0003800200 */
.L_x_3176:
[----:B------:R-:W-:Y:S01]  /*ce30*/  STG.E.U8 desc[UR36][R2.64], R0 ;  /* 0x0000000002007986 */ /* 0x000fe2000c101124 */
[----:B------:R-:W-:Y:S05]  /*ce40*/  EXIT ;  /* 0x000000000000794d */ /* 0x000fea0003800000 */
.L_x_3174:
        /* <DEDUP_REMOVED lines=18> */
.L_x_3181:
[----:B------:R-:W-:-:S04]  /*cf70*/  SHF.R.U32.HI R5, RZ, 0x18, R5 ;  /* 0x00000018ff057819 */ /* 0x000fc80000011605 */
[----:B------:R-:W-:-:S07]  /*cf80*/  LOP3.LUT R0, R0, 0x80, R5, 0xf8, !PT ;  /* 0x0000008000007812 */ /* 0x000fce00078ef805 */
.L_x_3180:
[----:B------:R-:W-:Y:S05]  /*cf90*/  BSYNC.RECONVERGENT B0 ;  /* 0x0000000000007941 */ /* 0x000fea0003800200 */
.L_x_3179:
[----:B------:R-:W-:Y:S01]  /*cfa0*/  STG.E.U8 desc[UR36][R2.64], R0 ;  /* 0x0000000002007986 */ /* 0x000fe2000c101124 */
[----:B------:R-:W-:Y:S05]  /*cfb0*/  EXIT ;  /* 0x000000000000794d */ /* 0x000fea0003800000 */
.L_x_3173:
        /* <DEDUP_REMOVED lines=22> */
.L_x_3183:
[----:B------:R-:W-:-:S04]  /*d120*/  LOP3.LUT R27, R27, 0xffff, RZ, 0xc0, !PT ;  /* 0x0000ffff1b1b7812 */ /* 0x000fc800078ec0ff */
[----:B------:R-:W-:-:S05]  /*d130*/  PRMT R27, R27, 0x8880, RZ ;  /* 0x000088801b1b7816 */ /* 0x000fca00000000ff */
[----:B------:R-:W-:-:S05]  /*d140*/  IMAD.MOV.U32 R4, RZ, RZ, R27 ;  /* 0x000000ffff047224 */ /* 0x000fca00078e001b */
[----:B------:R-:W-:-:S05]  /*d150*/  SHF.R.S32.HI R5, RZ, 0x1f, R4 ;  /* 0x0000001fff057819 */ /* 0x000fca0000011404 */
[----:B------:R-:W-:Y:S01]  /*d160*/  STG.E.64 desc[UR36][R2.64], R4 ;  /* 0x0000000402007986 */ /* 0x000fe2000c101b24 */
[----:B------:R-:W-:Y:S05]  /*d170*/  EXIT ;  /* 0x000000000000794d */ /* 0x000fea0003800000 */
.L_x_3182:
[----:B------:R-:W-:-:S04]  /*d180*/  LOP3.LUT R27, R27, 0xffff, RZ, 0xc0, !PT ;  /* 0x0000ffff1b1b7812 */ /* 0x000fc800078ec0ff */
[----:B------:R-:W-:-:S05]  /*d190*/  PRMT R5, R27, 0x8880, RZ ;  /* 0x000088801b057816 */ /* 0x000fca00000000ff */
[----:B------:R-:W-:Y:S01]  /*d1a0*/  STG.E desc[UR36][R2.64], R5 ;  /* 0x0000000502007986 */ /* 0x000fe2000c101924 */
[----:B------:R-:W-:Y:S05]  /*d1b0*/  EXIT ;  /* 0x000000000000794d */ /* 0x000fea0003800000 */
.L_x_3172:
        /* <DEDUP_REMOVED lines=8> */
[----:B------:R-:W-:Y:S01]  /*d240*/  STG.E.U8 desc[UR36][R2.64], R5 ;  /* 0x0000000502007986 */ /* 0x000fe2000c101124 */
[----:B------:R-:W-:Y:S05]  /*d250*/  EXIT ;  /* 0x000000000000794d */ /* 0x000fea0003800000 */
.L_x_3185:
[----:B------:R-:W-:Y:S02]  /*d260*/  PRMT R4, R27, 0x8880, RZ ;  /* 0x000088801b047816 */ /* 0x000fe400000000ff */
[----:B------:R-:W-:Y:S02]  /*d270*/  CS2R R6, SRZ ;  /* 0x0000000000067805 */ /* 0x000fe4000001ff00 */
[----:B------:R-:W-:-:S06]  /*d280*/  PRMT R4, R4, 0x7710, RZ ;  /* 0x0000771004047816 */ /* 0x000fcc00000000ff */
[----:B------:R-:W0:Y:S02]  /*d290*/  I2F.F64.S16 R4, R4 ;  /* 0x0000000400047312 */ /* 0x000e240000101c00 */
[----:B0-----:R-:W-:Y:S01]  /*d2a0*/  STG.E.128 desc[UR36][R2.64], R4 ;  /* 0x0000000402007986 */ /* 0x001fe2000c101d24 */
[----:B------:R-:W-:Y:S05]  /*d2b0*/  EXIT ;  /* 0x000000000000794d */ /* 0x000fea0003800000 */
.L_x_3184:
[----:B------:R-:W-:-:S13]  /*d2c0*/  ISETP.NE.AND P0, PT, R0, 0xf, PT ;  /* 0x0000000f0000780c */ /* 0x000fda0003f05270 */
[----:B------:R-:W-:Y:S05]  /*d2d0*/  @!P0 BRA `(.L_x_3186) ;  /* 0x0000000000e88947 */ /* 0x000fea0003800000 */
[----:B------:R-:W-:-:S13]  /*d2e0*/  ISETP.NE.AND P0, PT, R0, 0x17, PT ;  /* 0x000000170000780c */ /* 0x000fda0003f05270 */
[----:B------:R-:W-:Y:S05]  /*d2f0*/  @!P0 BRA `(.L_x_3187) ;  /* 0x0000000000908947 */ /* 0x000fea0003800000 */
[----:B------:R-:W-:-:S13]  /*d300*/  ISETP.NE.AND P0, PT, R0, 0x18, PT ;  /* 0x000000180000780c */ /* 0x000fda0003f05270 */
[----:B------:R-:W-:Y:S05]  /*d310*/  @!P0 BRA `(.L_x_3188) ;  /* 0x0000000000448947 */ /* 0x000fea0003800000 */
.L_x_3165:
        /* <DEDUP_REMOVED lines=16> */
.L_x_3189:
[----:B------:R-:W-:Y:S05]  /*d420*/  EXIT ;  /* 0x000000000000794d */ /* 0x000fea0003800000 */
.L_x_3188:
        /* <DEDUP_REMOVED lines=13> */
.L_x_3191:
[----:B------:R-:W-:Y:S05]  /*d500*/  BSYNC.RECONVERGENT B0 ;  /* 0x0000000000007941 */ /* 0x000fea0003800200 */
.L_x_3190:
[----:B------:R-:W-:-:S05]  /*d510*/  LOP3.LUT R5, R0, 0x80, R5, 0xf8, !PT ;  /* 0x0000008000057812 */ /* 0x000fca00078ef805 */
[----:B------:R-:W-:Y:S01]  /*d520*/  STG.E.U8 desc[UR36][R2.64], R5 ;  /* 0x0000000502007986 */ /* 0x000fe2000c101124 */
[----:B------:R-:W-:Y:S05]  /*d530*/  EXIT ;  /* 0x000000000000794d */ /* 0x000fea0003800000 */
.L_x_3187:
        /* <DEDUP_REMOVED lines=12> */
.L_x_3193:
[----:B------:R-:W-:Y:S01]  /*d600*/  IMAD.MOV.U32 R0, RZ, RZ, 0x7f ;  /* 0x0000007fff007424 */ /* 0x000fe200078e00ff */
[----:B------:R-:W-:-:S04]  /*d610*/  ISETP.GT.U32.AND P0, PT, R4, 0x7f800000, PT ;  /* 0x7f8000000400780c */ /* 0x000fc80003f04070 */
[----:B------:R-:W-:-:S09]  /*d620*/  SEL R0, R0, 0x7c, P0 ;  /* 0x0000007c00007807 */ /* 0x000fd20000000000 */
.L_x_3194:
[----:B------:R-:W-:Y:S05]  /*d630*/  BSYNC.RECONVERGENT B0 ;  /* 0x0000000000007941 */ /* 0x000fea0003800200 */
.L_x_3192:
[----:B------:R-:W-:-:S04]  /*d640*/  SHF.R.U32.HI R5, RZ, 0x18, R5 ;  /* 0x00000018ff057819 */ /* 0x000fc80000011605 */
[----:B------:R-:W-:-:S05]  /*d650*/  LOP3.LUT R5, R0, 0x80, R5, 0xf8, !PT ;  /* 0x0000008000057812 */ /* 0x000fca00078ef805 */
[----:B------:R-:W-:Y:S01]  /*d660*/  STG.E.U8 desc[UR36][R2.64], R5 ;  /* 0x0000000502007986 */ /* 0x000fe2000c101124 */
[----:B------:R-:W-:Y:S05]  /*d670*/  EXIT ;  /* 0x000000000000794d */ /* 0x000fea0003800000 */
.L_x_3186:
[----:B------:R-:W0:Y:S02]  /*d680*/  I2F.S8 R0, R27 ;  /* 0x0000001b00007306 */ /* 0x000e240000001400 */
[----:B0-----:R-:W-:-:S05]  /*d690*/  F2FP.BF16.F32.PACK_AB R0, RZ, R0 ;  /* 0x00000000ff00723e */ /* 0x001fca00000010ff */
[----:B------:R-:W-:Y:S01]  /*d6a0*/  STG.E.U16 desc[UR36][R2.64], R0 ;  /* 0x0000000002007986 */ /* 0x000fe2000c101524 */
[----:B------:R-:W-:Y:S05]  /*d6b0*/  EXIT ;  /* 0x000000000000794d */ /* 0x000fea0003800000 */
.L_x_3195:
        /* <DEDUP_REMOVED lines=12> */
.L_x_41873:


//--------------------- .text._ZN2at6native18elementwise_kernelILi128ELi4EZNS0_22gpu_kernel_impl_nocastIZZZNS0_28launch_masked_scatter_kernelERKNS_10TensorBaseES5_S5_S5_ENKUlvE_clEvENKUlvE8_clEvEUlbblE_EEvRNS_18TensorIteratorBaseERKT_EUliE_EEviT1_ --------------------------
	.section	.text._ZN2at6native18elementwise_kernelILi128ELi4EZNS0_22gpu_kernel_impl_nocastIZZZNS0_28launch_masked_scatter_kernelERKNS_10TensorBaseES5_S5_S5_ENKUlvE_clEvENKUlvE8_clEvEUlbblE_EEvRNS_18TensorIteratorBaseERKT_EUliE_EEviT1_,"ax",@progbits
	.align	128
        .global         _ZN2at6native18elementwise_kernelILi128ELi4EZNS0_22gpu_kernel_impl_nocastIZZZNS0_28launch_masked_scatter_kernelERKNS_10TensorBaseES5_S5_S5_ENKUlvE_clEvENKUlvE8_clEvEUlbblE_EEvRNS_18TensorIteratorBaseERKT_EUliE_EEviT1_
        .type           _ZN2at6native18elementwise_kernelILi128ELi4EZNS0_22gpu_kernel_impl_nocastIZZZNS0_28launch_masked_scatter_kernelERKNS_10TensorBaseES5_S5_S5_ENKUlvE_clEvENKUlvE8_clEvEUlbblE_EEvRNS_18TensorIteratorBaseERKT_EUliE_EEviT1_,@function
        .size           _ZN2at6native18elementwise_kernelILi128ELi4EZNS0_22gpu_kernel_impl_nocastIZZZNS0_28launch_masked_scatter_kernelERKNS_10TensorBaseES5_S5_S5_ENKUlvE_clEvENKUlvE8_clEvEUlbblE_EEvRNS_18TensorIteratorBaseERKT_EUliE_EEviT1_,(.L_x_41874 - _ZN2at6native18elementwise_kernelILi128ELi4EZNS0_22gpu_kernel_impl_nocastIZZZNS0_28launch_masked_scatter_kernelERKNS_10TensorBaseES5_S5_S5_ENKUlvE_clEvENKUlvE8_clEvEUlbblE_EEvRNS_18TensorIteratorBaseERKT_EUliE_EEviT1_)
        .other          _ZN2at6native18elementwise_kernelILi128ELi4EZNS0_22gpu_kernel_impl_nocastIZZZNS0_28launch_masked_scatter_kernelERKNS_10TensorBaseES5_S5_S5_ENKUlvE_clEvENKUlvE8_clEvEUlbblE_EEvRNS_18TensorIteratorBaseERKT_EUliE_EEviT1_,@"STO_CUDA_ENTRY STV_DEFAULT"
_ZN2at6native18elementwise_kernelILi128ELi4EZNS0_22gpu_kernel_impl_nocastIZZZNS0_28launch_masked_scatter_kernelERKNS_10TensorBaseES5_S5_S5_ENKUlvE_clEvENKUlvE8_clEvEUlbblE_EEvRNS_18TensorIteratorBaseERKT_EUliE_EEviT1_:
.text._ZN2at6native18elementwise_kernelILi128ELi4EZNS0_22gpu_kernel_impl_nocastIZZZNS0_28launch_masked_scatter_kernelERKNS_10TensorBaseES5_S5_S5_ENKUlvE_clEvENKUlvE8_clEvEUlbblE_EEvRNS_18TensorIteratorBaseERKT_EUliE_EEviT1_:
        /* <DEDUP_REMOVED lines=15> */
[----:B0-----:R-:W2:Y:S06]  /*00f0*/  LDG.E.U8 R6, desc[UR6][R6.64] ;  /* 0x0000000606067981 */ /* 0x001eac000c1e1100 */
[----:B------:R-:W0:Y:S02]  /*0100*/  LDC.64 R4, c[0x0][0x650] ;  /* 0x00019400ff047b82 */ /* 0x000e240000000a00 */
[----:B0-----:R-:W3:Y:S01]  /*0110*/  LDG.E.U8 R4, desc[UR6][R4.64] ;  /* 0x0000000604047981 */ /* 0x001ee2000c1e1100 */
[----:B--2---:R-:W-:-:S13]  /*0120*/  ISETP.NE.AND P1, PT, R6, RZ, PT ;  /* 0x000000ff0600720c */ /* 0x004fda0003f25270 */
[----:B------:R-:W0:Y:S08]  /*0130*/  @P1 LDC.64 R8, c[0x0][0x660] ;  /* 0x00019800ff081b82 */ /* 0x000e300000000a00 */
[----:B------:R-:W1:Y:S01]  /*0140*/  @P1 LDC.64 R10, c[0x0][0x668] ;  /* 0x00019a00ff0a1b82 */ /* 0x000e620000000a00 */
[----:B0-----:R-:W1:Y:S01]  /*0150*/  @P1 LDG.E.64 R8, desc[UR6][R8.64] ;  /* 0x0000000608081981 */ /* 0x001e62000c1e1b00 */
[----:B---3--:R-:W-:-:S04]  /*0160*/  ISETP.NE.AND P0, PT, R4, RZ, PT ;  /* 0x000000ff0400720c */ /* 0x008fc80003f05270 */
[----:B------:R-:W-:Y:S02]  /*0170*/  SEL R13, RZ, 0x1, !P0 ;  /* 0x00000001ff0d7807 */ /* 0x000fe40004000000 */
[----:B------:R-:W0:Y:S01]  /*0180*/  LDC.64 R6, c[0x0][0x648] ;  /* 0x00019200ff067b82 */ /* 0x000e220000000a00 */
[----:B-1----:R-:W-:-:S04]  /*0190*/  @P1 IADD3 R10, P2, PT, R8, R10, RZ ;  /* 0x0000000a080a1210 */ /* 0x002fc80007f5e0ff */
[----:B------:R-:W-:-:S05]  /*01a0*/  @P1 IADD3.X R11, PT, PT, R9, R11, RZ, P2, !PT ;  /* 0x0000000b090b1210 */ /* 0x000fca00017fe4ff */
[----:B------:R-:W0:Y:S01]  /*01b0*/  @P1 LDG.E.U8 R13, desc[UR6][R10.64] ;  /* 0x000000060a0d1981 */ /* 0x000e22000c1e1100 */
[----:B------:R-:W-:-:S04]  /*01c0*/  IADD3 R3, PT, PT, R3, 0x80, RZ ;  /* 0x0000008003037810 */ /* 0x000fc80007ffe0ff */
[----:B------:R-:W-:-:S13]  /*01d0*/  ISETP.GE.AND P0, PT, R3, UR4, PT ;  /* 0x0000000403007c0c */ /* 0x000fda000bf06270 */
[----:B------:R-:W-:Y:S05]  /*01e0*/  @P0 BREAK.RELIABLE B1 ;  /* 0x0000000000010942 */ /* 0x000fea0003800100 */
[----:B0-----:R0:W-:Y:S01]  /*01f0*/  STG.E.U8 desc[UR6][R6.64], R13 ;  /* 0x0000000d06007986 */ /* 0x0011e2000c101106 */
[----:B------:R-:W-:Y:S05]  /*0200*/  @P0 BRA `(.L_x_3200) ;  /* 0x0000000000900947 */ /* 0x000fea0003800000 */
[----:B------:R-:W1:Y:S02]  /*0210*/  LDC.64 R8, c[0x0][0x658] ;  /* 0x00019600ff087b82 */ /* 0x000e640000000a00 */
[----:B-1----:R-:W2:Y:S06]  /*0220*/  LDG.E.U8 R8, desc[UR6][R8.64] ;  /* 0x0000000608087981 */ /* 0x002eac000c1e1100 */
[----:B0-----:R-:W0:Y:S02]  /*0230*/  LDC.64 R6, c[0x0][0x650] ;  /* 0x00019400ff067b82 */ /* 0x001e240000000a00 */
[----:B0-----:R-:W3:Y:S01]  /*0240*/  LDG.E.U8 R6, desc[UR6][R6.64] ;  /* 0x0000000606067981 */ /* 0x001ee2000c1e1100 */
[----:B--2---:R-:W-:-:S13]  /*0250*/  ISETP.NE.AND P1, PT, R8, RZ, PT ;  /* 0x000000ff0800720c */ /* 0x004fda0003f25270 */
[----:B------:R-:W0:Y:S08]  /*0260*/  @P1 LDC.64 R10, c[0x0][0x660] ;  /* 0x00019800ff0a1b82 */ /* 0x000e300000000a00 */
[----:B------:R-:W1:Y:S01]  /*0270*/  @P1 LDC.64 R12, c[0x0][0x668] ;  /* 0x00019a00ff0c1b82 */ /* 0x000e620000000a00 */
[----:B0-----:R-:W1:Y:S01]  /*0280*/  @P1 LDG.E.64 R4, desc[UR6][R10.64] ;  /* 0x000000060a041981 */ /* 0x001e62000c1e1b00 */
[----:B---3--:R-:W-:-:S06]  /*0290*/  ISETP.NE.AND P0, PT, R6, RZ, PT ;  /* 0x000000ff0600720c */ /* 0x008fcc0003f05270 */
[----:B------:R-:W0:Y:S01]  /*02a0*/  LDC.64 R8, c[0x0][0x648] ;  /* 0x00019200ff087b82 */ /* 0x000e220000000a00 */
[----:B-1----:R-:W-:-:S04]  /*02b0*/  @P1 IADD3 R4, P2, PT, R4, R12, RZ ;  /* 0x0000000c04041210 */ /* 0x002fc80007f5e0ff */
[----:B------:R-:W-:Y:S02]  /*02c0*/  @P1 IADD3.X R5, PT, PT, R5, R13, RZ, P2, !PT ;  /* 0x0000000d05051210 */ /* 0x000fe400017fe4ff */
[----:B------:R-:W-:-:S06]  /*02d0*/  SEL R13, RZ, 0x1, !P0 ;  /* 0x00000001ff0d7807 */ /* 0x000fcc0004000000 */
[----:B------:R-:W0:Y:S01]  /*02e0*/  @P1 LDG.E.U8 R13, desc[UR6][R4.64] ;  /* 0x00000006040d1981 */ /* 0x000e22000c1e1100 */
[----:B------:R-:W-:-:S03]  /*02f0*/  IADD3 R3, PT, PT, R3, 0x80, RZ ;  /* 0x0000008003037810 */ /* 0x000fc60007ffe0ff */
[----:B0-----:R0:W-:Y:S04]  /*0300*/  STG.E.U8 desc[UR6][R8.64], R13 ;  /* 0x0000000d08007986 */ /* 0x0011e8000c101106 */
.L_x_3199:
[----:B------:R-:W-:-:S13]  /*0310*/  ISETP.GE.AND P0, PT, R3, UR4, PT ;  /* 0x0000000403007c0c */ /* 0x000fda000bf06270 */
[----:B------:R-:W-:Y:S05]  /*0320*/  @P0 BREAK.RELIABLE B1 ;  /* 0x0000000000010942 */ /* 0x000fea0003800100 */
[----:B------:R-:W-:Y:S05]  /*0330*/  @P0 BRA `(.L_x_3200) ;  /* 0x0000000000440947 */ /* 0x000fea0003800000 */
[----:B------:R-:W-:Y:S05]  /*0340*/  BSYNC.RELIABLE B1 ;  /* 0x0000000000017941 */ /* 0x000fea0003800100 */
.L_x_3198:
[----:B0-----:R-:W0:Y:S02]  /*0350*/  LDC.64 R8, c[0x0][0x658] ;  /* 0x00019600ff087b82 */ /* 0x001e240000000a00 */
[----:B0-----:R-:W2:Y:S06]  /*0360*/  LDG.E.U8 R8, desc[UR6][R8.64] ;  /* 0x0000000608087981 */ /* 0x001eac000c1e1100 */
[----:B------:R-:W0:Y:S02]  /*0370*/  LDC.64 R6, c[0x0][0x650] ;  /* 0x00019400ff067b82 */ /* 0x000e240000000a00 */
        /* <DEDUP_REMOVED lines=13> */
.L_x_3200:
[----:B------:R-:W-:Y:S05]  /*0450*/  BSYNC.RECONVERGENT B0 ;  /* 0x0000000000007941 */ /* 0x000fea0003800200 */
.L_x_3197:
[----:B------:R-:W-:Y:S05]  /*0460*/  WARPSYNC.ALL ;  /* 0x0000000000007948 */ /* 0x000fea0003800000 */
[----:B------:R-:W-:-:S13]  /*0470*/  ISETP.GE.AND P0, PT, R3, UR4, PT ;  /* 0x0000000403007c0c */ /* 0x000fda000bf06270 */
[----:B------:R-:W-:Y:S05]  /*0480*/  @P0 EXIT ;  /* 0x000000000000094d */ /* 0x000fea0003800000 */
[----:B0-----:R-:W0:Y:S02]  /*0490*/  LDC.64 R6, c[0x0][0x658] ;  /* 0x00019600ff067b82 */ /* 0x001e240000000a00 */
[----:B0-----:R-:W2:Y:S06]  /*04a0*/  LDG.E.U8 R6, desc[UR6][R6.64] ;  /* 0x0000000606067981 */ /* 0x001eac000c1e1100 */
[----:B------:R-:W0:Y:S02]  /*04b0*/  LDC.64 R4, c[0x0][0x650] ;  /* 0x00019400ff047b82 */ /* 0x000e240000000a00 */
[----:B0-----:R-:W3:Y:S01]  /*04c0*/  LDG.E.U8 R4, desc[UR6][R4.64] ;  /* 0x0000000604047981 */ /* 0x001ee2000c1e1100 */
[----:B--2---:R-:W-:-:S13]  /*04d0*/  ISETP.NE.AND P1, PT, R6, RZ, PT ;  /* 0x000000ff0600720c */ /* 0x004fda0003f25270 */
[----:B-1----:R-:W0:Y:S08]  /*04e0*/  @P1 LDC.64 R8, c[0x0][0x660] ;  /* 0x00019800ff081b82 */ /* 0x002e300000000a00 */
[----:B------:R-:W1:Y:S01]  /*04f0*/  @P1 LDC.64 R10, c[0x0][0x668] ;  /* 0x00019a00ff0a1b82 */ /* 0x000e620000000a00 */
[----:B0-----:R-:W1:Y:S01]  /*0500*/  @P1 LDG.E.64 R2, desc[UR6][R8.64] ;  /* 0x0000000608021981 */ /* 0x001e62000c1e1b00 */
[----:B---3--:R-:W-:-:S06]  /*0510*/  ISETP.NE.AND P0, PT, R4, RZ, PT ;  /* 0x000000ff0400720c */ /* 0x008fcc0003f05270 */
[----:B------:R-:W0:Y:S01]  /*0520*/  LDC.64 R6, c[0x0][0x648] ;  /* 0x00019200ff067b82 */ /* 0x000e220000000a00 */
[----:B-1----:R-:W-:-:S04]  /*0530*/  @P1 IADD3 R2, P2, PT, R2, R10, RZ ;  /* 0x0000000a02021210 */ /* 0x002fc80007f5e0ff */
[----:B------:R-:W-:Y:S02]  /*0540*/  @P1 IADD3.X R3, PT, PT, R3, R11, RZ, P2, !PT ;  /* 0x0000000b03031210 */ /* 0x000fe400017fe4ff */
[----:B------:R-:W-:-:S06]  /*0550*/  SEL R11, RZ, 0x1, !P0 ;  /* 0x00000001ff0b7807 */ /* 0x000fcc0004000000 */
[----:B------:R-:W0:Y:S04]  /*0560*/  @P1 LDG.E.U8 R11, desc[UR6][R2.64] ;  /* 0x00000006020b1981 */ /* 0x000e28000c1e1100 */
[----:B0-----:R-:W-:Y:S01]  /*0570*/  STG.E.U8 desc[UR6][R6.64], R11 ;  /* 0x0000000b06007986 */ /* 0x001fe2000c101106 */
[----:B------:R-:W-:Y:S05]  /*0580*/  EXIT ;  /* 0x000000000000794d */ /* 0x000fea0003800000 */
.L_x_3196:
        /* <DEDUP_REMOVED lines=381> */
.L_x_3204:
[----:B------:R-:W0:Y:S01]  /*1d60*/  LDCU.128 UR8, c[0x0][0x650] ;  /* 0x0000ca00ff0877ac */ /* 0x000e220008000c00 */
[----:B------:R-:W1:Y:S01]  /*1d70*/  LDC.64 R12, c[0x0][0x660] ;  /* 0x00019800ff0c7b82 */ /* 0x000e620000000a00 */
[----:B0-----:R-:W-:-:S04]  /*1d80*/  IADD3 R10, P0, PT, R7, UR10, RZ ;  /* 0x0000000a070a7c10 */ /* 0x001fc8000ff1e0ff */
[----:B------:R-:W-:-:S05]  /*1d90*/  IADD3.X R11, PT, PT, RZ, UR11, RZ, P0, !PT ;  /* 0x0000000bff0b7c10 */ /* 0x000fca00087fe4ff */
[----:B------:R-:W2:Y:S01]  /*1da0*/  LDG.E.U8 R10, desc[UR6][R10.64] ;  /* 0x000000060a0a7981 */ /* 0x000ea2000c1e1100 */
[----:B------:R-:W-:-:S04]  /*1db0*/  IADD3 R8, P1, PT, R6, UR8, RZ ;  /* 0x0000000806087c10 */ /* 0x000fc8000ff3e0ff */
[----:B------:R-:W-:Y:S01]  /*1dc0*/  IADD3.X R9, PT, PT, RZ, UR9, RZ, P1, !PT ;  /* 0x00000009ff097c10 */ /* 0x000fe20008ffe4ff */
[----:B------:R-:W0:Y:S04]  /*1dd0*/  LDCU.64 UR8, c[0x0][0x648] ;  /* 0x0000c900ff0877ac */ /* 0x000e280008000a00 */
[----:B------:R-:W3:Y:S01]  /*1de0*/  LDG.E.U8 R8, desc[UR6][R8.64] ;  /* 0x0000000608087981 */ /* 0x000ee2000c1e1100 */
[----:B--2---:R-:W-:-:S13]  /*1df0*/  ISETP.NE.AND P0, PT, R10, RZ, PT ;  /* 0x000000ff0a00720c */ /* 0x004fda0003f05270 */
[----:B-1----:R-:W-:-:S04]  /*1e00*/  @P0 IADD3 R6, P2, PT, R4, R12, RZ ;  /* 0x0000000c04060210 */ /* 0x002fc80007f5e0ff */
[----:B------:R-:W-:Y:S02]  /*1e10*/  @P0 IADD3.X R7, PT, PT, RZ, R13, RZ, P2, !PT ;  /* 0x0000000dff070210 */ /* 0x000fe400017fe4ff */
[----:B------:R-:W1:Y:S04]  /*1e20*/  LDC.64 R12, c[0x0][0x668] ;  /* 0x00019a00ff0c7b82 */ /* 0x000e680000000a00 */
[----:B------:R-:W1:Y:S01]  /*1e30*/  @P0 LDG.E.64 R6, desc[UR6][R6.64] ;  /* 0x0000000606060981 */ /* 0x000e62000c1e1b00 */
[----:B---3--:R-:W-:-:S04]  /*1e40*/  ISETP.NE.AND P1, PT, R8, RZ, PT ;  /* 0x000000ff0800720c */ /* 0x008fc80003f25270 */
[----:B------:R-:W-:Y:S02]  /*1e50*/  SEL R11, RZ, 0x1, !P1 ;  /* 0x00000001ff0b7807 */ /* 0x000fe40004800000 */
[----:B-1----:R-:W-:-:S04]  /*1e60*/  @P0 IADD3 R12, P2, PT, R6, R12, RZ ;  /* 0x0000000c060c0210 */ /* 0x002fc80007f5e0ff */
[----:B------:R-:W-:-:S05]  /*1e70*/  @P0 IADD3.X R13, PT, PT, R7, R13, RZ, P2, !PT ;  /* 0x0000000d070d0210 */ /* 0x000fca00017fe4ff */
[----:B------:R-:W2:Y:S01]  /*1e80*/  @P0 LDG.E.U8 R11, desc[UR6][R12.64] ;  /* 0x000000060c0b0981 */ /* 0x000ea2000c1e1100 */
[----:B0-----:R-:W-:-:S04]  /*1e90*/  IADD3 R4, P0, PT, R5, UR8, RZ ;  /* 0x0000000805047c10 */ /* 0x001fc8000ff1e0ff */
[----:B------:R-:W-:Y:S02]  /*1ea0*/  IADD3.X R5, PT, PT, RZ, UR9, RZ, P0, !PT ;  /* 0x00000009ff057c10 */ /* 0x000fe400087fe4ff */
[----:B------:R-:W-:-:S04]  /*1eb0*/  IADD3 R3, PT, PT, R3, 0x80, RZ ;  /* 0x0000008003037810 */ /* 0x000fc80007ffe0ff */
[----:B------:R-:W-:-:S13]  /*1ec0*/  ISETP.GE.AND P0, PT, R3, UR4, PT ;  /* 0x0000000403007c0c */ /* 0x000fda000bf06270 */
[----:B------:R-:W-:Y:S05]  /*1ed0*/  @P0 BREAK.RELIABLE B1 ;  /* 0x0000000000010942 */ /* 0x000fea0003800100 */
[----:B--2---:R0:W-:Y:S01]  /*1ee0*/  STG.E.U8 desc[UR6][R4.64], R11 ;  /* 0x0000000b04007986 */ /* 0x0041e2000c101106 */
        /* <DEDUP_REMOVED lines=374> */
.L_x_3206:
        /* <DEDUP_REMOVED lines=21> */
[----:B------:R-:W-:-:S03]  /*37a0*/  IADD3 R3, PT, PT, R3, 0x80, RZ ;  /* 0x0000008003037810 */ /* 0x000fc60007ffe0ff */
[----:B--2---:R0:W-:Y:S04]  /*37b0*/  STG.E.U8 desc[UR6][R4.64], R11 ;  /* 0x0000000b04007986 */ /* 0x0041e8000c101106 */
.L_x_3203:
[----:B------:R-:W-:-:S13]  /*37c0*/  ISETP.GE.AND P0, PT, R3, UR4, PT ;  /* 0x0000000403007c0c */ /* 0x000fda000bf06270 */
[----:B------:R-:W-:Y:S05]  /*37d0*/  @P0 BREAK.RELIABLE B1 ;  /* 0x0000000000010942 */ /* 0x000fea0003800100 */
[----:B------:R-:W-:Y:S05]  /*37e0*/  @P0 BRA `(.L_x_3205) ;  /* 0x0000001800340947 */ /* 0x000fea0003800000 */
[----:B------:R-:W-:Y:S05]  /*37f0*/  BSYNC.RELIABLE B1 ;  /* 0x0000000000017941 */ /* 0x000fea0003800100 */
.L_x_3202:
        /* <DEDUP_REMOVED lines=373> */
.L_x_3207:
        /* <DEDUP_REMOVED lines=23> */
.L_x_3205:
[----:B------:R-:W-:Y:S05]  /*50c0*/  BSYNC.RECONVERGENT B0 ;  /* 0x0000000000007941 */ /* 0x000fea0003800200 */
.L_x_3201:
        /* <DEDUP_REMOVED lines=376> */
.L_x_3208:
[----:B------:R-:W0:Y:S01]  /*6850*/  LDCU.128 UR8, c[0x0][0x650] ;  /* 0x0000ca00ff0877ac */ /* 0x000e220008000c00 */
[----:B------:R-:W1:Y:S01]  /*6860*/  LDCU.64 UR4, c[0x0][0x660] ;  /* 0x0000cc00ff0477ac */ /* 0x000e620008000a00 */
[----:B0-----:R-:W-:-:S04]  /*6870*/  IADD3 R8, P0, PT, R5, UR10, RZ ;  /* 0x0000000a05087c10 */ /* 0x001fc8000ff1e0ff */
[----:B------:R-:W-:-:S05]  /*6880*/  IADD3.X R9, PT, PT, RZ, UR11, RZ, P0, !PT ;  /* 0x0000000bff097c10 */ /* 0x000fca00087fe4ff */
[----:B------:R-:W2:Y:S01]  /*6890*/  LDG.E.U8 R8, desc[UR6][R8.64] ;  /* 0x0000000608087981 */ /* 0x000ea2000c1e1100 */
[----:B------:R-:W-:Y:S02]  /*68a0*/  IADD3 R6, P1, PT, R4, UR8, RZ ;  /* 0x0000000804067c10 */ /* 0x000fe4000ff3e0ff */
[----:B-1----:R-:W-:Y:S02]  /*68b0*/  IADD3 R4, P2, PT, R2, UR4, RZ ;  /* 0x0000000402047c10 */ /* 0x002fe4000ff5e0ff */
[----:B------:R-:W-:Y:S02]  /*68c0*/  IADD3.X R7, PT, PT, RZ, UR9, RZ, P1, !PT ;  /* 0x00000009ff077c10 */ /* 0x000fe40008ffe4ff */
[----:B------:R-:W-:Y:S01]  /*68d0*/  IADD3.X R5, PT, PT, RZ, UR5, RZ, P2, !PT ;  /* 0x00000005ff057c10 */ /* 0x000fe200097fe4ff */
[----:B------:R-:W0:Y:S02]  /*68e0*/  LDCU.64 UR4, c[0x0][0x648] ;  /* 0x0000c900ff0477ac */ /* 0x000e240008000a00 */
[----:B------:R-:W3:Y:S01]  /*68f0*/  LDG.E.U8 R6, desc[UR6][R6.64] ;  /* 0x0000000606067981 */ /* 0x000ee2000c1e1100 */
[----:B--2---:R-:W-:-:S13]  /*6900*/  ISETP.NE.AND P0, PT, R8, RZ, PT ;  /* 0x000000ff0800720c */ /* 0x004fda0003f05270 */
[----:B------:R-:W2:Y:S01]  /*6910*/  @P0 LDG.E.64 R4, desc[UR6][R4.64] ;  /* 0x0000000604040981 */ /* 0x000ea2000c1e1b00 */
[----:B------:R-:W2:Y:S01]  /*6920*/  @P0 LDC.64 R10, c[0x0][0x668] ;  /* 0x00019a00ff0a0b82 */ /* 0x000ea20000000a00 */
[----:B---3--:R-:W-:-:S04]  /*6930*/  ISETP.NE.AND P1, PT, R6, RZ, PT ;  /* 0x000000ff0600720c */ /* 0x008fc80003f25270 */
[----:B------:R-:W-:Y:S02]  /*6940*/  SEL R9, RZ, 0x1, !P1 ;  /* 0x00000001ff097807 */ /* 0x000fe40004800000 */
[----:B--2---:R-:W-:-:S04]  /*6950*/  @P0 IADD3 R10, P2, PT, R4, R10, RZ ;  /* 0x0000000a040a0210 */ /* 0x004fc80007f5e0ff */
[----:B------:R-:W-:-:S05]  /*6960*/  @P0 IADD3.X R11, PT, PT, R5, R11, RZ, P2, !PT ;  /* 0x0000000b050b0210 */ /* 0x000fca00017fe4ff */
[----:B------:R-:W2:Y:S01]  /*6970*/  @P0 LDG.E.U8 R9, desc[UR6][R10.64] ;  /* 0x000000060a090981 */ /* 0x000ea2000c1e1100 */
[----:B0-----:R-:W-:-:S04]  /*6980*/  IADD3 R2, P0, PT, R3, UR4, RZ ;  /* 0x0000000403027c10 */ /* 0x001fc8000ff1e0ff */
[----:B------:R-:W-:-:S05]  /*6990*/  IADD3.X R3, PT, PT, RZ, UR5, RZ, P0, !PT ;  /* 0x00000005ff037c10 */ /* 0x000fca00087fe4ff */
[----:B--2---:R-:W-:Y:S01]  /*69a0*/  STG.E.U8 desc[UR6][R2.64], R9 ;  /* 0x0000000902007986 */ /* 0x004fe2000c101106 */
[----:B------:R-:W-:Y:S05]  /*69b0*/  EXIT ;  /* 0x000000000000794d */ /* 0x000fea0003800000 */
.L_x_3209:
        /* <DEDUP_REMOVED lines=12> */
.L_x_41874:


//--------------------- .text._ZN2at6native27unrolled_elementwise_kernelIZZZNS0_28launch_masked_scatter_kernelERKNS_10TensorBaseES4_S4_S4_ENKUlvE_clEvENKUlvE8_clEvEUlbblE_St5arrayIPcLm4EELi4E23TrivialOffsetCalculatorILi3EjESB_ILi1EjENS0_6memory15LoadWithoutCastENSE_16StoreWithoutCastEEEviT_T0_T2_T3_T4_T5_ --------------------------
	.section	.text._ZN2at6native27unrolled_elementwise_kernelIZZZNS0_28launch_masked_scatter_kernelERKNS_10TensorBaseES4_S4_S4_ENKUlvE_clEvENKUlvE8_clEvEUlbblE_St5arrayIPcLm4EELi4E23TrivialOffsetCalculatorILi3EjESB_ILi1EjENS0_6memory15LoadWithoutCastENSE_16StoreWithoutCastEEEviT_T0_T2_T3_T4_T5_,"ax",@progbits
	.align	128
        .global         _ZN2at6native27unrolled_elementwise_kernelIZZZNS0_28launch_masked_scatter_kernelERKNS_10TensorBaseES4_S4_S4_ENKUlvE_clEvENKUlvE8_clEvEUlbblE_St5arrayIPcLm4EELi4E23TrivialOffsetCalculatorILi3EjESB_ILi1EjENS0_6memory15LoadWithoutCastENSE_16StoreWithoutCastEEEviT_T0_T2_T3_T4_T5_
        .type           _ZN2at6native27unrolled_elementwise_kernelIZZZNS0_28launch_masked_scatter_kernelERKNS_10TensorBaseES4_S4_S4_ENKUlvE_clEvENKUlvE8_clEvEUlbblE_St5arrayIPcLm4EELi4E23TrivialOffsetCalculatorILi3EjESB_ILi1EjENS0_6memory15LoadWithoutCastENSE_16StoreWithoutCastEEEviT_T0_T2_T3_T4_T5_,@function
        .size           _ZN2at6native27unrolled_elementwise_kernelIZZZNS0_28launch_masked_scatter_kernelERKNS_10TensorBaseES4_S4_S4_ENKUlvE_clEvENKUlvE8_clEvEUlbblE_St5arrayIPcLm4EELi4E23TrivialOffsetCalculatorILi3EjESB_ILi1EjENS0_6memory15LoadWithoutCastENSE_16StoreWithoutCastEEEviT_T0_T2_T3_T4_T5_,(.L_x_41875 - _ZN2at6native27unrolled_elementwise_kernelIZZZNS0_28launch_masked_scatter_kernelERKNS_10TensorBaseES4_S4_S4_ENKUlvE_clEvENKUlvE8_clEvEUlbblE_St5arrayIPcLm4EELi4E23TrivialOffsetCalculatorILi3EjESB_ILi1EjENS0_6memory15LoadWithoutCastENSE_16StoreWithoutCastEEEviT_T0_T2_T3_T4_T5_)
        .other          _ZN2at6native27unrolled_elementwise_kernelIZZZNS0_28launch_masked_scatter_kernelERKNS_10TensorBaseES4_S4_S4_ENKUlvE_clEvENKUlvE8_clEvEUlbblE_St5arrayIPcLm4EELi4E23TrivialOffsetCalculatorILi3EjESB_ILi1EjENS0_6memory15LoadWithoutCastENSE_16StoreWithoutCastEEEviT_T0_T2_T3_T4_T5_,@"STO_CUDA_ENTRY STV_DEFAULT"
_ZN2at6native27unrolled_elementwise_kernelIZZZNS0_28launch_masked_scatter_kernelERKNS_10TensorBaseES4_S4_S4_ENKUlvE_clEvENKUlvE8_clEvEUlbblE_St5arrayIPcLm4EELi4E23TrivialOffsetCalculatorILi3EjESB_ILi1EjENS0_6memory15LoadWithoutCastENSE_16StoreWithoutCastEEEviT_T0_T2_T3_T4_T5_:
.text._ZN2at6native27unrolled_elementwise_kernelIZZZNS0_28launch_masked_scatter_kernelERKNS_10TensorBaseES4_S4_S4_ENKUlvE_clEvENKUlvE8_clEvEUlbblE_St5arrayIPcLm4EELi4E23TrivialOffsetCalculatorILi3EjESB_ILi1EjENS0_6memory15LoadWithoutCastENSE_16StoreWithoutCastEEEviT_T0_T2_T3_T4_T5_:
[----:B------:R-:W-:Y:S01]  /*0000*/  LDC R1, c[0x0][0x37c] ;  /* 0x0000df00ff017b82 */ /* 0x000fe20000000800 */
[----:B------:R-:W0:Y:S07]  /*0010*/  S2R R2, SR_CTAID.X ;  /* 0x0000000000027919 */ /* 0x000e2e0000002500 */
[----:B------:R-:W0:Y:S01]  /*0020*/  LDC R3, c[0x0][0x380] ;  /* 0x0000e000ff037b82 */ /* 0x000e220000000800 */
[----:B------:R-:W1:Y:S01]  /*0030*/  LDCU.64 UR4, c[0x0][0x358] ;  /* 0x00006b00ff0477ac */ /* 0x000e620008000a00 */
[----:B------:R-:W2:Y:S06]  /*0040*/  S2R R4, SR_TID.X ;  /* 0x0000000000047919 */ /* 0x000eac0000002100 */
[----:B------:R-:W3:Y:S08]  /*0050*/  LDC.64 R14, c[0x0][0x3a0] ;  /* 0x0000e800ff0e7b82 */ /* 0x000ef00000000a00 */
[----:B------:R-:W4:Y:S08]  /*0060*/  LDC.64 R8, c[0x0][0x3a8] ;  /* 0x0000ea00ff087b82 */ /* 0x000f300000000a00 */
[----:B------:R-:W1:Y:S01]  /*0070*/  LDC.64 R6, c[0x0][0x3a0] ;  /* 0x0000e800ff067b82 */ /* 0x000e620000000a00 */
[----:B0-----:R-:W-:-:S07]  /*0080*/  IMAD R3, R2, -0x200, R3 ;  /* 0xfffffe0002037824 */ /* 0x001fce00078e0203 */
[----:B------:R-:W0:Y:S01]  /*0090*/  LDC.64 R20, c[0x0][0x3a8] ;  /* 0x0000ea00ff147b82 */ /* 0x000e220000000a00 */
[----:B--2---:R-:W-:Y:S01]  /*00a0*/  IMAD.MOV.U32 R5, RZ, RZ, R4 ;  /* 0x000000ffff057224 */ /* 0x004fe200078e0004 */
[----:B------:R-:W-:-:S06]  /*00b0*/  ISETP.GE.AND P0, PT, R4, R3, PT ;  /* 0x000000030400720c */ /* 0x000fcc0003f06270 */
[----:B------:R-:W2:Y:S08]  /*00c0*/  LDC.64 R12, c[0x0][0x3a8] ;  /* 0x0000ea00ff0c7b82 */ /* 0x000eb00000000a00 */
[----:B------:R-:W2:Y:S01]  /*00d0*/  LDC.64 R10, c[0x0][0x3a8] ;  /* 0x0000ea00ff0a7b82 */ /* 0x000ea20000000a00 */
[----:B------:R-:W-:Y:S02]  /*00e0*/  @!P0 VIADD R4, R5, 0x80 ;  /* 0x0000008005048836 */ /* 0x000fe40000000000 */
[----:B------:R-:W-:-:S03]  /*00f0*/  @!P0 IMAD R29, R2, 0x200, R5 ;  /* 0x00000200021d8824 */ /* 0x000fc600078e0205 */
[----:B------:R-:W-:Y:S02]  /*0100*/  ISETP.GE.AND P3, PT, R4, R3, PT ;  /* 0x000000030400720c */ /* 0x000fe40003f66270 */
[C---:B---3--:R-:W-:Y:S01]  /*0110*/  @!P0 IADD3 R16, P1, PT, R29.reuse, R14, RZ ;  /* 0x0000000e1d108210 */ /* 0x048fe20007f3e0ff */
[----:B------:R-:W3:Y:S01]  /*0120*/  LDC.64 R18, c[0x0][0x3a0] ;  /* 0x0000e800ff127b82 */ /* 0x000ee20000000a00 */
[----:B----4-:R-:W-:-:S03]  /*0130*/  @!P0 IADD3 R14, P2, PT, R29, R8, RZ ;  /* 0x000000081d0e8210 */ /* 0x010fc60007f5e0ff */
[----:B------:R-:W-:Y:S02]  /*0140*/  @!P0 IMAD.X R17, RZ, RZ, R15, P1 ;  /* 0x000000ffff118224 */ /* 0x000fe400008e060f */
[----:B------:R-:W-:-:S03]  /*0150*/  @!P0 IMAD.X R15, RZ, RZ, R9, P2 ;  /* 0x000000ffff0f8224 */ /* 0x000fc600010e0609 */
[----:B-1----:R2:W4:Y:S01]  /*0160*/  @!P0 LDG.E.U8 R23, desc[UR4][R16.64] ;  /* 0x0000000410178981 */ /* 0x002522000c1e1100 */
[----:B------:R-:W-:Y:S02]  /*0170*/  @!P3 IMAD R27, R2, 0x200, R4 ;  /* 0x00000200021bb824 */ /* 0x000fe400078e0204 */
[----:B------:R-:W-:Y:S01]  /*0180*/  @!P3 VIADD R4, R4, 0x80 ;  /* 0x000000800404b836 */ /* 0x000fe20000000000 */
[----:B------:R1:W4:Y:S04]  /*0190*/  @!P0 LDG.E.U8 R22, desc[UR4][R14.64] ;  /* 0x000000040e168981 */ /* 0x000328000c1e1100 */
[----:B------:R-:W-:-:S13]  /*01a0*/  ISETP.GE.AND P4, PT, R4, R3, PT ;  /* 0x000000030400720c */ /* 0x000fda0003f86270 */
[----:B------:R-:W-:Y:S02]  /*01b0*/  @!P4 IMAD R25, R2, 0x200, R4 ;  /* 0x000002000219c824 */ /* 0x000fe400078e0204 */
[----:B------:R-:W-:-:S05]  /*01c0*/  @!P4 VIADD R4, R4, 0x80 ;  /* 0x000000800404c836 */ /* 0x000fca0000000000 */
[----:B------:R-:W-:Y:S02]  /*01d0*/  ISETP.GE.AND P6, PT, R4, R3, PT ;  /* 0x000000030400720c */ /* 0x000fe40003fc6270 */
[C---:B------:R-:W-:Y:S02]  /*01e0*/  @!P3 IADD3 R8, P1, PT, R27.reuse, R6, RZ ;  /* 0x000000061b08b210 */ /* 0x040fe40007f3e0ff */
[----:B0-----:R-:W-:-:S03]  /*01f0*/  @!P3 IADD3 R20, P2, PT, R27, R20, RZ ;  /* 0x000000141b14b210 */ /* 0x001fc60007f5e0ff */
[----:B------:R-:W-:Y:S02]  /*0200*/  @!P3 IMAD.X R9, RZ, RZ, R7, P1 ;  /* 0x000000ffff09b224 */ /* 0x000fe400008e0607 */
[----:B------:R-:W-:-:S04]  /*0210*/  @!P3 IMAD.X R21, RZ, RZ, R21, P2 ;  /* 0x000000ffff15b224 */ /* 0x000fc800010e0615 */
[----:B------:R-:W-:Y:S01]  /*0220*/  @!P6 IMAD R7, R2, 0x200, R4 ;  /* 0x000002000207e824 */ /* 0x000fe200078e0204 */
[----:B--2---:R-:W-:Y:S01]  /*0230*/  @!P4 IADD3 R16, P2, PT, R25, R12, RZ ;  /* 0x0000000c1910c210 */ /* 0x004fe20007f5e0ff */
[----:B------:R-:W2:Y:S03]  /*0240*/  @!P3 LDG.E.U8 R9, desc[UR4][R8.64] ;  /* 0x000000040809b981 */ /* 0x000ea6000c1e1100 */
[----:B-1----:R-:W-:Y:S01]  /*0250*/  @!P6 IADD3 R14, P1, PT, R7, R10, RZ ;  /* 0x0000000a070ee210 */ /* 0x002fe20007f3e0ff */
[----:B------:R-:W-:Y:S02]  /*0260*/  @!P4 IMAD.X R17, RZ, RZ, R13, P2 ;  /* 0x000000ffff11c224 */ /* 0x000fe400010e060d */
[----:B------:R-:W0:Y:S02]  /*0270*/  @!P0 LDC.64 R12, c[0x0][0x3b0] ;  /* 0x0000ec00ff0c8b82 */ /* 0x000e240000000a00 */
[----:B------:R-:W-:Y:S01]  /*0280*/  @!P6 IMAD.X R15, RZ, RZ, R11, P1 ;  /* 0x000000ffff0fe224 */ /* 0x000fe200008e060b */
[----:B------:R1:W2:Y:S04]  /*0290*/  @!P4 LDG.E.U8 R4, desc[UR4][R16.64] ;  /* 0x000000041004c981 */ /* 0x0002a8000c1e1100 */
[----:B------:R-:W2:Y:S01]  /*02a0*/  @!P3 LDG.E.U8 R8, desc[UR4][R20.64] ;  /* 0x000000041408b981 */ /* 0x000ea2000c1e1100 */
[----:B------:R-:W0:Y:S03]  /*02b0*/  LDC.64 R10, c[0x0][0x3a0] ;  /* 0x0000e800ff0a7b82 */ /* 0x000e260000000a00 */
[----:B------:R3:W2:Y:S05]  /*02c0*/  @!P6 LDG.E.U8 R6, desc[UR4][R14.64] ;  /* 0x000000040e06e981 */ /* 0x0006aa000c1e1100 */
[----:B-1----:R-:W1:Y:S08]  /*02d0*/  @!P4 LDC.64 R16, c[0x0][0x3b0] ;  /* 0x0000ec00ff10cb82 */ /* 0x002e700000000a00 */
[----:B---3--:R-:W3:Y:S01]  /*02e0*/  @!P3 LDC.64 R14, c[0x0][0x3b0] ;  /* 0x0000ec00ff0ebb82 */ /* 0x008ee20000000a00 */
[----:B------:R-:W-:-:S07]  /*02f0*/  @!P4 IADD3 R18, P1, PT, R25, R18, RZ ;  /* 0x000000121912c210 */ /* 0x000fce0007f3e0ff */
[----:B------:R-:W1:Y:S01]  /*0300*/  @!P6 LDC.64 R20, c[0x0][0x3b0] ;  /* 0x0000ec00ff14eb82 */ /* 0x000e620000000a00 */
[----:B------:R-:W-:Y:S02]  /*0310*/  @!P4 IMAD.X R19, RZ, RZ, R19, P1 ;  /* 0x000000ffff13c224 */ /* 0x000fe400008e0613 */
[----:B0-----:R-:W-:Y:S01]  /*0320*/  @!P0 IMAD.WIDE.U32 R28, R29, 0x8, R12 ;  /* 0x000000081d1c8825 */ /* 0x001fe200078e000c */
[----:B------:R-:W-:Y:S02]  /*0330*/  CS2R R12, SRZ ;  /* 0x00000000000c7805 */ /* 0x000fe4000001ff00 */
[----:B------:R-:W-:Y:S01]  /*0340*/  @!P6 IADD3 R10, P1, PT, R7, R10, RZ ;  /* 0x0000000a070ae210 */ /* 0x000fe20007f3e0ff */
[----:B------:R-:W2:Y:S04]  /*0350*/  @!P4 LDG.E.U8 R18, desc[UR4][R18.64] ;  /* 0x000000041212c981 */ /* 0x000ea8000c1e1100 */
[----:B------:R0:W2:Y:S01]  /*0360*/  @!P0 LDG.E.64 R12, desc[UR4][R28.64] ;  /* 0x000000041c0c8981 */ /* 0x0000a2000c1e1b00 */
[----:B------:R-:W-:-:S02]  /*0370*/  @!P6 IMAD.X R11, RZ, RZ, R11, P1 ;  /* 0x000000ffff0be224 */ /* 0x000fc400008e060b */
[----:B---3--:R-:W-:Y:S01]  /*0380*/  @!P3 IMAD.WIDE.U32 R14, R27, 0x8, R14 ;  /* 0x000000081b0eb825 */ /* 0x008fe200078e000e */
[----:B------:R-:W-:Y:S02]  /*0390*/  CS2R R26, SRZ ;  /* 0x00000000001a7805 */ /* 0x000fe4000001ff00 */
[----:B------:R3:W2:Y:S01]  /*03a0*/  @!P6 LDG.E.U8 R10, desc[UR4][R10.64] ;  /* 0x000000040a0ae981 */ /* 0x0006a2000c1e1100 */
[----:B-1----:R-:W-:Y:S01]  /*03b0*/  @!P4 IMAD.WIDE.U32 R16, R25, 0x8, R16 ;  /* 0x000000081910c825 */ /* 0x002fe200078e0010 */
[----:B------:R-:W-:Y:S02]  /*03c0*/  CS2R R24, SRZ ;  /* 0x0000000000187805 */ /* 0x000fe4000001ff00 */
[----:B0-----:R-:W-:Y:S01]  /*03d0*/  CS2R R28, SRZ ;  /* 0x00000000001c7805 */ /* 0x001fe2000001ff00 */
[----:B------:R-:W2:Y:S01]  /*03e0*/  @!P3 LDG.E.64 R26, desc[UR4][R14.64] ;  /* 0x000000040e1ab981 */ /* 0x000ea2000c1e1b00 */
[----:B------:R-:W-:-:S03]  /*03f0*/  @!P6 IMAD.WIDE.U32 R20, R7, 0x8, R20 ;  /* 0x000000080714e825 */ /* 0x000fc600078e0014 */
[----:B------:R0:W2:Y:S04]  /*0400*/  @!P4 LDG.E.64 R24, desc[UR4][R16.64] ;  /* 0x000000041018c981 */ /* 0x0000a8000c1e1b00 */
[----:B------:R-:W2:Y:S01]  /*0410*/  @!P6 LDG.E.64 R28, desc[UR4][R20.64] ;  /* 0x00000004141ce981 */ /* 0x000ea2000c1e1b00 */
[----:B---3--:R-:W-:Y:S02]  /*0420*/  PRMT R11, RZ, 0x7610, R11 ;  /* 0x00007610ff0b7816 */ /* 0x008fe4000000000b */
[----:B----4-:R-:W-:-:S04]  /*0430*/  @!P0 ISETP.NE.AND P1, PT, R23, RZ, PT ;  /* 0x000000ff1700820c */ /* 0x010fc80003f25270 */
[----:B------:R-:W-:Y:S02]  /*0440*/  @!P0 SEL R7, RZ, 0x1, !P1 ;  /* 0x00000001ff078807 */ /* 0x000fe40004800000 */
[----:B------:R-:W-:Y:S01]  /*0450*/  ISETP.EQ.OR P5, PT, R22, RZ, P0 ;  /* 0x000000ff1600720c */ /* 0x000fe200007a2670 */
[----:B------:R-:W-:Y:S01]  /*0460*/  VIADD R22, R5, 0x80 ;  /* 0x0000008005167836 */ /* 0x000fe20000000000 */
[----:B------:R-:W-:-:S11]  /*0470*/  @!P0 PRMT R0, R7, 0x7610, R0 ;  /* 0x0000761007008816 */ /* 0x000fd60000000000 */
[----:B0-----:R-:W0:Y:S01]  /*0480*/  @!P5 LDC.64 R16, c[0x0][0x388] ;  /* 0x0000e200ff10db82 */ /* 0x001e220000000a00 */
[----:B--2---:R-:W-:Y:S02]  /*0490*/  @!P3 ISETP.NE.AND P1, PT, R9, RZ, PT ;  /* 0x000000ff0900b20c */ /* 0x004fe40003f25270 */
[----:B------:R-:W-:Y:S02]  /*04a0*/  ISETP.EQ.OR P2, PT, R4, RZ, P4 ;  /* 0x000000ff0400720c */ /* 0x000fe40002742670 */
[----:B------:R-:W-:Y:S02]  /*04b0*/  ISETP.EQ.OR P0, PT, R8, RZ, P3 ;  /* 0x000000ff0800720c */ /* 0x000fe40001f02670 */
[----:B------:R-:W-:Y:S01]  /*04c0*/  @!P3 SEL R8, RZ, 0x1, !P1 ;  /* 0x00000001ff08b807 */ /* 0x000fe20004800000 */
[C---:B------:R-:W-:Y:S01]  /*04d0*/  VIADD R4, R5.reuse, 0x100 ;  /* 0x0000010005047836 */ /* 0x040fe20000000000 */
[-C--:B------:R-:W-:Y:S02]  /*04e0*/  ISETP.GE.OR P0, PT, R22, R3.reuse, P0 ;  /* 0x000000031600720c */ /* 0x080fe40000706670 */
[----:B------:R-:W-:Y:S01]  /*04f0*/  ISETP.EQ.OR P1, PT, R6, RZ, P6 ;  /* 0x000000ff0600720c */ /* 0x000fe20003722670 */
[----:B------:R-:W-:Y:S01]  /*0500*/  VIADD R6, R5, 0x180 ;  /* 0x0000018005067836 */ /* 0x000fe20000000000 */
[----:B------:R-:W-:-:S04]  /*0510*/  ISETP.GE.OR P2, PT, R4, R3, P2 ;  /* 0x000000030400720c */ /* 0x000fc80001746670 */
[----:B------:R-:W-:Y:S02]  /*0520*/  ISETP.GE.OR P1, PT, R6, R3, P1 ;  /* 0x000000030600720c */ /* 0x000fe40000f26670 */
[----:B------:R-:W-:-:S03]  /*0530*/  PRMT R4, RZ, 0x7610, R4 ;  /* 0x00007610ff047816 */ /* 0x000fc60000000004 */
[----:B------:R-:W1:Y:S01]  /*0540*/  @!P0 LDC.64 R14, c[0x0][0x388] ;  /* 0x0000e200ff0e8b82 */ /* 0x000e620000000a00 */
[----:B------:R-:W-:-:S07]  /*0550*/  @!P3 PRMT R4, R8, 0x7610, R4 ;  /* 0x000076100804b816 */ /* 0x000fce0000000004 */
[----:B------:R-:W2:Y:S08]  /*0560*/  @!P2 LDC.64 R6, c[0x0][0x388] ;  /* 0x0000e200ff06ab82 */ /* 0x000eb00000000a00 */
[----:B------:R-:W3:Y:S01]  /*0570*/  @!P1 LDC.64 R8, c[0x0][0x388] ;  /* 0x0000e200ff089b82 */ /* 0x000ee20000000a00 */
[----:B------:R-:W-:-:S04]  /*0580*/  @!P4 ISETP.NE.AND P3, PT, R18, RZ, PT ;  /* 0x000000ff1200c20c */ /* 0x000fc80003f65270 */
[----:B------:R-:W-:Y:S02]  /*0590*/  @!P4 SEL R18, RZ, 0x1, !P3 ;  /* 0x00000001ff12c807 */ /* 0x000fe40005800000 */
[----:B0-----:R-:W-:Y:S02]  /*05a0*/  @!P5 IADD3 R16, P3, PT, R12, R16, RZ ;  /* 0x000000100c10d210 */ /* 0x001fe40007f7e0ff */
[----:B------:R-:W-:-:S03]  /*05b0*/  @!P4 PRMT R11, R18, 0x7610, R11 ;  /* 0x00007610120bc816 */ /* 0x000fc6000000000b */
[----:B------:R-:W-:Y:S01]  /*05c0*/  @!P5 IMAD.X R17, R13, 0x1, R17, P3 ;  /* 0x000000010d11d824 */ /* 0x000fe200018e0611 */
[----:B------:R-:W-:Y:S02]  /*05d0*/  @!P6 ISETP.NE.AND P3, PT, R10, RZ, PT ;  /* 0x000000ff0a00e20c */ /* 0x000fe40003f65270 */
[----:B-1----:R-:W-:Y:S02]  /*05e0*/  @!P0 IADD3 R14, P4, PT, R26, R14, RZ ;  /* 0x0000000e1a0e8210 */ /* 0x002fe40007f9e0ff */
[----:B------:R-:W-:Y:S01]  /*05f0*/  @!P6 SEL R12, RZ, 0x1, !P3 ;  /* 0x00000001ff0ce807 */ /* 0x000fe20005800000 */
[----:B------:R0:W5:Y:S01]  /*0600*/  @!P5 LDG.E.U8 R0, desc[UR4][R16.64] ;  /* 0x000000041000d981 */ /* 0x000162000c1e1100 */
[----:B------:R-:W-:Y:S01]  /*0610*/  PRMT R10, RZ, 0x7610, R10 ;  /* 0x00007610ff0a7816 */ /* 0x000fe2000000000a */
[----:B------:R-:W-:Y:S01]  /*0620*/  @!P0 IMAD.X R15, R27, 0x1, R15, P4 ;  /* 0x000000011b0f8824 */ /* 0x000fe200020e060f */
[----:B--2---:R-:W-:Y:S02]  /*0630*/  @!P2 IADD3 R6, P4, PT, R24, R6, RZ ;  /* 0x000000061806a210 */ /* 0x004fe40007f9e0ff */
[----:B---3--:R-:W-:-:S02]  /*0640*/  @!P1 IADD3 R8, P3, PT, R28, R8, RZ ;  /* 0x000000081c089210 */ /* 0x008fc40007f7e0ff */
[----:B------:R0:W5:Y:S01]  /*0650*/  @!P0 LDG.E.U8 R4, desc[UR4][R14.64] ;  /* 0x000000040e048981 */ /* 0x000162000c1e1100 */
[----:B------:R-:W-:Y:S01]  /*0660*/  @!P6 PRMT R10, R12, 0x7610, R10 ;  /* 0x000076100c0ae816 */ /* 0x000fe2000000000a */
[----:B------:R-:W-:Y:S02]  /*0670*/  @!P2 IMAD.X R7, R25, 0x1, R7, P4 ;  /* 0x000000011907a824 */ /* 0x000fe400020e0607 */
[----:B------:R-:W-:-:S03]  /*0680*/  @!P1 IMAD.X R9, R29, 0x1, R9, P3 ;  /* 0x000000011d099824 */ /* 0x000fc600018e0609 */
[----:B------:R0:W5:Y:S04]  /*0690*/  @!P2 LDG.E.U8 R11, desc[UR4][R6.64] ;  /* 0x00000004060ba981 */ /* 0x000168000c1e1100 */
[----:B------:R0:W5:Y:S01]  /*06a0*/  @!P1 LDG.E.U8 R10, desc[UR4][R8.64] ;  /* 0x00000004080a9981 */ /* 0x000162000c1e1100 */
[----:B------:R-:W-:Y:S01]  /*06b0*/  ISETP.GE.AND P0, PT, R5, R3, PT ;  /* 0x000000030500720c */ /* 0x000fe20003f06270 */
[----:B------:R-:W-:Y:S04]  /*06c0*/  BSSY.RECONVERGENT B0, `(.L_x_3210) ;  /* 0x000001a000007945 */ /* 0x000fe80003800200 */
[----:B------:R-:W-:Y:S08]  /*06d0*/  BSSY.RELIABLE B1, `(.L_x_3211) ;  /* 0x0000011000017945 */ /* 0x000ff00003800100 */
[----:B0-----:R-:W-:Y:S05]  /*06e0*/  @P0 BRA `(.L_x_3212) ;  /* 0x00000000003c0947 */ /* 0x001fea0003800000 */
[----:B------:R-:W0:Y:S01]  /*06f0*/  LDCU.64 UR6, c[0x0][0x398] ;  /* 0x00007300ff0677ac */ /* 0x000e220008000a00 */
[----:B------:R-:W-:Y:S02]  /*0700*/  IMAD R6, R2, 0x200, R5 ;  /* 0x0000020002067824 */ /* 0x000fe400078e0205 */
[----:B------:R-:W-:-:S03]  /*0710*/  IMAD.MOV.U32 R5, RZ, RZ, R22 ;  /* 0x000000ffff057224 */ /* 0x000fc600078e0016 */
[----:B0-----:R-:W-:-:S05]  /*0720*/  IADD3 R6, P0, PT, R6, UR6, RZ ;  /* 0x0000000606067c10 */ /* 0x001fca000ff1e0ff */
[----:B------:R-:W-:Y:S01]  /*0730*/  IMAD.X R7, RZ, RZ, UR7, P0 ;  /* 0x00000007ff077e24 */ /* 0x000fe200080e06ff */
[----:B------:R-:W-:-:S04]  /*0740*/  ISETP.GE.AND P0, PT, R5, R3, PT ;  /* 0x000000030500720c */ /* 0x000fc80003f06270 */
[----:B-----5:R0:W-:Y:S09]  /*0750*/  STG.E.U8 desc[UR4][R6.64], R0 ;  /* 0x0000000006007986 */ /* 0x0201f2000c101104 */
[----:B------:R-:W-:Y:S05]  /*0760*/  @P0 BREAK.RELIABLE B1 ;  /* 0x0000000000010942 */ /* 0x000fea0003800100 */
[----:B------:R-:W-:Y:S05]  /*0770*/  @P0 BRA `(.L_x_3213) ;  /* 0x0000000000380947 */ /* 0x000fea0003800000 */
[----:B------:R-:W1:Y:S01]  /*0780*/  LDCU.64 UR6, c[0x0][0x398] ;  /* 0x00007300ff0677ac */ /* 0x000e620008000a00 */
[----:B0-----:R-:W-:Y:S02]  /*0790*/  IMAD R6, R2, 0x200, R5 ;  /* 0x0000020002067824 */ /* 0x001fe400078e0205 */
[----:B------:R-:W-:-:S03]  /*07a0*/  VIADD R5, R5, 0x80 ;  /* 0x0000008005057836 */ /* 0x000fc60000000000 */
[----:B-1----:R-:W-:-:S05]  /*07b0*/  IADD3 R6, P0, PT, R6, UR6, RZ ;  /* 0x0000000606067c10 */ /* 0x002fca000ff1e0ff */
[----:B------:R-:W-:-:S05]  /*07c0*/  IMAD.X R7, RZ, RZ, UR7, P0 ;  /* 0x00000007ff077e24 */ /* 0x000fca00080e06ff */
[----:B------:R0:W-:Y:S03]  /*07d0*/  STG.E.U8 desc[UR4][R6.64], R4 ;  /* 0x0000000406007986 */ /* 0x0001e6000c101104 */
.L_x_3212:
[----:B------:R-:W-:Y:S05]  /*07e0*/  BSYNC.RELIABLE B1 ;  /* 0x0000000000017941 */ /* 0x000fea0003800100 */
.L_x_3211:
[----:B------:R-:W-:-:S13]  /*07f0*/  ISETP.GE.AND P0, PT, R5, R3, PT ;  /* 0x000000030500720c */ /* 0x000fda0003f06270 */
[----:B------:R-:W1:Y:S01]  /*0800*/  @!P0 LDC.64 R8, c[0x0][0x398] ;  /* 0x0000e600ff088b82 */ /* 0x000e620000000a00 */
[----:B0-----:R-:W-:Y:S02]  /*0810*/  @!P0 IMAD R7, R2, 0x200, R5 ;  /* 0x0000020002078824 */ /* 0x001fe400078e0205 */
[----:B------:R-:W-:-:S03]  /*0820*/  @!P0 VIADD R5, R5, 0x80 ;  /* 0x0000008005058836 */ /* 0x000fc60000000000 */
[----:B-1----:R-:W-:-:S05]  /*0830*/  @!P0 IADD3 R6, P1, PT, R7, R8, RZ ;  /* 0x0000000807068210 */ /* 0x002fca0007f3e0ff */
[----:B------:R-:W-:-:S05]  /*0840*/  @!P0 IMAD.X R7, RZ, RZ, R9, P1 ;  /* 0x000000ffff078224 */ /* 0x000fca00008e0609 */
[----:B-----5:R1:W-:Y:S03]  /*0850*/  @!P0 STG.E.U8 desc[UR4][R6.64], R11 ;  /* 0x0000000b06008986 */ /* 0x0203e6000c101104 */
.L_x_3213:
[----:B------:R-:W-:Y:S05]  /*0860*/  BSYNC.RECONVERGENT B0 ;  /* 0x0000000000007941 */ /* 0x000fea0003800200 */
.L_x_3210:
[----:B------:R-:W-:Y:S05]  /*0870*/  WARPSYNC.ALL ;  /* 0x0000000000007948 */ /* 0x000fea0003800000 */
[----:B------:R-:W-:-:S13]  /*0880*/  ISETP.GE.AND P0, PT, R5, R3, PT ;  /* 0x000000030500720c */ /* 0x000fda0003f06270 */
[----:B------:R-:W-:Y:S05]  /*0890*/  @P0 EXIT ;  /* 0x000000000000094d */ /* 0x000fea0003800000 */
[----:B------:R-:W2:Y:S01]  /*08a0*/  LDCU.64 UR6, c[0x0][0x398] ;  /* 0x00007300ff0677ac */ /* 0x000ea20008000a00 */
[----:B------:R-:W-:-:S05]  /*08b0*/  IMAD R2, R2, 0x200, R5 ;  /* 0x0000020002027824 */ /* 0x000fca00078e0205 */
[----:B--2---:R-:W-:-:S05]  /*08c0*/  IADD3 R2, P0, PT, R2, UR6, RZ ;  /* 0x0000000602027c10 */ /* 0x004fca000ff1e0ff */
[----:B------:R-:W-:-:S05]  /*08d0*/  IMAD.X R3, RZ, RZ, UR7, P0 ;  /* 0x00000007ff037e24 */ /* 0x000fca00080e06ff */
[----:B------:R-:W-:Y:S01]  /*08e0*/  STG.E.U8 desc[UR4][R2.64], R10 ;  /* 0x0000000a02007986 */ /* 0x000fe2000c101104 */
[----:B------:R-:W-:Y:S05]  /*08f0*/  EXIT ;  /* 0x000000000000794d */ /* 0x000fea0003800000 */
.L_x_3214:
        /* <DEDUP_REMOVED lines=16> */
.L_x_41875:


//--------------------- .text._ZN2at6native29vectorized_elementwise_kernelILi2EZZZNS0_28launch_masked_scatter_kernelERKNS_10TensorBaseES4_S4_S4_ENKUlvE_clEvENKUlvE8_clEvEUlbblE_St5arrayIPcLm4EEEEviT0_T1_ --------------------------
	.section	.text._ZN2at6native29vectorized_elementwise_kernelILi2EZZZNS0_28launch_masked_scatter_kernelERKNS_10TensorBaseES4_S4_S4_ENKUlvE_clEvENKUlvE8_clEvEUlbblE_St5arrayIPcLm4EEEEviT0_T1_,"ax",@progbits
	.align	128
        .global         _ZN2at6native29vectorized_elementwise_kernelILi2EZZZNS0_28launch_masked_scatter_kernelERKNS_10TensorBaseES4_S4_S4_ENKUlvE_clEvENKUlvE8_clEvEUlbblE_St5arrayIPcLm4EEEEviT0_T1_
        .type           _ZN2at6native29vectorized_elementwise_kernelILi2EZZZNS0_28launch_masked_scatter_kernelERKNS_10TensorBaseES4_S4_S4_ENKUlvE_clEvENKUlvE8_clEvEUlbblE_St5arrayIPcLm4EEEEviT0_T1_,@function
        .size           _ZN2at6native29vectorized_elementwise_kernelILi2EZZZNS0_28launch_masked_scatter_kernelERKNS_10TensorBaseES4_S4_S4_ENKUlvE_clEvENKUlvE8_clEvEUlbblE_St5arrayIPcLm4EEEEviT0_T1_,(.L_x_41876 - _ZN2at6native29vectorized_elementwise_kernelILi2EZZZNS0_28launch_masked_scatter_kernelERKNS_10TensorBaseES4_S4_S4_ENKUlvE_clEvENKUlvE8_clEvEUlbblE_St5arrayIPcLm4EEEEviT0_T1_)
        .other          _ZN2at6native29vectorized_elementwise_kernelILi2EZZZNS0_28launch_masked_scatter_kernelERKNS_10TensorBaseES4_S4_S4_ENKUlvE_clEvENKUlvE8_clEvEUlbblE_St5arrayIPcLm4EEEEviT0_T1_,@"STO_CUDA_ENTRY STV_DEFAULT"
_ZN2at6native29vectorized_elementwise_kernelILi2EZZZNS0_28launch_masked_scatter_kernelERKNS_10TensorBaseES4_S4_S4_ENKUlvE_clEvENKUlvE8_clEvEUlbblE_St5arrayIPcLm4EEEEviT0_T1_:
.text._ZN2at6native29vectorized_elementwise_kernelILi2EZZZNS0_28launch_masked_scatter_kernelERKNS_10TensorBaseES4_S4_S4_ENKUlvE_clEvENKUlvE8_clEvEUlbblE_St5arrayIPcLm4EEEEviT0_T1_:
[----:B------:R-:W-:Y:S01]  /*0000*/  LDC R1, c[0x0][0x37c] ;  /* 0x0000df00ff017b82 */ /* 0x000fe20000000800 */
[----:B------:R-:W0:Y:S07]  /*0010*/  S2R R2, SR_CTAID.X ;  /* 0x0000000000027919 */ /* 0x000e2e0000002500 */
[----:B------:R-:W0:Y:S01]  /*0020*/  LDC R3, c[0x0][0x380] ;  /* 0x0000e000ff037b82 */ /* 0x000e220000000800 */
[----:B------:R-:W1:Y:S01]  /*0030*/  LDCU.64 UR4, c[0x0][0x358] ;  /* 0x00006b00ff0477ac */ /* 0x000e620008000a00 */
[----:B0-----:R-:W-:-:S05]  /*0040*/  IMAD R3, R2, -0x400, R3 ;  /* 0xfffffc0002037824 */ /* 0x001fca00078e0203 */
[----:B------:R-:W-:-:S13]  /*0050*/  ISETP.GT.U32.AND P0, PT, R3, 0x3ff, PT ;  /* 0x000003ff0300780c */ /* 0x000fda0003f04070 */
[----:B-1----:R-:W-:Y:S05]  /*0060*/  @P0 BRA `(.L_x_3215) ;  /* 0x0000001000640947 */ /* 0x002fea0003800000 */
[----:B------:R-:W0:Y:S01]  /*0070*/  S2R R0, SR_TID.X ;  /* 0x0000000000007919 */ /* 0x000e220000002100 */
[----:B------:R-:W1:Y:S08]  /*0080*/  LDC.64 R10, c[0x0][0x3a0] ;  /* 0x0000e800ff0a7b82 */ /* 0x000e700000000a00 */
[----:B------:R-:W2:Y:S08]  /*0090*/  LDC.64 R12, c[0x0][0x3a0] ;  /* 0x0000e800ff0c7b82 */ /* 0x000eb00000000a00 */
[----:B------:R-:W3:Y:S08]  /*00a0*/  LDC.64 R16, c[0x0][0x3a8] ;  /* 0x0000ea00ff107b82 */ /* 0x000ef00000000a00 */
[----:B------:R-:W4:Y:S01]  /*00b0*/  LDC.64 R22, c[0x0][0x3a8] ;  /* 0x0000ea00ff167b82 */ /* 0x000f220000000a00 */
[----:B0-----:R-:W-:Y:S01]  /*00c0*/  ISETP.GE.U32.AND P5, PT, R0, R3, PT ;  /* 0x000000030000720c */ /* 0x001fe20003fa6070 */
[----:B------:R-:W-:-:S12]  /*00d0*/  IMAD.MOV.U32 R4, RZ, RZ, R0 ;  /* 0x000000ffff047224 */ /* 0x000fd800078e0000 */
[----:B------:R-:W-:Y:S01]  /*00e0*/  @!P5 IMAD R26, R2, 0x400, R4 ;  /* 0x00000400021ad824 */ /* 0x000fe200078e0204 */
[----:B------:R-:W0:Y:S04]  /*00f0*/  @!P5 LDC.64 R8, c[0x0][0x3b0] ;  /* 0x0000ec00ff08db82 */ /* 0x000e280000000a00 */
[----:B-1----:R-:W-:-:S05]  /*0100*/  @!P5 IADD3 R10, P0, PT, R26, R10, RZ ;  /* 0x0000000a1a0ad210 */ /* 0x002fca0007f1e0ff */
[----:B------:R-:W-:-:S05]  /*0110*/  @!P5 IMAD.X R11, RZ, RZ, R11, P0 ;  /* 0x000000ffff0bd224 */ /* 0x000fca00000e060b */
[----:B------:R1:W4:Y:S01]  /*0120*/  @!P5 LDG.E.U8 R7, desc[UR4][R10.64] ;  /* 0x000000040a07d981 */ /* 0x000322000c1e1100 */
[----:B------:R-:W-:-:S05]  /*0130*/  @!P5 VIADD R0, R4, 0x80 ;  /* 0x000000800400d836 */ /* 0x000fca0000000000 */
[----:B------:R-:W-:-:S13]  /*0140*/  ISETP.GE.U32.AND P4, PT, R0, R3, PT ;  /* 0x000000030000720c */ /* 0x000fda0003f86070 */
[----:B------:R-:W-:Y:S01]  /*0150*/  @!P4 IMAD R25, R2, 0x400, R0 ;  /* 0x000004000219c824 */ /* 0x000fe200078e0200 */
[----:B------:R-:W3:Y:S04]  /*0160*/  @!P4 LDC.64 R20, c[0x0][0x3b0] ;  /* 0x0000ec00ff14cb82 */ /* 0x000ee80000000a00 */
[----:B--2---:R-:W-:-:S05]  /*0170*/  @!P4 IADD3 R12, P0, PT, R25, R12, RZ ;  /* 0x0000000c190cc210 */ /* 0x004fca0007f1e0ff */
[----:B------:R-:W-:-:S05]  /*0180*/  @!P4 IMAD.X R13, RZ, RZ, R13, P0 ;  /* 0x000000ffff0dc224 */ /* 0x000fca00000e060d */
[----:B------:R2:W4:Y:S01]  /*0190*/  @!P4 LDG.E.U8 R6, desc[UR4][R12.64] ;  /* 0x000000040c06c981 */ /* 0x000522000c1e1100 */
[----:B------:R-:W-:Y:S01]  /*01a0*/  @!P4 VIADD R0, R0, 0x80 ;  /* 0x000000800000c836 */ /* 0x000fe20000000000 */
[----:B-1----:R-:W-:Y:S01]  /*01b0*/  CS2R R10, SRZ ;  /* 0x00000000000a7805 */ /* 0x002fe2000001ff00 */
[----:B0-----:R-:W-:-:S03]  /*01c0*/  @!P5 IMAD.WIDE.U32 R8, R26, 0x8, R8 ;  /* 0x000000081a08d825 */ /* 0x001fc600078e0008 */
[----:B------:R-:W-:Y:S02]  /*01d0*/  ISETP.GE.U32.AND P1, PT, R0, R3, PT ;  /* 0x000000030000720c */ /* 0x000fe40003f26070 */
[----:B------:R-:W-:Y:S01]  /*01e0*/  CS2R R14, SRZ ;  /* 0x00000000000e7805 */ /* 0x000fe2000001ff00 */
[----:B------:R0:W4:Y:S01]  /*01f0*/  @!P5 LDG.E.64 R10, desc[UR4][R8.64] ;  /* 0x00000004080ad981 */ /* 0x000122000c1e1b00 */
[----:B--2---:R-:W-:Y:S01]  /*0200*/  CS2R R12, SRZ ;  /* 0x00000000000c7805 */ /* 0x004fe2000001ff00 */
[----:B---3--:R-:W-:-:S05]  /*0210*/  @!P4 IMAD.WIDE.U32 R20, R25, 0x8, R20 ;  /* 0x000000081914c825 */ /* 0x008fca00078e0014 */
[----:B------:R1:W2:Y:S01]  /*0220*/  @!P4 LDG.E.64 R12, desc[UR4][R20.64] ;  /* 0x00000004140cc981 */ /* 0x0002a2000c1e1b00 */
[----:B0-----:R-:W0:Y:S02]  /*0230*/  LDC.64 R8, c[0x0][0x3a0] ;  /* 0x0000e800ff087b82 */ /* 0x001e240000000a00 */
[----:B------:R-:W-:Y:S02]  /*0240*/  @!P1 IMAD R24, R2, 0x400, R0 ;  /* 0x0000040002189824 */ /* 0x000fe400078e0200 */
[----:B------:R-:W-:-:S04]  /*0250*/  @!P1 VIADD R0, R0, 0x80 ;  /* 0x0000008000009836 */ /* 0x000fc80000000000 */
[----:B------:R-:W3:Y:S01]  /*0260*/  @!P1 LDC.64 R18, c[0x0][0x3b0] ;  /* 0x0000ec00ff129b82 */ /* 0x000ee20000000a00 */
[----:B------:R-:W-:Y:S02]  /*0270*/  ISETP.GE.U32.AND P2, PT, R0, R3, PT ;  /* 0x000000030000720c */ /* 0x000fe40003f46070 */
[----:B------:R-:W-:Y:S02]  /*0280*/  @!P5 IADD3 R26, P0, PT, R26, R16, RZ ;  /* 0x000000101a1ad210 */ /* 0x000fe40007f1e0ff */
[----:B----4-:R-:W-:-:S09]  /*0290*/  @!P4 IADD3 R22, P3, PT, R25, R22, RZ ;  /* 0x000000161916c210 */ /* 0x010fd20007f7e0ff */
[----:B-1----:R-:W1:Y:S01]  /*02a0*/  @!P2 LDC.64 R20, c[0x0][0x3b0] ;  /* 0x0000ec00ff14ab82 */ /* 0x002e620000000a00 */
[----:B---3--:R-:W-:-:S05]  /*02b0*/  @!P1 IMAD.WIDE.U32 R18, R24, 0x8, R18 ;  /* 0x0000000818129825 */ /* 0x008fca00078e0012 */
[----:B------:R3:W4:Y:S02]  /*02c0*/  @!P1 LDG.E.64 R14, desc[UR4][R18.64] ;  /* 0x00000004120e9981 */ /* 0x000724000c1e1b00 */
[----:B---3--:R-:W3:Y:S01]  /*02d0*/  LDC.64 R18, c[0x0][0x3a8] ;  /* 0x0000ea00ff127b82 */ /* 0x008ee20000000a00 */
[----:B------:R-:W-:Y:S02]  /*02e0*/  @!P5 IMAD.X R27, RZ, RZ, R17, P0 ;  /* 0x000000ffff1bd224 */ /* 0x000fe400000e0611 */
[----:B------:R-:W-:-:S05]  /*02f0*/  @!P4 IMAD.X R23, RZ, RZ, R23, P3 ;  /* 0x000000ffff17c224 */ /* 0x000fca00018e0617 */
[----:B------:R-:W1:Y:S01]  /*0300*/  LDC.64 R16, c[0x0][0x3a0] ;  /* 0x0000e800ff107b82 */ /* 0x000e620000000a00 */
[----:B0-----:R-:W-:Y:S02]  /*0310*/  @!P1 IADD3 R28, P0, PT, R24, R8, RZ ;  /* 0x00000008181c9210 */ /* 0x001fe40007f1e0ff */
[----:B------:R0:W2:Y:S03]  /*0320*/  @!P4 LDG.E.U8 R8, desc[UR4][R22.64] ;  /* 0x000000041608c981 */ /* 0x0000a6000c1e1100 */
[----:B------:R-:W-:-:S05]  /*0330*/  @!P1 IMAD.X R29, RZ, RZ, R9, P0 ;  /* 0x000000ffff1d9224 */ /* 0x000fca00000e0609 */
[----:B------:R-:W4:Y:S01]  /*0340*/  @!P1 LDG.E.U8 R9, desc[UR4][R28.64] ;  /* 0x000000041c099981 */ /* 0x000f22000c1e1100 */
[----:B0-----:R-:W-:Y:S01]  /*0350*/  @!P2 IMAD R22, R2, 0x400, R0 ;  /* 0x000004000216a824 */ /* 0x001fe200078e0200 */
[----:B---3--:R-:W-:-:S03]  /*0360*/  @!P1 IADD3 R18, P0, PT, R24, R18, RZ ;  /* 0x0000001218129210 */ /* 0x008fc60007f1e0ff */
[----:B-1----:R-:W-:-:S04]  /*0370*/  @!P2 IMAD.WIDE.U32 R20, R22, 0x8, R20 ;  /* 0x000000081614a825 */ /* 0x002fc800078e0014 */
[----:B------:R-:W-:Y:S02]  /*0380*/  @!P1 IMAD.X R19, RZ, RZ, R19, P0 ;  /* 0x000000ffff139224 */ /* 0x000fe400000e0613 */
[----:B------:R-:W-:Y:S01]  /*0390*/  @!P2 VIADD R0, R0, 0x80 ;  /* 0x000000800000a836 */ /* 0x000fe20000000000 */
[----:B------:R-:W-:Y:S02]  /*03a0*/  @!P2 IADD3 R16, P0, PT, R22, R16, RZ ;  /* 0x000000101610a210 */ /* 0x000fe40007f1e0ff */
[----:B------:R0:W3:Y:S03]  /*03b0*/  @!P1 LDG.E.U8 R23, desc[UR4][R18.64] ;  /* 0x0000000412179981 */ /* 0x0000e6000c1e1100 */
[----:B------:R-:W-:Y:S01]  /*03c0*/  @!P2 IMAD.X R17, RZ, RZ, R17, P0 ;  /* 0x000000ffff11a224 */ /* 0x000fe200000e0611 */
[----:B------:R-:W-:Y:S01]  /*03d0*/  ISETP.GE.U32.AND P0, PT, R0, R3, PT ;  /* 0x000000030000720c */ /* 0x000fe20003f06070 */
[----:B0-----:R-:W0:Y:S01]  /*03e0*/  LDC.64 R18, c[0x0][0x3a0] ;  /* 0x0000e800ff127b82 */ /* 0x001e220000000a00 */
[----:B------:R-:W-:-:S02]  /*03f0*/  P2R R24, PR, RZ, 0x2 ;  /* 0x00000002ff187803 */ /* 0x000fc40000000000 */
[----:B------:R-:W-:Y:S02]  /*0400*/  @!P5 ISETP.NE.AND P6, PT, R7, RZ, PT ;  /* 0x000000ff0700d20c */ /* 0x000fe40003fc5270 */
[----:B------:R1:W2:Y:S02]  /*0410*/  @!P5 LDG.E.U8 R7, desc[UR4][R26.64] ;  /* 0x000000041a07d981 */ /* 0x0002a4000c1e1100 */
[----:B-1----:R-:W-:-:S06]  /*0420*/  CS2R R26, SRZ ;  /* 0x00000000001a7805 */ /* 0x002fcc000001ff00 */
[----:B------:R1:W3:Y:S02]  /*0430*/  @!P2 LDG.E.64 R26, desc[UR4][R20.64] ;  /* 0x00000004141aa981 */ /* 0x0002e4000c1e1b00 */
[----:B-1----:R-:W1:Y:S01]  /*0440*/  LDC.64 R20, c[0x0][0x3a8] ;  /* 0x0000ea00ff147b82 */ /* 0x002e620000000a00 */
[----:B------:R-:W-:-:S04]  /*0450*/  P2R R25, PR, RZ, 0x40 ;  /* 0x00000040ff197803 */ /* 0x000fc80000000000 */
[----:B------:R-:W-:Y:S02]  /*0460*/  ISETP.NE.AND P1, PT, R25, RZ, PT ;  /* 0x000000ff1900720c */ /* 0x000fe40003f25270 */
[----:B------:R0:W3:Y:S02]  /*0470*/  @!P2 LDG.E.U8 R25, desc[UR4][R16.64] ;  /* 0x000000041019a981 */ /* 0x0000e4000c1e1100 */
[----:B0-----:R-:W0:Y:S01]  /*0480*/  LDC.64 R16, c[0x0][0x3a8] ;  /* 0x0000ea00ff107b82 */ /* 0x001e220000000a00 */
[----:B-1----:R-:W-:Y:S01]  /*0490*/  @!P2 IADD3 R28, P3, PT, R22, R20, RZ ;  /* 0x00000014161ca210 */ /* 0x002fe20007f7e0ff */
[----:B------:R-:W-:-:S04]  /*04a0*/  @!P0 IMAD R20, R2, 0x400, R0 ;  /* 0x0000040002148824 */ /* 0x000fc800078e0200 */
[----:B------:R-:W-:Y:S01]  /*04b0*/  @!P2 IMAD.X R29, RZ, RZ, R21, P3 ;  /* 0x000000ffff1da224 */ /* 0x000fe200018e0615 */
[----:B------:R-:W-:Y:S01]  /*04c0*/  @!P0 IADD3 R18, P3, PT, R20, R18, RZ ;  /* 0x0000001214128210 */ /* 0x000fe20007f7e0ff */
[----:B------:R-:W-:-:S03]  /*04d0*/  @!P0 VIADD R0, R0, 0x80 ;  /* 0x0000008000008836 */ /* 0x000fc60000000000 */
[----:B------:R-:W3:Y:S01]  /*04e0*/  @!P2 LDG.E.U8 R22, desc[UR4][R28.64] ;  /* 0x000000041c16a981 */ /* 0x000ee2000c1e1100 */
[----:B------:R-:W-:-:S05]  /*04f0*/  @!P0 IMAD.X R19, RZ, RZ, R19, P3 ;  /* 0x000000ffff138224 */ /* 0x000fca00018e0613 */
[----:B------:R1:W3:Y:S01]  /*0500*/  @!P0 LDG.E.U8 R21, desc[UR4][R18.64] ;  /* 0x0000000412158981 */ /* 0x0002e2000c1e1100 */
[----:B0-----:R-:W-:Y:S01]  /*0510*/  @!P0 IADD3 R16, P3, PT, R20, R16, RZ ;  /* 0x0000001014108210 */ /* 0x001fe20007f7e0ff */
[----:B-1----:R-:W0:Y:S04]  /*0520*/  LDC.64 R18, c[0x0][0x3a0] ;  /* 0x0000e800ff127b82 */ /* 0x002e280000000a00 */
[----:B------:R-:W-:Y:S01]  /*0530*/  @!P0 IMAD.X R17, RZ, RZ, R17, P3 ;  /* 0x000000ffff118224 */ /* 0x000fe200018e0611 */
[----:B------:R-:W-:-:S04]  /*0540*/  ISETP.GE.U32.AND P3, PT, R0, R3, PT ;  /* 0x000000030000720c */ /* 0x000fc80003f66070 */
[----:B------:R1:W3:Y:S09]  /*0550*/  @!P0 LDG.E.U8 R16, desc[UR4][R16.64] ;  /* 0x0000000410108981 */ /* 0x0002f2000c1e1100 */
[----:B-1----:R-:W-:-:S05]  /*0560*/  @!P3 IMAD R17, R2, 0x400, R0 ;  /* 0x000004000211b824 */ /* 0x002fca00078e0200 */
[----:B0-----:R-:W-:-:S05]  /*0570*/  @!P3 IADD3 R18, P6, PT, R17, R18, RZ ;  /* 0x000000121112b210 */ /* 0x001fca0007fde0ff */
[----:B------:R-:W-:Y:S01]  /*0580*/  @!P3 IMAD.X R19, RZ, RZ, R19, P6 ;  /* 0x000000ffff13b224 */ /* 0x000fe200030e0613 */
[----:B------:R-:W-:-:S04]  /*0590*/  @!P4 ISETP.NE.AND P6, PT, R6, RZ, PT ;  /* 0x000000ff0600c20c */ /* 0x000fc80003fc5270 */
[----:B------:R0:W3:Y:S01]  /*05a0*/  @!P3 LDG.E.U8 R6, desc[UR4][R18.64] ;  /* 0x000000041206b981 */ /* 0x0000e2000c1e1100 */
[----:B------:R-:W-:-:S04]  /*05b0*/  @!P5 SEL R28, RZ, 0x1, !P1 ;  /* 0x00000001ff1cd807 */ /* 0x000fc80004800000 */
[----:B------:R-:W-:Y:S02]  /*05c0*/  @!P5 PRMT R5, R28, 0x7610, R5 ;  /* 0x000076101c05d816 */ /* 0x000fe40000000005 */
[----:B------:R-:W1:Y:S01]  /*05d0*/  @!P0 LDC.64 R28, c[0x0][0x3b0] ;  /* 0x0000ec00ff1c8b82 */ /* 0x000e620000000a00 */
[----:B------:R-:W-:Y:S02]  /*05e0*/  ISETP.NE.AND P1, PT, R24, RZ, PT ;  /* 0x000000ff1800720c */ /* 0x000fe40003f25270 */
[----:B------:R-:W-:Y:S02]  /*05f0*/  @!P4 SEL R24, RZ, 0x1, !P6 ;  /* 0x00000001ff18c807 */ /* 0x000fe40007000000 */
[----:B0-----:R-:W-:-:S09]  /*0600*/  PRMT R19, RZ, 0x7610, R19 ;  /* 0x00007610ff137816 */ /* 0x001fd20000000013 */
[----:B----4-:R-:W-:Y:S01]  /*0610*/  @!P1 ISETP.NE.AND P6, PT, R9, RZ, PT ;  /* 0x000000ff0900920c */ /* 0x010fe20003fc5270 */
[----:B-1----:R-:W-:Y:S01]  /*0620*/  @!P0 IMAD.WIDE.U32 R28, R20, 0x8, R28 ;  /* 0x00000008141c8825 */ /* 0x002fe200078e001c */
[----:B------:R-:W-:-:S03]  /*0630*/  PRMT R20, RZ, 0x7610, R20 ;  /* 0x00007610ff147816 */ /* 0x000fc60000000014 */
[----:B------:R-:W-:Y:S01]  /*0640*/  @!P3 VIADD R0, R0, 0x80 ;  /* 0x000000800000b836 */ /* 0x000fe20000000000 */
[----:B--2---:R-:W-:Y:S02]  /*0650*/  ISETP.EQ.OR P5, PT, R7, RZ, P5 ;  /* 0x000000ff0700720c */ /* 0x004fe40002fa2670 */
[----:B------:R-:W-:-:S04]  /*0660*/  PRMT R7, RZ, 0x7610, R7 ;  /* 0x00007610ff077816 */ /* 0x000fc80000000007 */
[----:B------:R-:W-:Y:S02]  /*0670*/  @!P4 PRMT R7, R24, 0x7610, R7 ;  /* 0x000076101807c816 */ /* 0x000fe40000000007 */
[----:B------:R-:W-:Y:S02]  /*0680*/  ISETP.EQ.OR P4, PT, R8, RZ, P4 ;  /* 0x000000ff0800720c */ /* 0x000fe40002782670 */
[----:B------:R-:W-:Y:S02]  /*0690*/  @!P1 SEL R8, RZ, 0x1, !P6 ;  /* 0x00000001ff089807 */ /* 0x000fe40007000000 */
[----:B------:R-:W-:Y:S02]  /*06a0*/  P2R R18, PR, RZ, 0x10 ;  /* 0x00000010ff127803 */ /* 0x000fe40000000000 */
[----:B------:R-:W-:Y:S02]  /*06b0*/  @!P1 PRMT R19, R8, 0x7610, R19 ;  /* 0x0000761008139816 */ /* 0x000fe40000000013 */
[----:B------:R-:W0:Y:S01]  /*06c0*/  LDC.64 R8, c[0x0][0x3a8] ;  /* 0x0000ea00ff087b82 */ /* 0x000e220000000a00 */
[----:B---3--:R-:W-:-:S02]  /*06d0*/  @!P2 ISETP.NE.AND P4, PT, R25, RZ, PT ;  /* 0x000000ff1900a20c */ /* 0x008fc40003f85270 */
[----:B------:R-:W-:-:S06]  /*06e0*/  CS2R R24, SRZ ;  /* 0x0000000000187805 */ /* 0x000fcc000001ff00 */
[----:B------:R1:W2:Y:S02]  /*06f0*/  @!P0 LDG.E.64 R24, desc[UR4][R28.64] ;  /* 0x000000041c188981 */ /* 0x0002a4000c1e1b00 */
[----:B-1----:R-:W1:Y:S01]  /*0700*/  @!P3 LDC.64 R28, c[0x0][0x3b0] ;  /* 0x0000ec00ff1cbb82 */ /* 0x002e620000000a00 */
[----:B------:R-:W-:Y:S02]  /*0710*/  ISETP.EQ.OR P1, PT, R23, RZ, P1 ;  /* 0x000000ff1700720c */ /* 0x000fe40000f22670 */
[----:B------:R-:W-:-:S04]  /*0720*/  @!P2 SEL R23, RZ, 0x1, !P4 ;  /* 0x00000001ff17a807 */ /* 0x000fc80006000000 */
[----:B------:R-:W-:Y:S02]  /*0730*/  @!P2 PRMT R20, R23, 0x7610, R20 ;  /* 0x000076101714a816 */ /* 0x000fe40000000014 */
[----:B------:R-:W-:-:S04]  /*0740*/  @!P0 ISETP.NE.AND P4, PT, R21, RZ, PT ;  /* 0x000000ff1500820c */ /* 0x000fc80003f85270 */
[----:B------:R-:W-:Y:S02]  /*0750*/  @!P0 SEL R21, RZ, 0x1, !P4 ;  /* 0x00000001ff158807 */ /* 0x000fe40006000000 */
[C---:B0-----:R-:W-:Y:S02]  /*0760*/  @!P3 IADD3 R8, P4, PT, R17.reuse, R8, RZ ;  /* 0x000000081108b210 */ /* 0x041fe40007f9e0ff */
[----:B------:R-:W-:Y:S02]  /*0770*/  ISETP.EQ.OR P2, PT, R22, RZ, P2 ;  /* 0x000000ff1600720c */ /* 0x000fe40001742670 */
[----:B------:R-:W-:Y:S01]  /*0780*/  CS2R R22, SRZ ;  /* 0x0000000000167805 */ /* 0x000fe2000001ff00 */
[----:B-1----:R-:W-:-:S04]  /*0790*/  @!P3 IMAD.WIDE.U32 R28, R17, 0x8, R28 ;  /* 0x00000008111cb825 */ /* 0x002fc800078e001c */
[----:B------:R-:W-:Y:S01]  /*07a0*/  @!P3 IMAD.X R9, RZ, RZ, R9, P4 ;  /* 0x000000ffff09b224 */ /* 0x000fe200020e0609 */
[----:B------:R-:W3:Y:S04]  /*07b0*/  @!P3 LDG.E.64 R22, desc[UR4][R28.64] ;  /* 0x000000041c16b981 */ /* 0x000ee8000c1e1b00 */
[----:B------:R0:W4:Y:S02]  /*07c0*/  @!P3 LDG.E.U8 R28, desc[UR4][R8.64] ;  /* 0x00000004081cb981 */ /* 0x000124000c1e1100 */
[----:B0-----:R-:W0:Y:S01]  /*07d0*/  LDC.64 R8, c[0x0][0x3a0] ;  /* 0x0000e800ff087b82 */ /* 0x001e220000000a00 */
[----:B------:R-:W-:-:S04]  /*07e0*/  @!P3 ISETP.NE.AND P4, PT, R6, RZ, PT ;  /* 0x000000ff0600b20c */ /* 0x000fc80003f85270 */
[----:B------:R-:W-:Y:S02]  /*07f0*/  @!P3 SEL R17, RZ, 0x1, !P4 ;  /* 0x00000001ff11b807 */ /* 0x000fe40006000000 */
[----:B------:R-:W-:Y:S02]  /*0800*/  ISETP.GE.U32.AND P4, PT, R0, R3, PT ;  /* 0x000000030000720c */ /* 0x000fe40003f86070 */
[----:B------:R-:W-:-:S04]  /*0810*/  PRMT R6, RZ, 0x7610, R6 ;  /* 0x00007610ff067816 */ /* 0x000fc80000000006 */
[----:B------:R-:W-:Y:S02]  /*0820*/  @!P0 PRMT R6, R21, 0x7610, R6 ;  /* 0x0000761015068816 */ /* 0x000fe40000000006 */
[----:B------:R-:W-:Y:S02]  /*0830*/  ISETP.EQ.OR P0, PT, R16, RZ, P0 ;  /* 0x000000ff1000720c */ /* 0x000fe40000702670 */
[----:B------:R-:W-:-:S03]  /*0840*/  PRMT R16, RZ, 0x7610, R16 ;  /* 0x00007610ff107816 */ /* 0x000fc60000000010 */
[----:B------:R-:W1:Y:S01]  /*0850*/  @!P4 LDC.64 R30, c[0x0][0x3b0] ;  /* 0x0000ec00ff1ecb82 */ /* 0x000e620000000a00 */
[----:B------:R-:W-:Y:S01]  /*0860*/  @!P3 PRMT R16, R17, 0x7610, R16 ;  /* 0x000076101110b816 */ /* 0x000fe20000000010 */
[----:B------:R-:W-:-:S05]  /*0870*/  @!P4 IMAD R17, R2, 0x400, R0 ;  /* 0x000004000211c824 */ /* 0x000fca00078e0200 */
[----:B0-----:R-:W-:-:S05]  /*0880*/  @!P4 IADD3 R8, P6, PT, R17, R8, RZ ;  /* 0x000000081108c210 */ /* 0x001fca0007fde0ff */
[----:B------:R-:W-:-:S05]  /*0890*/  @!P4 IMAD.X R9, RZ, RZ, R9, P6 ;  /* 0x000000ffff09c224 */ /* 0x000fca00030e0609 */
[----:B------:R0:W2:Y:S02]  /*08a0*/  @!P4 LDG.E.U8 R21, desc[UR4][R8.64] ;  /* 0x000000040815c981 */ /* 0x0000a4000c1e1100 */
[----:B0-----:R-:W0:Y:S01]  /*08b0*/  LDC.64 R8, c[0x0][0x3a8] ;  /* 0x0000ea00ff087b82 */ /* 0x001e220000000a00 */
[C---:B-1----:R-:W-:Y:S01]  /*08c0*/  @!P4 IMAD.WIDE.U32 R30, R17.reuse, 0x8, R30 ;  /* 0x00000008111ec825 */ /* 0x042fe200078e001e */
[----:B----4-:R-:W-:Y:S02]  /*08d0*/  ISETP.EQ.OR P3, PT, R28, RZ, P3 ;  /* 0x000000ff1c00720c */ /* 0x010fe40001f62670 */
[----:B0-----:R-:W-:-:S05]  /*08e0*/  @!P4 IADD3 R28, P6, PT, R17, R8, RZ ;  /* 0x00000008111cc210 */ /* 0x001fca0007fde0ff */
[----:B------:R-:W-:Y:S01]  /*08f0*/  @!P4 IMAD.X R29, RZ, RZ, R9, P6 ;  /* 0x000000ffff1dc224 */ /* 0x000fe200030e0609 */
[----:B--2---:R-:W-:-:S04]  /*0900*/  @!P4 ISETP.NE.AND P6, PT, R21, RZ, PT ;  /* 0x000000ff1500c20c */ /* 0x004fc80003fc5270 */
[----:B------:R-:W2:Y:S01]  /*0910*/  @!P4 LDG.E.U8 R21, desc[UR4][R28.64] ;  /* 0x000000041c15c981 */ /* 0x000ea2000c1e1100 */
[----:B------:R-:W-:Y:S02]  /*0920*/  PRMT R17, RZ, 0x7610, R17 ;  /* 0x00007610ff117816 */ /* 0x000fe40000000011 */
[----:B------:R-:W-:-:S04]  /*0930*/  @!P4 SEL R8, RZ, 0x1, !P6 ;  /* 0x00000001ff08c807 */ /* 0x000fc80007000000 */
[----:B------:R-:W-:Y:S02]  /*0940*/  @!P4 PRMT R17, R8, 0x7610, R17 ;  /* 0x000076100811c816 */ /* 0x000fe40000000011 */
[----:B------:R-:W0:Y:S02]  /*0950*/  @!P5 LDC.64 R8, c[0x0][0x388] ;  /* 0x0000e200ff08db82 */ /* 0x000e240000000a00 */
[----:B0-----:R-:W-:-:S05]  /*0960*/  @!P5 IADD3 R8, P6, PT, R10, R8, RZ ;  /* 0x000000080a08d210 */ /* 0x001fca0007fde0ff */
[----:B------:R-:W-:Y:S01]  /*0970*/  @!P5 IMAD.X R9, R11, 0x1, R9, P6 ;  /* 0x000000010b09d824 */ /* 0x000fe200030e0609 */
[----:B------:R-:W-:Y:S01]  /*0980*/  ISETP.NE.AND P6, PT, R18, RZ, PT ;  /* 0x000000ff1200720c */ /* 0x000fe20003fc5270 */
[----:B------:R-:W-:-:S03]  /*0990*/  VIADD R18, R4, 0x80 ;  /* 0x0000008004127836 */ /* 0x000fc60000000000 */
[----:B------:R0:W5:Y:S02]  /*09a0*/  @!P5 LDG.E.U8 R5, desc[UR4][R8.64] ;  /* 0x000000040805d981 */ /* 0x000164000c1e1100 */
[----:B------:R-:W-:-:S13]  /*09b0*/  ISETP.GE.U32.OR P6, PT, R18, R3, P6 ;  /* 0x000000031200720c */ /* 0x000fda00037c6470 */
[----:B0-----:R-:W0:Y:S02]  /*09c0*/  @!P6 LDC.64 R8, c[0x0][0x388] ;  /* 0x0000e200ff08eb82 */ /* 0x001e240000000a00 */
[----:B0-----:R-:W-:Y:S01]  /*09d0*/  @!P6 IADD3 R10, P5, PT, R12, R8, RZ ;  /* 0x000000080c0ae210 */ /* 0x001fe20007fbe0ff */
[----:B------:R-:W-:-:S05]  /*09e0*/  VIADD R12, R4, 0x100 ;  /* 0x00000100040c7836 */ /* 0x000fca0000000000 */
[----:B------:R-:W-:Y:S01]  /*09f0*/  ISETP.GE.U32.OR P1, PT, R12, R3, P1 ;  /* 0x000000030c00720c */ /* 0x000fe20000f26470 */
[----:B------:R-:W-:Y:S01]  /*0a00*/  @!P6 IMAD.X R11, R13, 0x1, R9, P5 ;  /* 0x000000010d0be824 */ /* 0x000fe200028e0609 */
[----:B------:R-:W-:Y:S01]  /*0a10*/  CS2R R28, SRZ ;  /* 0x00000000001c7805 */ /* 0x000fe2000001ff00 */
[----:B------:R-:W-:-:S03]  /*0a20*/  @!P4 VIADD R0, R0, 0x80 ;  /* 0x000000800000c836 */ /* 0x000fc60000000000 */
[----:B------:R0:W5:Y:S04]  /*0a30*/  @!P6 LDG.E.U8 R7, desc[UR4][R10.64] ;  /* 0x000000040a07e981 */ /* 0x000168000c1e1100 */
[----:B------:R-:W4:Y:S03]  /*0a40*/  @!P4 LDG.E.64 R28, desc[UR4][R30.64] ;  /* 0x000000041e1cc981 */ /* 0x000f26000c1e1b00 */
[----:B------:R-:W1:Y:S08]  /*0a50*/  @!P1 LDC.64 R8, c[0x0][0x388] ;  /* 0x0000e200ff089b82 */ /* 0x000e700000000a00 */
[----:B0-----:R-:W0:Y:S01]  /*0a60*/  LDC.64 R10, c[0x0][0x3a8] ;  /* 0x0000ea00ff0a7b82 */ /* 0x001e220000000a00 */
[----:B------:R-:W-:-:S05]  /*0a70*/  VIADD R12, R4, 0x180 ;  /* 0x00000180040c7836 */ /* 0x000fca0000000000 */
[----:B------:R-:W-:Y:S02]  /*0a80*/  ISETP.GE.U32.OR P2, PT, R12, R3, P2 ;  /* 0x000000030c00720c */ /* 0x000fe40001746470 */
[----:B-1----:R-:W-:-:S05]  /*0a90*/  @!P1 IADD3 R12, P6, PT, R14, R8, RZ ;  /* 0x000000080e0c9210 */ /* 0x002fca0007fde0ff */
[----:B------:R-:W-:-:S06]  /*0aa0*/  @!P1 IMAD.X R13, R15, 0x1, R9, P6 ;  /* 0x000000010f0d9824 */ /* 0x000fcc00030e0609 */
[----:B------:R-:W1:Y:S01]  /*0ab0*/  @!P2 LDC.64 R8, c[0x0][0x388] ;  /* 0x0000e200ff08ab82 */ /* 0x000e620000000a00 */
[----:B------:R3:W5:Y:S01]  /*0ac0*/  @!P1 LDG.E.U8 R19, desc[UR4][R12.64] ;  /* 0x000000040c139981 */ /* 0x000762000c1e1100 */
[----:B-1----:R-:W-:-:S05]  /*0ad0*/  @!P2 IADD3 R8, P1, PT, R26, R8, RZ ;  /* 0x000000081a08a210 */ /* 0x002fca0007f3e0ff */
[----:B------:R-:W-:Y:S01]  /*0ae0*/  @!P2 IMAD.X R9, R27, 0x1, R9, P1 ;  /* 0x000000011b09a824 */ /* 0x000fe200008e0609 */
[----:B------:R-:W-:-:S04]  /*0af0*/  CS2R R26, SRZ ;  /* 0x00000000001a7805 */ /* 0x000fc8000001ff00 */
[----:B------:R-:W5:Y:S01]  /*0b00*/  @!P2 LDG.E.U8 R20, desc[UR4][R8.64] ;  /* 0x000000040814a981 */ /* 0x000f62000c1e1100 */
[----:B--2---:R-:W-:Y:S02]  /*0b10*/  ISETP.EQ.OR P5, PT, R21, RZ, P4 ;  /* 0x000000ff1500720c */ /* 0x004fe400027a2670 */
[----:B------:R-:W-:-:S13]  /*0b20*/  ISETP.GE.U32.AND P4, PT, R0, R3, PT ;  /* 0x000000030000720c */ /* 0x000fda0003f86070 */
[----:B------:R-:W-:Y:S01]  /*0b30*/  @!P4 IMAD R14, R2, 0x400, R0 ;  /* 0x00000400020ec824 */ /* 0x000fe200078e0200 */
[----:B---3--:R-:W1:Y:S04]  /*0b40*/  @!P4 LDC.64 R12, c[0x0][0x3b0] ;  /* 0x0000ec00ff0ccb82 */ /* 0x008e680000000a00 */
[----:B0-----:R-:W-:-:S05]  /*0b50*/  @!P4 IADD3 R10, P6, PT, R14, R10, RZ ;  /* 0x0000000a0e0ac210 */ /* 0x001fca0007fde0ff */
[----:B------:R-:W-:-:S05]  /*0b60*/  @!P4 IMAD.X R11, RZ, RZ, R11, P6 ;  /* 0x000000ffff0bc224 */ /* 0x000fca00030e060b */
[----:B------:R0:W2:Y:S02]  /*0b70*/  @!P4 LDG.E.U8 R0, desc[UR4][R10.64] ;  /* 0x000000040a00c981 */ /* 0x0000a4000c1e1100 */
[----:B0-----:R-:W0:Y:S01]  /*0b80*/  LDC.64 R10, c[0x0][0x3a0] ;  /* 0x0000e800ff0a7b82 */ /* 0x001e220000000a00 */
[----:B-1----:R-:W-:-:S05]  /*0b90*/  @!P4 IMAD.WIDE.U32 R12, R14, 0x8, R12 ;  /* 0x000000080e0cc825 */ /* 0x002fca00078e000c */
[----:B------:R-:W3:Y:S01]  /*0ba0*/  @!P4 LDG.E.64 R26, desc[UR4][R12.64] ;  /* 0x000000040c1ac981 */ /* 0x000ee2000c1e1b00 */
[----:B0-----:R-:W-:-:S05]  /*0bb0*/  @!P4 IADD3 R10, P1, PT, R14, R10, RZ ;  /* 0x0000000a0e0ac210 */ /* 0x001fca0007f3e0ff */
[----:B------:R-:W-:-:S05]  /*0bc0*/  @!P4 IMAD.X R11, RZ, RZ, R11, P1 ;  /* 0x000000ffff0bc224 */ /* 0x000fca00008e060b */
[----:B------:R0:W4:Y:S01]  /*0bd0*/  @!P4 LDG.E.U8 R15, desc[UR4][R10.64] ;  /* 0x000000040a0fc981 */ /* 0x000122000c1e1100 */
[----:B------:R-:W-:-:S05]  /*0be0*/  VIADD R14, R4, 0x200 ;  /* 0x00000200040e7836 */ /* 0x000fca0000000000 */
[----:B------:R-:W-:Y:S01]  /*0bf0*/  ISETP.GE.U32.OR P0, PT, R14, R3, P0 ;  /* 0x000000030e00720c */ /* 0x000fe20000706470 */
[----:B------:R-:W-:-:S12]  /*0c00*/  VIADD R14, R4, 0x280 ;  /* 0x00000280040e7836 */ /* 0x000fd80000000000 */
[----:B------:R-:W1:Y:S01]  /*0c10*/  @!P0 LDC.64 R8, c[0x0][0x388] ;  /* 0x0000e200ff088b82 */ /* 0x000e620000000a00 */
[----:B------:R-:W-:Y:S01]  /*0c20*/  ISETP.GE.U32.OR P3, PT, R14, R3, P3 ;  /* 0x000000030e00720c */ /* 0x000fe20001f66470 */
[----:B0-----:R-:W-:Y:S01]  /*0c30*/  VIADD R10, R4, 0x380 ;  /* 0x00000380040a7836 */ /* 0x001fe20000000000 */
[----:B--2---:R-:W-:Y:S01]  /*0c40*/  ISETP.EQ.OR P1, PT, R0, RZ, P4 ;  /* 0x000000ff0000720c */ /* 0x004fe20002722670 */
[----:B------:R-:W-:-:S03]  /*0c50*/  VIADD R0, R4, 0x300 ;  /* 0x0000030004007836 */ /* 0x000fc60000000000 */
[-C--:B------:R-:W-:Y:S02]  /*0c60*/  ISETP.GE.U32.OR P1, PT, R10, R3.reuse, P1 ;  /* 0x000000030a00720c */ /* 0x080fe40000f26470 */
[----:B------:R-:W-:Y:S02]  /*0c70*/  ISETP.GE.U32.OR P5, PT, R0, R3, P5 ;  /* 0x000000030000720c */ /* 0x000fe40002fa6470 */
[----:B-1----:R-:W-:-:S05]  /*0c80*/  @!P0 IADD3 R10, P2, PT, R24, R8, RZ ;  /* 0x00000008180a8210 */ /* 0x002fca0007f5e0ff */
[----:B------:R-:W-:Y:S02]  /*0c90*/  @!P0 IMAD.X R11, R25, 0x1, R9, P2 ;  /* 0x00000001190b8824 */ /* 0x000fe400010e0609 */
[----:B------:R-:W0:Y:S03]  /*0ca0*/  @!P3 LDC.64 R8, c[0x0][0x388] ;  /* 0x0000e200ff08bb82 */ /* 0x000e260000000a00 */
[----:B------:R1:W5:Y:S05]  /*0cb0*/  @!P0 LDG.E.U8 R6, desc[UR4][R10.64] ;  /* 0x000000040a068981 */ /* 0x00036a000c1e1100 */
[----:B------:R-:W3:Y:S08]  /*0cc0*/  @!P1 LDC.64 R12, c[0x0][0x388] ;  /* 0x0000e200ff0c9b82 */ /* 0x000ef00000000a00 */
[----:B-1----:R-:W1:Y:S01]  /*0cd0*/  @!P5 LDC.64 R10, c[0x0][0x388] ;  /* 0x0000e200ff0adb82 */ /* 0x002e620000000a00 */
[----:B------:R-:W-:-:S02]  /*0ce0*/  PRMT R0, RZ, 0x7610, R0 ;  /* 0x00007610ff007816 */ /* 0x000fc40000000000 */
[----:B0-----:R-:W-:Y:S02]  /*0cf0*/  @!P3 IADD3 R8, P2, PT, R22, R8, RZ ;  /* 0x000000081608b210 */ /* 0x001fe40007f5e0ff */
[----:B----4-:R-:W-:-:S03]  /*0d00*/  @!P4 ISETP.NE.AND P0, PT, R15, RZ, PT ;  /* 0x000000ff0f00c20c */ /* 0x010fc60003f05270 */
[----:B------:R-:W-:Y:S01]  /*0d10*/  @!P3 IMAD.X R9, R23, 0x1, R9, P2 ;  /* 0x000000011709b824 */ /* 0x000fe200010e0609 */
[----:B------:R-:W-:Y:S02]  /*0d20*/  @!P4 SEL R14, RZ, 0x1, !P0 ;  /* 0x00000001ff0ec807 */ /* 0x000fe40004000000 */
[----:B---3--:R-:W-:Y:S02]  /*0d30*/  @!P1 IADD3 R12, P0, PT, R26, R12, RZ ;  /* 0x0000000c1a0c9210 */ /* 0x008fe40007f1e0ff */
[----:B------:R0:W5:Y:S01]  /*0d40*/  @!P3 LDG.E.U8 R16, desc[UR4][R8.64] ;  /* 0x000000040810b981 */ /* 0x000162000c1e1100 */
[----:B-1----:R-:W-:Y:S02]  /*0d50*/  @!P5 IADD3 R10, P2, PT, R28, R10, RZ ;  /* 0x0000000a1c0ad210 */ /* 0x002fe40007f5e0ff */
[----:B------:R-:W-:Y:S01]  /*0d60*/  @!P1 IMAD.X R13, R27, 0x1, R13, P0 ;  /* 0x000000011b0d9824 */ /* 0x000fe200000e060d */
[----:B------:R-:W-:Y:S02]  /*0d70*/  @!P4 PRMT R0, R14, 0x7610, R0 ;  /* 0x000076100e00c816 */ /* 0x000fe40000000000 */
[----:B------:R-:W-:-:S04]  /*0d80*/  @!P5 IMAD.X R11, R29, 0x1, R11, P2 ;  /* 0x000000011d0bd824 */ /* 0x000fc800010e060b */
[----:B------:R0:W5:Y:S04]  /*0d90*/  @!P1 LDG.E.U8 R0, desc[UR4][R12.64] ;  /* 0x000000040c009981 */ /* 0x000168000c1e1100 */
[----:B------:R0:W5:Y:S01]  /*0da0*/  @!P5 LDG.E.U8 R17, desc[UR4][R10.64] ;  /* 0x000000040a11d981 */ /* 0x000162000c1e1100 */
[----:B------:R-:W-:Y:S01]  /*0db0*/  ISETP.GE.U32.AND P0, PT, R4, R3, PT ;  /* 0x000000030400720c */ /* 0x000fe20003f06070 */
        /* <DEDUP_REMOVED lines=8> */
[----:B------:R-:W-:-:S04]  /*0e40*/  ISETP.GE.U32.AND P0, PT, R4, R3, PT ;  /* 0x000000030400720c */ /* 0x000fc80003f06070 */
[----:B-----5:R0:W-:Y:S09]  /*0e50*/  STG.E.U8 desc[UR4][R8.64], R5 ;  /* 0x0000000508007986 */ /* 0x0201f2000c101104 */
[----:B------:R-:W-:Y:S05]  /*0e60*/  @P0 BRA `(.L_x_3219) ;  /* 0x0000000000380947 */ /* 0x000fea0003800000 */
[----:B------:R-:W1:Y:S01]  /*0e70*/  LDCU.64 UR6, c[0x0][0x398] ;  /* 0x00007300ff0677ac */ /* 0x000e620008000a00 */
[----:B0-----:R-:W-:Y:S02]  /*0e80*/  IMAD R8, R2, 0x400, R4 ;  /* 0x0000040002087824 */ /* 0x001fe400078e0204 */
[----:B------:R-:W-:-:S03]  /*0e90*/  VIADD R4, R4, 0x80 ;  /* 0x0000008004047836 */ /* 0x000fc60000000000 */
[----:B-1----:R-:W-:-:S05]  /*0ea0*/  IADD3 R8, P0, PT, R8, UR6, RZ ;  /* 0x0000000608087c10 */ /* 0x002fca000ff1e0ff */
[----:B------:R-:W-:-:S05]  /*0eb0*/  IMAD.X R9, RZ, RZ, UR7, P0 ;  /* 0x00000007ff097e24 */ /* 0x000fca00080e06ff */
[----:B------:R0:W-:Y:S03]  /*0ec0*/  STG.E.U8 desc[UR4][R8.64], R7 ;  /* 0x0000000708007986 */ /* 0x0001e6000c101104 */
.L_x_3218:
[----:B------:R-:W-:-:S13]  /*0ed0*/  ISETP.GE.U32.AND P0, PT, R4, R3, PT ;  /* 0x000000030400720c */ /* 0x000fda0003f06070 */
[----:B------:R-:W-:Y:S05]  /*0ee0*/  @P0 BRA `(.L_x_3220) ;  /* 0x0000000000380947 */ /* 0x000fea0003800000 */
[----:B------:R-:W1:Y:S01]  /*0ef0*/  LDCU.64 UR6, c[0x0][0x398] ;  /* 0x00007300ff0677ac */ /* 0x000e620008000a00 */
[----:B0-----:R-:W-:Y:S02]  /*0f00*/  IMAD R8, R2, 0x400, R4 ;  /* 0x0000040002087824 */ /* 0x001fe400078e0204 */
[----:B------:R-:W-:-:S03]  /*0f10*/  VIADD R4, R4, 0x80 ;  /* 0x0000008004047836 */ /* 0x000fc60000000000 */
[----:B-1----:R-:W-:-:S05]  /*0f20*/  IADD3 R8, P0, PT, R8, UR6, RZ ;  /* 0x0000000608087c10 */ /* 0x002fca000ff1e0ff */
[----:B------:R-:W-:-:S05]  /*0f30*/  IMAD.X R9, RZ, RZ, UR7, P0 ;  /* 0x00000007ff097e24 */ /* 0x000fca00080e06ff */
[----:B-----5:R1:W-:Y:S03]  /*0f40*/  STG.E.U8 desc[UR4][R8.64], R19 ;  /* 0x0000001308007986 */ /* 0x0203e6000c101104 */
.L_x_3219:
[----:B------:R-:W-:-:S13]  /*0f50*/  ISETP.GE.U32.AND P0, PT, R4, R3, PT ;  /* 0x000000030400720c */ /* 0x000fda0003f06070 */
[----:B------:R-:W-:Y:S05]  /*0f60*/  @P0 BRA `(.L_x_3221) ;  /* 0x0000000000380947 */ /* 0x000fea0003800000 */
[----:B------:R-:W2:Y:S01]  /*0f70*/  LDCU.64 UR6, c[0x0][0x398] ;  /* 0x00007300ff0677ac */ /* 0x000ea20008000a00 */
[----:B01----:R-:W-:Y:S02]  /*0f80*/  IMAD R8, R2, 0x400, R4 ;  /* 0x0000040002087824 */ /* 0x003fe400078e0204 */
[----:B------:R-:W-:-:S03]  /*0f90*/  VIADD R4, R4, 0x80 ;  /* 0x0000008004047836 */ /* 0x000fc60000000000 */
[----:B--2---:R-:W-:-:S05]  /*0fa0*/  IADD3 R8, P0, PT, R8, UR6, RZ ;  /* 0x0000000608087c10 */ /* 0x004fca000ff1e0ff */
[----:B------:R-:W-:-:S05]  /*0fb0*/  IMAD.X R9, RZ, RZ, UR7, P0 ;  /* 0x00000007ff097e24 */ /* 0x000fca00080e06ff */
[----:B------:R1:W-:Y:S03]  /*0fc0*/  STG.E.U8 desc[UR4][R8.64], R20 ;  /* 0x0000001408007986 */ /* 0x0003e6000c101104 */
.L_x_3220:
[----:B------:R-:W-:-:S13]  /*0fd0*/  ISETP.GE.U32.AND P0, PT, R4, R3, PT ;  /* 0x000000030400720c */ /* 0x000fda0003f06070 */
[----:B------:R-:W-:Y:S05]  /*0fe0*/  @P0 BRA `(.L_x_3222) ;  /* 0x00000000003c0947 */ /* 0x000fea0003800000 */
[----:B------:R-:W2:Y:S01]  /*0ff0*/  LDCU.64 UR6, c[0x0][0x398] ;  /* 0x00007300ff0677ac */ /* 0x000ea20008000a00 */
[----:B01----:R-:W-:Y:S02]  /*1000*/  IMAD R8, R2, 0x400, R4 ;  /* 0x0000040002087824 */ /* 0x003fe400078e0204 */
[----:B------:R-:W-:-:S03]  /*1010*/  VIADD R4, R4, 0x80 ;  /* 0x0000008004047836 */ /* 0x000fc60000000000 */
[----:B--2---:R-:W-:-:S05]  /*1020*/  IADD3 R8, P0, PT, R8, UR6, RZ ;  /* 0x0000000608087c10 */ /* 0x004fca000ff1e0ff */
[----:B------:R-:W-:-:S05]  /*1030*/  IMAD.X R9, RZ, RZ, UR7, P0 ;  /* 0x00000007ff097e24 */ /* 0x000fca00080e06ff */
[----:B-----5:R2:W-:Y:S03]  /*1040*/  STG.E.U8 desc[UR4][R8.64], R6 ;  /* 0x0000000608007986 */ /* 0x0205e6000c101104 */
.L_x_3221:
[----:B------:R-:W-:-:S13]  /*1050*/  ISETP.GE.U32.AND P0, PT, R4, R3, PT ;  /* 0x000000030400720c */ /* 0x000fda0003f06070 */
[----:B------:R-:W-:Y:S05]  /*1060*/  @P0 BREAK.RELIABLE B1 ;  /* 0x0000000000010942 */ /* 0x000fea0003800100 */
[----:B------:R-:W-:Y:S05]  /*1070*/  @P0 BRA `(.L_x_3223) ;  /* 0x0000000000380947 */ /* 0x000fea0003800000 */
[----:B------:R-:W3:Y:S01]  /*1080*/  LDCU.64 UR6, c[0x0][0x398] ;  /* 0x00007300ff0677ac */ /* 0x000ee20008000a00 */
[----:B--2---:R-:W-:Y:S02]  /*1090*/  IMAD R6, R2, 0x400, R4 ;  /* 0x0000040002067824 */ /* 0x004fe400078e0204 */
[----:B------:R-:W-:-:S03]  /*10a0*/  VIADD R4, R4, 0x80 ;  /* 0x0000008004047836 */ /* 0x000fc60000000000 */
[----:B---3--:R-:W-:-:S05]  /*10b0*/  IADD3 R6, P0, PT, R6, UR6, RZ ;  /* 0x0000000606067c10 */ /* 0x008fca000ff1e0ff */
[----:B------:R-:W-:-:S05]  /*10c0*/  IMAD.X R7, RZ, RZ, UR7, P0 ;  /* 0x00000007ff077e24 */ /* 0x000fca00080e06ff */
[----:B------:R2:W-:Y:S03]  /*10d0*/  STG.E.U8 desc[UR4][R6.64], R16 ;  /* 0x0000001006007986 */ /* 0x0005e6000c101104 */
.L_x_3222:
[----:B------:R-:W-:Y:S05]  /*10e0*/  BSYNC.RELIABLE B1 ;  /* 0x0000000000017941 */ /* 0x000fea0003800100 */
.L_x_3217:
[----:B------:R-:W-:-:S13]  /*10f0*/  ISETP.GE.U32.AND P0, PT, R4, R3, PT ;  /* 0x000000030400720c */ /* 0x000fda0003f06070 */
[----:B01----:R-:W0:Y:S01]  /*1100*/  @!P0 LDC.64 R8, c[0x0][0x398] ;  /* 0x0000e600ff088b82 */ /* 0x003e220000000a00 */
[----:B--2--5:R-:W-:Y:S02]  /*1110*/  @!P0 IMAD R7, R2, 0x400, R4 ;  /* 0x0000040002078824 */ /* 0x024fe400078e0204 */
[----:B------:R-:W-:-:S03]  /*1120*/  @!P0 VIADD R4, R4, 0x80 ;  /* 0x0000008004048836 */ /* 0x000fc60000000000 */
[----:B0-----:R-:W-:-:S05]  /*1130*/  @!P0 IADD3 R6, P1, PT, R7, R8, RZ ;  /* 0x0000000807068210 */ /* 0x001fca0007f3e0ff */
[----:B------:R-:W-:-:S05]  /*1140*/  @!P0 IMAD.X R7, RZ, RZ, R9, P1 ;  /* 0x000000ffff078224 */ /* 0x000fca00008e0609 */
[----:B------:R3:W-:Y:S03]  /*1150*/  @!P0 STG.E.U8 desc[UR4][R6.64], R17 ;  /* 0x0000001106008986 */ /* 0x0007e6000c101104 */
.L_x_3223:
[----:B------:R-:W-:Y:S05]  /*1160*/  BSYNC.RECONVERGENT B0 ;  /* 0x0000000000007941 */ /* 0x000fea0003800200 */
.L_x_3216:
[----:B------:R-:W-:Y:S05]  /*1170*/  WARPSYNC.ALL ;  /* 0x0000000000007948 */ /* 0x000fea0003800000 */
[----:B------:R-:W-:-:S13]  /*1180*/  ISETP.GE.U32.AND P0, PT, R4, R3, PT ;  /* 0x000000030400720c */ /* 0x000fda0003f06070 */
[----:B------:R-:W-:Y:S05]  /*1190*/  @P0 EXIT ;  /* 0x000000000000094d */ /* 0x000fea0003800000 */
[----:B------:R-:W4:Y:S01]  /*11a0*/  LDCU.64 UR6, c[0x0][0x398] ;  /* 0x00007300ff0677ac */ /* 0x000f220008000a00 */
[----:B------:R-:W-:-:S05]  /*11b0*/  IMAD R2, R2, 0x400, R4 ;  /* 0x0000040002027824 */ /* 0x000fca00078e0204 */
[----:B----4-:R-:W-:-:S05]  /*11c0*/  IADD3 R2, P0, PT, R2, UR6, RZ ;  /* 0x0000000602027c10 */ /* 0x010fca000ff1e0ff */
[----:B------:R-:W-:-:S05]  /*11d0*/  IMAD.X R3, RZ, RZ, UR7, P0 ;  /* 0x00000007ff037e24 */ /* 0x000fca00080e06ff */
[----:B------:R-:W-:Y:S01]  /*11e0*/  STG.E.U8 desc[UR4][R2.64], R0 ;  /* 0x0000000002007986 */ /* 0x000fe2000c101104 */
[----:B------:R-:W-:Y:S05]  /*11f0*/  EXIT ;  /* 0x000000000000794d */ /* 0x000fea0003800000 */
.L_x_3215:
[----:B------:R-:W0:Y:S01]  /*1200*/  S2R R0, SR_TID.X ;  /* 0x0000000000007919 */ /* 0x000e220000002100 */
[----:B------:R-:W1:Y:S01]  /*1210*/  LDCU.128 UR8, c[0x0][0x3a0] ;  /* 0x00007400ff0877ac */ /* 0x000e620008000c00 */
[----:B------:R-:W-:Y:S01]  /*1220*/  IMAD.SHL.U32 R20, R2, 0x400, RZ ;  /* 0x0000040002147824 */ /* 0x000fe200078e00ff */
[----:B------:R-:W2:Y:S01]  /*1230*/  LDC.64 R18, c[0x0][0x3b0] ;  /* 0x0000ec00ff127b82 */ /* 0x000ea20000000a00 */
[----:B------:R-:W3:Y:S03]  /*1240*/  LDCU.64 UR6, c[0x0][0x398] ;  /* 0x00007300ff0677ac */ /* 0x000ee60008000a00 */
[----:B-1----:R-:W-:-:S05]  /*1250*/  IADD3 R28, P0, PT, R20, UR10, RZ ;  /* 0x0000000a141c7c10 */ /* 0x002fca000ff1e0ff */
[----:B------:R-:W-:Y:S02]  /*1260*/  IMAD.X R29, RZ, RZ, UR11, P0 ;  /* 0x0000000bff1d7e24 */ /* 0x000fe400080e06ff */
[----:B0-----:R-:W-:-:S05]  /*1270*/  IMAD.WIDE.U32 R28, R0, 0x2, R28 ;  /* 0x00000002001c7825 */ /* 0x001fca00078e001c */
[----:B------:R-:W4:Y:S01]  /*1280*/  LDG.E.U16 R26, desc[UR4][R28.64] ;  /* 0x000000041c1a7981 */ /* 0x000f22000c1e1500 */
[C---:B------:R-:W-:Y:S01]  /*1290*/  IADD3 R12, P0, PT, R20.reuse, UR8, RZ ;  /* 0x00000008140c7c10 */ /* 0x040fe2000ff1e0ff */
[----:B--2---:R-:W-:Y:S02]  /*12a0*/  IMAD.WIDE.U32 R18, R20, 0x8, R18 ;  /* 0x0000000814127825 */ /* 0x004fe400078e0012 */
[----:B------:R-:W2:Y:S02]  /*12b0*/  LDG.E.U16 R24, desc[UR4][R28.64+0x100] ;  /* 0x000100041c187981 */ /* 0x000ea4000c1e1500 */
[----:B------:R-:W-:Y:S02]  /*12c0*/  IMAD.X R13, RZ, RZ, UR9, P0 ;  /* 0x00000009ff0d7e24 */ /* 0x000fe400080e06ff */
[C---:B------:R-:W-:Y:S01]  /*12d0*/  IMAD.WIDE.U32 R18, R0.reuse, 0x10, R18 ;  /* 0x0000001000127825 */ /* 0x040fe200078e0012 */
[----:B------:R-:W5:Y:S03]  /*12e0*/  LDG.E.U16 R2, desc[UR4][R28.64+0x200] ;  /* 0x000200041c027981 */ /* 0x000f66000c1e1500 */
[----:B------:R-:W-:Y:S01]  /*12f0*/  IMAD.WIDE.U32 R12, R0, 0x2, R12 ;  /* 0x00000002000c7825 */ /* 0x000fe200078e000c */
[----:B------:R-:W3:Y:S04]  /*1300*/  LDG.E.128 R8, desc[UR4][R18.64] ;  /* 0x0000000412087981 */ /* 0x000ee8000c1e1d00 */
[----:B------:R-:W2:Y:S04]  /*1310*/  LDG.E.U16 R25, desc[UR4][R12.64] ;  /* 0x000000040c197981 */ /* 0x000ea8000c1e1500 */
[----:B------:R-:W5:Y:S04]  /*1320*/  LDG.E.128 R4, desc[UR4][R18.64+0x800] ;  /* 0x0008000412047981 */ /* 0x000f68000c1e1d00 */
[----:B------:R-:W5:Y:S04]  /*1330*/  LDG.E.U16 R21, desc[UR4][R12.64+0x100] ;  /* 0x000100040c157981 */ /* 0x000f68000c1e1500 */
[----:B------:R-:W5:Y:S04]  /*1340*/  LDG.E.U16 R22, desc[UR4][R12.64+0x200] ;  /* 0x000200040c167981 */ /* 0x000f68000c1e1500 */
[----:B------:R-:W5:Y:S04]  /*1350*/  LDG.E.U16 R23, desc[UR4][R12.64+0x300] ;  /* 0x000300040c177981 */ /* 0x000f68000c1e1500 */
[----:B------:R-:W5:Y:S01]  /*1360*/  LDG.E.128 R12, desc[UR4][R18.64+0x1000] ;  /* 0x00100004120c7981 */ /* 0x000f62000c1e1d00 */
[----:B----4-:R-:W-:-:S04]  /*1370*/  PRMT R3, R26, 0x7770, RZ ;  /* 0x000077701a037816 */ /* 0x010fc800000000ff */
[----:B------:R-:W-:Y:S02]  /*1380*/  ISETP.NE.AND P1, PT, R3, RZ, PT ;  /* 0x000000ff0300720c */ /* 0x000fe40003f25270 */
[----:B------:R-:W4:Y:S11]  /*1390*/  LDG.E.U16 R3, desc[UR4][R28.64+0x300] ;  /* 0x000300041c037981 */ /* 0x000f36000c1e1500 */
[----:B------:R-:W3:Y:S02]  /*13a0*/  @P1 LDC.64 R16, c[0x0][0x388] ;  /* 0x0000e200ff101b82 */ /* 0x000ee40000000a00 */
[----:B---3--:R-:W-:-:S02]  /*13b0*/  @P1 IADD3 R8, P0, PT, R16, R8, RZ ;  /* 0x0000000810081210 */ /* 0x008fc40007f1e0ff */
[----:B--2---:R-:W-:-:S03]  /*13c0*/  PRMT R16, R25, 0x7770, RZ ;  /* 0x0000777019107816 */ /* 0x004fc600000000ff */
[----:B------:R-:W-:Y:S01]  /*13d0*/  @P1 IMAD.X R9, R17, 0x1, R9, P0 ;  /* 0x0000000111091824 */ /* 0x000fe200000e0609 */
[----:B------:R-:W-:Y:S02]  /*13e0*/  ISETP.NE.AND P0, PT, R16, RZ, PT ;  /* 0x000000ff1000720c */ /* 0x000fe40003f05270 */
[----:B------:R-:W2:Y:S01]  /*13f0*/  LDG.E.128 R16, desc[UR4][R18.64+0x1800] ;  /* 0x0018000412107981 */ /* 0x000ea2000c1e1d00 */
[----:B------:R-:W-:-:S04]  /*1400*/  PRMT R26, R26, 0x7771, RZ ;  /* 0x000077711a1a7816 */ /* 0x000fc800000000ff */
[----:B------:R-:W-:Y:S02]  /*1410*/  ISETP.NE.AND P2, PT, R26, RZ, PT ;  /* 0x000000ff1a00720c */ /* 0x000fe40003f45270 */
[----:B------:R-:W-:-:S06]  /*1420*/  SEL R26, RZ, 0x1, !P0 ;  /* 0x00000001ff1a7807 */ /* 0x000fcc0004000000 */
[----:B------:R0:W3:Y:S05]  /*1430*/  @P1 LDG.E.U8 R26, desc[UR4][R8.64] ;  /* 0x00000004081a1981 */ /* 0x0000ea000c1e1100 */
[----:B0-----:R-:W0:Y:S01]  /*1440*/  @P2 LDC.64 R8, c[0x0][0x388] ;  /* 0x0000e200ff082b82 */ /* 0x001e220000000a00 */
[----:B------:R-:W-:-:S04]  /*1450*/  PRMT R27, R24, 0x7770, RZ ;  /* 0x00007770181b7816 */ /* 0x000fc800000000ff */
[----:B------:R-:W-:Y:S02]  /*1460*/  ISETP.NE.AND P4, PT, R27, RZ, PT ;  /* 0x000000ff1b00720c */ /* 0x000fe40003f85270 */
[----:B------:R-:W-:Y:S02]  /*1470*/  PRMT R24, R24, 0x7771, RZ ;  /* 0x0000777118187816 */ /* 0x000fe400000000ff */
[----:B------:R-:W-:Y:S02]  /*1480*/  PRMT R25, R25, 0x7771, RZ ;  /* 0x0000777119197816 */ /* 0x000fe400000000ff */
[----:B------:R-:W-:Y:S02]  /*1490*/  ISETP.NE.AND P5, PT, R24, RZ, PT ;  /* 0x000000ff1800720c */ /* 0x000fe40003fa5270 */
[----:B0-----:R-:W-:-:S05]  /*14a0*/  @P2 IADD3 R10, P0, PT, R10, R8, RZ ;  /* 0x000000080a0a2210 */ /* 0x001fca0007f1e0ff */
[----:B------:R-:W-:Y:S02]  /*14b0*/  @P2 IMAD.X R11, R11, 0x1, R9, P0 ;  /* 0x000000010b0b2824 */ /* 0x000fe400000e0609 */
[----:B------:R-:W0:Y:S01]  /*14c0*/  @P4 LDC.64 R8, c[0x0][0x388] ;  /* 0x0000e200ff084b82 */ /* 0x000e220000000a00 */
[----:B------:R-:W-:-:S04]  /*14d0*/  ISETP.NE.AND P0, PT, R25, RZ, PT ;  /* 0x000000ff1900720c */ /* 0x000fc80003f05270 */
[----:B------:R-:W-:Y:S02]  /*14e0*/  SEL R24, RZ, 0x1, !P0 ;  /* 0x00000001ff187807 */ /* 0x000fe40004000000 */
[----:B-----5:R-:W-:-:S04]  /*14f0*/  PRMT R25, R2, 0x7770, RZ ;  /* 0x0000777002197816 */ /* 0x020fc800000000ff */
[----:B------:R1:W3:Y:S01]  /*1500*/  @P2 LDG.E.U8 R24, desc[UR4][R10.64] ;  /* 0x000000040a182981 */ /* 0x0002e2000c1e1100 */
[----:B------:R-:W-:Y:S02]  /*1510*/  ISETP.NE.AND P3, PT, R25, RZ, PT ;  /* 0x000000ff1900720c */ /* 0x000fe40003f65270 */
[----:B------:R-:W-:Y:S01]  /*1520*/  PRMT R2, R2, 0x7771, RZ ;  /* 0x0000777102027816 */ /* 0x000fe200000000ff */
[----:B-1----:R-:W1:Y:S01]  /*1530*/  @P5 LDC.64 R10, c[0x0][0x388] ;  /* 0x0000e200ff0a5b82 */ /* 0x002e620000000a00 */
[----:B0-----:R-:W-:Y:S02]  /*1540*/  @P4 IADD3 R8, P0, PT, R4, R8, RZ ;  /* 0x0000000804084210 */ /* 0x001fe40007f1e0ff */
[----:B------:R-:W-:Y:S02]  /*1550*/  PRMT R4, R21, 0x7770, RZ ;  /* 0x0000777015047816 */ /* 0x000fe400000000ff */
[----:B------:R-:W-:Y:S01]  /*1560*/  ISETP.NE.AND P2, PT, R2, RZ, PT ;  /* 0x000000ff0200720c */ /* 0x000fe20003f45270 */
[----:B------:R-:W-:Y:S01]  /*1570*/  @P4 IMAD.X R9, R5, 0x1, R9, P0 ;  /* 0x0000000105094824 */ /* 0x000fe200000e0609 */
[----:B------:R-:W-:-:S04]  /*1580*/  ISETP.NE.AND P0, PT, R4, RZ, PT ;  /* 0x000000ff0400720c */ /* 0x000fc80003f05270 */
[----:B------:R-:W-:Y:S02]  /*1590*/  SEL R25, RZ, 0x1, !P0 ;  /* 0x00000001ff197807 */ /* 0x000fe40004000000 */
[----:B------:R-:W-:-:S04]  /*15a0*/  PRMT R21, R21, 0x7771, RZ ;  /* 0x0000777115157816 */ /* 0x000fc800000000ff */
[----:B------:R0:W5:Y:S01]  /*15b0*/  @P4 LDG.E.U8 R25, desc[UR4][R8.64] ;  /* 0x0000000408194981 */ /* 0x000162000c1e1100 */
[----:B------:R-:W-:Y:S02]  /*15c0*/  ISETP.NE.AND P4, PT, R21, RZ, PT ;  /* 0x000000ff1500720c */ /* 0x000fe40003f85270 */
[----:B-1----:R-:W-:Y:S02]  /*15d0*/  @P5 IADD3 R10, P6, PT, R6, R10, RZ ;  /* 0x0000000a060a5210 */ /* 0x002fe40007fde0ff */
[----:B------:R-:W-:-:S03]  /*15e0*/  SEL R28, RZ, 0x1, !P4 ;  /* 0x00000001ff1c7807 */ /* 0x000fc60006000000 */
[----:B------:R-:W-:Y:S01]  /*15f0*/  @P5 IMAD.X R11, R7, 0x1, R11, P6 ;  /* 0x00000001070b5824 */ /* 0x000fe200030e060b */
[----:B------:R-:W-:-:S04]  /*1600*/  PRMT R21, R22, 0x7770, RZ ;  /* 0x0000777016157816 */ /* 0x000fc800000000ff */
[----:B------:R1:W5:Y:S01]  /*1610*/  @P5 LDG.E.U8 R28, desc[UR4][R10.64] ;  /* 0x000000040a1c5981 */ /* 0x000362000c1e1100 */
[----:B------:R-:W-:Y:S02]  /*1620*/  ISETP.NE.AND P4, PT, R21, RZ, PT ;  /* 0x000000ff1500720c */ /* 0x000fe40003f85270 */
[----:B------:R-:W-:Y:S02]  /*1630*/  PRMT R22, R22, 0x7771, RZ ;  /* 0x0000777116167816 */ /* 0x000fe400000000ff */
[C---:B----4-:R-:W-:Y:S02]  /*1640*/  PRMT R4, R3.reuse, 0x7770, RZ ;  /* 0x0000777003047816 */ /* 0x050fe400000000ff */
[----:B------:R-:W-:Y:S02]  /*1650*/  PRMT R5, R3, 0x7771, RZ ;  /* 0x0000777103057816 */ /* 0x000fe400000000ff */
[----:B------:R-:W4:Y:S01]  /*1660*/  @P3 LDC.64 R2, c[0x0][0x388] ;  /* 0x0000e200ff023b82 */ /* 0x000f220000000a00 */
[----:B------:R-:W-:-:S02]  /*1670*/  ISETP.NE.AND P1, PT, R4, RZ, PT ;  /* 0x000000ff0400720c */ /* 0x000fc40003f25270 */
[----:B------:R-:W-:-:S05]  /*1680*/  ISETP.NE.AND P0, PT, R5, RZ, PT ;  /* 0x000000ff0500720c */ /* 0x000fca0003f05270 */
[----:B------:R-:W1:Y:S08]  /*1690*/  @P2 LDC.64 R4, c[0x0][0x388] ;  /* 0x0000e200ff042b82 */ /* 0x000e700000000a00 */
[----:B------:R-:W2:Y:S08]  /*16a0*/  @P1 LDC.64 R6, c[0x0][0x388] ;  /* 0x0000e200ff061b82 */ /* 0x000eb00000000a00 */
[----:B0-----:R-:W0:Y:S01]  /*16b0*/  @P0 LDC.64 R8, c[0x0][0x388] ;  /* 0x0000e200ff080b82 */ /* 0x001e220000000a00 */
[----:B----4-:R-:W-:-:S02]  /*16c0*/  @P3 IADD3 R2, P5, PT, R12, R2, RZ ;  /* 0x000000020c023210 */ /* 0x010fc40007fbe0ff */
[----:B------:R-:W-:-:S03]  /*16d0*/  SEL R12, RZ, 0x1, !P4 ;  /* 0x00000001ff0c7807 */ /* 0x000fc60006000000 */
[----:B------:R-:W-:Y:S01]  /*16e0*/  @P3 IMAD.X R3, R13, 0x1, R3, P5 ;  /* 0x000000010d033824 */ /* 0x000fe200028e0603 */
[C---:B------:R-:W-:Y:S02]  /*16f0*/  PRMT R13, R23.reuse, 0x7770, RZ ;  /* 0x00007770170d7816 */ /* 0x040fe400000000ff */
[----:B------:R-:W-:Y:S02]  /*1700*/  ISETP.NE.AND P5, PT, R22, RZ, PT ;  /* 0x000000ff1600720c */ /* 0x000fe40003fa5270 */
[----:B------:R4:W5:Y:S01]  /*1710*/  @P3 LDG.E.U8 R12, desc[UR4][R2.64] ;  /* 0x00000004020c3981 */ /* 0x000962000c1e1100 */
[----:B-1----:R-:W-:Y:S02]  /*1720*/  @P2 IADD3 R4, P3, PT, R14, R4, RZ ;  /* 0x000000040e042210 */ /* 0x002fe40007f7e0ff */
[----:B------:R-:W-:Y:S02]  /*1730*/  PRMT R23, R23, 0x7771, RZ ;  /* 0x0000777117177816 */ /* 0x000fe400000000ff */
[----:B------:R-:W-:Y:S01]  /*1740*/  SEL R11, RZ, 0x1, !P5 ;  /* 0x00000001ff0b7807 */ /* 0x000fe20006800000 */
[----:B------:R-:W-:Y:S01]  /*1750*/  @P2 IMAD.X R5, R15, 0x1, R5, P3 ;  /* 0x000000010f052824 */ /* 0x000fe200018e0605 */
[----:B------:R-:W-:-:S02]  /*1760*/  ISETP.NE.AND P4, PT, R13, RZ, PT ;  /* 0x000000ff0d00720c */ /* 0x000fc40003f85270 */
[----:B--2---:R-:W-:Y:S02]  /*1770*/  @P1 IADD3 R6, P6, PT, R16, R6, RZ ;  /* 0x0000000610061210 */ /* 0x004fe40007fde0ff */
[----:B------:R-:W-:Y:S01]  /*1780*/  ISETP.NE.AND P3, PT, R23, RZ, PT ;  /* 0x000000ff1700720c */ /* 0x000fe20003f65270 */
[----:B------:R-:W2:Y:S01]  /*1790*/  @P2 LDG.E.U8 R11, desc[UR4][R4.64] ;  /* 0x00000004040b2981 */ /* 0x000ea2000c1e1100 */
[----:B0-----:R-:W-:Y:S01]  /*17a0*/  @P0 IADD3 R8, P5, PT, R18, R8, RZ ;  /* 0x0000000812080210 */ /* 0x001fe20007fbe0ff */
[----:B------:R-:W-:Y:S01]  /*17b0*/  @P1 IMAD.X R7, R17, 0x1, R7, P6 ;  /* 0x0000000111071824 */ /* 0x000fe200030e0607 */
[----:B------:R-:W-:Y:S02]  /*17c0*/  SEL R10, RZ, 0x1, !P4 ;  /* 0x00000001ff0a7807 */ /* 0x000fe40006000000 */
[----:B------:R-:W-:Y:S01]  /*17d0*/  SEL R13, RZ, 0x1, !P3 ;  /* 0x00000001ff0d7807 */ /* 0x000fe20005800000 */
[----:B------:R-:W-:-:S03]  /*17e0*/  @P0 IMAD.X R9, R19, 0x1, R9, P5 ;  /* 0x0000000113090824 */ /* 0x000fc600028e0609 */
[----:B------:R-:W2:Y:S04]  /*17f0*/  @P1 LDG.E.U8 R10, desc[UR4][R6.64] ;  /* 0x00000004060a1981 */ /* 0x000ea8000c1e1100 */
[----:B------:R-:W2:Y:S01]  /*1800*/  @P0 LDG.E.U8 R13, desc[UR4][R8.64] ;  /* 0x00000004080d0981 */ /* 0x000ea2000c1e1100 */
[----:B----4-:R-:W-:-:S05]  /*1810*/  IADD3 R2, P0, PT, R20, UR6, RZ ;  /* 0x0000000614027c10 */ /* 0x010fca000ff1e0ff */
[----:B------:R-:W-:Y:S02]  /*1820*/  IMAD.X R3, RZ, RZ, UR7, P0 ;  /* 0x00000007ff037e24 */ /* 0x000fe400080e06ff */
[----:B------:R-:W-:Y:S01]  /*1830*/  IMAD.WIDE.U32 R2, R0, 0x2, R2 ;  /* 0x0000000200027825 */ /* 0x000fe200078e0002 */
[----:B---3--:R-:W-:-:S05]  /*1840*/  PRMT R15, R24, 0x7604, R26 ;  /* 0x00007604180f7816 */ /* 0x008fca000000001a */
[----:B------:R-:W-:Y:S01]  /*1850*/  STG.E.U16 desc[UR4][R2.64], R15 ;  /* 0x0000000f02007986 */ /* 0x000fe2000c101504 */
[----:B-----5:R-:W-:-:S05]  /*1860*/  PRMT R25, R28, 0x7604, R25 ;  /* 0x000076041c197816 */ /* 0x020fca0000000019 */
[----:B------:R-:W-:Y:S01]  /*1870*/  STG.E.U16 desc[UR4][R2.64+0x100], R25 ;  /* 0x0001001902007986 */ /* 0x000fe2000c101504 */
[----:B--2---:R-:W-:-:S05]  /*1880*/  PRMT R11, R11, 0x7604, R12 ;  /* 0x000076040b0b7816 */ /* 0x004fca000000000c */
[----:B------:R-:W-:Y:S01]  /*1890*/  STG.E.U16 desc[UR4][R2.64+0x200], R11 ;  /* 0x0002000b02007986 */ /* 0x000fe2000c101504 */
[----:B------:R-:W-:-:S05]  /*18a0*/  PRMT R13, R13, 0x7604, R10 ;  /* 0x000076040d0d7816 */ /* 0x000fca000000000a */
[----:B------:R-:W-:Y:S01]  /*18b0*/  STG.E.U16 desc[UR4][R2.64+0x300], R13 ;  /* 0x0003000d02007986 */ /* 0x000fe2000c101504 */
[----:B------:R-:W-:Y:S05]  /*18c0*/  EXIT ;  /* 0x000000000000794d */ /* 0x000fea0003800000 */
.L_x_3224:
        /* <DEDUP_REMOVED lines=11> */
.L_x_41876:


//--------------------- .text._ZN2at6native29vectorized_elementwise_kernelILi4EZZZNS0_28launch_masked_scatter_kernelERKNS_10TensorBaseES4_S4_S4_ENKUlvE_clEvENKUlvE8_clEvEUlbblE_St5arrayIPcLm4EEEEviT0_T1_ --------------------------
	.section	.text._ZN2at6native29vectorized_elementwise_kernelILi4EZZZNS0_28launch_masked_scatter_kernelERKNS_10TensorBaseES4_S4_S4_ENKUlvE_clEvENKUlvE8_clEvEUlbblE_St5arrayIPcLm4EEEEviT0_T1_,"ax",@progbits
	.align	128
        .global         _ZN2at6native29vectorized_elementwise_kernelILi4EZZZNS0_28launch_masked_scatter_kernelERKNS_10TensorBaseES4_S4_S4_ENKUlvE_clEvENKUlvE8_clEvEUlbblE_St5arrayIPcLm4EEEEviT0_T1_
        .type           _ZN2at6native29vectorized_elementwise_kernelILi4EZZZNS0_28launch_masked_scatter_kernelERKNS_10TensorBaseES4_S4_S4_ENKUlvE_clEvENKUlvE8_clEvEUlbblE_St5arrayIPcLm4EEEEviT0_T1_,@function
        .size           _ZN2at6native29vectorized_elementwise_kernelILi4EZZZNS0_28launch_masked_scatter_kernelERKNS_10TensorBaseES4_S4_S4_ENKUlvE_clEvENKUlvE8_clEvEUlbblE_St5arrayIPcLm4EEEEviT0_T1_,(.L_x_41877 - _ZN2at6native29vectorized_elementwise_kernelILi4EZZZNS0_28launch_masked_scatter_kernelERKNS_10TensorBaseES4_S4_S4_ENKUlvE_clEvENKUlvE8_clEvEUlbblE_St5arrayIPcLm4EEEEviT0_T1_)
        .other          _ZN2at6native29vectorized_elementwise_kernelILi4EZZZNS0_28launch_masked_scatter_kernelERKNS_10TensorBaseES4_S4_S4_ENKUlvE_clEvENKUlvE8_clEvEUlbblE_St5arrayIPcLm4EEEEviT0_T1_,@"STO_CUDA_ENTRY STV_DEFAULT"
_ZN2at6native29vectorized_elementwise_kernelILi4EZZZNS0_28launch_masked_scatter_kernelERKNS_10TensorBaseES4_S4_S4_ENKUlvE_clEvENKUlvE8_clEvEUlbblE_St5arrayIPcLm4EEEEviT0_T1_:
.text._ZN2at6native29vectorized_elementwise_kernelILi4EZZZNS0_28launch_masked_scatter_kernelERKNS_10TensorBaseES4_S4_S4_ENKUlvE_clEvENKUlvE8_clEvEUlbblE_St5arrayIPcLm4EEEEviT0_T1_:
        /* <DEDUP_REMOVED lines=13> */
[----:B------:R-:W-:-:S06]  /*00d0*/  IMAD.MOV.U32 R2, RZ, RZ, R0 ;  /* 0x000000ffff027224 */ /* 0x000fcc00078e0000 */
[----:B------:R-:W0:Y:S06]  /*00e0*/  LDC.64 R18, c[0x0][0x3a8] ;  /* 0x0000ea00ff127b82 */ /* 0x000e2c0000000a00 */
[----:B------:R-:W-:Y:S02]  /*00f0*/  @!P5 IMAD R37, R3, 0x400, R2 ;  /* 0x000004000325d824 */ /* 0x000fe400078e0202 */
[----:B------:R-:W3:Y:S03]  /*0100*/  @!P5 LDC.64 R30, c[0x0][0x3b0] ;  /* 0x0000ec00ff1edb82 */ /* 0x000ee60000000a00 */
[----:B-1----:R-:W-:-:S05]  /*0110*/  @!P5 IADD3 R8, P0, PT, R37, R8, RZ ;  /* 0x000000082508d210 */ /* 0x002fca0007f1e0ff */
[----:B------:R-:W-:-:S05]  /*0120*/  @!P5 IMAD.X R9, RZ, RZ, R9, P0 ;  /* 0x000000ffff09d224 */ /* 0x000fca00000e0609 */
[----:B------:R1:W4:Y:S01]  /*0130*/  @!P5 LDG.E.U8 R7, desc[UR4][R8.64] ;  /* 0x000000040807d981 */ /* 0x000322000c1e1100 */
[----:B------:R-:W-:-:S05]  /*0140*/  @!P5 VIADD R0, R2, 0x80 ;  /* 0x000000800200d836 */ /* 0x000fca0000000000 */
[----:B------:R-:W-:Y:S01]  /*0150*/  ISETP.GE.U32.AND P4, PT, R0, R5, PT ;  /* 0x000000050000720c */ /* 0x000fe20003f86070 */
[----:B-1----:R-:W1:-:S12]  /*0160*/  LDC.64 R8, c[0x0][0x3a0] ;  /* 0x0000e800ff087b82 */ /* 0x002e580000000a00 */
[----:B------:R-:W-:Y:S01]  /*0170*/  @!P4 IMAD R35, R3, 0x400, R0 ;  /* 0x000004000323c824 */ /* 0x000fe200078e0200 */
[----:B------:R-:W0:Y:S04]  /*0180*/  @!P4 LDC.64 R26, c[0x0][0x3b0] ;  /* 0x0000ec00ff1acb82 */ /* 0x000e280000000a00 */
[----:B--2---:R-:W-:-:S05]  /*0190*/  @!P4 IADD3 R12, P0, PT, R35, R12, RZ ;  /* 0x0000000c230cc210 */ /* 0x004fca0007f1e0ff */
[----:B------:R-:W-:-:S05]  /*01a0*/  @!P4 IMAD.X R13, RZ, RZ, R13, P0 ;  /* 0x000000ffff0dc224 */ /* 0x000fca00000e060d */
[----:B------:R-:W2:Y:S01]  /*01b0*/  @!P4 LDG.E.U8 R6, desc[UR4][R12.64] ;  /* 0x000000040c06c981 */ /* 0x000ea2000c1e1100 */
[----:B------:R-:W-:Y:S01]  /*01c0*/  @!P4 VIADD R0, R0, 0x80 ;  /* 0x000000800000c836 */ /* 0x000fe20000000000 */
[----:B------:R-:W-:Y:S01]  /*01d0*/  CS2R R10, SRZ ;  /* 0x00000000000a7805 */ /* 0x000fe2000001ff00 */
[----:B---3--:R-:W-:-:S03]  /*01e0*/  @!P5 IMAD.WIDE.U32 R30, R37, 0x8, R30 ;  /* 0x00000008251ed825 */ /* 0x008fc600078e001e */
[C---:B------:R-:W-:Y:S02]  /*01f0*/  ISETP.GE.U32.AND P1, PT, R0.reuse, R5, PT ;  /* 0x000000050000720c */ /* 0x040fe40003f26070 */
[----:B------:R-:W-:Y:S01]  /*0200*/  @!P5 IADD3 R36, P0, PT, R37, R16, RZ ;  /* 0x000000102524d210 */ /* 0x000fe20007f1e0ff */
[----:B------:R1:W3:Y:S10]  /*0210*/  @!P5 LDG.E.64 R10, desc[UR4][R30.64] ;  /* 0x000000041e0ad981 */ /* 0x0002f4000c1e1b00 */
[----:B------:R-:W-:Y:S01]  /*0220*/  @!P1 IMAD R29, R3, 0x400, R0 ;  /* 0x00000400031d9824 */ /* 0x000fe200078e0200 */
[----:B------:R-:W1:Y:S01]  /*0230*/  @!P1 LDC.64 R24, c[0x0][0x3b0] ;  /* 0x0000ec00ff189b82 */ /* 0x000e620000000a00 */
[----:B------:R-:W-:-:S05]  /*0240*/  @!P1 VIADD R0, R0, 0x80 ;  /* 0x0000008000009836 */ /* 0x000fca0000000000 */
[----:B------:R-:W-:Y:S01]  /*0250*/  ISETP.GE.U32.AND P2, PT, R0, R5, PT ;  /* 0x000000050000720c */ /* 0x000fe20003f46070 */
[----:B------:R-:W-:Y:S02]  /*0260*/  @!P5 IMAD.X R37, RZ, RZ, R17, P0 ;  /* 0x000000ffff25d224 */ /* 0x000fe400000e0611 */
[----:B------:R-:W1:Y:S10]  /*0270*/  LDC.64 R16, c[0x0][0x3a0] ;  /* 0x0000e800ff107b82 */ /* 0x000e740000000a00 */
[----:B------:R-:W1:Y:S01]  /*0280*/  @!P2 LDC.64 R20, c[0x0][0x3b0] ;  /* 0x0000ec00ff14ab82 */ /* 0x000e620000000a00 */
[C---:B----4-:R-:W-:Y:S01]  /*0290*/  @!P4 IADD3 R34, P3, PT, R35.reuse, R22, RZ ;  /* 0x000000162322c210 */ /* 0x050fe20007f7e0ff */
[----:B0-----:R-:W-:Y:S01]  /*02a0*/  @!P4 IMAD.WIDE.U32 R26, R35, 0x8, R26 ;  /* 0x00000008231ac825 */ /* 0x001fe200078e001a */
[----:B-1----:R-:W-:-:S03]  /*02b0*/  @!P1 IADD3 R30, P0, PT, R29, R8, RZ ;  /* 0x000000081d1e9210 */ /* 0x002fc60007f1e0ff */
[----:B------:R-:W-:Y:S02]  /*02c0*/  @!P4 IMAD.X R35, RZ, RZ, R23, P3 ;  /* 0x000000ffff23c224 */ /* 0x000fe400018e0617 */
[----:B------:R-:W-:Y:S02]  /*02d0*/  @!P2 IMAD R23, R3, 0x400, R0 ;  /* 0x000004000317a824 */ /* 0x000fe400078e0200 */
[----:B------:R-:W-:Y:S01]  /*02e0*/  @!P1 IMAD.X R31, RZ, RZ, R9, P0 ;  /* 0x000000ffff1f9224 */ /* 0x000fe200000e0609 */
[C---:B------:R-:W-:Y:S01]  /*02f0*/  @!P1 IADD3 R28, P0, PT, R29.reuse, R18, RZ ;  /* 0x000000121d1c9210 */ /* 0x040fe20007f1e0ff */
[----:B------:R-:W-:Y:S01]  /*0300*/  @!P1 IMAD.WIDE.U32 R24, R29, 0x8, R24 ;  /* 0x000000081d189825 */ /* 0x000fe200078e0018 */
[----:B------:R0:W4:Y:S03]  /*0310*/  @!P4 LDG.E.U8 R8, desc[UR4][R34.64] ;  /* 0x000000042208c981 */ /* 0x000126000c1e1100 */
[----:B------:R-:W-:Y:S01]  /*0320*/  @!P1 IMAD.X R29, RZ, RZ, R19, P0 ;  /* 0x000000ffff1d9224 */ /* 0x000fe200000e0613 */
[----:B------:R-:W-:Y:S01]  /*0330*/  CS2R R14, SRZ ;  /* 0x00000000000e7805 */ /* 0x000fe2000001ff00 */
[----:B------:R-:W1:Y:S01]  /*0340*/  LDC.64 R18, c[0x0][0x3a0] ;  /* 0x0000e800ff127b82 */ /* 0x000e620000000a00 */
[----:B------:R-:W-:Y:S01]  /*0350*/  @!P2 VIADD R0, R0, 0x80 ;  /* 0x000000800000a836 */ /* 0x000fe20000000000 */
[----:B------:R-:W3:Y:S01]  /*0360*/  @!P1 LDG.E.U8 R9, desc[UR4][R30.64] ;  /* 0x000000041e099981 */ /* 0x000ee2000c1e1100 */
[C---:B------:R-:W-:Y:S01]  /*0370*/  @!P2 IMAD.WIDE.U32 R32, R23.reuse, 0x8, R20 ;  /* 0x000000081720a825 */ /* 0x040fe200078e0014 */
[----:B0-----:R-:W-:-:S04]  /*0380*/  @!P2 IADD3 R34, P0, PT, R23, R16, RZ ;  /* 0x000000101722a210 */ /* 0x001fc80007f1e0ff */
[----:B------:R-:W0:Y:S01]  /*0390*/  LDC.64 R20, c[0x0][0x3a8] ;  /* 0x0000ea00ff147b82 */ /* 0x000e220000000a00 */
[----:B------:R1:W4:Y:S01]  /*03a0*/  @!P1 LDG.E.U8 R22, desc[UR4][R28.64] ;  /* 0x000000041c169981 */ /* 0x000322000c1e1100 */
[----:B------:R-:W-:Y:S01]  /*03b0*/  @!P2 IMAD.X R35, RZ, RZ, R17, P0 ;  /* 0x000000ffff23a224 */ /* 0x000fe200000e0611 */
[----:B------:R-:W-:Y:S02]  /*03c0*/  ISETP.GE.U32.AND P0, PT, R0, R5, PT ;  /* 0x000000050000720c */ /* 0x000fe40003f06070 */
[----:B------:R1:W4:Y:S03]  /*03d0*/  @!P1 LDG.E.64 R14, desc[UR4][R24.64] ;  /* 0x00000004180e9981 */ /* 0x000326000c1e1b00 */
[----:B------:R-:W1:Y:S01]  /*03e0*/  LDC.64 R16, c[0x0][0x3a8] ;  /* 0x0000ea00ff107b82 */ /* 0x000e620000000a00 */
[----:B0-----:R-:W-:-:S07]  /*03f0*/  @!P2 IADD3 R20, P3, PT, R23, R20, RZ ;  /* 0x000000141714a210 */ /* 0x001fce0007f7e0ff */
[----:B------:R-:W-:Y:S02]  /*0400*/  @!P0 IMAD R23, R3, 0x400, R0 ;  /* 0x0000040003178824 */ /* 0x000fe400078e0200 */
[----:B------:R-:W-:-:S03]  /*0410*/  @!P2 IMAD.X R21, RZ, RZ, R21, P3 ;  /* 0x000000ffff15a224 */ /* 0x000fc600018e0615 */
[----:B-1----:R-:W-:-:S05]  /*0420*/  @!P0 IADD3 R28, P3, PT, R23, R18, RZ ;  /* 0x00000012171c8210 */ /* 0x002fca0007f7e0ff */
[----:B------:R-:W-:Y:S01]  /*0430*/  @!P0 IMAD.X R29, RZ, RZ, R19, P3 ;  /* 0x000000ffff1d8224 */ /* 0x000fe200018e0613 */
[----:B------:R-:W4:Y:S01]  /*0440*/  @!P2 LDG.E.U8 R21, desc[UR4][R20.64] ;  /* 0x000000041415a981 */ /* 0x000f22000c1e1100 */
[----:B------:R-:W-:Y:S01]  /*0450*/  P2R R24, PR, RZ, 0x2 ;  /* 0x00000002ff187803 */ /* 0x000fe20000000000 */
[----:B------:R-:W0:Y:S01]  /*0460*/  LDC.64 R18, c[0x0][0x3a0] ;  /* 0x0000e800ff127b82 */ /* 0x000e220000000a00 */
[----:B------:R-:W-:Y:S01]  /*0470*/  @!P0 VIADD R0, R0, 0x80 ;  /* 0x0000008000008836 */ /* 0x000fe20000000000 */
[----:B------:R1:W4:Y:S02]  /*0480*/  @!P0 LDG.E.U8 R20, desc[UR4][R28.64] ;  /* 0x000000041c148981 */ /* 0x000324000c1e1100 */
[----:B-1----:R-:W-:-:S05]  /*0490*/  @!P0 IADD3 R28, P3, PT, R23, R16, RZ ;  /* 0x00000010171c8210 */ /* 0x002fca0007f7e0ff */
[----:B------:R-:W-:Y:S01]  /*04a0*/  @!P0 IMAD.X R29, RZ, RZ, R17, P3 ;  /* 0x000000ffff1d8224 */ /* 0x000fe200018e0611 */
[----:B------:R-:W-:-:S04]  /*04b0*/  ISETP.GE.U32.AND P3, PT, R0, R5, PT ;  /* 0x000000050000720c */ /* 0x000fc80003f66070 */
[----:B------:R1:W4:Y:S09]  /*04c0*/  @!P0 LDG.E.U8 R16, desc[UR4][R28.64] ;  /* 0x000000041c108981 */ /* 0x000332000c1e1100 */
[----:B------:R-:W-:Y:S01]  /*04d0*/  @!P3 IMAD R17, R3, 0x400, R0 ;  /* 0x000004000311b824 */ /* 0x000fe200078e0200 */
[----:B-1----:R-:W1:Y:S01]  /*04e0*/  @!P0 LDC.64 R28, c[0x0][0x3b0] ;  /* 0x0000ec00ff1c8b82 */ /* 0x002e620000000a00 */
[----:B------:R-:W-:-:S02]  /*04f0*/  @!P5 ISETP.NE.AND P6, PT, R7, RZ, PT ;  /* 0x000000ff0700d20c */ /* 0x000fc40003fc5270 */
[----:B------:R-:W4:Y:S02]  /*0500*/  @!P5 LDG.E.U8 R7, desc[UR4][R36.64] ;  /* 0x000000042407d981 */ /* 0x000f24000c1e1100 */
[----:B------:R-:W-:-:S04]  /*0510*/  P2R R25, PR, RZ, 0x40 ;  /* 0x00000040ff197803 */ /* 0x000fc80000000000 */
[----:B------:R-:W-:Y:S02]  /*0520*/  ISETP.NE.AND P1, PT, R25, RZ, PT ;  /* 0x000000ff1900720c */ /* 0x000fe40003f25270 */
[----:B------:R-:W4:Y:S01]  /*0530*/  @!P2 LDG.E.U8 R25, desc[UR4][R34.64] ;  /* 0x000000042219a981 */ /* 0x000f22000c1e1100 */
[----:B0-----:R-:W-:-:S05]  /*0540*/  @!P3 IADD3 R18, P6, PT, R17, R18, RZ ;  /* 0x000000121112b210 */ /* 0x001fca0007fde0ff */
[----:B------:R-:W-:Y:S01]  /*0550*/  @!P3 IMAD.X R19, RZ, RZ, R19, P6 ;  /* 0x000000ffff13b224 */ /* 0x000fe200030e0613 */
[----:B--2---:R-:W-:-:S04]  /*0560*/  @!P4 ISETP.NE.AND P6, PT, R6, RZ, PT ;  /* 0x000000ff0600c20c */ /* 0x004fc80003fc5270 */
[----:B------:R0:W2:Y:S01]  /*0570*/  @!P3 LDG.E.U8 R6, desc[UR4][R18.64] ;  /* 0x000000041206b981 */ /* 0x0000a2000c1e1100 */
[----:B------:R-:W-:Y:S02]  /*0580*/  @!P5 SEL R30, RZ, 0x1, !P1 ;  /* 0x00000001ff1ed807 */ /* 0x000fe40004800000 */
[----:B------:R-:W-:Y:S02]  /*0590*/  ISETP.NE.AND P1, PT, R24, RZ, PT ;  /* 0x000000ff1800720c */ /* 0x000fe40003f25270 */
[----:B------:R-:W-:Y:S02]  /*05a0*/  CS2R R12, SRZ ;  /* 0x00000000000c7805 */ /* 0x000fe4000001ff00 */
[----:B------:R-:W-:Y:S02]  /*05b0*/  @!P5 PRMT R4, R30, 0x7610, R4 ;  /* 0x000076101e04d816 */ /* 0x000fe40000000004 */
[----:B------:R-:W-:Y:S02]  /*05c0*/  @!P4 SEL R24, RZ, 0x1, !P6 ;  /* 0x00000001ff18c807 */ /* 0x000fe40007000000 */
[----:B------:R1:W2:Y:S01]  /*05d0*/  @!P4 LDG.E.64 R12, desc[UR4][R26.64] ;  /* 0x000000041a0cc981 */ /* 0x0002a2000c1e1b00 */
[----:B0-----:R-:W-:Y:S01]  /*05e0*/  PRMT R19, RZ, 0x7610, R19 ;  /* 0x00007610ff137816 */ /* 0x001fe20000000013 */
[----:B-1----:R-:W-:Y:S01]  /*05f0*/  @!P0 IMAD.WIDE.U32 R30, R23, 0x8, R28 ;  /* 0x00000008171e8825 */ /* 0x002fe200078e001c */
[----:B------:R-:W-:-:S06]  /*0600*/  CS2R R26, SRZ ;  /* 0x00000000001a7805 */ /* 0x000fcc000001ff00 */
[----:B------:R0:W2:Y:S01]  /*0610*/  @!P2 LDG.E.64 R26, desc[UR4][R32.64] ;  /* 0x00000004201aa981 */ /* 0x0000a2000c1e1b00 */
[----:B---3--:R-:W-:Y:S01]  /*0620*/  @!P1 ISETP.NE.AND P6, PT, R9, RZ, PT ;  /* 0x000000ff0900920c */ /* 0x008fe20003fc5270 */
[----:B------:R-:W-:Y:S01]  /*0630*/  @!P3 VIADD R0, R0, 0x80 ;  /* 0x000000800000b836 */ /* 0x000fe20000000000 */
[----:B----4-:R-:W-:Y:S02]  /*0640*/  ISETP.EQ.OR P5, PT, R7, RZ, P5 ;  /* 0x000000ff0700720c */ /* 0x010fe40002fa2670 */
[----:B------:R-:W-:-:S04]  /*0650*/  PRMT R7, RZ, 0x7610, R7 ;  /* 0x00007610ff077816 */ /* 0x000fc80000000007 */
[----:B------:R-:W-:Y:S02]  /*0660*/  @!P4 PRMT R7, R24, 0x7610, R7 ;  /* 0x000076101807c816 */ /* 0x000fe40000000007 */
[----:B------:R-:W-:Y:S02]  /*0670*/  ISETP.EQ.OR P4, PT, R8, RZ, P4 ;  /* 0x000000ff0800720c */ /* 0x000fe40002782670 */
[----:B------:R-:W-:Y:S02]  /*0680*/  @!P1 SEL R8, RZ, 0x1, !P6 ;  /* 0x00000001ff089807 */ /* 0x000fe40007000000 */
[----:B------:R-:W-:Y:S02]  /*0690*/  P2R R18, PR, RZ, 0x10 ;  /* 0x00000010ff127803 */ /* 0x000fe40000000000 */
[----:B------:R-:W-:Y:S02]  /*06a0*/  @!P2 ISETP.NE.AND P4, PT, R25, RZ, PT ;  /* 0x000000ff1900a20c */ /* 0x000fe40003f85270 */
[----:B------:R-:W-:-:S02]  /*06b0*/  @!P1 PRMT R19, R8, 0x7610, R19 ;  /* 0x0000761008139816 */ /* 0x000fc40000000013 */
[----:B------:R-:W1:Y:S01]  /*06c0*/  LDC.64 R8, c[0x0][0x3a8] ;  /* 0x0000ea00ff087b82 */ /* 0x000e620000000a00 */
[----:B------:R-:W-:Y:S02]  /*06d0*/  ISETP.EQ.OR P1, PT, R22, RZ, P1 ;  /* 0x000000ff1600720c */ /* 0x000fe40000f22670 */
[----:B------:R-:W-:Y:S02]  /*06e0*/  @!P2 SEL R22, RZ, 0x1, !P4 ;  /* 0x00000001ff16a807 */ /* 0x000fe40006000000 */
[----:B------:R-:W-:Y:S02]  /*06f0*/  @!P0 ISETP.NE.AND P4, PT, R20, RZ, PT ;  /* 0x000000ff1400820c */ /* 0x000fe40003f85270 */
[----:B------:R-:W-:-:S04]  /*0700*/  PRMT R20, RZ, 0x7610, R20 ;  /* 0x00007610ff147816 */ /* 0x000fc80000000014 */
[----:B------:R-:W-:Y:S02]  /*0710*/  @!P2 PRMT R20, R22, 0x7610, R20 ;  /* 0x000076101614a816 */ /* 0x000fe40000000014 */
[----:B------:R-:W0:Y:S01]  /*0720*/  @!P3 LDC.64 R22, c[0x0][0x3b0] ;  /* 0x0000ec00ff16bb82 */ /* 0x000e220000000a00 */
[----:B------:R-:W-:Y:S02]  /*0730*/  ISETP.EQ.OR P2, PT, R21, RZ, P2 ;  /* 0x000000ff1500720c */ /* 0x000fe40001742670 */
[----:B------:R-:W-:Y:S02]  /*0740*/  @!P0 SEL R21, RZ, 0x1, !P4 ;  /* 0x00000001ff158807 */ /* 0x000fe40006000000 */
[----:B-1----:R-:W-:-:S05]  /*0750*/  @!P3 IADD3 R28, P4, PT, R17, R8, RZ ;  /* 0x00000008111cb210 */ /* 0x002fca0007f9e0ff */
[----:B------:R-:W-:Y:S01]  /*0760*/  @!P3 IMAD.X R29, RZ, RZ, R9, P4 ;  /* 0x000000ffff1db224 */ /* 0x000fe200020e0609 */
[----:B--2---:R-:W-:Y:S01]  /*0770*/  @!P3 ISETP.NE.AND P4, PT, R6, RZ, PT ;  /* 0x000000ff0600b20c */ /* 0x004fe20003f85270 */
[----:B------:R-:W1:Y:S01]  /*0780*/  LDC.64 R8, c[0x0][0x3a0] ;  /* 0x0000e800ff087b82 */ /* 0x000e620000000a00 */
[----:B------:R-:W-:Y:S02]  /*0790*/  CS2R R24, SRZ ;  /* 0x0000000000187805 */ /* 0x000fe4000001ff00 */
[----:B------:R-:W-:Y:S01]  /*07a0*/  PRMT R6, RZ, 0x7610, R6 ;  /* 0x00007610ff067816 */ /* 0x000fe20000000006 */
[----:B------:R-:W2:Y:S01]  /*07b0*/  @!P3 LDG.E.U8 R28, desc[UR4][R28.64] ;  /* 0x000000041c1cb981 */ /* 0x000ea2000c1e1100 */
[----:B0-----:R-:W-:Y:S01]  /*07c0*/  @!P3 IMAD.WIDE.U32 R32, R17, 0x8, R22 ;  /* 0x000000081120b825 */ /* 0x001fe200078e0016 */
[----:B------:R-:W-:Y:S02]  /*07d0*/  @!P3 SEL R17, RZ, 0x1, !P4 ;  /* 0x00000001ff11b807 */ /* 0x000fe40006000000 */
[----:B------:R0:W3:Y:S01]  /*07e0*/  @!P0 LDG.E.64 R24, desc[UR4][R30.64] ;  /* 0x000000041e188981 */ /* 0x0000e2000c1e1b00 */
[----:B------:R-:W-:-:S02]  /*07f0*/  ISETP.GE.U32.AND P4, PT, R0, R5, PT ;  /* 0x000000050000720c */ /* 0x000fc40003f86070 */
[----:B------:R-:W-:Y:S02]  /*0800*/  @!P0 PRMT R6, R21, 0x7610, R6 ;  /* 0x0000761015068816 */ /* 0x000fe40000000006 */
[----:B------:R-:W-:Y:S02]  /*0810*/  ISETP.EQ.OR P0, PT, R16, RZ, P0 ;  /* 0x000000ff1000720c */ /* 0x000fe40000702670 */
[----:B------:R-:W-:Y:S02]  /*0820*/  PRMT R16, RZ, 0x7610, R16 ;  /* 0x00007610ff107816 */ /* 0x000fe40000000010 */
[----:B------:R-:W-:Y:S02]  /*0830*/  CS2R R22, SRZ ;  /* 0x0000000000167805 */ /* 0x000fe4000001ff00 */
[----:B------:R-:W-:-:S03]  /*0840*/  @!P3 PRMT R16, R17, 0x7610, R16 ;  /* 0x000076101110b816 */ /* 0x000fc60000000010 */
[----:B------:R-:W-:Y:S01]  /*0850*/  @!P4 IMAD R17, R3, 0x400, R0 ;  /* 0x000004000311c824 */ /* 0x000fe200078e0200 */
[----:B------:R1:W4:Y:S01]  /*0860*/  @!P3 LDG.E.64 R22, desc[UR4][R32.64] ;  /* 0x000000042016b981 */ /* 0x000322000c1e1b00 */
[----:B0-----:R-:W0:Y:S03]  /*0870*/  @!P4 LDC.64 R30, c[0x0][0x3b0] ;  /* 0x0000ec00ff1ecb82 */ /* 0x001e260000000a00 */
[----:B-1----:R-:W-:-:S05]  /*0880*/  @!P4 IADD3 R32, P6, PT, R17, R8, RZ ;  /* 0x000000081120c210 */ /* 0x002fca0007fde0ff */
[----:B------:R-:W-:Y:S02]  /*0890*/  @!P4 IMAD.X R33, RZ, RZ, R9, P6 ;  /* 0x000000ffff21c224 */ /* 0x000fe400030e0609 */
[----:B------:R-:W1:Y:S03]  /*08a0*/  LDC.64 R8, c[0x0][0x3a8] ;  /* 0x0000ea00ff087b82 */ /* 0x000e660000000a00 */
[----:B------:R-:W3:Y:S01]  /*08b0*/  @!P4 LDG.E.U8 R21, desc[UR4][R32.64] ;  /* 0x000000042015c981 */ /* 0x000ee2000c1e1100 */
[C---:B0-----:R-:W-:Y:S01]  /*08c0*/  @!P4 IMAD.WIDE.U32 R30, R17.reuse, 0x8, R30 ;  /* 0x00000008111ec825 */ /* 0x041fe200078e001e */
[----:B--2---:R-:W-:Y:S02]  /*08d0*/  ISETP.EQ.OR P3, PT, R28, RZ, P3 ;  /* 0x000000ff1c00720c */ /* 0x004fe40001f62670 */
[----:B-1----:R-:W-:-:S05]  /*08e0*/  @!P4 IADD3 R28, P6, PT, R17, R8, RZ ;  /* 0x00000008111cc210 */ /* 0x002fca0007fde0ff */
[----:B------:R-:W-:Y:S01]  /*08f0*/  @!P4 IMAD.X R29, RZ, RZ, R9, P6 ;  /* 0x000000ffff1dc224 */ /* 0x000fe200030e0609 */
[----:B---3--:R-:W-:-:S04]  /*0900*/  @!P4 ISETP.NE.AND P6, PT, R21, RZ, PT ;  /* 0x000000ff1500c20c */ /* 0x008fc80003fc5270 */
        /* <DEDUP_REMOVED lines=11> */
[----:B------:R-:W1:Y:S02]  /*09c0*/  @!P6 LDC.64 R8, c[0x0][0x388] ;  /* 0x0000e200ff08eb82 */ /* 0x000e640000000a00 */
[----:B-1----:R-:W-:Y:S01]  /*09d0*/  @!P6 IADD3 R32, P5, PT, R12, R8, RZ ;  /* 0x000000080c20e210 */ /* 0x002fe20007fbe0ff */
[----:B------:R-:W-:-:S05]  /*09e0*/  VIADD R8, R2, 0x100 ;  /* 0x0000010002087836 */ /* 0x000fca0000000000 */
[-C--:B------:R-:W-:Y:S01]  /*09f0*/  ISETP.GE.U32.OR P1, PT, R8, R5.reuse, P1 ;  /* 0x000000050800720c */ /* 0x080fe20000f26470 */
[----:B------:R-:W-:Y:S02]  /*0a00*/  @!P6 IMAD.X R33, R13, 0x1, R9, P5 ;  /* 0x000000010d21e824 */ /* 0x000fe400028e0609 */
[----:B0-----:R-:W-:Y:S01]  /*0a10*/  VIADD R10, R2, 0x180 ;  /* 0x00000180020a7836 */ /* 0x001fe20000000000 */
[----:B------:R-:W-:Y:S01]  /*0a20*/  CS2R R28, SRZ ;  /* 0x00000000001c7805 */ /* 0x000fe2000001ff00 */
[----:B------:R-:W-:Y:S01]  /*0a30*/  @!P4 VIADD R0, R0, 0x80 ;  /* 0x000000800000c836 */ /* 0x000fe20000000000 */
[----:B------:R-:W5:Y:S07]  /*0a40*/  @!P6 LDG.E.U8 R7, desc[UR4][R32.64] ;  /* 0x000000042007e981 */ /* 0x000f6e000c1e1100 */
[----:B------:R-:W0:Y:S01]  /*0a50*/  @!P1 LDC.64 R8, c[0x0][0x388] ;  /* 0x0000e200ff089b82 */ /* 0x000e220000000a00 */
[----:B------:R-:W-:Y:S01]  /*0a60*/  ISETP.GE.U32.OR P2, PT, R10, R5, P2 ;  /* 0x000000050a00720c */ /* 0x000fe20001746470 */
[----:B------:R1:W3:Y:S06]  /*0a70*/  @!P4 LDG.E.64 R28, desc[UR4][R30.64] ;  /* 0x000000041e1cc981 */ /* 0x0002ec000c1e1b00 */
[----:B------:R-:W4:Y:S01]  /*0a80*/  LDC.64 R10, c[0x0][0x3a8] ;  /* 0x0000ea00ff0a7b82 */ /* 0x000f220000000a00 */
[----:B0-----:R-:W-:-:S05]  /*0a90*/  @!P1 IADD3 R12, P6, PT, R14, R8, RZ ;  /* 0x000000080e0c9210 */ /* 0x001fca0007fde0ff */
[----:B------:R-:W-:Y:S02]  /*0aa0*/  @!P1 IMAD.X R13, R15, 0x1, R9, P6 ;  /* 0x000000010f0d9824 */ /* 0x000fe400030e0609 */
[----:B------:R-:W1:Y:S03]  /*0ab0*/  @!P2 LDC.64 R8, c[0x0][0x388] ;  /* 0x0000e200ff08ab82 */ /* 0x000e660000000a00 */
[----:B------:R0:W5:Y:S01]  /*0ac0*/  @!P1 LDG.E.U8 R19, desc[UR4][R12.64] ;  /* 0x000000040c139981 */ /* 0x000162000c1e1100 */
[----:B-1----:R-:W-:-:S05]  /*0ad0*/  @!P2 IADD3 R30, P1, PT, R26, R8, RZ ;  /* 0x000000081a1ea210 */ /* 0x002fca0007f3e0ff */
[----:B------:R-:W-:Y:S01]  /*0ae0*/  @!P2 IMAD.X R31, R27, 0x1, R9, P1 ;  /* 0x000000011b1fa824 */ /* 0x000fe200008e0609 */
[----:B------:R-:W-:Y:S02]  /*0af0*/  CS2R R26, SRZ ;  /* 0x00000000001a7805 */ /* 0x000fe4000001ff00 */
[----:B--2---:R-:W-:Y:S01]  /*0b00*/  ISETP.EQ.OR P5, PT, R21, RZ, P4 ;  /* 0x000000ff1500720c */ /* 0x004fe200027a2670 */
[----:B0-----:R-:W-:Y:S01]  /*0b10*/  VIADD R12, R2, 0x280 ;  /* 0x00000280020c7836 */ /* 0x001fe20000000000 */
[----:B------:R-:W-:Y:S01]  /*0b20*/  ISETP.GE.U32.AND P4, PT, R0, R5, PT ;  /* 0x000000050000720c */ /* 0x000fe20003f86070 */
[----:B------:R-:W5:-:S12]  /*0b30*/  @!P2 LDG.E.U8 R20, desc[UR4][R30.64] ;  /* 0x000000041e14a981 */ /* 0x000f58000c1e1100 */
[----:B------:R-:W-:Y:S01]  /*0b40*/  @!P4 IMAD R15, R3, 0x400, R0 ;  /* 0x00000400030fc824 */ /* 0x000fe200078e0200 */
[----:B------:R-:W0:Y:S04]  /*0b50*/  @!P4 LDC.64 R8, c[0x0][0x3b0] ;  /* 0x0000ec00ff08cb82 */ /* 0x000e280000000a00 */
[----:B----4-:R-:W-:-:S05]  /*0b60*/  @!P4 IADD3 R34, P6, PT, R15, R10, RZ ;  /* 0x0000000a0f22c210 */ /* 0x010fca0007fde0ff */
[----:B------:R-:W-:Y:S02]  /*0b70*/  @!P4 IMAD.X R35, RZ, RZ, R11, P6 ;  /* 0x000000ffff23c224 */ /* 0x000fe400030e060b */
[----:B------:R-:W1:Y:S03]  /*0b80*/  LDC.64 R10, c[0x0][0x3a0] ;  /* 0x0000e800ff0a7b82 */ /* 0x000e660000000a00 */
[----:B------:R-:W2:Y:S01]  /*0b90*/  @!P4 LDG.E.U8 R0, desc[UR4][R34.64] ;  /* 0x000000042200c981 */ /* 0x000ea2000c1e1100 */
[----:B0-----:R-:W-:-:S05]  /*0ba0*/  @!P4 IMAD.WIDE.U32 R32, R15, 0x8, R8 ;  /* 0x000000080f20c825 */ /* 0x001fca00078e0008 */
[----:B------:R-:W4:Y:S01]  /*0bb0*/  @!P4 LDG.E.64 R26, desc[UR4][R32.64] ;  /* 0x00000004201ac981 */ /* 0x000f22000c1e1b00 */
[----:B-1----:R-:W-:-:S05]  /*0bc0*/  @!P4 IADD3 R10, P1, PT, R15, R10, RZ ;  /* 0x0000000a0f0ac210 */ /* 0x002fca0007f3e0ff */
[----:B------:R-:W-:-:S05]  /*0bd0*/  @!P4 IMAD.X R11, RZ, RZ, R11, P1 ;  /* 0x000000ffff0bc224 */ /* 0x000fca00008e060b */
[----:B------:R0:W3:Y:S01]  /*0be0*/  @!P4 LDG.E.U8 R14, desc[UR4][R10.64] ;  /* 0x000000040a0ec981 */ /* 0x0000e2000c1e1100 */
[----:B------:R-:W-:-:S05]  /*0bf0*/  VIADD R8, R2, 0x200 ;  /* 0x0000020002087836 */ /* 0x000fca0000000000 */
[----:B------:R-:W-:-:S13]  /*0c00*/  ISETP.GE.U32.OR P0, PT, R8, R5, P0 ;  /* 0x000000050800720c */ /* 0x000fda0000706470 */
[----:B------:R-:W1:Y:S01]  /*0c10*/  @!P0 LDC.64 R8, c[0x0][0x388] ;  /* 0x0000e200ff088b82 */ /* 0x000e620000000a00 */
[----:B------:R-:W-:Y:S01]  /*0c20*/  ISETP.GE.U32.OR P3, PT, R12, R5, P3 ;  /* 0x000000050c00720c */ /* 0x000fe20001f66470 */
[----:B0-----:R-:W-:Y:S01]  /*0c30*/  VIADD R10, R2, 0x380 ;  /* 0x00000380020a7836 */ /* 0x001fe20000000000 */
[----:B-1----:R-:W-:-:S05]  /*0c40*/  @!P0 IADD3 R24, P2, PT, R24, R8, RZ ;  /* 0x0000000818188210 */ /* 0x002fca0007f5e0ff */
[----:B------:R-:W-:-:S06]  /*0c50*/  @!P0 IMAD.X R25, R25, 0x1, R9, P2 ;  /* 0x0000000119198824 */ /* 0x000fcc00010e0609 */
[----:B------:R-:W0:Y:S01]  /*0c60*/  @!P3 LDC.64 R8, c[0x0][0x388] ;  /* 0x0000e200ff08bb82 */ /* 0x000e220000000a00 */
[----:B------:R1:W5:Y:S01]  /*0c70*/  @!P0 LDG.E.U8 R6, desc[UR4][R24.64] ;  /* 0x0000000418068981 */ /* 0x000362000c1e1100 */
[----:B0-----:R-:W-:-:S05]  /*0c80*/  @!P3 IADD3 R8, P2, PT, R22, R8, RZ ;  /* 0x000000081608b210 */ /* 0x001fca0007f5e0ff */
[----:B------:R-:W-:-:S05]  /*0c90*/  @!P3 IMAD.X R9, R23, 0x1, R9, P2 ;  /* 0x000000011709b824 */ /* 0x000fca00010e0609 */
[----:B------:R1:W5:Y:S01]  /*0ca0*/  @!P3 LDG.E.U8 R16, desc[UR4][R8.64] ;  /* 0x000000040810b981 */ /* 0x000362000c1e1100 */
[----:B--2---:R-:W-:Y:S01]  /*0cb0*/  ISETP.EQ.OR P1, PT, R0, RZ, P4 ;  /* 0x000000ff0000720c */ /* 0x004fe20002722670 */
[----:B------:R-:W-:-:S03]  /*0cc0*/  VIADD R0, R2, 0x300 ;  /* 0x0000030002007836 */ /* 0x000fc60000000000 */
[-C--:B------:R-:W-:Y:S02]  /*0cd0*/  ISETP.GE.U32.OR P1, PT, R10, R5.reuse, P1 ;  /* 0x000000050a00720c */ /* 0x080fe40000f26470 */
[----:B------:R-:W-:-:S11]  /*0ce0*/  ISETP.GE.U32.OR P5, PT, R0, R5, P5 ;  /* 0x000000050000720c */ /* 0x000fd60002fa6470 */
[----:B------:R-:W4:Y:S08]  /*0cf0*/  @!P1 LDC.64 R12, c[0x0][0x388] ;  /* 0x0000e200ff0c9b82 */ /* 0x000f300000000a00 */
[----:B------:R-:W0:Y:S01]  /*0d00*/  @!P5 LDC.64 R10, c[0x0][0x388] ;  /* 0x0000e200ff0adb82 */ /* 0x000e220000000a00 */
[----:B------:R-:W-:Y:S02]  /*0d10*/  PRMT R0, RZ, 0x7610, R0 ;  /* 0x00007610ff007816 */ /* 0x000fe40000000000 */
[----:B---3--:R-:W-:-:S04]  /*0d20*/  @!P4 ISETP.NE.AND P0, PT, R14, RZ, PT ;  /* 0x000000ff0e00c20c */ /* 0x008fc80003f05270 */
[----:B------:R-:W-:Y:S02]  /*0d30*/  @!P4 SEL R14, RZ, 0x1, !P0 ;  /* 0x00000001ff0ec807 */ /* 0x000fe40004000000 */
[----:B----4-:R-:W-:Y:S02]  /*0d40*/  @!P1 IADD3 R12, P0, PT, R26, R12, RZ ;  /* 0x0000000c1a0c9210 */ /* 0x010fe40007f1e0ff */
[----:B------:R-:W-:Y:S02]  /*0d50*/  @!P4 PRMT R0, R14, 0x7610, R0 ;  /* 0x000076100e00c816 */ /* 0x000fe40000000000 */
[----:B0-----:R-:W-:Y:S01]  /*0d60*/  @!P5 IADD3 R10, P2, PT, R28, R10, RZ ;  /* 0x0000000a1c0ad210 */ /* 0x001fe20007f5e0ff */
[----:B------:R-:W-:-:S04]  /*0d70*/  @!P1 IMAD.X R13, R27, 0x1, R13, P0 ;  /* 0x000000011b0d9824 */ /* 0x000fc800000e060d */
[----:B------:R-:W-:Y:S01]  /*0d80*/  @!P5 IMAD.X R11, R29, 0x1, R11, P2 ;  /* 0x000000011d0bd824 */ /* 0x000fe200010e060b */
[----:B------:R1:W5:Y:S04]  /*0d90*/  @!P1 LDG.E.U8 R0, desc[UR4][R12.64] ;  /* 0x000000040c009981 */ /* 0x000368000c1e1100 */
[----:B------:R1:W5:Y:S01]  /*0da0*/  @!P5 LDG.E.U8 R17, desc[UR4][R10.64] ;  /* 0x000000040a11d981 */ /* 0x000362000c1e1100 */
[----:B------:R-:W-:Y:S01]  /*0db0*/  ISETP.GE.U32.AND P0, PT, R2, R5, PT ;  /* 0x000000050200720c */ /* 0x000fe20003f06070 */
[----:B------:R-:W-:Y:S04]  /*0dc0*/  BSSY.RECONVERGENT B0, `(.L_x_3226) ;  /* 0x000003a000007945 */ /* 0x000fe80003800200 */
[----:B------:R-:W-:Y:S08]  /*0dd0*/  BSSY.RELIABLE B1, `(.L_x_3227) ;  /* 0x0000031000017945 */ /* 0x000ff00003800100 */
[----:B-1----:R-:W-:Y:S05]  /*0de0*/  @P0 BRA `(.L_x_3228) ;  /* 0x0000000000380947 */ /* 0x002fea0003800000 */
        /* <DEDUP_REMOVED lines=14> */
.L_x_3228:
        /* <DEDUP_REMOVED lines=8> */
.L_x_3229:
        /* <DEDUP_REMOVED lines=8> */
.L_x_3230:
        /* <DEDUP_REMOVED lines=8> */
.L_x_3231:
        /* <DEDUP_REMOVED lines=9> */
.L_x_3232:
[----:B------:R-:W-:Y:S05]  /*10e0*/  BSYNC.RELIABLE B1 ;  /* 0x0000000000017941 */ /* 0x000fea0003800100 */
.L_x_3227:
[----:B------:R-:W-:-:S13]  /*10f0*/  ISETP.GE.U32.AND P0, PT, R2, R5, PT ;  /* 0x000000050200720c */ /* 0x000fda0003f06070 */
[----:B01----:R-:W0:Y:S01]  /*1100*/  @!P0 LDC.64 R8, c[0x0][0x398] ;  /* 0x0000e600ff088b82 */ /* 0x003e220000000a00 */
[----:B--2--5:R-:W-:Y:S02]  /*1110*/  @!P0 IMAD R7, R3, 0x400, R2 ;  /* 0x0000040003078824 */ /* 0x024fe400078e0202 */
[----:B------:R-:W-:-:S03]  /*1120*/  @!P0 VIADD R2, R2, 0x80 ;  /* 0x0000008002028836 */ /* 0x000fc60000000000 */
[----:B0-----:R-:W-:-:S05]  /*1130*/  @!P0 IADD3 R6, P1, PT, R7, R8, RZ ;  /* 0x0000000807068210 */ /* 0x001fca0007f3e0ff */
[----:B------:R-:W-:-:S05]  /*1140*/  @!P0 IMAD.X R7, RZ, RZ, R9, P1 ;  /* 0x000000ffff078224 */ /* 0x000fca00008e0609 */
[----:B------:R3:W-:Y:S03]  /*1150*/  @!P0 STG.E.U8 desc[UR4][R6.64], R17 ;  /* 0x0000001106008986 */ /* 0x0007e6000c101104 */
.L_x_3233:
[----:B------:R-:W-:Y:S05]  /*1160*/  BSYNC.RECONVERGENT B0 ;  /* 0x0000000000007941 */ /* 0x000fea0003800200 */
.L_x_3226:
        /* <DEDUP_REMOVED lines=9> */
.L_x_3225:
[----:B------:R-:W0:Y:S01]  /*1200*/  S2R R0, SR_TID.X ;  /* 0x0000000000007919 */ /* 0x000e220000002100 */
[----:B------:R-:W1:Y:S01]  /*1210*/  LDCU.128 UR8, c[0x0][0x3a0] ;  /* 0x00007400ff0877ac */ /* 0x000e620008000c00 */
[----:B------:R-:W-:Y:S02]  /*1220*/  IMAD.SHL.U32 R20, R3, 0x400, RZ ;  /* 0x0000040003147824 */ /* 0x000fe400078e00ff */
[----:B------:R-:W2:Y:S01]  /*1230*/  LDC.64 R2, c[0x0][0x3b0] ;  /* 0x0000ec00ff027b82 */ /* 0x000ea20000000a00 */
[----:B------:R-:W3:Y:S02]  /*1240*/  LDCU.64 UR6, c[0x0][0x398] ;  /* 0x00007300ff0677ac */ /* 0x000ee40008000a00 */
[----:B-1----:R-:W-:-:S05]  /*1250*/  IADD3 R24, P0, PT, R20, UR10, RZ ;  /* 0x0000000a14187c10 */ /* 0x002fca000ff1e0ff */
[----:B------:R-:W-:Y:S02]  /*1260*/  IMAD.X R25, RZ, RZ, UR11, P0 ;  /* 0x0000000bff197e24 */ /* 0x000fe400080e06ff */
[----:B0-----:R-:W-:-:S05]  /*1270*/  IMAD.WIDE.U32 R24, R0, 0x4, R24 ;  /* 0x0000000400187825 */ /* 0x001fca00078e0018 */
[----:B------:R-:W4:Y:S01]  /*1280*/  LDG.E R28, desc[UR4][R24.64] ;  /* 0x00000004181c7981 */ /* 0x000f22000c1e1900 */
[C---:B------:R-:W-:Y:S01]  /*1290*/  IADD3 R30, P0, PT, R20.reuse, UR8, RZ ;  /* 0x00000008141e7c10 */ /* 0x040fe2000ff1e0ff */
[----:B--2---:R-:W-:-:S04]  /*12a0*/  IMAD.WIDE.U32 R2, R20, 0x8, R2 ;  /* 0x0000000814027825 */ /* 0x004fc800078e0002 */
[----:B------:R-:W-:Y:S02]  /*12b0*/  IMAD.X R31, RZ, RZ, UR9, P0 ;  /* 0x00000009ff1f7e24 */ /* 0x000fe400080e06ff */
[C---:B------:R-:W-:Y:S02]  /*12c0*/  IMAD.WIDE.U32 R32, R0.reuse, 0x20, R2 ;  /* 0x0000002000207825 */ /* 0x040fe400078e0002 */
[----:B------:R0:W2:Y:S02]  /*12d0*/  LDG.E R2, desc[UR4][R24.64+0x200] ;  /* 0x0002000418027981 */ /* 0x0000a4000c1e1900 */
[----:B------:R-:W-:Y:S02]  /*12e0*/  IMAD.WIDE.U32 R30, R0, 0x4, R30 ;  /* 0x00000004001e7825 */ /* 0x000fe400078e001e */
[----:B------:R-:W5:Y:S04]  /*12f0*/  LDG.E.128 R8, desc[UR4][R32.64] ;  /* 0x0000000420087981 */ /* 0x000f68000c1e1d00 */
[----:B------:R-:W3:Y:S04]  /*1300*/  LDG.E R21, desc[UR4][R30.64] ;  /* 0x000000041e157981 */ /* 0x000ee8000c1e1900 */
[----:B------:R-:W2:Y:S04]  /*1310*/  LDG.E.128 R4, desc[UR4][R32.64+0x10] ;  /* 0x0000100420047981 */ /* 0x000ea8000c1e1d00 */
[----:B------:R-:W2:Y:S04]  /*1320*/  LDG.E R3, desc[UR4][R30.64+0x200] ;  /* 0x000200041e037981 */ /* 0x000ea8000c1e1900 */
[----:B------:R-:W2:Y:S01]  /*1330*/  LDG.E.ENL2.256 R16, R12, desc[UR4][R32.64+0x1000] ;  /* 0xfe008004200c797e */ /* 0x000ea20008121910 */
[----:B----4-:R-:W-:-:S04]  /*1340*/  PRMT R22, R28, 0x7771, RZ ;  /* 0x000077711c167816 */ /* 0x010fc800000000ff */
[----:B------:R-:W-:Y:S02]  /*1350*/  ISETP.NE.AND P2, PT, R22, RZ, PT ;  /* 0x000000ff1600720c */ /* 0x000fe40003f45270 */
[----:B------:R-:W-:-:S04]  /*1360*/  PRMT R26, R28, 0x7770, RZ ;  /* 0x000077701c1a7816 */ /* 0x000fc800000000ff */
[----:B------:R-:W-:-:S07]  /*1370*/  ISETP.NE.AND P0, PT, R26, RZ, PT ;  /* 0x000000ff1a00720c */ /* 0x000fce0003f05270 */
[----:B------:R-:W5:Y:S01]  /*1380*/  @P2 LDC.64 R22, c[0x0][0x388] ;  /* 0x0000e200ff162b82 */ /* 0x000f620000000a00 */
[----:B------:R-:W-:-:S07]  /*1390*/  PRMT R26, R28, 0x7772, RZ ;  /* 0x000077721c1a7816 */ /* 0x000fce00000000ff */
[----:B0-----:R-:W0:Y:S01]  /*13a0*/  @P0 LDC.64 R24, c[0x0][0x388] ;  /* 0x0000e200ff180b82 */ /* 0x001e220000000a00 */
[----:B------:R-:W-:Y:S02]  /*13b0*/  ISETP.NE.AND P4, PT, R26, RZ, PT ;  /* 0x000000ff1a00720c */ /* 0x000fe40003f85270 */
[----:B------:R-:W-:Y:S02]  /*13c0*/  PRMT R28, R28, 0x7773, RZ ;  /* 0x000077731c1c7816 */ /* 0x000fe400000000ff */
[----:B-----5:R-:W-:Y:S02]  /*13d0*/  @P2 IADD3 R26, P1, PT, R10, R22, RZ ;  /* 0x000000160a1a2210 */ /* 0x020fe40007f3e0ff */
[----:B---3--:R-:W-:-:S03]  /*13e0*/  PRMT R10, R21, 0x7771, RZ ;  /* 0x00007771150a7816 */ /* 0x008fc600000000ff */
[----:B------:R-:W-:Y:S01]  /*13f0*/  @P2 IMAD.X R27, R11, 0x1, R23, P1 ;  /* 0x000000010b1b2824 */ /* 0x000fe200008e0617 */
[----:B------:R-:W-:Y:S02]  /*1400*/  ISETP.NE.AND P1, PT, R10, RZ, PT ;  /* 0x000000ff0a00720c */ /* 0x000fe40003f25270 */
[----:B------:R-:W-:Y:S01]  /*1410*/  ISETP.NE.AND P5, PT, R28, RZ, PT ;  /* 0x000000ff1c00720c */ /* 0x000fe20003fa5270 */
[----:B------:R-:W1:Y:S01]  /*1420*/  @P4 LDC.64 R10, c[0x0][0x388] ;  /* 0x0000e200ff0a4b82 */ /* 0x000e620000000a00 */
[----:B------:R-:W-:-:S06]  /*1430*/  SEL R22, RZ, 0x1, !P1 ;  /* 0x00000001ff167807 */ /* 0x000fcc0004800000 */
[----:B------:R3:W4:Y:S01]  /*1440*/  @P2 LDG.E.U8 R22, desc[UR4][R26.64] ;  /* 0x000000041a162981 */ /* 0x000722000c1e1100 */
[----:B0-----:R-:W-:Y:S02]  /*1450*/  @P0 IADD3 R24, P2, PT, R24, R8, RZ ;  /* 0x0000000818180210 */ /* 0x001fe40007f5e0ff */
[----:B------:R-:W-:-:S03]  /*1460*/  PRMT R8, R21, 0x7770, RZ ;  /* 0x0000777015087816 */ /* 0x000fc600000000ff */
[----:B------:R-:W-:Y:S01]  /*1470*/  @P0 IMAD.X R25, R25, 0x1, R9, P2 ;  /* 0x0000000119190824 */ /* 0x000fe200010e0609 */
[----:B------:R-:W-:Y:S02]  /*1480*/  ISETP.NE.AND P1, PT, R8, RZ, PT ;  /* 0x000000ff0800720c */ /* 0x000fe40003f25270 */
[----:B------:R-:W0:Y:S01]  /*1490*/  @P5 LDC.64 R8, c[0x0][0x388] ;  /* 0x0000e200ff085b82 */ /* 0x000e220000000a00 */
[----:B--2---:R-:W-:-:S04]  /*14a0*/  PRMT R23, R2, 0x7772, RZ ;  /* 0x0000777202177816 */ /* 0x004fc800000000ff */
[----:B------:R-:W-:Y:S02]  /*14b0*/  ISETP.NE.AND P3, PT, R23, RZ, PT ;  /* 0x000000ff1700720c */ /* 0x000fe40003f65270 */
[----:B------:R-:W-:Y:S02]  /*14c0*/  SEL R23, RZ, 0x1, !P1 ;  /* 0x00000001ff177807 */ /* 0x000fe40004800000 */
[----:B------:R-:W-:Y:S02]  /*14d0*/  PRMT R28, R2, 0x7771, RZ ;  /* 0x00007771021c7816 */ /* 0x000fe400000000ff */
[----:B-1----:R-:W-:Y:S02]  /*14e0*/  @P4 IADD3 R10, P1, PT, R4, R10, RZ ;  /* 0x0000000a040a4210 */ /* 0x002fe40007f3e0ff */
[----:B---3--:R-:W-:Y:S01]  /*14f0*/  PRMT R26, R21, 0x7772, RZ ;  /* 0x00007772151a7816 */ /* 0x008fe200000000ff */
[----:B------:R1:W2:Y:S01]  /*1500*/  @P0 LDG.E.U8 R23, desc[UR4][R24.64] ;  /* 0x0000000418170981 */ /* 0x0002a2000c1e1100 */
[----:B------:R-:W-:Y:S01]  /*1510*/  ISETP.NE.AND P2, PT, R28, RZ, PT ;  /* 0x000000ff1c00720c */ /* 0x000fe20003f45270 */
[----:B------:R-:W-:Y:S01]  /*1520*/  @P4 IMAD.X R11, R5, 0x1, R11, P1 ;  /* 0x00000001050b4824 */ /* 0x000fe200008e060b */
[----:B------:R-:W-:Y:S01]  /*1530*/  ISETP.NE.AND P0, PT, R26, RZ, PT ;  /* 0x000000ff1a00720c */ /* 0x000fe20003f05270 */
[----:B------:R-:W3:Y:S01]  /*1540*/  @P3 LDC.64 R4, c[0x0][0x388] ;  /* 0x0000e200ff043b82 */ /* 0x000ee20000000a00 */
[----:B------:R-:W-:-:S02]  /*1550*/  PRMT R27, R2, 0x7770, RZ ;  /* 0x00007770021b7816 */ /* 0x000fc400000000ff */
[----:B------:R-:W-:Y:S02]  /*1560*/  PRMT R26, R2, 0x7773, RZ ;  /* 0x00007773021a7816 */ /* 0x000fe400000000ff */
[----:B------:R-:W-:Y:S02]  /*1570*/  SEL R2, RZ, 0x1, !P0 ;  /* 0x00000001ff027807 */ /* 0x000fe40004000000 */
[----:B------:R-:W-:Y:S02]  /*1580*/  ISETP.NE.AND P1, PT, R27, RZ, PT ;  /* 0x000000ff1b00720c */ /* 0x000fe40003f25270 */
[----:B------:R-:W-:Y:S02]  /*1590*/  ISETP.NE.AND P0, PT, R26, RZ, PT ;  /* 0x000000ff1a00720c */ /* 0x000fe40003f05270 */
[----:B0-----:R-:W-:Y:S01]  /*15a0*/  @P5 IADD3 R26, P6, PT, R6, R8, RZ ;  /* 0x00000008061a5210 */ /* 0x001fe20007fde0ff */
[----:B------:R0:W5:Y:S01]  /*15b0*/  @P4 LDG.E.U8 R2, desc[UR4][R10.64] ;  /* 0x000000040a024981 */ /* 0x000162000c1e1100 */
[----:B------:R-:W-:-:S03]  /*15c0*/  PRMT R21, R21, 0x7773, RZ ;  /* 0x0000777315157816 */ /* 0x000fc600000000ff */
[----:B------:R-:W-:Y:S02]  /*15d0*/  @P5 IMAD.X R27, R7, 0x1, R9, P6 ;  /* 0x00000001071b5824 */ /* 0x000fe400030e0609 */
[----:B------:R-:W0:Y:S01]  /*15e0*/  @P2 LDC.64 R6, c[0x0][0x388] ;  /* 0x0000e200ff062b82 */ /* 0x000e220000000a00 */
[----:B------:R-:W-:-:S04]  /*15f0*/  ISETP.NE.AND P4, PT, R21, RZ, PT ;  /* 0x000000ff1500720c */ /* 0x000fc80003f85270 */
[----:B------:R-:W-:-:S03]  /*1600*/  SEL R21, RZ, 0x1, !P4 ;  /* 0x00000001ff157807 */ /* 0x000fc60006000000 */
[----:B------:R-:W0:Y:S01]  /*1610*/  @P1 LDC.64 R8, c[0x0][0x388] ;  /* 0x0000e200ff081b82 */ /* 0x000e220000000a00 */
[----:B------:R-:W-:Y:S02]  /*1620*/  PRMT R28, R3, 0x7772, RZ ;  /* 0x00007772031c7816 */ /* 0x000fe400000000ff */
[----:B------:R-:W5:Y:S05]  /*1630*/  @P5 LDG.E.U8 R21, desc[UR4][R26.64] ;  /* 0x000000041a155981 */ /* 0x000f6a000c1e1100 */
[----:B-1----:R-:W1:Y:S01]  /*1640*/  @P0 LDC.64 R24, c[0x0][0x388] ;  /* 0x0000e200ff180b82 */ /* 0x002e620000000a00 */
[----:B---3--:R-:W-:Y:S02]  /*1650*/  @P3 IADD3 R4, P5, PT, R16, R4, RZ ;  /* 0x0000000410043210 */ /* 0x008fe40007fbe0ff */
[----:B------:R-:W-:-:S03]  /*1660*/  ISETP.NE.AND P4, PT, R28, RZ, PT ;  /* 0x000000ff1c00720c */ /* 0x000fc60003f85270 */
[----:B------:R-:W-:Y:S01]  /*1670*/  @P3 IMAD.X R5, R17, 0x1, R5, P5 ;  /* 0x0000000111053824 */ /* 0x000fe200028e0605 */
[----:B0-----:R-:W-:Y:S02]  /*1680*/  SEL R10, RZ, 0x1, !P4 ;  /* 0x00000001ff0a7807 */ /* 0x001fe40006000000 */
[C---:B------:R-:W-:Y:S02]  /*1690*/  PRMT R16, R3.reuse, 0x7771, RZ ;  /* 0x0000777103107816 */ /* 0x040fe400000000ff */
[----:B------:R-:W-:Y:S02]  /*16a0*/  PRMT R11, R3, 0x7770, RZ ;  /* 0x00007770030b7816 */ /* 0x000fe400000000ff */
[----:B------:R0:W3:Y:S01]  /*16b0*/  @P3 LDG.E.U8 R10, desc[UR4][R4.64] ;  /* 0x00000004040a3981 */ /* 0x0000e2000c1e1100 */
[----:B------:R-:W-:Y:S02]  /*16c0*/  @P2 IADD3 R6, P3, PT, R14, R6, RZ ;  /* 0x000000060e062210 */ /* 0x000fe40007f7e0ff */
[----:B------:R-:W-:-:S02]  /*16d0*/  ISETP.NE.AND P5, PT, R16, RZ, PT ;  /* 0x000000ff1000720c */ /* 0x000fc40003fa5270 */
[----:B------:R-:W-:Y:S02]  /*16e0*/  ISETP.NE.AND P4, PT, R11, RZ, PT ;  /* 0x000000ff0b00720c */ /* 0x000fe40003f85270 */
[----:B------:R-:W-:Y:S01]  /*16f0*/  PRMT R11, R3, 0x7773, RZ ;  /* 0x00007773030b7816 */ /* 0x000fe200000000ff */
[----:B------:R-:W-:Y:S01]  /*1700*/  @P2 IMAD.X R7, R15, 0x1, R7, P3 ;  /* 0x000000010f072824 */ /* 0x000fe200018e0607 */
[----:B------:R-:W-:Y:S02]  /*1710*/  SEL R3, RZ, 0x1, !P5 ;  /* 0x00000001ff037807 */ /* 0x000fe40006800000 */
[----:B------:R-:W-:Y:S02]  /*1720*/  @P1 IADD3 R8, P6, PT, R12, R8, RZ ;  /* 0x000000080c081210 */ /* 0x000fe40007fde0ff */
[----:B-1----:R-:W-:Y:S02]  /*1730*/  @P0 IADD3 R24, P5, PT, R18, R24, RZ ;  /* 0x0000001812180210 */ /* 0x002fe40007fbe0ff */
[----:B------:R-:W-:Y:S01]  /*1740*/  ISETP.NE.AND P3, PT, R11, RZ, PT ;  /* 0x000000ff0b00720c */ /* 0x000fe20003f65270 */
[----:B------:R-:W-:Y:S01]  /*1750*/  @P1 IMAD.X R9, R13, 0x1, R9, P6 ;  /* 0x000000010d091824 */ /* 0x000fe200030e0609 */
[----:B------:R-:W-:Y:S01]  /*1760*/  SEL R11, RZ, 0x1, !P4 ;  /* 0x00000001ff0b7807 */ /* 0x000fe20006000000 */
[----:B------:R-:W-:Y:S01]  /*1770*/  @P0 IMAD.X R25, R19, 0x1, R25, P5 ;  /* 0x0000000113190824 */ /* 0x000fe200028e0619 */
[----:B------:R-:W-:Y:S01]  /*1780*/  SEL R12, RZ, 0x1, !P3 ;  /* 0x00000001ff0c7807 */ /* 0x000fe20005800000 */
[----:B------:R-:W3:Y:S04]  /*1790*/  @P2 LDG.E.U8 R3, desc[UR4][R6.64] ;  /* 0x0000000406032981 */ /* 0x000ee8000c1e1100 */
[----:B------:R-:W3:Y:S04]  /*17a0*/  @P1 LDG.E.U8 R11, desc[UR4][R8.64] ;  /* 0x00000004080b1981 */ /* 0x000ee8000c1e1100 */
[----:B------:R-:W3:Y:S01]  /*17b0*/  @P0 LDG.E.U8 R12, desc[UR4][R24.64] ;  /* 0x00000004180c0981 */ /* 0x000ee2000c1e1100 */
[----:B0-----:R-:W-:-:S05]  /*17c0*/  IADD3 R4, P0, PT, R20, UR6, RZ ;  /* 0x0000000614047c10 */ /* 0x001fca000ff1e0ff */
[----:B------:R-:W-:Y:S02]  /*17d0*/  IMAD.X R5, RZ, RZ, UR7, P0 ;  /* 0x00000007ff057e24 */ /* 0x000fe400080e06ff */
[----:B------:R-:W-:Y:S01]  /*17e0*/  IMAD.WIDE.U32 R4, R0, 0x4, R4 ;  /* 0x0000000400047825 */ /* 0x000fe200078e0004 */
[----:B----4-:R-:W-:Y:S02]  /*17f0*/  LOP3.LUT R22, R22, 0xffff, RZ, 0xc0, !PT ;  /* 0x0000ffff16167812 */ /* 0x010fe400078ec0ff */
[----:B--2---:R-:W-:-:S04]  /*1800*/  LOP3.LUT R23, R23, 0xffff, RZ, 0xc0, !PT ;  /* 0x0000ffff17177812 */ /* 0x004fc800078ec0ff */
[----:B------:R-:W-:Y:S02]  /*1810*/  PRMT R23, R23, 0x3340, R22 ;  /* 0x0000334017177816 */ /* 0x000fe40000000016 */
[----:B-----5:R-:W-:Y:S02]  /*1820*/  LOP3.LUT R2, R2, 0xffff, RZ, 0xc0, !PT ;  /* 0x0000ffff02027812 */ /* 0x020fe400078ec0ff */
[----:B------:R-:W-:-:S04]  /*1830*/  LOP3.LUT R21, R21, 0xffff, RZ, 0xc0, !PT ;  /* 0x0000ffff15157812 */ /* 0x000fc800078ec0ff */
[----:B------:R-:W-:-:S04]  /*1840*/  PRMT R2, R2, 0x3340, R21 ;  /* 0x0000334002027816 */ /* 0x000fc80000000015 */
[----:B------:R-:W-:Y:S02]  /*1850*/  PRMT R23, R23, 0x5410, R2 ;  /* 0x0000541017177816 */ /* 0x000fe40000000002 */
[----:B---3--:R-:W-:-:S03]  /*1860*/  LOP3.LUT R13, R10, 0xffff, RZ, 0xc0, !PT ;  /* 0x0000ffff0a0d7812 */ /* 0x008fc600078ec0ff */
[----:B------:R-:W-:Y:S01]  /*1870*/  STG.E desc[UR4][R4.64], R23 ;  /* 0x0000001704007986 */ /* 0x000fe2000c101904 */
[----:B------:R-:W-:Y:S02]  /*1880*/  LOP3.LUT R3, R3, 0xffff, RZ, 0xc0, !PT ;  /* 0x0000ffff03037812 */ /* 0x000fe400078ec0ff */
[----:B------:R-:W-:Y:S02]  /*1890*/  LOP3.LUT R6, R11, 0xffff, RZ, 0xc0, !PT ;  /* 0x0000ffff0b067812 */ /* 0x000fe400078ec0ff */
[----:B------:R-:W-:Y:S02]  /*18a0*/  LOP3.LUT R12, R12, 0xffff, RZ, 0xc0, !PT ;  /* 0x0000ffff0c0c7812 */ /* 0x000fe400078ec0ff */
[----:B------:R-:W-:Y:S02]  /*18b0*/  PRMT R3, R6, 0x3340, R3 ;  /* 0x0000334006037816 */ /* 0x000fe40000000003 */
[----:B------:R-:W-:-:S04]  /*18c0*/  PRMT R12, R13, 0x3340, R12 ;  /* 0x000033400d0c7816 */ /* 0x000fc8000000000c */
[----:B------:R-:W-:-:S05]  /*18d0*/  PRMT R3, R3, 0x5410, R12 ;  /* 0x0000541003037816 */ /* 0x000fca000000000c */
[----:B------:R-:W-:Y:S01]  /*18e0*/  STG.E desc[UR4][R4.64+0x200], R3 ;  /* 0x0002000304007986 */ /* 0x000fe2000c101904 */
[----:B------:R-:W-:Y:S05]  /*18f0*/  EXIT ;  /* 0x000000000000794d */ /* 0x000fea0003800000 */
.L_x_3234:
        /* <DEDUP_REMOVED lines=16> */
.L_x_41877:


//--------------------- .text._ZN2at6native29vectorized_elementwise_kernelILi8EZZZNS0_28launch_masked_scatter_kernelERKNS_10TensorBaseES4_S4_S4_ENKUlvE_clEvENKUlvE8_clEvEUlbblE_St5arrayIPcLm4EEEEviT0_T1_ --------------------------
	.section	.text._ZN2at6native29vectorized_elementwise_kernelILi8EZZZNS0_28launch_masked_scatter_kernelERKNS_10TensorBaseES4_S4_S4_ENKUlvE_clEvENKUlvE8_clEvEUlbblE_St5arrayIPcLm4EEEEviT0_T1_,"ax",@progbits
	.align	128
        .global         _ZN2at6native29vectorized_elementwise_kernelILi8EZZZNS0_28launch_masked_scatter_kernelERKNS_10TensorBaseES4_S4_S4_ENKUlvE_clEvENKUlvE8_clEvEUlbblE_St5arrayIPcLm4EEEEviT0_T1_
        .type           _ZN2at6native29vectorized_elementwise_kernelILi8EZZZNS0_28launch_masked_scatter_kernelERKNS_10TensorBaseES4_S4_S4_ENKUlvE_clEvENKUlvE8_clEvEUlbblE_St5arrayIPcLm4EEEEviT0_T1_,@function
        .size           _ZN2at6native29vectorized_elementwise_kernelILi8EZZZNS0_28launch_masked_scatter_kernelERKNS_10TensorBaseES4_S4_S4_ENKUlvE_clEvENKUlvE8_clEvEUlbblE_St5arrayIPcLm4EEEEviT0_T1_,(.L_x_41878 - _ZN2at6native29vectorized_elementwise_kernelILi8EZZZNS0_28launch_masked_scatter_kernelERKNS_10TensorBaseES4_S4_S4_ENKUlvE_clEvENKUlvE8_clEvEUlbblE_St5arrayIPcLm4EEEEviT0_T1_)
        .other          _ZN2at6native29vectorized_elementwise_kernelILi8EZZZNS0_28launch_masked_scatter_kernelERKNS_10TensorBaseES4_S4_S4_ENKUlvE_clEvENKUlvE8_clEvEUlbblE_St5arrayIPcLm4EEEEviT0_T1_,@"STO_CUDA_ENTRY STV_DEFAULT"
_ZN2at6native29vectorized_elementwise_kernelILi8EZZZNS0_28launch_masked_scatter_kernelERKNS_10TensorBaseES4_S4_S4_ENKUlvE_clEvENKUlvE8_clEvEUlbblE_St5arrayIPcLm4EEEEviT0_T1_:
.text._ZN2at6native29vectorized_elementwise_kernelILi8EZZZNS0_28launch_masked_scatter_kernelERKNS_10TensorBaseES4_S4_S4_ENKUlvE_clEvENKUlvE8_clEvEUlbblE_St5arrayIPcLm4EEEEviT0_T1_:
        /* <DEDUP_REMOVED lines=237> */
.L_x_3238:
        /* <DEDUP_REMOVED lines=8> */
.L_x_3239:
        /* <DEDUP_REMOVED lines=8> */
.L_x_3240:
        /* <DEDUP_REMOVED lines=8> */
.L_x_3241:
        /* <DEDUP_REMOVED lines=9> */
.L_x_3242:
[----:B------:R-:W-:Y:S05]  /*10e0*/  BSYNC.RELIABLE B1 ;  /* 0x0000000000017941 */ /* 0x000fea0003800100 */
.L_x_3237:
[----:B------:R-:W-:-:S13]  /*10f0*/  ISETP.GE.U32.AND P0, PT, R4, R3, PT ;  /* 0x000000030400720c */ /* 0x000fda0003f06070 */
[----:B01----:R-:W0:Y:S01]  /*1100*/  @!P0 LDC.64 R8, c[0x0][0x398] ;  /* 0x0000e600ff088b82 */ /* 0x003e220000000a00 */
[----:B--2--5:R-:W-:Y:S02]  /*1110*/  @!P0 IMAD R7, R2, 0x400, R4 ;  /* 0x0000040002078824 */ /* 0x024fe400078e0204 */
[----:B------:R-:W-:-:S03]  /*1120*/  @!P0 VIADD R4, R4, 0x80 ;  /* 0x0000008004048836 */ /* 0x000fc60000000000 */
[----:B0-----:R-:W-:-:S05]  /*1130*/  @!P0 IADD3 R6, P1, PT, R7, R8, RZ ;  /* 0x0000000807068210 */ /* 0x001fca0007f3e0ff */
[----:B------:R-:W-:-:S05]  /*1140*/  @!P0 IMAD.X R7, RZ, RZ, R9, P1 ;  /* 0x000000ffff078224 */ /* 0x000fca00008e0609 */
[----:B------:R3:W-:Y:S03]  /*1150*/  @!P0 STG.E.U8 desc[UR4][R6.64], R17 ;  /* 0x0000001106008986 */ /* 0x0007e6000c101104 */
.L_x_3243:
[----:B------:R-:W-:Y:S05]  /*1160*/  BSYNC.RECONVERGENT B0 ;  /* 0x0000000000007941 */ /* 0x000fea0003800200 */
.L_x_3236:
        /* <DEDUP_REMOVED lines=9> */
.L_x_3235:
[----:B------:R-:W0:Y:S01]  /*1200*/  S2R R0, SR_TID.X ;  /* 0x0000000000007919 */ /* 0x000e220000002100 */
[----:B------:R-:W1:Y:S01]  /*1210*/  LDCU.128 UR8, c[0x0][0x3a0] ;  /* 0x00007400ff0877ac */ /* 0x000e620008000c00 */
[----:B------:R-:W-:Y:S01]  /*1220*/  IMAD.SHL.U32 R2, R2, 0x400, RZ ;  /* 0x0000040002027824 */ /* 0x000fe200078e00ff */
[----:B------:R-:W2:Y:S01]  /*1230*/  LDC.64 R4, c[0x0][0x3b0] ;  /* 0x0000ec00ff047b82 */ /* 0x000ea20000000a00 */
[----:B------:R-:W3:Y:S03]  /*1240*/  LDCU.64 UR6, c[0x0][0x398] ;  /* 0x00007300ff0677ac */ /* 0x000ee60008000a00 */
[----:B-1----:R-:W-:-:S05]  /*1250*/  IADD3 R20, P0, PT, R2, UR10, RZ ;  /* 0x0000000a02147c10 */ /* 0x002fca000ff1e0ff */
[----:B------:R-:W-:Y:S02]  /*1260*/  IMAD.X R21, RZ, RZ, UR11, P0 ;  /* 0x0000000bff157e24 */ /* 0x000fe400080e06ff */
[----:B0-----:R-:W-:-:S06]  /*1270*/  IMAD.WIDE.U32 R20, R0, 0x8, R20 ;  /* 0x0000000800147825 */ /* 0x001fcc00078e0014 */
[----:B------:R-:W4:Y:S01]  /*1280*/  LDG.E.64 R20, desc[UR4][R20.64] ;  /* 0x0000000414147981 */ /* 0x000f22000c1e1b00 */
[C---:B------:R-:W-:Y:S01]  /*1290*/  IADD3 R22, P0, PT, R2.reuse, UR8, RZ ;  /* 0x0000000802167c10 */ /* 0x040fe2000ff1e0ff */
[----:B--2---:R-:W-:-:S04]  /*12a0*/  IMAD.WIDE.U32 R4, R2, 0x8, R4 ;  /* 0x0000000802047825 */ /* 0x004fc800078e0004 */
[----:B------:R-:W-:Y:S02]  /*12b0*/  IMAD.X R23, RZ, RZ, UR9, P0 ;  /* 0x00000009ff177e24 */ /* 0x000fe400080e06ff */
[----:B------:R-:W-:-:S04]  /*12c0*/  IMAD.WIDE.U32 R28, R0, 0x40, R4 ;  /* 0x00000040001c7825 */ /* 0x000fc800078e0004 */
[----:B------:R-:W-:Y:S01]  /*12d0*/  IMAD.WIDE.U32 R22, R0, 0x8, R22 ;  /* 0x0000000800167825 */ /* 0x000fe200078e0016 */
[----:B------:R-:W2:Y:S04]  /*12e0*/  LDG.E.128 R16, desc[UR4][R28.64] ;  /* 0x000000041c107981 */ /* 0x000ea8000c1e1d00 */
[----:B------:R-:W5:Y:S04]  /*12f0*/  LDG.E.128 R12, desc[UR4][R28.64+0x10] ;  /* 0x000010041c0c7981 */ /* 0x000f68000c1e1d00 */
[----:B------:R-:W3:Y:S04]  /*1300*/  LDG.E.64 R22, desc[UR4][R22.64] ;  /* 0x0000000416167981 */ /* 0x000ee8000c1e1b00 */
[----:B------:R-:W5:Y:S01]  /*1310*/  LDG.E.ENL2.256 R4, R8, desc[UR4][R28.64+0x20] ;  /* 0xfe0001041c08797e */ /* 0x000f620008121904 */
[----:B----4-:R-:W-:-:S04]  /*1320*/  PRMT R3, R20, 0x7770, RZ ;  /* 0x0000777014037816 */ /* 0x010fc800000000ff */
[----:B------:R-:W-:Y:S02]  /*1330*/  ISETP.NE.AND P2, PT, R3, RZ, PT ;  /* 0x000000ff0300720c */ /* 0x000fe40003f45270 */
[----:B------:R-:W-:-:S04]  /*1340*/  PRMT R3, R20, 0x7771, RZ ;  /* 0x0000777114037816 */ /* 0x000fc800000000ff */
[----:B------:R-:W-:-:S07]  /*1350*/  ISETP.NE.AND P0, PT, R3, RZ, PT ;  /* 0x000000ff0300720c */ /* 0x000fce0003f05270 */
[----:B------:R-:W2:Y:S01]  /*1360*/  @P2 LDC.64 R26, c[0x0][0x388] ;  /* 0x0000e200ff1a2b82 */ /* 0x000ea20000000a00 */
[----:B------:R-:W-:-:S07]  /*1370*/  PRMT R3, R20, 0x7772, RZ ;  /* 0x0000777214037816 */ /* 0x000fce00000000ff */
[----:B------:R-:W0:Y:S01]  /*1380*/  @P0 LDC.64 R24, c[0x0][0x388] ;  /* 0x0000e200ff180b82 */ /* 0x000e220000000a00 */
[----:B------:R-:W-:Y:S02]  /*1390*/  ISETP.NE.AND P4, PT, R3, RZ, PT ;  /* 0x000000ff0300720c */ /* 0x000fe40003f85270 */
[----:B---3--:R-:W-:Y:S02]  /*13a0*/  PRMT R3, R22, 0x7770, RZ ;  /* 0x0000777016037816 */ /* 0x008fe400000000ff */
[----:B------:R-:W-:Y:S02]  /*13b0*/  PRMT R20, R20, 0x7773, RZ ;  /* 0x0000777314147816 */ /* 0x000fe400000000ff */
[----:B--2---:R-:W-:-:S05]  /*13c0*/  @P2 IADD3 R26, P1, PT, R26, R16, RZ ;  /* 0x000000101a1a2210 */ /* 0x004fca0007f3e0ff */
[----:B------:R-:W-:Y:S01]  /*13d0*/  @P2 IMAD.X R27, R27, 0x1, R17, P1 ;  /* 0x000000011b1b2824 */ /* 0x000fe200008e0611 */
[----:B------:R-:W-:Y:S01]  /*13e0*/  ISETP.NE.AND P1, PT, R3, RZ, PT ;  /* 0x000000ff0300720c */ /* 0x000fe20003f25270 */
[----:B------:R-:W5:Y:S01]  /*13f0*/  @P4 LDC.64 R16, c[0x0][0x388] ;  /* 0x0000e200ff104b82 */ /* 0x000f620000000a00 */
[----:B------:R-:W-:Y:S02]  /*1400*/  ISETP.NE.AND P5, PT, R20, RZ, PT ;  /* 0x000000ff1400720c */ /* 0x000fe40003fa5270 */
[----:B------:R-:W-:-:S06]  /*1410*/  SEL R3, RZ, 0x1, !P1 ;  /* 0x00000001ff037807 */ /* 0x000fcc0004800000 */
[----:B------:R0:W2:Y:S02]  /*1420*/  @P2 LDG.E.U8 R3, desc[UR4][R26.64] ;  /* 0x000000041a032981 */ /* 0x0000a4000c1e1100 */
[----:B0-----:R-:W-:Y:S02]  /*1430*/  @P0 IADD3 R26, P2, PT, R18, R24, RZ ;  /* 0x00000018121a0210 */ /* 0x001fe40007f5e0ff */
[----:B------:R-:W-:-:S03]  /*1440*/  PRMT R18, R22, 0x7771, RZ ;  /* 0x0000777116127816 */ /* 0x000fc600000000ff */
[----:B------:R-:W-:Y:S02]  /*1450*/  @P0 IMAD.X R27, R19, 0x1, R25, P2 ;  /* 0x00000001131b0824 */ /* 0x000fe400010e0619 */
[----:B------:R-:W0:Y:S01]  /*1460*/  @P5 LDC.64 R24, c[0x0][0x388] ;  /* 0x0000e200ff185b82 */ /* 0x000e220000000a00 */
[----:B------:R-:W-:Y:S02]  /*1470*/  ISETP.NE.AND P1, PT, R18, RZ, PT ;  /* 0x000000ff1200720c */ /* 0x000fe40003f25270 */
[----:B------:R-:W-:Y:S02]  /*1480*/  PRMT R20, R21, 0x7773, RZ ;  /* 0x0000777315147816 */ /* 0x000fe400000000ff */
[----:B------:R-:W-:Y:S02]  /*1490*/  SEL R18, RZ, 0x1, !P1 ;  /* 0x00000001ff127807 */ /* 0x000fe40004800000 */
[----:B------:R-:W-:Y:S02]  /*14a0*/  ISETP.NE.AND P3, PT, R20, RZ, PT ;  /* 0x000000ff1400720c */ /* 0x000fe40003f65270 */
[----:B------:R-:W-:-:S02]  /*14b0*/  PRMT R19, R22, 0x7772, RZ ;  /* 0x0000777216137816 */ /* 0x000fc400000000ff */
[----:B------:R-:W-:Y:S01]  /*14c0*/  PRMT R20, R21, 0x7772, RZ ;  /* 0x0000777215147816 */ /* 0x000fe200000000ff */
[----:B------:R-:W3:Y:S01]  /*14d0*/  @P0 LDG.E.U8 R18, desc[UR4][R26.64] ;  /* 0x000000041a120981 */ /* 0x000ee2000c1e1100 */
[----:B-----5:R-:W-:Y:S02]  /*14e0*/  @P4 IADD3 R16, P1, PT, R12, R16, RZ ;  /* 0x000000100c104210 */ /* 0x020fe40007f3e0ff */
[----:B------:R-:W-:Y:S02]  /*14f0*/  ISETP.NE.AND P0, PT, R19, RZ, PT ;  /* 0x000000ff1300720c */ /* 0x000fe40003f05270 */
[----:B------:R-:W-:Y:S02]  /*1500*/  ISETP.NE.AND P2, PT, R20, RZ, PT ;  /* 0x000000ff1400720c */ /* 0x000fe40003f45270 */
[----:B------:R-:W-:Y:S01]  /*1510*/  PRMT R19, R21, 0x7771, RZ ;  /* 0x0000777115137816 */ /* 0x000fe200000000ff */
[----:B------:R-:W-:Y:S01]  /*1520*/  @P4 IMAD.X R17, R13, 0x1, R17, P1 ;  /* 0x000000010d114824 */ /* 0x000fe200008e0611 */
[----:B------:R-:W-:Y:S01]  /*1530*/  PRMT R21, R21, 0x7770, RZ ;  /* 0x0000777015157816 */ /* 0x000fe200000000ff */
[----:B------:R-:W1:Y:S01]  /*1540*/  @P3 LDC.64 R12, c[0x0][0x388] ;  /* 0x0000e200ff0c3b82 */ /* 0x000e620000000a00 */
[----:B------:R-:W-:-:S02]  /*1550*/  ISETP.NE.AND P1, PT, R19, RZ, PT ;  /* 0x000000ff1300720c */ /* 0x000fc40003f25270 */
[----:B------:R-:W-:Y:S02]  /*1560*/  SEL R19, RZ, 0x1, !P0 ;  /* 0x00000001ff137807 */ /* 0x000fe40004000000 */
[----:B------:R-:W-:Y:S02]  /*1570*/  ISETP.NE.AND P0, PT, R21, RZ, PT ;  /* 0x000000ff1500720c */ /* 0x000fe40003f05270 */
[----:B0-----:R-:W-:Y:S02]  /*1580*/  @P5 IADD3 R24, P6, PT, R14, R24, RZ ;  /* 0x000000180e185210 */ /* 0x001fe40007fde0ff */
[----:B------:R-:W-:Y:S01]  /*1590*/  PRMT R22, R22, 0x7773, RZ ;  /* 0x0000777316167816 */ /* 0x000fe200000000ff */
[----:B------:R0:W4:Y:S02]  /*15a0*/  @P4 LDG.E.U8 R19, desc[UR4][R16.64] ;  /* 0x0000000410134981 */ /* 0x000124000c1e1100 */
[----:B------:R-:W-:Y:S02]  /*15b0*/  @P5 IMAD.X R25, R15, 0x1, R25, P6 ;  /* 0x000000010f195824 */ /* 0x000fe400030e0619 */
[----:B------:R-:W5:Y:S01]  /*15c0*/  @P2 LDC.64 R14, c[0x0][0x388] ;  /* 0x0000e200ff0e2b82 */ /* 0x000f620000000a00 */
[----:B------:R-:W-:-:S07]  /*15d0*/  ISETP.NE.AND P4, PT, R22, RZ, PT ;  /* 0x000000ff1600720c */ /* 0x000fce0003f85270 */
[----:B0-----:R-:W0:Y:S01]  /*15e0*/  @P1 LDC.64 R16, c[0x0][0x388] ;  /* 0x0000e200ff101b82 */ /* 0x001e220000000a00 */
[----:B------:R-:W-:Y:S02]  /*15f0*/  SEL R22, RZ, 0x1, !P4 ;  /* 0x00000001ff167807 */ /* 0x000fe40006000000 */
[----:B------:R-:W-:-:S04]  /*1600*/  PRMT R26, R23, 0x7773, RZ ;  /* 0x00007773171a7816 */ /* 0x000fc800000000ff */
[----:B------:R-:W4:Y:S01]  /*1610*/  @P5 LDG.E.U8 R22, desc[UR4][R24.64] ;  /* 0x0000000418165981 */ /* 0x000f22000c1e1100 */
[----:B------:R-:W0:Y:S01]  /*1620*/  @P0 LDC.64 R20, c[0x0][0x388] ;  /* 0x0000e200ff140b82 */ /* 0x000e220000000a00 */
[----:B-1----:R-:W-:Y:S02]  /*1630*/  @P3 IADD3 R12, P5, PT, R6, R12, RZ ;  /* 0x0000000c060c3210 */ /* 0x002fe40007fbe0ff */
[----:B------:R-:W-:Y:S02]  /*1640*/  ISETP.NE.AND P4, PT, R26, RZ, PT ;  /* 0x000000ff1a00720c */ /* 0x000fe40003f85270 */
[----:B------:R-:W-:Y:S01]  /*1650*/  PRMT R26, R23, 0x7772, RZ ;  /* 0x00007772171a7816 */ /* 0x000fe200000000ff */
[----:B------:R-:W-:Y:S01]  /*1660*/  @P3 IMAD.X R13, R7, 0x1, R13, P5 ;  /* 0x00000001070d3824 */ /* 0x000fe200028e060d */
[----:B------:R-:W-:Y:S02]  /*1670*/  SEL R6, RZ, 0x1, !P4 ;  /* 0x00000001ff067807 */ /* 0x000fe40006000000 */
[----:B-----5:R-:W-:-:S02]  /*1680*/  @P2 IADD3 R14, P6, PT, R4, R14, RZ ;  /* 0x0000000e040e2210 */ /* 0x020fc40007fde0ff */
[C---:B------:R-:W-:Y:S02]  /*1690*/  PRMT R7, R23.reuse, 0x7771, RZ ;  /* 0x0000777117077816 */ /* 0x040fe400000000ff */
[----:B------:R-:W-:Y:S01]  /*16a0*/  ISETP.NE.AND P5, PT, R26, RZ, PT ;  /* 0x000000ff1a00720c */ /* 0x000fe20003fa5270 */
[----:B------:R-:W5:Y:S01]  /*16b0*/  @P3 LDG.E.U8 R6, desc[UR4][R12.64] ;  /* 0x000000040c063981 */ /* 0x000f62000c1e1100 */
[----:B------:R-:W-:Y:S01]  /*16c0*/  PRMT R23, R23, 0x7770, RZ ;  /* 0x0000777017177816 */ /* 0x000fe200000000ff */
[----:B------:R-:W-:Y:S01]  /*16d0*/  @P2 IMAD.X R15, R5, 0x1, R15, P6 ;  /* 0x00000001050f2824 */ /* 0x000fe200030e060f */
[----:B------:R-:W-:Y:S02]  /*16e0*/  SEL R4, RZ, 0x1, !P5 ;  /* 0x00000001ff047807 */ /* 0x000fe40006800000 */
[----:B------:R-:W-:Y:S02]  /*16f0*/  ISETP.NE.AND P4, PT, R7, RZ, PT ;  /* 0x000000ff0700720c */ /* 0x000fe40003f85270 */
[----:B0-----:R-:W-:-:S02]  /*1700*/  @P1 IADD3 R16, P5, PT, R10, R16, RZ ;  /* 0x000000100a101210 */ /* 0x001fc40007fbe0ff */
[----:B------:R-:W-:Y:S01]  /*1710*/  ISETP.NE.AND P6, PT, R23, RZ, PT ;  /* 0x000000ff1700720c */ /* 0x000fe20003fc5270 */
[----:B------:R-:W5:Y:S01]  /*1720*/  @P2 LDG.E.U8 R4, desc[UR4][R14.64] ;  /* 0x000000040e042981 */ /* 0x000f62000c1e1100 */
[----:B------:R-:W-:Y:S01]  /*1730*/  @P0 IADD3 R20, P3, PT, R8, R20, RZ ;  /* 0x0000001408140210 */ /* 0x000fe20007f7e0ff */
[----:B------:R-:W-:Y:S01]  /*1740*/  @P1 IMAD.X R17, R11, 0x1, R17, P5 ;  /* 0x000000010b111824 */ /* 0x000fe200028e0611 */
[----:B------:R-:W-:Y:S02]  /*1750*/  SEL R7, RZ, 0x1, !P4 ;  /* 0x00000001ff077807 */ /* 0x000fe40006000000 */
[----:B------:R-:W-:Y:S01]  /*1760*/  SEL R5, RZ, 0x1, !P6 ;  /* 0x00000001ff057807 */ /* 0x000fe20007000000 */
[----:B------:R-:W-:-:S03]  /*1770*/  @P0 IMAD.X R21, R9, 0x1, R21, P3 ;  /* 0x0000000109150824 */ /* 0x000fc600018e0615 */
[----:B------:R-:W5:Y:S04]  /*1780*/  @P1 LDG.E.U8 R7, desc[UR4][R16.64] ;  /* 0x0000000410071981 */ /* 0x000f68000c1e1100 */
[----:B------:R-:W5:Y:S01]  /*1790*/  @P0 LDG.E.U8 R5, desc[UR4][R20.64] ;  /* 0x0000000414050981 */ /* 0x000f62000c1e1100 */
[----:B------:R-:W-:-:S05]  /*17a0*/  IADD3 R8, P0, PT, R2, UR6, RZ ;  /* 0x0000000602087c10 */ /* 0x000fca000ff1e0ff */
[----:B------:R-:W-:Y:S02]  /*17b0*/  IMAD.X R9, RZ, RZ, UR7, P0 ;  /* 0x00000007ff097e24 */ /* 0x000fe400080e06ff */
[----:B------:R-:W-:Y:S01]  /*17c0*/  IMAD.WIDE.U32 R8, R0, 0x8, R8 ;  /* 0x0000000800087825 */ /* 0x000fe200078e0008 */
[----:B--2---:R-:W-:Y:S02]  /*17d0*/  LOP3.LUT R11, R3, 0xffff, RZ, 0xc0, !PT ;  /* 0x0000ffff030b7812 */ /* 0x004fe400078ec0ff */
[----:B---3--:R-:W-:-:S04]  /*17e0*/  LOP3.LUT R18, R18, 0xffff, RZ, 0xc0, !PT ;  /* 0x0000ffff12127812 */ /* 0x008fc800078ec0ff */
[----:B------:R-:W-:Y:S02]  /*17f0*/  PRMT R18, R11, 0x3340, R18 ;  /* 0x000033400b127816 */ /* 0x000fe40000000012 */
[----:B----4-:R-:W-:Y:S02]  /*1800*/  LOP3.LUT R19, R19, 0xffff, RZ, 0xc0, !PT ;  /* 0x0000ffff13137812 */ /* 0x010fe400078ec0ff */
[----:B------:R-:W-:-:S04]  /*1810*/  LOP3.LUT R22, R22, 0xffff, RZ, 0xc0, !PT ;  /* 0x0000ffff16167812 */ /* 0x000fc800078ec0ff */
[----:B------:R-:W-:-:S04]  /*1820*/  PRMT R19, R19, 0x3340, R22 ;  /* 0x0000334013137816 */ /* 0x000fc80000000016 */
[----:B------:R-:W-:Y:S02]  /*1830*/  PRMT R18, R18, 0x5410, R19 ;  /* 0x0000541012127816 */ /* 0x000fe40000000013 */
[----:B-----5:R-:W-:Y:S02]  /*1840*/  LOP3.LUT R6, R6, 0xffff, RZ, 0xc0, !PT ;  /* 0x0000ffff06067812 */ /* 0x020fe400078ec0ff */
[----:B------:R-:W-:-:S04]  /*1850*/  LOP3.LUT R3, R4, 0xffff, RZ, 0xc0, !PT ;  /* 0x0000ffff04037812 */ /* 0x000fc800078ec0ff */
[----:B------:R-:W-:Y:S02]  /*1860*/  PRMT R3, R3, 0x3340, R6 ;  /* 0x0000334003037816 */ /* 0x000fe40000000006 */
[----:B------:R-:W-:Y:S02]  /*1870*/  LOP3.LUT R7, R7, 0xffff, RZ, 0xc0, !PT ;  /* 0x0000ffff07077812 */ /* 0x000fe400078ec0ff */
[----:B------:R-:W-:-:S04]  /*1880*/  LOP3.LUT R2, R5, 0xffff, RZ, 0xc0, !PT ;  /* 0x0000ffff05027812 */ /* 0x000fc800078ec0ff */
[----:B------:R-:W-:-:S04]  /*1890*/  PRMT R2, R2, 0x3340, R7 ;  /* 0x0000334002027816 */ /* 0x000fc80000000007 */
[----:B------:R-:W-:-:S05]  /*18a0*/  PRMT R19, R2, 0x5410, R3 ;  /* 0x0000541002137816 */ /* 0x000fca0000000003 */
[----:B------:R-:W-:Y:S01]  /*18b0*/  STG.E.64 desc[UR4][R8.64], R18 ;  /* 0x0000001208007986 */ /* 0x000fe2000c101b04 */
[----:B------:R-:W-:Y:S05]  /*18c0*/  EXIT ;  /* 0x000000000000794d */ /* 0x000fea0003800000 */
.L_x_3244:
        /* <DEDUP_REMOVED lines=11> */
.L_x_41878:


//--------------------- .text._ZN2at6native18elementwise_kernelILi128ELi4EZNS0_15gpu_kernel_implIZZZNS0_28launch_masked_scatter_kernelERKNS_10TensorBaseES5_S5_S5_ENKUlvE_clEvENKUlvE7_clEvEUlN3c107complexIfEEblE_EEvRNS_18TensorIteratorBaseERKT_EUliE_EEviT1_ --------------------------
	.section	.text._ZN2at6native18elementwise_kernelILi128ELi4EZNS0_15gpu_kernel_implIZZZNS0_28launch_masked_scatter_kernelERKNS_10TensorBaseES5_S5_S5_ENKUlvE_clEvENKUlvE7_clEvEUlN3c107complexIfEEblE_EEvRNS_18TensorIteratorBaseERKT_EUliE_EEviT1_,"ax",@progbits
	.align	128
        .global         _ZN2at6native18elementwise_kernelILi128ELi4EZNS0_15gpu_kernel_implIZZZNS0_28launch_masked_scatter_kernelERKNS_10TensorBaseES5_S5_S5_ENKUlvE_clEvENKUlvE7_clEvEUlN3c107complexIfEEblE_EEvRNS_18TensorIteratorBaseERKT_EUliE_EEviT1_
        .type           _ZN2at6native18elementwise_kernelILi128ELi4EZNS0_15gpu_kernel_implIZZZNS0_28launch_masked_scatter_kernelERKNS_10TensorBaseES5_S5_S5_ENKUlvE_clEvENKUlvE7_clEvEUlN3c107complexIfEEblE_EEvRNS_18TensorIteratorBaseERKT_EUliE_EEviT1_,@function
        .size           _ZN2at6native18elementwise_kernelILi128ELi4EZNS0_15gpu_kernel_implIZZZNS0_28launch_masked_scatter_kernelERKNS_10TensorBaseES5_S5_S5_ENKUlvE_clEvENKUlvE7_clEvEUlN3c107complexIfEEblE_EEvRNS_18TensorIteratorBaseERKT_EUliE_EEviT1_,(.L_x_41879 - _ZN2at6native18elementwise_kernelILi128ELi4EZNS0_15gpu_kernel_implIZZZNS0_28launch_masked_scatter_kernelERKNS_10TensorBaseES5_S5_S5_ENKUlvE_clEvENKUlvE7_clEvEUlN3c107complexIfEEblE_EEvRNS_18TensorIteratorBaseERKT_EUliE_EEviT1_)
        .other          _ZN2at6native18elementwise_kernelILi128ELi4EZNS0_15gpu_kernel_implIZZZNS0_28launch_masked_scatter_kernelERKNS_10TensorBaseES5_S5_S5_ENKUlvE_clEvENKUlvE7_clEvEUlN3c107complexIfEEblE_EEvRNS_18TensorIteratorBaseERKT_EUliE_EEviT1_,@"STO_CUDA_ENTRY STV_DEFAULT"
_ZN2at6native18elementwise_kernelILi128ELi4EZNS0_15gpu_kernel_implIZZZNS0_28launch_masked_scatter_kernelERKNS_10TensorBaseES5_S5_S5_ENKUlvE_clEvENKUlvE7_clEvEUlN3c107complexIfEEblE_EEvRNS_18TensorIteratorBaseERKT_EUliE_EEviT1_:
.text._ZN2at6native18elementwise_kernelILi128ELi4EZNS0_15gpu_kernel_implIZZZNS0_28launch_masked_scatter_kernelERKNS_10TensorBaseES5_S5_S5_ENKUlvE_clEvENKUlvE7_clEvEUlN3c107complexIfEEblE_EEvRNS_18TensorIteratorBaseERKT_EUliE_EEviT1_:
        /* <DEDUP_REMOVED lines=398> */
.L_x_3247:
        /* <DEDUP_REMOVED lines=15> */
[----:B------:R-:W2:Y:S01]  /*19d0*/  LDG.E.S8 R2, desc[UR36][R2.64] ;  /* 0x0000002402027981 */ /* 0x000ea2000c1e1300 */
[----:B------:R-:W-:Y:S01]  /*19e0*/  IMAD.MOV.U32 R19, RZ, RZ, RZ ;  /* 0x000000ffff137224 */ /* 0x000fe200078e00ff */
[----:B--2---:R0:W1:Y:S01]  /*19f0*/  I2F.S16 R18, R2 ;  /* 0x0000000200127306 */ /* 0x0040620000101400 */
[----:B------:R-:W-:Y:S05]  /*1a00*/  BRA `(.L_x_3254) ;  /* 0x0000000c007c7947 */ /* 0x000fea0003800000 */
.L_x_3252:
[----:B------:R-:W2:Y:S01]  /*1a10*/  LDG.E.U8 R2, desc[UR36][R2.64] ;  /* 0x0000002402027981 */ /* 0x000ea2000c1e1100 */
[----:B------:R-:W-:Y:S01]  /*1a20*/  IMAD.MOV.U32 R19, RZ, RZ, RZ ;  /* 0x000000ffff137224 */ /* 0x000fe200078e00ff */
[----:B--2---:R-:W-:Y:S01]  /*1a30*/  I2FP.F32.U32 R18, R2 ;  /* 0x0000000200127245 */ /* 0x004fe20000201000 */
[----:B------:R-:W-:Y:S06]  /*1a40*/  BRA `(.L_x_3254) ;  /* 0x0000000c006c7947 */ /* 0x000fec0003800000 */
.L_x_3251:
[----:B------:R-:W-:-:S09]  /*1a50*/  UISETP.NE.AND UP0, UPT, UR4, 0x2, UPT ;  /* 0x000000020400788c */ /* 0x000fd2000bf05270 */
[----:B------:R-:W-:Y:S05]  /*1a60*/  BRA.U !UP0, `(.L_x_3255) ;  /* 0x0000000108307547 */ /* 0x000fea000b800000 */
[----:B------:R-:W-:-:S09]  /*1a70*/  UISETP.NE.AND UP0, UPT, UR4, 0x3, UPT ;  /* 0x000000030400788c */ /* 0x000fd2000bf05270 */
[----:B------:R-:W-:Y:S05]  /*1a80*/  BRA.U !UP0, `(.L_x_3256) ;  /* 0x0000000108187547 */ /* 0x000fea000b800000 */
[----:B------:R-:W-:-:S09]  /*1a90*/  UISETP.NE.AND UP0, UPT, UR4, 0x4, UPT ;  /* 0x000000040400788c */ /* 0x000fd2000bf05270 */
[----:B------:R-:W-:Y:S05]  /*1aa0*/  BRA.U UP0, `(.L_x_3253) ;  /* 0x0000000900cc7547 */ /* 0x000fea000b800000 */
[----:B------:R-:W2:Y:S01]  /*1ab0*/  LDG.E.64 R2, desc[UR36][R2.64] ;  /* 0x0000002402027981 */ /* 0x000ea2000c1e1b00 */
[----:B------:R-:W-:Y:S01]  /*1ac0*/  HFMA2 R19, -RZ, RZ, 0, 0 ;  /* 0x00000000ff137431 */ /* 0x000fe200000001ff */
[----:B--2---:R4:W0:Y:S01]  /*1ad0*/  I2F.S64 R18, R2 ;  /* 0x0000000200127312 */ /* 0x0048220000301400 */
[----:B------:R-:W-:Y:S05]  /*1ae0*/  BRA `(.L_x_3254) ;  /* 0x0000000c00447947 */ /* 0x000fea0003800000 */
.L_x_3256:
[----:B------:R-:W2:Y:S01]  /*1af0*/  LDG.E R2, desc[UR36][R2.64] ;  /* 0x0000002402027981 */ /* 0x000ea2000c1e1900 */
[----:B------:R-:W-:Y:S01]  /*1b00*/  IMAD.MOV.U32 R19, RZ, RZ, RZ ;  /* 0x000000ffff137224 */ /* 0x000fe200078e00ff */
[----:B--2---:R-:W-:Y:S01]  /*1b10*/  I2FP.F32.S32 R18, R2 ;  /* 0x0000000200127245 */ /* 0x004fe20000201400 */
[----:B------:R-:W-:Y:S06]  /*1b20*/  BRA `(.L_x_3254) ;  /* 0x0000000c00347947 */ /* 0x000fec0003800000 */
.L_x_3255:
[----:B------:R-:W2:Y:S01]  /*1b30*/  LDG.E.U16 R2, desc[UR36][R2.64] ;  /* 0x0000002402027981 */ /* 0x000ea2000c1e1500 */
[----:B------:R-:W-:Y:S01]  /*1b40*/  IMAD.MOV.U32 R19, RZ, RZ, RZ ;  /* 0x000000ffff137224 */ /* 0x000fe200078e00ff */
[----:B--2---:R0:W1:Y:S01]  /*1b50*/  I2F.S16 R18, R2 ;  /* 0x0000000200127306 */ /* 0x0040620000101400 */
[----:B------:R-:W-:Y:S05]  /*1b60*/  BRA `(.L_x_3254) ;  /* 0x0000000c00247947 */ /* 0x000fea0003800000 */
.L_x_3250:
[----:B------:R-:W-:-:S09]  /*1b70*/  UISETP.GT.AND UP0, UPT, UR4, 0x6, UPT ;  /* 0x000000060400788c */ /* 0x000fd2000bf04270 */
[----:B------:R-:W-:Y:S05]  /*1b80*/  BRA.U UP0, `(.L_x_3257) ;  /* 0x00000001002c7547 */ /* 0x000fea000b800000 */
[----:B------:R-:W-:-:S09]  /*1b90*/  UISETP.NE.AND UP0, UPT, UR4, 0x5, UPT ;  /* 0x000000050400788c */ /* 0x000fd2000bf05270 */
[----:B------:R-:W-:Y:S05]  /*1ba0*/  BRA.U !UP0, `(.L_x_3258) ;  /* 0x0000000108147547 */ /* 0x000fea000b800000 */
[----:B------:R-:W-:-:S09]  /*1bb0*/  UISETP.NE.AND UP0, UPT, UR4, 0x6, UPT ;  /* 0x000000060400788c */ /* 0x000fd2000bf05270 */
[----:B------:R-:W-:Y:S05]  /*1bc0*/  BRA.U UP0, `(.L_x_3253) ;  /* 0x0000000900847547 */ /* 0x000fea000b800000 */
[----:B------:R2:W5:Y:S01]  /*1bd0*/  LDG.E R18, desc[UR36][R2.64] ;  /* 0x0000002402127981 */ /* 0x000562000c1e1900 */
[----:B------:R-:W-:Y:S01]  /*1be0*/  IMAD.MOV.U32 R19, RZ, RZ, RZ ;  /* 0x000000ffff137224 */ /* 0x000fe200078e00ff */
[----:B------:R-:W-:Y:S06]  /*1bf0*/  BRA `(.L_x_3254) ;  /* 0x0000000c00007947 */ /* 0x000fec0003800000 */
.L_x_3258:
[----:B------:R-:W2:Y:S01]  /*1c00*/  LDG.E.U16 R2, desc[UR36][R2.64] ;  /* 0x0000002402027981 */ /* 0x000ea2000c1e1500 */
[----:B------:R-:W-:Y:S01]  /*1c10*/  MOV R19, RZ ;  /* 0x000000ff00137202 */ /* 0x000fe20000000f00 */
[----:B--2---:R-:W-:Y:S01]  /*1c20*/  HADD2.F32 R18, -RZ, R2.H0_H0 ;  /* 0x20000002ff127230 */ /* 0x004fe20000004100 */
[----:B------:R-:W-:Y:S06]  /*1c30*/  BRA `(.L_x_3254) ;  /* 0x0000000800f07947 */ /* 0x000fec0003800000 */
.L_x_3257:
        /* <DEDUP_REMOVED lines=8> */
.L_x_3260:
[----:B------:R-:W2:Y:S02]  /*1cc0*/  LDG.E R2, desc[UR36][R2.64] ;  /* 0x0000002402027981 */ /* 0x000ea4000c1e1900 */
[--C-:B--2---:R-:W-:Y:S02]  /*1cd0*/  HADD2.F32 R18, -RZ, R2.reuse.H0_H0 ;  /* 0x20000002ff127230 */ /* 0x104fe40000004100 */
[----:B------:R-:W-:Y:S01]  /*1ce0*/  HADD2.F32 R19, -RZ, R2.H1_H1 ;  /* 0x30000002ff137230 */ /* 0x000fe20000004100 */
[----:B------:R-:W-:Y:S06]  /*1cf0*/  BRA `(.L_x_3254) ;  /* 0x0000000800c07947 */ /* 0x000fec0003800000 */
.L_x_3259:
[----:B------:R-:W2:Y:S01]  /*1d00*/  LDG.E.64 R2, desc[UR36][R2.64] ;  /* 0x0000002402027981 */ /* 0x000ea2000c1e1b00 */
[----:B------:R-:W-:Y:S01]  /*1d10*/  UMOV UR4, 0xf0000000 ;  /* 0xf000000000047882 */ /* 0x000fe20000000000 */
[----:B------:R-:W-:Y:S01]  /*1d20*/  UMOV UR5, 0x380fffff ;  /* 0x380fffff00057882 */ /* 0x000fe20000000000 */
[----:B------:R-:W-:Y:S01]  /*1d30*/  IMAD.MOV.U32 R19, RZ, RZ, RZ ;  /* 0x000000ffff137224 */ /* 0x000fe200078e00ff */
[----:B--2---:R-:W0:Y:S01]  /*1d40*/  F2F.F32.F64 R18, R2 ;  /* 0x0000000200127310 */ /* 0x004e220000301000 */
[----:B------:R-:W-:-:S14]  /*1d50*/  DSETP.GEU.AND P0, PT, |R2|, UR4, PT ;  /* 0x0000000402007e2a */ /* 0x000fdc000bf0e200 */
[----:B0-----:R-:W-:Y:S01]  /*1d60*/  @!P0 FMUL R18, R18, 1.175494350822287508e-38 ;  /* 0x0080000012128820 */ /* 0x001fe20000400000 */
[----:B------:R-:W-:Y:S06]  /*1d70*/  BRA `(.L_x_3254) ;  /* 0x0000000800a07947 */ /* 0x000fec0003800000 */
.L_x_3249:
        /* <DEDUP_REMOVED lines=11> */
[----:B------:R-:W-:Y:S01]  /*1e30*/  FSEL R18, RZ, 1, !P0 ;  /* 0x3f800000ff127808 */ /* 0x000fe20004000000 */
[----:B------:R-:W-:Y:S08]  /*1e40*/  BRA `(.L_x_3254) ;  /* 0x00000008006c7947 */ /* 0x000ff00003800000 */
.L_x_3263:
[----:B------:R-:W2:Y:S01]  /*1e50*/  LDG.E.128 R4, desc[UR36][R2.64] ;  /* 0x0000002402047981 */ /* 0x000ea2000c1e1d00 */
[----:B------:R-:W-:Y:S01]  /*1e60*/  UMOV UR4, 0xf0000000 ;  /* 0xf000000000047882 */ /* 0x000fe20000000000 */
[----:B------:R-:W-:Y:S01]  /*1e70*/  UMOV UR5, 0x380fffff ;  /* 0x380fffff00057882 */ /* 0x000fe20000000000 */
[----:B--2---:R-:W0:Y:S01]  /*1e80*/  F2F.F32.F64 R18, R4 ;  /* 0x0000000400127310 */ /* 0x004e220000301000 */
[----:B------:R-:W-:Y:S02]  /*1e90*/  DSETP.GEU.AND P0, PT, |R4|, UR4, PT ;  /* 0x0000000404007e2a */ /* 0x000fe4000bf0e200 */
[----:B------:R-:W-:-:S05]  /*1ea0*/  DSETP.GEU.AND P1, PT, |R6|, UR4, PT ;  /* 0x0000000406007e2a */ /* 0x000fca000bf2e200 */
[----:B------:R-:W1:Y:S07]  /*1eb0*/  F2F.F32.F64 R19, R6 ;  /* 0x0000000600137310 */ /* 0x000e6e0000301000 */
[----:B0-----:R-:W-:Y:S02]  /*1ec0*/  @!P0 FMUL R18, R18, 1.175494350822287508e-38 ;  /* 0x0080000012128820 */ /* 0x001fe40000400000 */
[----:B-1----:R-:W-:Y:S01]  /*1ed0*/  @!P1 FMUL R19, R19, 1.175494350822287508e-38 ;  /* 0x0080000013139820 */ /* 0x002fe20000400000 */
[----:B------:R-:W-:Y:S06]  /*1ee0*/  BRA `(.L_x_3254) ;  /* 0x0000000800447947 */ /* 0x000fec0003800000 */
.L_x_3262:
        /* <DEDUP_REMOVED lines=8> */
[----:B------:R-:W-:Y:S02]  /*1f70*/  IMAD.MOV.U32 R19, RZ, RZ, RZ ;  /* 0x000000ffff137224 */ /* 0x000fe400078e00ff */
[----:B--2---:R-:W-:-:S05]  /*1f80*/  IMAD.SHL.U32 R18, R18, 0x1000000, RZ ;  /* 0x0100000012127824 */ /* 0x004fca00078e00ff */
[C---:B------:R-:W-:Y:S02]  /*1f90*/  LOP3.LUT R0, R18.reuse, 0x7f000000, RZ, 0xc0, !PT ;  /* 0x7f00000012007812 */ /* 0x040fe400078ec0ff */
[----:B------:R-:W-:Y:S02]  /*1fa0*/  LOP3.LUT P0, RZ, R18, 0x7f000000, RZ, 0xc0, !PT ;  /* 0x7f00000012ff7812 */ /* 0x000fe4000780c0ff */
[----:B------:R-:W0:Y:S02]  /*1fb0*/  FLO.U32 R4, R0 ;  /* 0x0000000000047300 */ /* 0x000e2400000e0000 */
[----:B0-----:R-:W-:-:S05]  /*1fc0*/  IMAD.MOV R4, RZ, RZ, -R4 ;  /* 0x000000ffff047224 */ /* 0x001fca00078e0a04 */
[----:B------:R-:W-:-:S05]  /*1fd0*/  VIADDMNMX.U32 R4, R4, R5, 0x4, !PT ;  /* 0x0000000404047446 */ /* 0x000fca0007800005 */
[----:B------:R-:W-:Y:S01]  /*1fe0*/  VIADD R5, R4, 0xfffffffc ;  /* 0xfffffffc04057836 */ /* 0x000fe20000000000 */
[----:B------:R-:W-:-:S04]  /*1ff0*/  IADD3 R4, PT, PT, R0, 0x1000000, RZ ;  /* 0x0100000000047810 */ /* 0x000fc80007ffe0ff */
[----:B------:R-:W-:Y:S01]  /*2000*/  SHF.L.U32 R6, R0, R5, RZ ;  /* 0x0000000500067219 */ /* 0x000fe200000006ff */
[----:B------:R-:W-:Y:S01]  /*2010*/  IMAD.SHL.U32 R5, R5, 0x800000, RZ ;  /* 0x0080000005057824 */ /* 0x000fe200078e00ff */
[----:B------:R-:W-:-:S04]  /*2020*/  SHF.R.S32.HI R4, RZ, 0x8, R4 ;  /* 0x00000008ff047819 */ /* 0x000fc80000011404 */
[----:B------:R-:W-:-:S05]  /*2030*/  LEA.HI R5, R6, -R5, RZ, 0x1c ;  /* 0x8000000506057211 */ /* 0x000fca00078fe0ff */
[----:B------:R-:W-:-:S05]  /*2040*/  VIADD R5, R5, 0x3c000000 ;  /* 0x3c00000005057836 */ /* 0x000fca0000000000 */
[----:B------:R-:W-:-:S04]  /*2050*/  LOP3.LUT R4, R5, 0x7f800000, R4, 0xf8, !PT ;  /* 0x7f80000005047812 */ /* 0x000fc800078ef804 */
[----:B------:R-:W-:-:S04]  /*2060*/  SEL R3, R4, RZ, P0 ;  /* 0x000000ff04037207 */ /* 0x000fc80000000000 */
[----:B------:R-:W-:Y:S01]  /*2070*/  LOP3.LUT R18, R3, 0x80000000, R18, 0xf8, !PT ;  /* 0x8000000003127812 */ /* 0x000fe200078ef812 */
[----:B------:R-:W-:Y:S06]  /*2080*/  BRA `(.L_x_3254) ;  /* 0x0000000400dc7947 */ /* 0x000fec0003800000 */
.L_x_3265:
[----:B------:R-:W2:Y:S01]  /*2090*/  LDG.E.U8 R2, desc[UR36][R2.64] ;  /* 0x0000002402027981 */ /* 0x000ea2000c1e1100 */
[----:B------:R-:W-:Y:S02]  /*20a0*/  IMAD.MOV.U32 R19, RZ, RZ, RZ ;  /* 0x000000ffff137224 */ /* 0x000fe400078e00ff */
        /* <DEDUP_REMOVED lines=9> */
[----:B------:R-:W-:Y:S01]  /*2140*/  LOP3.LUT R18, R0, 0x80000000, R5, 0xf8, !PT ;  /* 0x8000000000127812 */ /* 0x000fe200078ef805 */
[----:B------:R-:W-:Y:S06]  /*2150*/  BRA `(.L_x_3254) ;  /* 0x0000000400a87947 */ /* 0x000fec0003800000 */
.L_x_3264:
[----:B------:R-:W2:Y:S01]  /*2160*/  LDG.E.U16 R2, desc[UR36][R2.64] ;  /* 0x0000002402027981 */ /* 0x000ea2000c1e1500 */
[----:B------:R-:W-:Y:S02]  /*2170*/  IMAD.MOV.U32 R19, RZ, RZ, RZ ;  /* 0x000000ffff137224 */ /* 0x000fe400078e00ff */
[----:B--2---:R-:W-:Y:S01]  /*2180*/  IMAD.U32 R18, R2, 0x10000, RZ ;  /* 0x0001000002127824 */ /* 0x004fe200078e00ff */
[----:B------:R-:W-:Y:S06]  /*2190*/  BRA `(.L_x_3254) ;  /* 0x0000000400987947 */ /* 0x000fec0003800000 */
.L_x_3261:
        /* <DEDUP_REMOVED lines=8> */
[----:B------:R-:W2:Y:S01]  /*2220*/  LDG.E.U16 R2, desc[UR36][R2.64] ;  /* 0x0000002402027981 */ /* 0x000ea2000c1e1500 */
[----:B------:R-:W-:Y:S01]  /*2230*/  HFMA2 R19, -RZ, RZ, 0, 0 ;  /* 0x00000000ff137431 */ /* 0x000fe200000001ff */
[----:B--2---:R-:W-:Y:S01]  /*2240*/  I2FP.F32.U32 R18, R2 ;  /* 0x0000000200127245 */ /* 0x004fe20000201000 */
[----:B------:R-:W-:Y:S06]  /*2250*/  BRA `(.L_x_3254) ;  /* 0x0000000400687947 */ /* 0x000fec0003800000 */
.L_x_3268:
[----:B------:R-:W2:Y:S01]  /*2260*/  LDG.E.U8 R3, desc[UR36][R2.64] ;  /* 0x0000002402037981 */ /* 0x000ea2000c1e1100 */
[----:B------:R-:W-:Y:S02]  /*2270*/  CS2R R18, SRZ ;  /* 0x0000000000127805 */ /* 0x000fe4000001ff00 */
        /* <DEDUP_REMOVED lines=18> */
.L_x_3270:
[----:B------:R-:W-:Y:S05]  /*23a0*/  BSYNC.RECONVERGENT B0 ;  /* 0x0000000000007941 */ /* 0x000fea0003800200 */
.L_x_3269:
[----:B------:R-:W-:Y:S02]  /*23b0*/  SHF.L.U32 R0, R0, 0x14, RZ ;  /* 0x0000001400007819 */ /* 0x000fe400000006ff */
[----:B------:R-:W-:-:S04]  /*23c0*/  LEA R2, R2, 0x3b800000, 0x17 ;  /* 0x3b80000002027811 */ /* 0x000fc800078eb8ff */
[----:B------:R-:W-:Y:S01]  /*23d0*/  LOP3.LUT R18, R2, R0, R7, 0xfe, !PT ;  /* 0x0000000002127212 */ /* 0x000fe200078efe07 */
[----:B------:R-:W-:Y:S06]  /*23e0*/  BRA `(.L_x_3254) ;  /* 0x0000000400047947 */ /* 0x000fec0003800000 */
.L_x_3267:
        /* <DEDUP_REMOVED lines=20> */
.L_x_3272:
[----:B------:R-:W-:Y:S05]  /*2530*/  BSYNC.RECONVERGENT B0 ;  /* 0x0000000000007941 */ /* 0x000fea0003800200 */
.L_x_3271:
[----:B------:R-:W-:Y:S02]  /*2540*/  SHF.L.U32 R0, R0, 0x15, RZ ;  /* 0x0000001500007819 */ /* 0x000fe400000006ff */
[----:B------:R-:W-:-:S04]  /*2550*/  LEA R2, R2, 0x37800000, 0x17 ;  /* 0x3780000002027811 */ /* 0x000fc800078eb8ff */
[----:B------:R-:W-:Y:S01]  /*2560*/  LOP3.LUT R18, R2, R0, R7, 0xfe, !PT ;  /* 0x0000000002127212 */ /* 0x000fe200078efe07 */
[----:B------:R-:W-:Y:S06]  /*2570*/  BRA `(.L_x_3254) ;  /* 0x0000000000a07947 */ /* 0x000fec0003800000 */
.L_x_3266:
[----:B------:R-:W-:-:S09]  /*2580*/  UISETP.NE.AND UP0, UPT, UR4, 0x1c, UPT ;  /* 0x0000001c0400788c */ /* 0x000fd2000bf05270 */
[----:B------:R-:W-:Y:S05]  /*2590*/  BRA.U !UP0, `(.L_x_3273) ;  /* 0x00000001088c7547 */ /* 0x000fea000b800000 */
[----:B------:R-:W-:-:S09]  /*25a0*/  UISETP.NE.AND UP0, UPT, UR4, 0x1d, UPT ;  /* 0x0000001d0400788c */ /* 0x000fd2000bf05270 */
[----:B------:R-:W-:Y:S05]  /*25b0*/  BRA.U !UP0, `(.L_x_3274) ;  /* 0x0000000108747547 */ /* 0x000fea000b800000 */
[----:B------:R-:W-:-:S09]  /*25c0*/  UISETP.NE.AND UP0, UPT, UR4, 0x2c, UPT ;  /* 0x0000002c0400788c */ /* 0x000fd2000bf05270 */
[----:B------:R-:W-:Y:S05]  /*25d0*/  BRA.U !UP0, `(.L_x_3275) ;  /* 0x0000000108487547 */ /* 0x000fea000b800000 */
.L_x_3253:
        /* <DEDUP_REMOVED lines=16> */
.L_x_3276:
[----:B------:R-:W-:Y:S01]  /*26e0*/  CS2R R18, SRZ ;  /* 0x0000000000127805 */ /* 0x000fe2000001ff00 */
[----:B------:R-:W-:Y:S06]  /*26f0*/  BRA `(.L_x_3254) ;  /* 0x0000000000407947 */ /* 0x000fec0003800000 */
.L_x_3275:
[----:B------:R-:W2:Y:S01]  /*2700*/  LDG.E.U8 R2, desc[UR36][R2.64] ;  /* 0x0000002402027981 */ /* 0x000ea2000c1e1100 */
[----:B------:R-:W-:Y:S02]  /*2710*/  IMAD.MOV.U32 R19, RZ, RZ, RZ ;  /* 0x000000ffff137224 */ /* 0x000fe400078e00ff */
[----:B------:R-:W-:Y:S01]  /*2720*/  IMAD.MOV.U32 R18, RZ, RZ, 0x400000 ;  /* 0x00400000ff127424 */ /* 0x000fe200078e00ff */
[----:B--2---:R-:W-:-:S13]  /*2730*/  ISETP.NE.AND P0, PT, R2, RZ, PT ;  /* 0x000000ff0200720c */ /* 0x004fda0003f05270 */
[----:B------:R-:W-:Y:S05]  /*2740*/  @!P0 BRA `(.L_x_3254) ;  /* 0x00000000002c8947 */ /* 0x000fea0003800000 */
[----:B------:R-:W-:-:S13]  /*2750*/  ISETP.NE.AND P0, PT, R2, 0xff, PT ;  /* 0x000000ff0200780c */ /* 0x000fda0003f05270 */
[----:B------:R-:W-:Y:S01]  /*2760*/  @!P0 MOV R18, 0x7f800001 ;  /* 0x7f80000100128802 */ /* 0x000fe20000000f00 */
[----:B------:R-:W-:Y:S01]  /*2770*/  @P0 IMAD.SHL.U32 R18, R2, 0x800000, RZ ;  /* 0x0080000002120824 */ /* 0x000fe200078e00ff */
[----:B------:R-:W-:Y:S06]  /*2780*/  BRA `(.L_x_3254) ;  /* 0x00000000001c7947 */ /* 0x000fec0003800000 */
.L_x_3274:
[----:B------:R-:W2:Y:S01]  /*2790*/  LDG.E.64 R2, desc[UR36][R2.64] ;  /* 0x0000002402027981 */ /* 0x000ea2000c1e1b00 */
[----:B------:R-:W-:Y:S01]  /*27a0*/  IMAD.MOV.U32 R19, RZ, RZ, RZ ;  /* 0x000000ffff137224 */ /* 0x000fe200078e00ff */
[----:B--2---:R0:W1:Y:S01]  /*27b0*/  I2F.U64 R18, R2 ;  /* 0x0000000200127312 */ /* 0x0040620000301000 */
[----:B------:R-:W-:Y:S05]  /*27c0*/  BRA `(.L_x_3254) ;  /* 0x00000000000c7947 */ /* 0x000fea0003800000 */
.L_x_3273:
[----:B------:R-:W2:Y:S01]  /*27d0*/  LDG.E R2, desc[UR36][R2.64] ;  /* 0x0000002402027981 */ /* 0x000ea2000c1e1900 */
[----:B------:R-:W-:Y:S01]  /*27e0*/  IMAD.MOV.U32 R19, RZ, RZ, RZ ;  /* 0x000000ffff137224 */ /* 0x000fe200078e00ff */
[----:B--2---:R-:W-:-:S07]  /*27f0*/  I2FP.F32.U32 R18, R2 ;  /* 0x0000000200127245 */ /* 0x004fce0000201000 */
.L_x_3254:
[----:B------:R-:W-:Y:S05]  /*2800*/  BSYNC.RECONVERGENT B6 ;  /* 0x0000000000067941 */ /* 0x000fea0003800200 */
.L_x_3248:
[----:B------:R-:W0:Y:S01]  /*2810*/  LDCU.64 UR6, c[0x0][0x658] ;  /* 0x0000cb00ff0677ac */ /* 0x000e220008000a00 */
[----:B------:R-:W-:Y:S01]  /*2820*/  BSSY.RECONVERGENT B6, `(.L_x_3277) ;  /* 0x00000b7000067945 */ /* 0x000fe20003800200 */
[----:B------:R-:W-:-:S04]  /*2830*/  UPRMT UR4, UR39, 0x7772, URZ ;  /* 0x0000777227047896 */ /* 0x000fc800080000ff */
[----:B------:R-:W-:Y:S01]  /*2840*/  UISETP.GT.AND UP0, UPT, UR4, 0x9, UPT ;  /* 0x000000090400788c */ /* 0x000fe2000bf04270 */
[----:B0-234-:R-:W-:-:S04]  /*2850*/  IADD3 R2, P0, PT, R23, UR6, RZ ;  /* 0x0000000617027c10 */ /* 0x01dfc8000ff1e0ff */
        /* <DEDUP_REMOVED lines=14> */
.L_x_3281:
[----:B------:R-:W2:Y:S02]  /*2940*/  LDG.E.U8 R2, desc[UR36][R2.64] ;  /* 0x0000002402027981 */ /* 0x000ea4000c1e1100 */
[----:B--2---:R-:W-:-:S04]  /*2950*/  ISETP.NE.AND P0, PT, R2, RZ, PT ;  /* 0x000000ff0200720c */ /* 0x004fc80003f05270 */
[----:B------:R-:W-:Y:S01]  /*2960*/  P2R R23, PR, RZ, 0x1 ;  /* 0x00000001ff177803 */ /* 0x000fe20000000000 */
[----:B------:R-:W-:Y:S08]  /*2970*/  BRA `(.L_x_3283) ;  /* 0x0000000800847947 */ /* 0x000ff00003800000 */
.L_x_3280:
        /* <DEDUP_REMOVED lines=11> */
.L_x_3285:
[----:B------:R-:W2:Y:S02]  /*2a30*/  LDG.E R2, desc[UR36][R2.64] ;  /* 0x0000002402027981 */ /* 0x000ea4000c1e1900 */
[----:B--2---:R-:W-:-:S04]  /*2a40*/  ISETP.NE.AND P0, PT, R2, RZ, PT ;  /* 0x000000ff0200720c */ /* 0x004fc80003f05270 */
[----:B------:R-:W-:Y:S01]  /*2a50*/  P2R R23, PR, RZ, 0x1 ;  /* 0x00000001ff177803 */ /* 0x000fe20000000000 */
[----:B------:R-:W-:Y:S08]  /*2a60*/  BRA `(.L_x_3283) ;  /* 0x0000000800487947 */ /* 0x000ff00003800000 */
.L_x_3284:
[----:B------:R-:W2:Y:S02]  /*2a70*/  LDG.E.U16 R2, desc[UR36][R2.64] ;  /* 0x0000002402027981 */ /* 0x000ea4000c1e1500 */
[----:B--2---:R-:W-:-:S04]  /*2a80*/  ISETP.NE.AND P0, PT, R2, RZ, PT ;  /* 0x000000ff0200720c */ /* 0x004fc80003f05270 */
[----:B------:R-:W-:Y:S01]  /*2a90*/  P2R R23, PR, RZ, 0x1 ;  /* 0x00000001ff177803 */ /* 0x000fe20000000000 */
[----:B------:R-:W-:Y:S08]  /*2aa0*/  BRA `(.L_x_3283) ;  /* 0x0000000800387947 */ /* 0x000ff00003800000 */
.L_x_3279:
        /* <DEDUP_REMOVED lines=10> */
.L_x_3287:
[----:B------:R-:W2:Y:S02]  /*2b50*/  LDG.E.U16 R0, desc[UR36][R2.64] ;  /* 0x0000002402007981 */ /* 0x000ea4000c1e1500 */
[----:B--2---:R-:W-:-:S05]  /*2b60*/  HADD2.F32 R0, -RZ, R0.H0_H0 ;  /* 0x20000000ff007230 */ /* 0x004fca0000004100 */
[----:B------:R-:W-:-:S04]  /*2b70*/  FSETP.NEU.FTZ.AND P0, PT, R0, RZ, PT ;  /* 0x000000ff0000720b */ /* 0x000fc80003f1d000 */
[----:B------:R-:W-:Y:S01]  /*2b80*/  P2R R23, PR, RZ, 0x1 ;  /* 0x00000001ff177803 */ /* 0x000fe20000000000 */
[----:B------:R-:W-:Y:S08]  /*2b90*/  BRA `(.L_x_3283) ;  /* 0x0000000400fc7947 */ /* 0x000ff00003800000 */
.L_x_3286:
        /* <DEDUP_REMOVED lines=12> */
.L_x_3289:
        /* <DEDUP_REMOVED lines=10> */
.L_x_3288:
[----:B------:R-:W2:Y:S02]  /*2d00*/  LDG.E.64 R2, desc[UR36][R2.64] ;  /* 0x0000002402027981 */ /* 0x000ea4000c1e1b00 */
[----:B--2---:R-:W-:-:S06]  /*2d10*/  DSETP.NEU.AND P0, PT, R2, RZ, PT ;  /* 0x000000ff0200722a */ /* 0x004fcc0003f0d000 */
[----:B------:R-:W-:Y:S01]  /*2d20*/  P2R R23, PR, RZ, 0x1 ;  /* 0x00000001ff177803 */ /* 0x000fe20000000000 */
[----:B------:R-:W-:Y:S07]  /*2d30*/  BRA `(.L_x_3283) ;  /* 0x0000000400947947 */ /* 0x000fee0003800000 */
.L_x_3278:
        /* <DEDUP_REMOVED lines=12> */
.L_x_3292:
[----:B------:R-:W2:Y:S02]  /*2e00*/  LDG.E.128 R4, desc[UR36][R2.64] ;  /* 0x0000002402047981 */ /* 0x000ea4000c1e1d00 */
[----:B--2---:R-:W-:-:S06]  /*2e10*/  DSETP.NEU.AND P0, PT, R6, RZ, PT ;  /* 0x000000ff0600722a */ /* 0x004fcc0003f0d000 */
[----:B------:R-:W-:-:S06]  /*2e20*/  DSETP.NEU.OR P0, PT, R4, RZ, P0 ;  /* 0x000000ff0400722a */ /* 0x000fcc000070d400 */
[----:B------:R-:W-:Y:S01]  /*2e30*/  P2R R23, PR, RZ, 0x1 ;  /* 0x00000001ff177803 */ /* 0x000fe20000000000 */
[----:B------:R-:W-:Y:S07]  /*2e40*/  BRA `(.L_x_3283) ;  /* 0x0000000400507947 */ /* 0x000fee0003800000 */
.L_x_3291:
        /* <DEDUP_REMOVED lines=10> */
.L_x_3294:
        /* <DEDUP_REMOVED lines=12> */
.L_x_3293:
[----:B------:R-:W2:Y:S02]  /*2fb0*/  LDG.E.U16 R0, desc[UR36][R2.64] ;  /* 0x0000002402007981 */ /* 0x000ea4000c1e1500 */
[----:B--2---:R-:W-:-:S05]  /*2fc0*/  IMAD.U32 R0, R0, 0x10000, RZ ;  /* 0x0001000000007824 */ /* 0x004fca00078e00ff */
[----:B------:R-:W-:-:S04]  /*2fd0*/  FSETP.NEU.FTZ.AND P0, PT, R0, RZ, PT ;  /* 0x000000ff0000720b */ /* 0x000fc80003f1d000 */
[----:B------:R-:W-:Y:S01]  /*2fe0*/  P2R R23, PR, RZ, 0x1 ;  /* 0x00000001ff177803 */ /* 0x000fe20000000000 */
[----:B------:R-:W-:Y:S08]  /*2ff0*/  BRA `(.L_x_3283) ;  /* 0x0000000000e47947 */ /* 0x000ff00003800000 */
.L_x_3290:
        /* <DEDUP_REMOVED lines=12> */
.L_x_3297:
[----:B------:R-:W2:Y:S02]  /*30c0*/  LDG.E.U8 R2, desc[UR36][R2.64] ;  /* 0x0000002402027981 */ /* 0x000ea4000c1e1100 */
[----:B--2---:R-:W-:-:S04]  /*30d0*/  ISETP.NE.AND P0, PT, R2, RZ, PT ;  /* 0x000000ff0200720c */ /* 0x004fc80003f05270 */
[----:B------:R-:W-:Y:S01]  /*30e0*/  P2R R23, PR, RZ, 0x1 ;  /* 0x00000001ff177803 */ /* 0x000fe20000000000 */
[----:B------:R-:W-:Y:S08]  /*30f0*/  BRA `(.L_x_3283) ;  /* 0x0000000000a47947 */ /* 0x000ff00003800000 */
.L_x_3296:
[----:B------:R-:W2:Y:S02]  /*3100*/  LDG.E.U8 R2, desc[UR36][R2.64] ;  /* 0x0000002402027981 */ /* 0x000ea4000c1e1100 */
[----:B--2---:R-:W-:-:S04]  /*3110*/  ISETP.NE.AND P0, PT, R2, RZ, PT ;  /* 0x000000ff0200720c */ /* 0x004fc80003f05270 */
[----:B------:R-:W-:Y:S01]  /*3120*/  P2R R23, PR, RZ, 0x1 ;  /* 0x00000001ff177803 */ /* 0x000fe20000000000 */
[----:B------:R-:W-:Y:S08]  /*3130*/  BRA `(.L_x_3283) ;  /* 0x0000000000947947 */ /* 0x000ff00003800000 */
.L_x_3295:
[----:B------:R-:W-:-:S09]  /*3140*/  UISETP.NE.AND UP0, UPT, UR4, 0x1c, UPT ;  /* 0x0000001c0400788c */ /* 0x000fd2000bf05270 */
[----:B------:R-:W-:Y:S05]  /*3150*/  BRA.U !UP0, `(.L_x_3298) ;  /* 0x0000000108807547 */ /* 0x000fea000b800000 */
[----:B------:R-:W-:-:S09]  /*3160*/  UISETP.NE.AND UP0, UPT, UR4, 0x1d, UPT ;  /* 0x0000001d0400788c */ /* 0x000fd2000bf05270 */
[----:B------:R-:W-:Y:S05]  /*3170*/  BRA.U !UP0, `(.L_x_3299) ;  /* 0x0000000108647547 */ /* 0x000fea000b800000 */
[----:B------:R-:W-:-:S09]  /*3180*/  UISETP.NE.AND UP0, UPT, UR4, 0x2c, UPT ;  /* 0x0000002c0400788c */ /* 0x000fd2000bf05270 */
[----:B------:R-:W-:Y:S05]  /*3190*/  BRA.U !UP0, `(.L_x_3300) ;  /* 0x00000001084c7547 */ /* 0x000fea000b800000 */
.L_x_3282:
[----:B------:R-:W-:Y:S01]  /*31a0*/  MOV R2, 0x0 ;  /* 0x0000000000027802 */ /* 0x000fe20000000f00 */
[----:B------:R-:W0:Y:S01]  /*31b0*/  LDCU.64 UR6, c[0x4][0x4e8] ;  /* 0x01009d00ff0677ac */ /* 0x000e220008000a00 */
[----:B------:R-:W-:Y:S02]  /*31c0*/  HFMA2 R13, -RZ, RZ, 0, 0 ;  /* 0x00000000ff0d7431 */ /* 0x000fe400000001ff */
[----:B------:R-:W-:Y:S01]  /*31d0*/  IMAD.MOV.U32 R8, RZ, RZ, 0x4e ;  /* 0x0000004eff087424 */ /* 0x000fe200078e00ff */
[----:B------:R-:W2:Y:S01]  /*31e0*/  LDCU.64 UR8, c[0x4][0x4f0] ;  /* 0x01009e00ff0877ac */ /* 0x000ea20008000a00 */
[----:B------:R-:W3:Y:S01]  /*31f0*/  LDC.64 R2, c[0x4][R2] ;  /* 0x0100000002027b82 */ /* 0x000ee20000000a00 */
[----:B------:R-:W-:Y:S01]  /*3200*/  IMAD.MOV.U32 R12, RZ, RZ, 0x1 ;  /* 0x00000001ff0c7424 */ /* 0x000fe200078e00ff */
[----:B------:R-:W4:Y:S01]  /*3210*/  LDCU.64 UR4, c[0x4][0x320] ;  /* 0x01006400ff0477ac */ /* 0x000f220008000a00 */
[----:B0-----:R-:W-:Y:S01]  /*3220*/  MOV R4, UR6 ;  /* 0x0000000600047c02 */ /* 0x001fe20008000f00 */
[----:B------:R-:W-:-:S02]  /*3230*/  IMAD.U32 R5, RZ, RZ, UR7 ;  /* 0x00000007ff057e24 */ /* 0x000fc4000f8e00ff */
[----:B--2---:R-:W-:Y:S02]  /*3240*/  IMAD.U32 R6, RZ, RZ, UR8 ;  /* 0x00000008ff067e24 */ /* 0x004fe4000f8e00ff */
[----:B------:R-:W-:Y:S01]  /*3250*/  IMAD.U32 R7, RZ, RZ, UR9 ;  /* 0x00000009ff077e24 */ /* 0x000fe2000f8e00ff */
[----:B----4-:R-:W-:Y:S01]  /*3260*/  MOV R10, UR4 ;  /* 0x00000004000a7c02 */ /* 0x010fe20008000f00 */
[----:B------:R-:W-:-:S07]  /*3270*/  IMAD.U32 R11, RZ, RZ, UR5 ;  /* 0x00000005ff0b7e24 */ /* 0x000fce000f8e00ff */
[----:B------:R-:W-:-:S07]  /*3280*/  LEPC R20, `(.L_x_3301) ;  /* 0x000000001014794e */ /* 0x000fce0000000000 */
[----:B-1-3-5:R-:W-:Y:S05]  /*3290*/  CALL.ABS.NOINC R2 ;  /* 0x0000000002007343 */ /* 0x02afea0003c00000 */
.L_x_3301:
[----:B------:R-:W-:-:S04]  /*32a0*/  PLOP3.LUT P0, PT, PT, PT, PT, 0x8, 0x80 ;  /* 0x000000000080781c */ /* 0x000fc80003f0e170 */
[----:B------:R-:W-:Y:S01]  /*32b0*/  P2R R23, PR, RZ, 0x1 ;  /* 0x00000001ff177803 */ /* 0x000fe20000000000 */
[----:B------:R-:W-:Y:S08]  /*32c0*/  BRA `(.L_x_3283) ;  /* 0x0000000000307947 */ /* 0x000ff00003800000 */
.L_x_3300:
[----:B------:R-:W2:Y:S02]  /*32d0*/  LDG.E.U8 R2, desc[UR36][R2.64] ;  /* 0x0000002402027981 */ /* 0x000ea4000c1e1100 */
[----:B--2---:R-:W-:-:S04]  /*32e0*/  ISETP.NE.AND P0, PT, R2, RZ, PT ;  /* 0x000000ff0200720c */ /* 0x004fc80003f05270 */
[----:B------:R-:W-:Y:S01]  /*32f0*/  P2R R23, PR, RZ, 0x1 ;  /* 0x00000001ff177803 */ /* 0x000fe20000000000 */
[----:B------:R-:W-:Y:S08]  /*3300*/  BRA `(.L_x_3283) ;  /* 0x0000000000207947 */ /* 0x000ff00003800000 */
.L_x_3299:
[----:B------:R-:W2:Y:S02]  /*3310*/  LDG.E.64 R2, desc[UR36][R2.64] ;  /* 0x0000002402027981 */ /* 0x000ea4000c1e1b00 */
[----:B--2---:R-:W-:-:S04]  /*3320*/  ISETP.NE.U32.AND P0, PT, R2, RZ, PT ;  /* 0x000000ff0200720c */ /* 0x004fc80003f05070 */
[----:B------:R-:W-:-:S04]  /*3330*/  ISETP.NE.AND.EX P0, PT, R3, RZ, PT, P0 ;  /* 0x000000ff0300720c */ /* 0x000fc80003f05300 */
[----:B------:R-:W-:Y:S01]  /*3340*/  P2R R23, PR, RZ, 0x1 ;  /* 0x00000001ff177803 */ /* 0x000fe20000000000 */
[----:B------:R-:W-:Y:S08]  /*3350*/  BRA `(.L_x_3283) ;  /* 0x00000000000c7947 */ /* 0x000ff00003800000 */
.L_x_3298:
[----:B------:R-:W2:Y:S02]  /*3360*/  LDG.E R2, desc[UR36][R2.64] ;  /* 0x0000002402027981 */ /* 0x000ea4000c1e1900 */
[----:B--2---:R-:W-:-:S04]  /*3370*/  ISETP.NE.AND P0, PT, R2, RZ, PT ;  /* 0x000000ff0200720c */ /* 0x004fc80003f05270 */
[----:B------:R-:W-:-:S09]  /*3380*/  P2R R23, PR, RZ, 0x1 ;  /* 0x00000001ff177803 */ /* 0x000fd20000000000 */
.L_x_3283:
[----:B------:R-:W-:Y:S05]  /*3390*/  BSYNC.RECONVERGENT B6 ;  /* 0x0000000000067941 */ /* 0x000fea0003800200 */
.L_x_3277:
        /* <DEDUP_REMOVED lines=17> */
.L_x_3305:
[----:B------:R0:W5:Y:S01]  /*34b0*/  LDG.E.U8 R2, desc[UR36][R4.64] ;  /* 0x0000002404027981 */ /* 0x000162000c1e1100 */
[----:B------:R-:W-:Y:S01]  /*34c0*/  IMAD.MOV.U32 R3, RZ, RZ, RZ ;  /* 0x000000ffff037224 */ /* 0x000fe200078e00ff */
[----:B------:R-:W-:Y:S06]  /*34d0*/  BRA `(.L_x_3307) ;  /* 0x0000000c00407947 */ /* 0x000fec0003800000 */
.L_x_3304:
        /* <DEDUP_REMOVED lines=8> */
.L_x_3309:
[----:B------:R-:W2:Y:S02]  /*3560*/  LDG.E R2, desc[UR36][R4.64] ;  /* 0x0000002404027981 */ /* 0x000ea4000c1e1900 */
[----:B--2---:R-:W-:Y:S01]  /*3570*/  SHF.R.S32.HI R3, RZ, 0x1f, R2 ;  /* 0x0000001fff037819 */ /* 0x004fe20000011402 */
[----:B------:R-:W-:Y:S06]  /*3580*/  BRA `(.L_x_3307) ;  /* 0x0000000c00147947 */ /* 0x000fec0003800000 */
.L_x_3308:
[----:B------:R-:W2:Y:S02]  /*3590*/  LDG.E.S16 R2, desc[UR36][R4.64] ;  /* 0x0000002404027981 */ /* 0x000ea4000c1e1700 */
[----:B--2---:R-:W-:Y:S01]  /*35a0*/  SHF.R.S32.HI R3, RZ, 0x1f, R2 ;  /* 0x0000001fff037819 */ /* 0x004fe20000011402 */
[----:B------:R-:W-:Y:S06]  /*35b0*/  BRA `(.L_x_3307) ;  /* 0x0000000c00087947 */ /* 0x000fec0003800000 */
.L_x_3303:
        /* <DEDUP_REMOVED lines=9> */
.L_x_3311:
[----:B------:R-:W2:Y:S02]  /*3650*/  LDG.E.U16 R4, desc[UR36][R4.64] ;  /* 0x0000002404047981 */ /* 0x000ea4000c1e1500 */
[----:B--2---:R-:W-:-:S06]  /*3660*/  HADD2.F32 R2, -RZ, R4.H0_H0 ;  /* 0x20000004ff027230 */ /* 0x004fcc0000004100 */
[----:B------:R-:W0:Y:S01]  /*3670*/  F2I.S64.TRUNC R2, R2 ;  /* 0x0000000200027311 */ /* 0x000e22000020d900 */
[----:B------:R-:W-:Y:S05]  /*3680*/  BRA `(.L_x_3307) ;  /* 0x0000000800d47947 */ /* 0x000fea0003800000 */
.L_x_3310:
        /* <DEDUP_REMOVED lines=9> */
.L_x_3313:
[----:B------:R-:W2:Y:S02]  /*3720*/  LDG.E.U16 R4, desc[UR36][R4.64] ;  /* 0x0000002404047981 */ /* 0x000ea4000c1e1500 */
[----:B--2---:R-:W-:-:S06]  /*3730*/  HADD2.F32 R2, -RZ, R4.H0_H0 ;  /* 0x20000004ff027230 */ /* 0x004fcc0000004100 */
[----:B------:R-:W0:Y:S01]  /*3740*/  F2I.S64.TRUNC R2, R2 ;  /* 0x0000000200027311 */ /* 0x000e22000020d900 */
[----:B------:R-:W-:Y:S05]  /*3750*/  BRA `(.L_x_3307) ;  /* 0x0000000800a07947 */ /* 0x000fea0003800000 */
.L_x_3312:
[----:B------:R-:W2:Y:S02]  /*3760*/  LDG.E.64 R2, desc[UR36][R4.64] ;  /* 0x0000002404027981 */ /* 0x000ea4000c1e1b00 */
[----:B--2---:R-:W0:Y:S01]  /*3770*/  F2I.S64.F64.TRUNC R2, R2 ;  /* 0x0000000200027311 */ /* 0x004e22000030d900 */
[----:B------:R-:W-:Y:S05]  /*3780*/  BRA `(.L_x_3307) ;  /* 0x0000000800947947 */ /* 0x000fea0003800000 */
.L_x_3302:
        /* <DEDUP_REMOVED lines=13> */
.L_x_3316:
[----:B------:R-:W2:Y:S02]  /*3860*/  LDG.E.64 R2, desc[UR36][R4.64] ;  /* 0x0000002404027981 */ /* 0x000ea4000c1e1b00 */
[----:B--2---:R-:W0:Y:S01]  /*3870*/  F2I.S64.F64.TRUNC R2, R2 ;  /* 0x0000000200027311 */ /* 0x004e22000030d900 */
[----:B------:R-:W-:Y:S05]  /*3880*/  BRA `(.L_x_3307) ;  /* 0x0000000800547947 */ /* 0x000fea0003800000 */
.L_x_3315:
        /* <DEDUP_REMOVED lines=26> */
.L_x_3318:
        /* <DEDUP_REMOVED lines=13> */
.L_x_3317:
[----:B------:R-:W2:Y:S02]  /*3b00*/  LDG.E.U16 R2, desc[UR36][R4.64] ;  /* 0x0000002404027981 */ /* 0x000ea4000c1e1500 */
[----:B--2---:R-:W-:-:S06]  /*3b10*/  IMAD.U32 R2, R2, 0x10000, RZ ;  /* 0x0001000002027824 */ /* 0x004fcc00078e00ff */
[----:B------:R-:W0:Y:S01]  /*3b20*/  F2I.S64.TRUNC R2, R2 ;  /* 0x0000000200027311 */ /* 0x000e22000020d900 */
[----:B------:R-:W-:Y:S05]  /*3b30*/  BRA `(.L_x_3307) ;  /* 0x0000000400a87947 */ /* 0x000fea0003800000 */
.L_x_3314:
        /* <DEDUP_REMOVED lines=11> */
.L_x_3321:
        /* <DEDUP_REMOVED lines=21> */
.L_x_3325:
[----:B------:R-:W-:Y:S05]  /*3d40*/  BSYNC.RECONVERGENT B1 ;  /* 0x0000000000017941 */ /* 0x000fea0003800200 */
.L_x_3324:
[----:B------:R-:W-:Y:S01]  /*3d50*/  IMAD.SHL.U32 R0, R0, 0x100000, RZ ;  /* 0x0010000000007824 */ /* 0x000fe200078e00ff */
[----:B------:R-:W-:-:S04]  /*3d60*/  LEA R2, R2, 0x3b800000, 0x17 ;  /* 0x3b80000002027811 */ /* 0x000fc800078eb8ff */
[----:B------:R-:W-:-:S07]  /*3d70*/  LOP3.LUT R2, R2, R0, R7, 0xfe, !PT ;  /* 0x0000000002027212 */ /* 0x000fce00078efe07 */
.L_x_3323:
[----:B------:R-:W-:Y:S05]  /*3d80*/  BSYNC.RECONVERGENT B0 ;  /* 0x0000000000007941 */ /* 0x000fea0003800200 */
.L_x_3322:
[----:B------:R-:W2:Y:S01]  /*3d90*/  F2I.S64.TRUNC R2, R2 ;  /* 0x0000000200027311 */ /* 0x000ea2000020d900 */
[----:B------:R-:W-:Y:S05]  /*3da0*/  BRA `(.L_x_3307) ;  /* 0x00000004000c7947 */ /* 0x000fea0003800000 */
.L_x_3320:
        /* <DEDUP_REMOVED lines=21> */
.L_x_3329:
[----:B------:R-:W-:Y:S05]  /*3f00*/  BSYNC.RECONVERGENT B1 ;  /* 0x0000000000017941 */ /* 0x000fea0003800200 */
.L_x_3328:
[----:B------:R-:W-:Y:S02]  /*3f10*/  SHF.L.U32 R0, R0, 0x15, RZ ;  /* 0x0000001500007819 */ /* 0x000fe400000006ff */
[----:B------:R-:W-:-:S04]  /*3f20*/  LEA R2, R2, 0x37800000, 0x17 ;  /* 0x3780000002027811 */ /* 0x000fc800078eb8ff */
[----:B------:R-:W-:-:S07]  /*3f30*/  LOP3.LUT R2, R2, R0, R7, 0xfe, !PT ;  /* 0x0000000002027212 */ /* 0x000fce00078efe07 */
.L_x_3327:
[----:B------:R-:W-:Y:S05]  /*3f40*/  BSYNC.RECONVERGENT B0 ;  /* 0x0000000000007941 */ /* 0x000fea0003800200 */
.L_x_3326:
[----:B------:R-:W3:Y:S01]  /*3f50*/  F2I.S64.TRUNC R2, R2 ;  /* 0x0000000200027311 */ /* 0x000ee2000020d900 */
[----:B------:R-:W-:Y:S05]  /*3f60*/  BRA `(.L_x_3307) ;  /* 0x00000000009c7947 */ /* 0x000fea0003800000 */
.L_x_3319:
[----:B------:R-:W-:-:S09]  /*3f70*/  UISETP.NE.AND UP0, UPT, UR4, 0x1c, UPT ;  /* 0x0000001c0400788c */ /* 0x000fd2000bf05270 */
[----:B------:R-:W-:Y:S05]  /*3f80*/  BRA.U !UP0, `(.L_x_3330) ;  /* 0x00000001088c7547 */ /* 0x000fea000b800000 */
[----:B------:R-:W-:-:S09]  /*3f90*/  UISETP.NE.AND UP0, UPT, UR4, 0x1d, UPT ;  /* 0x0000001d0400788c */ /* 0x000fd2000bf05270 */
[----:B------:R-:W-:Y:S05]  /*3fa0*/  BRA.U !UP0, `(.L_x_3331) ;  /* 0x00000001087c7547 */ /* 0x000fea000b800000 */
[----:B------:R-:W-:-:S09]  /*3fb0*/  UISETP.NE.AND UP0, UPT, UR4, 0x2c, UPT ;  /* 0x0000002c0400788c */ /* 0x000fd2000bf05270 */
[----:B------:R-:W-:Y:S05]  /*3fc0*/  BRA.U !UP0, `(.L_x_3332) ;  /* 0x0000000108487547 */ /* 0x000fea000b800000 */
.L_x_3306:
[----:B------:R-:W-:Y:S01]  /*3fd0*/  MOV R2, 0x0 ;  /* 0x0000000000027802 */ /* 0x000fe20000000f00 */
[----:B------:R-:W0:Y:S01]  /*3fe0*/  LDCU.64 UR6, c[0x4][0x4e8] ;  /* 0x01009d00ff0677ac */ /* 0x000e220008000a00 */
[----:B------:R-:W-:Y:S02]  /*3ff0*/  HFMA2 R12, -RZ, RZ, 0, 5.9604644775390625e-08 ;  /* 0x00000001ff0c7431 */ /* 0x000fe400000001ff */
[----:B------:R-:W-:Y:S01]  /*4000*/  IMAD.MOV.U32 R8, RZ, RZ, 0x4e ;  /* 0x0000004eff087424 */ /* 0x000fe200078e00ff */
[----:B------:R-:W2:Y:S01]  /*4010*/  LDCU.64 UR8, c[0x4][0x4f0] ;  /* 0x01009e00ff0877ac */ /* 0x000ea20008000a00 */
[----:B------:R-:W3:Y:S01]  /*4020*/  LDC.64 R2, c[0x4][R2] ;  /* 0x0100000002027b82 */ /* 0x000ee20000000a00 */
[----:B------:R-:W-:Y:S01]  /*4030*/  IMAD.MOV.U32 R13, RZ, RZ, RZ ;  /* 0x000000ffff0d7224 */ /* 0x000fe200078e00ff */
[----:B------:R-:W4:Y:S01]  /*4040*/  LDCU.64 UR4, c[0x4][0x328] ;  /* 0x01006500ff0477ac */ /* 0x000f220008000a00 */
[----:B0-----:R-:W-:Y:S02]  /*4050*/  IMAD.U32 R4, RZ, RZ, UR6 ;  /* 0x00000006ff047e24 */ /* 0x001fe4000f8e00ff */
[----:B------:R-:W-:-:S02]  /*4060*/  IMAD.U32 R5, RZ, RZ, UR7 ;  /* 0x00000007ff057e24 */ /* 0x000fc4000f8e00ff */
[----:B--2---:R-:W-:Y:S01]  /*4070*/  IMAD.U32 R6, RZ, RZ, UR8 ;  /* 0x00000008ff067e24 */ /* 0x004fe2000f8e00ff */
[----:B------:R-:W-:Y:S01]  /*4080*/  MOV R7, UR9 ;  /* 0x0000000900077c02 */ /* 0x000fe20008000f00 */
[----:B----4-:R-:W-:Y:S02]  /*4090*/  IMAD.U32 R10, RZ, RZ, UR4 ;  /* 0x00000004ff0a7e24 */ /* 0x010fe4000f8e00ff */
[----:B------:R-:W-:-:S07]  /*40a0*/  IMAD.U32 R11, RZ, RZ, UR5 ;  /* 0x00000005ff0b7e24 */ /* 0x000fce000f8e00ff */
[----:B------:R-:W-:-:S07]  /*40b0*/  LEPC R20, `(.L_x_3333) ;  /* 0x000000001014794e */ /* 0x000fce0000000000 */
[----:B-1-3-5:R-:W-:Y:S05]  /*40c0*/  CALL.ABS.NOINC R2 ;  /* 0x0000000002007343 */ /* 0x02afea0003c00000 */
.L_x_3333:
[----:B------:R-:W-:Y:S01]  /*40d0*/  CS2R R2, SRZ ;  /* 0x0000000000027805 */ /* 0x000fe2000001ff00 */
[----:B------:R-:W-:Y:S06]  /*40e0*/  BRA `(.L_x_3307) ;  /* 0x00000000003c7947 */ /* 0x000fec0003800000 */
.L_x_3332:
        /* <DEDUP_REMOVED lines=8> */
.L_x_3335:
[----:B------:R-:W-:Y:S05]  /*4170*/  BSYNC.RECONVERGENT B0 ;  /* 0x0000000000007941 */ /* 0x000fea0003800200 */
.L_x_3334:
[----:B------:R-:W0:Y:S01]  /*4180*/  F2I.S64.TRUNC R2, R2 ;  /* 0x0000000200027311 */ /* 0x000e22000020d900 */
[----:B------:R-:W-:Y:S05]  /*4190*/  BRA `(.L_x_3307) ;  /* 0x0000000000107947 */ /* 0x000fea0003800000 */
.L_x_3331:
[----:B------:R0:W5:Y:S01]  /*41a0*/  LDG.E.64 R2, desc[UR36][R4.64] ;  /* 0x0000002404027981 */ /* 0x000162000c1e1b00 */
[----:B------:R-:W-:Y:S05]  /*41b0*/  BRA `(.L_x_3307) ;  /* 0x0000000000087947 */ /* 0x000fea0003800000 */
.L_x_3330:
[----:B------:R4:W5:Y:S01]  /*41c0*/  LDG.E R2, desc[UR36][R4.64] ;  /* 0x0000002404027981 */ /* 0x000962000c1e1900 */
[----:B------:R-:W-:-:S07]  /*41d0*/  IMAD.MOV.U32 R3, RZ, RZ, RZ ;  /* 0x000000ffff037224 */ /* 0x000fce00078e00ff */
.L_x_3307:
[----:B------:R-:W-:Y:S01]  /*41e0*/  ISETP.NE.AND P1, PT, R23, RZ, PT ;  /* 0x000000ff1700720c */ /* 0x000fe20003f25270 */
[----:B------:R-:W1:-:S12]  /*41f0*/  LDCU.64 UR6, c[0x0][0x648] ;  /* 0x0000c900ff0677ac */ /* 0x000e580008000a00 */
[----:B0---4-:R-:W2:Y:S02]  /*4200*/  @P1 LDC.64 R4, c[0x0][0x668] ;  /* 0x00019a00ff041b82 */ /* 0x011ea40000000a00 */
[----:B--23-5:R-:W-:-:S04]  /*4210*/  @P1 LEA R4, P0, R2, R4, 0x3 ;  /* 0x0000000402041211 */ /* 0x02cfc800078018ff */
[----:B------:R-:W-:-:S05]  /*4220*/  @P1 LEA.HI.X R5, R2, R5, R3, 0x3, P0 ;  /* 0x0000000502051211 */ /* 0x000fca00000f1c03 */
[----:B-1----:R0:W5:Y:S01]  /*4230*/  @P1 LDG.E.64 R18, desc[UR36][R4.64] ;  /* 0x0000002404121981 */ /* 0x002162000c1e1b00 */
        /* <DEDUP_REMOVED lines=13> */
[----:B-----5:R-:W0:Y:S02]  /*4310*/  F2I.FTZ.TRUNC.NTZ R5, R18 ;  /* 0x0000001200057305 */ /* 0x020e24000021f100 */
[----:B0-----:R4:W-:Y:S01]  /*4320*/  STG.E.U8 desc[UR36][R2.64], R5 ;  /* 0x0000000502007986 */ /* 0x0019e2000c101124 */
[----:B------:R-:W-:Y:S05]  /*4330*/  BRA `(.L_x_3341) ;  /* 0x0000000c00407947 */ /* 0x000fea0003800000 */
.L_x_3339:
[----:B-----5:R-:W0:Y:S02]  /*4340*/  F2I.S64.TRUNC R18, R18 ;  /* 0x0000001200127311 */ /* 0x020e24000020d900 */
[----:B0-----:R-:W-:-:S05]  /*4350*/  IMAD.MOV.U32 R5, RZ, RZ, R18 ;  /* 0x000000ffff057224 */ /* 0x001fca00078e0012 */
[----:B------:R3:W-:Y:S01]  /*4360*/  STG.E.U8 desc[UR36][R2.64], R5 ;  /* 0x0000000502007986 */ /* 0x0007e2000c101124 */
[----:B------:R-:W-:Y:S05]  /*4370*/  BRA `(.L_x_3341) ;  /* 0x0000000c00307947 */ /* 0x000fea0003800000 */
.L_x_3338:
[----:B------:R-:W-:-:S09]  /*4380*/  UISETP.NE.AND UP0, UPT, UR4, 0x2, UPT ;  /* 0x000000020400788c */ /* 0x000fd2000bf05270 */
[----:B------:R-:W-:Y:S05]  /*4390*/  BRA.U !UP0, `(.L_x_3342) ;  /* 0x0000000108287547 */ /* 0x000fea000b800000 */
[----:B------:R-:W-:-:S09]  /*43a0*/  UISETP.NE.AND UP0, UPT, UR4, 0x3, UPT ;  /* 0x000000030400788c */ /* 0x000fd2000bf05270 */
[----:B------:R-:W-:Y:S05]  /*43b0*/  BRA.U !UP0, `(.L_x_3343) ;  /* 0x0000000108147547 */ /* 0x000fea000b800000 */
[----:B------:R-:W-:-:S09]  /*43c0*/  UISETP.NE.AND UP0, UPT, UR4, 0x4, UPT ;  /* 0x000000040400788c */ /* 0x000fd2000bf05270 */
[----:B------:R-:W-:Y:S05]  /*43d0*/  BRA.U UP0, `(.L_x_3340) ;  /* 0x0000000900847547 */ /* 0x000fea000b800000 */
[----:B-----5:R-:W0:Y:S02]  /*43e0*/  F2I.S64.TRUNC R18, R18 ;  /* 0x0000001200127311 */ /* 0x020e24000020d900 */
[----:B0-----:R0:W-:Y:S01]  /*43f0*/  STG.E.64 desc[UR36][R2.64], R18 ;  /* 0x0000001202007986 */ /* 0x0011e2000c101b24 */
[----:B------:R-:W-:Y:S05]  /*4400*/  BRA `(.L_x_3341) ;  /* 0x0000000c000c7947 */ /* 0x000fea0003800000 */
.L_x_3343:
[----:B-----5:R-:W0:Y:S02]  /*4410*/  F2I.FTZ.TRUNC.NTZ R5, R18 ;  /* 0x0000001200057305 */ /* 0x020e24000021f100 */
[----:B0-----:R1:W-:Y:S01]  /*4420*/  STG.E desc[UR36][R2.64], R5 ;  /* 0x0000000502007986 */ /* 0x0013e2000c101924 */
[----:B------:R-:W-:Y:S05]  /*4430*/  BRA `(.L_x_3341) ;  /* 0x0000000c00007947 */ /* 0x000fea0003800000 */
.L_x_3342:
[----:B-----5:R-:W0:Y:S02]  /*4440*/  F2I.FTZ.TRUNC.NTZ R5, R18 ;  /* 0x0000001200057305 */ /* 0x020e24000021f100 */
[----:B0-----:R2:W-:Y:S01]  /*4450*/  STG.E.U16 desc[UR36][R2.64], R5 ;  /* 0x0000000502007986 */ /* 0x0015e2000c101524 */
[----:B------:R-:W-:Y:S05]  /*4460*/  BRA `(.L_x_3341) ;  /* 0x0000000800f47947 */ /* 0x000fea0003800000 */
.L_x_3337:
[----:B------:R-:W-:-:S09]  /*4470*/  UISETP.GT.AND UP0, UPT, UR4, 0x6, UPT ;  /* 0x000000060400788c */ /* 0x000fd2000bf04270 */
[----:B------:R-:W-:Y:S05]  /*4480*/  BRA.U UP0, `(.L_x_3344) ;  /* 0x0000000100247547 */ /* 0x000fea000b800000 */
[----:B------:R-:W-:-:S09]  /*4490*/  UISETP.NE.AND UP0, UPT, UR4, 0x5, UPT ;  /* 0x000000050400788c */ /* 0x000fd2000bf05270 */
[----:B------:R-:W-:Y:S05]  /*44a0*/  BRA.U !UP0, `(.L_x_3345) ;  /* 0x0000000108107547 */ /* 0x000fea000b800000 */
[----:B------:R-:W-:-:S09]  /*44b0*/  UISETP.NE.AND UP0, UPT, UR4, 0x6, UPT ;  /* 0x000000060400788c */ /* 0x000fd2000bf05270 */
[----:B------:R-:W-:Y:S05]  /*44c0*/  BRA.U UP0, `(.L_x_3340) ;  /* 0x0000000900487547 */ /* 0x000fea000b800000 */
[----:B-----5:R0:W-:Y:S01]  /*44d0*/  STG.E desc[UR36][R2.64], R18 ;  /* 0x0000001202007986 */ /* 0x0201e2000c101924 */
[----:B------:R-:W-:Y:S05]  /*44e0*/  BRA `(.L_x_3341) ;  /* 0x0000000800d47947 */ /* 0x000fea0003800000 */
.L_x_3345:
[----:B-----5:R-:W-:-:S05]  /*44f0*/  F2FP.F16.F32.PACK_AB R18, RZ, R18 ;  /* 0x00000012ff12723e */ /* 0x020fca00000000ff */
[----:B------:R0:W-:Y:S01]  /*4500*/  STG.E.U16 desc[UR36][R2.64], R18 ;  /* 0x0000001202007986 */ /* 0x0001e2000c101524 */
[----:B------:R-:W-:Y:S05]  /*4510*/  BRA `(.L_x_3341) ;  /* 0x0000000800c87947 */ /* 0x000fea0003800000 */
.L_x_3344:
[----:B------:R-:W-:-:S09]  /*4520*/  UISETP.NE.AND UP0, UPT, UR4, 0x7, UPT ;  /* 0x000000070400788c */ /* 0x000fd2000bf05270 */
[----:B------:R-:W-:Y:S05]  /*4530*/  BRA.U !UP0, `(.L_x_3346) ;  /* 0x0000000108247547 */ /* 0x000fea000b800000 */
[----:B------:R-:W-:-:S09]  /*4540*/  UISETP.NE.AND UP0, UPT, UR4, 0x8, UPT ;  /* 0x000000080400788c */ /* 0x000fd2000bf05270 */
[----:B------:R-:W-:Y:S05]  /*4550*/  BRA.U !UP0, `(.L_x_3347) ;  /* 0x0000000108107547 */ /* 0x000fea000b800000 */
[----:B------:R-:W-:-:S09]  /*4560*/  UISETP.NE.AND UP0, UPT, UR4, 0x9, UPT ;  /* 0x000000090400788c */ /* 0x000fd2000bf05270 */
[----:B------:R-:W-:Y:S05]  /*4570*/  BRA.U UP0, `(.L_x_3340) ;  /* 0x00000009001c7547 */ /* 0x000fea000b800000 */
[----:B-----5:R0:W-:Y:S01]  /*4580*/  STG.E.64 desc[UR36][R2.64], R18 ;  /* 0x0000001202007986 */ /* 0x0201e2000c101b24 */
[----:B------:R-:W-:Y:S05]  /*4590*/  BRA `(.L_x_3341) ;  /* 0x0000000800a87947 */ /* 0x000fea0003800000 */
.L_x_3347:
[----:B-----5:R-:W-:-:S05]  /*45a0*/  F2FP.F16.F32.PACK_AB R19, R19, R18 ;  /* 0x000000121313723e */ /* 0x020fca00000000ff */
[----:B------:R0:W-:Y:S01]  /*45b0*/  STG.E desc[UR36][R2.64], R19 ;  /* 0x0000001302007986 */ /* 0x0001e2000c101924 */
[----:B------:R-:W-:Y:S05]  /*45c0*/  BRA `(.L_x_3341) ;  /* 0x00000008009c7947 */ /* 0x000fea0003800000 */
.L_x_3346:
[----:B-----5:R-:W-:-:S06]  /*45d0*/  FMUL.FTZ R4, R18, 1 ;  /* 0x3f80000012047820 */ /* 0x020fcc0000410000 */
[----:B------:R-:W0:Y:S02]  /*45e0*/  F2F.F64.F32 R4, R4 ;  /* 0x0000000400047310 */ /* 0x000e240000201800 */
[----:B0-----:R0:W-:Y:S01]  /*45f0*/  STG.E.64 desc[UR36][R2.64], R4 ;  /* 0x0000000402007986 */ /* 0x0011e2000c101b24 */
[----:B------:R-:W-:Y:S05]  /*4600*/  BRA `(.L_x_3341) ;  /* 0x00000008008c7947 */ /* 0x000fea0003800000 */
.L_x_3336:
        /* <DEDUP_REMOVED lines=8> */
[----:B-----5:R-:W-:Y:S02]  /*4690*/  FSETP.NEU.FTZ.AND P0, PT, R18, RZ, PT ;  /* 0x000000ff1200720b */ /* 0x020fe40003f1d000 */
[----:B------:R-:W-:-:S04]  /*46a0*/  FSETP.NEU.FTZ.AND P1, PT, R19, RZ, PT ;  /* 0x000000ff1300720b */ /* 0x000fc80003f3d000 */
[----:B------:R-:W-:-:S04]  /*46b0*/  PLOP3.LUT P0, PT, P0, P1, PT, 0xf8, 0x8f ;  /* 0x00000000008f781c */ /* 0x000fc80000703f70 */
[----:B------:R-:W-:-:S05]  /*46c0*/  SEL R5, RZ, 0x1, !P0 ;  /* 0x00000001ff057807 */ /* 0x000fca0004000000 */
[----:B------:R0:W-:Y:S01]  /*46d0*/  STG.E.U8 desc[UR36][R2.64], R5 ;  /* 0x0000000502007986 */ /* 0x0001e2000c101124 */
[----:B------:R-:W-:Y:S05]  /*46e0*/  BRA `(.L_x_3341) ;  /* 0x0000000800547947 */ /* 0x000fea0003800000 */
.L_x_3350:
[----:B-----5:R-:W-:Y:S01]  /*46f0*/  FMUL.FTZ R4, R18, 1 ;  /* 0x3f80000012047820 */ /* 0x020fe20000410000 */
[----:B------:R-:W-:-:S05]  /*4700*/  FMUL.FTZ R6, R19, 1 ;  /* 0x3f80000013067820 */ /* 0x000fca0000410000 */
[----:B------:R-:W-:Y:S08]  /*4710*/  F2F.F64.F32 R4, R4 ;  /* 0x0000000400047310 */ /* 0x000ff00000201800 */
[----:B------:R-:W0:Y:S02]  /*4720*/  F2F.F64.F32 R6, R6 ;  /* 0x0000000600067310 */ /* 0x000e240000201800 */
[----:B0-----:R0:W-:Y:S01]  /*4730*/  STG.E.128 desc[UR36][R2.64], R4 ;  /* 0x0000000402007986 */ /* 0x0011e2000c101d24 */
[----:B------:R-:W-:Y:S05]  /*4740*/  BRA `(.L_x_3341) ;  /* 0x00000008003c7947 */ /* 0x000fea0003800000 */
.L_x_3349:
[----:B------:R-:W-:-:S09]  /*4750*/  UISETP.NE.AND UP0, UPT, UR4, 0xf, UPT ;  /* 0x0000000f0400788c */ /* 0x000fd2000bf05270 */
[----:B------:R-:W-:Y:S05]  /*4760*/  BRA.U !UP0, `(.L_x_3351) ;  /* 0x0000000108987547 */ /* 0x000fea000b800000 */
[----:B------:R-:W-:-:S09]  /*4770*/  UISETP.NE.AND UP0, UPT, UR4, 0x17, UPT ;  /* 0x000000170400788c */ /* 0x000fd2000bf05270 */
[----:B------:R-:W-:Y:S05]  /*4780*/  BRA.U !UP0, `(.L_x_3352) ;  /* 0x0000000108487547 */ /* 0x000fea000b800000 */
[----:B------:R-:W-:-:S09]  /*4790*/  UISETP.NE.AND UP0, UPT, UR4, 0x18, UPT ;  /* 0x000000180400788c */ /* 0x000fd2000bf05270 */
[----:B------:R-:W-:Y:S05]  /*47a0*/  BRA.U UP0, `(.L_x_3340) ;  /* 0x0000000500907547 */ /* 0x000fea000b800000 */
[----:B-----5:R-:W-:Y:S01]  /*47b0*/  LOP3.LUT R4, R18, 0x7fffffff, RZ, 0xc0, !PT ;  /* 0x7fffffff12047812 */ /* 0x020fe200078ec0ff */
[----:B------:R-:W-:Y:S01]  /*47c0*/  BSSY.RECONVERGENT B0, `(.L_x_3353) ;  /* 0x000000b000007945 */ /* 0x000fe20003800200 */
[----:B------:R-:W-:Y:S02]  /*47d0*/  SHF.R.U32.HI R7, RZ, 0x18, R18 ;  /* 0x00000018ff077819 */ /* 0x000fe40000011612 */
[----:B------:R-:W-:Y:S02]  /*47e0*/  ISETP.GT.U32.AND P0, PT, R4, 0x43efffff, PT ;  /* 0x43efffff0400780c */ /* 0x000fe40003f04070 */
[----:B------:R-:W-:-:S11]  /*47f0*/  MOV R0, 0x7f ;  /* 0x0000007f00007802 */ /* 0x000fd60000000f00 */
[----:B------:R-:W-:Y:S05]  /*4800*/  @P0 BRA `(.L_x_3354) ;  /* 0x0000000000180947 */ /* 0x000fea0003800000 */
[----:B------:R-:W-:-:S13]  /*4810*/  ISETP.GT.U32.AND P0, PT, R4, 0x3c7fffff, PT ;  /* 0x3c7fffff0400780c */ /* 0x000fda0003f04070 */
[----:B------:R-:W-:-:S04]  /*4820*/  @P0 SHF.R.U32.HI R0, RZ, 0x14, R18 ;  /* 0x00000014ff000819 */ /* 0x000fc80000011612 */
[----:B------:R-:W-:Y:S01]  /*4830*/  @P0 LOP3.LUT R5, R0, 0x1, RZ, 0xc0, !PT ;  /* 0x0000000100050812 */ /* 0x000fe200078ec0ff */
[----:B------:R-:W-:-:S03]  /*4840*/  @!P0 FADD.FTZ R0, R4, 16384 ;  /* 0x4680000004008421 */ /* 0x000fc60000010000 */
[----:B------:R-:W-:-:S04]  /*4850*/  @P0 IADD3 R5, PT, PT, R18, 0x407ffff, R5 ;  /* 0x0407ffff12050810 */ /* 0x000fc80007ffe005 */
[----:B------:R-:W-:-:S07]  /*4860*/  @P0 SHF.R.U32.HI R0, RZ, 0x14, R5 ;  /* 0x00000014ff000819 */ /* 0x000fce0000011605 */
.L_x_3354:
[----:B------:R-:W-:Y:S05]  /*4870*/  BSYNC.RECONVERGENT B0 ;  /* 0x0000000000007941 */ /* 0x000fea0003800200 */
.L_x_3353:
[----:B------:R-:W-:-:S05]  /*4880*/  LOP3.LUT R7, R0, 0x80, R7, 0xf8, !PT ;  /* 0x0000008000077812 */ /* 0x000fca00078ef807 */
[----:B------:R0:W-:Y:S01]  /*4890*/  STG.E.U8 desc[UR36][R2.64], R7 ;  /* 0x0000000702007986 */ /* 0x0001e2000c101124 */
[----:B------:R-:W-:Y:S05]  /*48a0*/  BRA `(.L_x_3341) ;  /* 0x0000000400e47947 */ /* 0x000fea0003800000 */
.L_x_3352:
[----:B-----5:R-:W-:Y:S01]  /*48b0*/  LOP3.LUT R4, R18, 0x7fffffff, RZ, 0xc0, !PT ;  /* 0x7fffffff12047812 */ /* 0x020fe200078ec0ff */
[----:B------:R-:W-:Y:S01]  /*48c0*/  BSSY.RECONVERGENT B0, `(.L_x_3355) ;  /* 0x000000d000007945 */ /* 0x000fe20003800200 */
        /* <DEDUP_REMOVED lines=12> */
.L_x_3356:
[----:B------:R-:W-:Y:S05]  /*4990*/  BSYNC.RECONVERGENT B0 ;  /* 0x0000000000007941 */ /* 0x000fea0003800200 */
.L_x_3355:
[----:B------:R-:W-:-:S05]  /*49a0*/  LOP3.LUT R5, R0, 0x80, R7, 0xf8, !PT ;  /* 0x0000008000057812 */ /* 0x000fca00078ef807 */
[----:B------:R0:W-:Y:S01]  /*49b0*/  STG.E.U8 desc[UR36][R2.64], R5 ;  /* 0x0000000502007986 */ /* 0x0001e2000c101124 */
[----:B------:R-:W-:Y:S05]  /*49c0*/  BRA `(.L_x_3341) ;  /* 0x00000004009c7947 */ /* 0x000fea0003800000 */
.L_x_3351:
[----:B-----5:R-:W-:-:S05]  /*49d0*/  F2FP.BF16.F32.PACK_AB R18, RZ, R18 ;  /* 0x00000012ff12723e */ /* 0x020fca00000010ff */
[----:B------:R0:W-:Y:S01]  /*49e0*/  STG.E.U16 desc[UR36][R2.64], R18 ;  /* 0x0000001202007986 */ /* 0x0001e2000c101524 */
[----:B------:R-:W-:Y:S05]  /*49f0*/  BRA `(.L_x_3341) ;  /* 0x0000000400907947 */ /* 0x000fea0003800000 */
.L_x_3348:
        /* <DEDUP_REMOVED lines=8> */
[----:B-----5:R-:W0:Y:S02]  /*4a80*/  F2I.FTZ.U32.TRUNC.NTZ R5, R18 ;  /* 0x0000001200057305 */ /* 0x020e24000021f000 */
[----:B0-----:R0:W-:Y:S01]  /*4a90*/  STG.E.U16 desc[UR36][R2.64], R5 ;  /* 0x0000000502007986 */ /* 0x0011e2000c101524 */
[----:B------:R-:W-:Y:S05]  /*4aa0*/  BRA `(.L_x_3341) ;  /* 0x0000000400647947 */ /* 0x000fea0003800000 */
.L_x_3359:
[----:B-----5:R-:W-:Y:S01]  /*4ab0*/  LOP3.LUT R4, R18, 0x7fffffff, RZ, 0xc0, !PT ;  /* 0x7fffffff12047812 */ /* 0x020fe200078ec0ff */
[----:B------:R-:W-:Y:S01]  /*4ac0*/  BSSY.RECONVERGENT B0, `(.L_x_3360) ;  /* 0x0000013000007945 */ /* 0x000fe20003800200 */
[----:B------:R-:W-:Y:S02]  /*4ad0*/  IMAD.MOV.U32 R0, RZ, RZ, 0x80 ;  /* 0x00000080ff007424 */ /* 0x000fe400078e00ff */
        /* <DEDUP_REMOVED lines=9> */
.L_x_3362:
[----:B------:R-:W-:-:S04]  /*4b70*/  SHF.R.U32.HI R0, RZ, 0x14, R18 ;  /* 0x00000014ff007819 */ /* 0x000fc80000011612 */
[----:B------:R-:W-:-:S04]  /*4b80*/  LOP3.LUT R5, R0, 0x1, RZ, 0xc0, !PT ;  /* 0x0000000100057812 */ /* 0x000fc800078ec0ff */
[----:B------:R-:W-:-:S04]  /*4b90*/  IADD3 R0, PT, PT, R18, 0x487ffff, R5 ;  /* 0x0487ffff12007810 */ /* 0x000fc80007ffe005 */
[----:B------:R-:W-:-:S04]  /*4ba0*/  SHF.R.U32.HI R0, RZ, 0x14, R0 ;  /* 0x00000014ff007819 */ /* 0x000fc80000011600 */
[----:B------:R-:W-:-:S07]  /*4bb0*/  LOP3.LUT R4, R0, 0xff, RZ, 0xc0, !PT ;  /* 0x000000ff00047812 */ /* 0x000fce00078ec0ff */
.L_x_3363:
[----:B------:R-:W-:-:S04]  /*4bc0*/  SHF.R.U32.HI R5, RZ, 0x18, R18 ;  /* 0x00000018ff057819 */ /* 0x000fc80000011612 */
[----:B------:R-:W-:-:S04]  /*4bd0*/  LOP3.LUT R4, R4, 0x80, R5, 0xf8, !PT ;  /* 0x0000008004047812 */ /* 0x000fc800078ef805 */
[----:B------:R-:W-:-:S07]  /*4be0*/  PRMT R0, R4, 0x7610, R0 ;  /* 0x0000761004007816 */ /* 0x000fce0000000000 */
.L_x_3361:
[----:B------:R-:W-:Y:S05]  /*4bf0*/  BSYNC.RECONVERGENT B0 ;  /* 0x0000000000007941 */ /* 0x000fea0003800200 */
.L_x_3360:
[----:B------:R0:W-:Y:S01]  /*4c00*/  STG.E.U8 desc[UR36][R2.64], R0 ;  /* 0x0000000002007986 */ /* 0x0001e2000c101124 */
[----:B------:R-:W-:Y:S05]  /*4c10*/  BRA `(.L_x_3341) ;  /* 0x0000000400087947 */ /* 0x000fea0003800000 */
.L_x_3358:
        /* <DEDUP_REMOVED lines=12> */
.L_x_3366:
[----:B------:R-:W-:-:S04]  /*4ce0*/  SHF.R.U32.HI R0, RZ, 0x15, R18 ;  /* 0x00000015ff007819 */ /* 0x000fc80000011612 */
[----:B------:R-:W-:-:S04]  /*4cf0*/  LOP3.LUT R5, R0, 0x1, RZ, 0xc0, !PT ;  /* 0x0000000100057812 */ /* 0x000fc800078ec0ff */
[----:B------:R-:W-:-:S04]  /*4d00*/  IADD3 R0, PT, PT, R18, 0x88fffff, R5 ;  /* 0x088fffff12007810 */ /* 0x000fc80007ffe005 */
[----:B------:R-:W-:-:S04]  /*4d10*/  SHF.R.U32.HI R0, RZ, 0x15, R0 ;  /* 0x00000015ff007819 */ /* 0x000fc80000011600 */
[----:B------:R-:W-:-:S07]  /*4d20*/  LOP3.LUT R4, R0, 0xff, RZ, 0xc0, !PT ;  /* 0x000000ff00047812 */ /* 0x000fce00078ec0ff */
.L_x_3367:
[----:B------:R-:W-:-:S04]  /*4d30*/  SHF.R.U32.HI R5, RZ, 0x18, R18 ;  /* 0x00000018ff057819 */ /* 0x000fc80000011612 */
[----:B------:R-:W-:-:S04]  /*4d40*/  LOP3.LUT R4, R4, 0x80, R5, 0xf8, !PT ;  /* 0x0000008004047812 */ /* 0x000fc800078ef805 */
[----:B------:R-:W-:-:S07]  /*4d50*/  PRMT R0, R4, 0x7610, R0 ;  /* 0x0000761004007816 */ /* 0x000fce0000000000 */
.L_x_3365:
[----:B------:R-:W-:Y:S05]  /*4d60*/  BSYNC.RECONVERGENT B0 ;  /* 0x0000000000007941 */ /* 0x000fea0003800200 */
.L_x_3364:
[----:B------:R0:W-:Y:S01]  /*4d70*/  STG.E.U8 desc[UR36][R2.64], R0 ;  /* 0x0000000002007986 */ /* 0x0001e2000c101124 */
[----:B------:R-:W-:Y:S05]  /*4d80*/  BRA `(.L_x_3341) ;  /* 0x0000000000ac7947 */ /* 0x000fea0003800000 */
.L_x_3357:
[----:B------:R-:W-:-:S09]  /*4d90*/  UISETP.NE.AND UP0, UPT, UR4, 0x1c, UPT ;  /* 0x0000001c0400788c */ /* 0x000fd2000bf05270 */
[----:B------:R-:W-:Y:S05]  /*4da0*/  BRA.U !UP0, `(.L_x_3368) ;  /* 0x00000001089c7547 */ /* 0x000fea000b800000 */
[----:B------:R-:W-:-:S09]  /*4db0*/  UISETP.NE.AND UP0, UPT, UR4, 0x1d, UPT ;  /* 0x0000001d0400788c */ /* 0x000fd2000bf05270 */
[----:B------:R-:W-:Y:S05]  /*4dc0*/  BRA.U !UP0, `(.L_x_3369) ;  /* 0x0000000108887547 */ /* 0x000fea000b800000 */
[----:B------:R-:W-:-:S09]  /*4dd0*/  UISETP.NE.AND UP0, UPT, UR4, 0x2c, UPT ;  /* 0x0000002c0400788c */ /* 0x000fd2000bf05270 */
[----:B------:R-:W-:Y:S05]  /*4de0*/  BRA.U !UP0, `(.L_x_3370) ;  /* 0x0000000108447547 */ /* 0x000fea000b800000 */
.L_x_3340:
        /* <DEDUP_REMOVED lines=8> */
[----:B0-----:R-:W-:Y:S01]  /*4e70*/  MOV R4, UR6 ;  /* 0x0000000600047c02 */ /* 0x001fe20008000f00 */
[----:B------:R-:W-:-:S02]  /*4e80*/  IMAD.U32 R5, RZ, RZ, UR7 ;  /* 0x00000007ff057e24 */ /* 0x000fc4000f8e00ff */
[----:B---3--:R-:W-:Y:S02]  /*4e90*/  IMAD.U32 R6, RZ, RZ, UR8 ;  /* 0x00000008ff067e24 */ /* 0x008fe4000f8e00ff */
[----:B------:R-:W-:Y:S01]  /*4ea0*/  IMAD.U32 R7, RZ, RZ, UR9 ;  /* 0x00000009ff077e24 */ /* 0x000fe2000f8e00ff */
[----:B----4-:R-:W-:Y:S01]  /*4eb0*/  MOV R10, UR4 ;  /* 0x00000004000a7c02 */ /* 0x010fe20008000f00 */
[----:B-1----:R-:W-:-:S07]  /*4ec0*/  IMAD.U32 R11, RZ, RZ, UR5 ;  /* 0x00000005ff0b7e24 */ /* 0x002fce000f8e00ff */
[----:B------:R-:W-:-:S07]  /*4ed0*/  LEPC R20, `(.L_x_3371) ;  /* 0x000000001014794e */ /* 0x000fce0000000000 */
[----:B--2--5:R-:W-:Y:S05]  /*4ee0*/  CALL.ABS.NOINC R2 ;  /* 0x0000000002007343 */ /* 0x024fea0003c00000 */
.L_x_3371:
[----:B------:R-:W-:Y:S05]  /*4ef0*/  BRA `(.L_x_3341) ;  /* 0x0000000000507947 */ /* 0x000fea0003800000 */
.L_x_3370:
[----:B-----5:R-:W-:-:S04]  /*4f00*/  SHF.R.U32.HI R4, RZ, 0x17, R18 ;  /* 0x00000017ff047819 */ /* 0x020fc80000011612 */
        /* <DEDUP_REMOVED lines=14> */
.L_x_3369:
[----:B-----5:R-:W0:Y:S02]  /*4ff0*/  F2I.U64.TRUNC R18, R18 ;  /* 0x0000001200127311 */ /* 0x020e24000020d800 */
[----:B0-----:R0:W-:Y:S01]  /*5000*/  STG.E.64 desc[UR36][R2.64], R18 ;  /* 0x0000001202007986 */ /* 0x0011e2000c101b24 */
[----:B------:R-:W-:Y:S05]  /*5010*/  BRA `(.L_x_3341) ;  /* 0x0000000000087947 */ /* 0x000fea0003800000 */
.L_x_3368:
[----:B-----5:R-:W0:Y:S02]  /*5020*/  F2I.FTZ.U32.TRUNC.NTZ R5, R18 ;  /* 0x0000001200057305 */ /* 0x020e24000021f000 */
[----:B0-----:R0:W-:Y:S02]  /*5030*/  STG.E desc[UR36][R2.64], R5 ;  /* 0x0000000502007986 */ /* 0x0011e4000c101924 */
.L_x_3341:
[----:B------:R-:W-:-:S07]  /*5040*/  VIADD R17, R17, 0x80 ;  /* 0x0000008011117836 */ /* 0x000fce0000000000 */
.L_x_3246:
[----:B------:R-:W-:Y:S05]  /*5050*/  BSYNC.RECONVERGENT B7 ;  /* 0x0000000000077941 */ /* 0x000fea0003800200 */
.L_x_3245:
[----:B------:R-:W5:Y:S01]  /*5060*/  LDCU UR4, c[0x0][0x380] ;  /* 0x00007000ff0477ac */ /* 0x000f620008000800 */
[----:B------:R-:W-:Y:S01]  /*5070*/  BSSY.RECONVERGENT B7, `(.L_x_3372) ;  /* 0x00004f4000077945 */ /* 0x000fe20003800200 */
[----:B-----5:R-:W-:-:S13]  /*5080*/  ISETP.GE.AND P0, PT, R17, UR4, PT ;  /* 0x0000000411007c0c */ /* 0x020fda000bf06270 */
[----:B------:R-:W-:Y:S05]  /*5090*/  @P0 BRA `(.L_x_3373) ;  /* 0x0000004c00c40947 */ /* 0x000fea0003800000 */
[----:B------:R-:W5:Y:S01]  /*50a0*/  LDCU UR4, c[0x0][0x388] ;  /* 0x00007100ff0477ac */ /* 0x000f620008000800 */
[----:B------:R-:W-:Y:S01]  /*50b0*/  CS2R R22, SRZ ;  /* 0x0000000000167805 */ /* 0x000fe2000001ff00 */
[----:B0-----:R-:W-:Y:S02]  /*50c0*/  IMAD.MOV.U32 R0, RZ, RZ, RZ ;  /* 0x000000ffff007224 */ /* 0x001fe400078e00ff */
[----:B------:R-:W-:Y:S01]  /*50d0*/  IMAD.MOV.U32 R16, RZ, RZ, RZ ;  /* 0x000000ffff107224 */ /* 0x000fe200078e00ff */
[----:B-----5:R-:W-:-:S09]  /*50e0*/  UISETP.NE.AND UP0, UPT, UR4, URZ, UPT ;  /* 0x000000ff0400728c */ /* 0x020fd2000bf05270 */
[----:B------:R-:W-:Y:S05]  /*50f0*/  BRA.U !UP0, `(.L_x_3374) ;  /* 0x0000001508d47547 */ /* 0x000fea000b800000 */
[----:B------:R-:W1:Y:S01]  /*5100*/  LDCU.64 UR4, c[0x0][0x390] ;  /* 0x00007200ff0477ac */ /* 0x000e620008000a00 */
[----:B------:R-:W-:Y:S01]  /*5110*/  HFMA2 R16, -RZ, RZ, 0, 0 ;  /* 0x00000000ff107431 */ /* 0x000fe200000001ff */
[----:B------:R-:W0:Y:S01]  /*5120*/  LDCU UR6, c[0x0][0x38c] ;  /* 0x00007180ff0677ac */ /* 0x000e220008000800 */
[----:B------:R-:W5:Y:S01]  /*5130*/  LDCU.64 UR8, c[0x0][0x4b8] ;  /* 0x00009700ff0877ac */ /* 0x000f620008000a00 */
[----:B------:R-:W5:Y:S01]  /*5140*/  LDCU.64 UR10, c[0x0][0x4c0] ;  /* 0x00009800ff0a77ac */ /* 0x000f620008000a00 */
[----:B------:R-:W-:Y:S01]  /*5150*/  UISETP.NE.AND UP0, UPT, UR44, URZ, UPT ;  /* 0x000000ff2c00728c */ /* 0x000fe2000bf05270 */
[----:B-1234-:R-:W-:-:S05]  /*5160*/  IMAD.HI.U32 R2, R17, UR4, R16 ;  /* 0x0000000411027c27 */ /* 0x01efca000f8e0010 */
[----:B------:R-:W-:-:S05]  /*5170*/  SHF.R.U32.HI R3, RZ, UR5, R2 ;  /* 0x00000005ff037c19 */ /* 0x000fca0008011602 */
[----:B------:R-:W-:-:S04]  /*5180*/  IMAD.MOV R22, RZ, RZ, -R3 ;  /* 0x000000ffff167224 */ /* 0x000fc800078e0a03 */
[----:B0-----:R-:W-:-:S04]  /*5190*/  IMAD R22, R22, UR6, R17 ;  /* 0x0000000616167c24 */ /* 0x001fc8000f8e0211 */
[C---:B-----5:R-:W-:Y:S02]  /*51a0*/  IMAD R16, R22.reuse, UR8, RZ ;  /* 0x0000000816107c24 */ /* 0x060fe4000f8e02ff */
[C---:B------:R-:W-:Y:S02]  /*51b0*/  IMAD R0, R22.reuse, UR9, RZ ;  /* 0x0000000916007c24 */ /* 0x040fe4000f8e02ff */
[C---:B------:R-:W-:Y:S02]  /*51c0*/  IMAD R23, R22.reuse, UR10, RZ ;  /* 0x0000000a16177c24 */ /* 0x040fe4000f8e02ff */
        /* <DEDUP_REMOVED lines=360> */
.L_x_3374:
[----:B------:R-:W1:Y:S01]  /*6850*/  LDCU.64 UR6, c[0x0][0x650] ;  /* 0x0000ca00ff0677ac */ /* 0x000e620008000a00 */
[----:B------:R-:W-:Y:S01]  /*6860*/  BSSY.RECONVERGENT B6, `(.L_x_3375) ;  /* 0x00000f1000067945 */ /* 0x000fe20003800200 */
[----:B------:R-:W-:-:S04]  /*6870*/  UPRMT UR4, UR39, 0x7771, URZ ;  /* 0x0000777127047896 */ /* 0x000fc800080000ff */
[----:B------:R-:W-:Y:S01]  /*6880*/  UISETP.GT.AND UP0, UPT, UR4, 0x9, UPT ;  /* 0x000000090400788c */ /* 0x000fe2000bf04270 */
[----:B-1234-:R-:W-:-:S05]  /*6890*/  IADD3 R2, P0, PT, R0, UR6, RZ ;  /* 0x0000000600027c10 */ /* 0x01efca000ff1e0ff */
        /* <DEDUP_REMOVED lines=12> */
[----:B--2---:R2:W3:Y:S01]  /*6960*/  I2F.S16 R18, R2 ;  /* 0x0000000200127306 */ /* 0x0044e20000101400 */
[----:B------:R-:W-:Y:S05]  /*6970*/  BRA `(.L_x_3381) ;  /* 0x0000000c007c7947 */ /* 0x000fea0003800000 */
.L_x_3379:
[----:B------:R-:W2:Y:S01]  /*6980*/  LDG.E.U8 R2, desc[UR36][R2.64] ;  /* 0x0000002402027981 */ /* 0x000ea2000c1e1100 */
[----:B------:R-:W-:Y:S02]  /*6990*/  MOV R19, RZ ;  /* 0x000000ff00137202 */ /* 0x000fe40000000f00 */
[----:B--2---:R-:W-:Y:S01]  /*69a0*/  I2FP.F32.U32 R18, R2 ;  /* 0x0000000200127245 */ /* 0x004fe20000201000 */
[----:B------:R-:W-:Y:S06]  /*69b0*/  BRA `(.L_x_3381) ;  /* 0x0000000c006c7947 */ /* 0x000fec0003800000 */
.L_x_3378:
[----:B------:R-:W-:-:S09]  /*69c0*/  UISETP.NE.AND UP0, UPT, UR4, 0x2, UPT ;  /* 0x000000020400788c */ /* 0x000fd2000bf05270 */
[----:B------:R-:W-:Y:S05]  /*69d0*/  BRA.U !UP0, `(.L_x_3382) ;  /* 0x0000000108307547 */ /* 0x000fea000b800000 */
[----:B------:R-:W-:-:S09]  /*69e0*/  UISETP.NE.AND UP0, UPT, UR4, 0x3, UPT ;  /* 0x000000030400788c */ /* 0x000fd2000bf05270 */
[----:B------:R-:W-:Y:S05]  /*69f0*/  BRA.U !UP0, `(.L_x_3383) ;  /* 0x0000000108187547 */ /* 0x000fea000b800000 */
[----:B------:R-:W-:-:S09]  /*6a00*/  UISETP.NE.AND UP0, UPT, UR4, 0x4, UPT ;  /* 0x000000040400788c */ /* 0x000fd2000bf05270 */
[----:B------:R-:W-:Y:S05]  /*6a10*/  BRA.U UP0, `(.L_x_3380) ;  /* 0x0000000900f07547 */ /* 0x000fea000b800000 */
[----:B------:R-:W2:Y:S01]  /*6a20*/  LDG.E.64 R2, desc[UR36][R2.64] ;  /* 0x0000002402027981 */ /* 0x000ea2000c1e1b00 */
[----:B------:R-:W-:Y:S01]  /*6a30*/  IMAD.MOV.U32 R19, RZ, RZ, RZ ;  /* 0x000000ffff137224 */ /* 0x000fe200078e00ff */
[----:B--2---:R4:W0:Y:S01]  /*6a40*/  I2F.S64 R18, R2 ;  /* 0x0000000200127312 */ /* 0x0048220000301400 */
[----:B------:R-:W-:Y:S05]  /*6a50*/  BRA `(.L_x_3381) ;  /* 0x0000000c00447947 */ /* 0x000fea0003800000 */
.L_x_3383:
[----:B------:R-:W2:Y:S01]  /*6a60*/  LDG.E R2, desc[UR36][R2.64] ;  /* 0x0000002402027981 */ /* 0x000ea2000c1e1900 */
[----:B------:R-:W-:Y:S01]  /*6a70*/  IMAD.MOV.U32 R19, RZ, RZ, RZ ;  /* 0x000000ffff137224 */ /* 0x000fe200078e00ff */
[----:B--2---:R-:W-:Y:S01]  /*6a80*/  I2FP.F32.S32 R18, R2 ;  /* 0x0000000200127245 */ /* 0x004fe20000201400 */
[----:B------:R-:W-:Y:S06]  /*6a90*/  BRA `(.L_x_3381) ;  /* 0x0000000c00347947 */ /* 0x000fec0003800000 */
.L_x_3382:
[----:B------:R-:W2:Y:S01]  /*6aa0*/  LDG.E.U16 R2, desc[UR36][R2.64] ;  /* 0x0000002402027981 */ /* 0x000ea2000c1e1500 */
[----:B------:R-:W-:Y:S01]  /*6ab0*/  IMAD.MOV.U32 R19, RZ, RZ, RZ ;  /* 0x000000ffff137224 */ /* 0x000fe200078e00ff */
[----:B--2---:R0:W1:Y:S01]  /*6ac0*/  I2F.S16 R18, R2 ;  /* 0x0000000200127306 */ /* 0x0040620000101400 */
[----:B------:R-:W-:Y:S05]  /*6ad0*/  BRA `(.L_x_3381) ;  /* 0x0000000c00247947 */ /* 0x000fea0003800000 */
.L_x_3377:
[----:B------:R-:W-:-:S09]  /*6ae0*/  UISETP.GT.AND UP0, UPT, UR4, 0x6, UPT ;  /* 0x000000060400788c */ /* 0x000fd2000bf04270 */
[----:B------:R-:W-:Y:S05]  /*6af0*/  BRA.U UP0, `(.L_x_3384) ;  /* 0x00000001002c7547 */ /* 0x000fea000b800000 */
[----:B------:R-:W-:-:S09]  /*6b00*/  UISETP.NE.AND UP0, UPT, UR4, 0x5, UPT ;  /* 0x000000050400788c */ /* 0x000fd2000bf05270 */
[----:B------:R-:W-:Y:S05]  /*6b10*/  BRA.U !UP0, `(.L_x_3385) ;  /* 0x0000000108147547 */ /* 0x000fea000b800000 */
[----:B------:R-:W-:-:S09]  /*6b20*/  UISETP.NE.AND UP0, UPT, UR4, 0x6, UPT ;  /* 0x000000060400788c */ /* 0x000fd2000bf05270 */
[----:B------:R-:W-:Y:S05]  /*6b30*/  BRA.U UP0, `(.L_x_3380) ;  /* 0x0000000900a87547 */ /* 0x000fea000b800000 */
[----:B------:R0:W5:Y:S01]  /*6b40*/  LDG.E R18, desc[UR36][R2.64] ;  /* 0x0000002402127981 */ /* 0x000162000c1e1900 */
[----:B------:R-:W-:Y:S01]  /*6b50*/  HFMA2 R19, -RZ, RZ, 0, 0 ;  /* 0x00000000ff137431 */ /* 0x000fe200000001ff */
[----:B------:R-:W-:Y:S06]  /*6b60*/  BRA `(.L_x_3381) ;  /* 0x0000000c00007947 */ /* 0x000fec0003800000 */
.L_x_3385:
[----:B------:R-:W2:Y:S01]  /*6b70*/  LDG.E.U16 R2, desc[UR36][R2.64] ;  /* 0x0000002402027981 */ /* 0x000ea2000c1e1500 */
[----:B------:R-:W-:Y:S02]  /*6b80*/  IMAD.MOV.U32 R19, RZ, RZ, RZ ;  /* 0x000000ffff137224 */ /* 0x000fe400078e00ff */
[----:B--2---:R-:W-:Y:S01]  /*6b90*/  HADD2.F32 R18, -RZ, R2.H0_H0 ;  /* 0x20000002ff127230 */ /* 0x004fe20000004100 */
[----:B------:R-:W-:Y:S06]  /*6ba0*/  BRA `(.L_x_3381) ;  /* 0x0000000800f07947 */ /* 0x000fec0003800000 */
.L_x_3384:
        /* <DEDUP_REMOVED lines=8> */
.L_x_3387:
[----:B------:R-:W2:Y:S02]  /*6c30*/  LDG.E R2, desc[UR36][R2.64] ;  /* 0x0000002402027981 */ /* 0x000ea4000c1e1900 */
[--C-:B--2---:R-:W-:Y:S02]  /*6c40*/  HADD2.F32 R18, -RZ, R2.reuse.H0_H0 ;  /* 0x20000002ff127230 */ /* 0x104fe40000004100 */
[----:B------:R-:W-:Y:S01]  /*6c50*/  HADD2.F32 R19, -RZ, R2.H1_H1 ;  /* 0x30000002ff137230 */ /* 0x000fe20000004100 */
[----:B------:R-:W-:Y:S06]  /*6c60*/  BRA `(.L_x_3381) ;  /* 0x0000000800c07947 */ /* 0x000fec0003800000 */
.L_x_3386:
        /* <DEDUP_REMOVED lines=8> */
.L_x_3376:
        /* <DEDUP_REMOVED lines=13> */
.L_x_3390:
        /* <DEDUP_REMOVED lines=10> */
.L_x_3389:
        /* <DEDUP_REMOVED lines=8> */
[----:B------:R-:W-:Y:S01]  /*6ee0*/  IMAD.MOV.U32 R19, RZ, RZ, RZ ;  /* 0x000000ffff137224 */ /* 0x000fe200078e00ff */
[----:B--2---:R-:W-:-:S04]  /*6ef0*/  SHF.L.U32 R18, R18, 0x18, RZ ;  /* 0x0000001812127819 */ /* 0x004fc800000006ff */
[C---:B------:R-:W-:Y:S02]  /*6f00*/  LOP3.LUT R0, R18.reuse, 0x7f000000, RZ, 0xc0, !PT ;  /* 0x7f00000012007812 */ /* 0x040fe400078ec0ff */
[----:B------:R-:W-:Y:S02]  /*6f10*/  LOP3.LUT P0, RZ, R18, 0x7f000000, RZ, 0xc0, !PT ;  /* 0x7f00000012ff7812 */ /* 0x000fe4000780c0ff */
[----:B------:R-:W0:Y:S02]  /*6f20*/  FLO.U32 R4, R0 ;  /* 0x0000000000047300 */ /* 0x000e2400000e0000 */
[----:B0-----:R-:W-:-:S05]  /*6f30*/  IMAD.MOV R4, RZ, RZ, -R4 ;  /* 0x000000ffff047224 */ /* 0x001fca00078e0a04 */
[----:B------:R-:W-:-:S05]  /*6f40*/  VIADDMNMX.U32 R4, R4, R5, 0x4, !PT ;  /* 0x0000000404047446 */ /* 0x000fca0007800005 */
[----:B------:R-:W-:Y:S02]  /*6f50*/  VIADD R5, R4, 0xfffffffc ;  /* 0xfffffffc04057836 */ /* 0x000fe40000000000 */
[----:B------:R-:W-:-:S03]  /*6f60*/  VIADD R4, R0, 0x1000000 ;  /* 0x0100000000047836 */ /* 0x000fc60000000000 */
[----:B------:R-:W-:Y:S02]  /*6f70*/  SHF.L.U32 R6, R0, R5, RZ ;  /* 0x0000000500067219 */ /* 0x000fe400000006ff */
[----:B------:R-:W-:Y:S02]  /*6f80*/  SHF.L.U32 R5, R5, 0x17, RZ ;  /* 0x0000001705057819 */ /* 0x000fe400000006ff */
[----:B------:R-:W-:Y:S02]  /*6f90*/  SHF.R.S32.HI R4, RZ, 0x8, R4 ;  /* 0x00000008ff047819 */ /* 0x000fe40000011404 */
[----:B------:R-:W-:-:S05]  /*6fa0*/  LEA.HI R5, R6, -R5, RZ, 0x1c ;  /* 0x8000000506057211 */ /* 0x000fca00078fe0ff */
[----:B------:R-:W-:-:S05]  /*6fb0*/  VIADD R5, R5, 0x3c000000 ;  /* 0x3c00000005057836 */ /* 0x000fca0000000000 */
[----:B------:R-:W-:-:S04]  /*6fc0*/  LOP3.LUT R4, R5, 0x7f800000, R4, 0xf8, !PT ;  /* 0x7f80000005047812 */ /* 0x000fc800078ef804 */
[----:B------:R-:W-:-:S04]  /*6fd0*/  SEL R3, R4, RZ, P0 ;  /* 0x000000ff04037207 */ /* 0x000fc80000000000 */
[----:B------:R-:W-:Y:S01]  /*6fe0*/  LOP3.LUT R18, R3, 0x80000000, R18, 0xf8, !PT ;  /* 0x8000000003127812 */ /* 0x000fe200078ef812 */
[----:B------:R-:W-:Y:S06]  /*6ff0*/  BRA `(.L_x_3381) ;  /* 0x0000000400dc7947 */ /* 0x000fec0003800000 */
.L_x_3392:
[----:B------:R-:W2:Y:S01]  /*7000*/  LDG.E.U8 R2, desc[UR36][R2.64] ;  /* 0x0000002402027981 */ /* 0x000ea2000c1e1100 */
[----:B------:R-:W-:Y:S01]  /*7010*/  IMAD.MOV.U32 R19, RZ, RZ, RZ ;  /* 0x000000ffff137224 */ /* 0x000fe200078e00ff */
[C---:B--2---:R-:W-:Y:S01]  /*7020*/  SHF.L.U32 R0, R2.reuse, 0x19, RZ ;  /* 0x0000001902007819 */ /* 0x044fe200000006ff */
        /* <DEDUP_REMOVED lines=8> */
[----:B------:R-:W-:Y:S01]  /*70b0*/  LOP3.LUT R18, R0, 0x80000000, R5, 0xf8, !PT ;  /* 0x8000000000127812 */ /* 0x000fe200078ef805 */
[----:B------:R-:W-:Y:S06]  /*70c0*/  BRA `(.L_x_3381) ;  /* 0x0000000400a87947 */ /* 0x000fec0003800000 */
.L_x_3391:
[----:B------:R-:W2:Y:S01]  /*70d0*/  LDG.E.U16 R2, desc[UR36][R2.64] ;  /* 0x0000002402027981 */ /* 0x000ea2000c1e1500 */
[----:B------:R-:W-:Y:S01]  /*70e0*/  IMAD.MOV.U32 R19, RZ, RZ, RZ ;  /* 0x000000ffff137224 */ /* 0x000fe200078e00ff */
[----:B--2---:R-:W-:Y:S01]  /*70f0*/  SHF.L.U32 R18, R2, 0x10, RZ ;  /* 0x0000001002127819 */ /* 0x004fe200000006ff */
[----:B------:R-:W-:Y:S06]  /*7100*/  BRA `(.L_x_3381) ;  /* 0x0000000400987947 */ /* 0x000fec0003800000 */
.L_x_3388:
        /* <DEDUP_REMOVED lines=9> */
[----:B------:R-:W-:Y:S01]  /*71a0*/  IMAD.MOV.U32 R19, RZ, RZ, RZ ;  /* 0x000000ffff137224 */ /* 0x000fe200078e00ff */
[----:B--2---:R-:W-:Y:S01]  /*71b0*/  I2FP.F32.U32 R18, R2 ;  /* 0x0000000200127245 */ /* 0x004fe20000201000 */
[----:B------:R-:W-:Y:S06]  /*71c0*/  BRA `(.L_x_3381) ;  /* 0x0000000400687947 */ /* 0x000fec0003800000 */
.L_x_3395:
        /* <DEDUP_REMOVED lines=20> */
.L_x_3397:
[----:B------:R-:W-:Y:S05]  /*7310*/  BSYNC.RECONVERGENT B0 ;  /* 0x0000000000007941 */ /* 0x000fea0003800200 */
.L_x_3396:
[----:B------:R-:W-:Y:S01]  /*7320*/  IMAD.SHL.U32 R0, R0, 0x100000, RZ ;  /* 0x0010000000007824 */ /* 0x000fe200078e00ff */
[----:B------:R-:W-:-:S04]  /*7330*/  LEA R2, R2, 0x3b800000, 0x17 ;  /* 0x3b80000002027811 */ /* 0x000fc800078eb8ff */
[----:B------:R-:W-:Y:S01]  /*7340*/  LOP3.LUT R18, R2, R0, R7, 0xfe, !PT ;  /* 0x0000000002127212 */ /* 0x000fe200078efe07 */
[----:B------:R-:W-:Y:S06]  /*7350*/  BRA `(.L_x_3381) ;  /* 0x0000000400047947 */ /* 0x000fec0003800000 */
.L_x_3394:
        /* <DEDUP_REMOVED lines=20> */
.L_x_3399:
[----:B------:R-:W-:Y:S05]  /*74a0*/  BSYNC.RECONVERGENT B0 ;  /* 0x0000000000007941 */ /* 0x000fea0003800200 */
.L_x_3398:
[----:B------:R-:W-:Y:S01]  /*74b0*/  IMAD.SHL.U32 R0, R0, 0x200000, RZ ;  /* 0x0020000000007824 */ /* 0x000fe200078e00ff */
[----:B------:R-:W-:-:S04]  /*74c0*/  LEA R2, R2, 0x37800000, 0x17 ;  /* 0x3780000002027811 */ /* 0x000fc800078eb8ff */
[----:B------:R-:W-:Y:S01]  /*74d0*/  LOP3.LUT R18, R2, R0, R7, 0xfe, !PT ;  /* 0x0000000002127212 */ /* 0x000fe200078efe07 */
[----:B------:R-:W-:Y:S06]  /*74e0*/  BRA `(.L_x_3381) ;  /* 0x0000000000a07947 */ /* 0x000fec0003800000 */
.L_x_3393:
[----:B------:R-:W-:-:S09]  /*74f0*/  UISETP.NE.AND UP0, UPT, UR4, 0x1c, UPT ;  /* 0x0000001c0400788c */ /* 0x000fd2000bf05270 */
[----:B------:R-:W-:Y:S05]  /*7500*/  BRA.U !UP0, `(.L_x_3400) ;  /* 0x00000001088c7547 */ /* 0x000fea000b800000 */
[----:B------:R-:W-:-:S09]  /*7510*/  UISETP.NE.AND UP0, UPT, UR4, 0x1d, UPT ;  /* 0x0000001d0400788c */ /* 0x000fd2000bf05270 */
[----:B------:R-:W-:Y:S05]  /*7520*/  BRA.U !UP0, `(.L_x_3401) ;  /* 0x0000000108747547 */ /* 0x000fea000b800000 */
[----:B------:R-:W-:-:S09]  /*7530*/  UISETP.NE.AND UP0, UPT, UR4, 0x2c, UPT ;  /* 0x0000002c0400788c */ /* 0x000fd2000bf05270 */
[----:B------:R-:W-:Y:S05]  /*7540*/  BRA.U UP0, `(.L_x_3380) ;  /* 0x0000000100247547 */ /* 0x000fea000b800000 */
        /* <DEDUP_REMOVED lines=9> */
.L_x_3380:
        /* <DEDUP_REMOVED lines=16> */
.L_x_3402:
[----:B------:R-:W-:Y:S01]  /*76e0*/  CS2R R18, SRZ ;  /* 0x0000000000127805 */ /* 0x000fe2000001ff00 */
[----:B------:R-:W-:Y:S06]  /*76f0*/  BRA `(.L_x_3381) ;  /* 0x00000000001c7947 */ /* 0x000fec0003800000 */
.L_x_3401:
[----:B------:R-:W2:Y:S01]  /*7700*/  LDG.E.64 R2, desc[UR36][R2.64] ;  /* 0x0000002402027981 */ /* 0x000ea2000c1e1b00 */
[----:B------:R-:W-:Y:S01]  /*7710*/  IMAD.MOV.U32 R19, RZ, RZ, RZ ;  /* 0x000000ffff137224 */ /* 0x000fe200078e00ff */
[----:B--2---:R0:W1:Y:S01]  /*7720*/  I2F.U64 R18, R2 ;  /* 0x0000000200127312 */ /* 0x0040620000301000 */
[----:B------:R-:W-:Y:S05]  /*7730*/  BRA `(.L_x_3381) ;  /* 0x00000000000c7947 */ /* 0x000fea0003800000 */
.L_x_3400:
[----:B------:R-:W2:Y:S01]  /*7740*/  LDG.E R2, desc[UR36][R2.64] ;  /* 0x0000002402027981 */ /* 0x000ea2000c1e1900 */
[----:B------:R-:W-:Y:S02]  /*7750*/  MOV R19, RZ ;  /* 0x000000ff00137202 */ /* 0x000fe40000000f00 */
[----:B--2---:R-:W-:-:S07]  /*7760*/  I2FP.F32.U32 R18, R2 ;  /* 0x0000000200127245 */ /* 0x004fce0000201000 */
.L_x_3381:
[----:B------:R-:W-:Y:S05]  /*7770*/  BSYNC.RECONVERGENT B6 ;  /* 0x0000000000067941 */ /* 0x000fea0003800200 */
.L_x_3375:
[----:B------:R-:W0:Y:S01]  /*7780*/  LDCU.64 UR6, c[0x0][0x658] ;  /* 0x0000cb00ff0677ac */ /* 0x000e220008000a00 */
[----:B------:R-:W-:Y:S01]  /*7790*/  BSSY.RECONVERGENT B6, `(.L_x_3403) ;  /* 0x00000b7000067945 */ /* 0x000fe20003800200 */
[----:B------:R-:W-:-:S04]  /*77a0*/  UPRMT UR4, UR39, 0x7772, URZ ;  /* 0x0000777227047896 */ /* 0x000fc800080000ff */
[----:B------:R-:W-:Y:S01]  /*77b0*/  UISETP.GT.AND UP0, UPT, UR4, 0x9, UPT ;  /* 0x000000090400788c */ /* 0x000fe2000bf04270 */
[----:B0-2-4-:R-:W-:-:S05]  /*77c0*/  IADD3 R2, P0, PT, R23, UR6, RZ ;  /* 0x0000000617027c10 */ /* 0x015fca000ff1e0ff */
        /* <DEDUP_REMOVED lines=14> */
.L_x_3407:
[----:B------:R-:W2:Y:S02]  /*78b0*/  LDG.E.U8 R2, desc[UR36][R2.64] ;  /* 0x0000002402027981 */ /* 0x000ea4000c1e1100 */
[----:B--2---:R-:W-:-:S04]  /*78c0*/  ISETP.NE.AND P0, PT, R2, RZ, PT ;  /* 0x000000ff0200720c */ /* 0x004fc80003f05270 */
[----:B------:R-:W-:Y:S01]  /*78d0*/  P2R R23, PR, RZ, 0x1 ;  /* 0x00000001ff177803 */ /* 0x000fe20000000000 */
[----:B------:R-:W-:Y:S08]  /*78e0*/  BRA `(.L_x_3409) ;  /* 0x0000000800847947 */ /* 0x000ff00003800000 */
.L_x_3406:
        /* <DEDUP_REMOVED lines=11> */
.L_x_3411:
[----:B------:R-:W2:Y:S02]  /*79a0*/  LDG.E R2, desc[UR36][R2.64] ;  /* 0x0000002402027981 */ /* 0x000ea4000c1e1900 */
[----:B--2---:R-:W-:-:S04]  /*79b0*/  ISETP.NE.AND P0, PT, R2, RZ, PT ;  /* 0x000000ff0200720c */ /* 0x004fc80003f05270 */
[----:B------:R-:W-:Y:S01]  /*79c0*/  P2R R23, PR, RZ, 0x1 ;  /* 0x00000001ff177803 */ /* 0x000fe20000000000 */
[----:B------:R-:W-:Y:S08]  /*79d0*/  BRA `(.L_x_3409) ;  /* 0x0000000800487947 */ /* 0x000ff00003800000 */
.L_x_3410:
[----:B------:R-:W2:Y:S02]  /*79e0*/  LDG.E.U16 R2, desc[UR36][R2.64] ;  /* 0x0000002402027981 */ /* 0x000ea4000c1e1500 */
[----:B--2---:R-:W-:-:S04]  /*79f0*/  ISETP.NE.AND P0, PT, R2, RZ, PT ;  /* 0x000000ff0200720c */ /* 0x004fc80003f05270 */
[----:B------:R-:W-:Y:S01]  /*7a00*/  P2R R23, PR, RZ, 0x1 ;  /* 0x00000001ff177803 */ /* 0x000fe20000000000 */
[----:B------:R-:W-:Y:S08]  /*7a10*/  BRA `(.L_x_3409) ;  /* 0x0000000800387947 */ /* 0x000ff00003800000 */
.L_x_3405:
        /* <DEDUP_REMOVED lines=10> */
.L_x_3413:
[----:B------:R-:W2:Y:S02]  /*7ac0*/  LDG.E.U16 R0, desc[UR36][R2.64] ;  /* 0x0000002402007981 */ /* 0x000ea4000c1e1500 */
[----:B--2---:R-:W-:-:S05]  /*7ad0*/  HADD2.F32 R0, -RZ, R0.H0_H0 ;  /* 0x20000000ff007230 */ /* 0x004fca0000004100 */
[----:B------:R-:W-:-:S04]  /*7ae0*/  FSETP.NEU.FTZ.AND P0, PT, R0, RZ, PT ;  /* 0x000000ff0000720b */ /* 0x000fc80003f1d000 */
[----:B------:R-:W-:Y:S01]  /*7af0*/  P2R R23, PR, RZ, 0x1 ;  /* 0x00000001ff177803 */ /* 0x000fe20000000000 */
[----:B------:R-:W-:Y:S08]  /*7b00*/  BRA `(.L_x_3409) ;  /* 0x0000000400fc7947 */ /* 0x000ff00003800000 */
.L_x_3412:
        /* <DEDUP_REMOVED lines=12> */
.L_x_3415:
        /* <DEDUP_REMOVED lines=10> */
.L_x_3414:
[----:B------:R-:W2:Y:S02]  /*7c70*/  LDG.E.64 R2, desc[UR36][R2.64] ;  /* 0x0000002402027981 */ /* 0x000ea4000c1e1b00 */
[----:B--2---:R-:W-:-:S06]  /*7c80*/  DSETP.NEU.AND P0, PT, R2, RZ, PT ;  /* 0x000000ff0200722a */ /* 0x004fcc0003f0d000 */
[----:B------:R-:W-:Y:S01]  /*7c90*/  P2R R23, PR, RZ, 0x1 ;  /* 0x00000001ff177803 */ /* 0x000fe20000000000 */
[----:B------:R-:W-:Y:S07]  /*7ca0*/  BRA `(.L_x_3409) ;  /* 0x0000000400947947 */ /* 0x000fee0003800000 */
.L_x_3404:
        /* <DEDUP_REMOVED lines=12> */
.L_x_3418:
[----:B------:R-:W2:Y:S02]  /*7d70*/  LDG.E.128 R4, desc[UR36][R2.64] ;  /* 0x0000002402047981 */ /* 0x000ea4000c1e1d00 */
[----:B--2---:R-:W-:-:S06]  /*7d80*/  DSETP.NEU.AND P0, PT, R6, RZ, PT ;  /* 0x000000ff0600722a */ /* 0x004fcc0003f0d000 */
[----:B------:R-:W-:-:S06]  /*7d90*/  DSETP.NEU.OR P0, PT, R4, RZ, P0 ;  /* 0x000000ff0400722a */ /* 0x000fcc000070d400 */
[----:B------:R-:W-:Y:S01]  /*7da0*/  P2R R23, PR, RZ, 0x1 ;  /* 0x00000001ff177803 */ /* 0x000fe20000000000 */
[----:B------:R-:W-:Y:S07]  /*7db0*/  BRA `(.L_x_3409) ;  /* 0x0000000400507947 */ /* 0x000fee0003800000 */
.L_x_3417:
        /* <DEDUP_REMOVED lines=10> */
.L_x_3420:
        /* <DEDUP_REMOVED lines=12> */
.L_x_3419:
[----:B------:R-:W2:Y:S02]  /*7f20*/  LDG.E.U16 R0, desc[UR36][R2.64] ;  /* 0x0000002402007981 */ /* 0x000ea4000c1e1500 */
[----:B--2---:R-:W-:-:S04]  /*7f30*/  SHF.L.U32 R0, R0, 0x10, RZ ;  /* 0x0000001000007819 */ /* 0x004fc800000006ff */
[----:B------:R-:W-:-:S04]  /*7f40*/  FSETP.NEU.FTZ.AND P0, PT, R0, RZ, PT ;  /* 0x000000ff0000720b */ /* 0x000fc80003f1d000 */
[----:B------:R-:W-:Y:S01]  /*7f50*/  P2R R23, PR, RZ, 0x1 ;  /* 0x00000001ff177803 */ /* 0x000fe20000000000 */
[----:B------:R-:W-:Y:S08]  /*7f60*/  BRA `(.L_x_3409) ;  /* 0x0000000000e47947 */ /* 0x000ff00003800000 */
.L_x_3416:
        /* <DEDUP_REMOVED lines=12> */
.L_x_3423:
[----:B------:R-:W2:Y:S02]  /*8030*/  LDG.E.U8 R2, desc[UR36][R2.64] ;  /* 0x0000002402027981 */ /* 0x000ea4000c1e1100 */
[----:B--2---:R-:W-:-:S04]  /*8040*/  ISETP.NE.AND P0, PT, R2, RZ, PT ;  /* 0x000000ff0200720c */ /* 0x004fc80003f05270 */
[----:B------:R-:W-:Y:S01]  /*8050*/  P2R R23, PR, RZ, 0x1 ;  /* 0x00000001ff177803 */ /* 0x000fe20000000000 */
[----:B------:R-:W-:Y:S08]  /*8060*/  BRA `(.L_x_3409) ;  /* 0x0000000000a47947 */ /* 0x000ff00003800000 */
.L_x_3422:
[----:B------:R-:W2:Y:S02]  /*8070*/  LDG.E.U8 R2, desc[UR36][R2.64] ;  /* 0x0000002402027981 */ /* 0x000ea4000c1e1100 */
[----:B--2---:R-:W-:-:S04]  /*8080*/  ISETP.NE.AND P0, PT, R2, RZ, PT ;  /* 0x000000ff0200720c */ /* 0x004fc80003f05270 */
[----:B------:R-:W-:Y:S01]  /*8090*/  P2R R23, PR, RZ, 0x1 ;  /* 0x00000001ff177803 */ /* 0x000fe20000000000 */
[----:B------:R-:W-:Y:S08]  /*80a0*/  BRA `(.L_x_3409) ;  /* 0x0000000000947947 */ /* 0x000ff00003800000 */
.L_x_3421:
        /* <DEDUP_REMOVED lines=10> */
.L_x_3408:
[----:B------:R-:W-:Y:S01]  /*8150*/  MOV R2, 0x0 ;  /* 0x0000000000027802 */ /* 0x000fe20000000f00 */
[----:B------:R-:W0:Y:S01]  /*8160*/  LDCU.64 UR4, c[0x4][0x4e8] ;  /* 0x01009d00ff0477ac */ /* 0x000e220008000a00 */
[----:B------:R-:W-:Y:S02]  /*8170*/  HFMA2 R12, -RZ, RZ, 0, 5.9604644775390625e-08 ;  /* 0x00000001ff0c7431 */ /* 0x000fe400000001ff */
[----:B------:R-:W-:Y:S01]  /*8180*/  IMAD.MOV.U32 R8, RZ, RZ, 0x4e ;  /* 0x0000004eff087424 */ /* 0x000fe200078e00ff */
[----:B------:R-:W2:Y:S01]  /*8190*/  LDCU.64 UR6, c[0x4][0x4f0] ;  /* 0x01009e00ff0677ac */ /* 0x000ea20008000a00 */
[----:B------:R-:W4:Y:S01]  /*81a0*/  LDC.64 R2, c[0x4][R2] ;  /* 0x0100000002027b82 */ /* 0x000f220000000a00 */
[----:B------:R-:W-:Y:S01]  /*81b0*/  IMAD.MOV.U32 R13, RZ, RZ, RZ ;  /* 0x000000ffff0d7224 */ /* 0x000fe200078e00ff */
[----:B------:R-:W1:Y:S01]  /*81c0*/  LDCU.64 UR8, c[0x4][0x320] ;  /* 0x01006400ff0877ac */ /* 0x000e620008000a00 */
[----:B0-----:R-:W-:Y:S02]  /*81d0*/  IMAD.U32 R4, RZ, RZ, UR4 ;  /* 0x00000004ff047e24 */ /* 0x001fe4000f8e00ff */
[----:B------:R-:W-:-:S02]  /*81e0*/  IMAD.U32 R5, RZ, RZ, UR5 ;  /* 0x00000005ff057e24 */ /* 0x000fc4000f8e00ff */
[----:B--2---:R-:W-:Y:S01]  /*81f0*/  IMAD.U32 R6, RZ, RZ, UR6 ;  /* 0x00000006ff067e24 */ /* 0x004fe2000f8e00ff */
[----:B------:R-:W-:Y:S01]  /*8200*/  MOV R7, UR7 ;  /* 0x0000000700077c02 */ /* 0x000fe20008000f00 */
[----:B-1----:R-:W-:Y:S02]  /*8210*/  IMAD.U32 R10, RZ, RZ, UR8 ;  /* 0x00000008ff0a7e24 */ /* 0x002fe4000f8e00ff */
[----:B------:R-:W-:-:S07]  /*8220*/  IMAD.U32 R11, RZ, RZ, UR9 ;  /* 0x00000009ff0b7e24 */ /* 0x000fce000f8e00ff */
[----:B------:R-:W-:-:S07]  /*8230*/  LEPC R20, `(.L_x_3426) ;  /* 0x000000001014794e */ /* 0x000fce0000000000 */
[----:B---345:R-:W-:Y:S05]  /*8240*/  CALL.ABS.NOINC R2 ;  /* 0x0000000002007343 */ /* 0x038fea0003c00000 */
.L_x_3426:
[----:B------:R-:W-:-:S04]  /*8250*/  PLOP3.LUT P0, PT, PT, PT, PT, 0x8, 0x80 ;  /* 0x000000000080781c */ /* 0x000fc80003f0e170 */
[----:B------:R-:W-:Y:S01]  /*8260*/  P2R R23, PR, RZ, 0x1 ;  /* 0x00000001ff177803 */ /* 0x000fe20000000000 */
[----:B------:R-:W-:Y:S08]  /*8270*/  BRA `(.L_x_3409) ;  /* 0x0000000000207947 */ /* 0x000ff00003800000 */
.L_x_3425:
[----:B------:R-:W2:Y:S02]  /*8280*/  LDG.E.64 R2, desc[UR36][R2.64] ;  /* 0x0000002402027981 */ /* 0x000ea4000c1e1b00 */
[----:B--2---:R-:W-:-:S04]  /*8290*/  ISETP.NE.U32.AND P0, PT, R2, RZ, PT ;  /* 0x000000ff0200720c */ /* 0x004fc80003f05070 */
[----:B------:R-:W-:-:S04]  /*82a0*/  ISETP.NE.AND.EX P0, PT, R3, RZ, PT, P0 ;  /* 0x000000ff0300720c */ /* 0x000fc80003f05300 */
[----:B------:R-:W-:Y:S01]  /*82b0*/  P2R R23, PR, RZ, 0x1 ;  /* 0x00000001ff177803 */ /* 0x000fe20000000000 */
[----:B------:R-:W-:Y:S08]  /*82c0*/  BRA `(.L_x_3409) ;  /* 0x00000000000c7947 */ /* 0x000ff00003800000 */
.L_x_3424:
[----:B------:R-:W2:Y:S02]  /*82d0*/  LDG.E R2, desc[UR36][R2.64] ;  /* 0x0000002402027981 */ /* 0x000ea4000c1e1900 */
[----:B--2---:R-:W-:-:S04]  /*82e0*/  ISETP.NE.AND P0, PT, R2, RZ, PT ;  /* 0x000000ff0200720c */ /* 0x004fc80003f05270 */
[----:B------:R-:W-:-:S09]  /*82f0*/  P2R R23, PR, RZ, 0x1 ;  /* 0x00000001ff177803 */ /* 0x000fd20000000000 */
.L_x_3409:
[----:B------:R-:W-:Y:S05]  /*8300*/  BSYNC.RECONVERGENT B6 ;  /* 0x0000000000067941 */ /* 0x000fea0003800200 */
.L_x_3403:
        /* <DEDUP_REMOVED lines=17> */
.L_x_3430:
[----:B------:R0:W5:Y:S01]  /*8420*/  LDG.E.U8 R2, desc[UR36][R4.64] ;  /* 0x0000002404027981 */ /* 0x000162000c1e1100 */
[----:B------:R-:W-:Y:S01]  /*8430*/  IMAD.MOV.U32 R3, RZ, RZ, RZ ;  /* 0x000000ffff037224 */ /* 0x000fe200078e00ff */
[----:B------:R-:W-:Y:S06]  /*8440*/  BRA `(.L_x_3432) ;  /* 0x0000000c00407947 */ /* 0x000fec0003800000 */
.L_x_3429:
        /* <DEDUP_REMOVED lines=8> */
.L_x_3434:
[----:B------:R-:W2:Y:S02]  /*84d0*/  LDG.E R2, desc[UR36][R4.64] ;  /* 0x0000002404027981 */ /* 0x000ea4000c1e1900 */
[----:B--2---:R-:W-:Y:S01]  /*84e0*/  SHF.R.S32.HI R3, RZ, 0x1f, R2 ;  /* 0x0000001fff037819 */ /* 0x004fe20000011402 */
[----:B------:R-:W-:Y:S06]  /*84f0*/  BRA `(.L_x_3432) ;  /* 0x0000000c00147947 */ /* 0x000fec0003800000 */
.L_x_3433:
[----:B------:R-:W2:Y:S02]  /*8500*/  LDG.E.S16 R2, desc[UR36][R4.64] ;  /* 0x0000002404027981 */ /* 0x000ea4000c1e1700 */
[----:B--2---:R-:W-:Y:S01]  /*8510*/  SHF.R.S32.HI R3, RZ, 0x1f, R2 ;  /* 0x0000001fff037819 */ /* 0x004fe20000011402 */
[----:B------:R-:W-:Y:S06]  /*8520*/  BRA `(.L_x_3432) ;  /* 0x0000000c00087947 */ /* 0x000fec0003800000 */
.L_x_3428:
        /* <DEDUP_REMOVED lines=9> */
.L_x_3436:
[----:B------:R-:W2:Y:S02]  /*85c0*/  LDG.E.U16 R4, desc[UR36][R4.64] ;  /* 0x0000002404047981 */ /* 0x000ea4000c1e1500 */
[----:B--2---:R-:W-:-:S06]  /*85d0*/  HADD2.F32 R2, -RZ, R4.H0_H0 ;  /* 0x20000004ff027230 */ /* 0x004fcc0000004100 */
[----:B------:R-:W0:Y:S01]  /*85e0*/  F2I.S64.TRUNC R2, R2 ;  /* 0x0000000200027311 */ /* 0x000e22000020d900 */
[----:B------:R-:W-:Y:S05]  /*85f0*/  BRA `(.L_x_3432) ;  /* 0x0000000800d47947 */ /* 0x000fea0003800000 */
.L_x_3435:
        /* <DEDUP_REMOVED lines=9> */
.L_x_3438:
[----:B------:R-:W2:Y:S02]  /*8690*/  LDG.E.U16 R4, desc[UR36][R4.64] ;  /* 0x0000002404047981 */ /* 0x000ea4000c1e1500 */
[----:B--2---:R-:W-:-:S06]  /*86a0*/  HADD2.F32 R2, -RZ, R4.H0_H0 ;  /* 0x20000004ff027230 */ /* 0x004fcc0000004100 */
[----:B------:R-:W0:Y:S01]  /*86b0*/  F2I.S64.TRUNC R2, R2 ;  /* 0x0000000200027311 */ /* 0x000e22000020d900 */
[----:B------:R-:W-:Y:S05]  /*86c0*/  BRA `(.L_x_3432) ;  /* 0x0000000800a07947 */ /* 0x000fea0003800000 */
.L_x_3437:
[----:B------:R-:W2:Y:S02]  /*86d0*/  LDG.E.64 R2, desc[UR36][R4.64] ;  /* 0x0000002404027981 */ /* 0x000ea4000c1e1b00 */
[----:B--2---:R-:W0:Y:S01]  /*86e0*/  F2I.S64.F64.TRUNC R2, R2 ;  /* 0x0000000200027311 */ /* 0x004e22000030d900 */
[----:B------:R-:W-:Y:S05]  /*86f0*/  BRA `(.L_x_3432) ;  /* 0x0000000800947947 */ /* 0x000fea0003800000 */
.L_x_3427:
        /* <DEDUP_REMOVED lines=13> */
.L_x_3441:
[----:B------:R-:W2:Y:S02]  /*87d0*/  LDG.E.64 R2, desc[UR36][R4.64] ;  /* 0x0000002404027981 */ /* 0x000ea4000c1e1b00 */
[----:B--2---:R-:W0:Y:S01]  /*87e0*/  F2I.S64.F64.TRUNC R2, R2 ;  /* 0x0000000200027311 */ /* 0x004e22000030d900 */
[----:B------:R-:W-:Y:S05]  /*87f0*/  BRA `(.L_x_3432) ;  /* 0x0000000800547947 */ /* 0x000fea0003800000 */
.L_x_3440:
        /* <DEDUP_REMOVED lines=26> */
.L_x_3443:
[----:B------:R-:W2:Y:S02]  /*89a0*/  LDG.E.U8 R3, desc[UR36][R4.64] ;  /* 0x0000002404037981 */ /* 0x000ea4000c1e1100 */
        /* <DEDUP_REMOVED lines=10> */
[----:B------:R-:W4:Y:S01]  /*8a50*/  F2I.S64.TRUNC R2, R3 ;  /* 0x0000000300027311 */ /* 0x000f22000020d900 */
[----:B------:R-:W-:Y:S05]  /*8a60*/  BRA `(.L_x_3432) ;  /* 0x0000000400b87947 */ /* 0x000fea0003800000 */
.L_x_3442:
[----:B------:R-:W2:Y:S02]  /*8a70*/  LDG.E.U16 R2, desc[UR36][R4.64] ;  /* 0x0000002404027981 */ /* 0x000ea4000c1e1500 */
[----:B--2---:R-:W-:-:S06]  /*8a80*/  IMAD.U32 R2, R2, 0x10000, RZ ;  /* 0x0001000002027824 */ /* 0x004fcc00078e00ff */
[----:B------:R-:W2:Y:S01]  /*8a90*/  F2I.S64.TRUNC R2, R2 ;  /* 0x0000000200027311 */ /* 0x000ea2000020d900 */
[----:B------:R-:W-:Y:S05]  /*8aa0*/  BRA `(.L_x_3432) ;  /* 0x0000000400a87947 */ /* 0x000fea0003800000 */
.L_x_3439:
        /* <DEDUP_REMOVED lines=11> */
.L_x_3446:
        /* <DEDUP_REMOVED lines=21> */
.L_x_3450:
[----:B------:R-:W-:Y:S05]  /*8cb0*/  BSYNC.RECONVERGENT B1 ;  /* 0x0000000000017941 */ /* 0x000fea0003800200 */
.L_x_3449:
[----:B------:R-:W-:Y:S02]  /*8cc0*/  SHF.L.U32 R0, R0, 0x14, RZ ;  /* 0x0000001400007819 */ /* 0x000fe400000006ff */
[----:B------:R-:W-:-:S04]  /*8cd0*/  LEA R2, R2, 0x3b800000, 0x17 ;  /* 0x3b80000002027811 */ /* 0x000fc800078eb8ff */
[----:B------:R-:W-:-:S07]  /*8ce0*/  LOP3.LUT R2, R2, R0, R7, 0xfe, !PT ;  /* 0x0000000002027212 */ /* 0x000fce00078efe07 */
.L_x_3448:
[----:B------:R-:W-:Y:S05]  /*8cf0*/  BSYNC.RECONVERGENT B0 ;  /* 0x0000000000007941 */ /* 0x000fea0003800200 */
.L_x_3447:
[----:B------:R-:W0:Y:S01]  /*8d00*/  F2I.S64.TRUNC R2, R2 ;  /* 0x0000000200027311 */ /* 0x000e22000020d900 */
[----:B------:R-:W-:Y:S05]  /*8d10*/  BRA `(.L_x_3432) ;  /* 0x00000004000c7947 */ /* 0x000fea0003800000 */
.L_x_3445:
        /* <DEDUP_REMOVED lines=21> */
.L_x_3454:
[----:B------:R-:W-:Y:S05]  /*8e70*/  BSYNC.RECONVERGENT B1 ;  /* 0x0000000000017941 */ /* 0x000fea0003800200 */
.L_x_3453:
[----:B------:R-:W-:Y:S01]  /*8e80*/  IMAD.SHL.U32 R0, R0, 0x200000, RZ ;  /* 0x0020000000007824 */ /* 0x000fe200078e00ff */
[----:B------:R-:W-:-:S04]  /*8e90*/  LEA R2, R2, 0x37800000, 0x17 ;  /* 0x3780000002027811 */ /* 0x000fc800078eb8ff */
[----:B------:R-:W-:-:S07]  /*8ea0*/  LOP3.LUT R2, R2, R0, R7, 0xfe, !PT ;  /* 0x0000000002027212 */ /* 0x000fce00078efe07 */
.L_x_3452:
[----:B------:R-:W-:Y:S05]  /*8eb0*/  BSYNC.RECONVERGENT B0 ;  /* 0x0000000000007941 */ /* 0x000fea0003800200 */
.L_x_3451:
[----:B------:R-:W0:Y:S01]  /*8ec0*/  F2I.S64.TRUNC R2, R2 ;  /* 0x0000000200027311 */ /* 0x000e22000020d900 */
[----:B------:R-:W-:Y:S05]  /*8ed0*/  BRA `(.L_x_3432) ;  /* 0x00000000009c7947 */ /* 0x000fea0003800000 */
.L_x_3444:
        /* <DEDUP_REMOVED lines=14> */
.L_x_3458:
[----:B------:R-:W-:Y:S05]  /*8fc0*/  BSYNC.RECONVERGENT B0 ;  /* 0x0000000000007941 */ /* 0x000fea0003800200 */
.L_x_3457:
[----:B------:R-:W0:Y:S01]  /*8fd0*/  F2I.S64.TRUNC R2, R2 ;  /* 0x0000000200027311 */ /* 0x000e22000020d900 */
[----:B------:R-:W-:Y:S05]  /*8fe0*/  BRA `(.L_x_3432) ;  /* 0x0000000000587947 */ /* 0x000fea0003800000 */
.L_x_3431:
        /* <DEDUP_REMOVED lines=16> */
.L_x_3459:
[----:B------:R-:W-:Y:S01]  /*90f0*/  CS2R R2, SRZ ;  /* 0x0000000000027805 */ /* 0x000fe2000001ff00 */
[----:B------:R-:W-:Y:S06]  /*9100*/  BRA `(.L_x_3432) ;  /* 0x0000000000107947 */ /* 0x000fec0003800000 */
.L_x_3456:
[----:B------:R0:W5:Y:S01]  /*9110*/  LDG.E.64 R2, desc[UR36][R4.64] ;  /* 0x0000002404027981 */ /* 0x000162000c1e1b00 */
[----:B------:R-:W-:Y:S05]  /*9120*/  BRA `(.L_x_3432) ;  /* 0x0000000000087947 */ /* 0x000fea0003800000 */
.L_x_3455:
[----:B------:R0:W5:Y:S01]  /*9130*/  LDG.E R2, desc[UR36][R4.64] ;  /* 0x0000002404027981 */ /* 0x000162000c1e1900 */
[----:B------:R-:W-:-:S07]  /*9140*/  IMAD.MOV.U32 R3, RZ, RZ, RZ ;  /* 0x000000ffff037224 */ /* 0x000fce00078e00ff */
.L_x_3432:
[----:B------:R-:W-:Y:S01]  /*9150*/  ISETP.NE.AND P1, PT, R23, RZ, PT ;  /* 0x000000ff1700720c */ /* 0x000fe20003f25270 */
[----:B------:R-:W1:-:S12]  /*9160*/  LDCU.64 UR4, c[0x0][0x648] ;  /* 0x0000c900ff0477ac */ /* 0x000e580008000a00 */
[----:B0-----:R-:W2:Y:S02]  /*9170*/  @P1 LDC.64 R4, c[0x0][0x668] ;  /* 0x00019a00ff041b82 */ /* 0x001ea40000000a00 */
[----:B--2-45:R-:W-:-:S04]  /*9180*/  @P1 LEA R4, P0, R2, R4, 0x3 ;  /* 0x0000000402041211 */ /* 0x034fc800078018ff */
[----:B------:R-:W-:-:S05]  /*9190*/  @P1 LEA.HI.X R5, R2, R5, R3, 0x3, P0 ;  /* 0x0000000502051211 */ /* 0x000fca00000f1c03 */
[----:B-1-3--:R0:W5:Y:S01]  /*91a0*/  @P1 LDG.E.64 R18, desc[UR36][R4.64] ;  /* 0x0000002404121981 */ /* 0x00a162000c1e1b00 */
        /* <DEDUP_REMOVED lines=16> */
.L_x_3463:
[----:B-----5:R-:W0:Y:S02]  /*92b0*/  F2I.S64.TRUNC R18, R18 ;  /* 0x0000001200127311 */ /* 0x020e24000020d900 */
[----:B0-----:R-:W-:-:S05]  /*92c0*/  MOV R5, R18 ;  /* 0x0000001200057202 */ /* 0x001fca0000000f00 */
[----:B------:R0:W-:Y:S01]  /*92d0*/  STG.E.U8 desc[UR36][R2.64], R5 ;  /* 0x0000000502007986 */ /* 0x0001e2000c101124 */
[----:B------:R-:W-:Y:S05]  /*92e0*/  BRA `(.L_x_3465) ;  /* 0x0000000c002c7947 */ /* 0x000fea0003800000 */
.L_x_3462:
        /* <DEDUP_REMOVED lines=9> */
.L_x_3467:
[----:B-----5:R-:W0:Y:S02]  /*9380*/  F2I.FTZ.TRUNC.NTZ R5, R18 ;  /* 0x0000001200057305 */ /* 0x020e24000021f100 */
[----:B0-----:R0:W-:Y:S01]  /*9390*/  STG.E desc[UR36][R2.64], R5 ;  /* 0x0000000502007986 */ /* 0x0011e2000c101924 */
[----:B------:R-:W-:Y:S05]  /*93a0*/  BRA `(.L_x_3465) ;  /* 0x0000000800fc7947 */ /* 0x000fea0003800000 */
.L_x_3466:
[----:B-----5:R-:W0:Y:S02]  /*93b0*/  F2I.FTZ.TRUNC.NTZ R5, R18 ;  /* 0x0000001200057305 */ /* 0x020e24000021f100 */
[----:B0-----:R0:W-:Y:S01]  /*93c0*/  STG.E.U16 desc[UR36][R2.64], R5 ;  /* 0x0000000502007986 */ /* 0x0011e2000c101524 */
[----:B------:R-:W-:Y:S05]  /*93d0*/  BRA `(.L_x_3465) ;  /* 0x0000000800f07947 */ /* 0x000fea0003800000 */
.L_x_3461:
        /* <DEDUP_REMOVED lines=8> */
.L_x_3469:
[----:B-----5:R-:W-:-:S05]  /*9460*/  F2FP.F16.F32.PACK_AB R18, RZ, R18 ;  /* 0x00000012ff12723e */ /* 0x020fca00000000ff */
[----:B------:R0:W-:Y:S01]  /*9470*/  STG.E.U16 desc[UR36][R2.64], R18 ;  /* 0x0000001202007986 */ /* 0x0001e2000c101524 */
[----:B------:R-:W-:Y:S05]  /*9480*/  BRA `(.L_x_3465) ;  /* 0x0000000800c47947 */ /* 0x000fea0003800000 */
.L_x_3468:
        /* <DEDUP_REMOVED lines=8> */
.L_x_3471:
[----:B-----5:R-:W-:-:S05]  /*9510*/  F2FP.F16.F32.PACK_AB R19, R19, R18 ;  /* 0x000000121313723e */ /* 0x020fca00000000ff */
[----:B------:R0:W-:Y:S01]  /*9520*/  STG.E desc[UR36][R2.64], R19 ;  /* 0x0000001302007986 */ /* 0x0001e2000c101924 */
[----:B------:R-:W-:Y:S05]  /*9530*/  BRA `(.L_x_3465) ;  /* 0x0000000800987947 */ /* 0x000fea0003800000 */
.L_x_3470:
[----:B-----5:R-:W-:-:S06]  /*9540*/  FMUL.FTZ R4, R18, 1 ;  /* 0x3f80000012047820 */ /* 0x020fcc0000410000 */
[----:B------:R-:W0:Y:S02]  /*9550*/  F2F.F64.F32 R4, R4 ;  /* 0x0000000400047310 */ /* 0x000e240000201800 */
[----:B0-----:R0:W-:Y:S01]  /*9560*/  STG.E.64 desc[UR36][R2.64], R4 ;  /* 0x0000000402007986 */ /* 0x0011e2000c101b24 */
[----:B------:R-:W-:Y:S05]  /*9570*/  BRA `(.L_x_3465) ;  /* 0x0000000800887947 */ /* 0x000fea0003800000 */
.L_x_3460:
        /* <DEDUP_REMOVED lines=13> */
.L_x_3475:
[----:B-----5:R-:W-:Y:S01]  /*9650*/  LOP3.LUT R4, R18, 0x7fffffff, RZ, 0xc0, !PT ;  /* 0x7fffffff12047812 */ /* 0x020fe200078ec0ff */
[----:B------:R-:W-:Y:S01]  /*9660*/  BSSY.RECONVERGENT B0, `(.L_x_3476) ;  /* 0x0000012000007945 */ /* 0x000fe20003800200 */
[----:B------:R-:W-:Y:S02]  /*9670*/  IMAD.MOV.U32 R0, RZ, RZ, 0x80 ;  /* 0x00000080ff007424 */ /* 0x000fe400078e00ff */
        /* <DEDUP_REMOVED lines=13> */
.L_x_3478:
[----:B------:R-:W-:-:S04]  /*9750*/  SHF.R.U32.HI R18, RZ, 0x18, R18 ;  /* 0x00000018ff127819 */ /* 0x000fc80000011612 */
[----:B------:R-:W-:-:S04]  /*9760*/  LOP3.LUT R5, R5, 0x80, R18, 0xf8, !PT ;  /* 0x0000008005057812 */ /* 0x000fc800078ef812 */
[----:B------:R-:W-:-:S07]  /*9770*/  PRMT R0, R5, 0x7610, R0 ;  /* 0x0000761005007816 */ /* 0x000fce0000000000 */
.L_x_3477:
[----:B------:R-:W-:Y:S05]  /*9780*/  BSYNC.RECONVERGENT B0 ;  /* 0x0000000000007941 */ /* 0x000fea0003800200 */
.L_x_3476:
[----:B------:R0:W-:Y:S01]  /*9790*/  STG.E.U8 desc[UR36][R2.64], R0 ;  /* 0x0000000002007986 */ /* 0x0001e2000c101124 */
[----:B------:R-:W-:Y:S05]  /*97a0*/  BRA `(.L_x_3465) ;  /* 0x0000000400fc7947 */ /* 0x000fea0003800000 */
.L_x_3474:
        /* <DEDUP_REMOVED lines=16> */
.L_x_3481:
[----:B------:R-:W-:-:S04]  /*98b0*/  SHF.R.U32.HI R18, RZ, 0x18, R18 ;  /* 0x00000018ff127819 */ /* 0x000fc80000011612 */
[----:B------:R-:W-:-:S04]  /*98c0*/  LOP3.LUT R5, R5, 0x80, R18, 0xf8, !PT ;  /* 0x0000008005057812 */ /* 0x000fc800078ef812 */
[----:B------:R-:W-:-:S07]  /*98d0*/  PRMT R0, R5, 0x7610, R0 ;  /* 0x0000761005007816 */ /* 0x000fce0000000000 */
.L_x_3480:
[----:B------:R-:W-:Y:S05]  /*98e0*/  BSYNC.RECONVERGENT B0 ;  /* 0x0000000000007941 */ /* 0x000fea0003800200 */
.L_x_3479:
[----:B------:R0:W-:Y:S01]  /*98f0*/  STG.E.U8 desc[UR36][R2.64], R0 ;  /* 0x0000000002007986 */ /* 0x0001e2000c101124 */
[----:B------:R-:W-:Y:S05]  /*9900*/  BRA `(.L_x_3465) ;  /* 0x0000000400a47947 */ /* 0x000fea0003800000 */
.L_x_3473:
[----:B------:R-:W-:-:S09]  /*9910*/  UISETP.NE.AND UP0, UPT, UR6, 0x1c, UPT ;  /* 0x0000001c0600788c */ /* 0x000fd2000bf05270 */
[----:B------:R-:W-:Y:S05]  /*9920*/  BRA.U !UP0, `(.L_x_3482) ;  /* 0x0000000108587547 */ /* 0x000fea000b800000 */
[----:B------:R-:W-:-:S09]  /*9930*/  UISETP.NE.AND UP0, UPT, UR6, 0x1d, UPT ;  /* 0x0000001d0600788c */ /* 0x000fd2000bf05270 */
[----:B------:R-:W-:Y:S05]  /*9940*/  BRA.U !UP0, `(.L_x_3483) ;  /* 0x0000000108447547 */ /* 0x000fea000b800000 */
[----:B------:R-:W-:-:S09]  /*9950*/  UISETP.NE.AND UP0, UPT, UR6, 0x2c, UPT ;  /* 0x0000002c0600788c */ /* 0x000fd2000bf05270 */
[----:B------:R-:W-:Y:S05]  /*9960*/  BRA.U UP0, `(.L_x_3464) ;  /* 0x0000000100b47547 */ /* 0x000fea000b800000 */
[----:B-----5:R-:W-:-:S04]  /*9970*/  SHF.R.U32.HI R4, RZ, 0x17, R18 ;  /* 0x00000017ff047819 */ /* 0x020fc80000011612 */
        /* <DEDUP_REMOVED lines=14> */
.L_x_3483:
[----:B-----5:R-:W0:Y:S02]  /*9a60*/  F2I.U64.TRUNC R18, R18 ;  /* 0x0000001200127311 */ /* 0x020e24000020d800 */
[----:B0-----:R0:W-:Y:S01]  /*9a70*/  STG.E.64 desc[UR36][R2.64], R18 ;  /* 0x0000001202007986 */ /* 0x0011e2000c101b24 */
[----:B------:R-:W-:Y:S05]  /*9a80*/  BRA `(.L_x_3465) ;  /* 0x0000000400447947 */ /* 0x000fea0003800000 */
.L_x_3482:
[----:B-----5:R-:W0:Y:S02]  /*9a90*/  F2I.FTZ.U32.TRUNC.NTZ R5, R18 ;  /* 0x0000001200057305 */ /* 0x020e24000021f000 */
[----:B0-----:R0:W-:Y:S01]  /*9aa0*/  STG.E desc[UR36][R2.64], R5 ;  /* 0x0000000502007986 */ /* 0x0011e2000c101924 */
[----:B------:R-:W-:Y:S05]  /*9ab0*/  BRA `(.L_x_3465) ;  /* 0x0000000400387947 */ /* 0x000fea0003800000 */
.L_x_3472:
        /* <DEDUP_REMOVED lines=12> */
.L_x_3485:
[----:B-----5:R-:W-:Y:S01]  /*9b80*/  FMUL.FTZ R4, R18, 1 ;  /* 0x3f80000012047820 */ /* 0x020fe20000410000 */
[----:B------:R-:W-:-:S05]  /*9b90*/  FMUL.FTZ R6, R19, 1 ;  /* 0x3f80000013067820 */ /* 0x000fca0000410000 */
[----:B------:R-:W-:Y:S08]  /*9ba0*/  F2F.F64.F32 R4, R4 ;  /* 0x0000000400047310 */ /* 0x000ff00000201800 */
[----:B------:R-:W0:Y:S02]  /*9bb0*/  F2F.F64.F32 R6, R6 ;  /* 0x0000000600067310 */ /* 0x000e240000201800 */
[----:B0-----:R4:W-:Y:S01]  /*9bc0*/  STG.E.128 desc[UR36][R2.64], R4 ;  /* 0x0000000402007986 */ /* 0x0019e2000c101d24 */
[----:B------:R-:W-:Y:S05]  /*9bd0*/  BRA `(.L_x_3465) ;  /* 0x0000000000f07947 */ /* 0x000fea0003800000 */
.L_x_3484:
[----:B------:R-:W-:-:S09]  /*9be0*/  UISETP.NE.AND UP0, UPT, UR6, 0xf, UPT ;  /* 0x0000000f0600788c */ /* 0x000fd2000bf05270 */
[----:B------:R-:W-:Y:S05]  /*9bf0*/  BRA.U !UP0, `(.L_x_3486) ;  /* 0x0000000108e07547 */ /* 0x000fea000b800000 */
[----:B------:R-:W-:-:S09]  /*9c00*/  UISETP.NE.AND UP0, UPT, UR6, 0x17, UPT ;  /* 0x000000170600788c */ /* 0x000fd2000bf05270 */
[----:B------:R-:W-:Y:S05]  /*9c10*/  BRA.U !UP0, `(.L_x_3487) ;  /* 0x00000001088c7547 */ /* 0x000fea000b800000 */
[----:B------:R-:W-:-:S09]  /*9c20*/  UISETP.NE.AND UP0, UPT, UR6, 0x18, UPT ;  /* 0x000000180600788c */ /* 0x000fd2000bf05270 */
[----:B------:R-:W-:Y:S05]  /*9c30*/  BRA.U !UP0, `(.L_x_3488) ;  /* 0x0000000108447547 */ /* 0x000fea000b800000 */
.L_x_3464:
        /* <DEDUP_REMOVED lines=8> */
[----:B0-----:R-:W-:Y:S01]  /*9cc0*/  IMAD.U32 R4, RZ, RZ, UR4 ;  /* 0x00000004ff047e24 */ /* 0x001fe2000f8e00ff */
[----:B------:R-:W-:Y:S01]  /*9cd0*/  MOV R5, UR5 ;  /* 0x0000000500057c02 */ /* 0x000fe20008000f00 */
[----:B---3--:R-:W-:-:S02]  /*9ce0*/  IMAD.U32 R6, RZ, RZ, UR6 ;  /* 0x00000006ff067e24 */ /* 0x008fc4000f8e00ff */
[----:B------:R-:W-:Y:S02]  /*9cf0*/  IMAD.U32 R7, RZ, RZ, UR7 ;  /* 0x00000007ff077e24 */ /* 0x000fe4000f8e00ff */
[----:B----4-:R-:W-:Y:S01]  /*9d00*/  IMAD.U32 R10, RZ, RZ, UR8 ;  /* 0x00000008ff0a7e24 */ /* 0x010fe2000f8e00ff */
[----:B-1----:R-:W-:-:S07]  /*9d10*/  MOV R11, UR9 ;  /* 0x00000009000b7c02 */ /* 0x002fce0008000f00 */
[----:B------:R-:W-:-:S07]  /*9d20*/  LEPC R20, `(.L_x_3489) ;  /* 0x000000001014794e */ /* 0x000fce0000000000 */
[----:B--2--5:R-:W-:Y:S05]  /*9d30*/  CALL.ABS.NOINC R2 ;  /* 0x0000000002007343 */ /* 0x024fea0003c00000 */
.L_x_3489:
[----:B------:R-:W-:Y:S05]  /*9d40*/  BRA `(.L_x_3465) ;  /* 0x0000000000947947 */ /* 0x000fea0003800000 */
.L_x_3488:
[----:B-----5:R-:W-:Y:S01]  /*9d50*/  LOP3.LUT R4, R18, 0x7fffffff, RZ, 0xc0, !PT ;  /* 0x7fffffff12047812 */ /* 0x020fe200078ec0ff */
[----:B------:R-:W-:Y:S01]  /*9d60*/  BSSY.RECONVERGENT B0, `(.L_x_3490) ;  /* 0x000000b000007945 */ /* 0x000fe20003800200 */
[----:B------:R-:W-:Y:S01]  /*9d70*/  HFMA2 R0, -RZ, RZ, 0, 7.569789886474609375e-06 ;  /* 0x0000007fff007431 */ /* 0x000fe200000001ff */
        /* <DEDUP_REMOVED lines=9> */
.L_x_3491:
[----:B------:R-:W-:Y:S05]  /*9e10*/  BSYNC.RECONVERGENT B0 ;  /* 0x0000000000007941 */ /* 0x000fea0003800200 */
.L_x_3490:
[----:B------:R-:W-:-:S05]  /*9e20*/  LOP3.LUT R5, R0, 0x80, R7, 0xf8, !PT ;  /* 0x0000008000057812 */ /* 0x000fca00078ef807 */
[----:B------:R2:W-:Y:S01]  /*9e30*/  STG.E.U8 desc[UR36][R2.64], R5 ;  /* 0x0000000502007986 */ /* 0x0005e2000c101124 */
[----:B------:R-:W-:Y:S05]  /*9e40*/  BRA `(.L_x_3465) ;  /* 0x0000000000547947 */ /* 0x000fea0003800000 */
.L_x_3487:
[----:B-----5:R-:W-:Y:S01]  /*9e50*/  LOP3.LUT R4, R18, 0x7fffffff, RZ, 0xc0, !PT ;  /* 0x7fffffff12047812 */ /* 0x020fe200078ec0ff */
[----:B------:R-:W-:Y:S03]  /*9e60*/  BSSY.RECONVERGENT B0, `(.L_x_3492) ;  /* 0x000000d000007945 */ /* 0x000fe60003800200 */
        /* <DEDUP_REMOVED lines=9> */
.L_x_3493:
[----:B------:R-:W-:Y:S01]  /*9f00*/  IMAD.MOV.U32 R0, RZ, RZ, 0x7f ;  /* 0x0000007fff007424 */ /* 0x000fe200078e00ff */
[----:B------:R-:W-:-:S04]  /*9f10*/  ISETP.GT.U32.AND P0, PT, R4, 0x7f800000, PT ;  /* 0x7f8000000400780c */ /* 0x000fc80003f04070 */
[----:B------:R-:W-:-:S09]  /*9f20*/  SEL R0, R0, 0x7c, P0 ;  /* 0x0000007c00007807 */ /* 0x000fd20000000000 */
.L_x_3494:
[----:B------:R-:W-:Y:S05]  /*9f30*/  BSYNC.RECONVERGENT B0 ;  /* 0x0000000000007941 */ /* 0x000fea0003800200 */
.L_x_3492:
[----:B------:R-:W-:-:S04]  /*9f40*/  SHF.R.U32.HI R5, RZ, 0x18, R18 ;  /* 0x00000018ff057819 */ /* 0x000fc80000011612 */
[----:B------:R-:W-:-:S05]  /*9f50*/  LOP3.LUT R5, R0, 0x80, R5, 0xf8, !PT ;  /* 0x0000008000057812 */ /* 0x000fca00078ef805 */
[----:B------:R1:W-:Y:S01]  /*9f60*/  STG.E.U8 desc[UR36][R2.64], R5 ;  /* 0x0000000502007986 */ /* 0x0003e2000c101124 */
[----:B------:R-:W-:Y:S05]  /*9f70*/  BRA `(.L_x_3465) ;  /* 0x0000000000087947 */ /* 0x000fea0003800000 */
.L_x_3486:
[----:B-----5:R-:W-:-:S05]  /*9f80*/  F2FP.BF16.F32.PACK_AB R18, RZ, R18 ;  /* 0x00000012ff12723e */ /* 0x020fca00000010ff */
[----:B------:R0:W-:Y:S02]  /*9f90*/  STG.E.U16 desc[UR36][R2.64], R18 ;  /* 0x0000001202007986 */ /* 0x0001e4000c101524 */
.L_x_3465:
[----:B------:R-:W-:-:S07]  /*9fa0*/  VIADD R17, R17, 0x80 ;  /* 0x0000008011117836 */ /* 0x000fce0000000000 */
.L_x_3373:
[----:B------:R-:W-:Y:S05]  /*9fb0*/  BSYNC.RECONVERGENT B7 ;  /* 0x0000000000077941 */ /* 0x000fea0003800200 */
.L_x_3372:
[----:B------:R-:W5:Y:S01]  /*9fc0*/  LDCU UR4, c[0x0][0x380] ;  /* 0x00007000ff0477ac */ /* 0x000f620008000800 */
[----:B------:R-:W-:Y:S01]  /*9fd0*/  BSSY.RECONVERGENT B7, `(.L_x_3495) ;  /* 0x00004f4000077945 */ /* 0x000fe20003800200 */
[----:B-----5:R-:W-:-:S13]  /*9fe0*/  ISETP.GE.AND P0, PT, R17, UR4, PT ;  /* 0x0000000411007c0c */ /* 0x020fda000bf06270 */
[----:B------:R-:W-:Y:S05]  /*9ff0*/  @P0 BRA `(.L_x_3496) ;  /* 0x0000004c00c40947 */ /* 0x000fea0003800000 */
[----:B------:R-:W5:Y:S01]  /*a000*/  LDCU UR4, c[0x0][0x388] ;  /* 0x00007100ff0477ac */ /* 0x000f620008000800 */
[----:B------:R-:W-:Y:S01]  /*a010*/  CS2R R22, SRZ ;  /* 0x0000000000167805 */ /* 0x000fe2000001ff00 */
[----:B0-----:R-:W-:Y:S01]  /*a020*/  IMAD.MOV.U32 R0, RZ, RZ, RZ ;  /* 0x000000ffff007224 */ /* 0x001fe200078e00ff */
[----:B------:R-:W-:Y:S01]  /*a030*/  MOV R16, RZ ;  /* 0x000000ff00107202 */ /* 0x000fe20000000f00 */
[----:B-----5:R-:W-:-:S09]  /*a040*/  UISETP.NE.AND UP0, UPT, UR4, URZ, UPT ;  /* 0x000000ff0400728c */ /* 0x020fd2000bf05270 */
[----:B------:R-:W-:Y:S05]  /*a050*/  BRA.U !UP0, `(.L_x_3497) ;  /* 0x0000001508d47547 */ /* 0x000fea000b800000 */
[----:B------:R-:W1:Y:S01]  /*a060*/  LDCU.64 UR4, c[0x0][0x390] ;  /* 0x00007200ff0477ac */ /* 0x000e620008000a00 */
[----:B------:R-:W-:Y:S01]  /*a070*/  IMAD.MOV.U32 R16, RZ, RZ, RZ ;  /* 0x000000ffff107224 */ /* 0x000fe200078e00ff */
        /* <DEDUP_REMOVED lines=371> */
.L_x_3497:
        /* <DEDUP_REMOVED lines=16> */
[----:B------:R-:W-:Y:S01]  /*b8b0*/  HFMA2 R19, -RZ, RZ, 0, 0 ;  /* 0x00000000ff137431 */ /* 0x000fe200000001ff */
[----:B--2---:R0:W1:Y:S01]  /*b8c0*/  I2F.S16 R18, R2 ;  /* 0x0000000200127306 */ /* 0x0040620000101400 */
[----:B------:R-:W-:Y:S05]  /*b8d0*/  BRA `(.L_x_3504) ;  /* 0x0000000c007c7947 */ /* 0x000fea0003800000 */
.L_x_3502:
[----:B------:R-:W2:Y:S01]  /*b8e0*/  LDG.E.U8 R2, desc[UR36][R2.64] ;  /* 0x0000002402027981 */ /* 0x000ea2000c1e1100 */
[----:B------:R-:W-:Y:S01]  /*b8f0*/  IMAD.MOV.U32 R19, RZ, RZ, RZ ;  /* 0x000000ffff137224 */ /* 0x000fe200078e00ff */
[----:B--2---:R-:W-:Y:S01]  /*b900*/  I2FP.F32.U32 R18, R2 ;  /* 0x0000000200127245 */ /* 0x004fe20000201000 */
[----:B------:R-:W-:Y:S06]  /*b910*/  BRA `(.L_x_3504) ;  /* 0x0000000c006c7947 */ /* 0x000fec0003800000 */
.L_x_3501:
        /* <DEDUP_REMOVED lines=10> */
.L_x_3506:
[----:B------:R-:W2:Y:S01]  /*b9c0*/  LDG.E R2, desc[UR36][R2.64] ;  /* 0x0000002402027981 */ /* 0x000ea2000c1e1900 */
[----:B------:R-:W-:Y:S01]  /*b9d0*/  IMAD.MOV.U32 R19, RZ, RZ, RZ ;  /* 0x000000ffff137224 */ /* 0x000fe200078e00ff */
[----:B--2---:R-:W-:Y:S01]  /*b9e0*/  I2FP.F32.S32 R18, R2 ;  /* 0x0000000200127245 */ /* 0x004fe20000201400 */
[----:B------:R-:W-:Y:S06]  /*b9f0*/  BRA `(.L_x_3504) ;  /* 0x0000000c00347947 */ /* 0x000fec0003800000 */
.L_x_3505:
[----:B------:R-:W2:Y:S01]  /*ba00*/  LDG.E.U16 R2, desc[UR36][R2.64] ;  /* 0x0000002402027981 */ /* 0x000ea2000c1e1500 */
[----:B------:R-:W-:Y:S01]  /*ba10*/  MOV R19, RZ ;  /* 0x000000ff00137202 */ /* 0x000fe20000000f00 */
[----:B--2---:R0:W1:Y:S01]  /*ba20*/  I2F.S16 R18, R2 ;  /* 0x0000000200127306 */ /* 0x0040620000101400 */
[----:B------:R-:W-:Y:S05]  /*ba30*/  BRA `(.L_x_3504) ;  /* 0x0000000c00247947 */ /* 0x000fea0003800000 */
.L_x_3500:
        /* <DEDUP_REMOVED lines=9> */
.L_x_3508:
[----:B------:R-:W2:Y:S01]  /*bad0*/  LDG.E.U16 R2, desc[UR36][R2.64] ;  /* 0x0000002402027981 */ /* 0x000ea2000c1e1500 */
[----:B------:R-:W-:Y:S02]  /*bae0*/  IMAD.MOV.U32 R19, RZ, RZ, RZ ;  /* 0x000000ffff137224 */ /* 0x000fe400078e00ff */
[----:B--2---:R-:W-:Y:S01]  /*baf0*/  HADD2.F32 R18, -RZ, R2.H0_H0 ;  /* 0x20000002ff127230 */ /* 0x004fe20000004100 */
[----:B------:R-:W-:Y:S06]  /*bb00*/  BRA `(.L_x_3504) ;  /* 0x0000000800f07947 */ /* 0x000fec0003800000 */
.L_x_3507:
        /* <DEDUP_REMOVED lines=8> */
.L_x_3510:
[----:B------:R-:W2:Y:S02]  /*bb90*/  LDG.E R2, desc[UR36][R2.64] ;  /* 0x0000002402027981 */ /* 0x000ea4000c1e1900 */
[--C-:B--2---:R-:W-:Y:S02]  /*bba0*/  HADD2.F32 R18, -RZ, R2.reuse.H0_H0 ;  /* 0x20000002ff127230 */ /* 0x104fe40000004100 */
[----:B------:R-:W-:Y:S01]  /*bbb0*/  HADD2.F32 R19, -RZ, R2.H1_H1 ;  /* 0x30000002ff137230 */ /* 0x000fe20000004100 */
[----:B------:R-:W-:Y:S06]  /*bbc0*/  BRA `(.L_x_3504) ;  /* 0x0000000800c07947 */ /* 0x000fec0003800000 */
.L_x_3509:
        /* <DEDUP_REMOVED lines=8> */
.L_x_3499:
        /* <DEDUP_REMOVED lines=9> */
[----:B------:R-:W-:Y:S02]  /*bce0*/  MOV R19, RZ ;  /* 0x000000ff00137202 */ /* 0x000fe40000000f00 */
[----:B--2---:R-:W-:-:S04]  /*bcf0*/  ISETP.NE.AND P0, PT, R2, RZ, PT ;  /* 0x000000ff0200720c */ /* 0x004fc80003f05270 */
[----:B------:R-:W-:Y:S01]  /*bd00*/  FSEL R18, RZ, 1, !P0 ;  /* 0x3f800000ff127808 */ /* 0x000fe20004000000 */
[----:B------:R-:W-:Y:S08]  /*bd10*/  BRA `(.L_x_3504) ;  /* 0x00000008006c7947 */ /* 0x000ff00003800000 */
.L_x_3513:
        /* <DEDUP_REMOVED lines=10> */
.L_x_3512:
        /* <DEDUP_REMOVED lines=8> */
[----:B------:R-:W-:Y:S01]  /*be40*/  MOV R19, RZ ;  /* 0x000000ff00137202 */ /* 0x000fe20000000f00 */
[----:B--2---:R-:W-:-:S05]  /*be50*/  IMAD.SHL.U32 R18, R18, 0x1000000, RZ ;  /* 0x0100000012127824 */ /* 0x004fca00078e00ff */
[C---:B------:R-:W-:Y:S02]  /*be60*/  LOP3.LUT R0, R18.reuse, 0x7f000000, RZ, 0xc0, !PT ;  /* 0x7f00000012007812 */ /* 0x040fe400078ec0ff */
[----:B------:R-:W-:Y:S02]  /*be70*/  LOP3.LUT P0, RZ, R18, 0x7f000000, RZ, 0xc0, !PT ;  /* 0x7f00000012ff7812 */ /* 0x000fe4000780c0ff */
[----:B------:R-:W0:Y:S02]  /*be80*/  FLO.U32 R4, R0 ;  /* 0x0000000000047300 */ /* 0x000e2400000e0000 */
[----:B0-----:R-:W-:-:S05]  /*be90*/  IMAD.MOV R4, RZ, RZ, -R4 ;  /* 0x000000ffff047224 */ /* 0x001fca00078e0a04 */
[----:B------:R-:W-:-:S04]  /*bea0*/  VIADDMNMX.U32 R4, R4, R5, 0x4, !PT ;  /* 0x0000000404047446 */ /* 0x000fc80007800005 */
[----:B------:R-:W-:Y:S01]  /*beb0*/  IADD3 R5, PT, PT, R4, -0x4, RZ ;  /* 0xfffffffc04057810 */ /* 0x000fe20007ffe0ff */
[----:B------:R-:W-:-:S03]  /*bec0*/  VIADD R4, R0, 0x1000000 ;  /* 0x0100000000047836 */ /* 0x000fc60000000000 */
        /* <DEDUP_REMOVED lines=9> */
.L_x_3515:
[----:B------:R-:W2:Y:S01]  /*bf60*/  LDG.E.U8 R2, desc[UR36][R2.64] ;  /* 0x0000002402027981 */ /* 0x000ea2000c1e1100 */
[----:B------:R-:W-:Y:S02]  /*bf70*/  IMAD.MOV.U32 R19, RZ, RZ, RZ ;  /* 0x000000ffff137224 */ /* 0x000fe400078e00ff */
        /* <DEDUP_REMOVED lines=11> */
.L_x_3514:
[----:B------:R-:W2:Y:S01]  /*c030*/  LDG.E.U16 R2, desc[UR36][R2.64] ;  /* 0x0000002402027981 */ /* 0x000ea2000c1e1500 */
[----:B------:R-:W-:Y:S02]  /*c040*/  HFMA2 R19, -RZ, RZ, 0, 0 ;  /* 0x00000000ff137431 */ /* 0x000fe400000001ff */
[----:B--2---:R-:W-:Y:S01]  /*c050*/  IMAD.U32 R18, R2, 0x10000, RZ ;  /* 0x0001000002127824 */ /* 0x004fe200078e00ff */
[----:B------:R-:W-:Y:S06]  /*c060*/  BRA `(.L_x_3504) ;  /* 0x0000000400987947 */ /* 0x000fec0003800000 */
.L_x_3511:
        /* <DEDUP_REMOVED lines=12> */
.L_x_3518:
        /* <DEDUP_REMOVED lines=20> */
.L_x_3520:
[----:B------:R-:W-:Y:S05]  /*c270*/  BSYNC.RECONVERGENT B0 ;  /* 0x0000000000007941 */ /* 0x000fea0003800200 */
.L_x_3519:
[----:B------:R-:W-:Y:S01]  /*c280*/  IMAD.SHL.U32 R0, R0, 0x100000, RZ ;  /* 0x0010000000007824 */ /* 0x000fe200078e00ff */
[----:B------:R-:W-:-:S04]  /*c290*/  LEA R2, R2, 0x3b800000, 0x17 ;  /* 0x3b80000002027811 */ /* 0x000fc800078eb8ff */
[----:B------:R-:W-:Y:S01]  /*c2a0*/  LOP3.LUT R18, R2, R0, R7, 0xfe, !PT ;  /* 0x0000000002127212 */ /* 0x000fe200078efe07 */
[----:B------:R-:W-:Y:S06]  /*c2b0*/  BRA `(.L_x_3504) ;  /* 0x0000000400047947 */ /* 0x000fec0003800000 */
.L_x_3517:
        /* <DEDUP_REMOVED lines=20> */
.L_x_3522:
[----:B------:R-:W-:Y:S05]  /*c400*/  BSYNC.RECONVERGENT B0 ;  /* 0x0000000000007941 */ /* 0x000fea0003800200 */
.L_x_3521:
[----:B------:R-:W-:Y:S01]  /*c410*/  IMAD.SHL.U32 R0, R0, 0x200000, RZ ;  /* 0x0020000000007824 */ /* 0x000fe200078e00ff */
[----:B------:R-:W-:-:S04]  /*c420*/  LEA R2, R2, 0x37800000, 0x17 ;  /* 0x3780000002027811 */ /* 0x000fc800078eb8ff */
[----:B------:R-:W-:Y:S01]  /*c430*/  LOP3.LUT R18, R2, R0, R7, 0xfe, !PT ;  /* 0x0000000002127212 */ /* 0x000fe200078efe07 */
[----:B------:R-:W-:Y:S06]  /*c440*/  BRA `(.L_x_3504) ;  /* 0x0000000000a07947 */ /* 0x000fec0003800000 */
.L_x_3516:
[----:B------:R-:W-:-:S09]  /*c450*/  UISETP.NE.AND UP0, UPT, UR4, 0x1c, UPT ;  /* 0x0000001c0400788c */ /* 0x000fd2000bf05270 */
[----:B------:R-:W-:Y:S05]  /*c460*/  BRA.U !UP0, `(.L_x_3523) ;  /* 0x00000001088c7547 */ /* 0x000fea000b800000 */
[----:B------:R-:W-:-:S09]  /*c470*/  UISETP.NE.AND UP0, UPT, UR4, 0x1d, UPT ;  /* 0x0000001d0400788c */ /* 0x000fd2000bf05270 */
[----:B------:R-:W-:Y:S05]  /*c480*/  BRA.U !UP0, `(.L_x_3524) ;  /* 0x0000000108747547 */ /* 0x000fea000b800000 */
[----:B------:R-:W-:-:S09]  /*c490*/  UISETP.NE.AND UP0, UPT, UR4, 0x2c, UPT ;  /* 0x0000002c0400788c */ /* 0x000fd2000bf05270 */
[----:B------:R-:W-:Y:S05]  /*c4a0*/  BRA.U UP0, `(.L_x_3503) ;  /* 0x0000000100247547 */ /* 0x000fea000b800000 */
[----:B------:R-:W2:Y:S01]  /*c4b0*/  LDG.E.U8 R2, desc[UR36][R2.64] ;  /* 0x0000002402027981 */ /* 0x000ea2000c1e1100 */
[----:B------:R-:W-:Y:S01]  /*c4c0*/  IMAD.MOV.U32 R19, RZ, RZ, RZ ;  /* 0x000000ffff137224 */ /* 0x000fe200078e00ff */
[----:B------:R-:W-:Y:S02]  /*c4d0*/  MOV R18, 0x400000 ;  /* 0x0040000000127802 */ /* 0x000fe40000000f00 */
[----:B--2---:R-:W-:-:S13]  /*c4e0*/  ISETP.NE.AND P0, PT, R2, RZ, PT ;  /* 0x000000ff0200720c */ /* 0x004fda0003f05270 */
[----:B------:R-:W-:Y:S05]  /*c4f0*/  @!P0 BRA `(.L_x_3504) ;  /* 0x0000000000748947 */ /* 0x000fea0003800000 */
[----:B------:R-:W-:-:S13]  /*c500*/  ISETP.NE.AND P0, PT, R2, 0xff, PT ;  /* 0x000000ff0200780c */ /* 0x000fda0003f05270 */
[----:B------:R-:W-:Y:S02]  /*c510*/  @!P0 IMAD.MOV.U32 R18, RZ, RZ, 0x7f800001 ;  /* 0x7f800001ff128424 */ /* 0x000fe400078e00ff */
[----:B------:R-:W-:Y:S01]  /*c520*/  @P0 IMAD.SHL.U32 R18, R2, 0x800000, RZ ;  /* 0x0080000002120824 */ /* 0x000fe200078e00ff */
[----:B------:R-:W-:Y:S06]  /*c530*/  BRA `(.L_x_3504) ;  /* 0x0000000000647947 */ /* 0x000fec0003800000 */
.L_x_3503:
        /* <DEDUP_REMOVED lines=12> */
[----:B---3--:R-:W-:Y:S01]  /*c600*/  IMAD.U32 R10, RZ, RZ, UR8 ;  /* 0x00000008ff0a7e24 */ /* 0x008fe2000f8e00ff */
[----:B------:R-:W-:-:S07]  /*c610*/  MOV R11, UR9 ;  /* 0x00000009000b7c02 */ /* 0x000fce0008000f00 */
[----:B------:R-:W-:-:S07]  /*c620*/  LEPC R20, `(.L_x_3525) ;  /* 0x000000001014794e */ /* 0x000fce0000000000 */
[----:B--2---:R-:W-:Y:S05]  /*c630*/  CALL.ABS.NOINC R2 ;  /* 0x0000000002007343 */ /* 0x004fea0003c00000 */
.L_x_3525:
[----:B------:R-:W-:Y:S01]  /*c640*/  CS2R R18, SRZ ;  /* 0x0000000000127805 */ /* 0x000fe2000001ff00 */
[----:B------:R-:W-:Y:S06]  /*c650*/  BRA `(.L_x_3504) ;  /* 0x00000000001c7947 */ /* 0x000fec0003800000 */
.L_x_3524:
[----:B------:R-:W2:Y:S01]  /*c660*/  LDG.E.64 R2, desc[UR36][R2.64] ;  /* 0x0000002402027981 */ /* 0x000ea2000c1e1b00 */
[----:B------:R-:W-:Y:S01]  /*c670*/  HFMA2 R19, -RZ, RZ, 0, 0 ;  /* 0x00000000ff137431 */ /* 0x000fe200000001ff */
[----:B--2---:R0:W1:Y:S01]  /*c680*/  I2F.U64 R18, R2 ;  /* 0x0000000200127312 */ /* 0x0040620000301000 */
[----:B------:R-:W-:Y:S05]  /*c690*/  BRA `(.L_x_3504) ;  /* 0x00000000000c7947 */ /* 0x000fea0003800000 */
.L_x_3523:
[----:B------:R-:W2:Y:S01]  /*c6a0*/  LDG.E R2, desc[UR36][R2.64] ;  /* 0x0000002402027981 */ /* 0x000ea2000c1e1900 */
[----:B------:R-:W-:Y:S01]  /*c6b0*/  IMAD.MOV.U32 R19, RZ, RZ, RZ ;  /* 0x000000ffff137224 */ /* 0x000fe200078e00ff */
[----:B--2---:R-:W-:-:S07]  /*c6c0*/  I2FP.F32.U32 R18, R2 ;  /* 0x0000000200127245 */ /* 0x004fce0000201000 */
.L_x_3504:
[----:B------:R-:W-:Y:S05]  /*c6d0*/  BSYNC.RECONVERGENT B6 ;  /* 0x0000000000067941 */ /* 0x000fea0003800200 */
.L_x_3498:
[----:B------:R-:W0:Y:S01]  /*c6e0*/  LDCU.64 UR6, c[0x0][0x658] ;  /* 0x0000cb00ff0677ac */ /* 0x000e220008000a00 */
[----:B------:R-:W-:Y:S01]  /*c6f0*/  BSSY.RECONVERGENT B6, `(.L_x_3526) ;  /* 0x00000b7000067945 */ /* 0x000fe20003800200 */
[----:B------:R-:W-:-:S04]  /*c700*/  UPRMT UR4, UR39, 0x7772, URZ ;  /* 0x0000777227047896 */ /* 0x000fc800080000ff */
[----:B------:R-:W-:Y:S01]  /*c710*/  UISETP.GT.AND UP0, UPT, UR4, 0x9, UPT ;  /* 0x000000090400788c */ /* 0x000fe2000bf04270 */
[----:B0-234-:R-:W-:-:S05]  /*c720*/  IADD3 R2, P0, PT, R23, UR6, RZ ;  /* 0x0000000617027c10 */ /* 0x01dfca000ff1e0ff */
        /* <DEDUP_REMOVED lines=14> */
.L_x_3530:
[----:B------:R-:W2:Y:S02]  /*c810*/  LDG.E.U8 R2, desc[UR36][R2.64] ;  /* 0x0000002402027981 */ /* 0x000ea4000c1e1100 */
[----:B--2---:R-:W-:-:S04]  /*c820*/  ISETP.NE.AND P0, PT, R2, RZ, PT ;  /* 0x000000ff0200720c */ /* 0x004fc80003f05270 */
[----:B------:R-:W-:Y:S01]  /*c830*/  P2R R23, PR, RZ, 0x1 ;  /* 0x00000001ff177803 */ /* 0x000fe20000000000 */
[----:B------:R-:W-:Y:S08]  /*c840*/  BRA `(.L_x_3532) ;  /* 0x0000000800847947 */ /* 0x000ff00003800000 */
.L_x_3529:
        /* <DEDUP_REMOVED lines=11> */
.L_x_3534:
[----:B------:R-:W2:Y:S02]  /*c900*/  LDG.E R2, desc[UR36][R2.64] ;  /* 0x0000002402027981 */ /* 0x000ea4000c1e1900 */
[----:B--2---:R-:W-:-:S04]  /*c910*/  ISETP.NE.AND P0, PT, R2, RZ, PT ;  /* 0x000000ff0200720c */ /* 0x004fc80003f05270 */
[----:B------:R-:W-:Y:S01]  /*c920*/  P2R R23, PR, RZ, 0x1 ;  /* 0x00000001ff177803 */ /* 0x000fe20000000000 */
[----:B------:R-:W-:Y:S08]  /*c930*/  BRA `(.L_x_3532) ;  /* 0x0000000800487947 */ /* 0x000ff00003800000 */
.L_x_3533:
[----:B------:R-:W2:Y:S02]  /*c940*/  LDG.E.U16 R2, desc[UR36][R2.64] ;  /* 0x0000002402027981 */ /* 0x000ea4000c1e1500 */
[----:B--2---:R-:W-:-:S04]  /*c950*/  ISETP.NE.AND P0, PT, R2, RZ, PT ;  /* 0x000000ff0200720c */ /* 0x004fc80003f05270 */
[----:B------:R-:W-:Y:S01]  /*c960*/  P2R R23, PR, RZ, 0x1 ;  /* 0x00000001ff177803 */ /* 0x000fe20000000000 */
[----:B------:R-:W-:Y:S08]  /*c970*/  BRA `(.L_x_3532) ;  /* 0x0000000800387947 */ /* 0x000ff00003800000 */
.L_x_3528:
        /* <DEDUP_REMOVED lines=10> */
.L_x_3536:
[----:B------:R-:W2:Y:S02]  /*ca20*/  LDG.E.U16 R0, desc[UR36][R2.64] ;  /* 0x0000002402007981 */ /* 0x000ea4000c1e1500 */
[----:B--2---:R-:W-:-:S05]  /*ca30*/  HADD2.F32 R0, -RZ, R0.H0_H0 ;  /* 0x20000000ff007230 */ /* 0x004fca0000004100 */
[----:B------:R-:W-:-:S04]  /*ca40*/  FSETP.NEU.FTZ.AND P0, PT, R0, RZ, PT ;  /* 0x000000ff0000720b */ /* 0x000fc80003f1d000 */
[----:B------:R-:W-:Y:S01]  /*ca50*/  P2R R23, PR, RZ, 0x1 ;  /* 0x00000001ff177803 */ /* 0x000fe20000000000 */
[----:B------:R-:W-:Y:S08]  /*ca60*/  BRA `(.L_x_3532) ;  /* 0x0000000400fc7947 */ /* 0x000ff00003800000 */
.L_x_3535:
        /* <DEDUP_REMOVED lines=12> */
.L_x_3538:
        /* <DEDUP_REMOVED lines=10> */
.L_x_3537:
[----:B------:R-:W2:Y:S02]  /*cbd0*/  LDG.E.64 R2, desc[UR36][R2.64] ;  /* 0x0000002402027981 */ /* 0x000ea4000c1e1b00 */
[----:B--2---:R-:W-:-:S06]  /*cbe0*/  DSETP.NEU.AND P0, PT, R2, RZ, PT ;  /* 0x000000ff0200722a */ /* 0x004fcc0003f0d000 */
[----:B------:R-:W-:Y:S01]  /*cbf0*/  P2R R23, PR, RZ, 0x1 ;  /* 0x00000001ff177803 */ /* 0x000fe20000000000 */
[----:B------:R-:W-:Y:S07]  /*cc00*/  BRA `(.L_x_3532) ;  /* 0x0000000400947947 */ /* 0x000fee0003800000 */
.L_x_3527:
        /* <DEDUP_REMOVED lines=12> */
.L_x_3541:
[----:B------:R-:W2:Y:S02]  /*ccd0*/  LDG.E.128 R4, desc[UR36][R2.64] ;  /* 0x0000002402047981 */ /* 0x000ea4000c1e1d00 */
[----:B--2---:R-:W-:-:S06]  /*cce0*/  DSETP.NEU.AND P0, PT, R6, RZ, PT ;  /* 0x000000ff0600722a */ /* 0x004fcc0003f0d000 */
[----:B------:R-:W-:-:S06]  /*ccf0*/  DSETP.NEU.OR P0, PT, R4, RZ, P0 ;  /* 0x000000ff0400722a */ /* 0x000fcc000070d400 */
[----:B------:R-:W-:Y:S01]  /*cd00*/  P2R R23, PR, RZ, 0x1 ;  /* 0x00000001ff177803 */ /* 0x000fe20000000000 */
[----:B------:R-:W-:Y:S07]  /*cd10*/  BRA `(.L_x_3532) ;  /* 0x0000000400507947 */ /* 0x000fee0003800000 */
.L_x_3540:
        /* <DEDUP_REMOVED lines=10> */
.L_x_3543:
        /* <DEDUP_REMOVED lines=12> */
.L_x_3542:
[----:B------:R-:W2:Y:S02]  /*ce80*/  LDG.E.U16 R0, desc[UR36][R2.64] ;  /* 0x0000002402007981 */ /* 0x000ea4000c1e1500 */
[----:B--2---:R-:W-:-:S05]  /*ce90*/  IMAD.U32 R0, R0, 0x10000, RZ ;  /* 0x0001000000007824 */ /* 0x004fca00078e00ff */
[----:B------:R-:W-:-:S04]  /*cea0*/  FSETP.NEU.FTZ.AND P0, PT, R0, RZ, PT ;  /* 0x000000ff0000720b */ /* 0x000fc80003f1d000 */
[----:B------:R-:W-:Y:S01]  /*ceb0*/  P2R R23, PR, RZ, 0x1 ;  /* 0x00000001ff177803 */ /* 0x000fe20000000000 */
[----:B------:R-:W-:Y:S08]  /*cec0*/  BRA `(.L_x_3532) ;  /* 0x0000000000e47947 */ /* 0x000ff00003800000 */
.L_x_3539:
        /* <DEDUP_REMOVED lines=12> */
.L_x_3546:
[----:B------:R-:W2:Y:S02]  /*cf90*/  LDG.E.U8 R2, desc[UR36][R2.64] ;  /* 0x0000002402027981 */ /* 0x000ea4000c1e1100 */
[----:B--2---:R-:W-:-:S04]  /*cfa0*/  ISETP.NE.AND P0, PT, R2, RZ, PT ;  /* 0x000000ff0200720c */ /* 0x004fc80003f05270 */
[----:B------:R-:W-:Y:S01]  /*cfb0*/  P2R R23, PR, RZ, 0x1 ;  /* 0x00000001ff177803 */ /* 0x000fe20000000000 */
[----:B------:R-:W-:Y:S08]  /*cfc0*/  BRA `(.L_x_3532) ;  /* 0x0000000000a47947 */ /* 0x000ff00003800000 */
.L_x_3545:
[----:B------:R-:W2:Y:S02]  /*cfd0*/  LDG.E.U8 R2, desc[UR36][R2.64] ;  /* 0x0000002402027981 */ /* 0x000ea4000c1e1100 */
[----:B--2---:R-:W-:-:S04]  /*cfe0*/  ISETP.NE.AND P0, PT, R2, RZ, PT ;  /* 0x000000ff0200720c */ /* 0x004fc80003f05270 */
[----:B------:R-:W-:Y:S01]  /*cff0*/  P2R R23, PR, RZ, 0x1 ;  /* 0x00000001ff177803 */ /* 0x000fe20000000000 */
[----:B------:R-:W-:Y:S08]  /*d000*/  BRA `(.L_x_3532) ;  /* 0x0000000000947947 */ /* 0x000ff00003800000 */
.L_x_3544:
        /* <DEDUP_REMOVED lines=10> */
.L_x_3531:
[----:B------:R-:W-:Y:S01]  /*d0b0*/  MOV R2, 0x0 ;  /* 0x0000000000027802 */ /* 0x000fe20000000f00 */
[----:B------:R-:W0:Y:S01]  /*d0c0*/  LDCU.64 UR4, c[0x4][0x4e8] ;  /* 0x01009d00ff0477ac */ /* 0x000e220008000a00 */
[----:B------:R-:W-:Y:S02]  /*d0d0*/  HFMA2 R8, -RZ, RZ, 0, 4.64916229248046875e-06 ;  /* 0x0000004eff087431 */ /* 0x000fe400000001ff */
[----:B------:R-:W-:Y:S01]  /*d0e0*/  IMAD.MOV.U32 R12, RZ, RZ, 0x1 ;  /* 0x00000001ff0c7424 */ /* 0x000fe200078e00ff */
[----:B------:R-:W2:Y:S01]  /*d0f0*/  LDCU.64 UR6, c[0x4][0x4f0] ;  /* 0x01009e00ff0677ac */ /* 0x000ea20008000a00 */
[----:B------:R-:W3:Y:S01]  /*d100*/  LDC.64 R2, c[0x4][R2] ;  /* 0x0100000002027b82 */ /* 0x000ee20000000a00 */
[----:B------:R-:W-:Y:S01]  /*d110*/  IMAD.MOV.U32 R13, RZ, RZ, RZ ;  /* 0x000000ffff0d7224 */ /* 0x000fe200078e00ff */
[----:B------:R-:W4:Y:S01]  /*d120*/  LDCU.64 UR8, c[0x4][0x320] ;  /* 0x01006400ff0877ac */ /* 0x000f220008000a00 */
[----:B0-----:R-:W-:Y:S02]  /*d130*/  IMAD.U32 R4, RZ, RZ, UR4 ;  /* 0x00000004ff047e24 */ /* 0x001fe4000f8e00ff */
[----:B------:R-:W-:Y:S01]  /*d140*/  IMAD.U32 R5, RZ, RZ, UR5 ;  /* 0x00000005ff057e24 */ /* 0x000fe2000f8e00ff */
[----:B--2---:R-:W-:Y:S01]  /*d150*/  MOV R6, UR6 ;  /* 0x0000000600067c02 */ /* 0x004fe20008000f00 */
[----:B------:R-:W-:-:S02]  /*d160*/  IMAD.U32 R7, RZ, RZ, UR7 ;  /* 0x00000007ff077e24 */ /* 0x000fc4000f8e00ff */
[----:B----4-:R-:W-:Y:S02]  /*d170*/  IMAD.U32 R10, RZ, RZ, UR8 ;  /* 0x00000008ff0a7e24 */ /* 0x010fe4000f8e00ff */
[----:B------:R-:W-:-:S07]  /*d180*/  IMAD.U32 R11, RZ, RZ, UR9 ;  /* 0x00000009ff0b7e24 */ /* 0x000fce000f8e00ff */
[----:B------:R-:W-:-:S07]  /*d190*/  LEPC R20, `(.L_x_3549) ;  /* 0x000000001014794e */ /* 0x000fce0000000000 */
[----:B-1-3-5:R-:W-:Y:S05]  /*d1a0*/  CALL.ABS.NOINC R2 ;  /* 0x0000000002007343 */ /* 0x02afea0003c00000 */
.L_x_3549:
[----:B------:R-:W-:-:S04]  /*d1b0*/  PLOP3.LUT P0, PT, PT, PT, PT, 0x8, 0x80 ;  /* 0x000000000080781c */ /* 0x000fc80003f0e170 */
[----:B------:R-:W-:Y:S01]  /*d1c0*/  P2R R23, PR, RZ, 0x1 ;  /* 0x00000001ff177803 */ /* 0x000fe20000000000 */
[----:B------:R-:W-:Y:S08]  /*d1d0*/  BRA `(.L_x_3532) ;  /* 0x0000000000207947 */ /* 0x000ff00003800000 */
.L_x_3548:
[----:B------:R-:W2:Y:S02]  /*d1e0*/  LDG.E.64 R2, desc[UR36][R2.64] ;  /* 0x0000002402027981 */ /* 0x000ea4000c1e1b00 */
[----:B--2---:R-:W-:-:S04]  /*d1f0*/  ISETP.NE.U32.AND P0, PT, R2, RZ, PT ;  /* 0x000000ff0200720c */ /* 0x004fc80003f05070 */
[----:B------:R-:W-:-:S04]  /*d200*/  ISETP.NE.AND.EX P0, PT, R3, RZ, PT, P0 ;  /* 0x000000ff0300720c */ /* 0x000fc80003f05300 */
[----:B------:R-:W-:Y:S01]  /*d210*/  P2R R23, PR, RZ, 0x1 ;  /* 0x00000001ff177803 */ /* 0x000fe20000000000 */
[----:B------:R-:W-:Y:S08]  /*d220*/  BRA `(.L_x_3532) ;  /* 0x00000000000c7947 */ /* 0x000ff00003800000 */
.L_x_3547:
[----:B------:R-:W2:Y:S02]  /*d230*/  LDG.E R2, desc[UR36][R2.64] ;  /* 0x0000002402027981 */ /* 0x000ea4000c1e1900 */
[----:B--2---:R-:W-:-:S04]  /*d240*/  ISETP.NE.AND P0, PT, R2, RZ, PT ;  /* 0x000000ff0200720c */ /* 0x004fc80003f05270 */
[----:B------:R-:W-:-:S09]  /*d250*/  P2R R23, PR, RZ, 0x1 ;  /* 0x00000001ff177803 */ /* 0x000fd20000000000 */
.L_x_3532:
[----:B------:R-:W-:Y:S05]  /*d260*/  BSYNC.RECONVERGENT B6 ;  /* 0x0000000000067941 */ /* 0x000fea0003800200 */
.L_x_3526:
        /* <DEDUP_REMOVED lines=17> */
.L_x_3553:
[----:B------:R0:W5:Y:S01]  /*d380*/  LDG.E.U8 R2, desc[UR36][R4.64] ;  /* 0x0000002404027981 */ /* 0x000162000c1e1100 */
[----:B------:R-:W-:Y:S01]  /*d390*/  HFMA2 R3, -RZ, RZ, 0, 0 ;  /* 0x00000000ff037431 */ /* 0x000fe200000001ff */
[----:B------:R-:W-:Y:S06]  /*d3a0*/  BRA `(.L_x_3555) ;  /* 0x0000000c00407947 */ /* 0x000fec0003800000 */
.L_x_3552:
        /* <DEDUP_REMOVED lines=8> */
.L_x_3557:
[----:B------:R-:W2:Y:S02]  /*d430*/  LDG.E R2, desc[UR36][R4.64] ;  /* 0x0000002404027981 */ /* 0x000ea4000c1e1900 */
[----:B--2---:R-:W-:Y:S01]  /*d440*/  SHF.R.S32.HI R3, RZ, 0x1f, R2 ;  /* 0x0000001fff037819 */ /* 0x004fe20000011402 */
[----:B------:R-:W-:Y:S06]  /*d450*/  BRA `(.L_x_3555) ;  /* 0x0000000c00147947 */ /* 0x000fec0003800000 */
.L_x_3556:
[----:B------:R-:W2:Y:S02]  /*d460*/  LDG.E.S16 R2, desc[UR36][R4.64] ;  /* 0x0000002404027981 */ /* 0x000ea4000c1e1700 */
[----:B--2---:R-:W-:Y:S01]  /*d470*/  SHF.R.S32.HI R3, RZ, 0x1f, R2 ;  /* 0x0000001fff037819 */ /* 0x004fe20000011402 */
[----:B------:R-:W-:Y:S06]  /*d480*/  BRA `(.L_x_3555) ;  /* 0x0000000c00087947 */ /* 0x000fec0003800000 */
.L_x_3551:
        /* <DEDUP_REMOVED lines=9> */
.L_x_3559:
[----:B------:R-:W2:Y:S02]  /*d520*/  LDG.E.U16 R4, desc[UR36][R4.64] ;  /* 0x0000002404047981 */ /* 0x000ea4000c1e1500 */
[----:B--2---:R-:W-:-:S06]  /*d530*/  HADD2.F32 R2, -RZ, R4.H0_H0 ;  /* 0x20000004ff027230 */ /* 0x004fcc0000004100 */
[----:B------:R-:W0:Y:S01]  /*d540*/  F2I.S64.TRUNC R2, R2 ;  /* 0x0000000200027311 */ /* 0x000e22000020d900 */
[----:B------:R-:W-:Y:S05]  /*d550*/  BRA `(.L_x_3555) ;  /* 0x0000000800d47947 */ /* 0x000fea0003800000 */
.L_x_3558:
        /* <DEDUP_REMOVED lines=9> */
.L_x_3561:
[----:B------:R-:W2:Y:S02]  /*d5f0*/  LDG.E.U16 R4, desc[UR36][R4.64] ;  /* 0x0000002404047981 */ /* 0x000ea4000c1e1500 */
[----:B--2---:R-:W-:-:S06]  /*d600*/  HADD2.F32 R2, -RZ, R4.H0_H0 ;  /* 0x20000004ff027230 */ /* 0x004fcc0000004100 */
[----:B------:R-:W0:Y:S01]  /*d610*/  F2I.S64.TRUNC R2, R2 ;  /* 0x0000000200027311 */ /* 0x000e22000020d900 */
[----:B------:R-:W-:Y:S05]  /*d620*/  BRA `(.L_x_3555) ;  /* 0x0000000800a07947 */ /* 0x000fea0003800000 */
.L_x_3560:
[----:B------:R-:W2:Y:S02]  /*d630*/  LDG.E.64 R2, desc[UR36][R4.64] ;  /* 0x0000002404027981 */ /* 0x000ea4000c1e1b00 */
[----:B--2---:R-:W0:Y:S01]  /*d640*/  F2I.S64.F64.TRUNC R2, R2 ;  /* 0x0000000200027311 */ /* 0x004e22000030d900 */
[----:B------:R-:W-:Y:S05]  /*d650*/  BRA `(.L_x_3555) ;  /* 0x0000000800947947 */ /* 0x000fea0003800000 */
.L_x_3550:
        /* <DEDUP_REMOVED lines=13> */
.L_x_3564:
[----:B------:R-:W2:Y:S02]  /*d730*/  LDG.E.64 R2, desc[UR36][R4.64] ;  /* 0x0000002404027981 */ /* 0x000ea4000c1e1b00 */
[----:B--2---:R-:W0:Y:S01]  /*d740*/  F2I.S64.F64.TRUNC R2, R2 ;  /* 0x0000000200027311 */ /* 0x004e22000030d900 */
[----:B------:R-:W-:Y:S05]  /*d750*/  BRA `(.L_x_3555) ;  /* 0x0000000800547947 */ /* 0x000fea0003800000 */
.L_x_3563:
        /* <DEDUP_REMOVED lines=26> */
.L_x_3566:
        /* <DEDUP_REMOVED lines=13> */
.L_x_3565:
[----:B------:R-:W2:Y:S02]  /*d9d0*/  LDG.E.U16 R2, desc[UR36][R4.64] ;  /* 0x0000002404027981 */ /* 0x000ea4000c1e1500 */
[----:B--2---:R-:W-:-:S06]  /*d9e0*/  IMAD.U32 R2, R2, 0x10000, RZ ;  /* 0x0001000002027824 */ /* 0x004fcc00078e00ff */
[----:B------:R-:W0:Y:S01]  /*d9f0*/  F2I.S64.TRUNC R2, R2 ;  /* 0x0000000200027311 */ /* 0x000e22000020d900 */
[----:B------:R-:W-:Y:S05]  /*da00*/  BRA `(.L_x_3555) ;  /* 0x0000000400a87947 */ /* 0x000fea0003800000 */
.L_x_3562:
        /* <DEDUP_REMOVED lines=9> */
[----:B------:R-:W-:Y:S01]  /*daa0*/  MOV R3, RZ ;  /* 0x000000ff00037202 */ /* 0x000fe20000000f00 */
[----:B------:R-:W-:Y:S06]  /*dab0*/  BRA `(.L_x_3555) ;  /* 0x00000004007c7947 */ /* 0x000fec0003800000 */
.L_x_3569:
        /* <DEDUP_REMOVED lines=21> */
.L_x_3573:
[----:B------:R-:W-:Y:S05]  /*dc10*/  BSYNC.RECONVERGENT B1 ;  /* 0x0000000000017941 */ /* 0x000fea0003800200 */
.L_x_3572:
[----:B------:R-:W-:Y:S01]  /*dc20*/  IMAD.SHL.U32 R0, R0, 0x100000, RZ ;  /* 0x0010000000007824 */ /* 0x000fe200078e00ff */
[----:B------:R-:W-:-:S04]  /*dc30*/  LEA R2, R2, 0x3b800000, 0x17 ;  /* 0x3b80000002027811 */ /* 0x000fc800078eb8ff */
[----:B------:R-:W-:-:S07]  /*dc40*/  LOP3.LUT R2, R2, R0, R7, 0xfe, !PT ;  /* 0x0000000002027212 */ /* 0x000fce00078efe07 */
.L_x_3571:
[----:B------:R-:W-:Y:S05]  /*dc50*/  BSYNC.RECONVERGENT B0 ;  /* 0x0000000000007941 */ /* 0x000fea0003800200 */
.L_x_3570:
[----:B------:R-:W2:Y:S01]  /*dc60*/  F2I.S64.TRUNC R2, R2 ;  /* 0x0000000200027311 */ /* 0x000ea2000020d900 */
[----:B------:R-:W-:Y:S05]  /*dc70*/  BRA `(.L_x_3555) ;  /* 0x00000004000c7947 */ /* 0x000fea0003800000 */
.L_x_3568:
        /* <DEDUP_REMOVED lines=21> */
.L_x_3577:
[----:B------:R-:W-:Y:S05]  /*ddd0*/  BSYNC.RECONVERGENT B1 ;  /* 0x0000000000017941 */ /* 0x000fea0003800200 */
.L_x_3576:
[----:B------:R-:W-:Y:S01]  /*dde0*/  IMAD.SHL.U32 R0, R0, 0x200000, RZ ;  /* 0x0020000000007824 */ /* 0x000fe200078e00ff */
[----:B------:R-:W-:-:S04]  /*ddf0*/  LEA R2, R2, 0x37800000, 0x17 ;  /* 0x3780000002027811 */ /* 0x000fc800078eb8ff */
[----:B------:R-:W-:-:S07]  /*de00*/  LOP3.LUT R2, R2, R0, R7, 0xfe, !PT ;  /* 0x0000000002027212 */ /* 0x000fce00078efe07 */
.L_x_3575:
[----:B------:R-:W-:Y:S05]  /*de10*/  BSYNC.RECONVERGENT B0 ;  /* 0x0000000000007941 */ /* 0x000fea0003800200 */
.L_x_3574:
[----:B------:R-:W0:Y:S01]  /*de20*/  F2I.S64.TRUNC R2, R2 ;  /* 0x0000000200027311 */ /* 0x000e22000020d900 */
[----:B------:R-:W-:Y:S05]  /*de30*/  BRA `(.L_x_3555) ;  /* 0x00000000009c7947 */ /* 0x000fea0003800000 */
.L_x_3567:
        /* <DEDUP_REMOVED lines=14> */
.L_x_3581:
[----:B------:R-:W-:Y:S05]  /*df20*/  BSYNC.RECONVERGENT B0 ;  /* 0x0000000000007941 */ /* 0x000fea0003800200 */
.L_x_3580:
[----:B------:R-:W4:Y:S01]  /*df30*/  F2I.S64.TRUNC R2, R2 ;  /* 0x0000000200027311 */ /* 0x000f22000020d900 */
[----:B------:R-:W-:Y:S05]  /*df40*/  BRA `(.L_x_3555) ;  /* 0x0000000000587947 */ /* 0x000fea0003800000 */
.L_x_3554:
        /* <DEDUP_REMOVED lines=16> */
.L_x_3582:
[----:B------:R-:W-:Y:S01]  /*e050*/  CS2R R2, SRZ ;  /* 0x0000000000027805 */ /* 0x000fe2000001ff00 */
[----:B------:R-:W-:Y:S06]  /*e060*/  BRA `(.L_x_3555) ;  /* 0x0000000000107947 */ /* 0x000fec0003800000 */
.L_x_3579:
[----:B------:R0:W5:Y:S01]  /*e070*/  LDG.E.64 R2, desc[UR36][R4.64] ;  /* 0x0000002404027981 */ /* 0x000162000c1e1b00 */
[----:B------:R-:W-:Y:S05]  /*e080*/  BRA `(.L_x_3555) ;  /* 0x0000000000087947 */ /* 0x000fea0003800000 */
.L_x_3578:
[----:B------:R0:W5:Y:S01]  /*e090*/  LDG.E R2, desc[UR36][R4.64] ;  /* 0x0000002404027981 */ /* 0x000162000c1e1900 */
[----:B------:R-:W-:-:S07]  /*e0a0*/  IMAD.MOV.U32 R3, RZ, RZ, RZ ;  /* 0x000000ffff037224 */ /* 0x000fce00078e00ff */
.L_x_3555:
[----:B------:R-:W-:Y:S01]  /*e0b0*/  ISETP.NE.AND P1, PT, R23, RZ, PT ;  /* 0x000000ff1700720c */ /* 0x000fe20003f25270 */
[----:B------:R-:W1:-:S12]  /*e0c0*/  LDCU.64 UR4, c[0x0][0x648] ;  /* 0x0000c900ff0477ac */ /* 0x000e580008000a00 */
[----:B0--3--:R-:W2:Y:S02]  /*e0d0*/  @P1 LDC.64 R4, c[0x0][0x668] ;  /* 0x00019a00ff041b82 */ /* 0x009ea40000000a00 */
[----:B--2-45:R-:W-:-:S04]  /*e0e0*/  @P1 LEA R4, P0, R2, R4, 0x3 ;  /* 0x0000000402041211 */ /* 0x034fc800078018ff */
[----:B------:R-:W-:-:S05]  /*e0f0*/  @P1 LEA.HI.X R5, R2, R5, R3, 0x3, P0 ;  /* 0x0000000502051211 */ /* 0x000fca00000f1c03 */
[----:B-1----:R0:W5:Y:S01]  /*e100*/  @P1 LDG.E.64 R18, desc[UR36][R4.64] ;  /* 0x0000002404121981 */ /* 0x002162000c1e1b00 */
        /* <DEDUP_REMOVED lines=16> */
.L_x_3586:
[----:B-----5:R-:W0:Y:S02]  /*e210*/  F2I.S64.TRUNC R18, R18 ;  /* 0x0000001200127311 */ /* 0x020e24000020d900 */
[----:B0-----:R-:W-:-:S05]  /*e220*/  IMAD.MOV.U32 R5, RZ, RZ, R18 ;  /* 0x000000ffff057224 */ /* 0x001fca00078e0012 */
[----:B------:R1:W-:Y:S01]  /*e230*/  STG.E.U8 desc[UR36][R2.64], R5 ;  /* 0x0000000502007986 */ /* 0x0003e2000c101124 */
[----:B------:R-:W-:Y:S05]  /*e240*/  BRA `(.L_x_3588) ;  /* 0x0000000c002c7947 */ /* 0x000fea0003800000 */
.L_x_3585:
        /* <DEDUP_REMOVED lines=9> */
.L_x_3590:
[----:B-----5:R-:W0:Y:S02]  /*e2e0*/  F2I.FTZ.TRUNC.NTZ R5, R18 ;  /* 0x0000001200057305 */ /* 0x020e24000021f100 */
[----:B0-----:R3:W-:Y:S01]  /*e2f0*/  STG.E desc[UR36][R2.64], R5 ;  /* 0x0000000502007986 */ /* 0x0017e2000c101924 */
[----:B------:R-:W-:Y:S05]  /*e300*/  BRA `(.L_x_3588) ;  /* 0x0000000800fc7947 */ /* 0x000fea0003800000 */
.L_x_3589:
[----:B-----5:R-:W0:Y:S02]  /*e310*/  F2I.FTZ.TRUNC.NTZ R5, R18 ;  /* 0x0000001200057305 */ /* 0x020e24000021f100 */
[----:B0-----:R4:W-:Y:S01]  /*e320*/  STG.E.U16 desc[UR36][R2.64], R5 ;  /* 0x0000000502007986 */ /* 0x0019e2000c101524 */
[----:B------:R-:W-:Y:S05]  /*e330*/  BRA `(.L_x_3588) ;  /* 0x0000000800f07947 */ /* 0x000fea0003800000 */
.L_x_3584:
        /* <DEDUP_REMOVED lines=8> */
.L_x_3592:
[----:B-----5:R-:W-:-:S05]  /*e3c0*/  F2FP.F16.F32.PACK_AB R18, RZ, R18 ;  /* 0x00000012ff12723e */ /* 0x020fca00000000ff */
[----:B------:R0:W-:Y:S01]  /*e3d0*/  STG.E.U16 desc[UR36][R2.64], R18 ;  /* 0x0000001202007986 */ /* 0x0001e2000c101524 */
[----:B------:R-:W-:Y:S05]  /*e3e0*/  BRA `(.L_x_3588) ;  /* 0x0000000800c47947 */ /* 0x000fea0003800000 */
.L_x_3591:
        /* <DEDUP_REMOVED lines=8> */
.L_x_3594:
[----:B-----5:R-:W-:-:S05]  /*e470*/  F2FP.F16.F32.PACK_AB R19, R19, R18 ;  /* 0x000000121313723e */ /* 0x020fca00000000ff */
[----:B------:R0:W-:Y:S01]  /*e480*/  STG.E desc[UR36][R2.64], R19 ;  /* 0x0000001302007986 */ /* 0x0001e2000c101924 */
[----:B------:R-:W-:Y:S05]  /*e490*/  BRA `(.L_x_3588) ;  /* 0x0000000800987947 */ /* 0x000fea0003800000 */
.L_x_3593:
[----:B-----5:R-:W-:-:S06]  /*e4a0*/  FMUL.FTZ R4, R18, 1 ;  /* 0x3f80000012047820 */ /* 0x020fcc0000410000 */
[----:B------:R-:W0:Y:S02]  /*e4b0*/  F2F.F64.F32 R4, R4 ;  /* 0x0000000400047310 */ /* 0x000e240000201800 */
[----:B0-----:R0:W-:Y:S01]  /*e4c0*/  STG.E.64 desc[UR36][R2.64], R4 ;  /* 0x0000000402007986 */ /* 0x0011e2000c101b24 */
[----:B------:R-:W-:Y:S05]  /*e4d0*/  BRA `(.L_x_3588) ;  /* 0x0000000800887947 */ /* 0x000fea0003800000 */
.L_x_3583:
        /* <DEDUP_REMOVED lines=13> */
.L_x_3598:
        /* <DEDUP_REMOVED lines=16> */
.L_x_3601:
[----:B------:R-:W-:-:S04]  /*e6b0*/  SHF.R.U32.HI R18, RZ, 0x18, R18 ;  /* 0x00000018ff127819 */ /* 0x000fc80000011612 */
[----:B------:R-:W-:-:S04]  /*e6c0*/  LOP3.LUT R5, R5, 0x80, R18, 0xf8, !PT ;  /* 0x0000008005057812 */ /* 0x000fc800078ef812 */
[----:B------:R-:W-:-:S07]  /*e6d0*/  PRMT R0, R5, 0x7610, R0 ;  /* 0x0000761005007816 */ /* 0x000fce0000000000 */
.L_x_3600:
[----:B------:R-:W-:Y:S05]  /*e6e0*/  BSYNC.RECONVERGENT B0 ;  /* 0x0000000000007941 */ /* 0x000fea0003800200 */
.L_x_3599:
[----:B------:R0:W-:Y:S01]  /*e6f0*/  STG.E.U8 desc[UR36][R2.64], R0 ;  /* 0x0000000002007986 */ /* 0x0001e2000c101124 */
[----:B------:R-:W-:Y:S05]  /*e700*/  BRA `(.L_x_3588) ;  /* 0x0000000400fc7947 */ /* 0x000fea0003800000 */
.L_x_3597:
        /* <DEDUP_REMOVED lines=16> */
.L_x_3604:
[----:B------:R-:W-:-:S04]  /*e810*/  SHF.R.U32.HI R18, RZ, 0x18, R18 ;  /* 0x00000018ff127819 */ /* 0x000fc80000011612 */
[----:B------:R-:W-:-:S04]  /*e820*/  LOP3.LUT R5, R5, 0x80, R18, 0xf8, !PT ;  /* 0x0000008005057812 */ /* 0x000fc800078ef812 */
[----:B------:R-:W-:-:S07]  /*e830*/  PRMT R0, R5, 0x7610, R0 ;  /* 0x0000761005007816 */ /* 0x000fce0000000000 */
.L_x_3603:
[----:B------:R-:W-:Y:S05]  /*e840*/  BSYNC.RECONVERGENT B0 ;  /* 0x0000000000007941 */ /* 0x000fea0003800200 */
.L_x_3602:
[----:B------:R0:W-:Y:S01]  /*e850*/  STG.E.U8 desc[UR36][R2.64], R0 ;  /* 0x0000000002007986 */ /* 0x0001e2000c101124 */
[----:B------:R-:W-:Y:S05]  /*e860*/  BRA `(.L_x_3588) ;  /* 0x0000000400a47947 */ /* 0x000fea0003800000 */
.L_x_3596:
        /* <DEDUP_REMOVED lines=11> */
[----:B------:R-:W-:Y:S01]  /*e920*/  HFMA2 R5, -RZ, RZ, 0, 1.5199184417724609375e-05 ;  /* 0x000000ffff057431 */ /* 0x000fe200000001ff */
        /* <DEDUP_REMOVED lines=9> */
.L_x_3606:
[----:B-----5:R-:W0:Y:S02]  /*e9c0*/  F2I.U64.TRUNC R18, R18 ;  /* 0x0000001200127311 */ /* 0x020e24000020d800 */
[----:B0-----:R0:W-:Y:S01]  /*e9d0*/  STG.E.64 desc[UR36][R2.64], R18 ;  /* 0x0000001202007986 */ /* 0x0011e2000c101b24 */
[----:B------:R-:W-:Y:S05]  /*e9e0*/  BRA `(.L_x_3588) ;  /* 0x0000000400447947 */ /* 0x000fea0003800000 */
.L_x_3605:
[----:B-----5:R-:W0:Y:S02]  /*e9f0*/  F2I.FTZ.U32.TRUNC.NTZ R5, R18 ;  /* 0x0000001200057305 */ /* 0x020e24000021f000 */
[----:B0-----:R0:W-:Y:S01]  /*ea00*/  STG.E desc[UR36][R2.64], R5 ;  /* 0x0000000502007986 */ /* 0x0011e2000c101924 */
[----:B------:R-:W-:Y:S05]  /*ea10*/  BRA `(.L_x_3588) ;  /* 0x0000000400387947 */ /* 0x000fea0003800000 */
.L_x_3595:
        /* <DEDUP_REMOVED lines=12> */
.L_x_3608:
[----:B-----5:R-:W-:Y:S01]  /*eae0*/  FMUL.FTZ R4, R18, 1 ;  /* 0x3f80000012047820 */ /* 0x020fe20000410000 */
[----:B------:R-:W-:-:S05]  /*eaf0*/  FMUL.FTZ R6, R19, 1 ;  /* 0x3f80000013067820 */ /* 0x000fca0000410000 */
[----:B------:R-:W-:Y:S08]  /*eb00*/  F2F.F64.F32 R4, R4 ;  /* 0x0000000400047310 */ /* 0x000ff00000201800 */
[----:B------:R-:W0:Y:S02]  /*eb10*/  F2F.F64.F32 R6, R6 ;  /* 0x0000000600067310 */ /* 0x000e240000201800 */
[----:B0-----:R0:W-:Y:S01]  /*eb20*/  STG.E.128 desc[UR36][R2.64], R4 ;  /* 0x0000000402007986 */ /* 0x0011e2000c101d24 */
[----:B------:R-:W-:Y:S05]  /*eb30*/  BRA `(.L_x_3588) ;  /* 0x0000000000f07947 */ /* 0x000fea0003800000 */
.L_x_3607:
[----:B------:R-:W-:-:S09]  /*eb40*/  UISETP.NE.AND UP0, UPT, UR6, 0xf, UPT ;  /* 0x0000000f0600788c */ /* 0x000fd2000bf05270 */
[----:B------:R-:W-:Y:S05]  /*eb50*/  BRA.U !UP0, `(.L_x_3609) ;  /* 0x0000000108e07547 */ /* 0x000fea000b800000 */
[----:B------:R-:W-:-:S09]  /*eb60*/  UISETP.NE.AND UP0, UPT, UR6, 0x17, UPT ;  /* 0x000000170600788c */ /* 0x000fd2000bf05270 */
[----:B------:R-:W-:Y:S05]  /*eb70*/  BRA.U !UP0, `(.L_x_3610) ;  /* 0x00000001088c7547 */ /* 0x000fea000b800000 */
[----:B------:R-:W-:-:S09]  /*eb80*/  UISETP.NE.AND UP0, UPT, UR6, 0x18, UPT ;  /* 0x000000180600788c */ /* 0x000fd2000bf05270 */
[----:B------:R-:W-:Y:S05]  /*eb90*/  BRA.U !UP0, `(.L_x_3611) ;  /* 0x0000000108447547 */ /* 0x000fea000b800000 */
.L_x_3587:
        /* <DEDUP_REMOVED lines=16> */
.L_x_3612:
[----:B------:R-:W-:Y:S05]  /*eca0*/  BRA `(.L_x_3588) ;  /* 0x0000000000947947 */ /* 0x000fea0003800000 */
.L_x_3611:
[----:B-----5:R-:W-:Y:S01]  /*ecb0*/  LOP3.LUT R4, R18, 0x7fffffff, RZ, 0xc0, !PT ;  /* 0x7fffffff12047812 */ /* 0x020fe200078ec0ff */
[----:B------:R-:W-:Y:S01]  /*ecc0*/  BSSY.RECONVERGENT B0, `(.L_x_3613) ;  /* 0x000000b000007945 */ /* 0x000fe20003800200 */
[----:B------:R-:W-:Y:S01]  /*ecd0*/  SHF.R.U32.HI R7, RZ, 0x18, R18 ;  /* 0x00000018ff077819 */ /* 0x000fe20000011612 */
[----:B------:R-:W-:Y:S01]  /*ece0*/  IMAD.MOV.U32 R0, RZ, RZ, 0x7f ;  /* 0x0000007fff007424 */ /* 0x000fe200078e00ff */
        /* <DEDUP_REMOVED lines=8> */
.L_x_3614:
[----:B------:R-:W-:Y:S05]  /*ed70*/  BSYNC.RECONVERGENT B0 ;  /* 0x0000000000007941 */ /* 0x000fea0003800200 */
.L_x_3613:
[----:B------:R-:W-:-:S05]  /*ed80*/  LOP3.LUT R5, R0, 0x80, R7, 0xf8, !PT ;  /* 0x0000008000057812 */ /* 0x000fca00078ef807 */
[----:B------:R0:W-:Y:S01]  /*ed90*/  STG.E.U8 desc[UR36][R2.64], R5 ;  /* 0x0000000502007986 */ /* 0x0001e2000c101124 */
[----:B------:R-:W-:Y:S05]  /*eda0*/  BRA `(.L_x_3588) ;  /* 0x0000000000547947 */ /* 0x000fea0003800000 */
.L_x_3610:
        /* <DEDUP_REMOVED lines=11> */
.L_x_3616:
[----:B------:R-:W-:Y:S01]  /*ee60*/  IMAD.MOV.U32 R0, RZ, RZ, 0x7f ;  /* 0x0000007fff007424 */ /* 0x000fe200078e00ff */
[----:B------:R-:W-:-:S04]  /*ee70*/  ISETP.GT.U32.AND P0, PT, R4, 0x7f800000, PT ;  /* 0x7f8000000400780c */ /* 0x000fc80003f04070 */
[----:B------:R-:W-:-:S09]  /*ee80*/  SEL R0, R0, 0x7c, P0 ;  /* 0x0000007c00007807 */ /* 0x000fd20000000000 */
.L_x_3617:
[----:B------:R-:W-:Y:S05]  /*ee90*/  BSYNC.RECONVERGENT B0 ;  /* 0x0000000000007941 */ /* 0x000fea0003800200 */
.L_x_3615:
[----:B------:R-:W-:-:S04]  /*eea0*/  SHF.R.U32.HI R5, RZ, 0x18, R18 ;  /* 0x00000018ff057819 */ /* 0x000fc80000011612 */
[----:B------:R-:W-:-:S05]  /*eeb0*/  LOP3.LUT R5, R0, 0x80, R5, 0xf8, !PT ;  /* 0x0000008000057812 */ /* 0x000fca00078ef805 */
[----:B------:R0:W-:Y:S01]  /*eec0*/  STG.E.U8 desc[UR36][R2.64], R5 ;  /* 0x0000000502007986 */ /* 0x0001e2000c101124 */
[----:B------:R-:W-:Y:S05]  /*eed0*/  BRA `(.L_x_3588) ;  /* 0x0000000000087947 */ /* 0x000fea0003800000 */
.L_x_3609:
[----:B-----5:R-:W-:-:S05]  /*eee0*/  F2FP.BF16.F32.PACK_AB R18, RZ, R18 ;  /* 0x00000012ff12723e */ /* 0x020fca00000010ff */
[----:B------:R0:W-:Y:S02]  /*eef0*/  STG.E.U16 desc[UR36][R2.64], R18 ;  /* 0x0000001202007986 */ /* 0x0001e4000c101524 */
.L_x_3588:
[----:B------:R-:W-:-:S07]  /*ef00*/  VIADD R17, R17, 0x80 ;  /* 0x0000008011117836 */ /* 0x000fce0000000000 */
.L_x_3496:
[----:B------:R-:W-:Y:S05]  /*ef10*/  BSYNC.RECONVERGENT B7 ;  /* 0x0000000000077941 */ /* 0x000fea0003800200 */
.L_x_3495:
[----:B------:R-:W5:Y:S02]  /*ef20*/  LDCU UR4, c[0x0][0x380] ;  /* 0x00007000ff0477ac */ /* 0x000f640008000800 */
[----:B-----5:R-:W-:-:S13]  /*ef30*/  ISETP.GE.AND P0, PT, R17, UR4, PT ;  /* 0x0000000411007c0c */ /* 0x020fda000bf06270 */
[----:B------:R-:W-:Y:S05]  /*ef40*/  @P0 EXIT ;  /* 0x000000000000094d */ /* 0x000fea0003800000 */
[----:B------:R-:W5:Y:S01]  /*ef50*/  LDCU UR4, c[0x0][0x388] ;  /* 0x00007100ff0477ac */ /* 0x000f620008000800 */
[----:B------:R-:W-:Y:S02]  /*ef60*/  CS2R R22, SRZ ;  /* 0x0000000000167805 */ /* 0x000fe4000001ff00 */
[----:B0-----:R-:W-:Y:S01]  /*ef70*/  MOV R0, RZ ;  /* 0x000000ff00007202 */ /* 0x001fe20000000f00 */
[----:B------:R-:W-:Y:S01]  /*ef80*/  IMAD.MOV.U32 R16, RZ, RZ, RZ ;  /* 0x000000ffff107224 */ /* 0x000fe200078e00ff */
        /* <DEDUP_REMOVED lines=375> */
.L_x_3618:
[----:B------:R-:W1:Y:S01]  /*10700*/  LDCU.64 UR8, c[0x0][0x650] ;  /* 0x0000ca00ff0877ac */ /* 0x000e620008000a00 */
[----:B------:R-:W-:Y:S01]  /*10710*/  BSSY.RECONVERGENT B6, `(.L_x_3619) ;  /* 0x00000f4000067945 */ /* 0x000fe20003800200 */
[----:B------:R-:W0:Y:S01]  /*10720*/  LDCU.64 UR6, c[0x0][0x648] ;  /* 0x0000c900ff0677ac */ /* 0x000e220008000a00 */
[----:B------:R-:W-:-:S04]  /*10730*/  UPRMT UR4, UR39, 0x7771, URZ ;  /* 0x0000777127047896 */ /* 0x000fc800080000ff */
[----:B------:R-:W-:Y:S01]  /*10740*/  UISETP.GT.AND UP0, UPT, UR4, 0x9, UPT ;  /* 0x000000090400788c */ /* 0x000fe2000bf04270 */
[----:B-1234-:R-:W-:Y:S02]  /*10750*/  IADD3 R2, P1, PT, R0, UR8, RZ ;  /* 0x0000000800027c10 */ /* 0x01efe4000ff3e0ff */
[----:B0-----:R-:W-:-:S03]  /*10760*/  IADD3 R16, P0, PT, R16, UR6, RZ ;  /* 0x0000000610107c10 */ /* 0x001fc6000ff1e0ff */
[----:B------:R-:W-:Y:S01]  /*10770*/  IMAD.X R3, RZ, RZ, UR9, P1 ;  /* 0x00000009ff037e24 */ /* 0x000fe200088e06ff */
[----:B------:R-:W-:Y:S02]  /*10780*/  IADD3.X R17, PT, PT, RZ, UR7, RZ, P0, !PT ;  /* 0x00000007ff117c10 */ /* 0x000fe400087fe4ff */
        /* <DEDUP_REMOVED lines=13> */
.L_x_3623:
[----:B------:R-:W2:Y:S01]  /*10860*/  LDG.E.U8 R2, desc[UR36][R2.64] ;  /* 0x0000002402027981 */ /* 0x000ea2000c1e1100 */
[----:B------:R-:W-:Y:S01]  /*10870*/  HFMA2 R19, -RZ, RZ, 0, 0 ;  /* 0x00000000ff137431 */ /* 0x000fe200000001ff */
[----:B--2---:R-:W-:Y:S01]  /*10880*/  I2FP.F32.U32 R18, R2 ;  /* 0x0000000200127245 */ /* 0x004fe20000201000 */
[----:B------:R-:W-:Y:S06]  /*10890*/  BRA `(.L_x_3625) ;  /* 0x0000000c006c7947 */ /* 0x000fec0003800000 */
.L_x_3622:
        /* <DEDUP_REMOVED lines=10> */
.L_x_3627:
[----:B------:R-:W2:Y:S01]  /*10940*/  LDG.E R2, desc[UR36][R2.64] ;  /* 0x0000002402027981 */ /* 0x000ea2000c1e1900 */
[----:B------:R-:W-:Y:S01]  /*10950*/  IMAD.MOV.U32 R19, RZ, RZ, RZ ;  /* 0x000000ffff137224 */ /* 0x000fe200078e00ff */
[----:B--2---:R-:W-:Y:S01]  /*10960*/  I2FP.F32.S32 R18, R2 ;  /* 0x0000000200127245 */ /* 0x004fe20000201400 */
[----:B------:R-:W-:Y:S06]  /*10970*/  BRA `(.L_x_3625) ;  /* 0x0000000c00347947 */ /* 0x000fec0003800000 */
.L_x_3626:
[----:B------:R-:W2:Y:S01]  /*10980*/  LDG.E.U16 R2, desc[UR36][R2.64] ;  /* 0x0000002402027981 */ /* 0x000ea2000c1e1500 */
[----:B------:R-:W-:Y:S01]  /*10990*/  MOV R19, RZ ;  /* 0x000000ff00137202 */ /* 0x000fe20000000f00 */
[----:B--2---:R0:W1:Y:S01]  /*109a0*/  I2F.S16 R18, R2 ;  /* 0x0000000200127306 */ /* 0x0040620000101400 */
[----:B------:R-:W-:Y:S05]  /*109b0*/  BRA `(.L_x_3625) ;  /* 0x0000000c00247947 */ /* 0x000fea0003800000 */
.L_x_3621:
        /* <DEDUP_REMOVED lines=9> */
.L_x_3629:
[----:B------:R-:W2:Y:S01]  /*10a50*/  LDG.E.U16 R2, desc[UR36][R2.64] ;  /* 0x0000002402027981 */ /* 0x000ea2000c1e1500 */
[----:B------:R-:W-:Y:S02]  /*10a60*/  IMAD.MOV.U32 R19, RZ, RZ, RZ ;  /* 0x000000ffff137224 */ /* 0x000fe400078e00ff */
[----:B--2---:R-:W-:Y:S01]  /*10a70*/  HADD2.F32 R18, -RZ, R2.H0_H0 ;  /* 0x20000002ff127230 */ /* 0x004fe20000004100 */
[----:B------:R-:W-:Y:S06]  /*10a80*/  BRA `(.L_x_3625) ;  /* 0x0000000800f07947 */ /* 0x000fec0003800000 */
.L_x_3628:
        /* <DEDUP_REMOVED lines=8> */
.L_x_3631:
[----:B------:R-:W2:Y:S02]  /*10b10*/  LDG.E R2, desc[UR36][R2.64] ;  /* 0x0000002402027981 */ /* 0x000ea4000c1e1900 */
[--C-:B--2---:R-:W-:Y:S02]  /*10b20*/  HADD2.F32 R18, -RZ, R2.reuse.H0_H0 ;  /* 0x20000002ff127230 */ /* 0x104fe40000004100 */
[----:B------:R-:W-:Y:S01]  /*10b30*/  HADD2.F32 R19, -RZ, R2.H1_H1 ;  /* 0x30000002ff137230 */ /* 0x000fe20000004100 */
[----:B------:R-:W-:Y:S06]  /*10b40*/  BRA `(.L_x_3625) ;  /* 0x0000000800c07947 */ /* 0x000fec0003800000 */
.L_x_3630:
[----:B------:R-:W2:Y:S01]  /*10b50*/  LDG.E.64 R2, desc[UR36][R2.64] ;  /* 0x0000002402027981 */ /* 0x000ea2000c1e1b00 */
[----:B------:R-:W-:Y:S01]  /*10b60*/  UMOV UR4, 0xf0000000 ;  /* 0xf000000000047882 */ /* 0x000fe20000000000 */
[----:B------:R-:W-:Y:S01]  /*10b70*/  UMOV UR5, 0x380fffff ;  /* 0x380fffff00057882 */ /* 0x000fe20000000000 */
[----:B------:R-:W-:Y:S01]  /*10b80*/  MOV R19, RZ ;  /* 0x000000ff00137202 */ /* 0x000fe20000000f00 */
[----:B--2---:R-:W0:Y:S01]  /*10b90*/  F2F.F32.F64 R18, R2 ;  /* 0x0000000200127310 */ /* 0x004e220000301000 */
[----:B------:R-:W-:-:S14]  /*10ba0*/  DSETP.GEU.AND P0, PT, |R2|, UR4, PT ;  /* 0x0000000402007e2a */ /* 0x000fdc000bf0e200 */
[----:B0-----:R-:W-:Y:S01]  /*10bb0*/  @!P0 FMUL R18, R18, 1.175494350822287508e-38 ;  /* 0x0080000012128820 */ /* 0x001fe20000400000 */
[----:B------:R-:W-:Y:S06]  /*10bc0*/  BRA `(.L_x_3625) ;  /* 0x0000000800a07947 */ /* 0x000fec0003800000 */
.L_x_3620:
        /* <DEDUP_REMOVED lines=13> */
.L_x_3634:
        /* <DEDUP_REMOVED lines=10> */
.L_x_3633:
        /* <DEDUP_REMOVED lines=8> */
[----:B------:R-:W-:Y:S02]  /*10dc0*/  HFMA2 R19, -RZ, RZ, 0, 0 ;  /* 0x00000000ff137431 */ /* 0x000fe400000001ff */
[----:B--2---:R-:W-:-:S05]  /*10dd0*/  IMAD.SHL.U32 R18, R18, 0x1000000, RZ ;  /* 0x0100000012127824 */ /* 0x004fca00078e00ff */
        /* <DEDUP_REMOVED lines=16> */
.L_x_3636:
[----:B------:R-:W2:Y:S01]  /*10ee0*/  LDG.E.U8 R2, desc[UR36][R2.64] ;  /* 0x0000002402027981 */ /* 0x000ea2000c1e1100 */
[----:B------:R-:W-:Y:S01]  /*10ef0*/  MOV R19, RZ ;  /* 0x000000ff00137202 */ /* 0x000fe20000000f00 */
        /* <DEDUP_REMOVED lines=11> */
.L_x_3635:
[----:B------:R-:W2:Y:S01]  /*10fb0*/  LDG.E.U16 R2, desc[UR36][R2.64] ;  /* 0x0000002402027981 */ /* 0x000ea2000c1e1500 */
[----:B------:R-:W-:Y:S02]  /*10fc0*/  IMAD.MOV.U32 R19, RZ, RZ, RZ ;  /* 0x000000ffff137224 */ /* 0x000fe400078e00ff */
[----:B--2---:R-:W-:Y:S01]  /*10fd0*/  IMAD.U32 R18, R2, 0x10000, RZ ;  /* 0x0001000002127824 */ /* 0x004fe200078e00ff */
[----:B------:R-:W-:Y:S06]  /*10fe0*/  BRA `(.L_x_3625) ;  /* 0x0000000400987947 */ /* 0x000fec0003800000 */
.L_x_3632:
        /* <DEDUP_REMOVED lines=12> */
.L_x_3639:
        /* <DEDUP_REMOVED lines=20> */
.L_x_3641:
[----:B------:R-:W-:Y:S05]  /*111f0*/  BSYNC.RECONVERGENT B0 ;  /* 0x0000000000007941 */ /* 0x000fea0003800200 */
.L_x_3640:
[----:B------:R-:W-:Y:S01]  /*11200*/  IMAD.SHL.U32 R0, R0, 0x100000, RZ ;  /* 0x0010000000007824 */ /* 0x000fe200078e00ff */
[----:B------:R-:W-:-:S04]  /*11210*/  LEA R2, R2, 0x3b800000, 0x17 ;  /* 0x3b80000002027811 */ /* 0x000fc800078eb8ff */
[----:B------:R-:W-:Y:S01]  /*11220*/  LOP3.LUT R18, R2, R0, R7, 0xfe, !PT ;  /* 0x0000000002127212 */ /* 0x000fe200078efe07 */
[----:B------:R-:W-:Y:S06]  /*11230*/  BRA `(.L_x_3625) ;  /* 0x0000000400047947 */ /* 0x000fec0003800000 */
.L_x_3638:
        /* <DEDUP_REMOVED lines=20> */
.L_x_3643:
[----:B------:R-:W-:Y:S05]  /*11380*/  BSYNC.RECONVERGENT B0 ;  /* 0x0000000000007941 */ /* 0x000fea0003800200 */
.L_x_3642:
[----:B------:R-:W-:Y:S01]  /*11390*/  IMAD.SHL.U32 R0, R0, 0x200000, RZ ;  /* 0x0020000000007824 */ /* 0x000fe200078e00ff */
[----:B------:R-:W-:-:S04]  /*113a0*/  LEA R2, R2, 0x37800000, 0x17 ;  /* 0x3780000002027811 */ /* 0x000fc800078eb8ff */
[----:B------:R-:W-:Y:S01]  /*113b0*/  LOP3.LUT R18, R2, R0, R7, 0xfe, !PT ;  /* 0x0000000002127212 */ /* 0x000fe200078efe07 */
[----:B------:R-:W-:Y:S06]  /*113c0*/  BRA `(.L_x_3625) ;  /* 0x0000000000a07947 */ /* 0x000fec0003800000 */
.L_x_3637:
[----:B------:R-:W-:-:S09]  /*113d0*/  UISETP.NE.AND UP0, UPT, UR4, 0x1c, UPT ;  /* 0x0000001c0400788c */ /* 0x000fd2000bf05270 */
[----:B------:R-:W-:Y:S05]  /*113e0*/  BRA.U !UP0, `(.L_x_3644) ;  /* 0x00000001088c7547 */ /* 0x000fea000b800000 */
[----:B------:R-:W-:-:S09]  /*113f0*/  UISETP.NE.AND UP0, UPT, UR4, 0x1d, UPT ;  /* 0x0000001d0400788c */ /* 0x000fd2000bf05270 */
[----:B------:R-:W-:Y:S05]  /*11400*/  BRA.U !UP0, `(.L_x_3645) ;  /* 0x0000000108747547 */ /* 0x000fea000b800000 */
[----:B------:R-:W-:-:S09]  /*11410*/  UISETP.NE.AND UP0, UPT, UR4, 0x2c, UPT ;  /* 0x0000002c0400788c */ /* 0x000fd2000bf05270 */
[----:B------:R-:W-:Y:S05]  /*11420*/  BRA.U UP0, `(.L_x_3624) ;  /* 0x0000000100247547 */ /* 0x000fea000b800000 */
[----:B------:R-:W2:Y:S01]  /*11430*/  LDG.E.U8 R2, desc[UR36][R2.64] ;  /* 0x0000002402027981 */ /* 0x000ea2000c1e1100 */
[----:B------:R-:W-:Y:S01]  /*11440*/  MOV R19, RZ ;  /* 0x000000ff00137202 */ /* 0x000fe20000000f00 */
[----:B------:R-:W-:Y:S01]  /*11450*/  IMAD.MOV.U32 R18, RZ, RZ, 0x400000 ;  /* 0x00400000ff127424 */ /* 0x000fe200078e00ff */
[----:B--2---:R-:W-:-:S13]  /*11460*/  ISETP.NE.AND P0, PT, R2, RZ, PT ;  /* 0x000000ff0200720c */ /* 0x004fda0003f05270 */
[----:B------:R-:W-:Y:S05]  /*11470*/  @!P0 BRA `(.L_x_3625) ;  /* 0x0000000000748947 */ /* 0x000fea0003800000 */
[----:B------:R-:W-:-:S13]  /*11480*/  ISETP.NE.AND P0, PT, R2, 0xff, PT ;  /* 0x000000ff0200780c */ /* 0x000fda0003f05270 */
[----:B------:R-:W-:Y:S01]  /*11490*/  @!P0 IMAD.MOV.U32 R18, RZ, RZ, 0x7f800001 ;  /* 0x7f800001ff128424 */ /* 0x000fe200078e00ff */
[----:B------:R-:W-:Y:S01]  /*114a0*/  @P0 SHF.L.U32 R18, R2, 0x17, RZ ;  /* 0x0000001702120819 */ /* 0x000fe200000006ff */
[----:B------:R-:W-:Y:S06]  /*114b0*/  BRA `(.L_x_3625) ;  /* 0x0000000000647947 */ /* 0x000fec0003800000 */
.L_x_3624:
        /* <DEDUP_REMOVED lines=12> */
[----:B---3--:R-:W-:Y:S01]  /*11580*/  IMAD.U32 R10, RZ, RZ, UR8 ;  /* 0x00000008ff0a7e24 */ /* 0x008fe2000f8e00ff */
[----:B------:R-:W-:-:S07]  /*11590*/  MOV R11, UR9 ;  /* 0x00000009000b7c02 */ /* 0x000fce0008000f00 */
[----:B------:R-:W-:-:S07]  /*115a0*/  LEPC R20, `(.L_x_3646) ;  /* 0x000000001014794e */ /* 0x000fce0000000000 */
[----:B--2---:R-:W-:Y:S05]  /*115b0*/  CALL.ABS.NOINC R2 ;  /* 0x0000000002007343 */ /* 0x004fea0003c00000 */
.L_x_3646:
[----:B------:R-:W-:Y:S01]  /*115c0*/  CS2R R18, SRZ ;  /* 0x0000000000127805 */ /* 0x000fe2000001ff00 */
[----:B------:R-:W-:Y:S06]  /*115d0*/  BRA `(.L_x_3625) ;  /* 0x00000000001c7947 */ /* 0x000fec0003800000 */
.L_x_3645:
[----:B------:R-:W2:Y:S01]  /*115e0*/  LDG.E.64 R2, desc[UR36][R2.64] ;  /* 0x0000002402027981 */ /* 0x000ea2000c1e1b00 */
[----:B------:R-:W-:Y:S01]  /*115f0*/  IMAD.MOV.U32 R19, RZ, RZ, RZ ;  /* 0x000000ffff137224 */ /* 0x000fe200078e00ff */
[----:B--2---:R0:W1:Y:S01]  /*11600*/  I2F.U64 R18, R2 ;  /* 0x0000000200127312 */ /* 0x0040620000301000 */
[----:B------:R-:W-:Y:S05]  /*11610*/  BRA `(.L_x_3625) ;  /* 0x00000000000c7947 */ /* 0x000fea0003800000 */
.L_x_3644:
[----:B------:R-:W2:Y:S01]  /*11620*/  LDG.E R2, desc[UR36][R2.64] ;  /* 0x0000002402027981 */ /* 0x000ea2000c1e1900 */
[----:B------:R-:W-:Y:S01]  /*11630*/  IMAD.MOV.U32 R19, RZ, RZ, RZ ;  /* 0x000000ffff137224 */ /* 0x000fe200078e00ff */
[----:B--2---:R-:W-:-:S07]  /*11640*/  I2FP.F32.U32 R18, R2 ;  /* 0x0000000200127245 */ /* 0x004fce0000201000 */
.L_x_3625:
[----:B------:R-:W-:Y:S05]  /*11650*/  BSYNC.RECONVERGENT B6 ;  /* 0x0000000000067941 */ /* 0x000fea0003800200 */
.L_x_3619:
        /* <DEDUP_REMOVED lines=19> */
.L_x_3651:
[----:B------:R-:W2:Y:S02]  /*11790*/  LDG.E.U8 R2, desc[UR36][R2.64] ;  /* 0x0000002402027981 */ /* 0x000ea4000c1e1100 */
[----:B--2---:R-:W-:-:S04]  /*117a0*/  ISETP.NE.AND P0, PT, R2, RZ, PT ;  /* 0x000000ff0200720c */ /* 0x004fc80003f05270 */
[----:B------:R-:W-:Y:S01]  /*117b0*/  P2R R23, PR, RZ, 0x1 ;  /* 0x00000001ff177803 */ /* 0x000fe20000000000 */
[----:B------:R-:W-:Y:S08]  /*117c0*/  BRA `(.L_x_3653) ;  /* 0x0000000800847947 */ /* 0x000ff00003800000 */
.L_x_3650:
        /* <DEDUP_REMOVED lines=11> */
.L_x_3655:
[----:B------:R-:W2:Y:S02]  /*11880*/  LDG.E R2, desc[UR36][R2.64] ;  /* 0x0000002402027981 */ /* 0x000ea4000c1e1900 */
[----:B--2---:R-:W-:-:S04]  /*11890*/  ISETP.NE.AND P0, PT, R2, RZ, PT ;  /* 0x000000ff0200720c */ /* 0x004fc80003f05270 */
[----:B------:R-:W-:Y:S01]  /*118a0*/  P2R R23, PR, RZ, 0x1 ;  /* 0x00000001ff177803 */ /* 0x000fe20000000000 */
[----:B------:R-:W-:Y:S08]  /*118b0*/  BRA `(.L_x_3653) ;  /* 0x0000000800487947 */ /* 0x000ff00003800000 */
.L_x_3654:
[----:B------:R-:W2:Y:S02]  /*118c0*/  LDG.E.U16 R2, desc[UR36][R2.64] ;  /* 0x0000002402027981 */ /* 0x000ea4000c1e1500 */
[----:B--2---:R-:W-:-:S04]  /*118d0*/  ISETP.NE.AND P0, PT, R2, RZ, PT ;  /* 0x000000ff0200720c */ /* 0x004fc80003f05270 */
[----:B------:R-:W-:Y:S01]  /*118e0*/  P2R R23, PR, RZ, 0x1 ;  /* 0x00000001ff177803 */ /* 0x000fe20000000000 */
[----:B------:R-:W-:Y:S08]  /*118f0*/  BRA `(.L_x_3653) ;  /* 0x0000000800387947 */ /* 0x000ff00003800000 */
.L_x_3649:
        /* <DEDUP_REMOVED lines=10> */
.L_x_3657:
[----:B------:R-:W2:Y:S02]  /*119a0*/  LDG.E.U16 R0, desc[UR36][R2.64] ;  /* 0x0000002402007981 */ /* 0x000ea4000c1e1500 */
[----:B--2---:R-:W-:-:S05]  /*119b0*/  HADD2.F32 R0, -RZ, R0.H0_H0 ;  /* 0x20000000ff007230 */ /* 0x004fca0000004100 */
[----:B------:R-:W-:-:S04]  /*119c0*/  FSETP.NEU.FTZ.AND P0, PT, R0, RZ, PT ;  /* 0x000000ff0000720b */ /* 0x000fc80003f1d000 */
[----:B------:R-:W-:Y:S01]  /*119d0*/  P2R R23, PR, RZ, 0x1 ;  /* 0x00000001ff177803 */ /* 0x000fe20000000000 */
[----:B------:R-:W-:Y:S08]  /*119e0*/  BRA `(.L_x_3653) ;  /* 0x0000000400fc7947 */ /* 0x000ff00003800000 */
.L_x_3656:
        /* <DEDUP_REMOVED lines=12> */
.L_x_3659:
        /* <DEDUP_REMOVED lines=10> */
.L_x_3658:
[----:B------:R-:W2:Y:S02]  /*11b50*/  LDG.E.64 R2, desc[UR36][R2.64] ;  /* 0x0000002402027981 */ /* 0x000ea4000c1e1b00 */
[----:B--2---:R-:W-:-:S06]  /*11b60*/  DSETP.NEU.AND P0, PT, R2, RZ, PT ;  /* 0x000000ff0200722a */ /* 0x004fcc0003f0d000 */
[----:B------:R-:W-:Y:S01]  /*11b70*/  P2R R23, PR, RZ, 0x1 ;  /* 0x00000001ff177803 */ /* 0x000fe20000000000 */
[----:B------:R-:W-:Y:S07]  /*11b80*/  BRA `(.L_x_3653) ;  /* 0x0000000400947947 */ /* 0x000fee0003800000 */
.L_x_3648:
        /* <DEDUP_REMOVED lines=12> */
.L_x_3662:
[----:B------:R-:W2:Y:S02]  /*11c50*/  LDG.E.128 R4, desc[UR36][R2.64] ;  /* 0x0000002402047981 */ /* 0x000ea4000c1e1d00 */
[----:B--2---:R-:W-:-:S06]  /*11c60*/  DSETP.NEU.AND P0, PT, R6, RZ, PT ;  /* 0x000000ff0600722a */ /* 0x004fcc0003f0d000 */
[----:B------:R-:W-:-:S06]  /*11c70*/  DSETP.NEU.OR P0, PT, R4, RZ, P0 ;  /* 0x000000ff0400722a */ /* 0x000fcc000070d400 */
[----:B------:R-:W-:Y:S01]  /*11c80*/  P2R R23, PR, RZ, 0x1 ;  /* 0x00000001ff177803 */ /* 0x000fe20000000000 */
[----:B------:R-:W-:Y:S07]  /*11c90*/  BRA `(.L_x_3653) ;  /* 0x0000000400507947 */ /* 0x000fee0003800000 */
.L_x_3661:
        /* <DEDUP_REMOVED lines=10> */
.L_x_3664:
        /* <DEDUP_REMOVED lines=12> */
.L_x_3663:
[----:B------:R-:W2:Y:S02]  /*11e00*/  LDG.E.U16 R0, desc[UR36][R2.64] ;  /* 0x0000002402007981 */ /* 0x000ea4000c1e1500 */
[----:B--2---:R-:W-:-:S04]  /*11e10*/  SHF.L.U32 R0, R0, 0x10, RZ ;  /* 0x0000001000007819 */ /* 0x004fc800000006ff */
[----:B------:R-:W-:-:S04]  /*11e20*/  FSETP.NEU.FTZ.AND P0, PT, R0, RZ, PT ;  /* 0x000000ff0000720b */ /* 0x000fc80003f1d000 */
[----:B------:R-:W-:Y:S01]  /*11e30*/  P2R R23, PR, RZ, 0x1 ;  /* 0x00000001ff177803 */ /* 0x000fe20000000000 */
[----:B------:R-:W-:Y:S08]  /*11e40*/  BRA `(.L_x_3653) ;  /* 0x0000000000e47947 */ /* 0x000ff00003800000 */
.L_x_3660:
        /* <DEDUP_REMOVED lines=12> */
.L_x_3667:
[----:B------:R-:W2:Y:S02]  /*11f10*/  LDG.E.U8 R2, desc[UR36][R2.64] ;  /* 0x0000002402027981 */ /* 0x000ea4000c1e1100 */
[----:B--2---:R-:W-:-:S04]  /*11f20*/  ISETP.NE.AND P0, PT, R2, RZ, PT ;  /* 0x000000ff0200720c */ /* 0x004fc80003f05270 */
[----:B------:R-:W-:Y:S01]  /*11f30*/  P2R R23, PR, RZ, 0x1 ;  /* 0x00000001ff177803 */ /* 0x000fe20000000000 */
[----:B------:R-:W-:Y:S08]  /*11f40*/  BRA `(.L_x_3653) ;  /* 0x0000000000a47947 */ /* 0x000ff00003800000 */
.L_x_3666:
[----:B------:R-:W2:Y:S02]  /*11f50*/  LDG.E.U8 R2, desc[UR36][R2.64] ;  /* 0x0000002402027981 */ /* 0x000ea4000c1e1100 */
[----:B--2---:R-:W-:-:S04]  /*11f60*/  ISETP.NE.AND P0, PT, R2, RZ, PT ;  /* 0x000000ff0200720c */ /* 0x004fc80003f05270 */
[----:B------:R-:W-:Y:S01]  /*11f70*/  P2R R23, PR, RZ, 0x1 ;  /* 0x00000001ff177803 */ /* 0x000fe20000000000 */
[----:B------:R-:W-:Y:S08]  /*11f80*/  BRA `(.L_x_3653) ;  /* 0x0000000000947947 */ /* 0x000ff00003800000 */
.L_x_3665:
        /* <DEDUP_REMOVED lines=10> */
.L_x_3652:
        /* <DEDUP_REMOVED lines=8> */
[----:B0-----:R-:W-:Y:S02]  /*120b0*/  IMAD.U32 R4, RZ, RZ, UR4 ;  /* 0x00000004ff047e24 */ /* 0x001fe4000f8e00ff */
[----:B------:R-:W-:Y:S01]  /*120c0*/  IMAD.U32 R5, RZ, RZ, UR5 ;  /* 0x00000005ff057e24 */ /* 0x000fe2000f8e00ff */
[----:B--2---:R-:W-:Y:S01]  /*120d0*/  MOV R6, UR6 ;  /* 0x0000000600067c02 */ /* 0x004fe20008000f00 */
[----:B------:R-:W-:-:S02]  /*120e0*/  IMAD.U32 R7, RZ, RZ, UR7 ;  /* 0x00000007ff077e24 */ /* 0x000fc4000f8e00ff */
[----:B----4-:R-:W-:Y:S01]  /*120f0*/  IMAD.U32 R10, RZ, RZ, UR8 ;  /* 0x00000008ff0a7e24 */ /* 0x010fe2000f8e00ff */
[----:B------:R-:W-:-:S07]  /*12100*/  MOV R11, UR9 ;  /* 0x00000009000b7c02 */ /* 0x000fce0008000f00 */
[----:B------:R-:W-:-:S07]  /*12110*/  LEPC R20, `(.L_x_3670) ;  /* 0x000000001014794e */ /* 0x000fce0000000000 */
[----:B-1-3-5:R-:W-:Y:S05]  /*12120*/  CALL.ABS.NOINC R2 ;  /* 0x0000000002007343 */ /* 0x02afea0003c00000 */
.L_x_3670:
[----:B------:R-:W-:-:S04]  /*12130*/  PLOP3.LUT P0, PT, PT, PT, PT, 0x8, 0x80 ;  /* 0x000000000080781c */ /* 0x000fc80003f0e170 */
[----:B------:R-:W-:Y:S01]  /*12140*/  P2R R23, PR, RZ, 0x1 ;  /* 0x00000001ff177803 */ /* 0x000fe20000000000 */
[----:B------:R-:W-:Y:S08]  /*12150*/  BRA `(.L_x_3653) ;  /* 0x0000000000207947 */ /* 0x000ff00003800000 */
.L_x_3669:
[----:B------:R-:W2:Y:S02]  /*12160*/  LDG.E.64 R2, desc[UR36][R2.64] ;  /* 0x0000002402027981 */ /* 0x000ea4000c1e1b00 */
[----:B--2---:R-:W-:-:S04]  /*12170*/  ISETP.NE.U32.AND P0, PT, R2, RZ, PT ;  /* 0x000000ff0200720c */ /* 0x004fc80003f05070 */
[----:B------:R-:W-:-:S04]  /*12180*/  ISETP.NE.AND.EX P0, PT, R3, RZ, PT, P0 ;  /* 0x000000ff0300720c */ /* 0x000fc80003f05300 */
[----:B------:R-:W-:Y:S01]  /*12190*/  P2R R23, PR, RZ, 0x1 ;  /* 0x00000001ff177803 */ /* 0x000fe20000000000 */
[----:B------:R-:W-:Y:S08]  /*121a0*/  BRA `(.L_x_3653) ;  /* 0x00000000000c7947 */ /* 0x000ff00003800000 */
.L_x_3668:
[----:B------:R-:W2:Y:S02]  /*121b0*/  LDG.E R2, desc[UR36][R2.64] ;  /* 0x0000002402027981 */ /* 0x000ea4000c1e1900 */
[----:B--2---:R-:W-:-:S04]  /*121c0*/  ISETP.NE.AND P0, PT, R2, RZ, PT ;  /* 0x000000ff0200720c */ /* 0x004fc80003f05270 */
[----:B------:R-:W-:-:S09]  /*121d0*/  P2R R23, PR, RZ, 0x1 ;  /* 0x00000001ff177803 */ /* 0x000fd20000000000 */
.L_x_3653:
[----:B------:R-:W-:Y:S05]  /*121e0*/  BSYNC.RECONVERGENT B6 ;  /* 0x0000000000067941 */ /* 0x000fea0003800200 */
.L_x_3647:
        /* <DEDUP_REMOVED lines=17> */
.L_x_3674:
[----:B------:R0:W5:Y:S01]  /*12300*/  LDG.E.U8 R2, desc[UR36][R4.64] ;  /* 0x0000002404027981 */ /* 0x000162000c1e1100 */
[----:B------:R-:W-:Y:S01]  /*12310*/  IMAD.MOV.U32 R3, RZ, RZ, RZ ;  /* 0x000000ffff037224 */ /* 0x000fe200078e00ff */
[----:B------:R-:W-:Y:S06]  /*12320*/  BRA `(.L_x_3676) ;  /* 0x0000000c00407947 */ /* 0x000fec0003800000 */
.L_x_3673:
        /* <DEDUP_REMOVED lines=8> */
.L_x_3678:
[----:B------:R-:W2:Y:S02]  /*123b0*/  LDG.E R2, desc[UR36][R4.64] ;  /* 0x0000002404027981 */ /* 0x000ea4000c1e1900 */
[----:B--2---:R-:W-:Y:S01]  /*123c0*/  SHF.R.S32.HI R3, RZ, 0x1f, R2 ;  /* 0x0000001fff037819 */ /* 0x004fe20000011402 */
[----:B------:R-:W-:Y:S06]  /*123d0*/  BRA `(.L_x_3676) ;  /* 0x0000000c00147947 */ /* 0x000fec0003800000 */
.L_x_3677:
[----:B------:R-:W2:Y:S02]  /*123e0*/  LDG.E.S16 R2, desc[UR36][R4.64] ;  /* 0x0000002404027981 */ /* 0x000ea4000c1e1700 */
[----:B--2---:R-:W-:Y:S01]  /*123f0*/  SHF.R.S32.HI R3, RZ, 0x1f, R2 ;  /* 0x0000001fff037819 */ /* 0x004fe20000011402 */
[----:B------:R-:W-:Y:S06]  /*12400*/  BRA `(.L_x_3676) ;  /* 0x0000000c00087947 */ /* 0x000fec0003800000 */
.L_x_3672:
[----:B------:R-:W-:-:S09]  /*12410*/  UISETP.GT.AND UP0, UPT, UR4, 0x6, UPT ;  /* 0x000000060400788c */ /* 0x000fd2000bf04270 */
[----:B------:R-:W-:Y:S05]  /*12420*/  BRA.U UP0, `(.L_x_3679) ;  /* 0x00000001002c7547 */ /* 0x000fea000b800000 */
[----:B------:R-:W-:-:S09]  /*12430*/  UISETP.NE.AND UP0, UPT, UR4, 0x5, UPT ;  /* 0x000000050400788c */ /* 0x000fd2000bf05270 */
[----:B------:R-:W-:Y:S05]  /*12440*/  BRA.U !UP0, `(.L_x_3680) ;  /* 0x0000000108147547 */ /* 0x000fea000b800000 */
[----:B------:R-:W-:-:S09]  /*12450*/  UISETP.NE.AND UP0, UPT, UR4, 0x6, UPT ;  /* 0x000000060400788c */ /* 0x000fd2000bf05270 */
[----:B------:R-:W-:Y:S05]  /*12460*/  BRA.U UP0, `(.L_x_3675) ;  /* 0x0000000900987547 */ /* 0x000fea000b800000 */
[----:B------:R-:W2:Y:S02]  /*12470*/  LDG.E R2, desc[UR36][R4.64] ;  /* 0x0000002404027981 */ /* 0x000ea4000c1e1900 */
[----:B--2---:R-:W2:Y:S01]  /*12480*/  F2I.S64.TRUNC R2, R2 ;  /* 0x0000000200027311 */ /* 0x004ea2000020d900 */
[----:B------:R-:W-:Y:S05]  /*12490*/  BRA `(.L_x_3676) ;  /* 0x0000000800e47947 */ /* 0x000fea0003800000 */
.L_x_3680:
[----:B------:R-:W2:Y:S02]  /*124a0*/  LDG.E.U16 R4, desc[UR36][R4.64] ;  /* 0x0000002404047981 */ /* 0x000ea4000c1e1500 */
[----:B--2---:R-:W-:-:S06]  /*124b0*/  HADD2.F32 R2, -RZ, R4.H0_H0 ;  /* 0x20000004ff027230 */ /* 0x004fcc0000004100 */
[----:B------:R-:W0:Y:S01]  /*124c0*/  F2I.S64.TRUNC R2, R2 ;  /* 0x0000000200027311 */ /* 0x000e22000020d900 */
[----:B------:R-:W-:Y:S05]  /*124d0*/  BRA `(.L_x_3676) ;  /* 0x0000000800d47947 */ /* 0x000fea0003800000 */
.L_x_3679:
        /* <DEDUP_REMOVED lines=9> */
.L_x_3682:
[----:B------:R-:W2:Y:S02]  /*12570*/  LDG.E.U16 R4, desc[UR36][R4.64] ;  /* 0x0000002404047981 */ /* 0x000ea4000c1e1500 */
[----:B--2---:R-:W-:-:S06]  /*12580*/  HADD2.F32 R2, -RZ, R4.H0_H0 ;  /* 0x20000004ff027230 */ /* 0x004fcc0000004100 */
[----:B------:R-:W3:Y:S01]  /*12590*/  F2I.S64.TRUNC R2, R2 ;  /* 0x0000000200027311 */ /* 0x000ee2000020d900 */
[----:B------:R-:W-:Y:S05]  /*125a0*/  BRA `(.L_x_3676) ;  /* 0x0000000800a07947 */ /* 0x000fea0003800000 */
.L_x_3681:
[----:B------:R-:W2:Y:S02]  /*125b0*/  LDG.E.64 R2, desc[UR36][R4.64] ;  /* 0x0000002404027981 */ /* 0x000ea4000c1e1b00 */
[----:B--2---:R-:W0:Y:S01]  /*125c0*/  F2I.S64.F64.TRUNC R2, R2 ;  /* 0x0000000200027311 */ /* 0x004e22000030d900 */
[----:B------:R-:W-:Y:S05]  /*125d0*/  BRA `(.L_x_3676) ;  /* 0x0000000800947947 */ /* 0x000fea0003800000 */
.L_x_3671:
        /* <DEDUP_REMOVED lines=13> */
.L_x_3685:
[----:B------:R-:W2:Y:S02]  /*126b0*/  LDG.E.64 R2, desc[UR36][R4.64] ;  /* 0x0000002404027981 */ /* 0x000ea4000c1e1b00 */
[----:B--2---:R-:W0:Y:S01]  /*126c0*/  F2I.S64.F64.TRUNC R2, R2 ;  /* 0x0000000200027311 */ /* 0x004e22000030d900 */
[----:B------:R-:W-:Y:S05]  /*126d0*/  BRA `(.L_x_3676) ;  /* 0x0000000800547947 */ /* 0x000fea0003800000 */
.L_x_3684:
        /* <DEDUP_REMOVED lines=26> */
.L_x_3687:
        /* <DEDUP_REMOVED lines=13> */
.L_x_3686:
[----:B------:R-:W2:Y:S02]  /*12950*/  LDG.E.U16 R2, desc[UR36][R4.64] ;  /* 0x0000002404027981 */ /* 0x000ea4000c1e1500 */
[----:B--2---:R-:W-:-:S06]  /*12960*/  IMAD.U32 R2, R2, 0x10000, RZ ;  /* 0x0001000002027824 */ /* 0x004fcc00078e00ff */
[----:B------:R-:W0:Y:S01]  /*12970*/  F2I.S64.TRUNC R2, R2 ;  /* 0x0000000200027311 */ /* 0x000e22000020d900 */
[----:B------:R-:W-:Y:S05]  /*12980*/  BRA `(.L_x_3676) ;  /* 0x0000000400a87947 */ /* 0x000fea0003800000 */
.L_x_3683:
        /* <DEDUP_REMOVED lines=11> */
.L_x_3690:
        /* <DEDUP_REMOVED lines=21> */
.L_x_3694:
[----:B------:R-:W-:Y:S05]  /*12b90*/  BSYNC.RECONVERGENT B1 ;  /* 0x0000000000017941 */ /* 0x000fea0003800200 */
.L_x_3693:
[----:B------:R-:W-:Y:S01]  /*12ba0*/  IMAD.SHL.U32 R0, R0, 0x100000, RZ ;  /* 0x0010000000007824 */ /* 0x000fe200078e00ff */
[----:B------:R-:W-:-:S04]  /*12bb0*/  LEA R2, R2, 0x3b800000, 0x17 ;  /* 0x3b80000002027811 */ /* 0x000fc800078eb8ff */
[----:B------:R-:W-:-:S07]  /*12bc0*/  LOP3.LUT R2, R2, R0, R7, 0xfe, !PT ;  /* 0x0000000002027212 */ /* 0x000fce00078efe07 */
.L_x_3692:
[----:B------:R-:W-:Y:S05]  /*12bd0*/  BSYNC.RECONVERGENT B0 ;  /* 0x0000000000007941 */ /* 0x000fea0003800200 */
.L_x_3691:
[----:B------:R-:W0:Y:S01]  /*12be0*/  F2I.S64.TRUNC R2, R2 ;  /* 0x0000000200027311 */ /* 0x000e22000020d900 */
[----:B------:R-:W-:Y:S05]  /*12bf0*/  BRA `(.L_x_3676) ;  /* 0x00000004000c7947 */ /* 0x000fea0003800000 */
.L_x_3689:
        /* <DEDUP_REMOVED lines=21> */
.L_x_3698:
[----:B------:R-:W-:Y:S05]  /*12d50*/  BSYNC.RECONVERGENT B1 ;  /* 0x0000000000017941 */ /* 0x000fea0003800200 */
.L_x_3697:
[----:B------:R-:W-:Y:S02]  /*12d60*/  SHF.L.U32 R0, R0, 0x15, RZ ;  /* 0x0000001500007819 */ /* 0x000fe400000006ff */
[----:B------:R-:W-:-:S04]  /*12d70*/  LEA R2, R2, 0x37800000, 0x17 ;  /* 0x3780000002027811 */ /* 0x000fc800078eb8ff */
[----:B------:R-:W-:-:S07]  /*12d80*/  LOP3.LUT R2, R2, R0, R7, 0xfe, !PT ;  /* 0x0000000002027212 */ /* 0x000fce00078efe07 */
.L_x_3696:
[----:B------:R-:W-:Y:S05]  /*12d90*/  BSYNC.RECONVERGENT B0 ;  /* 0x0000000000007941 */ /* 0x000fea0003800200 */
.L_x_3695:
[----:B------:R-:W0:Y:S01]  /*12da0*/  F2I.S64.TRUNC R2, R2 ;  /* 0x0000000200027311 */ /* 0x000e22000020d900 */
[----:B------:R-:W-:Y:S05]  /*12db0*/  BRA `(.L_x_3676) ;  /* 0x00000000009c7947 */ /* 0x000fea0003800000 */
.L_x_3688:
        /* <DEDUP_REMOVED lines=14> */
.L_x_3702:
[----:B------:R-:W-:Y:S05]  /*12ea0*/  BSYNC.RECONVERGENT B0 ;  /* 0x0000000000007941 */ /* 0x000fea0003800200 */
.L_x_3701:
[----:B------:R-:W0:Y:S01]  /*12eb0*/  F2I.S64.TRUNC R2, R2 ;  /* 0x0000000200027311 */ /* 0x000e22000020d900 */
[----:B------:R-:W-:Y:S05]  /*12ec0*/  BRA `(.L_x_3676) ;  /* 0x0000000000587947 */ /* 0x000fea0003800000 */
.L_x_3675:
        /* <DEDUP_REMOVED lines=16> */
.L_x_3703:
[----:B------:R-:W-:Y:S01]  /*12fd0*/  CS2R R2, SRZ ;  /* 0x0000000000027805 */ /* 0x000fe2000001ff00 */
[----:B------:R-:W-:Y:S06]  /*12fe0*/  BRA `(.L_x_3676) ;  /* 0x0000000000107947 */ /* 0x000fec0003800000 */
.L_x_3700:
[----:B------:R0:W5:Y:S01]  /*12ff0*/  LDG.E.64 R2, desc[UR36][R4.64] ;  /* 0x0000002404027981 */ /* 0x000162000c1e1b00 */
[----:B------:R-:W-:Y:S05]  /*13000*/  BRA `(.L_x_3676) ;  /* 0x0000000000087947 */ /* 0x000fea0003800000 */
.L_x_3699:
[----:B------:R0:W5:Y:S01]  /*13010*/  LDG.E R2, desc[UR36][R4.64] ;  /* 0x0000002404027981 */ /* 0x000162000c1e1900 */
[----:B------:R-:W-:-:S07]  /*13020*/  IMAD.MOV.U32 R3, RZ, RZ, RZ ;  /* 0x000000ffff037224 */ /* 0x000fce00078e00ff */
.L_x_3676:
[----:B------:R-:W-:Y:S01]  /*13030*/  ISETP.NE.AND P0, PT, R23, RZ, PT ;  /* 0x000000ff1700720c */ /* 0x000fe20003f05270 */
[----:B------:R-:W-:-:S12]  /*13040*/  BSSY.RECONVERGENT B0, `(.L_x_3704) ;  /* 0x0000006000007945 */ /* 0x000fd80003800200 */
[----:B------:R-:W-:Y:S05]  /*13050*/  @!P0 BRA `(.L_x_3705) ;  /* 0x0000000000108947 */ /* 0x000fea0003800000 */
[----:B------:R-:W0:Y:S02]  /*13060*/  LDCU.64 UR4, c[0x0][0x668] ;  /* 0x0000cd00ff0477ac */ /* 0x000e240008000a00 */
[----:B012345:R-:W-:-:S04]  /*13070*/  LEA R18, P0, R2, UR4, 0x3 ;  /* 0x0000000402127c11 */ /* 0x03ffc8000f8018ff */
[----:B------:R-:W-:-:S06]  /*13080*/  LEA.HI.X R19, R2, UR5, R3, 0x3, P0 ;  /* 0x0000000502137c11 */ /* 0x000fcc00080f1c03 */
[----:B------:R-:W5:Y:S03]  /*13090*/  LDG.E.64 R18, desc[UR36][R18.64] ;  /* 0x0000002412127981 */ /* 0x000f66000c1e1b00 */
.L_x_3705:
[----:B------:R-:W-:Y:S05]  /*130a0*/  BSYNC.RECONVERGENT B0 ;  /* 0x0000000000007941 */ /* 0x000fea0003800200 */
.L_x_3704:
        /* <DEDUP_REMOVED lines=11> */
[----:B012345:R-:W0:Y:S02]  /*13160*/  F2I.FTZ.TRUNC.NTZ R3, R18 ;  /* 0x0000001200037305 */ /* 0x03fe24000021f100 */
[----:B0-----:R-:W-:Y:S01]  /*13170*/  STG.E.U8 desc[UR36][R16.64], R3 ;  /* 0x0000000310007986 */ /* 0x001fe2000c101124 */
[----:B------:R-:W-:Y:S05]  /*13180*/  EXIT ;  /* 0x000000000000794d */ /* 0x000fea0003800000 */
.L_x_3709:
[----:B-1---5:R-:W0:Y:S02]  /*13190*/  F2I.S64.TRUNC R18, R18 ;  /* 0x0000001200127311 */ /* 0x022e24000020d900 */
[----:B0-234-:R-:W-:-:S05]  /*131a0*/  IMAD.MOV.U32 R3, RZ, RZ, R18 ;  /* 0x000000ffff037224 */ /* 0x01dfca00078e0012 */
[----:B------:R-:W-:Y:S01]  /*131b0*/  STG.E.U8 desc[UR36][R16.64], R3 ;  /* 0x0000000310007986 */ /* 0x000fe2000c101124 */
[----:B------:R-:W-:Y:S05]  /*131c0*/  EXIT ;  /* 0x000000000000794d */ /* 0x000fea0003800000 */
.L_x_3708:
[----:B------:R-:W-:-:S09]  /*131d0*/  UISETP.NE.AND UP0, UPT, UR4, 0x2, UPT ;  /* 0x000000020400788c */ /* 0x000fd2000bf05270 */
[----:B------:R-:W-:Y:S05]  /*131e0*/  BRA.U !UP0, `(.L_x_3711) ;  /* 0x0000000108287547 */ /* 0x000fea000b800000 */
[----:B------:R-:W-:-:S09]  /*131f0*/  UISETP.NE.AND UP0, UPT, UR4, 0x3, UPT ;  /* 0x000000030400788c */ /* 0x000fd2000bf05270 */
[----:B------:R-:W-:Y:S05]  /*13200*/  BRA.U !UP0, `(.L_x_3712) ;  /* 0x0000000108147547 */ /* 0x000fea000b800000 */
[----:B------:R-:W-:-:S09]  /*13210*/  UISETP.NE.AND UP0, UPT, UR4, 0x4, UPT ;  /* 0x000000040400788c */ /* 0x000fd2000bf05270 */
[----:B------:R-:W-:Y:S05]  /*13220*/  BRA.U UP0, `(.L_x_3710) ;  /* 0x00000009003c7547 */ /* 0x000fea000b800000 */
[----:B-1---5:R-:W1:Y:S02]  /*13230*/  F2I.S64.TRUNC R18, R18 ;  /* 0x0000001200127311 */ /* 0x022e64000020d900 */
[----:B-1----:R-:W-:Y:S01]  /*13240*/  STG.E.64 desc[UR36][R16.64], R18 ;  /* 0x0000001210007986 */ /* 0x002fe2000c101b24 */
[----:B------:R-:W-:Y:S05]  /*13250*/  EXIT ;  /* 0x000000000000794d */ /* 0x000fea0003800000 */
.L_x_3712:
[----:B012345:R-:W0:Y:S02]  /*13260*/  F2I.FTZ.TRUNC.NTZ R3, R18 ;  /* 0x0000001200037305 */ /* 0x03fe24000021f100 */
[----:B0-----:R-:W-:Y:S01]  /*13270*/  STG.E desc[UR36][R16.64], R3 ;  /* 0x0000000310007986 */ /* 0x001fe2000c101924 */
[----:B------:R-:W-:Y:S05]  /*13280*/  EXIT ;  /* 0x000000000000794d */ /* 0x000fea0003800000 */
.L_x_3711:
[----:B012345:R-:W0:Y:S02]  /*13290*/  F2I.FTZ.TRUNC.NTZ R3, R18 ;  /* 0x0000001200037305 */ /* 0x03fe24000021f100 */
[----:B0-----:R-:W-:Y:S01]  /*132a0*/  STG.E.U16 desc[UR36][R16.64], R3 ;  /* 0x0000000310007986 */ /* 0x001fe2000c101524 */
[----:B------:R-:W-:Y:S05]  /*132b0*/  EXIT ;  /* 0x000000000000794d */ /* 0x000fea0003800000 */
.L_x_3707:
[----:B------:R-:W-:-:S09]  /*132c0*/  UISETP.GT.AND UP0, UPT, UR4, 0x6, UPT ;  /* 0x000000060400788c */ /* 0x000fd2000bf04270 */
[----:B------:R-:W-:Y:S05]  /*132d0*/  BRA.U UP0, `(.L_x_3713) ;  /* 0x0000000100247547 */ /* 0x000fea000b800000 */
[----:B------:R-:W-:-:S09]  /*132e0*/  UISETP.NE.AND UP0, UPT, UR4, 0x5, UPT ;  /* 0x000000050400788c */ /* 0x000fd2000bf05270 */
[----:B------:R-:W-:Y:S05]  /*132f0*/  BRA.U !UP0, `(.L_x_3714) ;  /* 0x0000000108107547 */ /* 0x000fea000b800000 */
[----:B------:R-:W-:-:S09]  /*13300*/  UISETP.NE.AND UP0, UPT, UR4, 0x6, UPT ;  /* 0x000000060400788c */ /* 0x000fd2000bf05270 */
[----:B------:R-:W-:Y:S05]  /*13310*/  BRA.U UP0, `(.L_x_3710) ;  /* 0x0000000900007547 */ /* 0x000fea000b800000 */
[----:B-1---5:R-:W-:Y:S01]  /*13320*/  STG.E desc[UR36][R16.64], R18 ;  /* 0x0000001210007986 */ /* 0x022fe2000c101924 */
[----:B------:R-:W-:Y:S05]  /*13330*/  EXIT ;  /* 0x000000000000794d */ /* 0x000fea0003800000 */
.L_x_3714:
[----:B-1---5:R-:W-:-:S05]  /*13340*/  F2FP.F16.F32.PACK_AB R18, RZ, R18 ;  /* 0x00000012ff12723e */ /* 0x022fca00000000ff */
[----:B------:R-:W-:Y:S01]  /*13350*/  STG.E.U16 desc[UR36][R16.64], R18 ;  /* 0x0000001210007986 */ /* 0x000fe2000c101524 */
[----:B------:R-:W-:Y:S05]  /*13360*/  EXIT ;  /* 0x000000000000794d */ /* 0x000fea0003800000 */
.L_x_3713:
[----:B------:R-:W-:-:S09]  /*13370*/  UISETP.NE.AND UP0, UPT, UR4, 0x7, UPT ;  /* 0x000000070400788c */ /* 0x000fd2000bf05270 */
[----:B------:R-:W-:Y:S05]  /*13380*/  BRA.U !UP0, `(.L_x_3715) ;  /* 0x0000000108247547 */ /* 0x000fea000b800000 */
[----:B------:R-:W-:-:S09]  /*13390*/  UISETP.NE.AND UP0, UPT, UR4, 0x8, UPT ;  /* 0x000000080400788c */ /* 0x000fd2000bf05270 */
[----:B------:R-:W-:Y:S05]  /*133a0*/  BRA.U !UP0, `(.L_x_3716) ;  /* 0x0000000108107547 */ /* 0x000fea000b800000 */
[----:B------:R-:W-:-:S09]  /*133b0*/  UISETP.NE.AND UP0, UPT, UR4, 0x9, UPT ;  /* 0x000000090400788c */ /* 0x000fd2000bf05270 */
[----:B------:R-:W-:Y:S05]  /*133c0*/  BRA.U UP0, `(.L_x_3710) ;  /* 0x0000000500d47547 */ /* 0x000fea000b800000 */
[----:B-1---5:R-:W-:Y:S01]  /*133d0*/  STG.E.64 desc[UR36][R16.64], R18 ;  /* 0x0000001210007986 */ /* 0x022fe2000c101b24 */
[----:B------:R-:W-:Y:S05]  /*133e0*/  EXIT ;  /* 0x000000000000794d */ /* 0x000fea0003800000 */
.L_x_3716:
[----:B-1---5:R-:W-:-:S05]  /*133f0*/  F2FP.F16.F32.PACK_AB R19, R19, R18 ;  /* 0x000000121313723e */ /* 0x022fca00000000ff */
[----:B------:R-:W-:Y:S01]  /*13400*/  STG.E desc[UR36][R16.64], R19 ;  /* 0x0000001310007986 */ /* 0x000fe2000c101924 */
[----:B------:R-:W-:Y:S05]  /*13410*/  EXIT ;  /* 0x000000000000794d */ /* 0x000fea0003800000 */
.L_x_3715:
[----:B012345:R-:W-:-:S06]  /*13420*/  FMUL.FTZ R2, R18, 1 ;  /* 0x3f80000012027820 */ /* 0x03ffcc0000410000 */
[----:B------:R-:W0:Y:S02]  /*13430*/  F2F.F64.F32 R2, R2 ;  /* 0x0000000200027310 */ /* 0x000e240000201800 */
[----:B0-----:R-:W-:Y:S01]  /*13440*/  STG.E.64 desc[UR36][R16.64], R2 ;  /* 0x0000000210007986 */ /* 0x001fe2000c101b24 */
[----:B------:R-:W-:Y:S05]  /*13450*/  EXIT ;  /* 0x000000000000794d */ /* 0x000fea0003800000 */
.L_x_3706:
        /* <DEDUP_REMOVED lines=10> */
[----:B012345:R-:W0:Y:S02]  /*13500*/  F2I.FTZ.U32.TRUNC.NTZ R3, R18 ;  /* 0x0000001200037305 */ /* 0x03fe24000021f000 */
[----:B0-----:R-:W-:Y:S01]  /*13510*/  STG.E.U16 desc[UR36][R16.64], R3 ;  /* 0x0000000310007986 */ /* 0x001fe2000c101524 */
[----:B------:R-:W-:Y:S05]  /*13520*/  EXIT ;  /* 0x000000000000794d */ /* 0x000fea0003800000 */
.L_x_3720:
[----:B012345:R-:W-:Y:S01]  /*13530*/  LOP3.LUT R2, R18, 0x7fffffff, RZ, 0xc0, !PT ;  /* 0x7fffffff12027812 */ /* 0x03ffe200078ec0ff */
[----:B------:R-:W-:Y:S01]  /*13540*/  BSSY.RECONVERGENT B0, `(.L_x_3721) ;  /* 0x0000012000007945 */ /* 0x000fe20003800200 */
[----:B------:R-:W-:Y:S02]  /*13550*/  MOV R8, 0x80 ;  /* 0x0000008000087802 */ /* 0x000fe40000000f00 */
        /* <DEDUP_REMOVED lines=13> */
.L_x_3723:
[----:B------:R-:W-:-:S04]  /*13630*/  SHF.R.U32.HI R18, RZ, 0x18, R18 ;  /* 0x00000018ff127819 */ /* 0x000fc80000011612 */
[----:B------:R-:W-:-:S04]  /*13640*/  LOP3.LUT R3, R3, 0x80, R18, 0xf8, !PT ;  /* 0x0000008003037812 */ /* 0x000fc800078ef812 */
[----:B------:R-:W-:-:S07]  /*13650*/  PRMT R8, R3, 0x7610, R8 ;  /* 0x0000761003087816 */ /* 0x000fce0000000008 */
.L_x_3722:
[----:B------:R-:W-:Y:S05]  /*13660*/  BSYNC.RECONVERGENT B0 ;  /* 0x0000000000007941 */ /* 0x000fea0003800200 */
.L_x_3721:
[----:B------:R-:W-:Y:S01]  /*13670*/  STG.E.U8 desc[UR36][R16.64], R8 ;  /* 0x0000000810007986 */ /* 0x000fe2000c101124 */
[----:B------:R-:W-:Y:S05]  /*13680*/  EXIT ;  /* 0x000000000000794d */ /* 0x000fea0003800000 */
.L_x_3719:
[----:B012345:R-:W-:Y:S01]  /*13690*/  LOP3.LUT R2, R18, 0x7fffffff, RZ, 0xc0, !PT ;  /* 0x7fffffff12027812 */ /* 0x03ffe200078ec0ff */
        /* <DEDUP_REMOVED lines=15> */
.L_x_3726:
[----:B------:R-:W-:-:S04]  /*13790*/  SHF.R.U32.HI R18, RZ, 0x18, R18 ;  /* 0x00000018ff127819 */ /* 0x000fc80000011612 */
[----:B------:R-:W-:-:S04]  /*137a0*/  LOP3.LUT R3, R3, 0x80, R18, 0xf8, !PT ;  /* 0x0000008003037812 */ /* 0x000fc800078ef812 */
[----:B------:R-:W-:-:S07]  /*137b0*/  PRMT R8, R3, 0x7610, R8 ;  /* 0x0000761003087816 */ /* 0x000fce0000000008 */
.L_x_3725:
[----:B------:R-:W-:Y:S05]  /*137c0*/  BSYNC.RECONVERGENT B0 ;  /* 0x0000000000007941 */ /* 0x000fea0003800200 */
.L_x_3724:
[----:B------:R-:W-:Y:S01]  /*137d0*/  STG.E.U8 desc[UR36][R16.64], R8 ;  /* 0x0000000810007986 */ /* 0x000fe2000c101124 */
[----:B------:R-:W-:Y:S05]  /*137e0*/  EXIT ;  /* 0x000000000000794d */ /* 0x000fea0003800000 */
.L_x_3718:
[----:B------:R-:W-:-:S09]  /*137f0*/  UISETP.NE.AND UP0, UPT, UR4, 0x1c, UPT ;  /* 0x0000001c0400788c */ /* 0x000fd2000bf05270 */
[----:B------:R-:W-:Y:S05]  /*13800*/  BRA.U !UP0, `(.L_x_3727) ;  /* 0x0000000108587547 */ /* 0x000fea000b800000 */
[----:B------:R-:W-:-:S09]  /*13810*/  UISETP.NE.AND UP0, UPT, UR4, 0x1d, UPT ;  /* 0x0000001d0400788c */ /* 0x000fd2000bf05270 */
[----:B------:R-:W-:Y:S05]  /*13820*/  BRA.U !UP0, `(.L_x_3728) ;  /* 0x0000000108447547 */ /* 0x000fea000b800000 */
[----:B------:R-:W-:-:S09]  /*13830*/  UISETP.NE.AND UP0, UPT, UR4, 0x2c, UPT ;  /* 0x0000002c0400788c */ /* 0x000fd2000bf05270 */
[----:B------:R-:W-:Y:S05]  /*13840*/  BRA.U UP0, `(.L_x_3710) ;  /* 0x0000000100b47547 */ /* 0x000fea000b800000 */
[----:B012345:R-:W-:-:S04]  /*13850*/  SHF.R.U32.HI R2, RZ, 0x17, R18 ;  /* 0x00000017ff027819 */ /* 0x03ffc80000011612 */
        /* <DEDUP_REMOVED lines=14> */
.L_x_3728:
[----:B-1---5:R-:W1:Y:S02]  /*13940*/  F2I.U64.TRUNC R18, R18 ;  /* 0x0000001200127311 */ /* 0x022e64000020d800 */
[----:B-1----:R-:W-:Y:S01]  /*13950*/  STG.E.64 desc[UR36][R16.64], R18 ;  /* 0x0000001210007986 */ /* 0x002fe2000c101b24 */
[----:B------:R-:W-:Y:S05]  /*13960*/  EXIT ;  /* 0x000000000000794d */ /* 0x000fea0003800000 */
.L_x_3727:
[----:B012345:R-:W0:Y:S02]  /*13970*/  F2I.FTZ.U32.TRUNC.NTZ R3, R18 ;  /* 0x0000001200037305 */ /* 0x03fe24000021f000 */
[----:B0-----:R-:W-:Y:S01]  /*13980*/  STG.E desc[UR36][R16.64], R3 ;  /* 0x0000000310007986 */ /* 0x001fe2000c101924 */
[----:B------:R-:W-:Y:S05]  /*13990*/  EXIT ;  /* 0x000000000000794d */ /* 0x000fea0003800000 */
.L_x_3717:
[----:B------:R-:W-:-:S09]  /*139a0*/  UISETP.GT.AND UP0, UPT, UR4, 0xe, UPT ;  /* 0x0000000e0400788c */ /* 0x000fd2000bf04270 */
[----:B------:R-:W-:Y:S05]  /*139b0*/  BRA.U UP0, `(.L_x_3729) ;  /* 0x0000000100407547 */ /* 0x000fea000b800000 */
[----:B------:R-:W-:-:S09]  /*139c0*/  UISETP.NE.AND UP0, UPT, UR4, 0xa, UPT ;  /* 0x0000000a0400788c */ /* 0x000fd2000bf05270 */
[----:B------:R-:W-:Y:S05]  /*139d0*/  BRA.U !UP0, `(.L_x_3730) ;  /* 0x0000000108207547 */ /* 0x000fea000b800000 */
[----:B------:R-:W-:-:S09]  /*139e0*/  UISETP.NE.AND UP0, UPT, UR4, 0xb, UPT ;  /* 0x0000000b0400788c */ /* 0x000fd2000bf05270 */
[----:B------:R-:W-:Y:S05]  /*139f0*/  BRA.U UP0, `(.L_x_3710) ;  /* 0x0000000100487547 */ /* 0x000fea000b800000 */
[----:B-1---5:R-:W-:Y:S02]  /*13a00*/  FSETP.NEU.FTZ.AND P0, PT, R18, RZ, PT ;  /* 0x000000ff1200720b */ /* 0x022fe40003f1d000 */
[----:B------:R-:W-:-:S04]  /*13a10*/  FSETP.NEU.FTZ.AND P1, PT, R19, RZ, PT ;  /* 0x000000ff1300720b */ /* 0x000fc80003f3d000 */
[----:B------:R-:W-:-:S04]  /*13a20*/  PLOP3.LUT P0, PT, P0, P1, PT, 0xf8, 0x8f ;  /* 0x00000000008f781c */ /* 0x000fc80000703f70 */
[----:B0-234-:R-:W-:-:S05]  /*13a30*/  SEL R3, RZ, 0x1, !P0 ;  /* 0x00000001ff037807 */ /* 0x01dfca0004000000 */
[----:B------:R-:W-:Y:S01]  /*13a40*/  STG.E.U8 desc[UR36][R16.64], R3 ;  /* 0x0000000310007986 */ /* 0x000fe2000c101124 */
[----:B------:R-:W-:Y:S05]  /*13a50*/  EXIT ;  /* 0x000000000000794d */ /* 0x000fea0003800000 */
.L_x_3730:
[----:B01---5:R-:W-:Y:S01]  /*13a60*/  FMUL.FTZ R4, R18, 1 ;  /* 0x3f80000012047820 */ /* 0x023fe20000410000 */
[----:B------:R-:W-:-:S05]  /*13a70*/  FMUL.FTZ R6, R19, 1 ;  /* 0x3f80000013067820 */ /* 0x000fca0000410000 */
[----:B------:R-:W-:Y:S08]  /*13a80*/  F2F.F64.F32 R4, R4 ;  /* 0x0000000400047310 */ /* 0x000ff00000201800 */
[----:B------:R-:W0:Y:S02]  /*13a90*/  F2F.F64.F32 R6, R6 ;  /* 0x0000000600067310 */ /* 0x000e240000201800 */
[----:B0-----:R-:W-:Y:S01]  /*13aa0*/  STG.E.128 desc[UR36][R16.64], R4 ;  /* 0x0000000410007986 */ /* 0x001fe2000c101d24 */
[----:B------:R-:W-:Y:S05]  /*13ab0*/  EXIT ;  /* 0x000000000000794d */ /* 0x000fea0003800000 */
.L_x_3729:
[----:B------:R-:W-:-:S09]  /*13ac0*/  UISETP.NE.AND UP0, UPT, UR4, 0xf, UPT ;  /* 0x0000000f0400788c */ /* 0x000fd2000bf05270 */
[----:B------:R-:W-:Y:S05]  /*13ad0*/  BRA.U !UP0, `(.L_x_3731) ;  /* 0x0000000108e07547 */ /* 0x000fea000b800000 */
[----:B------:R-:W-:-:S09]  /*13ae0*/  UISETP.NE.AND UP0, UPT, UR4, 0x17, UPT ;  /* 0x000000170400788c */ /* 0x000fd2000bf05270 */
[----:B------:R-:W-:Y:S05]  /*13af0*/  BRA.U !UP0, `(.L_x_3732) ;  /* 0x00000001088c7547 */ /* 0x000fea000b800000 */
[----:B------:R-:W-:-:S09]  /*13b00*/  UISETP.NE.AND UP0, UPT, UR4, 0x18, UPT ;  /* 0x000000180400788c */ /* 0x000fd2000bf05270 */
[----:B------:R-:W-:Y:S05]  /*13b10*/  BRA.U !UP0, `(.L_x_3733) ;  /* 0x0000000108447547 */ /* 0x000fea000b800000 */
.L_x_3710:
[----:B------:R-:W-:Y:S01]  /*13b20*/  MOV R0, 0x0 ;  /* 0x0000000000007802 */ /* 0x000fe20000000f00 */
[----:B------:R-:W1:Y:S01]  /*13b30*/  LDCU.64 UR4, c[0x4][0x4e8] ;  /* 0x01009d00ff0477ac */ /* 0x000e620008000a00 */
[----:B------:R-:W-:Y:S02]  /*13b40*/  HFMA2 R8, -RZ, RZ, 0, 6.020069122314453125e-06 ;  /* 0x00000065ff087431 */ /* 0x000fe400000001ff */
[----:B------:R-:W-:Y:S01]  /*13b50*/  IMAD.MOV.U32 R12, RZ, RZ, 0x1 ;  /* 0x00000001ff0c7424 */ /* 0x000fe200078e00ff */
[----:B0-2345:R0:W2:Y:S01]  /*13b60*/  LDC.64 R2, c[0x4][R0] ;  /* 0x0100000000027b82 */ /* 0x03d0a20000000a00 */
[----:B------:R-:W3:Y:S01]  /*13b70*/  LDCU.64 UR6, c[0x4][0x4f0] ;  /* 0x01009e00ff0677ac */ /* 0x000ee20008000a00 */
[----:B------:R-:W-:Y:S01]  /*13b80*/  IMAD.MOV.U32 R13, RZ, RZ, RZ ;  /* 0x000000ffff0d7224 */ /* 0x000fe200078e00ff */
[----:B------:R-:W4:Y:S01]  /*13b90*/  LDCU.64 UR8, c[0x4][0x3a8] ;  /* 0x01007500ff0877ac */ /* 0x000f220008000a00 */
[----:B-1----:R-:W-:Y:S01]  /*13ba0*/  MOV R4, UR4 ;  /* 0x0000000400047c02 */ /* 0x002fe20008000f00 */
[----:B------:R-:W-:-:S02]  /*13bb0*/  IMAD.U32 R5, RZ, RZ, UR5 ;  /* 0x00000005ff057e24 */ /* 0x000fc4000f8e00ff */
[----:B---3--:R-:W-:Y:S01]  /*13bc0*/  IMAD.U32 R6, RZ, RZ, UR6 ;  /* 0x00000006ff067e24 */ /* 0x008fe2000f8e00ff */
[----:B------:R-:W-:Y:S01]  /*13bd0*/  MOV R7, UR7 ;  /* 0x0000000700077c02 */ /* 0x000fe20008000f00 */
[----:B----4-:R-:W-:Y:S02]  /*13be0*/  IMAD.U32 R10, RZ, RZ, UR8 ;  /* 0x00000008ff0a7e24 */ /* 0x010fe4000f8e00ff */
[----:B0-----:R-:W-:-:S07]  /*13bf0*/  IMAD.U32 R11, RZ, RZ, UR9 ;  /* 0x00000009ff0b7e24 */ /* 0x001fce000f8e00ff */
[----:B------:R-:W-:-:S07]  /*13c00*/  LEPC R20, `(.L_x_3734) ;  /* 0x000000001014794e */ /* 0x000fce0000000000 */
[----:B--2---:R-:W-:Y:S05]  /*13c10*/  CALL.ABS.NOINC R2 ;  /* 0x0000000002007343 */ /* 0x004fea0003c00000 */
.L_x_3734:
[----:B------:R-:W-:Y:S05]  /*13c20*/  EXIT ;  /* 0x000000000000794d */ /* 0x000fea0003800000 */
.L_x_3733:
[----:B012345:R-:W-:Y:S01]  /*13c30*/  LOP3.LUT R2, R18, 0x7fffffff, RZ, 0xc0, !PT ;  /* 0x7fffffff12027812 */ /* 0x03ffe200078ec0ff */
[----:B------:R-:W-:Y:S01]  /*13c40*/  BSSY.RECONVERGENT B0, `(.L_x_3735) ;  /* 0x000000b000007945 */ /* 0x000fe20003800200 */
[----:B------:R-:W-:Y:S02]  /*13c50*/  SHF.R.U32.HI R5, RZ, 0x18, R18 ;  /* 0x00000018ff057819 */ /* 0x000fe40000011612 */
[----:B------:R-:W-:Y:S02]  /*13c60*/  ISETP.GT.U32.AND P0, PT, R2, 0x43efffff, PT ;  /* 0x43efffff0200780c */ /* 0x000fe40003f04070 */
[----:B------:R-:W-:-:S11]  /*13c70*/  MOV R0, 0x7f ;  /* 0x0000007f00007802 */ /* 0x000fd60000000f00 */
[----:B------:R-:W-:Y:S05]  /*13c80*/  @P0 BRA `(.L_x_3736) ;  /* 0x0000000000180947 */ /* 0x000fea0003800000 */
[----:B------:R-:W-:-:S13]  /*13c90*/  ISETP.GE.U32.AND P0, PT, R2, 0x3c800000, PT ;  /* 0x3c8000000200780c */ /* 0x000fda0003f06070 */
[----:B------:R-:W-:-:S04]  /*13ca0*/  @P0 SHF.R.U32.HI R0, RZ, 0x14, R18 ;  /* 0x00000014ff000819 */ /* 0x000fc80000011612 */
[----:B------:R-:W-:-:S04]  /*13cb0*/  @P0 LOP3.LUT R3, R0, 0x1, RZ, 0xc0, !PT ;  /* 0x0000000100030812 */ /* 0x000fc800078ec0ff */
[----:B------:R-:W-:-:S04]  /*13cc0*/  @P0 IADD3 R0, PT, PT, R18, 0x407ffff, R3 ;  /* 0x0407ffff12000810 */ /* 0x000fc80007ffe003 */
[----:B------:R-:W-:Y:S01]  /*13cd0*/  @P0 SHF.R.U32.HI R0, RZ, 0x14, R0 ;  /* 0x00000014ff000819 */ /* 0x000fe20000011600 */
[----:B------:R-:W-:-:S07]  /*13ce0*/  @!P0 FADD.FTZ R0, R2, 16384 ;  /* 0x4680000002008421 */ /* 0x000fce0000010000 */
.L_x_3736:
[----:B------:R-:W-:Y:S05]  /*13cf0*/  BSYNC.RECONVERGENT B0 ;  /* 0x0000000000007941 */ /* 0x000fea0003800200 */
.L_x_3735:
[----:B------:R-:W-:-:S05]  /*13d00*/  LOP3.LUT R3, R0, 0x80, R5, 0xf8, !PT ;  /* 0x0000008000037812 */ /* 0x000fca00078ef805 */
[----:B------:R-:W-:Y:S01]  /*13d10*/  STG.E.U8 desc[UR36][R16.64], R3 ;  /* 0x0000000310007986 */ /* 0x000fe2000c101124 */
[----:B------:R-:W-:Y:S05]  /*13d20*/  EXIT ;  /* 0x000000000000794d */ /* 0x000fea0003800000 */
.L_x_3732:
[----:B012345:R-:W-:Y:S01]  /*13d30*/  LOP3.LUT R2, R18, 0x7fffffff, RZ, 0xc0, !PT ;  /* 0x7fffffff12027812 */ /* 0x03ffe200078ec0ff */
        /* <DEDUP_REMOVED lines=10> */
.L_x_3738:
[----:B------:R-:W-:Y:S01]  /*13de0*/  IMAD.MOV.U32 R0, RZ, RZ, 0x7f ;  /* 0x0000007fff007424 */ /* 0x000fe200078e00ff */
[----:B------:R-:W-:-:S04]  /*13df0*/  ISETP.GT.U32.AND P0, PT, R2, 0x7f800000, PT ;  /* 0x7f8000000200780c */ /* 0x000fc80003f04070 */
[----:B------:R-:W-:-:S09]  /*13e00*/  SEL R0, R0, 0x7c, P0 ;  /* 0x0000007c00007807 */ /* 0x000fd20000000000 */
.L_x_3739:
[----:B------:R-:W-:Y:S05]  /*13e10*/  BSYNC.RECONVERGENT B0 ;  /* 0x0000000000007941 */ /* 0x000fea0003800200 */
.L_x_3737:
[----:B------:R-:W-:-:S04]  /*13e20*/  SHF.R.U32.HI R3, RZ, 0x18, R18 ;  /* 0x00000018ff037819 */ /* 0x000fc80000011612 */
[----:B------:R-:W-:-:S05]  /*13e30*/  LOP3.LUT R3, R0, 0x80, R3, 0xf8, !PT ;  /* 0x0000008000037812 */ /* 0x000fca00078ef803 */
[----:B------:R-:W-:Y:S01]  /*13e40*/  STG.E.U8 desc[UR36][R16.64], R3 ;  /* 0x0000000310007986 */ /* 0x000fe2000c101124 */
[----:B------:R-:W-:Y:S05]  /*13e50*/  EXIT ;  /* 0x000000000000794d */ /* 0x000fea0003800000 */
.L_x_3731:
[----:B-1---5:R-:W-:-:S05]  /*13e60*/  F2FP.BF16.F32.PACK_AB R18, RZ, R18 ;  /* 0x00000012ff12723e */ /* 0x022fca00000010ff */
[----:B------:R-:W-:Y:S01]  /*13e70*/  STG.E.U16 desc[UR36][R16.64], R18 ;  /* 0x0000001210007986 */ /* 0x000fe2000c101524 */
[----:B------:R-:W-:Y:S05]  /*13e80*/  EXIT ;  /* 0x000000000000794d */ /* 0x000fea0003800000 */
.L_x_3740:
        /* <DEDUP_REMOVED lines=15> */
.L_x_41879:


//--------------------- .text._ZN2at6native27unrolled_elementwise_kernelIZZZNS0_28launch_masked_scatter_kernelERKNS_10TensorBaseES4_S4_S4_ENKUlvE_clEvENKUlvE7_clEvEUlN3c107complexIfEEblE_St5arrayIPcLm4EELi4E23TrivialOffsetCalculatorILi3EjESE_ILi1EjENS0_6memory12LoadWithCastILi3EEENSH_13StoreWithCastILi1EEEEEviT_T0_T2_T3_T4_T5_ --------------------------
	.section	.text._ZN2at6native27unrolled_elementwise_kernelIZZZNS0_28launch_masked_scatter_kernelERKNS_10TensorBaseES4_S4_S4_ENKUlvE_clEvENKUlvE7_clEvEUlN3c107complexIfEEblE_St5arrayIPcLm4EELi4E23TrivialOffsetCalculatorILi3EjESE_ILi1EjENS0_6memory12LoadWithCastILi3EEENSH_13StoreWithCastILi1EEEEEviT_T0_T2_T3_T4_T5_,"ax",@progbits
	.align	128
        .global         _ZN2at6native27unrolled_elementwise_kernelIZZZNS0_28launch_masked_scatter_kernelERKNS_10TensorBaseES4_S4_S4_ENKUlvE_clEvENKUlvE7_clEvEUlN3c107complexIfEEblE_St5arrayIPcLm4EELi4E23TrivialOffsetCalculatorILi3EjESE_ILi1EjENS0_6memory12LoadWithCastILi3EEENSH_13StoreWithCastILi1EEEEEviT_T0_T2_T3_T4_T5_
        .type           _ZN2at6native27unrolled_elementwise_kernelIZZZNS0_28launch_masked_scatter_kernelERKNS_10TensorBaseES4_S4_S4_ENKUlvE_clEvENKUlvE7_clEvEUlN3c107complexIfEEblE_St5arrayIPcLm4EELi4E23TrivialOffsetCalculatorILi3EjESE_ILi1EjENS0_6memory12LoadWithCastILi3EEENSH_13StoreWithCastILi1EEEEEviT_T0_T2_T3_T4_T5_,@function
        .size           _ZN2at6native27unrolled_elementwise_kernelIZZZNS0_28launch_masked_scatter_kernelERKNS_10TensorBaseES4_S4_S4_ENKUlvE_clEvENKUlvE7_clEvEUlN3c107complexIfEEblE_St5arrayIPcLm4EELi4E23TrivialOffsetCalculatorILi3EjESE_ILi1EjENS0_6memory12LoadWithCastILi3EEENSH_13StoreWithCastILi1EEEEEviT_T0_T2_T3_T4_T5_,(.L_x_41880 - _ZN2at6native27unrolled_elementwise_kernelIZZZNS0_28launch_masked_scatter_kernelERKNS_10TensorBaseES4_S4_S4_ENKUlvE_clEvENKUlvE7_clEvEUlN3c107complexIfEEblE_St5arrayIPcLm4EELi4E23TrivialOffsetCalculatorILi3EjESE_ILi1EjENS0_6memory12LoadWithCastILi3EEENSH_13StoreWithCastILi1EEEEEviT_T0_T2_T3_T4_T5_)
        .other          _ZN2at6native27unrolled_elementwise_kernelIZZZNS0_28launch_masked_scatter_kernelERKNS_10TensorBaseES4_S4_S4_ENKUlvE_clEvENKUlvE7_clEvEUlN3c107complexIfEEblE_St5arrayIPcLm4EELi4E23TrivialOffsetCalculatorILi3EjESE_ILi1EjENS0_6memory12LoadWithCastILi3EEENSH_13StoreWithCastILi1EEEEEviT_T0_T2_T3_T4_T5_,@"STO_CUDA_ENTRY STV_DEFAULT"
_ZN2at6native27unrolled_elementwise_kernelIZZZNS0_28launch_masked_scatter_kernelERKNS_10TensorBaseES4_S4_S4_ENKUlvE_clEvENKUlvE7_clEvEUlN3c107complexIfEEblE_St5arrayIPcLm4EELi4E23TrivialOffsetCalculatorILi3EjESE_ILi1EjENS0_6memory12LoadWithCastILi3EEENSH_13StoreWithCastILi1EEEEEviT_T0_T2_T3_T4_T5_:
.text._ZN2at6native27unrolled_elementwise_kernelIZZZNS0_28launch_masked_scatter_kernelERKNS_10TensorBaseES4_S4_S4_ENKUlvE_clEvENKUlvE7_clEvEUlN3c107complexIfEEblE_St5arrayIPcLm4EELi4E23TrivialOffsetCalculatorILi3EjESE_ILi1EjENS0_6memory12LoadWithCastILi3EEENSH_13StoreWithCastILi1EEEEEviT_T0_T2_T3_T4_T5_:
        /* <DEDUP_REMOVED lines=9> */
[----:B------:R-:W-:-:S02]  /*0090*/  P2R R30, PR, RZ, 0x2 ;  /* 0x00000002ff1e7803 */ /* 0x000fc40000000000 */
[----:B------:R-:W-:Y:S01]  /*00a0*/  CS2R R18, SRZ ;  /* 0x0000000000127805 */ /* 0x000fe2000001ff00 */
[----:B------:R-:W0:Y:S01]  /*00b0*/  LDCU.U8 UR39, c[0x0][0x3bc] ;  /* 0x00007780ff2777ac */ /* 0x000e220008000000 */
[----:B------:R-:W0:Y:S01]  /*00c0*/  LDCU.U8 UR40, c[0x0][0x3bd] ;  /* 0x000077a0ff2877ac */ /* 0x000e220008000000 */
[----:B-1----:R-:W-:Y:S02]  /*00d0*/  IMAD R27, R17, -0x200, R0 ;  /* 0xfffffe00111b7824 */ /* 0x002fe400078e0200 */
        /* <DEDUP_REMOVED lines=23> */
[----:B--2---:R4:W0:Y:S01]  /*0250*/  I2F.S16 R18, R2 ;  /* 0x0000000200127306 */ /* 0x0048220000101400 */
[----:B------:R-:W-:Y:S05]  /*0260*/  BRA `(.L_x_3749) ;  /* 0x0000000c007c7947 */ /* 0x000fea0003800000 */
.L_x_3747:
[----:B------:R-:W2:Y:S01]  /*0270*/  LDG.E.U8 R2, desc[UR36][R2.64] ;  /* 0x0000002402027981 */ /* 0x000ea2000c1e1100 */
[----:B------:R-:W-:Y:S01]  /*0280*/  IMAD.MOV.U32 R19, RZ, RZ, RZ ;  /* 0x000000ffff137224 */ /* 0x000fe200078e00ff */
[----:B--2---:R-:W-:Y:S01]  /*0290*/  I2FP.F32.U32 R18, R2 ;  /* 0x0000000200127245 */ /* 0x004fe20000201000 */
[----:B------:R-:W-:Y:S06]  /*02a0*/  BRA `(.L_x_3749) ;  /* 0x0000000c006c7947 */ /* 0x000fec0003800000 */
.L_x_3746:
        /* <DEDUP_REMOVED lines=8> */
[----:B--2---:R0:W1:Y:S01]  /*0330*/  I2F.S64 R18, R2 ;  /* 0x0000000200127312 */ /* 0x0040620000301400 */
[----:B------:R-:W-:Y:S05]  /*0340*/  BRA `(.L_x_3749) ;  /* 0x0000000c00447947 */ /* 0x000fea0003800000 */
.L_x_3751:
[----:B------:R-:W2:Y:S01]  /*0350*/  LDG.E R2, desc[UR36][R2.64] ;  /* 0x0000002402027981 */ /* 0x000ea2000c1e1900 */
[----:B------:R-:W-:Y:S01]  /*0360*/  IMAD.MOV.U32 R19, RZ, RZ, RZ ;  /* 0x000000ffff137224 */ /* 0x000fe200078e00ff */
[----:B--2---:R-:W-:Y:S01]  /*0370*/  I2FP.F32.S32 R18, R2 ;  /* 0x0000000200127245 */ /* 0x004fe20000201400 */
[----:B------:R-:W-:Y:S06]  /*0380*/  BRA `(.L_x_3749) ;  /* 0x0000000c00347947 */ /* 0x000fec0003800000 */
.L_x_3750:
[----:B------:R-:W2:Y:S01]  /*0390*/  LDG.E.U16 R2, desc[UR36][R2.64] ;  /* 0x0000002402027981 */ /* 0x000ea2000c1e1500 */
[----:B------:R-:W-:Y:S01]  /*03a0*/  IMAD.MOV.U32 R19, RZ, RZ, RZ ;  /* 0x000000ffff137224 */ /* 0x000fe200078e00ff */
[----:B--2---:R2:W3:Y:S01]  /*03b0*/  I2F.S16 R18, R2 ;  /* 0x0000000200127306 */ /* 0x0044e20000101400 */
[----:B------:R-:W-:Y:S05]  /*03c0*/  BRA `(.L_x_3749) ;  /* 0x0000000c00247947 */ /* 0x000fea0003800000 */
.L_x_3745:
        /* <DEDUP_REMOVED lines=9> */
.L_x_3753:
[----:B------:R-:W2:Y:S01]  /*0460*/  LDG.E.U16 R2, desc[UR36][R2.64] ;  /* 0x0000002402027981 */ /* 0x000ea2000c1e1500 */
[----:B------:R-:W-:Y:S02]  /*0470*/  IMAD.MOV.U32 R19, RZ, RZ, RZ ;  /* 0x000000ffff137224 */ /* 0x000fe400078e00ff */
[----:B--2---:R-:W-:Y:S01]  /*0480*/  HADD2.F32 R18, -RZ, R2.H0_H0 ;  /* 0x20000002ff127230 */ /* 0x004fe20000004100 */
[----:B------:R-:W-:Y:S06]  /*0490*/  BRA `(.L_x_3749) ;  /* 0x0000000800f07947 */ /* 0x000fec0003800000 */
.L_x_3752:
        /* <DEDUP_REMOVED lines=8> */
.L_x_3755:
[----:B------:R-:W2:Y:S02]  /*0520*/  LDG.E R2, desc[UR36][R2.64] ;  /* 0x0000002402027981 */ /* 0x000ea4000c1e1900 */
[--C-:B--2---:R-:W-:Y:S02]  /*0530*/  HADD2.F32 R18, -RZ, R2.reuse.H0_H0 ;  /* 0x20000002ff127230 */ /* 0x104fe40000004100 */
[----:B------:R-:W-:Y:S01]  /*0540*/  HADD2.F32 R19, -RZ, R2.H1_H1 ;  /* 0x30000002ff137230 */ /* 0x000fe20000004100 */
[----:B------:R-:W-:Y:S06]  /*0550*/  BRA `(.L_x_3749) ;  /* 0x0000000800c07947 */ /* 0x000fec0003800000 */
.L_x_3754:
        /* <DEDUP_REMOVED lines=8> */
.L_x_3744:
        /* <DEDUP_REMOVED lines=13> */
.L_x_3758:
        /* <DEDUP_REMOVED lines=10> */
.L_x_3757:
        /* <DEDUP_REMOVED lines=8> */
[----:B------:R-:W-:Y:S02]  /*07d0*/  IMAD.MOV.U32 R19, RZ, RZ, RZ ;  /* 0x000000ffff137224 */ /* 0x000fe400078e00ff */
        /* <DEDUP_REMOVED lines=17> */
.L_x_3760:
[----:B------:R-:W2:Y:S01]  /*08f0*/  LDG.E.U8 R2, desc[UR36][R2.64] ;  /* 0x0000002402027981 */ /* 0x000ea2000c1e1100 */
[----:B------:R-:W-:Y:S02]  /*0900*/  IMAD.MOV.U32 R19, RZ, RZ, RZ ;  /* 0x000000ffff137224 */ /* 0x000fe400078e00ff */
        /* <DEDUP_REMOVED lines=11> */
.L_x_3759:
[----:B------:R-:W2:Y:S01]  /*09c0*/  LDG.E.U16 R2, desc[UR36][R2.64] ;  /* 0x0000002402027981 */ /* 0x000ea2000c1e1500 */
[----:B------:R-:W-:Y:S02]  /*09d0*/  IMAD.MOV.U32 R19, RZ, RZ, RZ ;  /* 0x000000ffff137224 */ /* 0x000fe400078e00ff */
[----:B--2---:R-:W-:Y:S01]  /*09e0*/  IMAD.U32 R18, R2, 0x10000, RZ ;  /* 0x0001000002127824 */ /* 0x004fe200078e00ff */
[----:B------:R-:W-:Y:S06]  /*09f0*/  BRA `(.L_x_3749) ;  /* 0x0000000400987947 */ /* 0x000fec0003800000 */
.L_x_3756:
        /* <DEDUP_REMOVED lines=12> */
.L_x_3763:
        /* <DEDUP_REMOVED lines=20> */
.L_x_3765:
[----:B------:R-:W-:Y:S05]  /*0c00*/  BSYNC.RECONVERGENT B0 ;  /* 0x0000000000007941 */ /* 0x000fea0003800200 */
.L_x_3764:
[----:B------:R-:W-:Y:S01]  /*0c10*/  IMAD.SHL.U32 R0, R0, 0x100000, RZ ;  /* 0x0010000000007824 */ /* 0x000fe200078e00ff */
[----:B------:R-:W-:-:S04]  /*0c20*/  LEA R2, R2, 0x3b800000, 0x17 ;  /* 0x3b80000002027811 */ /* 0x000fc800078eb8ff */
[----:B------:R-:W-:Y:S01]  /*0c30*/  LOP3.LUT R18, R2, R0, R7, 0xfe, !PT ;  /* 0x0000000002127212 */ /* 0x000fe200078efe07 */
[----:B------:R-:W-:Y:S06]  /*0c40*/  BRA `(.L_x_3749) ;  /* 0x0000000400047947 */ /* 0x000fec0003800000 */
.L_x_3762:
        /* <DEDUP_REMOVED lines=20> */
.L_x_3767:
[----:B------:R-:W-:Y:S05]  /*0d90*/  BSYNC.RECONVERGENT B0 ;  /* 0x0000000000007941 */ /* 0x000fea0003800200 */
.L_x_3766:
[----:B------:R-:W-:Y:S01]  /*0da0*/  IMAD.SHL.U32 R0, R0, 0x200000, RZ ;  /* 0x0020000000007824 */ /* 0x000fe200078e00ff */
[----:B------:R-:W-:-:S04]  /*0db0*/  LEA R2, R2, 0x37800000, 0x17 ;  /* 0x3780000002027811 */ /* 0x000fc800078eb8ff */
[----:B------:R-:W-:Y:S01]  /*0dc0*/  LOP3.LUT R18, R2, R0, R7, 0xfe, !PT ;  /* 0x0000000002127212 */ /* 0x000fe200078efe07 */
[----:B------:R-:W-:Y:S06]  /*0dd0*/  BRA `(.L_x_3749) ;  /* 0x0000000000a07947 */ /* 0x000fec0003800000 */
.L_x_3761:
[----:B------:R-:W-:-:S09]  /*0de0*/  UISETP.NE.AND UP0, UPT, UR4, 0x1c, UPT ;  /* 0x0000001c0400788c */ /* 0x000fd2000bf05270 */
[----:B------:R-:W-:Y:S05]  /*0df0*/  BRA.U !UP0, `(.L_x_3768) ;  /* 0x00000001088c7547 */ /* 0x000fea000b800000 */
[----:B------:R-:W-:-:S09]  /*0e00*/  UISETP.NE.AND UP0, UPT, UR4, 0x1d, UPT ;  /* 0x0000001d0400788c */ /* 0x000fd2000bf05270 */
[----:B------:R-:W-:Y:S05]  /*0e10*/  BRA.U !UP0, `(.L_x_3769) ;  /* 0x0000000108747547 */ /* 0x000fea000b800000 */
[----:B------:R-:W-:-:S09]  /*0e20*/  UISETP.NE.AND UP0, UPT, UR4, 0x2c, UPT ;  /* 0x0000002c0400788c */ /* 0x000fd2000bf05270 */
[----:B------:R-:W-:Y:S05]  /*0e30*/  BRA.U !UP0, `(.L_x_3770) ;  /* 0x0000000108487547 */ /* 0x000fea000b800000 */
.L_x_3748:
        /* <DEDUP_REMOVED lines=16> */
.L_x_3771:
[----:B------:R-:W-:Y:S01]  /*0f40*/  CS2R R18, SRZ ;  /* 0x0000000000127805 */ /* 0x000fe2000001ff00 */
[----:B------:R-:W-:Y:S06]  /*0f50*/  BRA `(.L_x_3749) ;  /* 0x0000000000407947 */ /* 0x000fec0003800000 */
.L_x_3770:
[----:B------:R-:W2:Y:S01]  /*0f60*/  LDG.E.U8 R2, desc[UR36][R2.64] ;  /* 0x0000002402027981 */ /* 0x000ea2000c1e1100 */
[----:B------:R-:W-:Y:S02]  /*0f70*/  IMAD.MOV.U32 R19, RZ, RZ, RZ ;  /* 0x000000ffff137224 */ /* 0x000fe400078e00ff */
[----:B------:R-:W-:Y:S01]  /*0f80*/  IMAD.MOV.U32 R18, RZ, RZ, 0x400000 ;  /* 0x00400000ff127424 */ /* 0x000fe200078e00ff */
[----:B--2---:R-:W-:-:S13]  /*0f90*/  ISETP.NE.AND P0, PT, R2, RZ, PT ;  /* 0x000000ff0200720c */ /* 0x004fda0003f05270 */
[----:B------:R-:W-:Y:S05]  /*0fa0*/  @!P0 BRA `(.L_x_3749) ;  /* 0x00000000002c8947 */ /* 0x000fea0003800000 */
[----:B------:R-:W-:-:S13]  /*0fb0*/  ISETP.NE.AND P0, PT, R2, 0xff, PT ;  /* 0x000000ff0200780c */ /* 0x000fda0003f05270 */
[----:B------:R-:W-:Y:S02]  /*0fc0*/  @!P0 IMAD.MOV.U32 R18, RZ, RZ, 0x7f800001 ;  /* 0x7f800001ff128424 */ /* 0x000fe400078e00ff */
[----:B------:R-:W-:Y:S01]  /*0fd0*/  @P0 IMAD.SHL.U32 R18, R2, 0x800000, RZ ;  /* 0x0080000002120824 */ /* 0x000fe200078e00ff */
[----:B------:R-:W-:Y:S06]  /*0fe0*/  BRA `(.L_x_3749) ;  /* 0x00000000001c7947 */ /* 0x000fec0003800000 */
.L_x_3769:
[----:B------:R-:W2:Y:S01]  /*0ff0*/  LDG.E.64 R2, desc[UR36][R2.64] ;  /* 0x0000002402027981 */ /* 0x000ea2000c1e1b00 */
[----:B------:R-:W-:Y:S01]  /*1000*/  IMAD.MOV.U32 R19, RZ, RZ, RZ ;  /* 0x000000ffff137224 */ /* 0x000fe200078e00ff */
[----:B--2---:R0:W1:Y:S01]  /*1010*/  I2F.U64 R18, R2 ;  /* 0x0000000200127312 */ /* 0x0040620000301000 */
[----:B------:R-:W-:Y:S05]  /*1020*/  BRA `(.L_x_3749) ;  /* 0x00000000000c7947 */ /* 0x000fea0003800000 */
.L_x_3768:
[----:B------:R-:W2:Y:S01]  /*1030*/  LDG.E R2, desc[UR36][R2.64] ;  /* 0x0000002402027981 */ /* 0x000ea2000c1e1900 */
[----:B------:R-:W-:Y:S01]  /*1040*/  IMAD.MOV.U32 R19, RZ, RZ, RZ ;  /* 0x000000ffff137224 */ /* 0x000fe200078e00ff */
[----:B--2---:R-:W-:-:S07]  /*1050*/  I2FP.F32.U32 R18, R2 ;  /* 0x0000000200127245 */ /* 0x004fce0000201000 */
.L_x_3749:
[----:B------:R-:W-:Y:S05]  /*1060*/  BSYNC.RECONVERGENT B6 ;  /* 0x0000000000067941 */ /* 0x000fea0003800200 */
.L_x_3743:
[----:B0-2-4-:R-:W0:Y:S01]  /*1070*/  LDC.64 R2, c[0x0][0x3a8] ;  /* 0x0000ea00ff027b82 */ /* 0x015e220000000a00 */
        /* <DEDUP_REMOVED lines=20> */
.L_x_3776:
[----:B------:R-:W2:Y:S02]  /*11c0*/  LDG.E.U8 R2, desc[UR36][R2.64] ;  /* 0x0000002402027981 */ /* 0x000ea4000c1e1100 */
[----:B--2---:R-:W-:-:S04]  /*11d0*/  ISETP.NE.AND P0, PT, R2, RZ, PT ;  /* 0x000000ff0200720c */ /* 0x004fc80003f05270 */
[----:B------:R-:W-:Y:S01]  /*11e0*/  P2R R23, PR, RZ, 0x1 ;  /* 0x00000001ff177803 */ /* 0x000fe20000000000 */
[----:B------:R-:W-:Y:S08]  /*11f0*/  BRA `(.L_x_3778) ;  /* 0x0000000800847947 */ /* 0x000ff00003800000 */
.L_x_3775:
        /* <DEDUP_REMOVED lines=11> */
.L_x_3780:
[----:B------:R-:W2:Y:S02]  /*12b0*/  LDG.E R2, desc[UR36][R2.64] ;  /* 0x0000002402027981 */ /* 0x000ea4000c1e1900 */
[----:B--2---:R-:W-:-:S04]  /*12c0*/  ISETP.NE.AND P0, PT, R2, RZ, PT ;  /* 0x000000ff0200720c */ /* 0x004fc80003f05270 */
[----:B------:R-:W-:Y:S01]  /*12d0*/  P2R R23, PR, RZ, 0x1 ;  /* 0x00000001ff177803 */ /* 0x000fe20000000000 */
[----:B------:R-:W-:Y:S08]  /*12e0*/  BRA `(.L_x_3778) ;  /* 0x0000000800487947 */ /* 0x000ff00003800000 */
.L_x_3779:
[----:B------:R-:W2:Y:S02]  /*12f0*/  LDG.E.U16 R2, desc[UR36][R2.64] ;  /* 0x0000002402027981 */ /* 0x000ea4000c1e1500 */
[----:B--2---:R-:W-:-:S04]  /*1300*/  ISETP.NE.AND P0, PT, R2, RZ, PT ;  /* 0x000000ff0200720c */ /* 0x004fc80003f05270 */
[----:B------:R-:W-:Y:S01]  /*1310*/  P2R R23, PR, RZ, 0x1 ;  /* 0x00000001ff177803 */ /* 0x000fe20000000000 */
[----:B------:R-:W-:Y:S08]  /*1320*/  BRA `(.L_x_3778) ;  /* 0x0000000800387947 */ /* 0x000ff00003800000 */
.L_x_3774:
        /* <DEDUP_REMOVED lines=10> */
.L_x_3782:
[----:B------:R-:W2:Y:S02]  /*13d0*/  LDG.E.U16 R0, desc[UR36][R2.64] ;  /* 0x0000002402007981 */ /* 0x000ea4000c1e1500 */
[----:B--2---:R-:W-:-:S05]  /*13e0*/  HADD2.F32 R0, -RZ, R0.H0_H0 ;  /* 0x20000000ff007230 */ /* 0x004fca0000004100 */
[----:B------:R-:W-:-:S04]  /*13f0*/  FSETP.NEU.FTZ.AND P0, PT, R0, RZ, PT ;  /* 0x000000ff0000720b */ /* 0x000fc80003f1d000 */
[----:B------:R-:W-:Y:S01]  /*1400*/  P2R R23, PR, RZ, 0x1 ;  /* 0x00000001ff177803 */ /* 0x000fe20000000000 */
[----:B------:R-:W-:Y:S08]  /*1410*/  BRA `(.L_x_3778) ;  /* 0x0000000400fc7947 */ /* 0x000ff00003800000 */
.L_x_3781:
        /* <DEDUP_REMOVED lines=12> */
.L_x_3784:
        /* <DEDUP_REMOVED lines=10> */
.L_x_3783:
[----:B------:R-:W2:Y:S02]  /*1580*/  LDG.E.64 R2, desc[UR36][R2.64] ;  /* 0x0000002402027981 */ /* 0x000ea4000c1e1b00 */
[----:B--2---:R-:W-:-:S06]  /*1590*/  DSETP.NEU.AND P0, PT, R2, RZ, PT ;  /* 0x000000ff0200722a */ /* 0x004fcc0003f0d000 */
[----:B------:R-:W-:Y:S01]  /*15a0*/  P2R R23, PR, RZ, 0x1 ;  /* 0x00000001ff177803 */ /* 0x000fe20000000000 */
[----:B------:R-:W-:Y:S07]  /*15b0*/  BRA `(.L_x_3778) ;  /* 0x0000000400947947 */ /* 0x000fee0003800000 */
.L_x_3773:
        /* <DEDUP_REMOVED lines=12> */
.L_x_3787:
[----:B------:R-:W2:Y:S02]  /*1680*/  LDG.E.128 R4, desc[UR36][R2.64] ;  /* 0x0000002402047981 */ /* 0x000ea4000c1e1d00 */
[----:B--2---:R-:W-:-:S06]  /*1690*/  DSETP.NEU.AND P0, PT, R6, RZ, PT ;  /* 0x000000ff0600722a */ /* 0x004fcc0003f0d000 */
[----:B------:R-:W-:-:S06]  /*16a0*/  DSETP.NEU.OR P0, PT, R4, RZ, P0 ;  /* 0x000000ff0400722a */ /* 0x000fcc000070d400 */
[----:B------:R-:W-:Y:S01]  /*16b0*/  P2R R23, PR, RZ, 0x1 ;  /* 0x00000001ff177803 */ /* 0x000fe20000000000 */
[----:B------:R-:W-:Y:S07]  /*16c0*/  BRA `(.L_x_3778) ;  /* 0x0000000400507947 */ /* 0x000fee0003800000 */
.L_x_3786:
        /* <DEDUP_REMOVED lines=10> */
.L_x_3789:
        /* <DEDUP_REMOVED lines=12> */
.L_x_3788:
[----:B------:R-:W2:Y:S02]  /*1830*/  LDG.E.U16 R0, desc[UR36][R2.64] ;  /* 0x0000002402007981 */ /* 0x000ea4000c1e1500 */
[----:B--2---:R-:W-:-:S05]  /*1840*/  IMAD.U32 R0, R0, 0x10000, RZ ;  /* 0x0001000000007824 */ /* 0x004fca00078e00ff */
[----:B------:R-:W-:-:S04]  /*1850*/  FSETP.NEU.FTZ.AND P0, PT, R0, RZ, PT ;  /* 0x000000ff0000720b */ /* 0x000fc80003f1d000 */
[----:B------:R-:W-:Y:S01]  /*1860*/  P2R R23, PR, RZ, 0x1 ;  /* 0x00000001ff177803 */ /* 0x000fe20000000000 */
[----:B------:R-:W-:Y:S08]  /*1870*/  BRA `(.L_x_3778) ;  /* 0x0000000000e47947 */ /* 0x000ff00003800000 */
.L_x_3785:
        /* <DEDUP_REMOVED lines=12> */
.L_x_3792:
[----:B------:R-:W2:Y:S02]  /*1940*/  LDG.E.U8 R2, desc[UR36][R2.64] ;  /* 0x0000002402027981 */ /* 0x000ea4000c1e1100 */
[----:B--2---:R-:W-:-:S04]  /*1950*/  ISETP.NE.AND P0, PT, R2, RZ, PT ;  /* 0x000000ff0200720c */ /* 0x004fc80003f05270 */
[----:B------:R-:W-:Y:S01]  /*1960*/  P2R R23, PR, RZ, 0x1 ;  /* 0x00000001ff177803 */ /* 0x000fe20000000000 */
[----:B------:R-:W-:Y:S08]  /*1970*/  BRA `(.L_x_3778) ;  /* 0x0000000000a47947 */ /* 0x000ff00003800000 */
.L_x_3791:
[----:B------:R-:W2:Y:S02]  /*1980*/  LDG.E.U8 R2, desc[UR36][R2.64] ;  /* 0x0000002402027981 */ /* 0x000ea4000c1e1100 */
[----:B--2---:R-:W-:-:S04]  /*1990*/  ISETP.NE.AND P0, PT, R2, RZ, PT ;  /* 0x000000ff0200720c */ /* 0x004fc80003f05270 */
[----:B------:R-:W-:Y:S01]  /*19a0*/  P2R R23, PR, RZ, 0x1 ;  /* 0x00000001ff177803 */ /* 0x000fe20000000000 */
[----:B------:R-:W-:Y:S08]  /*19b0*/  BRA `(.L_x_3778) ;  /* 0x0000000000947947 */ /* 0x000ff00003800000 */
.L_x_3790:
[----:B------:R-:W-:-:S09]  /*19c0*/  UISETP.NE.AND UP0, UPT, UR4, 0x1c, UPT ;  /* 0x0000001c0400788c */ /* 0x000fd2000bf05270 */
[----:B------:R-:W-:Y:S05]  /*19d0*/  BRA.U !UP0, `(.L_x_3793) ;  /* 0x0000000108807547 */ /* 0x000fea000b800000 */
[----:B------:R-:W-:-:S09]  /*19e0*/  UISETP.NE.AND UP0, UPT, UR4, 0x1d, UPT ;  /* 0x0000001d0400788c */ /* 0x000fd2000bf05270 */
[----:B------:R-:W-:Y:S05]  /*19f0*/  BRA.U !UP0, `(.L_x_3794) ;  /* 0x0000000108647547 */ /* 0x000fea000b800000 */
[----:B------:R-:W-:-:S09]  /*1a00*/  UISETP.NE.AND UP0, UPT, UR4, 0x2c, UPT ;  /* 0x0000002c0400788c */ /* 0x000fd2000bf05270 */
[----:B------:R-:W-:Y:S05]  /*1a10*/  BRA.U !UP0, `(.L_x_3795) ;  /* 0x00000001084c7547 */ /* 0x000fea000b800000 */
.L_x_3777:
[----:B------:R-:W-:Y:S01]  /*1a20*/  MOV R0, 0x0 ;  /* 0x0000000000007802 */ /* 0x000fe20000000f00 */
[----:B------:R-:W0:Y:S01]  /*1a30*/  LDCU.64 UR6, c[0x4][0x4e8] ;  /* 0x01009d00ff0677ac */ /* 0x000e220008000a00 */
[----:B------:R-:W-:Y:S02]  /*1a40*/  IMAD.MOV.U32 R8, RZ, RZ, 0x4e ;  /* 0x0000004eff087424 */ /* 0x000fe400078e00ff */
[----:B------:R2:W4:Y:S01]  /*1a50*/  LDC.64 R2, c[0x4][R0] ;  /* 0x0100000000027b82 */ /* 0x0005220000000a00 */
[----:B------:R-:W1:Y:S01]  /*1a60*/  LDCU.64 UR8, c[0x4][0x4f0] ;  /* 0x01009e00ff0877ac */ /* 0x000e620008000a00 */
[----:B------:R-:W-:Y:S02]  /*1a70*/  IMAD.MOV.U32 R12, RZ, RZ, 0x1 ;  /* 0x00000001ff0c7424 */ /* 0x000fe400078e00ff */
[----:B------:R-:W-:Y:S01]  /*1a80*/  IMAD.MOV.U32 R13, RZ, RZ, RZ ;  /* 0x000000ffff0d7224 */ /* 0x000fe200078e00ff */
[----:B------:R-:W3:Y:S01]  /*1a90*/  LDCU.64 UR4, c[0x4][0x320] ;  /* 0x01006400ff0477ac */ /* 0x000ee20008000a00 */
[----:B0-----:R-:W-:-:S02]  /*1aa0*/  IMAD.U32 R4, RZ, RZ, UR6 ;  /* 0x00000006ff047e24 */ /* 0x001fc4000f8e00ff */
[----:B------:R-:W-:Y:S02]  /*1ab0*/  IMAD.U32 R5, RZ, RZ, UR7 ;  /* 0x00000007ff057e24 */ /* 0x000fe4000f8e00ff */
[----:B-1----:R-:W-:Y:S02]  /*1ac0*/  IMAD.U32 R6, RZ, RZ, UR8 ;  /* 0x00000008ff067e24 */ /* 0x002fe4000f8e00ff */
[----:B------:R-:W-:Y:S02]  /*1ad0*/  IMAD.U32 R7, RZ, RZ, UR9 ;  /* 0x00000009ff077e24 */ /* 0x000fe4000f8e00ff */
[----:B---3--:R-:W-:Y:S02]  /*1ae0*/  IMAD.U32 R10, RZ, RZ, UR4 ;  /* 0x00000004ff0a7e24 */ /* 0x008fe4000f8e00ff */
[----:B--2---:R-:W-:-:S07]  /*1af0*/  IMAD.U32 R11, RZ, RZ, UR5 ;  /* 0x00000005ff0b7e24 */ /* 0x004fce000f8e00ff */
[----:B------:R-:W-:-:S07]  /*1b00*/  LEPC R20, `(.L_x_3796) ;  /* 0x000000001014794e */ /* 0x000fce0000000000 */
[----:B----45:R-:W-:Y:S05]  /*1b10*/  CALL.ABS.NOINC R2 ;  /* 0x0000000002007343 */ /* 0x030fea0003c00000 */
.L_x_3796:
[----:B------:R-:W-:-:S04]  /*1b20*/  PLOP3.LUT P0, PT, PT, PT, PT, 0x8, 0x80 ;  /* 0x000000000080781c */ /* 0x000fc80003f0e170 */
[----:B------:R-:W-:Y:S01]  /*1b30*/  P2R R23, PR, RZ, 0x1 ;  /* 0x00000001ff177803 */ /* 0x000fe20000000000 */
[----:B------:R-:W-:Y:S08]  /*1b40*/  BRA `(.L_x_3778) ;  /* 0x0000000000307947 */ /* 0x000ff00003800000 */
.L_x_3795:
[----:B------:R-:W2:Y:S02]  /*1b50*/  LDG.E.U8 R2, desc[UR36][R2.64] ;  /* 0x0000002402027981 */ /* 0x000ea4000c1e1100 */
[----:B--2---:R-:W-:-:S04]  /*1b60*/  ISETP.NE.AND P0, PT, R2, RZ, PT ;  /* 0x000000ff0200720c */ /* 0x004fc80003f05270 */
[----:B------:R-:W-:Y:S01]  /*1b70*/  P2R R23, PR, RZ, 0x1 ;  /* 0x00000001ff177803 */ /* 0x000fe20000000000 */
[----:B------:R-:W-:Y:S08]  /*1b80*/  BRA `(.L_x_3778) ;  /* 0x0000000000207947 */ /* 0x000ff00003800000 */
.L_x_3794:
[----:B------:R-:W2:Y:S02]  /*1b90*/  LDG.E.64 R2, desc[UR36][R2.64] ;  /* 0x0000002402027981 */ /* 0x000ea4000c1e1b00 */
[----:B--2---:R-:W-:-:S04]  /*1ba0*/  ISETP.NE.U32.AND P0, PT, R2, RZ, PT ;  /* 0x000000ff0200720c */ /* 0x004fc80003f05070 */
[----:B------:R-:W-:-:S04]  /*1bb0*/  ISETP.NE.AND.EX P0, PT, R3, RZ, PT, P0 ;  /* 0x000000ff0300720c */ /* 0x000fc80003f05300 */
[----:B------:R-:W-:Y:S01]  /*1bc0*/  P2R R23, PR, RZ, 0x1 ;  /* 0x00000001ff177803 */ /* 0x000fe20000000000 */
[----:B------:R-:W-:Y:S08]  /*1bd0*/  BRA `(.L_x_3778) ;  /* 0x00000000000c7947 */ /* 0x000ff00003800000 */
.L_x_3793:
[----:B------:R-:W2:Y:S02]  /*1be0*/  LDG.E R2, desc[UR36][R2.64] ;  /* 0x0000002402027981 */ /* 0x000ea4000c1e1900 */
[----:B--2---:R-:W-:-:S04]  /*1bf0*/  ISETP.NE.AND P0, PT, R2, RZ, PT ;  /* 0x000000ff0200720c */ /* 0x004fc80003f05270 */
[----:B------:R-:W-:-:S09]  /*1c00*/  P2R R23, PR, RZ, 0x1 ;  /* 0x00000001ff177803 */ /* 0x000fd20000000000 */
.L_x_3778:
[----:B------:R-:W-:Y:S05]  /*1c10*/  BSYNC.RECONVERGENT B6 ;  /* 0x0000000000067941 */ /* 0x000fea0003800200 */
.L_x_3772:
        /* <DEDUP_REMOVED lines=19> */
.L_x_3800:
[----:B------:R2:W5:Y:S01]  /*1d50*/  LDG.E.U8 R32, desc[UR36][R2.64] ;  /* 0x0000002402207981 */ /* 0x000562000c1e1100 */
[----:B------:R-:W-:Y:S01]  /*1d60*/  IMAD.MOV.U32 R33, RZ, RZ, RZ ;  /* 0x000000ffff217224 */ /* 0x000fe200078e00ff */
[----:B------:R-:W-:Y:S06]  /*1d70*/  BRA `(.L_x_3802) ;  /* 0x0000000c00407947 */ /* 0x000fec0003800000 */
.L_x_3799:
        /* <DEDUP_REMOVED lines=8> */
.L_x_3804:
[----:B------:R-:W2:Y:S02]  /*1e00*/  LDG.E R32, desc[UR36][R2.64] ;  /* 0x0000002402207981 */ /* 0x000ea4000c1e1900 */
[----:B--2---:R-:W-:Y:S01]  /*1e10*/  SHF.R.S32.HI R33, RZ, 0x1f, R32 ;  /* 0x0000001fff217819 */ /* 0x004fe20000011420 */
[----:B------:R-:W-:Y:S06]  /*1e20*/  BRA `(.L_x_3802) ;  /* 0x0000000c00147947 */ /* 0x000fec0003800000 */
.L_x_3803:
[----:B------:R-:W2:Y:S02]  /*1e30*/  LDG.E.S16 R32, desc[UR36][R2.64] ;  /* 0x0000002402207981 */ /* 0x000ea4000c1e1700 */
[----:B--2---:R-:W-:Y:S01]  /*1e40*/  SHF.R.S32.HI R33, RZ, 0x1f, R32 ;  /* 0x0000001fff217819 */ /* 0x004fe20000011420 */
[----:B------:R-:W-:Y:S06]  /*1e50*/  BRA `(.L_x_3802) ;  /* 0x0000000c00087947 */ /* 0x000fec0003800000 */
.L_x_3798:
        /* <DEDUP_REMOVED lines=9> */
.L_x_3806:
[----:B------:R-:W2:Y:S02]  /*1ef0*/  LDG.E.U16 R2, desc[UR36][R2.64] ;  /* 0x0000002402027981 */ /* 0x000ea4000c1e1500 */
[----:B--2---:R-:W-:-:S06]  /*1f00*/  HADD2.F32 R32, -RZ, R2.H0_H0 ;  /* 0x20000002ff207230 */ /* 0x004fcc0000004100 */
[----:B------:R-:W0:Y:S01]  /*1f10*/  F2I.S64.TRUNC R32, R32 ;  /* 0x0000002000207311 */ /* 0x000e22000020d900 */
[----:B------:R-:W-:Y:S05]  /*1f20*/  BRA `(.L_x_3802) ;  /* 0x0000000800d47947 */ /* 0x000fea0003800000 */
.L_x_3805:
        /* <DEDUP_REMOVED lines=9> */
.L_x_3808:
[----:B------:R-:W2:Y:S02]  /*1fc0*/  LDG.E.U16 R2, desc[UR36][R2.64] ;  /* 0x0000002402027981 */ /* 0x000ea4000c1e1500 */
[----:B--2---:R-:W-:-:S06]  /*1fd0*/  HADD2.F32 R32, -RZ, R2.H0_H0 ;  /* 0x20000002ff207230 */ /* 0x004fcc0000004100 */
[----:B------:R-:W0:Y:S01]  /*1fe0*/  F2I.S64.TRUNC R32, R32 ;  /* 0x0000002000207311 */ /* 0x000e22000020d900 */
[----:B------:R-:W-:Y:S05]  /*1ff0*/  BRA `(.L_x_3802) ;  /* 0x0000000800a07947 */ /* 0x000fea0003800000 */
.L_x_3807:
[----:B------:R-:W2:Y:S02]  /*2000*/  LDG.E.64 R2, desc[UR36][R2.64] ;  /* 0x0000002402027981 */ /* 0x000ea4000c1e1b00 */
[----:B--2---:R4:W0:Y:S01]  /*2010*/  F2I.S64.F64.TRUNC R32, R2 ;  /* 0x0000000200207311 */ /* 0x004822000030d900 */
[----:B------:R-:W-:Y:S05]  /*2020*/  BRA `(.L_x_3802) ;  /* 0x0000000800947947 */ /* 0x000fea0003800000 */
.L_x_3797:
        /* <DEDUP_REMOVED lines=13> */
.L_x_3811:
[----:B------:R-:W2:Y:S02]  /*2100*/  LDG.E.64 R2, desc[UR36][R2.64] ;  /* 0x0000002402027981 */ /* 0x000ea4000c1e1b00 */
[----:B--2---:R0:W2:Y:S01]  /*2110*/  F2I.S64.F64.TRUNC R32, R2 ;  /* 0x0000000200207311 */ /* 0x0040a2000030d900 */
[----:B------:R-:W-:Y:S05]  /*2120*/  BRA `(.L_x_3802) ;  /* 0x0000000800547947 */ /* 0x000fea0003800000 */
.L_x_3810:
        /* <DEDUP_REMOVED lines=26> */
.L_x_3813:
        /* <DEDUP_REMOVED lines=11> */
[----:B------:R0:W2:Y:S01]  /*2380*/  F2I.S64.TRUNC R32, R0 ;  /* 0x0000000000207311 */ /* 0x0000a2000020d900 */
[----:B------:R-:W-:Y:S05]  /*2390*/  BRA `(.L_x_3802) ;  /* 0x0000000400b87947 */ /* 0x000fea0003800000 */
.L_x_3812:
[----:B------:R-:W2:Y:S02]  /*23a0*/  LDG.E.U16 R32, desc[UR36][R2.64] ;  /* 0x0000002402207981 */ /* 0x000ea4000c1e1500 */
[----:B--2---:R-:W-:-:S06]  /*23b0*/  IMAD.U32 R32, R32, 0x10000, RZ ;  /* 0x0001000020207824 */ /* 0x004fcc00078e00ff */
[----:B------:R-:W0:Y:S01]  /*23c0*/  F2I.S64.TRUNC R32, R32 ;  /* 0x0000002000207311 */ /* 0x000e22000020d900 */
[----:B------:R-:W-:Y:S05]  /*23d0*/  BRA `(.L_x_3802) ;  /* 0x0000000400a87947 */ /* 0x000fea0003800000 */
.L_x_3809:
        /* <DEDUP_REMOVED lines=11> */
.L_x_3816:
        /* <DEDUP_REMOVED lines=21> */
.L_x_3820:
[----:B------:R-:W-:Y:S05]  /*25e0*/  BSYNC.RECONVERGENT B1 ;  /* 0x0000000000017941 */ /* 0x000fea0003800200 */
.L_x_3819:
[----:B------:R-:W-:Y:S01]  /*25f0*/  IMAD.SHL.U32 R0, R0, 0x100000, RZ ;  /* 0x0010000000007824 */ /* 0x000fe200078e00ff */
[----:B------:R-:W-:-:S04]  /*2600*/  LEA R2, R2, 0x3b800000, 0x17 ;  /* 0x3b80000002027811 */ /* 0x000fc800078eb8ff */
[----:B------:R-:W-:-:S07]  /*2610*/  LOP3.LUT R32, R2, R0, R7, 0xfe, !PT ;  /* 0x0000000002207212 */ /* 0x000fce00078efe07 */
.L_x_3818:
[----:B------:R-:W-:Y:S05]  /*2620*/  BSYNC.RECONVERGENT B0 ;  /* 0x0000000000007941 */ /* 0x000fea0003800200 */
.L_x_3817:
[----:B------:R-:W0:Y:S01]  /*2630*/  F2I.S64.TRUNC R32, R32 ;  /* 0x0000002000207311 */ /* 0x000e22000020d900 */
[----:B------:R-:W-:Y:S05]  /*2640*/  BRA `(.L_x_3802) ;  /* 0x00000004000c7947 */ /* 0x000fea0003800000 */
.L_x_3815:
        /* <DEDUP_REMOVED lines=21> */
.L_x_3824:
[----:B------:R-:W-:Y:S05]  /*27a0*/  BSYNC.RECONVERGENT B1 ;  /* 0x0000000000017941 */ /* 0x000fea0003800200 */
.L_x_3823:
[----:B------:R-:W-:Y:S01]  /*27b0*/  IMAD.SHL.U32 R0, R0, 0x200000, RZ ;  /* 0x0020000000007824 */ /* 0x000fe200078e00ff */
[----:B------:R-:W-:-:S04]  /*27c0*/  LEA R2, R2, 0x37800000, 0x17 ;  /* 0x3780000002027811 */ /* 0x000fc800078eb8ff */
[----:B------:R-:W-:-:S07]  /*27d0*/  LOP3.LUT R32, R2, R0, R7, 0xfe, !PT ;  /* 0x0000000002207212 */ /* 0x000fce00078efe07 */
.L_x_3822:
[----:B------:R-:W-:Y:S05]  /*27e0*/  BSYNC.RECONVERGENT B0 ;  /* 0x0000000000007941 */ /* 0x000fea0003800200 */
.L_x_3821:
[----:B------:R-:W0:Y:S01]  /*27f0*/  F2I.S64.TRUNC R32, R32 ;  /* 0x0000002000207311 */ /* 0x000e22000020d900 */
[----:B------:R-:W-:Y:S05]  /*2800*/  BRA `(.L_x_3802) ;  /* 0x00000000009c7947 */ /* 0x000fea0003800000 */
.L_x_3814:
[----:B------:R-:W-:-:S09]  /*2810*/  UISETP.NE.AND UP0, UPT, UR4, 0x1c, UPT ;  /* 0x0000001c0400788c */ /* 0x000fd2000bf05270 */
[----:B------:R-:W-:Y:S05]  /*2820*/  BRA.U !UP0, `(.L_x_3825) ;  /* 0x00000001088c7547 */ /* 0x000fea000b800000 */
[----:B------:R-:W-:-:S09]  /*2830*/  UISETP.NE.AND UP0, UPT, UR4, 0x1d, UPT ;  /* 0x0000001d0400788c */ /* 0x000fd2000bf05270 */
[----:B------:R-:W-:Y:S05]  /*2840*/  BRA.U !UP0, `(.L_x_3826) ;  /* 0x00000001087c7547 */ /* 0x000fea000b800000 */
[----:B------:R-:W-:-:S09]  /*2850*/  UISETP.NE.AND UP0, UPT, UR4, 0x2c, UPT ;  /* 0x0000002c0400788c */ /* 0x000fd2000bf05270 */
[----:B------:R-:W-:Y:S05]  /*2860*/  BRA.U !UP0, `(.L_x_3827) ;  /* 0x0000000108487547 */ /* 0x000fea000b800000 */
.L_x_3801:
        /* <DEDUP_REMOVED lines=16> */
.L_x_3828:
[----:B------:R-:W-:Y:S01]  /*2970*/  CS2R R32, SRZ ;  /* 0x0000000000207805 */ /* 0x000fe2000001ff00 */
[----:B------:R-:W-:Y:S06]  /*2980*/  BRA `(.L_x_3802) ;  /* 0x00000000003c7947 */ /* 0x000fec0003800000 */
.L_x_3827:
        /* <DEDUP_REMOVED lines=8> */
.L_x_3830:
[----:B------:R-:W-:Y:S05]  /*2a10*/  BSYNC.RECONVERGENT B0 ;  /* 0x0000000000007941 */ /* 0x000fea0003800200 */
.L_x_3829:
[----:B------:R-:W0:Y:S01]  /*2a20*/  F2I.S64.TRUNC R32, R32 ;  /* 0x0000002000207311 */ /* 0x000e22000020d900 */
[----:B------:R-:W-:Y:S05]  /*2a30*/  BRA `(.L_x_3802) ;  /* 0x0000000000107947 */ /* 0x000fea0003800000 */
.L_x_3826:
[----:B------:R0:W5:Y:S01]  /*2a40*/  LDG.E.64 R32, desc[UR36][R2.64] ;  /* 0x0000002402207981 */ /* 0x000162000c1e1b00 */
[----:B------:R-:W-:Y:S05]  /*2a50*/  BRA `(.L_x_3802) ;  /* 0x0000000000087947 */ /* 0x000fea0003800000 */
.L_x_3825:
[----:B------:R0:W5:Y:S01]  /*2a60*/  LDG.E R32, desc[UR36][R2.64] ;  /* 0x0000002402207981 */ /* 0x000162000c1e1900 */
[----:B------:R-:W-:-:S07]  /*2a70*/  IMAD.MOV.U32 R33, RZ, RZ, RZ ;  /* 0x000000ffff217224 */ /* 0x000fce00078e00ff */
.L_x_3802:
[----:B------:R-:W-:Y:S01]  /*2a80*/  ISETP.NE.AND P0, PT, R23, RZ, PT ;  /* 0x000000ff1700720c */ /* 0x000fe20003f05270 */
[----:B0-2-4-:R-:W-:-:S03]  /*2a90*/  VIADD R2, R16, 0x80 ;  /* 0x0000008010027836 */ /* 0x015fc60000000000 */
[----:B------:R-:W-:-:S04]  /*2aa0*/  PLOP3.LUT P0, PT, P0, PT, PT, 0x8, 0x80 ;  /* 0x000000000080781c */ /* 0x000fc8000070e170 */
[----:B------:R-:W-:-:S09]  /*2ab0*/  P2R R30, PR, RZ, 0x1 ;  /* 0x00000001ff1e7803 */ /* 0x000fd20000000000 */
.L_x_3742:
[----:B------:R-:W-:Y:S05]  /*2ac0*/  BSYNC.RECONVERGENT B7 ;  /* 0x0000000000077941 */ /* 0x000fea0003800200 */
.L_x_3741:
[----:B------:R-:W-:Y:S01]  /*2ad0*/  ISETP.GE.AND P0, PT, R2, R27, PT ;  /* 0x0000001b0200720c */ /* 0x000fe20003f06270 */
[----:B------:R-:W-:Y:S01]  /*2ae0*/  BSSY.RECONVERGENT B7, `(.L_x_3831) ;  /* 0x00002a3000077945 */ /* 0x000fe20003800200 */
[----:B------:R-:W-:Y:S02]  /*2af0*/  PLOP3.LUT P1, PT, PT, PT, PT, 0x80, 0x8 ;  /* 0x000000000008781c */ /* 0x000fe40003f2f070 */
[----:B------:R-:W-:Y:S02]  /*2b00*/  CS2R R34, SRZ ;  /* 0x0000000000227805 */ /* 0x000fe4000001ff00 */
[----:B------:R-:W-:Y:S02]  /*2b10*/  CS2R R22, SRZ ;  /* 0x0000000000167805 */ /* 0x000fe4000001ff00 */
[----:B------:R-:W-:-:S05]  /*2b20*/  P2R R29, PR, RZ, 0x2 ;  /* 0x00000002ff1d7803 */ /* 0x000fca0000000000 */
[----:B------:R-:W-:Y:S05]  /*2b30*/  @P0 BRA `(.L_x_3832) ;  /* 0x0000002800740947 */ /* 0x000fea0003800000 */
[----:B------:R-:W0:Y:S01]  /*2b40*/  LDC.64 R4, c[0x0][0x3a0] ;  /* 0x0000e800ff047b82 */ /* 0x000e220000000a00 */
[----:B------:R-:W2:Y:S01]  /*2b50*/  LDCU UR5, c[0x0][0x3c0] ;  /* 0x00007800ff0577ac */ /* 0x000ea20008000800 */
[----:B------:R-:W-:Y:S01]  /*2b60*/  IMAD R24, R17, 0x200, R2 ;  /* 0x0000020011187824 */ /* 0x000fe200078e0202 */
        /* <DEDUP_REMOVED lines=17> */
[----:B--2---:R0:W2:Y:S01]  /*2c80*/  I2F.S16 R22, R4 ;  /* 0x0000000400167306 */ /* 0x0040a20000101400 */
[----:B------:R-:W-:Y:S05]  /*2c90*/  BRA `(.L_x_3839) ;  /* 0x0000000c00807947 */ /* 0x000fea0003800000 */
.L_x_3837:
[----:B------:R-:W2:Y:S01]  /*2ca0*/  LDG.E.U8 R4, desc[UR36][R4.64] ;  /* 0x0000002404047981 */ /* 0x000ea2000c1e1100 */
[----:B------:R-:W-:Y:S01]  /*2cb0*/  IMAD.MOV.U32 R23, RZ, RZ, RZ ;  /* 0x000000ffff177224 */ /* 0x000fe200078e00ff */
[----:B--2---:R-:W-:Y:S01]  /*2cc0*/  I2FP.F32.U32 R22, R4 ;  /* 0x0000000400167245 */ /* 0x004fe20000201000 */
[----:B------:R-:W-:Y:S06]  /*2cd0*/  BRA `(.L_x_3839) ;  /* 0x0000000c00707947 */ /* 0x000fec0003800000 */
.L_x_3836:
        /* <DEDUP_REMOVED lines=8> */
[----:B--2---:R0:W2:Y:S01]  /*2d60*/  I2F.S64 R22, R4 ;  /* 0x0000000400167312 */ /* 0x0040a20000301400 */
[----:B------:R-:W-:Y:S05]  /*2d70*/  BRA `(.L_x_3839) ;  /* 0x0000000c00487947 */ /* 0x000fea0003800000 */
.L_x_3841:
[----:B------:R-:W2:Y:S01]  /*2d80*/  LDG.E R4, desc[UR36][R4.64] ;  /* 0x0000002404047981 */ /* 0x000ea2000c1e1900 */
[----:B------:R-:W-:Y:S01]  /*2d90*/  IMAD.MOV.U32 R23, RZ, RZ, RZ ;  /* 0x000000ffff177224 */ /* 0x000fe200078e00ff */
[----:B--2---:R-:W-:Y:S01]  /*2da0*/  I2FP.F32.S32 R22, R4 ;  /* 0x0000000400167245 */ /* 0x004fe20000201400 */
[----:B------:R-:W-:Y:S06]  /*2db0*/  BRA `(.L_x_3839) ;  /* 0x0000000c00387947 */ /* 0x000fec0003800000 */
.L_x_3840:
[----:B------:R-:W2:Y:S01]  /*2dc0*/  LDG.E.U16 R4, desc[UR36][R4.64] ;  /* 0x0000002404047981 */ /* 0x000ea2000c1e1500 */
[----:B------:R-:W-:Y:S01]  /*2dd0*/  IMAD.MOV.U32 R23, RZ, RZ, RZ ;  /* 0x000000ffff177224 */ /* 0x000fe200078e00ff */
[----:B--2---:R0:W2:Y:S01]  /*2de0*/  I2F.S16 R22, R4 ;  /* 0x0000000400167306 */ /* 0x0040a20000101400 */
[----:B------:R-:W-:Y:S05]  /*2df0*/  BRA `(.L_x_3839) ;  /* 0x0000000c00287947 */ /* 0x000fea0003800000 */
.L_x_3835:
        /* <DEDUP_REMOVED lines=9> */
.L_x_3843:
[----:B------:R-:W2:Y:S01]  /*2e90*/  LDG.E.U16 R4, desc[UR36][R4.64] ;  /* 0x0000002404047981 */ /* 0x000ea2000c1e1500 */
[----:B------:R-:W-:Y:S02]  /*2ea0*/  IMAD.MOV.U32 R23, RZ, RZ, RZ ;  /* 0x000000ffff177224 */ /* 0x000fe400078e00ff */
[----:B--2---:R-:W-:Y:S01]  /*2eb0*/  HADD2.F32 R22, -RZ, R4.H0_H0 ;  /* 0x20000004ff167230 */ /* 0x004fe20000004100 */
[----:B------:R-:W-:Y:S06]  /*2ec0*/  BRA `(.L_x_3839) ;  /* 0x0000000800f47947 */ /* 0x000fec0003800000 */
.L_x_3842:
        /* <DEDUP_REMOVED lines=8> */
.L_x_3845:
[----:B------:R-:W2:Y:S02]  /*2f50*/  LDG.E R4, desc[UR36][R4.64] ;  /* 0x0000002404047981 */ /* 0x000ea4000c1e1900 */
[--C-:B--2---:R-:W-:Y:S02]  /*2f60*/  HADD2.F32 R22, -RZ, R4.reuse.H0_H0 ;  /* 0x20000004ff167230 */ /* 0x104fe40000004100 */
[----:B------:R-:W-:Y:S01]  /*2f70*/  HADD2.F32 R23, -RZ, R4.H1_H1 ;  /* 0x30000004ff177230 */ /* 0x000fe20000004100 */
[----:B------:R-:W-:Y:S06]  /*2f80*/  BRA `(.L_x_3839) ;  /* 0x0000000800c47947 */ /* 0x000fec0003800000 */
.L_x_3844:
        /* <DEDUP_REMOVED lines=8> */
.L_x_3834:
        /* <DEDUP_REMOVED lines=13> */
.L_x_3848:
[----:B------:R-:W2:Y:S01]  /*30e0*/  LDG.E.128 R4, desc[UR36][R4.64] ;  /* 0x0000002404047981 */ /* 0x000ea2000c1e1d00 */
[----:B------:R-:W-:Y:S01]  /*30f0*/  UMOV UR4, 0xf0000000 ;  /* 0xf000000000047882 */ /* 0x000fe20000000000 */
[----:B------:R-:W-:Y:S01]  /*3100*/  UMOV UR5, 0x380fffff ;  /* 0x380fffff00057882 */ /* 0x000fe20000000000 */
[----:B--2---:R-:W0:Y:S01]  /*3110*/  F2F.F32.F64 R22, R4 ;  /* 0x0000000400167310 */ /* 0x004e220000301000 */
[----:B------:R-:W-:Y:S02]  /*3120*/  DSETP.GEU.AND P0, PT, |R4|, UR4, PT ;  /* 0x0000000404007e2a */ /* 0x000fe4000bf0e200 */
[----:B------:R-:W-:-:S05]  /*3130*/  DSETP.GEU.AND P1, PT, |R6|, UR4, PT ;  /* 0x0000000406007e2a */ /* 0x000fca000bf2e200 */
[----:B------:R-:W2:Y:S07]  /*3140*/  F2F.F32.F64 R23, R6 ;  /* 0x0000000600177310 */ /* 0x000eae0000301000 */
[----:B0-----:R-:W-:Y:S02]  /*3150*/  @!P0 FMUL R22, R22, 1.175494350822287508e-38 ;  /* 0x0080000016168820 */ /* 0x001fe40000400000 */
[----:B--2---:R-:W-:Y:S01]  /*3160*/  @!P1 FMUL R23, R23, 1.175494350822287508e-38 ;  /* 0x0080000017179820 */ /* 0x004fe20000400000 */
[----:B------:R-:W-:Y:S06]  /*3170*/  BRA `(.L_x_3839) ;  /* 0x0000000800487947 */ /* 0x000fec0003800000 */
.L_x_3847:
        /* <DEDUP_REMOVED lines=24> */
[----:B------:R-:W-:Y:S01]  /*3300*/  LOP3.LUT R22, R3, 0x80000000, R22, 0xf8, !PT ;  /* 0x8000000003167812 */ /* 0x000fe200078ef816 */
[----:B------:R-:W-:Y:S06]  /*3310*/  BRA `(.L_x_3839) ;  /* 0x0000000400e07947 */ /* 0x000fec0003800000 */
.L_x_3850:
[----:B------:R-:W2:Y:S01]  /*3320*/  LDG.E.U8 R4, desc[UR36][R4.64] ;  /* 0x0000002404047981 */ /* 0x000ea2000c1e1100 */
[----:B------:R-:W-:Y:S02]  /*3330*/  IMAD.MOV.U32 R23, RZ, RZ, RZ ;  /* 0x000000ffff177224 */ /* 0x000fe400078e00ff */
        /* <DEDUP_REMOVED lines=10> */
[----:B------:R-:W-:Y:S01]  /*33e0*/  LOP3.LUT R22, R0, 0x80000000, R3, 0xf8, !PT ;  /* 0x8000000000167812 */ /* 0x000fe200078ef803 */
[----:B------:R-:W-:Y:S06]  /*33f0*/  BRA `(.L_x_3839) ;  /* 0x0000000400a87947 */ /* 0x000fec0003800000 */
.L_x_3849:
[----:B------:R-:W2:Y:S01]  /*3400*/  LDG.E.U16 R4, desc[UR36][R4.64] ;  /* 0x0000002404047981 */ /* 0x000ea2000c1e1500 */
[----:B------:R-:W-:Y:S02]  /*3410*/  IMAD.MOV.U32 R23, RZ, RZ, RZ ;  /* 0x000000ffff177224 */ /* 0x000fe400078e00ff */
[----:B--2---:R-:W-:Y:S01]  /*3420*/  IMAD.U32 R22, R4, 0x10000, RZ ;  /* 0x0001000004167824 */ /* 0x004fe200078e00ff */
[----:B------:R-:W-:Y:S06]  /*3430*/  BRA `(.L_x_3839) ;  /* 0x0000000400987947 */ /* 0x000fec0003800000 */
.L_x_3846:
        /* <DEDUP_REMOVED lines=12> */
.L_x_3853:
        /* <DEDUP_REMOVED lines=20> */
.L_x_3855:
[----:B------:R-:W-:Y:S05]  /*3640*/  BSYNC.RECONVERGENT B0 ;  /* 0x0000000000007941 */ /* 0x000fea0003800200 */
.L_x_3854:
[----:B------:R-:W-:Y:S01]  /*3650*/  IMAD.SHL.U32 R0, R0, 0x100000, RZ ;  /* 0x0010000000007824 */ /* 0x000fe200078e00ff */
[----:B------:R-:W-:-:S04]  /*3660*/  LEA R3, R3, 0x3b800000, 0x17 ;  /* 0x3b80000003037811 */ /* 0x000fc800078eb8ff */
[----:B------:R-:W-:Y:S01]  /*3670*/  LOP3.LUT R22, R3, R0, R7, 0xfe, !PT ;  /* 0x0000000003167212 */ /* 0x000fe200078efe07 */
[----:B------:R-:W-:Y:S06]  /*3680*/  BRA `(.L_x_3839) ;  /* 0x0000000400047947 */ /* 0x000fec0003800000 */
.L_x_3852:
        /* <DEDUP_REMOVED lines=20> */
.L_x_3857:
[----:B------:R-:W-:Y:S05]  /*37d0*/  BSYNC.RECONVERGENT B0 ;  /* 0x0000000000007941 */ /* 0x000fea0003800200 */
.L_x_3856:
[----:B------:R-:W-:Y:S01]  /*37e0*/  IMAD.SHL.U32 R0, R0, 0x200000, RZ ;  /* 0x0020000000007824 */ /* 0x000fe200078e00ff */
[----:B------:R-:W-:-:S04]  /*37f0*/  LEA R3, R3, 0x37800000, 0x17 ;  /* 0x3780000003037811 */ /* 0x000fc800078eb8ff */
[----:B------:R-:W-:Y:S01]  /*3800*/  LOP3.LUT R22, R3, R0, R7, 0xfe, !PT ;  /* 0x0000000003167212 */ /* 0x000fe200078efe07 */
[----:B------:R-:W-:Y:S06]  /*3810*/  BRA `(.L_x_3839) ;  /* 0x0000000000a07947 */ /* 0x000fec0003800000 */
.L_x_3851:
        /* <DEDUP_REMOVED lines=15> */
.L_x_3838:
[----:B------:R-:W-:Y:S01]  /*3910*/  MOV R14, 0x0 ;  /* 0x00000000000e7802 */ /* 0x000fe20000000f00 */
[----:B------:R-:W0:Y:S01]  /*3920*/  LDCU.64 UR4, c[0x4][0x4e8] ;  /* 0x01009d00ff0477ac */ /* 0x000e220008000a00 */
[----:B------:R-:W-:Y:S02]  /*3930*/  IMAD.MOV.U32 R8, RZ, RZ, 0x4e ;  /* 0x0000004eff087424 */ /* 0x000fe400078e00ff */
[----:B------:R-:W-:Y:S01]  /*3940*/  IMAD.MOV.U32 R12, RZ, RZ, 0x1 ;  /* 0x00000001ff0c7424 */ /* 0x000fe200078e00ff */
[----:B------:R-:W2:Y:S01]  /*3950*/  LDCU.64 UR6, c[0x4][0x4f0] ;  /* 0x01009e00ff0677ac */ /* 0x000ea20008000a00 */
[----:B------:R-:W4:Y:S01]  /*3960*/  LDC.64 R14, c[0x4][R14] ;  /* 0x010000000e0e7b82 */ /* 0x000f220000000a00 */
[----:B------:R-:W-:Y:S01]  /*3970*/  IMAD.MOV.U32 R13, RZ, RZ, RZ ;  /* 0x000000ffff0d7224 */ /* 0x000fe200078e00ff */
[----:B------:R-:W1:Y:S01]  /*3980*/  LDCU.64 UR8, c[0x4][0x3a0] ;  /* 0x01007400ff0877ac */ /* 0x000e620008000a00 */
[----:B0-----:R-:W-:Y:S02]  /*3990*/  IMAD.U32 R4, RZ, RZ, UR4 ;  /* 0x00000004ff047e24 */ /* 0x001fe4000f8e00ff */
[----:B------:R-:W-:-:S02]  /*39a0*/  IMAD.U32 R5, RZ, RZ, UR5 ;  /* 0x00000005ff057e24 */ /* 0x000fc4000f8e00ff */
[----:B--2---:R-:W-:Y:S02]  /*39b0*/  IMAD.U32 R6, RZ, RZ, UR6 ;  /* 0x00000006ff067e24 */ /* 0x004fe4000f8e00ff */
[----:B------:R-:W-:Y:S02]  /*39c0*/  IMAD.U32 R7, RZ, RZ, UR7 ;  /* 0x00000007ff077e24 */ /* 0x000fe4000f8e00ff */
[----:B-1----:R-:W-:Y:S02]  /*39d0*/  IMAD.U32 R10, RZ, RZ, UR8 ;  /* 0x00000008ff0a7e24 */ /* 0x002fe4000f8e00ff */
[----:B------:R-:W-:-:S07]  /*39e0*/  IMAD.U32 R11, RZ, RZ, UR9 ;  /* 0x00000009ff0b7e24 */ /* 0x000fce000f8e00ff */
[----:B------:R-:W-:-:S07]  /*39f0*/  LEPC R20, `(.L_x_3860) ;  /* 0x000000001014794e */ /* 0x000fce0000000000 */
[----:B---345:R-:W-:Y:S05]  /*3a00*/  CALL.ABS.NOINC R14 ;  /* 0x000000000e007343 */ /* 0x038fea0003c00000 */
.L_x_3860:
[----:B------:R-:W-:Y:S01]  /*3a10*/  CS2R R22, SRZ ;  /* 0x0000000000167805 */ /* 0x000fe2000001ff00 */
[----:B------:R-:W-:Y:S06]  /*3a20*/  BRA `(.L_x_3839) ;  /* 0x00000000001c7947 */ /* 0x000fec0003800000 */
.L_x_3859:
[----:B------:R-:W2:Y:S01]  /*3a30*/  LDG.E.64 R4, desc[UR36][R4.64] ;  /* 0x0000002404047981 */ /* 0x000ea2000c1e1b00 */
[----:B------:R-:W-:Y:S01]  /*3a40*/  IMAD.MOV.U32 R23, RZ, RZ, RZ ;  /* 0x000000ffff177224 */ /* 0x000fe200078e00ff */
[----:B--2---:R0:W2:Y:S01]  /*3a50*/  I2F.U64 R22, R4 ;  /* 0x0000000400167312 */ /* 0x0040a20000301000 */
[----:B------:R-:W-:Y:S05]  /*3a60*/  BRA `(.L_x_3839) ;  /* 0x00000000000c7947 */ /* 0x000fea0003800000 */
.L_x_3858:
[----:B------:R-:W2:Y:S01]  /*3a70*/  LDG.E R4, desc[UR36][R4.64] ;  /* 0x0000002404047981 */ /* 0x000ea2000c1e1900 */
[----:B------:R-:W-:Y:S01]  /*3a80*/  IMAD.MOV.U32 R23, RZ, RZ, RZ ;  /* 0x000000ffff177224 */ /* 0x000fe200078e00ff */
[----:B--2---:R-:W-:-:S07]  /*3a90*/  I2FP.F32.U32 R22, R4 ;  /* 0x0000000400167245 */ /* 0x004fce0000201000 */
.L_x_3839:
[----:B------:R-:W-:Y:S05]  /*3aa0*/  BSYNC.RECONVERGENT B6 ;  /* 0x0000000000067941 */ /* 0x000fea0003800200 */
.L_x_3833:
[----:B0---4-:R-:W0:Y:S01]  /*3ab0*/  LDC.64 R4, c[0x0][0x3a8] ;  /* 0x0000ea00ff047b82 */ /* 0x011e220000000a00 */
[----:B------:R-:W4:Y:S01]  /*3ac0*/  LDCU UR5, c[0x0][0x3c4] ;  /* 0x00007880ff0577ac */ /* 0x000f220008000800 */
[----:B------:R-:W-:Y:S01]  /*3ad0*/  BSSY.RECONVERGENT B6, `(.L_x_3861) ;  /* 0x00000b8000067945 */ /* 0x000fe20003800200 */
[----:B------:R-:W-:-:S04]  /*3ae0*/  UPRMT UR4, UR40, 0x9910, URZ ;  /* 0x0000991028047896 */ /* 0x000fc800080000ff */
[----:B------:R-:W-:Y:S01]  /*3af0*/  UISETP.GT.AND UP0, UPT, UR4, 0x9, UPT ;  /* 0x000000090400788c */ /* 0x000fe2000bf04270 */
[----:B----4-:R-:W-:-:S05]  /*3b00*/  IMAD R3, R24, UR5, RZ ;  /* 0x0000000518037c24 */ /* 0x010fca000f8e02ff */
        /* <DEDUP_REMOVED lines=11> */
[----:B------:R-:W4:Y:S02]  /*3bc0*/  LDG.E.U8 R4, desc[UR36][R4.64] ;  /* 0x0000002404047981 */ /* 0x000f24000c1e1100 */
[----:B----4-:R-:W-:-:S04]  /*3bd0*/  ISETP.NE.AND P0, PT, R4, RZ, PT ;  /* 0x000000ff0400720c */ /* 0x010fc80003f05270 */
[----:B------:R-:W-:Y:S01]  /*3be0*/  P2R R25, PR, RZ, 0x1 ;  /* 0x00000001ff197803 */ /* 0x000fe20000000000 */
[----:B------:R-:W-:Y:S08]  /*3bf0*/  BRA `(.L_x_3867) ;  /* 0x0000000800947947 */ /* 0x000ff00003800000 */
.L_x_3865:
[----:B------:R-:W4:Y:S02]  /*3c00*/  LDG.E.U8 R4, desc[UR36][R4.64] ;  /* 0x0000002404047981 */ /* 0x000f24000c1e1100 */
[----:B----4-:R-:W-:-:S04]  /*3c10*/  ISETP.NE.AND P0, PT, R4, RZ, PT ;  /* 0x000000ff0400720c */ /* 0x010fc80003f05270 */
[----:B------:R-:W-:Y:S01]  /*3c20*/  P2R R25, PR, RZ, 0x1 ;  /* 0x00000001ff197803 */ /* 0x000fe20000000000 */
[----:B------:R-:W-:Y:S08]  /*3c30*/  BRA `(.L_x_3867) ;  /* 0x0000000800847947 */ /* 0x000ff00003800000 */
.L_x_3864:
[----:B------:R-:W-:-:S09]  /*3c40*/  UISETP.NE.AND UP0, UPT, UR4, 0x2, UPT ;  /* 0x000000020400788c */ /* 0x000fd2000bf05270 */
[----:B------:R-:W-:Y:S05]  /*3c50*/  BRA.U !UP0, `(.L_x_3868) ;  /* 0x0000000108347547 */ /* 0x000fea000b800000 */
[----:B------:R-:W-:-:S09]  /*3c60*/  UISETP.NE.AND UP0, UPT, UR4, 0x3, UPT ;  /* 0x000000030400788c */ /* 0x000fd2000bf05270 */
[----:B------:R-:W-:Y:S05]  /*3c70*/  BRA.U !UP0, `(.L_x_3869) ;  /* 0x00000001081c7547 */ /* 0x000fea000b800000 */
[----:B------:R-:W-:-:S09]  /*3c80*/  UISETP.NE.AND UP0, UPT, UR4, 0x4, UPT ;  /* 0x000000040400788c */ /* 0x000fd2000bf05270 */
[----:B------:R-:W-:Y:S05]  /*3c90*/  BRA.U UP0, `(.L_x_3866) ;  /* 0x0000000900007547 */ /* 0x000fea000b800000 */
[----:B------:R-:W4:Y:S02]  /*3ca0*/  LDG.E.64 R4, desc[UR36][R4.64] ;  /* 0x0000002404047981 */ /* 0x000f24000c1e1b00 */
[----:B----4-:R-:W-:-:S04]  /*3cb0*/  ISETP.NE.U32.AND P0, PT, R4, RZ, PT ;  /* 0x000000ff0400720c */ /* 0x010fc80003f05070 */
[----:B------:R-:W-:-:S04]  /*3cc0*/  ISETP.NE.AND.EX P0, PT, R5, RZ, PT, P0 ;  /* 0x000000ff0500720c */ /* 0x000fc80003f05300 */
[----:B------:R-:W-:Y:S01]  /*3cd0*/  P2R R25, PR, RZ, 0x1 ;  /* 0x00000001ff197803 */ /* 0x000fe20000000000 */
[----:B------:R-:W-:Y:S08]  /*3ce0*/  BRA `(.L_x_3867) ;  /* 0x0000000800587947 */ /* 0x000ff00003800000 */
.L_x_3869:
[----:B------:R-:W4:Y:S02]  /*3cf0*/  LDG.E R4, desc[UR36][R4.64] ;  /* 0x0000002404047981 */ /* 0x000f24000c1e1900 */
[----:B----4-:R-:W-:-:S04]  /*3d00*/  ISETP.NE.AND P0, PT, R4, RZ, PT ;  /* 0x000000ff0400720c */ /* 0x010fc80003f05270 */
[----:B------:R-:W-:Y:S01]  /*3d10*/  P2R R25, PR, RZ, 0x1 ;  /* 0x00000001ff197803 */ /* 0x000fe20000000000 */
[----:B------:R-:W-:Y:S08]  /*3d20*/  BRA `(.L_x_3867) ;  /* 0x0000000800487947 */ /* 0x000ff00003800000 */
.L_x_3868:
[----:B------:R-:W4:Y:S02]  /*3d30*/  LDG.E.U16 R4, desc[UR36][R4.64] ;  /* 0x0000002404047981 */ /* 0x000f24000c1e1500 */
[----:B----4-:R-:W-:-:S04]  /*3d40*/  ISETP.NE.AND P0, PT, R4, RZ, PT ;  /* 0x000000ff0400720c */ /* 0x010fc80003f05270 */
[----:B------:R-:W-:Y:S01]  /*3d50*/  P2R R25, PR, RZ, 0x1 ;  /* 0x00000001ff197803 */ /* 0x000fe20000000000 */
[----:B------:R-:W-:Y:S08]  /*3d60*/  BRA `(.L_x_3867) ;  /* 0x0000000800387947 */ /* 0x000ff00003800000 */
.L_x_3863:
[----:B------:R-:W-:-:S09]  /*3d70*/  UISETP.GT.AND UP0, UPT, UR4, 0x6, UPT ;  /* 0x000000060400788c */ /* 0x000fd2000bf04270 */
[----:B------:R-:W-:Y:S05]  /*3d80*/  BRA.U UP0, `(.L_x_3870) ;  /* 0x0000000100347547 */ /* 0x000fea000b800000 */
[----:B------:R-:W-:-:S09]  /*3d90*/  UISETP.NE.AND UP0, UPT, UR4, 0x5, UPT ;  /* 0x000000050400788c */ /* 0x000fd2000bf05270 */
[----:B------:R-:W-:Y:S05]  /*3da0*/  BRA.U !UP0, `(.L_x_3871) ;  /* 0x0000000108187547 */ /* 0x000fea000b800000 */
[----:B------:R-:W-:-:S09]  /*3db0*/  UISETP.NE.AND UP0, UPT, UR4, 0x6, UPT ;  /* 0x000000060400788c */ /* 0x000fd2000bf05270 */
[----:B------:R-:W-:Y:S05]  /*3dc0*/  BRA.U UP0, `(.L_x_3866) ;  /* 0x0000000500b47547 */ /* 0x000fea000b800000 */
[----:B------:R-:W4:Y:S02]  /*3dd0*/  LDG.E R4, desc[UR36][R4.64] ;  /* 0x0000002404047981 */ /* 0x000f24000c1e1900 */
[----:B----4-:R-:W-:-:S04]  /*3de0*/  FSETP.NEU.FTZ.AND P0, PT, R4, RZ, PT ;  /* 0x000000ff0400720b */ /* 0x010fc80003f1d000 */
[----:B------:R-:W-:Y:S01]  /*3df0*/  P2R R25, PR, RZ, 0x1 ;  /* 0x00000001ff197803 */ /* 0x000fe20000000000 */
[----:B------:R-:W-:Y:S08]  /*3e00*/  BRA `(.L_x_3867) ;  /* 0x0000000800107947 */ /* 0x000ff00003800000 */
.L_x_3871:
[----:B------:R-:W4:Y:S02]  /*3e10*/  LDG.E.U16 R0, desc[UR36][R4.64] ;  /* 0x0000002404007981 */ /* 0x000f24000c1e1500 */
[----:B----4-:R-:W-:-:S05]  /*3e20*/  HADD2.F32 R0, -RZ, R0.H0_H0 ;  /* 0x20000000ff007230 */ /* 0x010fca0000004100 */
[----:B------:R-:W-:-:S04]  /*3e30*/  FSETP.NEU.FTZ.AND P0, PT, R0, RZ, PT ;  /* 0x000000ff0000720b */ /* 0x000fc80003f1d000 */
[----:B------:R-:W-:Y:S01]  /*3e40*/  P2R R25, PR, RZ, 0x1 ;  /* 0x00000001ff197803 */ /* 0x000fe20000000000 */
[----:B------:R-:W-:Y:S08]  /*3e50*/  BRA `(.L_x_3867) ;  /* 0x0000000400fc7947 */ /* 0x000ff00003800000 */
.L_x_3870:
[----:B------:R-:W-:-:S09]  /*3e60*/  UISETP.NE.AND UP0, UPT, UR4, 0x7, UPT ;  /* 0x000000070400788c */ /* 0x000fd2000bf05270 */
[----:B------:R-:W-:Y:S05]  /*3e70*/  BRA.U !UP0, `(.L_x_3872) ;  /* 0x0000000108507547 */ /* 0x000fea000b800000 */
[----:B------:R-:W-:-:S09]  /*3e80*/  UISETP.NE.AND UP0, UPT, UR4, 0x8, UPT ;  /* 0x000000080400788c */ /* 0x000fd2000bf05270 */
[----:B------:R-:W-:Y:S05]  /*3e90*/  BRA.U !UP0, `(.L_x_3873) ;  /* 0x0000000108207547 */ /* 0x000fea000b800000 */
[----:B------:R-:W-:-:S09]  /*3ea0*/  UISETP.NE.AND UP0, UPT, UR4, 0x9, UPT ;  /* 0x000000090400788c */ /* 0x000fd2000bf05270 */
[----:B------:R-:W-:Y:S05]  /*3eb0*/  BRA.U UP0, `(.L_x_3866) ;  /* 0x0000000500787547 */ /* 0x000fea000b800000 */
[----:B------:R-:W4:Y:S02]  /*3ec0*/  LDG.E.64 R4, desc[UR36][R4.64] ;  /* 0x0000002404047981 */ /* 0x000f24000c1e1b00 */
[----:B----4-:R-:W-:Y:S02]  /*3ed0*/  FSETP.NEU.FTZ.AND P0, PT, R4, RZ, PT ;  /* 0x000000ff0400720b */ /* 0x010fe40003f1d000 */
[----:B------:R-:W-:-:S04]  /*3ee0*/  FSETP.NEU.FTZ.AND P1, PT, R5, RZ, PT ;  /* 0x000000ff0500720b */ /* 0x000fc80003f3d000 */
[----:B------:R-:W-:-:S04]  /*3ef0*/  PLOP3.LUT P0, PT, P0, P1, PT, 0xf8, 0x8f ;  /* 0x00000000008f781c */ /* 0x000fc80000703f70 */
[----:B------:R-:W-:Y:S01]  /*3f00*/  P2R R25, PR, RZ, 0x1 ;  /* 0x00000001ff197803 */ /* 0x000fe20000000000 */
[----:B------:R-:W-:Y:S08]  /*3f10*/  BRA `(.L_x_3867) ;  /* 0x0000000400cc7947 */ /* 0x000ff00003800000 */
.L_x_3873:
[----:B------:R-:W4:Y:S01]  /*3f20*/  LDG.E R4, desc[UR36][R4.64] ;  /* 0x0000002404047981 */ /* 0x000f22000c1e1900 */
[----:B------:R-:W-:-:S04]  /*3f30*/  PLOP3.LUT P1, PT, PT, PT, PT, 0x80, 0x8 ;  /* 0x000000000008781c */ /* 0x000fc80003f2f070 */
[----:B------:R-:W-:Y:S01]  /*3f40*/  P2R R25, PR, RZ, 0x2 ;  /* 0x00000002ff197803 */ /* 0x000fe20000000000 */
[----:B----4-:R-:W-:-:S05]  /*3f50*/  HADD2.F32 R0, -RZ, R4.H0_H0 ;  /* 0x20000004ff007230 */ /* 0x010fca0000004100 */
[----:B------:R-:W-:-:S13]  /*3f60*/  FSETP.NEU.FTZ.AND P0, PT, R0, RZ, PT ;  /* 0x000000ff0000720b */ /* 0x000fda0003f1d000 */
[----:B------:R-:W-:Y:S05]  /*3f70*/  @P0 BRA `(.L_x_3867) ;  /* 0x0000000400b40947 */ /* 0x000fea0003800000 */
[----:B------:R-:W-:-:S05]  /*3f80*/  HADD2.F32 R0, -RZ, R4.H1_H1 ;  /* 0x30000004ff007230 */ /* 0x000fca0000004100 */
[----:B------:R-:W-:-:S04]  /*3f90*/  FSETP.NEU.FTZ.AND P0, PT, R0, RZ, PT ;  /* 0x000000ff0000720b */ /* 0x000fc80003f1d000 */
[----:B------:R-:W-:Y:S01]  /*3fa0*/  P2R R25, PR, RZ, 0x1 ;  /* 0x00000001ff197803 */ /* 0x000fe20000000000 */
[----:B------:R-:W-:Y:S08]  /*3fb0*/  BRA `(.L_x_3867) ;  /* 0x0000000400a47947 */ /* 0x000ff00003800000 */
.L_x_3872:
[----:B------:R-:W4:Y:S02]  /*3fc0*/  LDG.E.64 R4, desc[UR36][R4.64] ;  /* 0x0000002404047981 */ /* 0x000f24000c1e1b00 */
[----:B----4-:R-:W-:-:S06]  /*3fd0*/  DSETP.NEU.AND P0, PT, R4, RZ, PT ;  /* 0x000000ff0400722a */ /* 0x010fcc0003f0d000 */
[----:B------:R-:W-:Y:S01]  /*3fe0*/  P2R R25, PR, RZ, 0x1 ;  /* 0x00000001ff197803 */ /* 0x000fe20000000000 */
[----:B------:R-:W-:Y:S07]  /*3ff0*/  BRA `(.L_x_3867) ;  /* 0x0000000400947947 */ /* 0x000fee0003800000 */
.L_x_3862:
        /* <DEDUP_REMOVED lines=8> */
[----:B------:R-:W4:Y:S02]  /*4080*/  LDG.E.U8 R4, desc[UR36][R4.64] ;  /* 0x0000002404047981 */ /* 0x000f24000c1e1100 */
[----:B----4-:R-:W-:-:S04]  /*4090*/  ISETP.NE.AND P0, PT, R4, RZ, PT ;  /* 0x000000ff0400720c */ /* 0x010fc80003f05270 */
[----:B------:R-:W-:Y:S01]  /*40a0*/  P2R R25, PR, RZ, 0x1 ;  /* 0x00000001ff197803 */ /* 0x000fe20000000000 */
[----:B------:R-:W-:Y:S08]  /*40b0*/  BRA `(.L_x_3867) ;  /* 0x0000000400647947 */ /* 0x000ff00003800000 */
.L_x_3876:
[----:B------:R-:W4:Y:S02]  /*40c0*/  LDG.E.128 R4, desc[UR36][R4.64] ;  /* 0x0000002404047981 */ /* 0x000f24000c1e1d00 */
[----:B----4-:R-:W-:-:S06]  /*40d0*/  DSETP.NEU.AND P0, PT, R6, RZ, PT ;  /* 0x000000ff0600722a */ /* 0x010fcc0003f0d000 */
[----:B------:R-:W-:-:S06]  /*40e0*/  DSETP.NEU.OR P0, PT, R4, RZ, P0 ;  /* 0x000000ff0400722a */ /* 0x000fcc000070d400 */
[----:B------:R-:W-:Y:S01]  /*40f0*/  P2R R25, PR, RZ, 0x1 ;  /* 0x00000001ff197803 */ /* 0x000fe20000000000 */
[----:B------:R-:W-:Y:S07]  /*4100*/  BRA `(.L_x_3867) ;  /* 0x0000000400507947 */ /* 0x000fee0003800000 */
.L_x_3875:
[----:B------:R-:W-:-:S09]  /*4110*/  UISETP.NE.AND UP0, UPT, UR4, 0xf, UPT ;  /* 0x0000000f0400788c */ /* 0x000fd2000bf05270 */
[----:B------:R-:W-:Y:S05]  /*4120*/  BRA.U !UP0, `(.L_x_3877) ;  /* 0x0000000108507547 */ /* 0x000fea000b800000 */
[----:B------:R-:W-:-:S09]  /*4130*/  UISETP.NE.AND UP0, UPT, UR4, 0x17, UPT ;  /* 0x000000170400788c */ /* 0x000fd2000bf05270 */
[----:B------:R-:W-:Y:S05]  /*4140*/  BRA.U !UP0, `(.L_x_3878) ;  /* 0x0000000108187547 */ /* 0x000fea000b800000 */
[----:B------:R-:W-:-:S09]  /*4150*/  UISETP.NE.AND UP0, UPT, UR4, 0x18, UPT ;  /* 0x000000180400788c */ /* 0x000fd2000bf05270 */
[----:B------:R-:W-:Y:S05]  /*4160*/  BRA.U UP0, `(.L_x_3866) ;  /* 0x0000000100cc7547 */ /* 0x000fea000b800000 */
[----:B------:R-:W4:Y:S02]  /*4170*/  LDG.E.U8 R4, desc[UR36][R4.64] ;  /* 0x0000002404047981 */ /* 0x000f24000c1e1100 */
[----:B----4-:R-:W-:-:S04]  /*4180*/  LOP3.LUT P0, RZ, R4, 0x7f, RZ, 0xc0, !PT ;  /* 0x0000007f04ff7812 */ /* 0x010fc8000780c0ff */
[----:B------:R-:W-:Y:S01]  /*4190*/  P2R R25, PR, RZ, 0x1 ;  /* 0x00000001ff197803 */ /* 0x000fe20000000000 */
[----:B------:R-:W-:Y:S08]  /*41a0*/  BRA `(.L_x_3867) ;  /* 0x0000000400287947 */ /* 0x000ff00003800000 */
.L_x_3878:
[----:B------:R-:W4:Y:S02]  /*41b0*/  LDG.E.U8 R3, desc[UR36][R4.64] ;  /* 0x0000002404037981 */ /* 0x000f24000c1e1100 */
[----:B----4-:R-:W-:-:S05]  /*41c0*/  IMAD.SHL.U32 R0, R3, 0x2000000, RZ ;  /* 0x0200000003007824 */ /* 0x010fca00078e00ff */
        /* <DEDUP_REMOVED lines=10> */
.L_x_3877:
[----:B------:R-:W4:Y:S02]  /*4270*/  LDG.E.U16 R0, desc[UR36][R4.64] ;  /* 0x0000002404007981 */ /* 0x000f24000c1e1500 */
[----:B----4-:R-:W-:-:S05]  /*4280*/  IMAD.U32 R0, R0, 0x10000, RZ ;  /* 0x0001000000007824 */ /* 0x010fca00078e00ff */
[----:B------:R-:W-:-:S04]  /*4290*/  FSETP.NEU.FTZ.AND P0, PT, R0, RZ, PT ;  /* 0x000000ff0000720b */ /* 0x000fc80003f1d000 */
[----:B------:R-:W-:Y:S01]  /*42a0*/  P2R R25, PR, RZ, 0x1 ;  /* 0x00000001ff197803 */ /* 0x000fe20000000000 */
[----:B------:R-:W-:Y:S08]  /*42b0*/  BRA `(.L_x_3867) ;  /* 0x0000000000e47947 */ /* 0x000ff00003800000 */
.L_x_3874:
        /* <DEDUP_REMOVED lines=8> */
[----:B------:R-:W4:Y:S02]  /*4340*/  LDG.E.U16 R4, desc[UR36][R4.64] ;  /* 0x0000002404047981 */ /* 0x000f24000c1e1500 */
[----:B----4-:R-:W-:-:S04]  /*4350*/  ISETP.NE.AND P0, PT, R4, RZ, PT ;  /* 0x000000ff0400720c */ /* 0x010fc80003f05270 */
[----:B------:R-:W-:Y:S01]  /*4360*/  P2R R25, PR, RZ, 0x1 ;  /* 0x00000001ff197803 */ /* 0x000fe20000000000 */
[----:B------:R-:W-:Y:S08]  /*4370*/  BRA `(.L_x_3867) ;  /* 0x0000000000b47947 */ /* 0x000ff00003800000 */
.L_x_3881:
[----:B------:R-:W4:Y:S02]  /*4380*/  LDG.E.U8 R4, desc[UR36][R4.64] ;  /* 0x0000002404047981 */ /* 0x000f24000c1e1100 */
[----:B----4-:R-:W-:-:S04]  /*4390*/  ISETP.NE.AND P0, PT, R4, RZ, PT ;  /* 0x000000ff0400720c */ /* 0x010fc80003f05270 */
[----:B------:R-:W-:Y:S01]  /*43a0*/  P2R R25, PR, RZ, 0x1 ;  /* 0x00000001ff197803 */ /* 0x000fe20000000000 */
[----:B------:R-:W-:Y:S08]  /*43b0*/  BRA `(.L_x_3867) ;  /* 0x0000000000a47947 */ /* 0x000ff00003800000 */
.L_x_3880:
[----:B------:R-:W4:Y:S02]  /*43c0*/  LDG.E.U8 R4, desc[UR36][R4.64] ;  /* 0x0000002404047981 */ /* 0x000f24000c1e1100 */
[----:B----4-:R-:W-:-:S04]  /*43d0*/  ISETP.NE.AND P0, PT, R4, RZ, PT ;  /* 0x000000ff0400720c */ /* 0x010fc80003f05270 */
[----:B------:R-:W-:Y:S01]  /*43e0*/  P2R R25, PR, RZ, 0x1 ;  /* 0x00000001ff197803 */ /* 0x000fe20000000000 */
[----:B------:R-:W-:Y:S08]  /*43f0*/  BRA `(.L_x_3867) ;  /* 0x0000000000947947 */ /* 0x000ff00003800000 */
.L_x_3879:
[----:B------:R-:W-:-:S09]  /*4400*/  UISETP.NE.AND UP0, UPT, UR4, 0x1c, UPT ;  /* 0x0000001c0400788c */ /* 0x000fd2000bf05270 */
[----:B------:R-:W-:Y:S05]  /*4410*/  BRA.U !UP0, `(.L_x_3882) ;  /* 0x0000000108807547 */ /* 0x000fea000b800000 */
        /* <DEDUP_REMOVED lines=8> */
.L_x_3866:
[----:B------:R-:W-:Y:S01]  /*44a0*/  MOV R14, 0x0 ;  /* 0x00000000000e7802 */ /* 0x000fe20000000f00 */
[----:B------:R-:W0:Y:S01]  /*44b0*/  LDCU.64 UR4, c[0x4][0x4e8] ;  /* 0x01009d00ff0477ac */ /* 0x000e220008000a00 */
[----:B------:R-:W-:Y:S02]  /*44c0*/  IMAD.MOV.U32 R8, RZ, RZ, 0x4e ;  /* 0x0000004eff087424 */ /* 0x000fe400078e00ff */
[----:B------:R-:W-:Y:S01]  /*44d0*/  IMAD.MOV.U32 R12, RZ, RZ, 0x1 ;  /* 0x00000001ff0c7424 */ /* 0x000fe200078e00ff */
[----:B------:R-:W4:Y:S01]  /*44e0*/  LDCU.64 UR6, c[0x4][0x4f0] ;  /* 0x01009e00ff0677ac */ /* 0x000f220008000a00 */
[----:B------:R-:W1:Y:S01]  /*44f0*/  LDC.64 R14, c[0x4][R14] ;  /* 0x010000000e0e7b82 */ /* 0x000e620000000a00 */
[----:B------:R-:W-:Y:S01]  /*4500*/  IMAD.MOV.U32 R13, RZ, RZ, RZ ;  /* 0x000000ffff0d7224 */ /* 0x000fe200078e00ff */
[----:B------:R-:W2:Y:S01]  /*4510*/  LDCU.64 UR8, c[0x4][0x320] ;  /* 0x01006400ff0877ac */ /* 0x000ea20008000a00 */
[----:B0-----:R-:W-:Y:S02]  /*4520*/  IMAD.U32 R4, RZ, RZ, UR4 ;  /* 0x00000004ff047e24 */ /* 0x001fe4000f8e00ff */
[----:B------:R-:W-:-:S02]  /*4530*/  IMAD.U32 R5, RZ, RZ, UR5 ;  /* 0x00000005ff057e24 */ /* 0x000fc4000f8e00ff */
[----:B----4-:R-:W-:Y:S02]  /*4540*/  IMAD.U32 R6, RZ, RZ, UR6 ;  /* 0x00000006ff067e24 */ /* 0x010fe4000f8e00ff */
[----:B------:R-:W-:Y:S02]  /*4550*/  IMAD.U32 R7, RZ, RZ, UR7 ;  /* 0x00000007ff077e24 */ /* 0x000fe4000f8e00ff */
[----:B--2---:R-:W-:Y:S02]  /*4560*/  IMAD.U32 R10, RZ, RZ, UR8 ;  /* 0x00000008ff0a7e24 */ /* 0x004fe4000f8e00ff */
[----:B------:R-:W-:-:S07]  /*4570*/  IMAD.U32 R11, RZ, RZ, UR9 ;  /* 0x00000009ff0b7e24 */ /* 0x000fce000f8e00ff */
[----:B------:R-:W-:-:S07]  /*4580*/  LEPC R20, `(.L_x_3884) ;  /* 0x000000001014794e */ /* 0x000fce0000000000 */
[----:B-1-3-5:R-:W-:Y:S05]  /*4590*/  CALL.ABS.NOINC R14 ;  /* 0x000000000e007343 */ /* 0x02afea0003c00000 */
.L_x_3884:
[----:B------:R-:W-:-:S04]  /*45a0*/  PLOP3.LUT P0, PT, PT, PT, PT, 0x8, 0x80 ;  /* 0x000000000080781c */ /* 0x000fc80003f0e170 */
[----:B------:R-:W-:Y:S01]  /*45b0*/  P2R R25, PR, RZ, 0x1 ;  /* 0x00000001ff197803 */ /* 0x000fe20000000000 */
[----:B------:R-:W-:Y:S08]  /*45c0*/  BRA `(.L_x_3867) ;  /* 0x0000000000207947 */ /* 0x000ff00003800000 */
.L_x_3883:
[----:B------:R-:W4:Y:S02]  /*45d0*/  LDG.E.64 R4, desc[UR36][R4.64] ;  /* 0x0000002404047981 */ /* 0x000f24000c1e1b00 */
[----:B----4-:R-:W-:-:S04]  /*45e0*/  ISETP.NE.U32.AND P0, PT, R4, RZ, PT ;  /* 0x000000ff0400720c */ /* 0x010fc80003f05070 */
[----:B------:R-:W-:-:S04]  /*45f0*/  ISETP.NE.AND.EX P0, PT, R5, RZ, PT, P0 ;  /* 0x000000ff0500720c */ /* 0x000fc80003f05300 */
[----:B------:R-:W-:Y:S01]  /*4600*/  P2R R25, PR, RZ, 0x1 ;  /* 0x00000001ff197803 */ /* 0x000fe20000000000 */
[----:B------:R-:W-:Y:S08]  /*4610*/  BRA `(.L_x_3867) ;  /* 0x00000000000c7947 */ /* 0x000ff00003800000 */
.L_x_3882:
[----:B------:R-:W4:Y:S02]  /*4620*/  LDG.E R4, desc[UR36][R4.64] ;  /* 0x0000002404047981 */ /* 0x000f24000c1e1900 */
[----:B----4-:R-:W-:-:S04]  /*4630*/  ISETP.NE.AND P0, PT, R4, RZ, PT ;  /* 0x000000ff0400720c */ /* 0x010fc80003f05270 */
[----:B------:R-:W-:-:S09]  /*4640*/  P2R R25, PR, RZ, 0x1 ;  /* 0x00000001ff197803 */ /* 0x000fd20000000000 */
.L_x_3867:
[----:B------:R-:W-:Y:S05]  /*4650*/  BSYNC.RECONVERGENT B6 ;  /* 0x0000000000067941 */ /* 0x000fea0003800200 */
.L_x_3861:
[----:B------:R-:W0:Y:S01]  /*4660*/  LDC.64 R4, c[0x0][0x3b0] ;  /* 0x0000ec00ff047b82 */ /* 0x000e220000000a00 */
[----:B------:R-:W4:Y:S01]  /*4670*/  LDCU UR5, c[0x0][0x3c8] ;  /* 0x00007900ff0577ac */ /* 0x000f220008000800 */
        /* <DEDUP_REMOVED lines=14> */
[----:B------:R-:W4:Y:S02]  /*4760*/  LDG.E.S8 R34, desc[UR36][R4.64] ;  /* 0x0000002404227981 */ /* 0x000f24000c1e1300 */
[----:B----4-:R-:W-:Y:S01]  /*4770*/  SHF.R.S32.HI R35, RZ, 0x1f, R34 ;  /* 0x0000001fff237819 */ /* 0x010fe20000011422 */
[----:B------:R-:W-:Y:S06]  /*4780*/  BRA `(.L_x_3890) ;  /* 0x0000000c00507947 */ /* 0x000fec0003800000 */
.L_x_3888:
[----:B------:R0:W5:Y:S01]  /*4790*/  LDG.E.U8 R34, desc[UR36][R4.64] ;  /* 0x0000002404227981 */ /* 0x000162000c1e1100 */
[----:B------:R-:W-:Y:S01]  /*47a0*/  IMAD.MOV.U32 R35, RZ, RZ, RZ ;  /* 0x000000ffff237224 */ /* 0x000fe200078e00ff */
[----:B------:R-:W-:Y:S06]  /*47b0*/  BRA `(.L_x_3890) ;  /* 0x0000000c00447947 */ /* 0x000fec0003800000 */
.L_x_3887:
        /* <DEDUP_REMOVED lines=8> */
.L_x_3892:
[----:B------:R-:W4:Y:S02]  /*4840*/  LDG.E R34, desc[UR36][R4.64] ;  /* 0x0000002404227981 */ /* 0x000f24000c1e1900 */
[----:B----4-:R-:W-:Y:S01]  /*4850*/  SHF.R.S32.HI R35, RZ, 0x1f, R34 ;  /* 0x0000001fff237819 */ /* 0x010fe20000011422 */
[----:B------:R-:W-:Y:S06]  /*4860*/  BRA `(.L_x_3890) ;  /* 0x0000000c00187947 */ /* 0x000fec0003800000 */
.L_x_3891:
[----:B------:R-:W4:Y:S02]  /*4870*/  LDG.E.S16 R34, desc[UR36][R4.64] ;  /* 0x0000002404227981 */ /* 0x000f24000c1e1700 */
[----:B----4-:R-:W-:Y:S01]  /*4880*/  SHF.R.S32.HI R35, RZ, 0x1f, R34 ;  /* 0x0000001fff237819 */ /* 0x010fe20000011422 */
[----:B------:R-:W-:Y:S06]  /*4890*/  BRA `(.L_x_3890) ;  /* 0x0000000c000c7947 */ /* 0x000fec0003800000 */
.L_x_3886:
[----:B------:R-:W-:-:S09]  /*48a0*/  UISETP.GT.AND UP0, UPT, UR4, 0x6, UPT ;  /* 0x000000060400788c */ /* 0x000fd2000bf04270 */
[----:B------:R-:W-:Y:S05]  /*48b0*/  BRA.U UP0, `(.L_x_3893) ;  /* 0x00000001002c7547 */ /* 0x000fea000b800000 */
[----:B------:R-:W-:-:S09]  /*48c0*/  UISETP.NE.AND UP0, UPT, UR4, 0x5, UPT ;  /* 0x000000050400788c */ /* 0x000fd2000bf05270 */
[----:B------:R-:W-:Y:S05]  /*48d0*/  BRA.U !UP0, `(.L_x_3894) ;  /* 0x0000000108147547 */ /* 0x000fea000b800000 */
[----:B------:R-:W-:-:S09]  /*48e0*/  UISETP.NE.AND UP0, UPT, UR4, 0x6, UPT ;  /* 0x000000060400788c */ /* 0x000fd2000bf05270 */
[----:B------:R-:W-:Y:S05]  /*48f0*/  BRA.U UP0, `(.L_x_3889) ;  /* 0x00000009009c7547 */ /* 0x000fea000b800000 */
[----:B------:R-:W4:Y:S02]  /*4900*/  LDG.E R4, desc[UR36][R4.64] ;  /* 0x0000002404047981 */ /* 0x000f24000c1e1900 */
[----:B----4-:R0:W4:Y:S01]  /*4910*/  F2I.S64.TRUNC R34, R4 ;  /* 0x0000000400227311 */ /* 0x010122000020d900 */
[----:B------:R-:W-:Y:S05]  /*4920*/  BRA `(.L_x_3890) ;  /* 0x0000000800e87947 */ /* 0x000fea0003800000 */
.L_x_3894:
[----:B------:R-:W4:Y:S02]  /*4930*/  LDG.E.U16 R4, desc[UR36][R4.64] ;  /* 0x0000002404047981 */ /* 0x000f24000c1e1500 */
[----:B----4-:R-:W-:-:S06]  /*4940*/  HADD2.F32 R34, -RZ, R4.H0_H0 ;  /* 0x20000004ff227230 */ /* 0x010fcc0000004100 */
[----:B------:R-:W0:Y:S01]  /*4950*/  F2I.S64.TRUNC R34, R34 ;  /* 0x0000002200227311 */ /* 0x000e22000020d900 */
[----:B------:R-:W-:Y:S05]  /*4960*/  BRA `(.L_x_3890) ;  /* 0x0000000800d87947 */ /* 0x000fea0003800000 */
.L_x_3893:
[----:B------:R-:W-:-:S09]  /*4970*/  UISETP.NE.AND UP0, UPT, UR4, 0x7, UPT ;  /* 0x000000070400788c */ /* 0x000fd2000bf05270 */
[----:B------:R-:W-:Y:S05]  /*4980*/  BRA.U !UP0, `(.L_x_3895) ;  /* 0x00000001082c7547 */ /* 0x000fea000b800000 */
[----:B------:R-:W-:-:S09]  /*4990*/  UISETP.NE.AND UP0, UPT, UR4, 0x8, UPT ;  /* 0x000000080400788c */ /* 0x000fd2000bf05270 */
[----:B------:R-:W-:Y:S05]  /*49a0*/  BRA.U !UP0, `(.L_x_3896) ;  /* 0x0000000108147547 */ /* 0x000fea000b800000 */
[----:B------:R-:W-:-:S09]  /*49b0*/  UISETP.NE.AND UP0, UPT, UR4, 0x9, UPT ;  /* 0x000000090400788c */ /* 0x000fd2000bf05270 */
[----:B------:R-:W-:Y:S05]  /*49c0*/  BRA.U UP0, `(.L_x_3889) ;  /* 0x0000000900687547 */ /* 0x000fea000b800000 */
[----:B------:R-:W4:Y:S02]  /*49d0*/  LDG.E R4, desc[UR36][R4.64] ;  /* 0x0000002404047981 */ /* 0x000f24000c1e1900 */
[----:B----4-:R0:W4:Y:S01]  /*49e0*/  F2I.S64.TRUNC R34, R4 ;  /* 0x0000000400227311 */ /* 0x010122000020d900 */
[----:B------:R-:W-:Y:S05]  /*49f0*/  BRA `(.L_x_3890) ;  /* 0x0000000800b47947 */ /* 0x000fea0003800000 */
.L_x_3896:
[----:B------:R-:W4:Y:S02]  /*4a00*/  LDG.E.U16 R4, desc[UR36][R4.64] ;  /* 0x0000002404047981 */ /* 0x000f24000c1e1500 */
[----:B----4-:R-:W-:-:S06]  /*4a10*/  HADD2.F32 R34, -RZ, R4.H0_H0 ;  /* 0x20000004ff227230 */ /* 0x010fcc0000004100 */
[----:B------:R-:W0:Y:S01]  /*4a20*/  F2I.S64.TRUNC R34, R34 ;  /* 0x0000002200227311 */ /* 0x000e22000020d900 */
[----:B------:R-:W-:Y:S05]  /*4a30*/  BRA `(.L_x_3890) ;  /* 0x0000000800a47947 */ /* 0x000fea0003800000 */
.L_x_3895:
[----:B------:R-:W4:Y:S02]  /*4a40*/  LDG.E.64 R4, desc[UR36][R4.64] ;  /* 0x0000002404047981 */ /* 0x000f24000c1e1b00 */
[----:B----4-:R0:W4:Y:S01]  /*4a50*/  F2I.S64.F64.TRUNC R34, R4 ;  /* 0x0000000400227311 */ /* 0x010122000030d900 */
[----:B------:R-:W-:Y:S05]  /*4a60*/  BRA `(.L_x_3890) ;  /* 0x0000000800987947 */ /* 0x000fea0003800000 */
.L_x_3885:
        /* <DEDUP_REMOVED lines=8> */
[----:B------:R-:W4:Y:S01]  /*4af0*/  LDG.E.U8 R4, desc[UR36][R4.64] ;  /* 0x0000002404047981 */ /* 0x000f22000c1e1100 */
[----:B------:R-:W-:Y:S01]  /*4b00*/  IMAD.MOV.U32 R35, RZ, RZ, RZ ;  /* 0x000000ffff237224 */ /* 0x000fe200078e00ff */
[----:B----4-:R-:W-:-:S04]  /*4b10*/  ISETP.NE.AND P0, PT, R4, RZ, PT ;  /* 0x000000ff0400720c */ /* 0x010fc80003f05270 */
[----:B------:R-:W-:Y:S01]  /*4b20*/  SEL R34, RZ, 0x1, !P0 ;  /* 0x00000001ff227807 */ /* 0x000fe20004000000 */
[----:B------:R-:W-:Y:S08]  /*4b30*/  BRA `(.L_x_3890) ;  /* 0x0000000800647947 */ /* 0x000ff00003800000 */
.L_x_3899:
[----:B------:R-:W4:Y:S02]  /*4b40*/  LDG.E.64 R4, desc[UR36][R4.64] ;  /* 0x0000002404047981 */ /* 0x000f24000c1e1b00 */
[----:B----4-:R0:W4:Y:S01]  /*4b50*/  F2I.S64.F64.TRUNC R34, R4 ;  /* 0x0000000400227311 */ /* 0x010122000030d900 */
[----:B------:R-:W-:Y:S05]  /*4b60*/  BRA `(.L_x_3890) ;  /* 0x0000000800587947 */ /* 0x000fea0003800000 */
.L_x_3898:
[----:B------:R-:W-:-:S09]  /*4b70*/  UISETP.NE.AND UP0, UPT, UR4, 0xf, UPT ;  /* 0x0000000f0400788c */ /* 0x000fd2000bf05270 */
[----:B------:R-:W-:Y:S05]  /*4b80*/  BRA.U !UP0, `(.L_x_3900) ;  /* 0x0000000108987547 */ /* 0x000fea000b800000 */
[----:B------:R-:W-:-:S09]  /*4b90*/  UISETP.NE.AND UP0, UPT, UR4, 0x17, UPT ;  /* 0x000000170400788c */ /* 0x000fd2000bf05270 */
[----:B------:R-:W-:Y:S05]  /*4ba0*/  BRA.U !UP0, `(.L_x_3901) ;  /* 0x0000000108587547 */ /* 0x000fea000b800000 */
[----:B------:R-:W-:-:S09]  /*4bb0*/  UISETP.NE.AND UP0, UPT, UR4, 0x18, UPT ;  /* 0x000000180400788c */ /* 0x000fd2000bf05270 */
[----:B------:R-:W-:Y:S05]  /*4bc0*/  BRA.U UP0, `(.L_x_3889) ;  /* 0x0000000500e87547 */ /* 0x000fea000b800000 */
[----:B------:R-:W4:Y:S01]  /*4bd0*/  LDG.E.U8 R0, desc[UR36][R4.64] ;  /* 0x0000002404007981 */ /* 0x000f22000c1e1100 */
[----:B------:R-:W-:Y:S02]  /*4be0*/  IMAD.MOV.U32 R7, RZ, RZ, 0x1f ;  /* 0x0000001fff077424 */ /* 0x000fe400078e00ff */
[----:B----4-:R-:W-:-:S05]  /*4bf0*/  IMAD.SHL.U32 R0, R0, 0x1000000, RZ ;  /* 0x0100000000007824 */ /* 0x010fca00078e00ff */
        /* <DEDUP_REMOVED lines=15> */
[----:B------:R0:W4:Y:S01]  /*4cf0*/  F2I.S64.TRUNC R34, R3 ;  /* 0x0000000300227311 */ /* 0x000122000020d900 */
[----:B------:R-:W-:Y:S05]  /*4d00*/  BRA `(.L_x_3890) ;  /* 0x0000000400f07947 */ /* 0x000fea0003800000 */
.L_x_3901:
[----:B------:R-:W4:Y:S02]  /*4d10*/  LDG.E.U8 R4, desc[UR36][R4.64] ;  /* 0x0000002404047981 */ /* 0x000f24000c1e1100 */
[C---:B----4-:R-:W-:Y:S02]  /*4d20*/  IMAD.SHL.U32 R0, R4.reuse, 0x2000000, RZ ;  /* 0x0200000004007824 */ /* 0x050fe400078e00ff */
        /* <DEDUP_REMOVED lines=10> */
[----:B------:R0:W4:Y:S01]  /*4dd0*/  F2I.S64.TRUNC R34, R0 ;  /* 0x0000000000227311 */ /* 0x000122000020d900 */
[----:B------:R-:W-:Y:S05]  /*4de0*/  BRA `(.L_x_3890) ;  /* 0x0000000400b87947 */ /* 0x000fea0003800000 */
.L_x_3900:
[----:B------:R-:W4:Y:S02]  /*4df0*/  LDG.E.U16 R34, desc[UR36][R4.64] ;  /* 0x0000002404227981 */ /* 0x000f24000c1e1500 */
[----:B----4-:R-:W-:-:S06]  /*4e00*/  IMAD.U32 R34, R34, 0x10000, RZ ;  /* 0x0001000022227824 */ /* 0x010fcc00078e00ff */
[----:B------:R-:W0:Y:S01]  /*4e10*/  F2I.S64.TRUNC R34, R34 ;  /* 0x0000002200227311 */ /* 0x000e22000020d900 */
[----:B------:R-:W-:Y:S05]  /*4e20*/  BRA `(.L_x_3890) ;  /* 0x0000000400a87947 */ /* 0x000fea0003800000 */
.L_x_3897:
        /* <DEDUP_REMOVED lines=11> */
.L_x_3904:
[----:B------:R-:W4:Y:S01]  /*4ee0*/  LDG.E.U8 R4, desc[UR36][R4.64] ;  /* 0x0000002404047981 */ /* 0x000f22000c1e1100 */
[----:B------:R-:W-:Y:S01]  /*4ef0*/  BSSY.RECONVERGENT B0, `(.L_x_3905) ;  /* 0x0000018000007945 */ /* 0x000fe20003800200 */
[----:B------:R-:W-:Y:S01]  /*4f00*/  IMAD.MOV.U32 R34, RZ, RZ, RZ ;  /* 0x000000ffff227224 */ /* 0x000fe200078e00ff */
[----:B----4-:R-:W-:-:S13]  /*4f10*/  ISETP.NE.AND P0, PT, R4, RZ, PT ;  /* 0x000000ff0400720c */ /* 0x010fda0003f05270 */
        /* <DEDUP_REMOVED lines=17> */
.L_x_3908:
[----:B------:R-:W-:Y:S05]  /*5030*/  BSYNC.RECONVERGENT B1 ;  /* 0x0000000000017941 */ /* 0x000fea0003800200 */
.L_x_3907:
[----:B------:R-:W-:Y:S01]  /*5040*/  IMAD.SHL.U32 R0, R0, 0x100000, RZ ;  /* 0x0010000000007824 */ /* 0x000fe200078e00ff */
[----:B------:R-:W-:-:S04]  /*5050*/  LEA R3, R3, 0x3b800000, 0x17 ;  /* 0x3b80000003037811 */ /* 0x000fc800078eb8ff */
[----:B------:R-:W-:-:S07]  /*5060*/  LOP3.LUT R34, R3, R0, R7, 0xfe, !PT ;  /* 0x0000000003227212 */ /* 0x000fce00078efe07 */
.L_x_3906:
[----:B------:R-:W-:Y:S05]  /*5070*/  BSYNC.RECONVERGENT B0 ;  /* 0x0000000000007941 */ /* 0x000fea0003800200 */
.L_x_3905:
[----:B------:R-:W0:Y:S01]  /*5080*/  F2I.S64.TRUNC R34, R34 ;  /* 0x0000002200227311 */ /* 0x000e22000020d900 */
[----:B------:R-:W-:Y:S05]  /*5090*/  BRA `(.L_x_3890) ;  /* 0x00000004000c7947 */ /* 0x000fea0003800000 */
.L_x_3903:
        /* <DEDUP_REMOVED lines=21> */
.L_x_3912:
[----:B------:R-:W-:Y:S05]  /*51f0*/  BSYNC.RECONVERGENT B1 ;  /* 0x0000000000017941 */ /* 0x000fea0003800200 */
.L_x_3911:
[----:B------:R-:W-:Y:S01]  /*5200*/  IMAD.SHL.U32 R0, R0, 0x200000, RZ ;  /* 0x0020000000007824 */ /* 0x000fe200078e00ff */
[----:B------:R-:W-:-:S04]  /*5210*/  LEA R3, R3, 0x37800000, 0x17 ;  /* 0x3780000003037811 */ /* 0x000fc800078eb8ff */
[----:B------:R-:W-:-:S07]  /*5220*/  LOP3.LUT R34, R3, R0, R7, 0xfe, !PT ;  /* 0x0000000003227212 */ /* 0x000fce00078efe07 */
.L_x_3910:
[----:B------:R-:W-:Y:S05]  /*5230*/  BSYNC.RECONVERGENT B0 ;  /* 0x0000000000007941 */ /* 0x000fea0003800200 */
.L_x_3909:
[----:B------:R-:W0:Y:S01]  /*5240*/  F2I.S64.TRUNC R34, R34 ;  /* 0x0000002200227311 */ /* 0x000e22000020d900 */
[----:B------:R-:W-:Y:S05]  /*5250*/  BRA `(.L_x_3890) ;  /* 0x00000000009c7947 */ /* 0x000fea0003800000 */
.L_x_3902:
[----:B------:R-:W-:-:S09]  /*5260*/  UISETP.NE.AND UP0, UPT, UR4, 0x1c, UPT ;  /* 0x0000001c0400788c */ /* 0x000fd2000bf05270 */
[----:B------:R-:W-:Y:S05]  /*5270*/  BRA.U !UP0, `(.L_x_3913) ;  /* 0x00000001088c7547 */ /* 0x000fea000b800000 */
[----:B------:R-:W-:-:S09]  /*5280*/  UISETP.NE.AND UP0, UPT, UR4, 0x1d, UPT ;  /* 0x0000001d0400788c */ /* 0x000fd2000bf05270 */
[----:B------:R-:W-:Y:S05]  /*5290*/  BRA.U !UP0, `(.L_x_3914) ;  /* 0x00000001087c7547 */ /* 0x000fea000b800000 */
[----:B------:R-:W-:-:S09]  /*52a0*/  UISETP.NE.AND UP0, UPT, UR4, 0x2c, UPT ;  /* 0x0000002c0400788c */ /* 0x000fd2000bf05270 */
[----:B------:R-:W-:Y:S05]  /*52b0*/  BRA.U UP0, `(.L_x_3889) ;  /* 0x00000001002c7547 */ /* 0x000fea000b800000 */
[----:B------:R-:W4:Y:S01]  /*52c0*/  LDG.E.U8 R4, desc[UR36][R4.64] ;  /* 0x0000002404047981 */ /* 0x000f22000c1e1100 */
[----:B------:R-:W-:Y:S01]  /*52d0*/  BSSY.RECONVERGENT B0, `(.L_x_3915) ;  /* 0x0000007000007945 */ /* 0x000fe20003800200 */
[----:B------:R-:W-:Y:S01]  /*52e0*/  IMAD.MOV.U32 R34, RZ, RZ, 0x400000 ;  /* 0x00400000ff227424 */ /* 0x000fe200078e00ff */
[----:B----4-:R-:W-:-:S13]  /*52f0*/  ISETP.NE.AND P0, PT, R4, RZ, PT ;  /* 0x000000ff0400720c */ /* 0x010fda0003f05270 */
[----:B------:R-:W-:Y:S05]  /*5300*/  @!P0 BRA `(.L_x_3916) ;  /* 0x00000000000c8947 */ /* 0x000fea0003800000 */
[----:B------:R-:W-:-:S13]  /*5310*/  ISETP.NE.AND P0, PT, R4, 0xff, PT ;  /* 0x000000ff0400780c */ /* 0x000fda0003f05270 */
[----:B------:R-:W-:Y:S02]  /*5320*/  @!P0 IMAD.MOV.U32 R34, RZ, RZ, 0x7f800001 ;  /* 0x7f800001ff228424 */ /* 0x000fe400078e00ff */
[----:B------:R-:W-:-:S07]  /*5330*/  @P0 IMAD.SHL.U32 R34, R4, 0x800000, RZ ;  /* 0x0080000004220824 */ /* 0x000fce00078e00ff */
.L_x_3916:
[----:B------:R-:W-:Y:S05]  /*5340*/  BSYNC.RECONVERGENT B0 ;  /* 0x0000000000007941 */ /* 0x000fea0003800200 */
.L_x_3915:
[----:B------:R-:W0:Y:S01]  /*5350*/  F2I.S64.TRUNC R34, R34 ;  /* 0x0000002200227311 */ /* 0x000e22000020d900 */
[----:B------:R-:W-:Y:S05]  /*5360*/  BRA `(.L_x_3890) ;  /* 0x0000000000587947 */ /* 0x000fea0003800000 */
.L_x_3889:
        /* <DEDUP_REMOVED lines=16> */
.L_x_3917:
[----:B------:R-:W-:Y:S01]  /*5470*/  CS2R R34, SRZ ;  /* 0x0000000000227805 */ /* 0x000fe2000001ff00 */
[----:B------:R-:W-:Y:S06]  /*5480*/  BRA `(.L_x_3890) ;  /* 0x0000000000107947 */ /* 0x000fec0003800000 */
.L_x_3914:
[----:B------:R0:W5:Y:S01]  /*5490*/  LDG.E.64 R34, desc[UR36][R4.64] ;  /* 0x0000002404227981 */ /* 0x000162000c1e1b00 */
[----:B------:R-:W-:Y:S05]  /*54a0*/  BRA `(.L_x_3890) ;  /* 0x0000000000087947 */ /* 0x000fea0003800000 */
.L_x_3913:
[----:B------:R0:W5:Y:S01]  /*54b0*/  LDG.E R34, desc[UR36][R4.64] ;  /* 0x0000002404227981 */ /* 0x000162000c1e1900 */
[----:B------:R-:W-:-:S07]  /*54c0*/  IMAD.MOV.U32 R35, RZ, RZ, RZ ;  /* 0x000000ffff237224 */ /* 0x000fce00078e00ff */
.L_x_3890:
[----:B------:R-:W-:Y:S01]  /*54d0*/  ISETP.NE.AND P0, PT, R25, RZ, PT ;  /* 0x000000ff1900720c */ /* 0x000fe20003f05270 */
[----:B------:R-:W-:-:S03]  /*54e0*/  VIADD R2, R2, 0x80 ;  /* 0x0000008002027836 */ /* 0x000fc60000000000 */
[----:B------:R-:W-:-:S04]  /*54f0*/  PLOP3.LUT P0, PT, P0, PT, PT, 0x8, 0x80 ;  /* 0x000000000080781c */ /* 0x000fc8000070e170 */
[----:B------:R-:W-:-:S09]  /*5500*/  P2R R29, PR, RZ, 0x1 ;  /* 0x00000001ff1d7803 */ /* 0x000fd20000000000 */
.L_x_3832:
[----:B------:R-:W-:Y:S05]  /*5510*/  BSYNC.RECONVERGENT B7 ;  /* 0x0000000000077941 */ /* 0x000fea0003800200 */
.L_x_3831:
[----:B------:R-:W-:Y:S01]  /*5520*/  ISETP.GE.AND P0, PT, R2, R27, PT ;  /* 0x0000001b0200720c */ /* 0x000fe20003f06270 */
[----:B------:R-:W-:Y:S01]  /*5530*/  BSSY.RECONVERGENT B7, `(.L_x_3918) ;  /* 0x00002a3000077945 */ /* 0x000fe20003800200 */
[----:B------:R-:W-:Y:S02]  /*5540*/  PLOP3.LUT P1, PT, PT, PT, PT, 0x80, 0x8 ;  /* 0x000000000008781c */ /* 0x000fe40003f2f070 */
[----:B------:R-:W-:Y:S02]  /*5550*/  CS2R R36, SRZ ;  /* 0x0000000000247805 */ /* 0x000fe4000001ff00 */
[----:B------:R-:W-:Y:S02]  /*5560*/  CS2R R24, SRZ ;  /* 0x0000000000187805 */ /* 0x000fe4000001ff00 */
[----:B------:R-:W-:-:S05]  /*5570*/  P2R R28, PR, RZ, 0x2 ;  /* 0x00000002ff1c7803 */ /* 0x000fca0000000000 */
[----:B------:R-:W-:Y:S05]  /*5580*/  @P0 BRA `(.L_x_3919) ;  /* 0x0000002800740947 */ /* 0x000fea0003800000 */
[----:B0-----:R-:W0:Y:S01]  /*5590*/  LDC.64 R4, c[0x0][0x3a0] ;  /* 0x0000e800ff047b82 */ /* 0x001e220000000a00 */
        /* <DEDUP_REMOVED lines=21> */
.L_x_3924:
[----:B------:R-:W2:Y:S01]  /*56f0*/  LDG.E.U8 R4, desc[UR36][R4.64] ;  /* 0x0000002404047981 */ /* 0x000ea2000c1e1100 */
[----:B------:R-:W-:Y:S01]  /*5700*/  IMAD.MOV.U32 R25, RZ, RZ, RZ ;  /* 0x000000ffff197224 */ /* 0x000fe200078e00ff */
[----:B--2---:R-:W-:Y:S01]  /*5710*/  I2FP.F32.U32 R24, R4 ;  /* 0x0000000400187245 */ /* 0x004fe20000201000 */
[----:B------:R-:W-:Y:S06]  /*5720*/  BRA `(.L_x_3926) ;  /* 0x0000000c00707947 */ /* 0x000fec0003800000 */
.L_x_3923:
        /* <DEDUP_REMOVED lines=10> */
.L_x_3928:
[----:B------:R-:W2:Y:S01]  /*57d0*/  LDG.E R4, desc[UR36][R4.64] ;  /* 0x0000002404047981 */ /* 0x000ea2000c1e1900 */
[----:B------:R-:W-:Y:S01]  /*57e0*/  IMAD.MOV.U32 R25, RZ, RZ, RZ ;  /* 0x000000ffff197224 */ /* 0x000fe200078e00ff */
[----:B--2---:R-:W-:Y:S01]  /*57f0*/  I2FP.F32.S32 R24, R4 ;  /* 0x0000000400187245 */ /* 0x004fe20000201400 */
[----:B------:R-:W-:Y:S06]  /*5800*/  BRA `(.L_x_3926) ;  /* 0x0000000c00387947 */ /* 0x000fec0003800000 */
.L_x_3927:
[----:B------:R-:W2:Y:S01]  /*5810*/  LDG.E.U16 R4, desc[UR36][R4.64] ;  /* 0x0000002404047981 */ /* 0x000ea2000c1e1500 */
[----:B------:R-:W-:Y:S01]  /*5820*/  IMAD.MOV.U32 R25, RZ, RZ, RZ ;  /* 0x000000ffff197224 */ /* 0x000fe200078e00ff */
[----:B--2---:R0:W1:Y:S01]  /*5830*/  I2F.S16 R24, R4 ;  /* 0x0000000400187306 */ /* 0x0040620000101400 */
[----:B------:R-:W-:Y:S05]  /*5840*/  BRA `(.L_x_3926) ;  /* 0x0000000c00287947 */ /* 0x000fea0003800000 */
.L_x_3922:
        /* <DEDUP_REMOVED lines=9> */
.L_x_3930:
[----:B------:R-:W2:Y:S01]  /*58e0*/  LDG.E.U16 R4, desc[UR36][R4.64] ;  /* 0x0000002404047981 */ /* 0x000ea2000c1e1500 */
[----:B------:R-:W-:Y:S02]  /*58f0*/  IMAD.MOV.U32 R25, RZ, RZ, RZ ;  /* 0x000000ffff197224 */ /* 0x000fe400078e00ff */
[----:B--2---:R-:W-:Y:S01]  /*5900*/  HADD2.F32 R24, -RZ, R4.H0_H0 ;  /* 0x20000004ff187230 */ /* 0x004fe20000004100 */
[----:B------:R-:W-:Y:S06]  /*5910*/  BRA `(.L_x_3926) ;  /* 0x0000000800f47947 */ /* 0x000fec0003800000 */
.L_x_3929:
        /* <DEDUP_REMOVED lines=8> */
.L_x_3932:
[----:B------:R-:W2:Y:S02]  /*59a0*/  LDG.E R4, desc[UR36][R4.64] ;  /* 0x0000002404047981 */ /* 0x000ea4000c1e1900 */
[--C-:B--2---:R-:W-:Y:S02]  /*59b0*/  HADD2.F32 R24, -RZ, R4.reuse.H0_H0 ;  /* 0x20000004ff187230 */ /* 0x104fe40000004100 */
[----:B------:R-:W-:Y:S01]  /*59c0*/  HADD2.F32 R25, -RZ, R4.H1_H1 ;  /* 0x30000004ff197230 */ /* 0x000fe20000004100 */
[----:B------:R-:W-:Y:S06]  /*59d0*/  BRA `(.L_x_3926) ;  /* 0x0000000800c47947 */ /* 0x000fec0003800000 */
.L_x_3931:
        /* <DEDUP_REMOVED lines=8> */
.L_x_3921:
        /* <DEDUP_REMOVED lines=13> */
.L_x_3935:
        /* <DEDUP_REMOVED lines=10> */
.L_x_3934:
        /* <DEDUP_REMOVED lines=26> */
.L_x_3937:
        /* <DEDUP_REMOVED lines=14> */
.L_x_3936:
[----:B------:R-:W2:Y:S01]  /*5e50*/  LDG.E.U16 R4, desc[UR36][R4.64] ;  /* 0x0000002404047981 */ /* 0x000ea2000c1e1500 */
[----:B------:R-:W-:Y:S02]  /*5e60*/  IMAD.MOV.U32 R25, RZ, RZ, RZ ;  /* 0x000000ffff197224 */ /* 0x000fe400078e00ff */
[----:B--2---:R-:W-:Y:S01]  /*5e70*/  IMAD.U32 R24, R4, 0x10000, RZ ;  /* 0x0001000004187824 */ /* 0x004fe200078e00ff */
[----:B------:R-:W-:Y:S06]  /*5e80*/  BRA `(.L_x_3926) ;  /* 0x0000000400987947 */ /* 0x000fec0003800000 */
.L_x_3933:
        /* <DEDUP_REMOVED lines=12> */
.L_x_3940:
        /* <DEDUP_REMOVED lines=20> */
.L_x_3942:
[----:B------:R-:W-:Y:S05]  /*6090*/  BSYNC.RECONVERGENT B0 ;  /* 0x0000000000007941 */ /* 0x000fea0003800200 */
.L_x_3941:
[----:B------:R-:W-:Y:S01]  /*60a0*/  IMAD.SHL.U32 R0, R0, 0x100000, RZ ;  /* 0x0010000000007824 */ /* 0x000fe200078e00ff */
[----:B------:R-:W-:-:S04]  /*60b0*/  LEA R3, R3, 0x3b800000, 0x17 ;  /* 0x3b80000003037811 */ /* 0x000fc800078eb8ff */
[----:B------:R-:W-:Y:S01]  /*60c0*/  LOP3.LUT R24, R3, R0, R7, 0xfe, !PT ;  /* 0x0000000003187212 */ /* 0x000fe200078efe07 */
[----:B------:R-:W-:Y:S06]  /*60d0*/  BRA `(.L_x_3926) ;  /* 0x0000000400047947 */ /* 0x000fec0003800000 */
.L_x_3939:
        /* <DEDUP_REMOVED lines=20> */
.L_x_3944:
[----:B------:R-:W-:Y:S05]  /*6220*/  BSYNC.RECONVERGENT B0 ;  /* 0x0000000000007941 */ /* 0x000fea0003800200 */
.L_x_3943:
[----:B------:R-:W-:Y:S01]  /*6230*/  IMAD.SHL.U32 R0, R0, 0x200000, RZ ;  /* 0x0020000000007824 */ /* 0x000fe200078e00ff */
[----:B------:R-:W-:-:S04]  /*6240*/  LEA R3, R3, 0x37800000, 0x17 ;  /* 0x3780000003037811 */ /* 0x000fc800078eb8ff */
[----:B------:R-:W-:Y:S01]  /*6250*/  LOP3.LUT R24, R3, R0, R7, 0xfe, !PT ;  /* 0x0000000003187212 */ /* 0x000fe200078efe07 */
[----:B------:R-:W-:Y:S06]  /*6260*/  BRA `(.L_x_3926) ;  /* 0x0000000000a07947 */ /* 0x000fec0003800000 */
.L_x_3938:
        /* <DEDUP_REMOVED lines=15> */
.L_x_3925:
        /* <DEDUP_REMOVED lines=16> */
.L_x_3947:
[----:B------:R-:W-:Y:S01]  /*6460*/  CS2R R24, SRZ ;  /* 0x0000000000187805 */ /* 0x000fe2000001ff00 */
[----:B------:R-:W-:Y:S06]  /*6470*/  BRA `(.L_x_3926) ;  /* 0x00000000001c7947 */ /* 0x000fec0003800000 */
.L_x_3946:
[----:B------:R-:W2:Y:S01]  /*6480*/  LDG.E.64 R4, desc[UR36][R4.64] ;  /* 0x0000002404047981 */ /* 0x000ea2000c1e1b00 */
[----:B------:R-:W-:Y:S01]  /*6490*/  IMAD.MOV.U32 R25, RZ, RZ, RZ ;  /* 0x000000ffff197224 */ /* 0x000fe200078e00ff */
[----:B--2---:R0:W1:Y:S01]  /*64a0*/  I2F.U64 R24, R4 ;  /* 0x0000000400187312 */ /* 0x0040620000301000 */
[----:B------:R-:W-:Y:S05]  /*64b0*/  BRA `(.L_x_3926) ;  /* 0x00000000000c7947 */ /* 0x000fea0003800000 */
.L_x_3945:
[----:B------:R-:W2:Y:S01]  /*64c0*/  LDG.E R4, desc[UR36][R4.64] ;  /* 0x0000002404047981 */ /* 0x000ea2000c1e1900 */
[----:B------:R-:W-:Y:S01]  /*64d0*/  IMAD.MOV.U32 R25, RZ, RZ, RZ ;  /* 0x000000ffff197224 */ /* 0x000fe200078e00ff */
[----:B--2---:R-:W-:-:S07]  /*64e0*/  I2FP.F32.U32 R24, R4 ;  /* 0x0000000400187245 */ /* 0x004fce0000201000 */
.L_x_3926:
[----:B------:R-:W-:Y:S05]  /*64f0*/  BSYNC.RECONVERGENT B6 ;  /* 0x0000000000067941 */ /* 0x000fea0003800200 */
.L_x_3920:
        /* <DEDUP_REMOVED lines=21> */
.L_x_3952:
[----:B------:R-:W2:Y:S02]  /*6650*/  LDG.E.U8 R4, desc[UR36][R4.64] ;  /* 0x0000002404047981 */ /* 0x000ea4000c1e1100 */
[----:B--2---:R-:W-:-:S04]  /*6660*/  ISETP.NE.AND P0, PT, R4, RZ, PT ;  /* 0x000000ff0400720c */ /* 0x004fc80003f05270 */
[----:B------:R-:W-:Y:S01]  /*6670*/  P2R R28, PR, RZ, 0x1 ;  /* 0x00000001ff1c7803 */ /* 0x000fe20000000000 */
[----:B------:R-:W-:Y:S08]  /*6680*/  BRA `(.L_x_3954) ;  /* 0x0000000800847947 */ /* 0x000ff00003800000 */
.L_x_3951:
        /* <DEDUP_REMOVED lines=11> */
.L_x_3956:
[----:B------:R-:W2:Y:S02]  /*6740*/  LDG.E R4, desc[UR36][R4.64] ;  /* 0x0000002404047981 */ /* 0x000ea4000c1e1900 */
[----:B--2---:R-:W-:-:S04]  /*6750*/  ISETP.NE.AND P0, PT, R4, RZ, PT ;  /* 0x000000ff0400720c */ /* 0x004fc80003f05270 */
[----:B------:R-:W-:Y:S01]  /*6760*/  P2R R28, PR, RZ, 0x1 ;  /* 0x00000001ff1c7803 */ /* 0x000fe20000000000 */
[----:B------:R-:W-:Y:S08]  /*6770*/  BRA `(.L_x_3954) ;  /* 0x0000000800487947 */ /* 0x000ff00003800000 */
.L_x_3955:
[----:B------:R-:W2:Y:S02]  /*6780*/  LDG.E.U16 R4, desc[UR36][R4.64] ;  /* 0x0000002404047981 */ /* 0x000ea4000c1e1500 */
[----:B--2---:R-:W-:-:S04]  /*6790*/  ISETP.NE.AND P0, PT, R4, RZ, PT ;  /* 0x000000ff0400720c */ /* 0x004fc80003f05270 */
[----:B------:R-:W-:Y:S01]  /*67a0*/  P2R R28, PR, RZ, 0x1 ;  /* 0x00000001ff1c7803 */ /* 0x000fe20000000000 */
[----:B------:R-:W-:Y:S08]  /*67b0*/  BRA `(.L_x_3954) ;  /* 0x0000000800387947 */ /* 0x000ff00003800000 */
.L_x_3950:
        /* <DEDUP_REMOVED lines=10> */
.L_x_3958:
[----:B------:R-:W2:Y:S02]  /*6860*/  LDG.E.U16 R0, desc[UR36][R4.64] ;  /* 0x0000002404007981 */ /* 0x000ea4000c1e1500 */
[----:B--2---:R-:W-:-:S05]  /*6870*/  HADD2.F32 R0, -RZ, R0.H0_H0 ;  /* 0x20000000ff007230 */ /* 0x004fca0000004100 */
[----:B------:R-:W-:-:S04]  /*6880*/  FSETP.NEU.FTZ.AND P0, PT, R0, RZ, PT ;  /* 0x000000ff0000720b */ /* 0x000fc80003f1d000 */
[----:B------:R-:W-:Y:S01]  /*6890*/  P2R R28, PR, RZ, 0x1 ;  /* 0x00000001ff1c7803 */ /* 0x000fe20000000000 */
[----:B------:R-:W-:Y:S08]  /*68a0*/  BRA `(.L_x_3954) ;  /* 0x0000000400fc7947 */ /* 0x000ff00003800000 */
.L_x_3957:
        /* <DEDUP_REMOVED lines=12> */
.L_x_3960:
        /* <DEDUP_REMOVED lines=10> */
.L_x_3959:
[----:B------:R-:W2:Y:S02]  /*6a10*/  LDG.E.64 R4, desc[UR36][R4.64] ;  /* 0x0000002404047981 */ /* 0x000ea4000c1e1b00 */
[----:B--2---:R-:W-:-:S06]  /*6a20*/  DSETP.NEU.AND P0, PT, R4, RZ, PT ;  /* 0x000000ff0400722a */ /* 0x004fcc0003f0d000 */
[----:B------:R-:W-:Y:S01]  /*6a30*/  P2R R28, PR, RZ, 0x1 ;  /* 0x00000001ff1c7803 */ /* 0x000fe20000000000 */
[----:B------:R-:W-:Y:S07]  /*6a40*/  BRA `(.L_x_3954) ;  /* 0x0000000400947947 */ /* 0x000fee0003800000 */
.L_x_3949:
        /* <DEDUP_REMOVED lines=12> */
.L_x_3963:
[----:B------:R-:W2:Y:S02]  /*6b10*/  LDG.E.128 R4, desc[UR36][R4.64] ;  /* 0x0000002404047981 */ /* 0x000ea4000c1e1d00 */
[----:B--2---:R-:W-:-:S06]  /*6b20*/  DSETP.NEU.AND P0, PT, R6, RZ, PT ;  /* 0x000000ff0600722a */ /* 0x004fcc0003f0d000 */
[----:B------:R-:W-:-:S06]  /*6b30*/  DSETP.NEU.OR P0, PT, R4, RZ, P0 ;  /* 0x000000ff0400722a */ /* 0x000fcc000070d400 */
[----:B------:R-:W-:Y:S01]  /*6b40*/  P2R R28, PR, RZ, 0x1 ;  /* 0x00000001ff1c7803 */ /* 0x000fe20000000000 */
[----:B------:R-:W-:Y:S07]  /*6b50*/  BRA `(.L_x_3954) ;  /* 0x0000000400507947 */ /* 0x000fee0003800000 */
.L_x_3962:
        /* <DEDUP_REMOVED lines=10> */
.L_x_3965:
        /* <DEDUP_REMOVED lines=12> */
.L_x_3964:
[----:B------:R-:W2:Y:S02]  /*6cc0*/  LDG.E.U16 R0, desc[UR36][R4.64] ;  /* 0x0000002404007981 */ /* 0x000ea4000c1e1500 */
[----:B--2---:R-:W-:-:S05]  /*6cd0*/  IMAD.U32 R0, R0, 0x10000, RZ ;  /* 0x0001000000007824 */ /* 0x004fca00078e00ff */
[----:B------:R-:W-:-:S04]  /*6ce0*/  FSETP.NEU.FTZ.AND P0, PT, R0, RZ, PT ;  /* 0x000000ff0000720b */ /* 0x000fc80003f1d000 */
[----:B------:R-:W-:Y:S01]  /*6cf0*/  P2R R28, PR, RZ, 0x1 ;  /* 0x00000001ff1c7803 */ /* 0x000fe20000000000 */
[----:B------:R-:W-:Y:S08]  /*6d00*/  BRA `(.L_x_3954) ;  /* 0x0000000000e47947 */ /* 0x000ff00003800000 */
.L_x_3961:
        /* <DEDUP_REMOVED lines=12> */
.L_x_3968:
[----:B------:R-:W2:Y:S02]  /*6dd0*/  LDG.E.U8 R4, desc[UR36][R4.64] ;  /* 0x0000002404047981 */ /* 0x000ea4000c1e1100 */
[----:B--2---:R-:W-:-:S04]  /*6de0*/  ISETP.NE.AND P0, PT, R4, RZ, PT ;  /* 0x000000ff0400720c */ /* 0x004fc80003f05270 */
[----:B------:R-:W-:Y:S01]  /*6df0*/  P2R R28, PR, RZ, 0x1 ;  /* 0x00000001ff1c7803 */ /* 0x000fe20000000000 */
[----:B------:R-:W-:Y:S08]  /*6e00*/  BRA `(.L_x_3954) ;  /* 0x0000000000a47947 */ /* 0x000ff00003800000 */
.L_x_3967:
[----:B------:R-:W2:Y:S02]  /*6e10*/  LDG.E.U8 R4, desc[UR36][R4.64] ;  /* 0x0000002404047981 */ /* 0x000ea4000c1e1100 */
[----:B--2---:R-:W-:-:S04]  /*6e20*/  ISETP.NE.AND P0, PT, R4, RZ, PT ;  /* 0x000000ff0400720c */ /* 0x004fc80003f05270 */
[----:B------:R-:W-:Y:S01]  /*6e30*/  P2R R28, PR, RZ, 0x1 ;  /* 0x00000001ff1c7803 */ /* 0x000fe20000000000 */
[----:B------:R-:W-:Y:S08]  /*6e40*/  BRA `(.L_x_3954) ;  /* 0x0000000000947947 */ /* 0x000ff00003800000 */
.L_x_3966:
        /* <DEDUP_REMOVED lines=10> */
.L_x_3953:
[----:B------:R-:W-:Y:S01]  /*6ef0*/  MOV R14, 0x0 ;  /* 0x00000000000e7802 */ /* 0x000fe20000000f00 */
[----:B------:R-:W0:Y:S01]  /*6f00*/  LDCU.64 UR4, c[0x4][0x4e8] ;  /* 0x01009d00ff0477ac */ /* 0x000e220008000a00 */
[----:B------:R-:W-:Y:S02]  /*6f10*/  IMAD.MOV.U32 R8, RZ, RZ, 0x4e ;  /* 0x0000004eff087424 */ /* 0x000fe400078e00ff */
[----:B------:R-:W-:Y:S01]  /*6f20*/  IMAD.MOV.U32 R12, RZ, RZ, 0x1 ;  /* 0x00000001ff0c7424 */ /* 0x000fe200078e00ff */
[----:B------:R-:W2:Y:S01]  /*6f30*/  LDCU.64 UR6, c[0x4][0x4f0] ;  /* 0x01009e00ff0677ac */ /* 0x000ea20008000a00 */
[----:B------:R-:W1:Y:S01]  /*6f40*/  LDC.64 R14, c[0x4][R14] ;  /* 0x010000000e0e7b82 */ /* 0x000e620000000a00 */
[----:B------:R-:W-:Y:S01]  /*6f50*/  IMAD.MOV.U32 R13, RZ, RZ, RZ ;  /* 0x000000ffff0d7224 */ /* 0x000fe200078e00ff */
[----:B------:R-:W3:Y:S01]  /*6f60*/  LDCU.64 UR8, c[0x4][0x320] ;  /* 0x01006400ff0877ac */ /* 0x000ee20008000a00 */
[----:B0-----:R-:W-:Y:S02]  /*6f70*/  IMAD.U32 R4, RZ, RZ, UR4 ;  /* 0x00000004ff047e24 */ /* 0x001fe4000f8e00ff */
[----:B------:R-:W-:-:S02]  /*6f80*/  IMAD.U32 R5, RZ, RZ, UR5 ;  /* 0x00000005ff057e24 */ /* 0x000fc4000f8e00ff */
[----:B--2---:R-:W-:Y:S02]  /*6f90*/  IMAD.U32 R6, RZ, RZ, UR6 ;  /* 0x00000006ff067e24 */ /* 0x004fe4000f8e00ff */
[----:B------:R-:W-:Y:S02]  /*6fa0*/  IMAD.U32 R7, RZ, RZ, UR7 ;  /* 0x00000007ff077e24 */ /* 0x000fe4000f8e00ff */
[----:B---3--:R-:W-:Y:S02]  /*6fb0*/  IMAD.U32 R10, RZ, RZ, UR8 ;  /* 0x00000008ff0a7e24 */ /* 0x008fe4000f8e00ff */
[----:B------:R-:W-:-:S07]  /*6fc0*/  IMAD.U32 R11, RZ, RZ, UR9 ;  /* 0x00000009ff0b7e24 */ /* 0x000fce000f8e00ff */
[----:B------:R-:W-:-:S07]  /*6fd0*/  LEPC R20, `(.L_x_3971) ;  /* 0x000000001014794e */ /* 0x000fce0000000000 */
[----:B-1--45:R-:W-:Y:S05]  /*6fe0*/  CALL.ABS.NOINC R14 ;  /* 0x000000000e007343 */ /* 0x032fea0003c00000 */
.L_x_3971:
[----:B------:R-:W-:-:S04]  /*6ff0*/  PLOP3.LUT P0, PT, PT, PT, PT, 0x8, 0x80 ;  /* 0x000000000080781c */ /* 0x000fc80003f0e170 */
[----:B------:R-:W-:Y:S01]  /*7000*/  P2R R28, PR, RZ, 0x1 ;  /* 0x00000001ff1c7803 */ /* 0x000fe20000000000 */
[----:B------:R-:W-:Y:S08]  /*7010*/  BRA `(.L_x_3954) ;  /* 0x0000000000207947 */ /* 0x000ff00003800000 */
.L_x_3970:
[----:B------:R-:W2:Y:S02]  /*7020*/  LDG.E.64 R4, desc[UR36][R4.64] ;  /* 0x0000002404047981 */ /* 0x000ea4000c1e1b00 */
[----:B--2---:R-:W-:-:S04]  /*7030*/  ISETP.NE.U32.AND P0, PT, R4, RZ, PT ;  /* 0x000000ff0400720c */ /* 0x004fc80003f05070 */
[----:B------:R-:W-:-:S04]  /*7040*/  ISETP.NE.AND.EX P0, PT, R5, RZ, PT, P0 ;  /* 0x000000ff0500720c */ /* 0x000fc80003f05300 */
[----:B------:R-:W-:Y:S01]  /*7050*/  P2R R28, PR, RZ, 0x1 ;  /* 0x00000001ff1c7803 */ /* 0x000fe20000000000 */
[----:B------:R-:W-:Y:S08]  /*7060*/  BRA `(.L_x_3954) ;  /* 0x00000000000c7947 */ /* 0x000ff00003800000 */
.L_x_3969:
[----:B------:R-:W2:Y:S02]  /*7070*/  LDG.E R4, desc[UR36][R4.64] ;  /* 0x0000002404047981 */ /* 0x000ea4000c1e1900 */
[----:B--2---:R-:W-:-:S04]  /*7080*/  ISETP.NE.AND P0, PT, R4, RZ, PT ;  /* 0x000000ff0400720c */ /* 0x004fc80003f05270 */
[----:B------:R-:W-:-:S09]  /*7090*/  P2R R28, PR, RZ, 0x1 ;  /* 0x00000001ff1c7803 */ /* 0x000fd20000000000 */
.L_x_3954:
[----:B------:R-:W-:Y:S05]  /*70a0*/  BSYNC.RECONVERGENT B6 ;  /* 0x0000000000067941 */ /* 0x000fea0003800200 */
.L_x_3948:
        /* <DEDUP_REMOVED lines=19> */
.L_x_3975:
[----:B------:R0:W5:Y:S01]  /*71e0*/  LDG.E.U8 R36, desc[UR36][R4.64] ;  /* 0x0000002404247981 */ /* 0x000162000c1e1100 */
[----:B------:R-:W-:Y:S01]  /*71f0*/  IMAD.MOV.U32 R37, RZ, RZ, RZ ;  /* 0x000000ffff257224 */ /* 0x000fe200078e00ff */
[----:B------:R-:W-:Y:S06]  /*7200*/  BRA `(.L_x_3977) ;  /* 0x0000000c00447947 */ /* 0x000fec0003800000 */
.L_x_3974:
        /* <DEDUP_REMOVED lines=8> */
.L_x_3979:
[----:B------:R-:W2:Y:S02]  /*7290*/  LDG.E R36, desc[UR36][R4.64] ;  /* 0x0000002404247981 */ /* 0x000ea4000c1e1900 */
[----:B--2---:R-:W-:Y:S01]  /*72a0*/  SHF.R.S32.HI R37, RZ, 0x1f, R36 ;  /* 0x0000001fff257819 */ /* 0x004fe20000011424 */
[----:B------:R-:W-:Y:S06]  /*72b0*/  BRA `(.L_x_3977) ;  /* 0x0000000c00187947 */ /* 0x000fec0003800000 */
.L_x_3978:
[----:B------:R-:W2:Y:S02]  /*72c0*/  LDG.E.S16 R36, desc[UR36][R4.64] ;  /* 0x0000002404247981 */ /* 0x000ea4000c1e1700 */
[----:B--2---:R-:W-:Y:S01]  /*72d0*/  SHF.R.S32.HI R37, RZ, 0x1f, R36 ;  /* 0x0000001fff257819 */ /* 0x004fe20000011424 */
[----:B------:R-:W-:Y:S06]  /*72e0*/  BRA `(.L_x_3977) ;  /* 0x0000000c000c7947 */ /* 0x000fec0003800000 */
.L_x_3973:
        /* <DEDUP_REMOVED lines=9> */
.L_x_3981:
[----:B------:R-:W2:Y:S02]  /*7380*/  LDG.E.U16 R4, desc[UR36][R4.64] ;  /* 0x0000002404047981 */ /* 0x000ea4000c1e1500 */
[----:B--2---:R-:W-:-:S06]  /*7390*/  HADD2.F32 R36, -RZ, R4.H0_H0 ;  /* 0x20000004ff247230 */ /* 0x004fcc0000004100 */
[----:B------:R-:W0:Y:S01]  /*73a0*/  F2I.S64.TRUNC R36, R36 ;  /* 0x0000002400247311 */ /* 0x000e22000020d900 */
[----:B------:R-:W-:Y:S05]  /*73b0*/  BRA `(.L_x_3977) ;  /* 0x0000000800d87947 */ /* 0x000fea0003800000 */
.L_x_3980:
        /* <DEDUP_REMOVED lines=9> */
.L_x_3983:
[----:B------:R-:W2:Y:S02]  /*7450*/  LDG.E.U16 R4, desc[UR36][R4.64] ;  /* 0x0000002404047981 */ /* 0x000ea4000c1e1500 */
[----:B--2---:R-:W-:-:S06]  /*7460*/  HADD2.F32 R36, -RZ, R4.H0_H0 ;  /* 0x20000004ff247230 */ /* 0x004fcc0000004100 */
[----:B------:R-:W0:Y:S01]  /*7470*/  F2I.S64.TRUNC R36, R36 ;  /* 0x0000002400247311 */ /* 0x000e22000020d900 */
[----:B------:R-:W-:Y:S05]  /*7480*/  BRA `(.L_x_3977) ;  /* 0x0000000800a47947 */ /* 0x000fea0003800000 */
.L_x_3982:
[----:B------:R-:W2:Y:S02]  /*7490*/  LDG.E.64 R4, desc[UR36][R4.64] ;  /* 0x0000002404047981 */ /* 0x000ea4000c1e1b00 */
[----:B--2---:R0:W2:Y:S01]  /*74a0*/  F2I.S64.F64.TRUNC R36, R4 ;  /* 0x0000000400247311 */ /* 0x0040a2000030d900 */
[----:B------:R-:W-:Y:S05]  /*74b0*/  BRA `(.L_x_3977) ;  /* 0x0000000800987947 */ /* 0x000fea0003800000 */
.L_x_3972:
        /* <DEDUP_REMOVED lines=13> */
.L_x_3986:
[----:B------:R-:W2:Y:S02]  /*7590*/  LDG.E.64 R4, desc[UR36][R4.64] ;  /* 0x0000002404047981 */ /* 0x000ea4000c1e1b00 */
[----:B--2---:R0:W2:Y:S01]  /*75a0*/  F2I.S64.F64.TRUNC R36, R4 ;  /* 0x0000000400247311 */ /* 0x0040a2000030d900 */
[----:B------:R-:W-:Y:S05]  /*75b0*/  BRA `(.L_x_3977) ;  /* 0x0000000800587947 */ /* 0x000fea0003800000 */
.L_x_3985:
        /* <DEDUP_REMOVED lines=26> */
.L_x_3988:
        /* <DEDUP_REMOVED lines=14> */
.L_x_3987:
[----:B------:R-:W2:Y:S02]  /*7840*/  LDG.E.U16 R36, desc[UR36][R4.64] ;  /* 0x0000002404247981 */ /* 0x000ea4000c1e1500 */
[----:B--2---:R-:W-:-:S06]  /*7850*/  IMAD.U32 R36, R36, 0x10000, RZ ;  /* 0x0001000024247824 */ /* 0x004fcc00078e00ff */
[----:B------:R-:W0:Y:S01]  /*7860*/  F2I.S64.TRUNC R36, R36 ;  /* 0x0000002400247311 */ /* 0x000e22000020d900 */
[----:B------:R-:W-:Y:S05]  /*7870*/  BRA `(.L_x_3977) ;  /* 0x0000000400a87947 */ /* 0x000fea0003800000 */
.L_x_3984:
        /* <DEDUP_REMOVED lines=11> */
.L_x_3991:
        /* <DEDUP_REMOVED lines=21> */
.L_x_3995:
[----:B------:R-:W-:Y:S05]  /*7a80*/  BSYNC.RECONVERGENT B1 ;  /* 0x0000000000017941 */ /* 0x000fea0003800200 */
.L_x_3994:
[----:B------:R-:W-:Y:S01]  /*7a90*/  IMAD.SHL.U32 R0, R0, 0x100000, RZ ;  /* 0x0010000000007824 */ /* 0x000fe200078e00ff */
[----:B------:R-:W-:-:S04]  /*7aa0*/  LEA R3, R3, 0x3b800000, 0x17 ;  /* 0x3b80000003037811 */ /* 0x000fc800078eb8ff */
[----:B------:R-:W-:-:S07]  /*7ab0*/  LOP3.LUT R36, R3, R0, R7, 0xfe, !PT ;  /* 0x0000000003247212 */ /* 0x000fce00078efe07 */
.L_x_3993:
[----:B------:R-:W-:Y:S05]  /*7ac0*/  BSYNC.RECONVERGENT B0 ;  /* 0x0000000000007941 */ /* 0x000fea0003800200 */
.L_x_3992:
[----:B------:R-:W0:Y:S01]  /*7ad0*/  F2I.S64.TRUNC R36, R36 ;  /* 0x0000002400247311 */ /* 0x000e22000020d900 */
[----:B------:R-:W-:Y:S05]  /*7ae0*/  BRA `(.L_x_3977) ;  /* 0x00000004000c7947 */ /* 0x000fea0003800000 */
.L_x_3990:
        /* <DEDUP_REMOVED lines=21> */
.L_x_3999:
[----:B------:R-:W-:Y:S05]  /*7c40*/  BSYNC.RECONVERGENT B1 ;  /* 0x0000000000017941 */ /* 0x000fea0003800200 */
.L_x_3998:
[----:B------:R-:W-:Y:S01]  /*7c50*/  IMAD.SHL.U32 R0, R0, 0x200000, RZ ;  /* 0x0020000000007824 */ /* 0x000fe200078e00ff */
[----:B------:R-:W-:-:S04]  /*7c60*/  LEA R3, R3, 0x37800000, 0x17 ;  /* 0x3780000003037811 */ /* 0x000fc800078eb8ff */
[----:B------:R-:W-:-:S07]  /*7c70*/  LOP3.LUT R36, R3, R0, R7, 0xfe, !PT ;  /* 0x0000000003247212 */ /* 0x000fce00078efe07 */
.L_x_3997:
[----:B------:R-:W-:Y:S05]  /*7c80*/  BSYNC.RECONVERGENT B0 ;  /* 0x0000000000007941 */ /* 0x000fea0003800200 */
.L_x_3996:
[----:B------:R-:W0:Y:S01]  /*7c90*/  F2I.S64.TRUNC R36, R36 ;  /* 0x0000002400247311 */ /* 0x000e22000020d900 */
[----:B------:R-:W-:Y:S05]  /*7ca0*/  BRA `(.L_x_3977) ;  /* 0x00000000009c7947 */ /* 0x000fea0003800000 */
.L_x_3989:
        /* <DEDUP_REMOVED lines=14> */
.L_x_4003:
[----:B------:R-:W-:Y:S05]  /*7d90*/  BSYNC.RECONVERGENT B0 ;  /* 0x0000000000007941 */ /* 0x000fea0003800200 */
.L_x_4002:
[----:B------:R-:W0:Y:S01]  /*7da0*/  F2I.S64.TRUNC R36, R36 ;  /* 0x0000002400247311 */ /* 0x000e22000020d900 */
[----:B------:R-:W-:Y:S05]  /*7db0*/  BRA `(.L_x_3977) ;  /* 0x0000000000587947 */ /* 0x000fea0003800000 */
.L_x_3976:
        /* <DEDUP_REMOVED lines=16> */
.L_x_4004:
[----:B------:R-:W-:Y:S01]  /*7ec0*/  CS2R R36, SRZ ;  /* 0x0000000000247805 */ /* 0x000fe2000001ff00 */
[----:B------:R-:W-:Y:S06]  /*7ed0*/  BRA `(.L_x_3977) ;  /* 0x0000000000107947 */ /* 0x000fec0003800000 */
.L_x_4001:
[----:B------:R0:W5:Y:S01]  /*7ee0*/  LDG.E.64 R36, desc[UR36][R4.64] ;  /* 0x0000002404247981 */ /* 0x000162000c1e1b00 */
[----:B------:R-:W-:Y:S05]  /*7ef0*/  BRA `(.L_x_3977) ;  /* 0x0000000000087947 */ /* 0x000fea0003800000 */
.L_x_4000:
[----:B------:R0:W5:Y:S01]  /*7f00*/  LDG.E R36, desc[UR36][R4.64] ;  /* 0x0000002404247981 */ /* 0x000162000c1e1900 */
[----:B------:R-:W-:-:S07]  /*7f10*/  IMAD.MOV.U32 R37, RZ, RZ, RZ ;  /* 0x000000ffff257224 */ /* 0x000fce00078e00ff */
.L_x_3977:
[----:B------:R-:W-:Y:S01]  /*7f20*/  ISETP.NE.AND P0, PT, R28, RZ, PT ;  /* 0x000000ff1c00720c */ /* 0x000fe20003f05270 */
[----:B------:R-:W-:-:S03]  /*7f30*/  VIADD R2, R2, 0x80 ;  /* 0x0000008002027836 */ /* 0x000fc60000000000 */
[----:B------:R-:W-:-:S04]  /*7f40*/  PLOP3.LUT P0, PT, P0, PT, PT, 0x8, 0x80 ;  /* 0x000000000080781c */ /* 0x000fc8000070e170 */
[----:B------:R-:W-:-:S09]  /*7f50*/  P2R R28, PR, RZ, 0x1 ;  /* 0x00000001ff1c7803 */ /* 0x000fd20000000000 */
.L_x_3919:
[----:B------:R-:W-:Y:S05]  /*7f60*/  BSYNC.RECONVERGENT B7 ;  /* 0x0000000000077941 */ /* 0x000fea0003800200 */
.L_x_3918:
[----:B------:R-:W-:Y:S01]  /*7f70*/  ISETP.GE.AND P1, PT, R2, R27, PT ;  /* 0x0000001b0200720c */ /* 0x000fe20003f26270 */
[----:B------:R-:W-:Y:S01]  /*7f80*/  BSSY.RECONVERGENT B7, `(.L_x_4005) ;  /* 0x00002a0000077945 */ /* 0x000fe20003800200 */
[----:B------:R-:W-:Y:S02]  /*7f90*/  PLOP3.LUT P0, PT, PT, PT, PT, 0x80, 0x8 ;  /* 0x000000000008781c */ /* 0x000fe40003f0f070 */
[----:B0-----:R-:W-:Y:S02]  /*7fa0*/  CS2R R4, SRZ ;  /* 0x0000000000047805 */ /* 0x001fe4000001ff00 */
[----:B------:R-:W-:-:S07]  /*7fb0*/  CS2R R26, SRZ ;  /* 0x00000000001a7805 */ /* 0x000fce000001ff00 */
        /* <DEDUP_REMOVED lines=23> */
.L_x_4011:
[----:B------:R-:W2:Y:S01]  /*8130*/  LDG.E.U8 R4, desc[UR36][R4.64] ;  /* 0x0000002404047981 */ /* 0x000ea2000c1e1100 */
[----:B------:R-:W-:Y:S01]  /*8140*/  IMAD.MOV.U32 R27, RZ, RZ, RZ ;  /* 0x000000ffff1b7224 */ /* 0x000fe200078e00ff */
[----:B--2---:R-:W-:Y:S01]  /*8150*/  I2FP.F32.U32 R26, R4 ;  /* 0x00000004001a7245 */ /* 0x004fe20000201000 */
[----:B------:R-:W-:Y:S06]  /*8160*/  BRA `(.L_x_4013) ;  /* 0x0000000c00707947 */ /* 0x000fec0003800000 */
.L_x_4010:
        /* <DEDUP_REMOVED lines=10> */
.L_x_4015:
[----:B------:R-:W2:Y:S01]  /*8210*/  LDG.E R4, desc[UR36][R4.64] ;  /* 0x0000002404047981 */ /* 0x000ea2000c1e1900 */
[----:B------:R-:W-:Y:S01]  /*8220*/  IMAD.MOV.U32 R27, RZ, RZ, RZ ;  /* 0x000000ffff1b7224 */ /* 0x000fe200078e00ff */
[----:B--2---:R-:W-:Y:S01]  /*8230*/  I2FP.F32.S32 R26, R4 ;  /* 0x00000004001a7245 */ /* 0x004fe20000201400 */
[----:B------:R-:W-:Y:S06]  /*8240*/  BRA `(.L_x_4013) ;  /* 0x0000000c00387947 */ /* 0x000fec0003800000 */
.L_x_4014:
[----:B------:R-:W2:Y:S01]  /*8250*/  LDG.E.U16 R4, desc[UR36][R4.64] ;  /* 0x0000002404047981 */ /* 0x000ea2000c1e1500 */
[----:B------:R-:W-:Y:S01]  /*8260*/  IMAD.MOV.U32 R27, RZ, RZ, RZ ;  /* 0x000000ffff1b7224 */ /* 0x000fe200078e00ff */
[----:B--2---:R0:W1:Y:S01]  /*8270*/  I2F.S16 R26, R4 ;  /* 0x00000004001a7306 */ /* 0x0040620000101400 */
[----:B------:R-:W-:Y:S05]  /*8280*/  BRA `(.L_x_4013) ;  /* 0x0000000c00287947 */ /* 0x000fea0003800000 */
.L_x_4009:
        /* <DEDUP_REMOVED lines=9> */
.L_x_4017:
[----:B------:R-:W2:Y:S01]  /*8320*/  LDG.E.U16 R4, desc[UR36][R4.64] ;  /* 0x0000002404047981 */ /* 0x000ea2000c1e1500 */
[----:B------:R-:W-:Y:S02]  /*8330*/  IMAD.MOV.U32 R27, RZ, RZ, RZ ;  /* 0x000000ffff1b7224 */ /* 0x000fe400078e00ff */
[----:B--2---:R-:W-:Y:S01]  /*8340*/  HADD2.F32 R26, -RZ, R4.H0_H0 ;  /* 0x20000004ff1a7230 */ /* 0x004fe20000004100 */
[----:B------:R-:W-:Y:S06]  /*8350*/  BRA `(.L_x_4013) ;  /* 0x0000000800f47947 */ /* 0x000fec0003800000 */
.L_x_4016:
        /* <DEDUP_REMOVED lines=8> */
.L_x_4019:
[----:B------:R-:W2:Y:S02]  /*83e0*/  LDG.E R4, desc[UR36][R4.64] ;  /* 0x0000002404047981 */ /* 0x000ea4000c1e1900 */
[--C-:B--2---:R-:W-:Y:S02]  /*83f0*/  HADD2.F32 R26, -RZ, R4.reuse.H0_H0 ;  /* 0x20000004ff1a7230 */ /* 0x104fe40000004100 */
[----:B------:R-:W-:Y:S01]  /*8400*/  HADD2.F32 R27, -RZ, R4.H1_H1 ;  /* 0x30000004ff1b7230 */ /* 0x000fe20000004100 */
[----:B------:R-:W-:Y:S06]  /*8410*/  BRA `(.L_x_4013) ;  /* 0x0000000800c47947 */ /* 0x000fec0003800000 */
.L_x_4018:
        /* <DEDUP_REMOVED lines=8> */
.L_x_4008:
        /* <DEDUP_REMOVED lines=13> */
.L_x_4022:
        /* <DEDUP_REMOVED lines=10> */
.L_x_4021:
        /* <DEDUP_REMOVED lines=26> */
.L_x_4024:
        /* <DEDUP_REMOVED lines=14> */
.L_x_4023:
[----:B------:R-:W2:Y:S01]  /*8890*/  LDG.E.U16 R4, desc[UR36][R4.64] ;  /* 0x0000002404047981 */ /* 0x000ea2000c1e1500 */
[----:B------:R-:W-:Y:S02]  /*88a0*/  IMAD.MOV.U32 R27, RZ, RZ, RZ ;  /* 0x000000ffff1b7224 */ /* 0x000fe400078e00ff */
[----:B--2---:R-:W-:Y:S01]  /*88b0*/  IMAD.U32 R26, R4, 0x10000, RZ ;  /* 0x00010000041a7824 */ /* 0x004fe200078e00ff */
[----:B------:R-:W-:Y:S06]  /*88c0*/  BRA `(.L_x_4013) ;  /* 0x0000000400987947 */ /* 0x000fec0003800000 */
.L_x_4020:
        /* <DEDUP_REMOVED lines=12> */
.L_x_4027:
        /* <DEDUP_REMOVED lines=20> */
.L_x_4029:
[----:B------:R-:W-:Y:S05]  /*8ad0*/  BSYNC.RECONVERGENT B0 ;  /* 0x0000000000007941 */ /* 0x000fea0003800200 */
.L_x_4028:
[----:B------:R-:W-:Y:S01]  /*8ae0*/  IMAD.SHL.U32 R0, R0, 0x100000, RZ ;  /* 0x0010000000007824 */ /* 0x000fe200078e00ff */
[----:B------:R-:W-:-:S04]  /*8af0*/  LEA R3, R3, 0x3b800000, 0x17 ;  /* 0x3b80000003037811 */ /* 0x000fc800078eb8ff */
[----:B------:R-:W-:Y:S01]  /*8b00*/  LOP3.LUT R26, R3, R0, R7, 0xfe, !PT ;  /* 0x00000000031a7212 */ /* 0x000fe200078efe07 */
[----:B------:R-:W-:Y:S06]  /*8b10*/  BRA `(.L_x_4013) ;  /* 0x0000000400047947 */ /* 0x000fec0003800000 */
.L_x_4026:
        /* <DEDUP_REMOVED lines=20> */
.L_x_4031:
[----:B------:R-:W-:Y:S05]  /*8c60*/  BSYNC.RECONVERGENT B0 ;  /* 0x0000000000007941 */ /* 0x000fea0003800200 */
.L_x_4030:
[----:B------:R-:W-:Y:S01]  /*8c70*/  IMAD.SHL.U32 R0, R0, 0x200000, RZ ;  /* 0x0020000000007824 */ /* 0x000fe200078e00ff */
[----:B------:R-:W-:-:S04]  /*8c80*/  LEA R3, R3, 0x37800000, 0x17 ;  /* 0x3780000003037811 */ /* 0x000fc800078eb8ff */
[----:B------:R-:W-:Y:S01]  /*8c90*/  LOP3.LUT R26, R3, R0, R7, 0xfe, !PT ;  /* 0x00000000031a7212 */ /* 0x000fe200078efe07 */
[----:B------:R-:W-:Y:S06]  /*8ca0*/  BRA `(.L_x_4013) ;  /* 0x0000000000a07947 */ /* 0x000fec0003800000 */
.L_x_4025:
        /* <DEDUP_REMOVED lines=15> */
.L_x_4012:
        /* <DEDUP_REMOVED lines=16> */
.L_x_4034:
[----:B------:R-:W-:Y:S01]  /*8ea0*/  CS2R R26, SRZ ;  /* 0x00000000001a7805 */ /* 0x000fe2000001ff00 */
[----:B------:R-:W-:Y:S06]  /*8eb0*/  BRA `(.L_x_4013) ;  /* 0x00000000001c7947 */ /* 0x000fec0003800000 */
.L_x_4033:
[----:B------:R-:W2:Y:S01]  /*8ec0*/  LDG.E.64 R4, desc[UR36][R4.64] ;  /* 0x0000002404047981 */ /* 0x000ea2000c1e1b00 */
[----:B------:R-:W-:Y:S01]  /*8ed0*/  IMAD.MOV.U32 R27, RZ, RZ, RZ ;  /* 0x000000ffff1b7224 */ /* 0x000fe200078e00ff */
[----:B--2---:R0:W1:Y:S01]  /*8ee0*/  I2F.U64 R26, R4 ;  /* 0x00000004001a7312 */ /* 0x0040620000301000 */
[----:B------:R-:W-:Y:S05]  /*8ef0*/  BRA `(.L_x_4013) ;  /* 0x00000000000c7947 */ /* 0x000fea0003800000 */
.L_x_4032:
[----:B------:R-:W2:Y:S01]  /*8f00*/  LDG.E R4, desc[UR36][R4.64] ;  /* 0x0000002404047981 */ /* 0x000ea2000c1e1900 */
[----:B------:R-:W-:Y:S01]  /*8f10*/  IMAD.MOV.U32 R27, RZ, RZ, RZ ;  /* 0x000000ffff1b7224 */ /* 0x000fe200078e00ff */
[----:B--2---:R-:W-:-:S07]  /*8f20*/  I2FP.F32.U32 R26, R4 ;  /* 0x00000004001a7245 */ /* 0x004fce0000201000 */
.L_x_4013:
[----:B------:R-:W-:Y:S05]  /*8f30*/  BSYNC.RECONVERGENT B6 ;  /* 0x0000000000067941 */ /* 0x000fea0003800200 */
.L_x_4007:
        /* <DEDUP_REMOVED lines=21> */
.L_x_4039:
[----:B------:R-:W2:Y:S02]  /*9090*/  LDG.E.U8 R4, desc[UR36][R4.64] ;  /* 0x0000002404047981 */ /* 0x000ea4000c1e1100 */
[----:B--2---:R-:W-:-:S04]  /*90a0*/  ISETP.NE.AND P0, PT, R4, RZ, PT ;  /* 0x000000ff0400720c */ /* 0x004fc80003f05270 */
[----:B------:R-:W-:Y:S01]  /*90b0*/  P2R R31, PR, RZ, 0x1 ;  /* 0x00000001ff1f7803 */ /* 0x000fe20000000000 */
[----:B------:R-:W-:Y:S08]  /*90c0*/  BRA `(.L_x_4041) ;  /* 0x0000000800847947 */ /* 0x000ff00003800000 */
.L_x_4038:
        /* <DEDUP_REMOVED lines=11> */
.L_x_4043:
[----:B------:R-:W2:Y:S02]  /*9180*/  LDG.E R4, desc[UR36][R4.64] ;  /* 0x0000002404047981 */ /* 0x000ea4000c1e1900 */
[----:B--2---:R-:W-:-:S04]  /*9190*/  ISETP.NE.AND P0, PT, R4, RZ, PT ;  /* 0x000000ff0400720c */ /* 0x004fc80003f05270 */
[----:B------:R-:W-:Y:S01]  /*91a0*/  P2R R31, PR, RZ, 0x1 ;  /* 0x00000001ff1f7803 */ /* 0x000fe20000000000 */
[----:B------:R-:W-:Y:S08]  /*91b0*/  BRA `(.L_x_4041) ;  /* 0x0000000800487947 */ /* 0x000ff00003800000 */
.L_x_4042:
[----:B------:R-:W2:Y:S02]  /*91c0*/  LDG.E.U16 R4, desc[UR36][R4.64] ;  /* 0x0000002404047981 */ /* 0x000ea4000c1e1500 */
[----:B--2---:R-:W-:-:S04]  /*91d0*/  ISETP.NE.AND P0, PT, R4, RZ, PT ;  /* 0x000000ff0400720c */ /* 0x004fc80003f05270 */
[----:B------:R-:W-:Y:S01]  /*91e0*/  P2R R31, PR, RZ, 0x1 ;  /* 0x00000001ff1f7803 */ /* 0x000fe20000000000 */
[----:B------:R-:W-:Y:S08]  /*91f0*/  BRA `(.L_x_4041) ;  /* 0x0000000800387947 */ /* 0x000ff00003800000 */
.L_x_4037:
        /* <DEDUP_REMOVED lines=10> */
.L_x_4045:
[----:B------:R-:W2:Y:S02]  /*92a0*/  LDG.E.U16 R0, desc[UR36][R4.64] ;  /* 0x0000002404007981 */ /* 0x000ea4000c1e1500 */
[----:B--2---:R-:W-:-:S05]  /*92b0*/  HADD2.F32 R0, -RZ, R0.H0_H0 ;  /* 0x20000000ff007230 */ /* 0x004fca0000004100 */
[----:B------:R-:W-:-:S04]  /*92c0*/  FSETP.NEU.FTZ.AND P0, PT, R0, RZ, PT ;  /* 0x000000ff0000720b */ /* 0x000fc80003f1d000 */
[----:B------:R-:W-:Y:S01]  /*92d0*/  P2R R31, PR, RZ, 0x1 ;  /* 0x00000001ff1f7803 */ /* 0x000fe20000000000 */
[----:B------:R-:W-:Y:S08]  /*92e0*/  BRA `(.L_x_4041) ;  /* 0x0000000400fc7947 */ /* 0x000ff00003800000 */
.L_x_4044:
        /* <DEDUP_REMOVED lines=12> */
.L_x_4047:
        /* <DEDUP_REMOVED lines=10> */
.L_x_4046:
[----:B------:R-:W2:Y:S02]  /*9450*/  LDG.E.64 R4, desc[UR36][R4.64] ;  /* 0x0000002404047981 */ /* 0x000ea4000c1e1b00 */
[----:B--2---:R-:W-:-:S06]  /*9460*/  DSETP.NEU.AND P0, PT, R4, RZ, PT ;  /* 0x000000ff0400722a */ /* 0x004fcc0003f0d000 */
[----:B------:R-:W-:Y:S01]  /*9470*/  P2R R31, PR, RZ, 0x1 ;  /* 0x00000001ff1f7803 */ /* 0x000fe20000000000 */
[----:B------:R-:W-:Y:S07]  /*9480*/  BRA `(.L_x_4041) ;  /* 0x0000000400947947 */ /* 0x000fee0003800000 */
.L_x_4036:
        /* <DEDUP_REMOVED lines=12> */
.L_x_4050:
[----:B------:R-:W2:Y:S02]  /*9550*/  LDG.E.128 R4, desc[UR36][R4.64] ;  /* 0x0000002404047981 */ /* 0x000ea4000c1e1d00 */
[----:B--2---:R-:W-:-:S06]  /*9560*/  DSETP.NEU.AND P0, PT, R6, RZ, PT ;  /* 0x000000ff0600722a */ /* 0x004fcc0003f0d000 */
[----:B------:R-:W-:-:S06]  /*9570*/  DSETP.NEU.OR P0, PT, R4, RZ, P0 ;  /* 0x000000ff0400722a */ /* 0x000fcc000070d400 */
[----:B------:R-:W-:Y:S01]  /*9580*/  P2R R31, PR, RZ, 0x1 ;  /* 0x00000001ff1f7803 */ /* 0x000fe20000000000 */
[----:B------:R-:W-:Y:S07]  /*9590*/  BRA `(.L_x_4041) ;  /* 0x0000000400507947 */ /* 0x000fee0003800000 */
.L_x_4049:
        /* <DEDUP_REMOVED lines=10> */
.L_x_4052:
        /* <DEDUP_REMOVED lines=12> */
.L_x_4051:
[----:B------:R-:W2:Y:S02]  /*9700*/  LDG.E.U16 R0, desc[UR36][R4.64] ;  /* 0x0000002404007981 */ /* 0x000ea4000c1e1500 */
[----:B--2---:R-:W-:-:S05]  /*9710*/  IMAD.U32 R0, R0, 0x10000, RZ ;  /* 0x0001000000007824 */ /* 0x004fca00078e00ff */
[----:B------:R-:W-:-:S04]  /*9720*/  FSETP.NEU.FTZ.AND P0, PT, R0, RZ, PT ;  /* 0x000000ff0000720b */ /* 0x000fc80003f1d000 */
[----:B------:R-:W-:Y:S01]  /*9730*/  P2R R31, PR, RZ, 0x1 ;  /* 0x00000001ff1f7803 */ /* 0x000fe20000000000 */
[----:B------:R-:W-:Y:S08]  /*9740*/  BRA `(.L_x_4041) ;  /* 0x0000000000e47947 */ /* 0x000ff00003800000 */
.L_x_4048:
        /* <DEDUP_REMOVED lines=12> */
.L_x_4055:
[----:B------:R-:W2:Y:S02]  /*9810*/  LDG.E.U8 R4, desc[UR36][R4.64] ;  /* 0x0000002404047981 */ /* 0x000ea4000c1e1100 */
[----:B--2---:R-:W-:-:S04]  /*9820*/  ISETP.NE.AND P0, PT, R4, RZ, PT ;  /* 0x000000ff0400720c */ /* 0x004fc80003f05270 */
[----:B------:R-:W-:Y:S01]  /*9830*/  P2R R31, PR, RZ, 0x1 ;  /* 0x00000001ff1f7803 */ /* 0x000fe20000000000 */
[----:B------:R-:W-:Y:S08]  /*9840*/  BRA `(.L_x_4041) ;  /* 0x0000000000a47947 */ /* 0x000ff00003800000 */
.L_x_4054:
[----:B------:R-:W2:Y:S02]  /*9850*/  LDG.E.U8 R4, desc[UR36][R4.64] ;  /* 0x0000002404047981 */ /* 0x000ea4000c1e1100 */
[----:B--2---:R-:W-:-:S04]  /*9860*/  ISETP.NE.AND P0, PT, R4, RZ, PT ;  /* 0x000000ff0400720c */ /* 0x004fc80003f05270 */
[----:B------:R-:W-:Y:S01]  /*9870*/  P2R R31, PR, RZ, 0x1 ;  /* 0x00000001ff1f7803 */ /* 0x000fe20000000000 */
[----:B------:R-:W-:Y:S08]  /*9880*/  BRA `(.L_x_4041) ;  /* 0x0000000000947947 */ /* 0x000ff00003800000 */
.L_x_4053:
        /* <DEDUP_REMOVED lines=10> */
.L_x_4040:
        /* <DEDUP_REMOVED lines=16> */
.L_x_4058:
[----:B------:R-:W-:-:S04]  /*9a30*/  PLOP3.LUT P0, PT, PT, PT, PT, 0x8, 0x80 ;  /* 0x000000000080781c */ /* 0x000fc80003f0e170 */
[----:B------:R-:W-:Y:S01]  /*9a40*/  P2R R31, PR, RZ, 0x1 ;  /* 0x00000001ff1f7803 */ /* 0x000fe20000000000 */
[----:B------:R-:W-:Y:S08]  /*9a50*/  BRA `(.L_x_4041) ;  /* 0x0000000000207947 */ /* 0x000ff00003800000 */
.L_x_4057:
[----:B------:R-:W2:Y:S02]  /*9a60*/  LDG.E.64 R4, desc[UR36][R4.64] ;  /* 0x0000002404047981 */ /* 0x000ea4000c1e1b00 */
[----:B--2---:R-:W-:-:S04]  /*9a70*/  ISETP.NE.U32.AND P0, PT, R4, RZ, PT ;  /* 0x000000ff0400720c */ /* 0x004fc80003f05070 */
[----:B------:R-:W-:-:S04]  /*9a80*/  ISETP.NE.AND.EX P0, PT, R5, RZ, PT, P0 ;  /* 0x000000ff0500720c */ /* 0x000fc80003f05300 */
[----:B------:R-:W-:Y:S01]  /*9a90*/  P2R R31, PR, RZ, 0x1 ;  /* 0x00000001ff1f7803 */ /* 0x000fe20000000000 */
[----:B------:R-:W-:Y:S08]  /*9aa0*/  BRA `(.L_x_4041) ;  /* 0x00000000000c7947 */ /* 0x000ff00003800000 */
.L_x_4056:
[----:B------:R-:W2:Y:S02]  /*9ab0*/  LDG.E R4, desc[UR36][R4.64] ;  /* 0x0000002404047981 */ /* 0x000ea4000c1e1900 */
[----:B--2---:R-:W-:-:S04]  /*9ac0*/  ISETP.NE.AND P0, PT, R4, RZ, PT ;  /* 0x000000ff0400720c */ /* 0x004fc80003f05270 */
[----:B------:R-:W-:-:S09]  /*9ad0*/  P2R R31, PR, RZ, 0x1 ;  /* 0x00000001ff1f7803 */ /* 0x000fd20000000000 */
.L_x_4041:
[----:B------:R-:W-:Y:S05]  /*9ae0*/  BSYNC.RECONVERGENT B6 ;  /* 0x0000000000067941 */ /* 0x000fea0003800200 */
.L_x_4035:
[----:B------:R-:W0:Y:S01]  /*9af0*/  LDCU.U8 UR6, c[0x0][0x3be] ;  /* 0x000077c0ff0677ac */ /* 0x000e220008000000 */
[----:B------:R-:W1:Y:S01]  /*9b00*/  LDC.64 R4, c[0x0][0x3b0] ;  /* 0x0000ec00ff047b82 */ /* 0x000e620000000a00 */
[----:B------:R-:W2:Y:S01]  /*9b10*/  LDCU UR5, c[0x0][0x3c8] ;  /* 0x00007900ff0577ac */ /* 0x000ea20008000800 */
[----:B0-----:R-:W-:-:S04]  /*9b20*/  UPRMT UR4, UR6, 0x9910, URZ ;  /* 0x0000991006047896 */ /* 0x001fc800080000ff */
[----:B------:R-:W-:Y:S01]  /*9b30*/  UISETP.GT.AND UP0, UPT, UR4, 0x9, UPT ;  /* 0x000000090400788c */ /* 0x000fe2000bf04270 */
[----:B--2---:R-:W-:-:S05]  /*9b40*/  IMAD R3, R2, UR5, RZ ;  /* 0x0000000502037c24 */ /* 0x004fca000f8e02ff */
        /* <DEDUP_REMOVED lines=14> */
.L_x_4062:
[----:B------:R0:W5:Y:S01]  /*9c30*/  LDG.E.U8 R4, desc[UR36][R2.64] ;  /* 0x0000002402047981 */ /* 0x000162000c1e1100 */
[----:B------:R-:W-:Y:S01]  /*9c40*/  IMAD.MOV.U32 R5, RZ, RZ, RZ ;  /* 0x000000ffff057224 */ /* 0x000fe200078e00ff */
[----:B------:R-:W-:Y:S06]  /*9c50*/  BRA `(.L_x_4064) ;  /* 0x0000000c00407947 */ /* 0x000fec0003800000 */
.L_x_4061:
        /* <DEDUP_REMOVED lines=8> */
.L_x_4066:
[----:B------:R-:W2:Y:S02]  /*9ce0*/  LDG.E R4, desc[UR36][R2.64] ;  /* 0x0000002402047981 */ /* 0x000ea4000c1e1900 */
[----:B--2---:R-:W-:Y:S01]  /*9cf0*/  SHF.R.S32.HI R5, RZ, 0x1f, R4 ;  /* 0x0000001fff057819 */ /* 0x004fe20000011404 */
[----:B------:R-:W-:Y:S06]  /*9d00*/  BRA `(.L_x_4064) ;  /* 0x0000000c00147947 */ /* 0x000fec0003800000 */
.L_x_4065:
[----:B------:R-:W2:Y:S02]  /*9d10*/  LDG.E.S16 R4, desc[UR36][R2.64] ;  /* 0x0000002402047981 */ /* 0x000ea4000c1e1700 */
[----:B--2---:R-:W-:Y:S01]  /*9d20*/  SHF.R.S32.HI R5, RZ, 0x1f, R4 ;  /* 0x0000001fff057819 */ /* 0x004fe20000011404 */
[----:B------:R-:W-:Y:S06]  /*9d30*/  BRA `(.L_x_4064) ;  /* 0x0000000c00087947 */ /* 0x000fec0003800000 */
.L_x_4060:
        /* <DEDUP_REMOVED lines=9> */
.L_x_4068:
[----:B------:R-:W2:Y:S02]  /*9dd0*/  LDG.E.U16 R2, desc[UR36][R2.64] ;  /* 0x0000002402027981 */ /* 0x000ea4000c1e1500 */
[----:B--2---:R-:W-:-:S06]  /*9de0*/  HADD2.F32 R4, -RZ, R2.H0_H0 ;  /* 0x20000002ff047230 */ /* 0x004fcc0000004100 */
[----:B------:R-:W0:Y:S01]  /*9df0*/  F2I.S64.TRUNC R4, R4 ;  /* 0x0000000400047311 */ /* 0x000e22000020d900 */
[----:B------:R-:W-:Y:S05]  /*9e00*/  BRA `(.L_x_4064) ;  /* 0x0000000800d47947 */ /* 0x000fea0003800000 */
.L_x_4067:
        /* <DEDUP_REMOVED lines=9> */
.L_x_4070:
[----:B------:R-:W2:Y:S02]  /*9ea0*/  LDG.E.U16 R2, desc[UR36][R2.64] ;  /* 0x0000002402027981 */ /* 0x000ea4000c1e1500 */
[----:B--2---:R-:W-:-:S06]  /*9eb0*/  HADD2.F32 R4, -RZ, R2.H0_H0 ;  /* 0x20000002ff047230 */ /* 0x004fcc0000004100 */
[----:B------:R-:W0:Y:S01]  /*9ec0*/  F2I.S64.TRUNC R4, R4 ;  /* 0x0000000400047311 */ /* 0x000e22000020d900 */
[----:B------:R-:W-:Y:S05]  /*9ed0*/  BRA `(.L_x_4064) ;  /* 0x0000000800a07947 */ /* 0x000fea0003800000 */
.L_x_4069:
[----:B------:R-:W2:Y:S02]  /*9ee0*/  LDG.E.64 R2, desc[UR36][R2.64] ;  /* 0x0000002402027981 */ /* 0x000ea4000c1e1b00 */
[----:B--2---:R0:W1:Y:S01]  /*9ef0*/  F2I.S64.F64.TRUNC R4, R2 ;  /* 0x0000000200047311 */ /* 0x004062000030d900 */
[----:B------:R-:W-:Y:S05]  /*9f00*/  BRA `(.L_x_4064) ;  /* 0x0000000800947947 */ /* 0x000fea0003800000 */
.L_x_4059:
        /* <DEDUP_REMOVED lines=13> */
.L_x_4073:
[----:B------:R-:W2:Y:S02]  /*9fe0*/  LDG.E.64 R2, desc[UR36][R2.64] ;  /* 0x0000002402027981 */ /* 0x000ea4000c1e1b00 */
[----:B--2---:R0:W1:Y:S01]  /*9ff0*/  F2I.S64.F64.TRUNC R4, R2 ;  /* 0x0000000200047311 */ /* 0x004062000030d900 */
[----:B------:R-:W-:Y:S05]  /*a000*/  BRA `(.L_x_4064) ;  /* 0x0000000800547947 */ /* 0x000fea0003800000 */
.L_x_4072:
        /* <DEDUP_REMOVED lines=26> */
.L_x_4075:
        /* <DEDUP_REMOVED lines=13> */
.L_x_4074:
[----:B------:R-:W2:Y:S02]  /*a280*/  LDG.E.U16 R4, desc[UR36][R2.64] ;  /* 0x0000002402047981 */ /* 0x000ea4000c1e1500 */
[----:B--2---:R-:W-:-:S06]  /*a290*/  IMAD.U32 R4, R4, 0x10000, RZ ;  /* 0x0001000004047824 */ /* 0x004fcc00078e00ff */
[----:B------:R-:W0:Y:S01]  /*a2a0*/  F2I.S64.TRUNC R4, R4 ;  /* 0x0000000400047311 */ /* 0x000e22000020d900 */
[----:B------:R-:W-:Y:S05]  /*a2b0*/  BRA `(.L_x_4064) ;  /* 0x0000000400a87947 */ /* 0x000fea0003800000 */
.L_x_4071:
        /* <DEDUP_REMOVED lines=11> */
.L_x_4078:
        /* <DEDUP_REMOVED lines=21> */
.L_x_4082:
[----:B------:R-:W-:Y:S05]  /*a4c0*/  BSYNC.RECONVERGENT B1 ;  /* 0x0000000000017941 */ /* 0x000fea0003800200 */
.L_x_4081:
[----:B------:R-:W-:Y:S01]  /*a4d0*/  IMAD.SHL.U32 R0, R0, 0x100000, RZ ;  /* 0x0010000000007824 */ /* 0x000fe200078e00ff */
[----:B------:R-:W-:-:S04]  /*a4e0*/  LEA R2, R2, 0x3b800000, 0x17 ;  /* 0x3b80000002027811 */ /* 0x000fc800078eb8ff */
[----:B------:R-:W-:-:S07]  /*a4f0*/  LOP3.LUT R4, R2, R0, R7, 0xfe, !PT ;  /* 0x0000000002047212 */ /* 0x000fce00078efe07 */
.L_x_4080:
[----:B------:R-:W-:Y:S05]  /*a500*/  BSYNC.RECONVERGENT B0 ;  /* 0x0000000000007941 */ /* 0x000fea0003800200 */
.L_x_4079:
[----:B------:R-:W0:Y:S01]  /*a510*/  F2I.S64.TRUNC R4, R4 ;  /* 0x0000000400047311 */ /* 0x000e22000020d900 */
[----:B------:R-:W-:Y:S05]  /*a520*/  BRA `(.L_x_4064) ;  /* 0x00000004000c7947 */ /* 0x000fea0003800000 */
.L_x_4077:
        /* <DEDUP_REMOVED lines=21> */
.L_x_4086:
[----:B------:R-:W-:Y:S05]  /*a680*/  BSYNC.RECONVERGENT B1 ;  /* 0x0000000000017941 */ /* 0x000fea0003800200 */
.L_x_4085:
[----:B------:R-:W-:Y:S01]  /*a690*/  IMAD.SHL.U32 R0, R0, 0x200000, RZ ;  /* 0x0020000000007824 */ /* 0x000fe200078e00ff */
[----:B------:R-:W-:-:S04]  /*a6a0*/  LEA R2, R2, 0x37800000, 0x17 ;  /* 0x3780000002027811 */ /* 0x000fc800078eb8ff */
[----:B------:R-:W-:-:S07]  /*a6b0*/  LOP3.LUT R4, R2, R0, R7, 0xfe, !PT ;  /* 0x0000000002047212 */ /* 0x000fce00078efe07 */
.L_x_4084:
[----:B------:R-:W-:Y:S05]  /*a6c0*/  BSYNC.RECONVERGENT B0 ;  /* 0x0000000000007941 */ /* 0x000fea0003800200 */
.L_x_4083:
[----:B------:R-:W0:Y:S01]  /*a6d0*/  F2I.S64.TRUNC R4, R4 ;  /* 0x0000000400047311 */ /* 0x000e22000020d900 */
[----:B------:R-:W-:Y:S05]  /*a6e0*/  BRA `(.L_x_4064) ;  /* 0x00000000009c7947 */ /* 0x000fea0003800000 */
.L_x_4076:
        /* <DEDUP_REMOVED lines=14> */
.L_x_4090:
[----:B------:R-:W-:Y:S05]  /*a7d0*/  BSYNC.RECONVERGENT B0 ;  /* 0x0000000000007941 */ /* 0x000fea0003800200 */
.L_x_4089:
[----:B------:R-:W0:Y:S01]  /*a7e0*/  F2I.S64.TRUNC R4, R4 ;  /* 0x0000000400047311 */ /* 0x000e22000020d900 */
[----:B------:R-:W-:Y:S05]  /*a7f0*/  BRA `(.L_x_4064) ;  /* 0x0000000000587947 */ /* 0x000fea0003800000 */
.L_x_4063:
        /* <DEDUP_REMOVED lines=16> */
.L_x_4091:
[----:B------:R-:W-:Y:S01]  /*a900*/  CS2R R4, SRZ ;  /* 0x0000000000047805 */ /* 0x000fe2000001ff00 */
[----:B------:R-:W-:Y:S06]  /*a910*/  BRA `(.L_x_4064) ;  /* 0x0000000000107947 */ /* 0x000fec0003800000 */
.L_x_4088:
[----:B------:R0:W5:Y:S01]  /*a920*/  LDG.E.64 R4, desc[UR36][R2.64] ;  /* 0x0000002402047981 */ /* 0x000162000c1e1b00 */
[----:B------:R-:W-:Y:S05]  /*a930*/  BRA `(.L_x_4064) ;  /* 0x0000000000087947 */ /* 0x000fea0003800000 */
.L_x_4087:
[----:B------:R0:W5:Y:S01]  /*a940*/  LDG.E R4, desc[UR36][R2.64] ;  /* 0x0000002402047981 */ /* 0x000162000c1e1900 */
[----:B------:R-:W-:-:S07]  /*a950*/  IMAD.MOV.U32 R5, RZ, RZ, RZ ;  /* 0x000000ffff057224 */ /* 0x000fce00078e00ff */
.L_x_4064:
[----:B------:R-:W-:-:S04]  /*a960*/  ISETP.NE.AND P0, PT, R31, RZ, PT ;  /* 0x000000ff1f00720c */ /* 0x000fc80003f05270 */
[----:B------:R-:W-:-:S13]  /*a970*/  PLOP3.LUT P0, PT, P0, PT, PT, 0x8, 0x80 ;  /* 0x000000000080781c */ /* 0x000fda000070e170 */
.L_x_4006:
[----:B------:R-:W-:Y:S05]  /*a980*/  BSYNC.RECONVERGENT B7 ;  /* 0x0000000000077941 */ /* 0x000fea0003800200 */
.L_x_4005:
[----:B------:R-:W2:Y:S01]  /*a990*/  LDC R0, c[0x0][0x380] ;  /* 0x0000e000ff007b82 */ /* 0x000ea20000000800 */
[----:B------:R-:W-:Y:S01]  /*a9a0*/  ISETP.NE.AND P1, PT, R29, RZ, PT ;  /* 0x000000ff1d00720c */ /* 0x000fe20003f25270 */
[----:B01----:R-:W-:Y:S01]  /*a9b0*/  VIADD R2, R16, 0x80 ;  /* 0x0000008010027836 */ /* 0x003fe20000000000 */
[----:B------:R-:W-:Y:S01]  /*a9c0*/  ISETP.NE.AND P4, PT, R30, RZ, PT ;  /* 0x000000ff1e00720c */ /* 0x000fe20003f85270 */
[----:B------:R-:W-:Y:S01]  /*a9d0*/  VIADD R12, R16, 0x100 ;  /* 0x00000100100c7836 */ /* 0x000fe20000000000 */
[----:B------:R-:W-:-:S03]  /*a9e0*/  ISETP.NE.AND P2, PT, R28, RZ, PT ;  /* 0x000000ff1c00720c */ /* 0x000fc60003f45270 */
[----:B------:R-:W0:Y:S08]  /*a9f0*/  LDC.U8 R28, c[0x0][0x3cc] ;  /* 0x0000f300ff1c7b82 */ /* 0x000e300000000000 */
[----:B------:R-:W1:Y:S01]  /*aa00*/  @!P4 LDC.64 R14, c[0x0][0x388] ;  /* 0x0000e200ff0ecb82 */ /* 0x000e620000000a00 */
[----:B--2---:R-:W-:Y:S02]  /*aa10*/  IMAD R29, R17, -0x200, R0 ;  /* 0xfffffe00111d7824 */ /* 0x004fe400078e0200 */
[----:B------:R-:W-:-:S03]  /*aa20*/  VIADD R0, R16, 0x180 ;  /* 0x0000018010007836 */ /* 0x000fc60000000000 */
[-C--:B------:R-:W-:Y:S02]  /*aa30*/  ISETP.GE.OR P1, PT, R2, R29.reuse, P1 ;  /* 0x0000001d0200720c */ /* 0x080fe40000f26670 */
[----:B------:R-:W-:Y:S02]  /*aa40*/  ISETP.GE.OR P2, PT, R12, R29, P2 ;  /* 0x0000001d0c00720c */ /* 0x000fe40001746670 */
[----:B-1---5:R-:W-:-:S09]  /*aa50*/  @!P4 LEA R14, P3, R32, R14, 0x3 ;  /* 0x0000000e200ec211 */ /* 0x022fd200078618ff */
[----:B------:R-:W4:Y:S01]  /*aa60*/  @!P1 LDC.64 R6, c[0x0][0x388] ;  /* 0x0000e200ff069b82 */ /* 0x000f220000000a00 */
[----:B------:R-:W-:Y:S02]  /*aa70*/  ISETP.GE.AND P5, PT, R2, R29, PT ;  /* 0x0000001d0200720c */ /* 0x000fe40003fa6270 */
[----:B------:R-:W-:Y:S02]  /*aa80*/  @!P4 LEA.HI.X R15, R32, R15, R33, 0x3, P3 ;  /* 0x0000000f200fc211 */ /* 0x000fe400018f1c21 */
[----:B------:R-:W-:-:S03]  /*aa90*/  ISETP.GE.OR P0, PT, R0, R29, P0 ;  /* 0x0000001d0000720c */ /* 0x000fc60000706670 */
[----:B------:R-:W1:Y:S01]  /*aaa0*/  @!P2 LDC.64 R8, c[0x0][0x388] ;  /* 0x0000e200ff08ab82 */ /* 0x000e620000000a00 */
[----:B------:R-:W-:Y:S01]  /*aab0*/  FSEL R22, R22, RZ, !P5 ;  /* 0x000000ff16167208 */ /* 0x000fe20006800000 */
[----:B---3--:R2:W5:Y:S01]  /*aac0*/  @!P4 LDG.E.64 R18, desc[UR36][R14.64] ;  /* 0x000000240e12c981 */ /* 0x008562000c1e1b00 */
[----:B------:R-:W-:-:S07]  /*aad0*/  FSEL R23, R23, RZ, !P5 ;  /* 0x000000ff17177208 */ /* 0x000fce0006800000 */
[----:B------:R-:W3:Y:S01]  /*aae0*/  @!P0 LDC.64 R10, c[0x0][0x388] ;  /* 0x0000e200ff0a8b82 */ /* 0x000ee20000000a00 */
[----:B----4-:R-:W-:-:S04]  /*aaf0*/  @!P1 LEA R6, P3, R34, R6, 0x3 ;  /* 0x0000000622069211 */ /* 0x010fc800078618ff */
[----:B------:R-:W-:Y:S02]  /*ab00*/  @!P1 LEA.HI.X R7, R34, R7, R35, 0x3, P3 ;  /* 0x0000000722079211 */ /* 0x000fe400018f1c23 */
[----:B------:R-:W-:Y:S02]  /*ab10*/  ISETP.GE.AND P3, PT, R12, R29, PT ;  /* 0x0000001d0c00720c */ /* 0x000fe40003f66270 */
[----:B-1----:R-:W-:Y:S01]  /*ab20*/  @!P2 LEA R8, P6, R36, R8, 0x3 ;  /* 0x000000082408a211 */ /* 0x002fe200078c18ff */
[----:B------:R2:W5:Y:S01]  /*ab30*/  @!P1 LDG.E.64 R22, desc[UR36][R6.64] ;  /* 0x0000002406169981 */ /* 0x000562000c1e1b00 */
[----:B------:R-:W-:Y:S02]  /*ab40*/  FSEL R24, R24, RZ, !P3 ;  /* 0x000000ff18187208 */ /* 0x000fe40005800000 */
[----:B------:R-:W-:Y:S02]  /*ab50*/  FSEL R25, R25, RZ, !P3 ;  /* 0x000000ff19197208 */ /* 0x000fe40005800000 */
[----:B------:R-:W-:-:S05]  /*ab60*/  @!P2 LEA.HI.X R9, R36, R9, R37, 0x3, P6 ;  /* 0x000000092409a211 */ /* 0x000fca00030f1c25 */
[----:B------:R2:W5:Y:S01]  /*ab70*/  @!P2 LDG.E.64 R24, desc[UR36][R8.64] ;  /* 0x000000240818a981 */ /* 0x000562000c1e1b00 */
[----:B------:R-:W-:Y:S02]  /*ab80*/  ISETP.GE.AND P6, PT, R0, R29, PT ;  /* 0x0000001d0000720c */ /* 0x000fe40003fc6270 */
[----:B---3--:R-:W-:Y:S02]  /*ab90*/  @!P0 LEA R10, P4, R4, R10, 0x3 ;  /* 0x0000000a040a8211 */ /* 0x008fe400078818ff */
[----:B------:R-:W-:Y:S02]  /*aba0*/  FSEL R26, R26, RZ, !P6 ;  /* 0x000000ff1a1a7208 */ /* 0x000fe40007000000 */
[----:B------:R-:W-:Y:S02]  /*abb0*/  FSEL R27, R27, RZ, !P6 ;  /* 0x000000ff1b1b7208 */ /* 0x000fe40007000000 */
[----:B------:R-:W-:-:S05]  /*abc0*/  @!P0 LEA.HI.X R11, R4, R11, R5, 0x3, P4 ;  /* 0x0000000b040b8211 */ /* 0x000fca00020f1c05 */
[----:B------:R2:W5:Y:S01]  /*abd0*/  @!P0 LDG.E.64 R26, desc[UR36][R10.64] ;  /* 0x000000240a1a8981 */ /* 0x000562000c1e1b00 */
[----:B------:R-:W-:Y:S01]  /*abe0*/  ISETP.GE.AND P0, PT, R16, R29, PT ;  /* 0x0000001d1000720c */ /* 0x000fe20003f06270 */
[----:B------:R-:W-:Y:S04]  /*abf0*/  BSSY.RECONVERGENT B7, `(.L_x_4092) ;  /* 0x00002cf000077945 */ /* 0x000fe80003800200 */
[----:B------:R-:W-:Y:S08]  /*ac00*/  BSSY.RELIABLE B6, `(.L_x_4093) ;  /* 0x00001e8000067945 */ /* 0x000ff00003800100 */
[----:B0-2---:R-:W-:Y:S05]  /*ac10*/  @P0 BRA `(.L_x_4094) ;  /* 0x0000001c008c0947 */ /* 0x005fea0003800000 */
        /* <DEDUP_REMOVED lines=18> */
[----:B-----5:R-:W0:Y:S01]  /*ad40*/  F2I.FTZ.TRUNC.NTZ R3, R18 ;  /* 0x0000001200037305 */ /* 0x020e22000021f100 */
[----:B------:R-:W-:Y:S01]  /*ad50*/  IMAD.MOV.U32 R16, RZ, RZ, R2 ;  /* 0x000000ffff107224 */ /* 0x000fe200078e0002 */
[----:B0-----:R0:W-:Y:S01]  /*ad60*/  STG.E.U8 desc[UR36][R8.64], R3 ;  /* 0x0000000308007986 */ /* 0x0011e2000c101124 */
[----:B------:R-:W-:Y:S05]  /*ad70*/  BRA `(.L_x_4100) ;  /* 0x0000000c00947947 */ /* 0x000fea0003800000 */
.L_x_4098:
[----:B-----5:R-:W0:Y:S01]  /*ad80*/  F2I.S64.TRUNC R18, R18 ;  /* 0x0000001200127311 */ /* 0x020e22000020d900 */
[----:B------:R-:W-:Y:S02]  /*ad90*/  IMAD.MOV.U32 R16, RZ, RZ, R2 ;  /* 0x000000ffff107224 */ /* 0x000fe400078e0002 */
[----:B0-----:R-:W-:-:S05]  /*ada0*/  IMAD.MOV.U32 R3, RZ, RZ, R18 ;  /* 0x000000ffff037224 */ /* 0x001fca00078e0012 */
[----:B------:R1:W-:Y:S01]  /*adb0*/  STG.E.U8 desc[UR36][R8.64], R3 ;  /* 0x0000000308007986 */ /* 0x0003e2000c101124 */
[----:B------:R-:W-:Y:S05]  /*adc0*/  BRA `(.L_x_4100) ;  /* 0x0000000c00807947 */ /* 0x000fea0003800000 */
.L_x_4097:
[----:B------:R-:W-:-:S13]  /*add0*/  ISETP.NE.AND P0, PT, R0, 0x2, PT ;  /* 0x000000020000780c */ /* 0x000fda0003f05270 */
[----:B------:R-:W-:Y:S05]  /*ade0*/  @!P0 BRA `(.L_x_4101) ;  /* 0x0000000000308947 */ /* 0x000fea0003800000 */
[----:B------:R-:W-:-:S13]  /*adf0*/  ISETP.NE.AND P0, PT, R0, 0x3, PT ;  /* 0x000000030000780c */ /* 0x000fda0003f05270 */
[----:B------:R-:W-:Y:S05]  /*ae00*/  @!P0 BRA `(.L_x_4102) ;  /* 0x0000000000188947 */ /* 0x000fea0003800000 */
[----:B------:R-:W-:-:S13]  /*ae10*/  ISETP.NE.AND P0, PT, R0, 0x4, PT ;  /* 0x000000040000780c */ /* 0x000fda0003f05270 */
[----:B------:R-:W-:Y:S05]  /*ae20*/  @P0 BRA `(.L_x_4099) ;  /* 0x0000000800c40947 */ /* 0x000fea0003800000 */
[----:B-----5:R-:W0:Y:S01]  /*ae30*/  F2I.S64.TRUNC R18, R18 ;  /* 0x0000001200127311 */ /* 0x020e22000020d900 */
[----:B------:R-:W-:Y:S01]  /*ae40*/  IMAD.MOV.U32 R16, RZ, RZ, R2 ;  /* 0x000000ffff107224 */ /* 0x000fe200078e0002 */
[----:B0-----:R3:W-:Y:S01]  /*ae50*/  STG.E.64 desc[UR36][R8.64], R18 ;  /* 0x0000001208007986 */ /* 0x0017e2000c101b24 */
[----:B------:R-:W-:Y:S05]  /*ae60*/  BRA `(.L_x_4100) ;  /* 0x0000000c00587947 */ /* 0x000fea0003800000 */
.L_x_4102:
[----:B-----5:R-:W0:Y:S01]  /*ae70*/  F2I.FTZ.TRUNC.NTZ R3, R18 ;  /* 0x0000001200037305 */ /* 0x020e22000021f100 */
[----:B------:R-:W-:Y:S01]  /*ae80*/  IMAD.MOV.U32 R16, RZ, RZ, R2 ;  /* 0x000000ffff107224 */ /* 0x000fe200078e0002 */
[----:B0-----:R4:W-:Y:S01]  /*ae90*/  STG.E desc[UR36][R8.64], R3 ;  /* 0x0000000308007986 */ /* 0x0019e2000c101924 */
[----:B------:R-:W-:Y:S05]  /*aea0*/  BRA `(.L_x_4100) ;  /* 0x0000000c00487947 */ /* 0x000fea0003800000 */
.L_x_4101:
[----:B-----5:R-:W0:Y:S01]  /*aeb0*/  F2I.FTZ.TRUNC.NTZ R3, R18 ;  /* 0x0000001200037305 */ /* 0x020e22000021f100 */
[----:B------:R-:W-:Y:S01]  /*aec0*/  IMAD.MOV.U32 R16, RZ, RZ, R2 ;  /* 0x000000ffff107224 */ /* 0x000fe200078e0002 */
[----:B0-----:R2:W-:Y:S01]  /*aed0*/  STG.E.U16 desc[UR36][R8.64], R3 ;  /* 0x0000000308007986 */ /* 0x0015e2000c101524 */
[----:B------:R-:W-:Y:S05]  /*aee0*/  BRA `(.L_x_4100) ;  /* 0x0000000c00387947 */ /* 0x000fea0003800000 */
.L_x_4096:
[----:B------:R-:W-:-:S13]  /*aef0*/  ISETP.GT.AND P0, PT, R0, 0x6, PT ;  /* 0x000000060000780c */ /* 0x000fda0003f04270 */
[----:B------:R-:W-:Y:S05]  /*af00*/  @P0 BRA `(.L_x_4103) ;  /* 0x00000000002c0947 */ /* 0x000fea0003800000 */
[----:B------:R-:W-:-:S13]  /*af10*/  ISETP.NE.AND P0, PT, R0, 0x5, PT ;  /* 0x000000050000780c */ /* 0x000fda0003f05270 */
[----:B------:R-:W-:Y:S05]  /*af20*/  @!P0 BRA `(.L_x_4104) ;  /* 0x0000000000148947 */ /* 0x000fea0003800000 */
[----:B------:R-:W-:-:S13]  /*af30*/  ISETP.NE.AND P0, PT, R0, 0x6, PT ;  /* 0x000000060000780c */ /* 0x000fda0003f05270 */
[----:B------:R-:W-:Y:S05]  /*af40*/  @P0 BRA `(.L_x_4099) ;  /* 0x00000008007c0947 */ /* 0x000fea0003800000 */
[----:B-----5:R0:W-:Y:S01]  /*af50*/  STG.E desc[UR36][R8.64], R18 ;  /* 0x0000001208007986 */ /* 0x0201e2000c101924 */
[----:B------:R-:W-:Y:S01]  /*af60*/  IMAD.MOV.U32 R16, RZ, RZ, R2 ;  /* 0x000000ffff107224 */ /* 0x000fe200078e0002 */
[----:B------:R-:W-:Y:S06]  /*af70*/  BRA `(.L_x_4100) ;  /* 0x0000000c00147947 */ /* 0x000fec0003800000 */
.L_x_4104:
[----:B-----5:R-:W-:Y:S01]  /*af80*/  F2FP.F16.F32.PACK_AB R18, RZ, R18 ;  /* 0x00000012ff12723e */ /* 0x020fe200000000ff */
[----:B------:R-:W-:-:S04]  /*af90*/  IMAD.MOV.U32 R16, RZ, RZ, R2 ;  /* 0x000000ffff107224 */ /* 0x000fc800078e0002 */
[----:B------:R0:W-:Y:S01]  /*afa0*/  STG.E.U16 desc[UR36][R8.64], R18 ;  /* 0x0000001208007986 */ /* 0x0001e2000c101524 */
[----:B------:R-:W-:Y:S05]  /*afb0*/  BRA `(.L_x_4100) ;  /* 0x0000000c00047947 */ /* 0x000fea0003800000 */
.L_x_4103:
[----:B------:R-:W-:-:S13]  /*afc0*/  ISETP.NE.AND P0, PT, R0, 0x7, PT ;  /* 0x000000070000780c */ /* 0x000fda0003f05270 */
[----:B------:R-:W-:Y:S05]  /*afd0*/  @!P0 BRA `(.L_x_4105) ;  /* 0x00000000002c8947 */ /* 0x000fea0003800000 */
[----:B------:R-:W-:-:S13]  /*afe0*/  ISETP.NE.AND P0, PT, R0, 0x8, PT ;  /* 0x000000080000780c */ /* 0x000fda0003f05270 */
[----:B------:R-:W-:Y:S05]  /*aff0*/  @!P0 BRA `(.L_x_4106) ;  /* 0x0000000000148947 */ /* 0x000fea0003800000 */
[----:B------:R-:W-:-:S13]  /*b000*/  ISETP.NE.AND P0, PT, R0, 0x9, PT ;  /* 0x000000090000780c */ /* 0x000fda0003f05270 */
[----:B------:R-:W-:Y:S05]  /*b010*/  @P0 BRA `(.L_x_4099) ;  /* 0x0000000800480947 */ /* 0x000fea0003800000 */
[----:B-----5:R0:W-:Y:S01]  /*b020*/  STG.E.64 desc[UR36][R8.64], R18 ;  /* 0x0000001208007986 */ /* 0x0201e2000c101b24 */
[----:B------:R-:W-:Y:S01]  /*b030*/  IMAD.MOV.U32 R16, RZ, RZ, R2 ;  /* 0x000000ffff107224 */ /* 0x000fe200078e0002 */
[----:B------:R-:W-:Y:S06]  /*b040*/  BRA `(.L_x_4100) ;  /* 0x0000000800e07947 */ /* 0x000fec0003800000 */
.L_x_4106:
[----:B-----5:R-:W-:Y:S01]  /*b050*/  F2FP.F16.F32.PACK_AB R19, R19, R18 ;  /* 0x000000121313723e */ /* 0x020fe200000000ff */
[----:B------:R-:W-:-:S04]  /*b060*/  IMAD.MOV.U32 R16, RZ, RZ, R2 ;  /* 0x000000ffff107224 */ /* 0x000fc800078e0002 */
[----:B------:R0:W-:Y:S01]  /*b070*/  STG.E desc[UR36][R8.64], R19 ;  /* 0x0000001308007986 */ /* 0x0001e2000c101924 */
[----:B------:R-:W-:Y:S05]  /*b080*/  BRA `(.L_x_4100) ;  /* 0x0000000800d07947 */ /* 0x000fea0003800000 */
.L_x_4105:
[----:B-----5:R-:W-:Y:S01]  /*b090*/  FMUL.FTZ R4, R18, 1 ;  /* 0x3f80000012047820 */ /* 0x020fe20000410000 */
[----:B------:R-:W-:-:S05]  /*b0a0*/  IMAD.MOV.U32 R16, RZ, RZ, R2 ;  /* 0x000000ffff107224 */ /* 0x000fca00078e0002 */
[----:B------:R-:W0:Y:S02]  /*b0b0*/  F2F.F64.F32 R4, R4 ;  /* 0x0000000400047310 */ /* 0x000e240000201800 */
[----:B0-----:R0:W-:Y:S01]  /*b0c0*/  STG.E.64 desc[UR36][R8.64], R4 ;  /* 0x0000000408007986 */ /* 0x0011e2000c101b24 */
[----:B------:R-:W-:Y:S05]  /*b0d0*/  BRA `(.L_x_4100) ;  /* 0x0000000800bc7947 */ /* 0x000fea0003800000 */
.L_x_4095:
        /* <DEDUP_REMOVED lines=8> */
[----:B-----5:R-:W-:Y:S01]  /*b160*/  FSETP.NEU.FTZ.AND P0, PT, R18, RZ, PT ;  /* 0x000000ff1200720b */ /* 0x020fe20003f1d000 */
[----:B------:R-:W-:Y:S01]  /*b170*/  IMAD.MOV.U32 R16, RZ, RZ, R2 ;  /* 0x000000ffff107224 */ /* 0x000fe200078e0002 */
[----:B------:R-:W-:-:S04]  /*b180*/  FSETP.NEU.FTZ.AND P1, PT, R19, RZ, PT ;  /* 0x000000ff1300720b */ /* 0x000fc80003f3d000 */
[----:B------:R-:W-:-:S04]  /*b190*/  PLOP3.LUT P0, PT, P0, P1, PT, 0xf8, 0x8f ;  /* 0x00000000008f781c */ /* 0x000fc80000703f70 */
[----:B------:R-:W-:-:S05]  /*b1a0*/  SEL R3, RZ, 0x1, !P0 ;  /* 0x00000001ff037807 */ /* 0x000fca0004000000 */
[----:B------:R0:W-:Y:S01]  /*b1b0*/  STG.E.U8 desc[UR36][R8.64], R3 ;  /* 0x0000000308007986 */ /* 0x0001e2000c101124 */
[----:B------:R-:W-:Y:S05]  /*b1c0*/  BRA `(.L_x_4100) ;  /* 0x0000000800807947 */ /* 0x000fea0003800000 */
.L_x_4109:
[----:B-----5:R-:W-:Y:S01]  /*b1d0*/  FMUL.FTZ R4, R18, 1 ;  /* 0x3f80000012047820 */ /* 0x020fe20000410000 */
[----:B------:R-:W-:Y:S01]  /*b1e0*/  FMUL.FTZ R6, R19, 1 ;  /* 0x3f80000013067820 */ /* 0x000fe20000410000 */
[----:B------:R-:W-:-:S04]  /*b1f0*/  IMAD.MOV.U32 R16, RZ, RZ, R2 ;  /* 0x000000ffff107224 */ /* 0x000fc800078e0002 */
[----:B------:R-:W-:Y:S08]  /*b200*/  F2F.F64.F32 R4, R4 ;  /* 0x0000000400047310 */ /* 0x000ff00000201800 */
[----:B------:R-:W0:Y:S02]  /*b210*/  F2F.F64.F32 R6, R6 ;  /* 0x0000000600067310 */ /* 0x000e240000201800 */
[----:B0-----:R0:W-:Y:S01]  /*b220*/  STG.E.128 desc[UR36][R8.64], R4 ;  /* 0x0000000408007986 */ /* 0x0011e2000c101d24 */
[----:B------:R-:W-:Y:S05]  /*b230*/  BRA `(.L_x_4100) ;  /* 0x0000000800647947 */ /* 0x000fea0003800000 */
.L_x_4108:
[----:B------:R-:W-:-:S13]  /*b240*/  ISETP.NE.AND P0, PT, R0, 0xf, PT ;  /* 0x0000000f0000780c */ /* 0x000fda0003f05270 */
[----:B------:R-:W-:Y:S05]  /*b250*/  @!P0 BRA `(.L_x_4110) ;  /* 0x0000000000a08947 */ /* 0x000fea0003800000 */
[----:B------:R-:W-:-:S13]  /*b260*/  ISETP.NE.AND P0, PT, R0, 0x17, PT ;  /* 0x000000170000780c */ /* 0x000fda0003f05270 */
[----:B------:R-:W-:Y:S05]  /*b270*/  @!P0 BRA `(.L_x_4111) ;  /* 0x00000000004c8947 */ /* 0x000fea0003800000 */
[----:B------:R-:W-:-:S13]  /*b280*/  ISETP.NE.AND P0, PT, R0, 0x18, PT ;  /* 0x000000180000780c */ /* 0x000fda0003f05270 */
[----:B------:R-:W-:Y:S05]  /*b290*/  @P0 BRA `(.L_x_4099) ;  /* 0x0000000400a80947 */ /* 0x000fea0003800000 */
[----:B-----5:R-:W-:Y:S01]  /*b2a0*/  LOP3.LUT R4, R18, 0x7fffffff, RZ, 0xc0, !PT ;  /* 0x7fffffff12047812 */ /* 0x020fe200078ec0ff */
[----:B------:R-:W-:Y:S01]  /*b2b0*/  BSSY.RECONVERGENT B0, `(.L_x_4112) ;  /* 0x000000b000007945 */ /* 0x000fe20003800200 */
[----:B------:R-:W-:Y:S01]  /*b2c0*/  SHF.R.U32.HI R5, RZ, 0x18, R18 ;  /* 0x00000018ff057819 */ /* 0x000fe20000011612 */
[----:B------:R-:W-:Y:S01]  /*b2d0*/  IMAD.MOV.U32 R0, RZ, RZ, 0x7f ;  /* 0x0000007fff007424 */ /* 0x000fe200078e00ff */
        /* <DEDUP_REMOVED lines=8> */
.L_x_4113:
[----:B------:R-:W-:Y:S05]  /*b360*/  BSYNC.RECONVERGENT B0 ;  /* 0x0000000000007941 */ /* 0x000fea0003800200 */
.L_x_4112:
[----:B------:R-:W-:Y:S01]  /*b370*/  LOP3.LUT R5, R0, 0x80, R5, 0xf8, !PT ;  /* 0x0000008000057812 */ /* 0x000fe200078ef805 */
[----:B------:R-:W-:-:S04]  /*b380*/  IMAD.MOV.U32 R16, RZ, RZ, R2 ;  /* 0x000000ffff107224 */ /* 0x000fc800078e0002 */
[----:B------:R0:W-:Y:S01]  /*b390*/  STG.E.U8 desc[UR36][R8.64], R5 ;  /* 0x0000000508007986 */ /* 0x0001e2000c101124 */
[----:B------:R-:W-:Y:S05]  /*b3a0*/  BRA `(.L_x_4100) ;  /* 0x0000000800087947 */ /* 0x000fea0003800000 */
.L_x_4111:
        /* <DEDUP_REMOVED lines=14> */
.L_x_4115:
[----:B------:R-:W-:Y:S05]  /*b490*/  BSYNC.RECONVERGENT B0 ;  /* 0x0000000000007941 */ /* 0x000fea0003800200 */
.L_x_4114:
[----:B------:R-:W-:Y:S01]  /*b4a0*/  LOP3.LUT R3, R0, 0x80, R5, 0xf8, !PT ;  /* 0x0000008000037812 */ /* 0x000fe200078ef805 */
[----:B------:R-:W-:-:S04]  /*b4b0*/  IMAD.MOV.U32 R16, RZ, RZ, R2 ;  /* 0x000000ffff107224 */ /* 0x000fc800078e0002 */
[----:B------:R0:W-:Y:S01]  /*b4c0*/  STG.E.U8 desc[UR36][R8.64], R3 ;  /* 0x0000000308007986 */ /* 0x0001e2000c101124 */
[----:B------:R-:W-:Y:S05]  /*b4d0*/  BRA `(.L_x_4100) ;  /* 0x0000000400bc7947 */ /* 0x000fea0003800000 */
.L_x_4110:
[----:B-----5:R-:W-:Y:S01]  /*b4e0*/  F2FP.BF16.F32.PACK_AB R18, RZ, R18 ;  /* 0x00000012ff12723e */ /* 0x020fe200000010ff */
[----:B------:R-:W-:-:S04]  /*b4f0*/  IMAD.MOV.U32 R16, RZ, RZ, R2 ;  /* 0x000000ffff107224 */ /* 0x000fc800078e0002 */
[----:B------:R0:W-:Y:S01]  /*b500*/  STG.E.U16 desc[UR36][R8.64], R18 ;  /* 0x0000001208007986 */ /* 0x0001e2000c101524 */
[----:B------:R-:W-:Y:S05]  /*b510*/  BRA `(.L_x_4100) ;  /* 0x0000000400ac7947 */ /* 0x000fea0003800000 */
.L_x_4107:
        /* <DEDUP_REMOVED lines=8> */
[----:B-----5:R-:W0:Y:S01]  /*b5a0*/  F2I.FTZ.U32.TRUNC.NTZ R3, R18 ;  /* 0x0000001200037305 */ /* 0x020e22000021f000 */
[----:B------:R-:W-:Y:S01]  /*b5b0*/  IMAD.MOV.U32 R16, RZ, RZ, R2 ;  /* 0x000000ffff107224 */ /* 0x000fe200078e0002 */
[----:B0-----:R0:W-:Y:S01]  /*b5c0*/  STG.E.U16 desc[UR36][R8.64], R3 ;  /* 0x0000000308007986 */ /* 0x0011e2000c101524 */
[----:B------:R-:W-:Y:S05]  /*b5d0*/  BRA `(.L_x_4100) ;  /* 0x00000004007c7947 */ /* 0x000fea0003800000 */
.L_x_4118:
[----:B-----5:R-:W-:Y:S01]  /*b5e0*/  LOP3.LUT R0, R18, 0x7fffffff, RZ, 0xc0, !PT ;  /* 0x7fffffff12007812 */ /* 0x020fe200078ec0ff */
[----:B------:R-:W-:Y:S01]  /*b5f0*/  BSSY.RECONVERGENT B0, `(.L_x_4119) ;  /* 0x0000013000007945 */ /* 0x000fe20003800200 */
[----:B------:R-:W-:Y:S02]  /*b600*/  IMAD.MOV.U32 R4, RZ, RZ, 0x80 ;  /* 0x00000080ff047424 */ /* 0x000fe400078e00ff */
        /* <DEDUP_REMOVED lines=9> */
.L_x_4121:
[----:B------:R-:W-:-:S04]  /*b6a0*/  SHF.R.U32.HI R0, RZ, 0x14, R18 ;  /* 0x00000014ff007819 */ /* 0x000fc80000011612 */
[----:B------:R-:W-:-:S04]  /*b6b0*/  LOP3.LUT R3, R0, 0x1, RZ, 0xc0, !PT ;  /* 0x0000000100037812 */ /* 0x000fc800078ec0ff */
[----:B------:R-:W-:-:S04]  /*b6c0*/  IADD3 R0, PT, PT, R18, 0x487ffff, R3 ;  /* 0x0487ffff12007810 */ /* 0x000fc80007ffe003 */
[----:B------:R-:W-:-:S04]  /*b6d0*/  SHF.R.U32.HI R0, RZ, 0x14, R0 ;  /* 0x00000014ff007819 */ /* 0x000fc80000011600 */
[----:B------:R-:W-:-:S07]  /*b6e0*/  LOP3.LUT R0, R0, 0xff, RZ, 0xc0, !PT ;  /* 0x000000ff00007812 */ /* 0x000fce00078ec0ff */
.L_x_4122:
[----:B------:R-:W-:-:S04]  /*b6f0*/  SHF.R.U32.HI R3, RZ, 0x18, R18 ;  /* 0x00000018ff037819 */ /* 0x000fc80000011612 */
[----:B------:R-:W-:-:S04]  /*b700*/  LOP3.LUT R0, R0, 0x80, R3, 0xf8, !PT ;  /* 0x0000008000007812 */ /* 0x000fc800078ef803 */
[----:B------:R-:W-:-:S07]  /*b710*/  PRMT R4, R0, 0x7610, R4 ;  /* 0x0000761000047816 */ /* 0x000fce0000000004 */
.L_x_4120:
[----:B------:R-:W-:Y:S05]  /*b720*/  BSYNC.RECONVERGENT B0 ;  /* 0x0000000000007941 */ /* 0x000fea0003800200 */
.L_x_4119:
[----:B------:R0:W-:Y:S01]  /*b730*/  STG.E.U8 desc[UR36][R8.64], R4 ;  /* 0x0000000408007986 */ /* 0x0001e2000c101124 */
[----:B------:R-:W-:Y:S01]  /*b740*/  IMAD.MOV.U32 R16, RZ, RZ, R2 ;  /* 0x000000ffff107224 */ /* 0x000fe200078e0002 */
[----:B------:R-:W-:Y:S06]  /*b750*/  BRA `(.L_x_4100) ;  /* 0x00000004001c7947 */ /* 0x000fec0003800000 */
.L_x_4117:
        /* <DEDUP_REMOVED lines=12> */
.L_x_4125:
[----:B------:R-:W-:-:S04]  /*b820*/  SHF.R.U32.HI R0, RZ, 0x15, R18 ;  /* 0x00000015ff007819 */ /* 0x000fc80000011612 */
[----:B------:R-:W-:-:S04]  /*b830*/  LOP3.LUT R3, R0, 0x1, RZ, 0xc0, !PT ;  /* 0x0000000100037812 */ /* 0x000fc800078ec0ff */
[----:B------:R-:W-:-:S04]  /*b840*/  IADD3 R0, PT, PT, R18, 0x88fffff, R3 ;  /* 0x088fffff12007810 */ /* 0x000fc80007ffe003 */
[----:B------:R-:W-:-:S04]  /*b850*/  SHF.R.U32.HI R0, RZ, 0x15, R0 ;  /* 0x00000015ff007819 */ /* 0x000fc80000011600 */
[----:B------:R-:W-:-:S07]  /*b860*/  LOP3.LUT R0, R0, 0xff, RZ, 0xc0, !PT ;  /* 0x000000ff00007812 */ /* 0x000fce00078ec0ff */
.L_x_4126:
[----:B------:R-:W-:-:S04]  /*b870*/  SHF.R.U32.HI R3, RZ, 0x18, R18 ;  /* 0x00000018ff037819 */ /* 0x000fc80000011612 */
[----:B------:R-:W-:-:S04]  /*b880*/  LOP3.LUT R0, R0, 0x80, R3, 0xf8, !PT ;  /* 0x0000008000007812 */ /* 0x000fc800078ef803 */
[----:B------:R-:W-:-:S07]  /*b890*/  PRMT R4, R0, 0x7610, R4 ;  /* 0x0000761000047816 */ /* 0x000fce0000000004 */
.L_x_4124:
[----:B------:R-:W-:Y:S05]  /*b8a0*/  BSYNC.RECONVERGENT B0 ;  /* 0x0000000000007941 */ /* 0x000fea0003800200 */
.L_x_4123:
[----:B------:R0:W-:Y:S01]  /*b8b0*/  STG.E.U8 desc[UR36][R8.64], R4 ;  /* 0x0000000408007986 */ /* 0x0001e2000c101124 */
[----:B------:R-:W-:Y:S01]  /*b8c0*/  IMAD.MOV.U32 R16, RZ, RZ, R2 ;  /* 0x000000ffff107224 */ /* 0x000fe200078e0002 */
[----:B------:R-:W-:Y:S06]  /*b8d0*/  BRA `(.L_x_4100) ;  /* 0x0000000000bc7947 */ /* 0x000fec0003800000 */
.L_x_4116:
[----:B------:R-:W-:-:S13]  /*b8e0*/  ISETP.NE.AND P0, PT, R0, 0x1c, PT ;  /* 0x0000001c0000780c */ /* 0x000fda0003f05270 */
[----:B------:R-:W-:Y:S05]  /*b8f0*/  @!P0 BRA `(.L_x_4127) ;  /* 0x0000000000a88947 */ /* 0x000fea0003800000 */
[----:B------:R-:W-:-:S13]  /*b900*/  ISETP.NE.AND P0, PT, R0, 0x1d, PT ;  /* 0x0000001d0000780c */ /* 0x000fda0003f05270 */
[----:B------:R-:W-:Y:S05]  /*b910*/  @!P0 BRA `(.L_x_4128) ;  /* 0x0000000000908947 */ /* 0x000fea0003800000 */
[----:B------:R-:W-:-:S13]  /*b920*/  ISETP.NE.AND P0, PT, R0, 0x2c, PT ;  /* 0x0000002c0000780c */ /* 0x000fda0003f05270 */
[----:B------:R-:W-:Y:S05]  /*b930*/  @!P0 BRA `(.L_x_4129) ;  /* 0x0000000000488947 */ /* 0x000fea0003800000 */
.L_x_4099:
        /* <DEDUP_REMOVED lines=16> */
.L_x_4130:
[----:B------:R-:W-:Y:S01]  /*ba40*/  IMAD.MOV.U32 R16, RZ, RZ, R2 ;  /* 0x000000ffff107224 */ /* 0x000fe200078e0002 */
[----:B------:R-:W-:Y:S06]  /*ba50*/  BRA `(.L_x_4100) ;  /* 0x00000000005c7947 */ /* 0x000fec0003800000 */
.L_x_4129:
[----:B-----5:R-:W-:Y:S01]  /*ba60*/  SHF.R.U32.HI R4, RZ, 0x17, R18 ;  /* 0x00000017ff047819 */ /* 0x020fe20000011612 */
[----:B------:R-:W-:-:S03]  /*ba70*/  IMAD.MOV.U32 R16, RZ, RZ, R2 ;  /* 0x000000ffff107224 */ /* 0x000fc600078e0002 */
        /* <DEDUP_REMOVED lines=14> */
.L_x_4128:
[----:B-----5:R-:W0:Y:S01]  /*bb60*/  F2I.U64.TRUNC R18, R18 ;  /* 0x0000001200127311 */ /* 0x020e22000020d800 */
[----:B------:R-:W-:Y:S01]  /*bb70*/  IMAD.MOV.U32 R16, RZ, RZ, R2 ;  /* 0x000000ffff107224 */ /* 0x000fe200078e0002 */
[----:B0-----:R0:W-:Y:S01]  /*bb80*/  STG.E.64 desc[UR36][R8.64], R18 ;  /* 0x0000001208007986 */ /* 0x0011e2000c101b24 */
[----:B------:R-:W-:Y:S05]  /*bb90*/  BRA `(.L_x_4100) ;  /* 0x00000000000c7947 */ /* 0x000fea0003800000 */
.L_x_4127:
[----:B-----5:R-:W0:Y:S01]  /*bba0*/  F2I.FTZ.U32.TRUNC.NTZ R3, R18 ;  /* 0x0000001200037305 */ /* 0x020e22000021f000 */
[----:B------:R-:W-:Y:S01]  /*bbb0*/  IMAD.MOV.U32 R16, RZ, RZ, R2 ;  /* 0x000000ffff107224 */ /* 0x000fe200078e0002 */
[----:B0-----:R0:W-:Y:S06]  /*bbc0*/  STG.E desc[UR36][R8.64], R3 ;  /* 0x0000000308007986 */ /* 0x0011ec000c101924 */
.L_x_4100:
[----:B------:R-:W-:-:S13]  /*bbd0*/  ISETP.GE.AND P0, PT, R16, R29, PT ;  /* 0x0000001d1000720c */ /* 0x000fda0003f06270 */
[----:B------:R-:W-:Y:S05]  /*bbe0*/  @P0 BREAK.RELIABLE B6 ;  /* 0x0000000000060942 */ /* 0x000fea0003800100 */
[----:B------:R-:W-:Y:S05]  /*bbf0*/  @P0 BRA `(.L_x_4131) ;  /* 0x0000001c00380947 */ /* 0x000fea0003800000 */
[----:B------:R-:W5:Y:S01]  /*bc00*/  LDCU UR4, c[0x0][0x3d0] ;  /* 0x00007a00ff0477ac */ /* 0x000f620008000800 */
[----:B012-4-:R-:W0:Y:S01]  /*bc10*/  LDC.64 R2, c[0x0][0x398] ;  /* 0x0000e600ff027b82 */ /* 0x017e220000000a00 */
[----:B------:R-:W-:Y:S01]  /*bc20*/  IMAD R0, R17, 0x200, R16 ;  /* 0x0000020011007824 */ /* 0x000fe200078e0210 */
[----:B------:R-:W-:-:S03]  /*bc30*/  PRMT R4, R28, 0x9910, RZ ;  /* 0x000099101c047816 */ /* 0x000fc600000000ff */
[----:B-----5:R-:W-:Y:S02]  /*bc40*/  IMAD R5, R0, UR4, RZ ;  /* 0x0000000400057c24 */ /* 0x020fe4000f8e02ff */
        /* <DEDUP_REMOVED lines=13> */
[----:B------:R-:W0:Y:S02]  /*bd20*/  F2I.FTZ.TRUNC.NTZ R5, R22 ;  /* 0x0000001600057305 */ /* 0x000e24000021f100 */
[----:B0-----:R0:W-:Y:S01]  /*bd30*/  STG.E.U8 desc[UR36][R2.64], R5 ;  /* 0x0000000502007986 */ /* 0x0011e2000c101124 */
[----:B------:R-:W-:Y:S05]  /*bd40*/  BRA `(.L_x_4137) ;  /* 0x0000000c003c7947 */ /* 0x000fea0003800000 */
.L_x_4135:
[----:B------:R-:W0:Y:S02]  /*bd50*/  F2I.S64.TRUNC R22, R22 ;  /* 0x0000001600167311 */ /* 0x000e24000020d900 */
[----:B0-----:R-:W-:-:S05]  /*bd60*/  IMAD.MOV.U32 R5, RZ, RZ, R22 ;  /* 0x000000ffff057224 */ /* 0x001fca00078e0016 */
[----:B------:R0:W-:Y:S01]  /*bd70*/  STG.E.U8 desc[UR36][R2.64], R5 ;  /* 0x0000000502007986 */ /* 0x0001e2000c101124 */
[----:B------:R-:W-:Y:S05]  /*bd80*/  BRA `(.L_x_4137) ;  /* 0x0000000c002c7947 */ /* 0x000fea0003800000 */
.L_x_4134:
[----:B------:R-:W-:-:S13]  /*bd90*/  ISETP.NE.AND P0, PT, R0, 0x2, PT ;  /* 0x000000020000780c */ /* 0x000fda0003f05270 */
[----:B------:R-:W-:Y:S05]  /*bda0*/  @!P0 BRA `(.L_x_4138) ;  /* 0x0000000000288947 */ /* 0x000fea0003800000 */
[----:B------:R-:W-:-:S13]  /*bdb0*/  ISETP.NE.AND P0, PT, R0, 0x3, PT ;  /* 0x000000030000780c */ /* 0x000fda0003f05270 */
[----:B------:R-:W-:Y:S05]  /*bdc0*/  @!P0 BRA `(.L_x_4139) ;  /* 0x0000000000148947 */ /* 0x000fea0003800000 */
[----:B------:R-:W-:-:S13]  /*bdd0*/  ISETP.NE.AND P0, PT, R0, 0x4, PT ;  /* 0x000000040000780c */ /* 0x000fda0003f05270 */
[----:B------:R-:W-:Y:S05]  /*bde0*/  @P0 BRA `(.L_x_4136) ;  /* 0x00000008003c0947 */ /* 0x000fea0003800000 */
[----:B------:R-:W0:Y:S02]  /*bdf0*/  F2I.S64.TRUNC R22, R22 ;  /* 0x0000001600167311 */ /* 0x000e24000020d900 */
[----:B0-----:R0:W-:Y:S01]  /*be00*/  STG.E.64 desc[UR36][R2.64], R22 ;  /* 0x0000001602007986 */ /* 0x0011e2000c101b24 */
[----:B------:R-:W-:Y:S05]  /*be10*/  BRA `(.L_x_4137) ;  /* 0x0000000c00087947 */ /* 0x000fea0003800000 */
.L_x_4139:
[----:B------:R-:W0:Y:S02]  /*be20*/  F2I.FTZ.TRUNC.NTZ R5, R22 ;  /* 0x0000001600057305 */ /* 0x000e24000021f100 */
[----:B0-----:R0:W-:Y:S01]  /*be30*/  STG.E desc[UR36][R2.64], R5 ;  /* 0x0000000502007986 */ /* 0x0011e2000c101924 */
[----:B------:R-:W-:Y:S05]  /*be40*/  BRA `(.L_x_4137) ;  /* 0x0000000800fc7947 */ /* 0x000fea0003800000 */
.L_x_4138:
[----:B------:R-:W0:Y:S02]  /*be50*/  F2I.FTZ.TRUNC.NTZ R5, R22 ;  /* 0x0000001600057305 */ /* 0x000e24000021f100 */
[----:B0-----:R0:W-:Y:S01]  /*be60*/  STG.E.U16 desc[UR36][R2.64], R5 ;  /* 0x0000000502007986 */ /* 0x0011e2000c101524 */
[----:B------:R-:W-:Y:S05]  /*be70*/  BRA `(.L_x_4137) ;  /* 0x0000000800f07947 */ /* 0x000fea0003800000 */
.L_x_4133:
[----:B------:R-:W-:-:S13]  /*be80*/  ISETP.GT.AND P0, PT, R0, 0x6, PT ;  /* 0x000000060000780c */ /* 0x000fda0003f04270 */
[----:B------:R-:W-:Y:S05]  /*be90*/  @P0 BRA `(.L_x_4140) ;  /* 0x0000000000240947 */ /* 0x000fea0003800000 */
[----:B------:R-:W-:-:S13]  /*bea0*/  ISETP.NE.AND P0, PT, R0, 0x5, PT ;  /* 0x000000050000780c */ /* 0x000fda0003f05270 */
[----:B------:R-:W-:Y:S05]  /*beb0*/  @!P0 BRA `(.L_x_4141) ;  /* 0x0000000000108947 */ /* 0x000fea0003800000 */
[----:B------:R-:W-:-:S13]  /*bec0*/  ISETP.NE.AND P0, PT, R0, 0x6, PT ;  /* 0x000000060000780c */ /* 0x000fda0003f05270 */
[----:B------:R-:W-:Y:S05]  /*bed0*/  @P0 BRA `(.L_x_4136) ;  /* 0x0000000800000947 */ /* 0x000fea0003800000 */
[----:B------:R0:W-:Y:S01]  /*bee0*/  STG.E desc[UR36][R2.64], R22 ;  /* 0x0000001602007986 */ /* 0x0001e2000c101924 */
[----:B------:R-:W-:Y:S05]  /*bef0*/  BRA `(.L_x_4137) ;  /* 0x0000000800d07947 */ /* 0x000fea0003800000 */
.L_x_4141:
[----:B------:R-:W-:-:S05]  /*bf00*/  F2FP.F16.F32.PACK_AB R22, RZ, R22 ;  /* 0x00000016ff16723e */ /* 0x000fca00000000ff */
[----:B------:R0:W-:Y:S01]  /*bf10*/  STG.E.U16 desc[UR36][R2.64], R22 ;  /* 0x0000001602007986 */ /* 0x0001e2000c101524 */
[----:B------:R-:W-:Y:S05]  /*bf20*/  BRA `(.L_x_4137) ;  /* 0x0000000800c47947 */ /* 0x000fea0003800000 */
.L_x_4140:
[----:B------:R-:W-:-:S13]  /*bf30*/  ISETP.NE.AND P0, PT, R0, 0x7, PT ;  /* 0x000000070000780c */ /* 0x000fda0003f05270 */
[----:B------:R-:W-:Y:S05]  /*bf40*/  @!P0 BRA `(.L_x_4142) ;  /* 0x0000000000248947 */ /* 0x000fea0003800000 */
[----:B------:R-:W-:-:S13]  /*bf50*/  ISETP.NE.AND P0, PT, R0, 0x8, PT ;  /* 0x000000080000780c */ /* 0x000fda0003f05270 */
[----:B------:R-:W-:Y:S05]  /*bf60*/  @!P0 BRA `(.L_x_4143) ;  /* 0x0000000000108947 */ /* 0x000fea0003800000 */
[----:B------:R-:W-:-:S13]  /*bf70*/  ISETP.NE.AND P0, PT, R0, 0x9, PT ;  /* 0x000000090000780c */ /* 0x000fda0003f05270 */
[----:B------:R-:W-:Y:S05]  /*bf80*/  @P0 BRA `(.L_x_4136) ;  /* 0x0000000400d40947 */ /* 0x000fea0003800000 */
[----:B------:R0:W-:Y:S01]  /*bf90*/  STG.E.64 desc[UR36][R2.64], R22 ;  /* 0x0000001602007986 */ /* 0x0001e2000c101b24 */
[----:B------:R-:W-:Y:S05]  /*bfa0*/  BRA `(.L_x_4137) ;  /* 0x0000000800a47947 */ /* 0x000fea0003800000 */
.L_x_4143:
[----:B------:R-:W-:-:S05]  /*bfb0*/  F2FP.F16.F32.PACK_AB R23, R23, R22 ;  /* 0x000000161717723e */ /* 0x000fca00000000ff */
[----:B------:R0:W-:Y:S01]  /*bfc0*/  STG.E desc[UR36][R2.64], R23 ;  /* 0x0000001702007986 */ /* 0x0001e2000c101924 */
[----:B------:R-:W-:Y:S05]  /*bfd0*/  BRA `(.L_x_4137) ;  /* 0x0000000800987947 */ /* 0x000fea0003800000 */
.L_x_4142:
[----:B------:R-:W-:-:S06]  /*bfe0*/  FMUL.FTZ R4, R22, 1 ;  /* 0x3f80000016047820 */ /* 0x000fcc0000410000 */
[----:B------:R-:W0:Y:S02]  /*bff0*/  F2F.F64.F32 R4, R4 ;  /* 0x0000000400047310 */ /* 0x000e240000201800 */
[----:B0-----:R0:W-:Y:S01]  /*c000*/  STG.E.64 desc[UR36][R2.64], R4 ;  /* 0x0000000402007986 */ /* 0x0011e2000c101b24 */
[----:B------:R-:W-:Y:S05]  /*c010*/  BRA `(.L_x_4137) ;  /* 0x0000000800887947 */ /* 0x000fea0003800000 */
.L_x_4132:
        /* <DEDUP_REMOVED lines=10> */
[----:B------:R-:W0:Y:S02]  /*c0c0*/  F2I.FTZ.U32.TRUNC.NTZ R5, R22 ;  /* 0x0000001600057305 */ /* 0x000e24000021f000 */
[----:B0-----:R0:W-:Y:S01]  /*c0d0*/  STG.E.U16 desc[UR36][R2.64], R5 ;  /* 0x0000000502007986 */ /* 0x0011e2000c101524 */
[----:B------:R-:W-:Y:S05]  /*c0e0*/  BRA `(.L_x_4137) ;  /* 0x0000000800547947 */ /* 0x000fea0003800000 */
.L_x_4147:
[----:B------:R-:W-:Y:S01]  /*c0f0*/  LOP3.LUT R4, R22, 0x7fffffff, RZ, 0xc0, !PT ;  /* 0x7fffffff16047812 */ /* 0x000fe200078ec0ff */
        /* <DEDUP_REMOVED lines=15> */
.L_x_4150:
[----:B------:R-:W-:-:S04]  /*c1f0*/  SHF.R.U32.HI R22, RZ, 0x18, R22 ;  /* 0x00000018ff167819 */ /* 0x000fc80000011616 */
[----:B------:R-:W-:-:S04]  /*c200*/  LOP3.LUT R5, R5, 0x80, R22, 0xf8, !PT ;  /* 0x0000008005057812 */ /* 0x000fc800078ef816 */
[----:B------:R-:W-:-:S07]  /*c210*/  PRMT R0, R5, 0x7610, R0 ;  /* 0x0000761005007816 */ /* 0x000fce0000000000 */
.L_x_4149:
[----:B------:R-:W-:Y:S05]  /*c220*/  BSYNC.RECONVERGENT B0 ;  /* 0x0000000000007941 */ /* 0x000fea0003800200 */
.L_x_4148:
[----:B------:R0:W-:Y:S01]  /*c230*/  STG.E.U8 desc[UR36][R2.64], R0 ;  /* 0x0000000002007986 */ /* 0x0001e2000c101124 */
[----:B------:R-:W-:Y:S05]  /*c240*/  BRA `(.L_x_4137) ;  /* 0x0000000400fc7947 */ /* 0x000fea0003800000 */
.L_x_4146:
        /* <DEDUP_REMOVED lines=16> */
.L_x_4153:
[----:B------:R-:W-:-:S04]  /*c350*/  SHF.R.U32.HI R22, RZ, 0x18, R22 ;  /* 0x00000018ff167819 */ /* 0x000fc80000011616 */
[----:B------:R-:W-:-:S04]  /*c360*/  LOP3.LUT R5, R5, 0x80, R22, 0xf8, !PT ;  /* 0x0000008005057812 */ /* 0x000fc800078ef816 */
[----:B------:R-:W-:-:S07]  /*c370*/  PRMT R0, R5, 0x7610, R0 ;  /* 0x0000761005007816 */ /* 0x000fce0000000000 */
.L_x_4152:
[----:B------:R-:W-:Y:S05]  /*c380*/  BSYNC.RECONVERGENT B0 ;  /* 0x0000000000007941 */ /* 0x000fea0003800200 */
.L_x_4151:
[----:B------:R0:W-:Y:S01]  /*c390*/  STG.E.U8 desc[UR36][R2.64], R0 ;  /* 0x0000000002007986 */ /* 0x0001e2000c101124 */
[----:B------:R-:W-:Y:S05]  /*c3a0*/  BRA `(.L_x_4137) ;  /* 0x0000000400a47947 */ /* 0x000fea0003800000 */
.L_x_4145:
[----:B------:R-:W-:-:S13]  /*c3b0*/  ISETP.NE.AND P0, PT, R0, 0x1c, PT ;  /* 0x0000001c0000780c */ /* 0x000fda0003f05270 */
[----:B------:R-:W-:Y:S05]  /*c3c0*/  @!P0 BRA `(.L_x_4154) ;  /* 0x0000000000588947 */ /* 0x000fea0003800000 */
[----:B------:R-:W-:-:S13]  /*c3d0*/  ISETP.NE.AND P0, PT, R0, 0x1d, PT ;  /* 0x0000001d0000780c */ /* 0x000fda0003f05270 */
[----:B------:R-:W-:Y:S05]  /*c3e0*/  @!P0 BRA `(.L_x_4155) ;  /* 0x0000000000448947 */ /* 0x000fea0003800000 */
[----:B------:R-:W-:-:S13]  /*c3f0*/  ISETP.NE.AND P0, PT, R0, 0x2c, PT ;  /* 0x0000002c0000780c */ /* 0x000fda0003f05270 */
[----:B------:R-:W-:Y:S05]  /*c400*/  @P0 BRA `(.L_x_4136) ;  /* 0x0000000000b40947 */ /* 0x000fea0003800000 */
        /* <DEDUP_REMOVED lines=15> */
.L_x_4155:
[----:B------:R-:W0:Y:S02]  /*c500*/  F2I.U64.TRUNC R22, R22 ;  /* 0x0000001600167311 */ /* 0x000e24000020d800 */
[----:B0-----:R0:W-:Y:S01]  /*c510*/  STG.E.64 desc[UR36][R2.64], R22 ;  /* 0x0000001602007986 */ /* 0x0011e2000c101b24 */
[----:B------:R-:W-:Y:S05]  /*c520*/  BRA `(.L_x_4137) ;  /* 0x0000000400447947 */ /* 0x000fea0003800000 */
.L_x_4154:
[----:B------:R-:W0:Y:S02]  /*c530*/  F2I.FTZ.U32.TRUNC.NTZ R5, R22 ;  /* 0x0000001600057305 */ /* 0x000e24000021f000 */
[----:B0-----:R0:W-:Y:S01]  /*c540*/  STG.E desc[UR36][R2.64], R5 ;  /* 0x0000000502007986 */ /* 0x0011e2000c101924 */
[----:B------:R-:W-:Y:S05]  /*c550*/  BRA `(.L_x_4137) ;  /* 0x0000000400387947 */ /* 0x000fea0003800000 */
.L_x_4144:
[----:B------:R-:W-:-:S13]  /*c560*/  ISETP.GT.AND P0, PT, R0, 0xe, PT ;  /* 0x0000000e0000780c */ /* 0x000fda0003f04270 */
[----:B------:R-:W-:Y:S05]  /*c570*/  @P0 BRA `(.L_x_4156) ;  /* 0x0000000000400947 */ /* 0x000fea0003800000 */
[----:B------:R-:W-:-:S13]  /*c580*/  ISETP.NE.AND P0, PT, R0, 0xa, PT ;  /* 0x0000000a0000780c */ /* 0x000fda0003f05270 */
[----:B------:R-:W-:Y:S05]  /*c590*/  @!P0 BRA `(.L_x_4157) ;  /* 0x0000000000208947 */ /* 0x000fea0003800000 */
[----:B------:R-:W-:-:S13]  /*c5a0*/  ISETP.NE.AND P0, PT, R0, 0xb, PT ;  /* 0x0000000b0000780c */ /* 0x000fda0003f05270 */
[----:B------:R-:W-:Y:S05]  /*c5b0*/  @P0 BRA `(.L_x_4136) ;  /* 0x0000000000480947 */ /* 0x000fea0003800000 */
[----:B------:R-:W-:Y:S02]  /*c5c0*/  FSETP.NEU.FTZ.AND P0, PT, R22, RZ, PT ;  /* 0x000000ff1600720b */ /* 0x000fe40003f1d000 */
[----:B------:R-:W-:-:S04]  /*c5d0*/  FSETP.NEU.FTZ.AND P1, PT, R23, RZ, PT ;  /* 0x000000ff1700720b */ /* 0x000fc80003f3d000 */
[----:B------:R-:W-:-:S04]  /*c5e0*/  PLOP3.LUT P0, PT, P0, P1, PT, 0xf8, 0x8f ;  /* 0x00000000008f781c */ /* 0x000fc80000703f70 */
[----:B------:R-:W-:-:S05]  /*c5f0*/  SEL R5, RZ, 0x1, !P0 ;  /* 0x00000001ff057807 */ /* 0x000fca0004000000 */
[----:B------:R0:W-:Y:S01]  /*c600*/  STG.E.U8 desc[UR36][R2.64], R5 ;  /* 0x0000000502007986 */ /* 0x0001e2000c101124 */
[----:B------:R-:W-:Y:S05]  /*c610*/  BRA `(.L_x_4137) ;  /* 0x0000000400087947 */ /* 0x000fea0003800000 */
.L_x_4157:
[----:B------:R-:W-:Y:S01]  /*c620*/  FMUL.FTZ R4, R22, 1 ;  /* 0x3f80000016047820 */ /* 0x000fe20000410000 */
[----:B------:R-:W-:-:S05]  /*c630*/  FMUL.FTZ R6, R23, 1 ;  /* 0x3f80000017067820 */ /* 0x000fca0000410000 */
[----:B------:R-:W-:Y:S08]  /*c640*/  F2F.F64.F32 R4, R4 ;  /* 0x0000000400047310 */ /* 0x000ff00000201800 */
[----:B------:R-:W0:Y:S02]  /*c650*/  F2F.F64.F32 R6, R6 ;  /* 0x0000000600067310 */ /* 0x000e240000201800 */
[----:B0-----:R1:W-:Y:S01]  /*c660*/  STG.E.128 desc[UR36][R2.64], R4 ;  /* 0x0000000402007986 */ /* 0x0013e2000c101d24 */
[----:B------:R-:W-:Y:S05]  /*c670*/  BRA `(.L_x_4137) ;  /* 0x0000000000f07947 */ /* 0x000fea0003800000 */
.L_x_4156:
[----:B------:R-:W-:-:S13]  /*c680*/  ISETP.NE.AND P0, PT, R0, 0xf, PT ;  /* 0x0000000f0000780c */ /* 0x000fda0003f05270 */
[----:B------:R-:W-:Y:S05]  /*c690*/  @!P0 BRA `(.L_x_4158) ;  /* 0x0000000000e08947 */ /* 0x000fea0003800000 */
[----:B------:R-:W-:-:S13]  /*c6a0*/  ISETP.NE.AND P0, PT, R0, 0x17, PT ;  /* 0x000000170000780c */ /* 0x000fda0003f05270 */
[----:B------:R-:W-:Y:S05]  /*c6b0*/  @!P0 BRA `(.L_x_4159) ;  /* 0x00000000008c8947 */ /* 0x000fea0003800000 */
[----:B------:R-:W-:-:S13]  /*c6c0*/  ISETP.NE.AND P0, PT, R0, 0x18, PT ;  /* 0x000000180000780c */ /* 0x000fda0003f05270 */
[----:B------:R-:W-:Y:S05]  /*c6d0*/  @!P0 BRA `(.L_x_4160) ;  /* 0x0000000000448947 */ /* 0x000fea0003800000 */
.L_x_4136:
[----:B------:R-:W-:Y:S01]  /*c6e0*/  MOV R2, 0x0 ;  /* 0x0000000000027802 */ /* 0x000fe20000000f00 */
[----:B------:R-:W0:Y:S01]  /*c6f0*/  LDCU.64 UR4, c[0x4][0x4e8] ;  /* 0x01009d00ff0477ac */ /* 0x000e220008000a00 */
[----:B---3--:R-:W-:Y:S02]  /*c700*/  IMAD.MOV.U32 R8, RZ, RZ, 0x65 ;  /* 0x00000065ff087424 */ /* 0x008fe400078e00ff */
        /* <DEDUP_REMOVED lines=13> */
.L_x_4161:
[----:B------:R-:W-:Y:S05]  /*c7e0*/  BRA `(.L_x_4137) ;  /* 0x0000000000947947 */ /* 0x000fea0003800000 */
.L_x_4160:
[----:B------:R-:W-:Y:S01]  /*c7f0*/  LOP3.LUT R4, R22, 0x7fffffff, RZ, 0xc0, !PT ;  /* 0x7fffffff16047812 */ /* 0x000fe200078ec0ff */
        /* <DEDUP_REMOVED lines=11> */
.L_x_4163:
[----:B------:R-:W-:Y:S05]  /*c8b0*/  BSYNC.RECONVERGENT B0 ;  /* 0x0000000000007941 */ /* 0x000fea0003800200 */
.L_x_4162:
[----:B------:R-:W-:-:S05]  /*c8c0*/  LOP3.LUT R5, R0, 0x80, R7, 0xf8, !PT ;  /* 0x0000008000057812 */ /* 0x000fca00078ef807 */
[----:B------:R4:W-:Y:S01]  /*c8d0*/  STG.E.U8 desc[UR36][R2.64], R5 ;  /* 0x0000000502007986 */ /* 0x0009e2000c101124 */
[----:B------:R-:W-:Y:S05]  /*c8e0*/  BRA `(.L_x_4137) ;  /* 0x0000000000547947 */ /* 0x000fea0003800000 */
.L_x_4159:
[----:B------:R-:W-:Y:S01]  /*c8f0*/  LOP3.LUT R4, R22, 0x7fffffff, RZ, 0xc0, !PT ;  /* 0x7fffffff16047812 */ /* 0x000fe200078ec0ff */
        /* <DEDUP_REMOVED lines=10> */
.L_x_4165:
[----:B------:R-:W-:Y:S01]  /*c9a0*/  IMAD.MOV.U32 R0, RZ, RZ, 0x7f ;  /* 0x0000007fff007424 */ /* 0x000fe200078e00ff */
[----:B------:R-:W-:-:S04]  /*c9b0*/  ISETP.GT.U32.AND P0, PT, R4, 0x7f800000, PT ;  /* 0x7f8000000400780c */ /* 0x000fc80003f04070 */
[----:B------:R-:W-:-:S09]  /*c9c0*/  SEL R0, R0, 0x7c, P0 ;  /* 0x0000007c00007807 */ /* 0x000fd20000000000 */
.L_x_4166:
[----:B------:R-:W-:Y:S05]  /*c9d0*/  BSYNC.RECONVERGENT B0 ;  /* 0x0000000000007941 */ /* 0x000fea0003800200 */
.L_x_4164:
[----:B------:R-:W-:-:S04]  /*c9e0*/  SHF.R.U32.HI R5, RZ, 0x18, R22 ;  /* 0x00000018ff057819 */ /* 0x000fc80000011616 */
[----:B------:R-:W-:-:S05]  /*c9f0*/  LOP3.LUT R5, R0, 0x80, R5, 0xf8, !PT ;  /* 0x0000008000057812 */ /* 0x000fca00078ef805 */
[----:B------:R2:W-:Y:S01]  /*ca00*/  STG.E.U8 desc[UR36][R2.64], R5 ;  /* 0x0000000502007986 */ /* 0x0005e2000c101124 */
[----:B------:R-:W-:Y:S05]  /*ca10*/  BRA `(.L_x_4137) ;  /* 0x0000000000087947 */ /* 0x000fea0003800000 */
.L_x_4158:
[----:B------:R-:W-:-:S05]  /*ca20*/  F2FP.BF16.F32.PACK_AB R22, RZ, R22 ;  /* 0x00000016ff16723e */ /* 0x000fca00000010ff */
[----:B------:R0:W-:Y:S02]  /*ca30*/  STG.E.U16 desc[UR36][R2.64], R22 ;  /* 0x0000001602007986 */ /* 0x0001e4000c101524 */
.L_x_4137:
[----:B------:R-:W-:-:S07]  /*ca40*/  VIADD R16, R16, 0x80 ;  /* 0x0000008010107836 */ /* 0x000fce0000000000 */
.L_x_4094:
[----:B------:R-:W-:-:S13]  /*ca50*/  ISETP.GE.AND P0, PT, R16, R29, PT ;  /* 0x0000001d1000720c */ /* 0x000fda0003f06270 */
[----:B------:R-:W-:Y:S05]  /*ca60*/  @P0 BREAK.RELIABLE B6 ;  /* 0x0000000000060942 */ /* 0x000fea0003800100 */
[----:B------:R-:W-:Y:S05]  /*ca70*/  @P0 BRA `(.L_x_4131) ;  /* 0x0000000c00980947 */ /* 0x000fea0003800000 */
[----:B------:R-:W-:Y:S05]  /*ca80*/  BSYNC.RELIABLE B6 ;  /* 0x0000000000067941 */ /* 0x000fea0003800100 */
.L_x_4093:
[----:B------:R-:W3:Y:S01]  /*ca90*/  LDCU UR4, c[0x0][0x3d0] ;  /* 0x00007a00ff0477ac */ /* 0x000ee20008000800 */
[----:B012-4-:R-:W0:Y:S01]  /*caa0*/  LDC.64 R2, c[0x0][0x398] ;  /* 0x0000e600ff027b82 */ /* 0x017e220000000a00 */
[----:B------:R-:W-:Y:S01]  /*cab0*/  IMAD R0, R17, 0x200, R16 ;  /* 0x0000020011007824 */ /* 0x000fe200078e0210 */
[----:B------:R-:W-:-:S03]  /*cac0*/  PRMT R4, R28, 0x9910, RZ ;  /* 0x000099101c047816 */ /* 0x000fc600000000ff */
[----:B---3--:R-:W-:Y:S02]  /*cad0*/  IMAD R5, R0, UR4, RZ ;  /* 0x0000000400057c24 */ /* 0x008fe4000f8e02ff */
        /* <DEDUP_REMOVED lines=13> */
[----:B-----5:R-:W0:Y:S02]  /*cbb0*/  F2I.FTZ.TRUNC.NTZ R5, R24 ;  /* 0x0000001800057305 */ /* 0x020e24000021f100 */
[----:B0-----:R4:W-:Y:S01]  /*cbc0*/  STG.E.U8 desc[UR36][R2.64], R5 ;  /* 0x0000000502007986 */ /* 0x0019e2000c101124 */
[----:B------:R-:W-:Y:S05]  /*cbd0*/  BRA `(.L_x_4172) ;  /* 0x0000000c003c7947 */ /* 0x000fea0003800000 */
.L_x_4170:
[----:B-----5:R-:W0:Y:S02]  /*cbe0*/  F2I.S64.TRUNC R24, R24 ;  /* 0x0000001800187311 */ /* 0x020e24000020d900 */
[----:B0-----:R-:W-:-:S05]  /*cbf0*/  IMAD.MOV.U32 R5, RZ, RZ, R24 ;  /* 0x000000ffff057224 */ /* 0x001fca00078e0018 */
[----:B------:R3:W-:Y:S01]  /*cc00*/  STG.E.U8 desc[UR36][R2.64], R5 ;  /* 0x0000000502007986 */ /* 0x0007e2000c101124 */
[----:B------:R-:W-:Y:S05]  /*cc10*/  BRA `(.L_x_4172) ;  /* 0x0000000c002c7947 */ /* 0x000fea0003800000 */
.L_x_4169:
[----:B------:R-:W-:-:S13]  /*cc20*/  ISETP.NE.AND P0, PT, R0, 0x2, PT ;  /* 0x000000020000780c */ /* 0x000fda0003f05270 */
[----:B------:R-:W-:Y:S05]  /*cc30*/  @!P0 BRA `(.L_x_4173) ;  /* 0x0000000000288947 */ /* 0x000fea0003800000 */
[----:B------:R-:W-:-:S13]  /*cc40*/  ISETP.NE.AND P0, PT, R0, 0x3, PT ;  /* 0x000000030000780c */ /* 0x000fda0003f05270 */
[----:B------:R-:W-:Y:S05]  /*cc50*/  @!P0 BRA `(.L_x_4174) ;  /* 0x0000000000148947 */ /* 0x000fea0003800000 */
[----:B------:R-:W-:-:S13]  /*cc60*/  ISETP.NE.AND P0, PT, R0, 0x4, PT ;  /* 0x000000040000780c */ /* 0x000fda0003f05270 */
[----:B------:R-:W-:Y:S05]  /*cc70*/  @P0 BRA `(.L_x_4171) ;  /* 0x00000008003c0947 */ /* 0x000fea0003800000 */
[----:B-----5:R-:W0:Y:S02]  /*cc80*/  F2I.S64.TRUNC R24, R24 ;  /* 0x0000001800187311 */ /* 0x020e24000020d900 */
[----:B0-----:R0:W-:Y:S01]  /*cc90*/  STG.E.64 desc[UR36][R2.64], R24 ;  /* 0x0000001802007986 */ /* 0x0011e2000c101b24 */
[----:B------:R-:W-:Y:S05]  /*cca0*/  BRA `(.L_x_4172) ;  /* 0x0000000c00087947 */ /* 0x000fea0003800000 */
.L_x_4174:
[----:B-----5:R-:W0:Y:S02]  /*ccb0*/  F2I.FTZ.TRUNC.NTZ R5, R24 ;  /* 0x0000001800057305 */ /* 0x020e24000021f100 */
[----:B0-----:R1:W-:Y:S01]  /*ccc0*/  STG.E desc[UR36][R2.64], R5 ;  /* 0x0000000502007986 */ /* 0x0013e2000c101924 */
[----:B------:R-:W-:Y:S05]  /*ccd0*/  BRA `(.L_x_4172) ;  /* 0x0000000800fc7947 */ /* 0x000fea0003800000 */
.L_x_4173:
[----:B-----5:R-:W0:Y:S02]  /*cce0*/  F2I.FTZ.TRUNC.NTZ R5, R24 ;  /* 0x0000001800057305 */ /* 0x020e24000021f100 */
[----:B0-----:R2:W-:Y:S01]  /*ccf0*/  STG.E.U16 desc[UR36][R2.64], R5 ;  /* 0x0000000502007986 */ /* 0x0015e2000c101524 */
[----:B------:R-:W-:Y:S05]  /*cd00*/  BRA `(.L_x_4172) ;  /* 0x0000000800f07947 */ /* 0x000fea0003800000 */
.L_x_4168:
[----:B------:R-:W-:-:S13]  /*cd10*/  ISETP.GT.AND P0, PT, R0, 0x6, PT ;  /* 0x000000060000780c */ /* 0x000fda0003f04270 */
[----:B------:R-:W-:Y:S05]  /*cd20*/  @P0 BRA `(.L_x_4175) ;  /* 0x0000000000240947 */ /* 0x000fea0003800000 */
[----:B------:R-:W-:-:S13]  /*cd30*/  ISETP.NE.AND P0, PT, R0, 0x5, PT ;  /* 0x000000050000780c */ /* 0x000fda0003f05270 */
[----:B------:R-:W-:Y:S05]  /*cd40*/  @!P0 BRA `(.L_x_4176) ;  /* 0x0000000000108947 */ /* 0x000fea0003800000 */
[----:B------:R-:W-:-:S13]  /*cd50*/  ISETP.NE.AND P0, PT, R0, 0x6, PT ;  /* 0x000000060000780c */ /* 0x000fda0003f05270 */
[----:B------:R-:W-:Y:S05]  /*cd60*/  @P0 BRA `(.L_x_4171) ;  /* 0x0000000800000947 */ /* 0x000fea0003800000 */
[----:B-----5:R0:W-:Y:S01]  /*cd70*/  STG.E desc[UR36][R2.64], R24 ;  /* 0x0000001802007986 */ /* 0x0201e2000c101924 */
[----:B------:R-:W-:Y:S05]  /*cd80*/  BRA `(.L_x_4172) ;  /* 0x0000000800d07947 */ /* 0x000fea0003800000 */
.L_x_4176:
[----:B-----5:R-:W-:-:S05]  /*cd90*/  F2FP.F16.F32.PACK_AB R24, RZ, R24 ;  /* 0x00000018ff18723e */ /* 0x020fca00000000ff */
[----:B------:R0:W-:Y:S01]  /*cda0*/  STG.E.U16 desc[UR36][R2.64], R24 ;  /* 0x0000001802007986 */ /* 0x0001e2000c101524 */
[----:B------:R-:W-:Y:S05]  /*cdb0*/  BRA `(.L_x_4172) ;  /* 0x0000000800c47947 */ /* 0x000fea0003800000 */
.L_x_4175:
[----:B------:R-:W-:-:S13]  /*cdc0*/  ISETP.NE.AND P0, PT, R0, 0x7, PT ;  /* 0x000000070000780c */ /* 0x000fda0003f05270 */
[----:B------:R-:W-:Y:S05]  /*cdd0*/  @!P0 BRA `(.L_x_4177) ;  /* 0x0000000000248947 */ /* 0x000fea0003800000 */
[----:B------:R-:W-:-:S13]  /*cde0*/  ISETP.NE.AND P0, PT, R0, 0x8, PT ;  /* 0x000000080000780c */ /* 0x000fda0003f05270 */
[----:B------:R-:W-:Y:S05]  /*cdf0*/  @!P0 BRA `(.L_x_4178) ;  /* 0x0000000000108947 */ /* 0x000fea0003800000 */
[----:B------:R-:W-:-:S13]  /*ce00*/  ISETP.NE.AND P0, PT, R0, 0x9, PT ;  /* 0x000000090000780c */ /* 0x000fda0003f05270 */
[----:B------:R-:W-:Y:S05]  /*ce10*/  @P0 BRA `(.L_x_4171) ;  /* 0x0000000400d40947 */ /* 0x000fea0003800000 */
[----:B-----5:R0:W-:Y:S01]  /*ce20*/  STG.E.64 desc[UR36][R2.64], R24 ;  /* 0x0000001802007986 */ /* 0x0201e2000c101b24 */
[----:B------:R-:W-:Y:S05]  /*ce30*/  BRA `(.L_x_4172) ;  /* 0x0000000800a47947 */ /* 0x000fea0003800000 */
.L_x_4178:
[----:B-----5:R-:W-:-:S05]  /*ce40*/  F2FP.F16.F32.PACK_AB R25, R25, R24 ;  /* 0x000000181919723e */ /* 0x020fca00000000ff */
[----:B------:R0:W-:Y:S01]  /*ce50*/  STG.E desc[UR36][R2.64], R25 ;  /* 0x0000001902007986 */ /* 0x0001e2000c101924 */
[----:B------:R-:W-:Y:S05]  /*ce60*/  BRA `(.L_x_4172) ;  /* 0x0000000800987947 */ /* 0x000fea0003800000 */
.L_x_4177:
[----:B-----5:R-:W-:-:S06]  /*ce70*/  FMUL.FTZ R4, R24, 1 ;  /* 0x3f80000018047820 */ /* 0x020fcc0000410000 */
[----:B------:R-:W0:Y:S02]  /*ce80*/  F2F.F64.F32 R4, R4 ;  /* 0x0000000400047310 */ /* 0x000e240000201800 */
[----:B0-----:R0:W-:Y:S01]  /*ce90*/  STG.E.64 desc[UR36][R2.64], R4 ;  /* 0x0000000402007986 */ /* 0x0011e2000c101b24 */
[----:B------:R-:W-:Y:S05]  /*cea0*/  BRA `(.L_x_4172) ;  /* 0x0000000800887947 */ /* 0x000fea0003800000 */
.L_x_4167:
        /* <DEDUP_REMOVED lines=10> */
[----:B-----5:R-:W0:Y:S02]  /*cf50*/  F2I.FTZ.U32.TRUNC.NTZ R5, R24 ;  /* 0x0000001800057305 */ /* 0x020e24000021f000 */
[----:B0-----:R0:W-:Y:S01]  /*cf60*/  STG.E.U16 desc[UR36][R2.64], R5 ;  /* 0x0000000502007986 */ /* 0x0011e2000c101524 */
[----:B------:R-:W-:Y:S05]  /*cf70*/  BRA `(.L_x_4172) ;  /* 0x0000000800547947 */ /* 0x000fea0003800000 */
.L_x_4182:
        /* <DEDUP_REMOVED lines=16> */
.L_x_4185:
[----:B------:R-:W-:-:S04]  /*d080*/  SHF.R.U32.HI R24, RZ, 0x18, R24 ;  /* 0x00000018ff187819 */ /* 0x000fc80000011618 */
[----:B------:R-:W-:-:S04]  /*d090*/  LOP3.LUT R5, R5, 0x80, R24, 0xf8, !PT ;  /* 0x0000008005057812 */ /* 0x000fc800078ef818 */
[----:B------:R-:W-:-:S07]  /*d0a0*/  PRMT R0, R5, 0x7610, R0 ;  /* 0x0000761005007816 */ /* 0x000fce0000000000 */
.L_x_4184:
[----:B------:R-:W-:Y:S05]  /*d0b0*/  BSYNC.RECONVERGENT B0 ;  /* 0x0000000000007941 */ /* 0x000fea0003800200 */
.L_x_4183:
[----:B------:R0:W-:Y:S01]  /*d0c0*/  STG.E.U8 desc[UR36][R2.64], R0 ;  /* 0x0000000002007986 */ /* 0x0001e2000c101124 */
[----:B------:R-:W-:Y:S05]  /*d0d0*/  BRA `(.L_x_4172) ;  /* 0x0000000400fc7947 */ /* 0x000fea0003800000 */
.L_x_4181:
        /* <DEDUP_REMOVED lines=16> */
.L_x_4188:
[----:B------:R-:W-:-:S04]  /*d1e0*/  SHF.R.U32.HI R24, RZ, 0x18, R24 ;  /* 0x00000018ff187819 */ /* 0x000fc80000011618 */
[----:B------:R-:W-:-:S04]  /*d1f0*/  LOP3.LUT R5, R5, 0x80, R24, 0xf8, !PT ;  /* 0x0000008005057812 */ /* 0x000fc800078ef818 */
[----:B------:R-:W-:-:S07]  /*d200*/  PRMT R0, R5, 0x7610, R0 ;  /* 0x0000761005007816 */ /* 0x000fce0000000000 */
.L_x_4187:
[----:B------:R-:W-:Y:S05]  /*d210*/  BSYNC.RECONVERGENT B0 ;  /* 0x0000000000007941 */ /* 0x000fea0003800200 */
.L_x_4186:
[----:B------:R0:W-:Y:S01]  /*d220*/  STG.E.U8 desc[UR36][R2.64], R0 ;  /* 0x0000000002007986 */ /* 0x0001e2000c101124 */
[----:B------:R-:W-:Y:S05]  /*d230*/  BRA `(.L_x_4172) ;  /* 0x0000000400a47947 */ /* 0x000fea0003800000 */
.L_x_4180:
[----:B------:R-:W-:-:S13]  /*d240*/  ISETP.NE.AND P0, PT, R0, 0x1c, PT ;  /* 0x0000001c0000780c */ /* 0x000fda0003f05270 */
[----:B------:R-:W-:Y:S05]  /*d250*/  @!P0 BRA `(.L_x_4189) ;  /* 0x0000000000588947 */ /* 0x000fea0003800000 */
[----:B------:R-:W-:-:S13]  /*d260*/  ISETP.NE.AND P0, PT, R0, 0x1d, PT ;  /* 0x0000001d0000780c */ /* 0x000fda0003f05270 */
[----:B------:R-:W-:Y:S05]  /*d270*/  @!P0 BRA `(.L_x_4190) ;  /* 0x0000000000448947 */ /* 0x000fea0003800000 */
[----:B------:R-:W-:-:S13]  /*d280*/  ISETP.NE.AND P0, PT, R0, 0x2c, PT ;  /* 0x0000002c0000780c */ /* 0x000fda0003f05270 */
[----:B------:R-:W-:Y:S05]  /*d290*/  @P0 BRA `(.L_x_4171) ;  /* 0x0000000000b40947 */ /* 0x000fea0003800000 */
        /* <DEDUP_REMOVED lines=15> */
.L_x_4190:
[----:B-----5:R-:W0:Y:S02]  /*d390*/  F2I.U64.TRUNC R24, R24 ;  /* 0x0000001800187311 */ /* 0x020e24000020d800 */
[----:B0-----:R0:W-:Y:S01]  /*d3a0*/  STG.E.64 desc[UR36][R2.64], R24 ;  /* 0x0000001802007986 */ /* 0x0011e2000c101b24 */
[----:B------:R-:W-:Y:S05]  /*d3b0*/  BRA `(.L_x_4172) ;  /* 0x0000000400447947 */ /* 0x000fea0003800000 */
.L_x_4189:
[----:B-----5:R-:W0:Y:S02]  /*d3c0*/  F2I.FTZ.U32.TRUNC.NTZ R5, R24 ;  /* 0x0000001800057305 */ /* 0x020e24000021f000 */
[----:B0-----:R0:W-:Y:S01]  /*d3d0*/  STG.E desc[UR36][R2.64], R5 ;  /* 0x0000000502007986 */ /* 0x0011e2000c101924 */
[----:B------:R-:W-:Y:S05]  /*d3e0*/  BRA `(.L_x_4172) ;  /* 0x0000000400387947 */ /* 0x000fea0003800000 */
.L_x_4179:
[----:B------:R-:W-:-:S13]  /*d3f0*/  ISETP.GT.AND P0, PT, R0, 0xe, PT ;  /* 0x0000000e0000780c */ /* 0x000fda0003f04270 */
[----:B------:R-:W-:Y:S05]  /*d400*/  @P0 BRA `(.L_x_4191) ;  /* 0x0000000000400947 */ /* 0x000fea0003800000 */
[----:B------:R-:W-:-:S13]  /*d410*/  ISETP.NE.AND P0, PT, R0, 0xa, PT ;  /* 0x0000000a0000780c */ /* 0x000fda0003f05270 */
[----:B------:R-:W-:Y:S05]  /*d420*/  @!P0 BRA `(.L_x_4192) ;  /* 0x0000000000208947 */ /* 0x000fea0003800000 */
[----:B------:R-:W-:-:S13]  /*d430*/  ISETP.NE.AND P0, PT, R0, 0xb, PT ;  /* 0x0000000b0000780c */ /* 0x000fda0003f05270 */
[----:B------:R-:W-:Y:S05]  /*d440*/  @P0 BRA `(.L_x_4171) ;  /* 0x0000000000480947 */ /* 0x000fea0003800000 */
[----:B-----5:R-:W-:Y:S02]  /*d450*/  FSETP.NEU.FTZ.AND P0, PT, R24, RZ, PT ;  /* 0x000000ff1800720b */ /* 0x020fe40003f1d000 */
[----:B------:R-:W-:-:S04]  /*d460*/  FSETP.NEU.FTZ.AND P1, PT, R25, RZ, PT ;  /* 0x000000ff1900720b */ /* 0x000fc80003f3d000 */
[----:B------:R-:W-:-:S04]  /*d470*/  PLOP3.LUT P0, PT, P0, P1, PT, 0xf8, 0x8f ;  /* 0x00000000008f781c */ /* 0x000fc80000703f70 */
[----:B------:R-:W-:-:S05]  /*d480*/  SEL R5, RZ, 0x1, !P0 ;  /* 0x00000001ff057807 */ /* 0x000fca0004000000 */
[----:B------:R0:W-:Y:S01]  /*d490*/  STG.E.U8 desc[UR36][R2.64], R5 ;  /* 0x0000000502007986 */ /* 0x0001e2000c101124 */
[----:B------:R-:W-:Y:S05]  /*d4a0*/  BRA `(.L_x_4172) ;  /* 0x0000000400087947 */ /* 0x000fea0003800000 */
.L_x_4192:
[----:B-----5:R-:W-:Y:S01]  /*d4b0*/  FMUL.FTZ R4, R24, 1 ;  /* 0x3f80000018047820 */ /* 0x020fe20000410000 */
[----:B------:R-:W-:-:S05]  /*d4c0*/  FMUL.FTZ R6, R25, 1 ;  /* 0x3f80000019067820 */ /* 0x000fca0000410000 */
[----:B------:R-:W-:Y:S08]  /*d4d0*/  F2F.F64.F32 R4, R4 ;  /* 0x0000000400047310 */ /* 0x000ff00000201800 */
[----:B------:R-:W0:Y:S02]  /*d4e0*/  F2F.F64.F32 R6, R6 ;  /* 0x0000000600067310 */ /* 0x000e240000201800 */
[----:B0-----:R0:W-:Y:S01]  /*d4f0*/  STG.E.128 desc[UR36][R2.64], R4 ;  /* 0x0000000402007986 */ /* 0x0011e2000c101d24 */
[----:B------:R-:W-:Y:S05]  /*d500*/  BRA `(.L_x_4172) ;  /* 0x0000000000f07947 */ /* 0x000fea0003800000 */
.L_x_4191:
[----:B------:R-:W-:-:S13]  /*d510*/  ISETP.NE.AND P0, PT, R0, 0xf, PT ;  /* 0x0000000f0000780c */ /* 0x000fda0003f05270 */
[----:B------:R-:W-:Y:S05]  /*d520*/  @!P0 BRA `(.L_x_4193) ;  /* 0x0000000000e08947 */ /* 0x000fea0003800000 */
[----:B------:R-:W-:-:S13]  /*d530*/  ISETP.NE.AND P0, PT, R0, 0x17, PT ;  /* 0x000000170000780c */ /* 0x000fda0003f05270 */
[----:B------:R-:W-:Y:S05]  /*d540*/  @!P0 BRA `(.L_x_4194) ;  /* 0x00000000008c8947 */ /* 0x000fea0003800000 */
[----:B------:R-:W-:-:S13]  /*d550*/  ISETP.NE.AND P0, PT, R0, 0x18, PT ;  /* 0x000000180000780c */ /* 0x000fda0003f05270 */
[----:B------:R-:W-:Y:S05]  /*d560*/  @!P0 BRA `(.L_x_4195) ;  /* 0x0000000000448947 */ /* 0x000fea0003800000 */
.L_x_4171:
        /* <DEDUP_REMOVED lines=16> */
.L_x_4196:
[----:B------:R-:W-:Y:S05]  /*d670*/  BRA `(.L_x_4172) ;  /* 0x0000000000947947 */ /* 0x000fea0003800000 */
.L_x_4195:
        /* <DEDUP_REMOVED lines=12> */
.L_x_4198:
[----:B------:R-:W-:Y:S05]  /*d740*/  BSYNC.RECONVERGENT B0 ;  /* 0x0000000000007941 */ /* 0x000fea0003800200 */
.L_x_4197:
[----:B------:R-:W-:-:S05]  /*d750*/  LOP3.LUT R5, R0, 0x80, R7, 0xf8, !PT ;  /* 0x0000008000057812 */ /* 0x000fca00078ef807 */
[----:B------:R0:W-:Y:S01]  /*d760*/  STG.E.U8 desc[UR36][R2.64], R5 ;  /* 0x0000000502007986 */ /* 0x0001e2000c101124 */
[----:B------:R-:W-:Y:S05]  /*d770*/  BRA `(.L_x_4172) ;  /* 0x0000000000547947 */ /* 0x000fea0003800000 */
.L_x_4194:
        /* <DEDUP_REMOVED lines=11> */
.L_x_4200:
[----:B------:R-:W-:Y:S01]  /*d830*/  IMAD.MOV.U32 R0, RZ, RZ, 0x7f ;  /* 0x0000007fff007424 */ /* 0x000fe200078e00ff */
[----:B------:R-:W-:-:S04]  /*d840*/  ISETP.GT.U32.AND P0, PT, R4, 0x7f800000, PT ;  /* 0x7f8000000400780c */ /* 0x000fc80003f04070 */
[----:B------:R-:W-:-:S09]  /*d850*/  SEL R0, R0, 0x7c, P0 ;  /* 0x0000007c00007807 */ /* 0x000fd20000000000 */
.L_x_4201:
[----:B------:R-:W-:Y:S05]  /*d860*/  BSYNC.RECONVERGENT B0 ;  /* 0x0000000000007941 */ /* 0x000fea0003800200 */
.L_x_4199:
[----:B------:R-:W-:-:S04]  /*d870*/  SHF.R.U32.HI R5, RZ, 0x18, R24 ;  /* 0x00000018ff057819 */ /* 0x000fc80000011618 */
[----:B------:R-:W-:-:S05]  /*d880*/  LOP3.LUT R5, R0, 0x80, R5, 0xf8, !PT ;  /* 0x0000008000057812 */ /* 0x000fca00078ef805 */
[----:B------:R0:W-:Y:S01]  /*d890*/  STG.E.U8 desc[UR36][R2.64], R5 ;  /* 0x0000000502007986 */ /* 0x0001e2000c101124 */
[----:B------:R-:W-:Y:S05]  /*d8a0*/  BRA `(.L_x_4172) ;  /* 0x0000000000087947 */ /* 0x000fea0003800000 */
.L_x_4193:
[----:B-----5:R-:W-:-:S05]  /*d8b0*/  F2FP.BF16.F32.PACK_AB R24, RZ, R24 ;  /* 0x00000018ff18723e */ /* 0x020fca00000010ff */
[----:B------:R0:W-:Y:S02]  /*d8c0*/  STG.E.U16 desc[UR36][R2.64], R24 ;  /* 0x0000001802007986 */ /* 0x0001e4000c101524 */
.L_x_4172:
[----:B------:R-:W-:-:S07]  /*d8d0*/  VIADD R16, R16, 0x80 ;  /* 0x0000008010107836 */ /* 0x000fce0000000000 */
.L_x_4131:
[----:B------:R-:W-:Y:S05]  /*d8e0*/  BSYNC.RECONVERGENT B7 ;  /* 0x0000000000077941 */ /* 0x000fea0003800200 */
.L_x_4092:
        /* <DEDUP_REMOVED lines=20> */
[----:B0-----:R-:W-:Y:S01]  /*da30*/  STG.E.U8 desc[UR36][R2.64], R5 ;  /* 0x0000000502007986 */ /* 0x001fe2000c101124 */
[----:B------:R-:W-:Y:S05]  /*da40*/  EXIT ;  /* 0x000000000000794d */ /* 0x000fea0003800000 */
.L_x_4205:
[----:B-----5:R-:W0:Y:S02]  /*da50*/  F2I.S64.TRUNC R26, R26 ;  /* 0x0000001a001a7311 */ /* 0x020e24000020d900 */
[----:B0-----:R-:W-:-:S05]  /*da60*/  IMAD.MOV.U32 R5, RZ, RZ, R26 ;  /* 0x000000ffff057224 */ /* 0x001fca00078e001a */
[----:B------:R-:W-:Y:S01]  /*da70*/  STG.E.U8 desc[UR36][R2.64], R5 ;  /* 0x0000000502007986 */ /* 0x000fe2000c101124 */
[----:B------:R-:W-:Y:S05]  /*da80*/  EXIT ;  /* 0x000000000000794d */ /* 0x000fea0003800000 */
.L_x_4204:
[----:B------:R-:W-:-:S13]  /*da90*/  ISETP.NE.AND P0, PT, R0, 0x2, PT ;  /* 0x000000020000780c */ /* 0x000fda0003f05270 */
[----:B------:R-:W-:Y:S05]  /*daa0*/  @!P0 BRA `(.L_x_4207) ;  /* 0x0000000000288947 */ /* 0x000fea0003800000 */
[----:B------:R-:W-:-:S13]  /*dab0*/  ISETP.NE.AND P0, PT, R0, 0x3, PT ;  /* 0x000000030000780c */ /* 0x000fda0003f05270 */
[----:B------:R-:W-:Y:S05]  /*dac0*/  @!P0 BRA `(.L_x_4208) ;  /* 0x0000000000148947 */ /* 0x000fea0003800000 */
[----:B------:R-:W-:-:S13]  /*dad0*/  ISETP.NE.AND P0, PT, R0, 0x4, PT ;  /* 0x000000040000780c */ /* 0x000fda0003f05270 */
[----:B------:R-:W-:Y:S05]  /*dae0*/  @P0 BRA `(.L_x_4206) ;  /* 0x00000008003c0947 */ /* 0x000fea0003800000 */
[----:B-----5:R-:W0:Y:S02]  /*daf0*/  F2I.S64.TRUNC R26, R26 ;  /* 0x0000001a001a7311 */ /* 0x020e24000020d900 */
[----:B0-----:R-:W-:Y:S01]  /*db00*/  STG.E.64 desc[UR36][R2.64], R26 ;  /* 0x0000001a02007986 */ /* 0x001fe2000c101b24 */
[----:B------:R-:W-:Y:S05]  /*db10*/  EXIT ;  /* 0x000000000000794d */ /* 0x000fea0003800000 */
.L_x_4208:
[----:B-----5:R-:W0:Y:S02]  /*db20*/  F2I.FTZ.TRUNC.NTZ R5, R26 ;  /* 0x0000001a00057305 */ /* 0x020e24000021f100 */
[----:B0-----:R-:W-:Y:S01]  /*db30*/  STG.E desc[UR36][R2.64], R5 ;  /* 0x0000000502007986 */ /* 0x001fe2000c101924 */
[----:B------:R-:W-:Y:S05]  /*db40*/  EXIT ;  /* 0x000000000000794d */ /* 0x000fea0003800000 */
.L_x_4207:
[----:B-----5:R-:W0:Y:S02]  /*db50*/  F2I.FTZ.TRUNC.NTZ R5, R26 ;  /* 0x0000001a00057305 */ /* 0x020e24000021f100 */
[----:B0-----:R-:W-:Y:S01]  /*db60*/  STG.E.U16 desc[UR36][R2.64], R5 ;  /* 0x0000000502007986 */ /* 0x001fe2000c101524 */
[----:B------:R-:W-:Y:S05]  /*db70*/  EXIT ;  /* 0x000000000000794d */ /* 0x000fea0003800000 */
.L_x_4203:
[----:B------:R-:W-:-:S13]  /*db80*/  ISETP.GT.AND P0, PT, R0, 0x6, PT ;  /* 0x000000060000780c */ /* 0x000fda0003f04270 */
[----:B------:R-:W-:Y:S05]  /*db90*/  @P0 BRA `(.L_x_4209) ;  /* 0x0000000000240947 */ /* 0x000fea0003800000 */
[----:B------:R-:W-:-:S13]  /*dba0*/  ISETP.NE.AND P0, PT, R0, 0x5, PT ;  /* 0x000000050000780c */ /* 0x000fda0003f05270 */
[----:B------:R-:W-:Y:S05]  /*dbb0*/  @!P0 BRA `(.L_x_4210) ;  /* 0x0000000000108947 */ /* 0x000fea0003800000 */
[----:B------:R-:W-:-:S13]  /*dbc0*/  ISETP.NE.AND P0, PT, R0, 0x6, PT ;  /* 0x000000060000780c */ /* 0x000fda0003f05270 */
[----:B------:R-:W-:Y:S05]  /*dbd0*/  @P0 BRA `(.L_x_4206) ;  /* 0x0000000800000947 */ /* 0x000fea0003800000 */
[----:B-----5:R-:W-:Y:S01]  /*dbe0*/  STG.E desc[UR36][R2.64], R26 ;  /* 0x0000001a02007986 */ /* 0x020fe2000c101924 */
[----:B------:R-:W-:Y:S05]  /*dbf0*/  EXIT ;  /* 0x000000000000794d */ /* 0x000fea0003800000 */
.L_x_4210:
[----:B-----5:R-:W-:-:S05]  /*dc00*/  F2FP.F16.F32.PACK_AB R26, RZ, R26 ;  /* 0x0000001aff1a723e */ /* 0x020fca00000000ff */
[----:B------:R-:W-:Y:S01]  /*dc10*/  STG.E.U16 desc[UR36][R2.64], R26 ;  /* 0x0000001a02007986 */ /* 0x000fe2000c101524 */
[----:B------:R-:W-:Y:S05]  /*dc20*/  EXIT ;  /* 0x000000000000794d */ /* 0x000fea0003800000 */
.L_x_4209:
[----:B------:R-:W-:-:S13]  /*dc30*/  ISETP.NE.AND P0, PT, R0, 0x7, PT ;  /* 0x000000070000780c */ /* 0x000fda0003f05270 */
[----:B------:R-:W-:Y:S05]  /*dc40*/  @!P0 BRA `(.L_x_4211) ;  /* 0x0000000000248947 */ /* 0x000fea0003800000 */
[----:B------:R-:W-:-:S13]  /*dc50*/  ISETP.NE.AND P0, PT, R0, 0x8, PT ;  /* 0x000000080000780c */ /* 0x000fda0003f05270 */
[----:B------:R-:W-:Y:S05]  /*dc60*/  @!P0 BRA `(.L_x_4212) ;  /* 0x0000000000108947 */ /* 0x000fea0003800000 */
[----:B------:R-:W-:-:S13]  /*dc70*/  ISETP.NE.AND P0, PT, R0, 0x9, PT ;  /* 0x000000090000780c */ /* 0x000fda0003f05270 */
[----:B------:R-:W-:Y:S05]  /*dc80*/  @P0 BRA `(.L_x_4206) ;  /* 0x0000000400d40947 */ /* 0x000fea0003800000 */
[----:B-----5:R-:W-:Y:S01]  /*dc90*/  STG.E.64 desc[UR36][R2.64], R26 ;  /* 0x0000001a02007986 */ /* 0x020fe2000c101b24 */
[----:B------:R-:W-:Y:S05]  /*dca0*/  EXIT ;  /* 0x000000000000794d */ /* 0x000fea0003800000 */
.L_x_4212:
[----:B-----5:R-:W-:-:S05]  /*dcb0*/  F2FP.F16.F32.PACK_AB R27, R27, R26 ;  /* 0x0000001a1b1b723e */ /* 0x020fca00000000ff */
[----:B------:R-:W-:Y:S01]  /*dcc0*/  STG.E desc[UR36][R2.64], R27 ;  /* 0x0000001b02007986 */ /* 0x000fe2000c101924 */
[----:B------:R-:W-:Y:S05]  /*dcd0*/  EXIT ;  /* 0x000000000000794d */ /* 0x000fea0003800000 */
.L_x_4211:
[----:B-----5:R-:W-:-:S06]  /*dce0*/  FMUL.FTZ R4, R26, 1 ;  /* 0x3f8000001a047820 */ /* 0x020fcc0000410000 */
[----:B------:R-:W0:Y:S02]  /*dcf0*/  F2F.F64.F32 R4, R4 ;  /* 0x0000000400047310 */ /* 0x000e240000201800 */
[----:B0-----:R-:W-:Y:S01]  /*dd00*/  STG.E.64 desc[UR36][R2.64], R4 ;  /* 0x0000000402007986 */ /* 0x001fe2000c101b24 */
[----:B------:R-:W-:Y:S05]  /*dd10*/  EXIT ;  /* 0x000000000000794d */ /* 0x000fea0003800000 */
.L_x_4202:
        /* <DEDUP_REMOVED lines=11> */
[----:B0-----:R-:W-:Y:S01]  /*ddd0*/  STG.E.U16 desc[UR36][R2.64], R5 ;  /* 0x0000000502007986 */ /* 0x001fe2000c101524 */
[----:B------:R-:W-:Y:S05]  /*dde0*/  EXIT ;  /* 0x000000000000794d */ /* 0x000fea0003800000 */
.L_x_4216:
        /* <DEDUP_REMOVED lines=16> */
.L_x_4219:
[----:B------:R-:W-:-:S04]  /*def0*/  SHF.R.U32.HI R26, RZ, 0x18, R26 ;  /* 0x00000018ff1a7819 */ /* 0x000fc8000001161a */
[----:B------:R-:W-:-:S04]  /*df00*/  LOP3.LUT R5, R5, 0x80, R26, 0xf8, !PT ;  /* 0x0000008005057812 */ /* 0x000fc800078ef81a */
[----:B------:R-:W-:-:S07]  /*df10*/  PRMT R0, R5, 0x7610, R0 ;  /* 0x0000761005007816 */ /* 0x000fce0000000000 */
.L_x_4218:
[----:B------:R-:W-:Y:S05]  /*df20*/  BSYNC.RECONVERGENT B0 ;  /* 0x0000000000007941 */ /* 0x000fea0003800200 */
.L_x_4217:
[----:B------:R-:W-:Y:S01]  /*df30*/  STG.E.U8 desc[UR36][R2.64], R0 ;  /* 0x0000000002007986 */ /* 0x000fe2000c101124 */
[----:B------:R-:W-:Y:S05]  /*df40*/  EXIT ;  /* 0x000000000000794d */ /* 0x000fea0003800000 */
.L_x_4215:
        /* <DEDUP_REMOVED lines=16> */
.L_x_4222:
[----:B------:R-:W-:-:S04]  /*e050*/  SHF.R.U32.HI R26, RZ, 0x18, R26 ;  /* 0x00000018ff1a7819 */ /* 0x000fc8000001161a */
[----:B------:R-:W-:-:S04]  /*e060*/  LOP3.LUT R5, R5, 0x80, R26, 0xf8, !PT ;  /* 0x0000008005057812 */ /* 0x000fc800078ef81a */
[----:B------:R-:W-:-:S07]  /*e070*/  PRMT R0, R5, 0x7610, R0 ;  /* 0x0000761005007816 */ /* 0x000fce0000000000 */
.L_x_4221:
[----:B------:R-:W-:Y:S05]  /*e080*/  BSYNC.RECONVERGENT B0 ;  /* 0x0000000000007941 */ /* 0x000fea0003800200 */
.L_x_4220:
[----:B------:R-:W-:Y:S01]  /*e090*/  STG.E.U8 desc[UR36][R2.64], R0 ;  /* 0x0000000002007986 */ /* 0x000fe2000c101124 */
[----:B------:R-:W-:Y:S05]  /*e0a0*/  EXIT ;  /* 0x000000000000794d */ /* 0x000fea0003800000 */
.L_x_4214:
        /* <DEDUP_REMOVED lines=21> */
.L_x_4224:
[----:B-----5:R-:W0:Y:S02]  /*e200*/  F2I.U64.TRUNC R26, R26 ;  /* 0x0000001a001a7311 */ /* 0x020e24000020d800 */
[----:B0-----:R-:W-:Y:S01]  /*e210*/  STG.E.64 desc[UR36][R2.64], R26 ;  /* 0x0000001a02007986 */ /* 0x001fe2000c101b24 */
[----:B------:R-:W-:Y:S05]  /*e220*/  EXIT ;  /* 0x000000000000794d */ /* 0x000fea0003800000 */
.L_x_4223:
[----:B-----5:R-:W0:Y:S02]  /*e230*/  F2I.FTZ.U32.TRUNC.NTZ R5, R26 ;  /* 0x0000001a00057305 */ /* 0x020e24000021f000 */
[----:B0-----:R-:W-:Y:S01]  /*e240*/  STG.E desc[UR36][R2.64], R5 ;  /* 0x0000000502007986 */ /* 0x001fe2000c101924 */
[----:B------:R-:W-:Y:S05]  /*e250*/  EXIT ;  /* 0x000000000000794d */ /* 0x000fea0003800000 */
.L_x_4213:
        /* <DEDUP_REMOVED lines=10> */
[----:B------:R-:W-:Y:S01]  /*e300*/  STG.E.U8 desc[UR36][R2.64], R5 ;  /* 0x0000000502007986 */ /* 0x000fe2000c101124 */
[----:B------:R-:W-:Y:S05]  /*e310*/  EXIT ;  /* 0x000000000000794d */ /* 0x000fea0003800000 */
.L_x_4226:
[----:B-----5:R-:W-:Y:S01]  /*e320*/  FMUL.FTZ R4, R26, 1 ;  /* 0x3f8000001a047820 */ /* 0x020fe20000410000 */
[----:B------:R-:W-:-:S05]  /*e330*/  FMUL.FTZ R6, R27, 1 ;  /* 0x3f8000001b067820 */ /* 0x000fca0000410000 */
[----:B------:R-:W-:Y:S08]  /*e340*/  F2F.F64.F32 R4, R4 ;  /* 0x0000000400047310 */ /* 0x000ff00000201800 */
[----:B------:R-:W0:Y:S02]  /*e350*/  F2F.F64.F32 R6, R6 ;  /* 0x0000000600067310 */ /* 0x000e240000201800 */
[----:B0-----:R-:W-:Y:S01]  /*e360*/  STG.E.128 desc[UR36][R2.64], R4 ;  /* 0x0000000402007986 */ /* 0x001fe2000c101d24 */
[----:B------:R-:W-:Y:S05]  /*e370*/  EXIT ;  /* 0x000000000000794d */ /* 0x000fea0003800000 */
.L_x_4225:
[----:B------:R-:W-:-:S13]  /*e380*/  ISETP.NE.AND P0, PT, R0, 0xf, PT ;  /* 0x0000000f0000780c */ /* 0x000fda0003f05270 */
[----:B------:R-:W-:Y:S05]  /*e390*/  @!P0 BRA `(.L_x_4227) ;  /* 0x0000000000e08947 */ /* 0x000fea0003800000 */
[----:B------:R-:W-:-:S13]  /*e3a0*/  ISETP.NE.AND P0, PT, R0, 0x17, PT ;  /* 0x000000170000780c */ /* 0x000fda0003f05270 */
[----:B------:R-:W-:Y:S05]  /*e3b0*/  @!P0 BRA `(.L_x_4228) ;  /* 0x00000000008c8947 */ /* 0x000fea0003800000 */
[----:B------:R-:W-:-:S13]  /*e3c0*/  ISETP.NE.AND P0, PT, R0, 0x18, PT ;  /* 0x000000180000780c */ /* 0x000fda0003f05270 */
[----:B------:R-:W-:Y:S05]  /*e3d0*/  @!P0 BRA `(.L_x_4229) ;  /* 0x0000000000448947 */ /* 0x000fea0003800000 */
.L_x_4206:
        /* <DEDUP_REMOVED lines=16> */
.L_x_4230:
[----:B------:R-:W-:Y:S05]  /*e4e0*/  EXIT ;  /* 0x000000000000794d */ /* 0x000fea0003800000 */
.L_x_4229:
        /* <DEDUP_REMOVED lines=12> */
.L_x_4232:
[----:B------:R-:W-:Y:S05]  /*e5b0*/  BSYNC.RECONVERGENT B0 ;  /* 0x0000000000007941 */ /* 0x000fea0003800200 */
.L_x_4231:
[----:B------:R-:W-:-:S05]  /*e5c0*/  LOP3.LUT R5, R0, 0x80, R7, 0xf8, !PT ;  /* 0x0000008000057812 */ /* 0x000fca00078ef807 */
[----:B------:R-:W-:Y:S01]  /*e5d0*/  STG.E.U8 desc[UR36][R2.64], R5 ;  /* 0x0000000502007986 */ /* 0x000fe2000c101124 */
[----:B------:R-:W-:Y:S05]  /*e5e0*/  EXIT ;  /* 0x000000000000794d */ /* 0x000fea0003800000 */
.L_x_4228:
        /* <DEDUP_REMOVED lines=11> */
.L_x_4234:
[----:B------:R-:W-:Y:S01]  /*e6a0*/  IMAD.MOV.U32 R0, RZ, RZ, 0x7f ;  /* 0x0000007fff007424 */ /* 0x000fe200078e00ff */
[----:B------:R-:W-:-:S04]  /*e6b0*/  ISETP.GT.U32.AND P0, PT, R4, 0x7f800000, PT ;  /* 0x7f8000000400780c */ /* 0x000fc80003f04070 */
[----:B------:R-:W-:-:S09]  /*e6c0*/  SEL R0, R0, 0x7c, P0 ;  /* 0x0000007c00007807 */ /* 0x000fd20000000000 */
.L_x_4235:
[----:B------:R-:W-:Y:S05]  /*e6d0*/  BSYNC.RECONVERGENT B0 ;  /* 0x0000000000007941 */ /* 0x000fea0003800200 */
.L_x_4233:
[----:B------:R-:W-:-:S04]  /*e6e0*/  SHF.R.U32.HI R5, RZ, 0x18, R26 ;  /* 0x00000018ff057819 */ /* 0x000fc8000001161a */
[----:B------:R-:W-:-:S05]  /*e6f0*/  LOP3.LUT R5, R0, 0x80, R5, 0xf8, !PT ;  /* 0x0000008000057812 */ /* 0x000fca00078ef805 */
[----:B------:R-:W-:Y:S01]  /*e700*/  STG.E.U8 desc[UR36][R2.64], R5 ;  /* 0x0000000502007986 */ /* 0x000fe2000c101124 */
[----:B------:R-:W-:Y:S05]  /*e710*/  EXIT ;  /* 0x000000000000794d */ /* 0x000fea0003800000 */
.L_x_4227:
[----:B-----5:R-:W-:-:S05]  /*e720*/  F2FP.BF16.F32.PACK_AB R26, RZ, R26 ;  /* 0x0000001aff1a723e */ /* 0x020fca00000010ff */
[----:B------:R-:W-:Y:S01]  /*e730*/  STG.E.U16 desc[UR36][R2.64], R26 ;  /* 0x0000001a02007986 */ /* 0x000fe2000c101524 */
[----:B------:R-:W-:Y:S05]  /*e740*/  EXIT ;  /* 0x000000000000794d */ /* 0x000fea0003800000 */
.L_x_4236:
        /* <DEDUP_REMOVED lines=11> */
.L_x_41880:


//--------------------- .text._ZN2at6native18elementwise_kernelILi128ELi2EZNS0_22gpu_kernel_impl_nocastIZZZNS0_28launch_masked_scatter_kernelERKNS_10TensorBaseES5_S5_S5_ENKUlvE_clEvENKUlvE7_clEvEUlN3c107complexIfEEblE_EEvRNS_18TensorIteratorBaseERKT_EUliE_EEviT1_ --------------------------
	.section	.text._ZN2at6native18elementwise_kernelILi128ELi2EZNS0_22gpu_kernel_impl_nocastIZZZNS0_28launch_masked_scatter_kernelERKNS_10TensorBaseES5_S5_S5_ENKUlvE_clEvENKUlvE7_clEvEUlN3c107complexIfEEblE_EEvRNS_18TensorIteratorBaseERKT_EUliE_EEviT1_,"ax",@progbits
	.align	128
        .global         _ZN2at6native18elementwise_kernelILi128ELi2EZNS0_22gpu_kernel_impl_nocastIZZZNS0_28launch_masked_scatter_kernelERKNS_10TensorBaseES5_S5_S5_ENKUlvE_clEvENKUlvE7_clEvEUlN3c107complexIfEEblE_EEvRNS_18TensorIteratorBaseERKT_EUliE_EEviT1_
        .type           _ZN2at6native18elementwise_kernelILi128ELi2EZNS0_22gpu_kernel_impl_nocastIZZZNS0_28launch_masked_scatter_kernelERKNS_10TensorBaseES5_S5_S5_ENKUlvE_clEvENKUlvE7_clEvEUlN3c107complexIfEEblE_EEvRNS_18TensorIteratorBaseERKT_EUliE_EEviT1_,@function
        .size           _ZN2at6native18elementwise_kernelILi128ELi2EZNS0_22gpu_kernel_impl_nocastIZZZNS0_28launch_masked_scatter_kernelERKNS_10TensorBaseES5_S5_S5_ENKUlvE_clEvENKUlvE7_clEvEUlN3c107complexIfEEblE_EEvRNS_18TensorIteratorBaseERKT_EUliE_EEviT1_,(.L_x_41881 - _ZN2at6native18elementwise_kernelILi128ELi2EZNS0_22gpu_kernel_impl_nocastIZZZNS0_28launch_masked_scatter_kernelERKNS_10TensorBaseES5_S5_S5_ENKUlvE_clEvENKUlvE7_clEvEUlN3c107complexIfEEblE_EEvRNS_18TensorIteratorBaseERKT_EUliE_EEviT1_)
        .other          _ZN2at6native18elementwise_kernelILi128ELi2EZNS0_22gpu_kernel_impl_nocastIZZZNS0_28launch_masked_scatter_kernelERKNS_10TensorBaseES5_S5_S5_ENKUlvE_clEvENKUlvE7_clEvEUlN3c107complexIfEEblE_EEvRNS_18TensorIteratorBaseERKT_EUliE_EEviT1_,@"STO_CUDA_ENTRY STV_DEFAULT"
_ZN2at6native18elementwise_kernelILi128ELi2EZNS0_22gpu_kernel_impl_nocastIZZZNS0_28launch_masked_scatter_kernelERKNS_10TensorBaseES5_S5_S5_ENKUlvE_clEvENKUlvE7_clEvEUlN3c107complexIfEEblE_EEvRNS_18TensorIteratorBaseERKT_EUliE_EEviT1_:
.text._ZN2at6native18elementwise_kernelILi128ELi2EZNS0_22gpu_kernel_impl_nocastIZZZNS0_28launch_masked_scatter_kernelERKNS_10TensorBaseES5_S5_S5_ENKUlvE_clEvENKUlvE7_clEvEUlN3c107complexIfEEblE_EEvRNS_18TensorIteratorBaseERKT_EUliE_EEviT1_:
        /* <DEDUP_REMOVED lines=10> */
[----:B------:R-:W-:Y:S01]  /*00a0*/  BSSY.RECONVERGENT B0, `(.L_x_4238) ;  /* 0x0000011000007945 */ /* 0x000fe20003800200 */
        /* <DEDUP_REMOVED lines=11> */
[----:B------:R-:W2:Y:S01]  /*0160*/  @P0 LDG.E.64 R14, desc[UR6][R12.64] ;  /* 0x000000060c0e0981 */ /* 0x000ea2000c1e1b00 */
[----:B------:R-:W2:Y:S03]  /*0170*/  LDC.64 R10, c[0x0][0x648] ;  /* 0x00019200ff0a7b82 */ /* 0x000ea60000000a00 */
[----:B0-----:R-:W2:Y:S01]  /*0180*/  @!P0 LDG.E.64 R14, desc[UR6][R8.64] ;  /* 0x00000006080e8981 */ /* 0x001ea2000c1e1b00 */
[----:B------:R-:W-:-:S03]  /*0190*/  IADD3 R3, PT, PT, R3, 0x80, RZ ;  /* 0x0000008003037810 */ /* 0x000fc60007ffe0ff */
[----:B--2---:R0:W-:Y:S04]  /*01a0*/  STG.E.64 desc[UR6][R10.64], R14 ;  /* 0x0000000e0a007986 */ /* 0x0041e8000c101b06 */
.L_x_4239:
[----:B------:R-:W-:Y:S05]  /*01b0*/  BSYNC.RECONVERGENT B0 ;  /* 0x0000000000007941 */ /* 0x000fea0003800200 */
.L_x_4238:
[----:B------:R-:W-:-:S13]  /*01c0*/  ISETP.GE.AND P0, PT, R3, UR4, PT ;  /* 0x0000000403007c0c */ /* 0x000fda000bf06270 */
[----:B------:R-:W-:Y:S05]  /*01d0*/  @P0 EXIT ;  /* 0x000000000000094d */ /* 0x000fea0003800000 */
[----:B------:R-:W1:Y:S02]  /*01e0*/  LDC.64 R2, c[0x0][0x658] ;  /* 0x00019600ff027b82 */ /* 0x000e640000000a00 */
[----:B-1----:R-:W2:Y:S02]  /*01f0*/  LDG.E.U8 R2, desc[UR6][R2.64] ;  /* 0x0000000602027981 */ /* 0x002ea4000c1e1100 */
[----:B--2---:R-:W-:-:S13]  /*0200*/  ISETP.NE.AND P0, PT, R2, RZ, PT ;  /* 0x000000ff0200720c */ /* 0x004fda0003f05270 */
[----:B------:R-:W-:Y:S05]  /*0210*/  @!P0 BRA `(.L_x_4240) ;  /* 0x0000000000248947 */ /* 0x000fea0003800000 */
[----:B------:R-:W1:Y:S08]  /*0220*/  LDC.64 R2, c[0x0][0x660] ;  /* 0x00019800ff027b82 */ /* 0x000e700000000a00 */
[----:B------:R-:W2:Y:S01]  /*0230*/  LDC.64 R4, c[0x0][0x668] ;  /* 0x00019a00ff047b82 */ /* 0x000ea20000000a00 */
[----:B-1----:R-:W2:Y:S07]  /*0240*/  LDG.E.64 R2, desc[UR6][R2.64] ;  /* 0x0000000602027981 */ /* 0x002eae000c1e1b00 */
[----:B------:R-:W1:Y:S01]  /*0250*/  LDC.64 R6, c[0x0][0x648] ;  /* 0x00019200ff067b82 */ /* 0x000e620000000a00 */
[----:B--2---:R-:W-:-:S04]  /*0260*/  LEA R4, P0, R2, R4, 0x3 ;  /* 0x0000000402047211 */ /* 0x004fc800078018ff */
[----:B------:R-:W-:-:S06]  /*0270*/  LEA.HI.X R5, R2, R5, R3, 0x3, P0 ;  /* 0x0000000502057211 */ /* 0x000fcc00000f1c03 */
[----:B------:R-:W1:Y:S04]  /*0280*/  LDG.E.64 R4, desc[UR6][R4.64] ;  /* 0x0000000604047981 */ /* 0x000e68000c1e1b00 */
[----:B-1----:R-:W-:Y:S01]  /*0290*/  STG.E.64 desc[UR6][R6.64], R4 ;  /* 0x0000000406007986 */ /* 0x002fe2000c101b06 */
[----:B------:R-:W-:Y:S05]  /*02a0*/  EXIT ;  /* 0x000000000000794d */ /* 0x000fea0003800000 */
.L_x_4240:
[----:B------:R-:W1:Y:S02]  /*02b0*/  LDC.64 R2, c[0x0][0x650] ;  /* 0x00019400ff027b82 */ /* 0x000e640000000a00 */
[----:B-1----:R-:W2:Y:S06]  /*02c0*/  LDG.E.64 R2, desc[UR6][R2.64] ;  /* 0x0000000602027981 */ /* 0x002eac000c1e1b00 */
[----:B------:R-:W2:Y:S02]  /*02d0*/  LDC.64 R4, c[0x0][0x648] ;  /* 0x00019200ff047b82 */ /* 0x000ea40000000a00 */
[----:B--2---:R-:W-:Y:S01]  /*02e0*/  STG.E.64 desc[UR6][R4.64], R2 ;  /* 0x0000000204007986 */ /* 0x004fe2000c101b06 */
[----:B------:R-:W-:Y:S05]  /*02f0*/  EXIT ;  /* 0x000000000000794d */ /* 0x000fea0003800000 */
.L_x_4237:
[----:B------:R-:W0:Y:S01]  /*0300*/  LDCU UR4, c[0x0][0x380] ;  /* 0x00007000ff0477ac */ /* 0x000e220008000800 */
[----:B------:R-:W-:Y:S01]  /*0310*/  IADD3 R2, PT, PT, R2, -0x1, RZ ;  /* 0xffffffff02027810 */ /* 0x000fe20007ffe0ff */
[----:B------:R-:W-:Y:S03]  /*0320*/  BSSY.RECONVERGENT B0, `(.L_x_4241) ;  /* 0x0000190000007945 */ /* 0x000fe60003800200 */
        /* <DEDUP_REMOVED lines=377> */
.L_x_4243:
[----:B------:R-:W0:Y:S01]  /*1ac0*/  LDCU.64 UR8, c[0x0][0x658] ;  /* 0x0000cb00ff0877ac */ /* 0x000e220008000a00 */
[----:B------:R-:W1:Y:S01]  /*1ad0*/  LDC.64 R10, c[0x0][0x660] ;  /* 0x00019800ff0a7b82 */ /* 0x000e620000000a00 */
[----:B0-----:R-:W-:-:S04]  /*1ae0*/  IADD3 R8, P0, PT, R7, UR8, RZ ;  /* 0x0000000807087c10 */ /* 0x001fc8000ff1e0ff */
[----:B------:R-:W-:Y:S01]  /*1af0*/  IADD3.X R9, PT, PT, RZ, UR9, RZ, P0, !PT ;  /* 0x00000009ff097c10 */ /* 0x000fe200087fe4ff */
[----:B------:R-:W0:Y:S04]  /*1b00*/  LDCU.64 UR8, c[0x0][0x648] ;  /* 0x0000c900ff0877ac */ /* 0x000e280008000a00 */
[----:B------:R-:W2:Y:S02]  /*1b10*/  LDG.E.U8 R8, desc[UR6][R8.64] ;  /* 0x0000000608087981 */ /* 0x000ea4000c1e1100 */
[----:B--2---:R-:W-:-:S13]  /*1b20*/  ISETP.NE.AND P0, PT, R8, RZ, PT ;  /* 0x000000ff0800720c */ /* 0x004fda0003f05270 */
[----:B-1----:R-:W-:Y:S01]  /*1b30*/  @P0 IADD3 R6, P1, PT, R6, R10, RZ ;  /* 0x0000000a06060210 */ /* 0x002fe20007f3e0ff */
[----:B------:R-:W1:Y:S03]  /*1b40*/  @!P0 LDC.64 R14, c[0x0][0x650] ;  /* 0x00019400ff0e8b82 */ /* 0x000e660000000a00 */
[----:B------:R-:W-:-:S05]  /*1b50*/  @P0 IADD3.X R7, PT, PT, RZ, R11, RZ, P1, !PT ;  /* 0x0000000bff070210 */ /* 0x000fca0000ffe4ff */
[----:B------:R-:W2:Y:S01]  /*1b60*/  LDC.64 R10, c[0x0][0x668] ;  /* 0x00019a00ff0a7b82 */ /* 0x000ea20000000a00 */
[----:B------:R-:W2:Y:S02]  /*1b70*/  @P0 LDG.E.64 R6, desc[UR6][R6.64] ;  /* 0x0000000606060981 */ /* 0x000ea4000c1e1b00 */
[----:B--2---:R-:W-:-:S04]  /*1b80*/  @P0 LEA R10, P1, R6, R10, 0x3 ;  /* 0x0000000a060a0211 */ /* 0x004fc800078218ff */
[----:B------:R-:W-:-:S05]  /*1b90*/  @P0 LEA.HI.X R11, R6, R11, R7, 0x3, P1 ;  /* 0x0000000b060b0211 */ /* 0x000fca00008f1c07 */
[----:B------:R-:W2:Y:S01]  /*1ba0*/  @P0 LDG.E.64 R12, desc[UR6][R10.64] ;  /* 0x000000060a0c0981 */ /* 0x000ea2000c1e1b00 */
[----:B-1----:R-:W-:-:S04]  /*1bb0*/  @!P0 IADD3 R8, P1, PT, R4, R14, RZ ;  /* 0x0000000e04088210 */ /* 0x002fc80007f3e0ff */
[----:B------:R-:W-:-:S05]  /*1bc0*/  @!P0 IADD3.X R9, PT, PT, RZ, R15, RZ, P1, !PT ;  /* 0x0000000fff098210 */ /* 0x000fca0000ffe4ff */
[----:B------:R-:W2:Y:S01]  /*1bd0*/  @!P0 LDG.E.64 R12, desc[UR6][R8.64] ;  /* 0x00000006080c8981 */ /* 0x000ea2000c1e1b00 */
[----:B0-----:R-:W-:Y:S02]  /*1be0*/  IADD3 R4, P0, PT, R5, UR8, RZ ;  /* 0x0000000805047c10 */ /* 0x001fe4000ff1e0ff */
[----:B------:R-:W-:Y:S02]  /*1bf0*/  IADD3 R3, PT, PT, R3, 0x80, RZ ;  /* 0x0000008003037810 */ /* 0x000fe40007ffe0ff */
[----:B------:R-:W-:-:S05]  /*1c00*/  IADD3.X R5, PT, PT, RZ, UR9, RZ, P0, !PT ;  /* 0x00000009ff057c10 */ /* 0x000fca00087fe4ff */
[----:B--2---:R0:W-:Y:S04]  /*1c10*/  STG.E.64 desc[UR6][R4.64], R12 ;  /* 0x0000000c04007986 */ /* 0x0041e8000c101b06 */
.L_x_4242:
[----:B------:R-:W-:Y:S05]  /*1c20*/  BSYNC.RECONVERGENT B0 ;  /* 0x0000000000007941 */ /* 0x000fea0003800200 */
.L_x_4241:
[----:B------:R-:W-:-:S13]  /*1c30*/  ISETP.GE.AND P0, PT, R3, UR4, PT ;  /* 0x0000000403007c0c */ /* 0x000fda000bf06270 */
[----:B------:R-:W-:Y:S05]  /*1c40*/  @P0 EXIT ;  /* 0x000000000000094d */ /* 0x000fea0003800000 */
        /* <DEDUP_REMOVED lines=373> */
.L_x_4244:
        /* <DEDUP_REMOVED lines=13> */
[----:B------:R-:W2:Y:S01]  /*3470*/  @P0 LDG.E.64 R12, desc[UR6][R8.64] ;  /* 0x00000006080c0981 */ /* 0x000ea2000c1e1b00 */
[----:B------:R-:W-:-:S04]  /*3480*/  IADD3 R10, P1, PT, R2, UR8, RZ ;  /* 0x00000008020a7c10 */ /* 0x000fc8000ff3e0ff */
[----:B------:R-:W-:-:S05]  /*3490*/  IADD3.X R11, PT, PT, RZ, UR9, RZ, P1, !PT ;  /* 0x00000009ff0b7c10 */ /* 0x000fca0008ffe4ff */
[----:B------:R-:W2:Y:S01]  /*34a0*/  @!P0 LDG.E.64 R12, desc[UR6][R10.64] ;  /* 0x000000060a0c8981 */ /* 0x000ea2000c1e1b00 */
[----:B0-----:R-:W-:-:S04]  /*34b0*/  IADD3 R2, P0, PT, R3, UR4, RZ ;  /* 0x0000000403027c10 */ /* 0x001fc8000ff1e0ff */
[----:B------:R-:W-:-:S05]  /*34c0*/  IADD3.X R3, PT, PT, RZ, UR5, RZ, P0, !PT ;  /* 0x00000005ff037c10 */ /* 0x000fca00087fe4ff */
[----:B--2---:R-:W-:Y:S01]  /*34d0*/  STG.E.64 desc[UR6][R2.64], R12 ;  /* 0x0000000c02007986 */ /* 0x004fe2000c101b06 */
[----:B------:R-:W-:Y:S05]  /*34e0*/  EXIT ;  /* 0x000000000000794d */ /* 0x000fea0003800000 */
.L_x_4245:
        /* <DEDUP_REMOVED lines=9> */
.L_x_41881:


//--------------------- .text._ZN2at6native27unrolled_elementwise_kernelIZZZNS0_28launch_masked_scatter_kernelERKNS_10TensorBaseES4_S4_S4_ENKUlvE_clEvENKUlvE7_clEvEUlN3c107complexIfEEblE_St5arrayIPcLm4EELi4E23TrivialOffsetCalculatorILi3EjESE_ILi1EjENS0_6memory15LoadWithoutCastENSH_16StoreWithoutCastEEEviT_T0_T2_T3_T4_T5_ --------------------------
	.section	.text._ZN2at6native27unrolled_elementwise_kernelIZZZNS0_28launch_masked_scatter_kernelERKNS_10TensorBaseES4_S4_S4_ENKUlvE_clEvENKUlvE7_clEvEUlN3c107complexIfEEblE_St5arrayIPcLm4EELi4E23TrivialOffsetCalculatorILi3EjESE_ILi1EjENS0_6memory15LoadWithoutCastENSH_16StoreWithoutCastEEEviT_T0_T2_T3_T4_T5_,"ax",@progbits
	.align	128
        .global         _ZN2at6native27unrolled_elementwise_kernelIZZZNS0_28launch_masked_scatter_kernelERKNS_10TensorBaseES4_S4_S4_ENKUlvE_clEvENKUlvE7_clEvEUlN3c107complexIfEEblE_St5arrayIPcLm4EELi4E23TrivialOffsetCalculatorILi3EjESE_ILi1EjENS0_6memory15LoadWithoutCastENSH_16StoreWithoutCastEEEviT_T0_T2_T3_T4_T5_
        .type           _ZN2at6native27unrolled_elementwise_kernelIZZZNS0_28launch_masked_scatter_kernelERKNS_10TensorBaseES4_S4_S4_ENKUlvE_clEvENKUlvE7_clEvEUlN3c107complexIfEEblE_St5arrayIPcLm4EELi4E23TrivialOffsetCalculatorILi3EjESE_ILi1EjENS0_6memory15LoadWithoutCastENSH_16StoreWithoutCastEEEviT_T0_T2_T3_T4_T5_,@function
        .size           _ZN2at6native27unrolled_elementwise_kernelIZZZNS0_28launch_masked_scatter_kernelERKNS_10TensorBaseES4_S4_S4_ENKUlvE_clEvENKUlvE7_clEvEUlN3c107complexIfEEblE_St5arrayIPcLm4EELi4E23TrivialOffsetCalculatorILi3EjESE_ILi1EjENS0_6memory15LoadWithoutCastENSH_16StoreWithoutCastEEEviT_T0_T2_T3_T4_T5_,(.L_x_41882 - _ZN2at6native27unrolled_elementwise_kernelIZZZNS0_28launch_masked_scatter_kernelERKNS_10TensorBaseES4_S4_S4_ENKUlvE_clEvENKUlvE7_clEvEUlN3c107complexIfEEblE_St5arrayIPcLm4EELi4E23TrivialOffsetCalculatorILi3EjESE_ILi1EjENS0_6memory15LoadWithoutCastENSH_16StoreWithoutCastEEEviT_T0_T2_T3_T4_T5_)
        .other          _ZN2at6native27unrolled_elementwise_kernelIZZZNS0_28launch_masked_scatter_kernelERKNS_10TensorBaseES4_S4_S4_ENKUlvE_clEvENKUlvE7_clEvEUlN3c107complexIfEEblE_St5arrayIPcLm4EELi4E23TrivialOffsetCalculatorILi3EjESE_ILi1EjENS0_6memory15LoadWithoutCastENSH_16StoreWithoutCastEEEviT_T0_T2_T3_T4_T5_,@"STO_CUDA_ENTRY STV_DEFAULT"
_ZN2at6native27unrolled_elementwise_kernelIZZZNS0_28launch_masked_scatter_kernelERKNS_10TensorBaseES4_S4_S4_ENKUlvE_clEvENKUlvE7_clEvEUlN3c107complexIfEEblE_St5arrayIPcLm4EELi4E23TrivialOffsetCalculatorILi3EjESE_ILi1EjENS0_6memory15LoadWithoutCastENSH_16StoreWithoutCastEEEviT_T0_T2_T3_T4_T5_:
.text._ZN2at6native27unrolled_elementwise_kernelIZZZNS0_28launch_masked_scatter_kernelERKNS_10TensorBaseES4_S4_S4_ENKUlvE_clEvENKUlvE7_clEvEUlN3c107complexIfEEblE_St5arrayIPcLm4EELi4E23TrivialOffsetCalculatorILi3EjESE_ILi1EjENS0_6memory15LoadWithoutCastENSH_16StoreWithoutCastEEEviT_T0_T2_T3_T4_T5_:
        /* <DEDUP_REMOVED lines=12> */
[----:B------:R-:W2:Y:S01]  /*00c0*/  @!P0 LDC.64 R12, c[0x0][0x3b0] ;  /* 0x0000ec00ff0c8b82 */ /* 0x000ea20000000a00 */
[----:B------:R-:W-:-:S07]  /*00d0*/  CS2R R14, SRZ ;  /* 0x00000000000e7805 */ /* 0x000fce000001ff00 */
[----:B------:R-:W3:Y:S01]  /*00e0*/  @!P0 LDC.64 R26, c[0x0][0x3a0] ;  /* 0x0000e800ff1a8b82 */ /* 0x000ee20000000a00 */
[----:B------:R-:W-:Y:S02]  /*00f0*/  @!P2 IMAD R19, R0, 0x200, R11 ;  /* 0x000002000013a824 */ /* 0x000fe400078e020b */
[----:B------:R-:W-:-:S05]  /*0100*/  @!P2 VIADD R11, R11, 0x80 ;  /* 0x000000800b0ba836 */ /* 0x000fca0000000000 */
[----:B------:R-:W4:Y:S01]  /*0110*/  @!P2 LDC.64 R20, c[0x0][0x3a8] ;  /* 0x0000ea00ff14ab82 */ /* 0x000f220000000a00 */
[----:B------:R-:W-:Y:S02]  /*0120*/  ISETP.GE.AND P3, PT, R11, R2, PT ;  /* 0x000000020b00720c */ /* 0x000fe40003f66270 */
[----:B0-----:R-:W-:-:S05]  /*0130*/  @!P0 IADD3 R8, P1, PT, R29, R8, RZ ;  /* 0x000000081d088210 */ /* 0x001fca0007f3e0ff */
[----:B------:R-:W-:Y:S01]  /*0140*/  @!P0 IMAD.X R9, RZ, RZ, R9, P1 ;  /* 0x000000ffff098224 */ /* 0x000fe200008e0609 */
[----:B------:R-:W0:Y:S04]  /*0150*/  @!P2 LDC.64 R6, c[0x0][0x3b0] ;  /* 0x0000ec00ff06ab82 */ /* 0x000e280000000a00 */
[----:B-1----:R1:W3:Y:S01]  /*0160*/  @!P0 LDG.E.U8 R5, desc[UR4][R8.64] ;  /* 0x0000000408058981 */ /* 0x0022e2000c1e1100 */
[----:B------:R-:W-:Y:S02]  /*0170*/  @!P3 IMAD R25, R0, 0x200, R11 ;  /* 0x000002000019b824 */ /* 0x000fe400078e020b */
[----:B------:R-:W-:Y:S01]  /*0180*/  @!P3 VIADD R11, R11, 0x80 ;  /* 0x000000800b0bb836 */ /* 0x000fe20000000000 */
[----:B------:R-:W0:Y:S04]  /*0190*/  @!P3 LDC.64 R22, c[0x0][0x3a8] ;  /* 0x0000ea00ff16bb82 */ /* 0x000e280000000a00 */
[----:B------:R-:W-:-:S02]  /*01a0*/  ISETP.GE.AND P1, PT, R11, R2, PT ;  /* 0x000000020b00720c */ /* 0x000fc40003f26270 */
[----:B----4-:R-:W-:-:S05]  /*01b0*/  @!P2 IADD3 R20, P4, PT, R19, R20, RZ ;  /* 0x000000141314a210 */ /* 0x010fca0007f9e0ff */
[----:B------:R-:W-:-:S05]  /*01c0*/  @!P2 IMAD.X R21, RZ, RZ, R21, P4 ;  /* 0x000000ffff15a224 */ /* 0x000fca00020e0615 */
[----:B------:R4:W3:Y:S01]  /*01d0*/  @!P2 LDG.E.U8 R4, desc[UR4][R20.64] ;  /* 0x000000041404a981 */ /* 0x0008e2000c1e1100 */
[----:B-1----:R-:W1:Y:S01]  /*01e0*/  @!P1 LDC.64 R8, c[0x0][0x3a8] ;  /* 0x0000ea00ff089b82 */ /* 0x002e620000000a00 */
[----:B--2---:R-:W-:Y:S01]  /*01f0*/  @!P0 IMAD.WIDE.U32 R16, R29, 0x8, R12 ;  /* 0x000000081d108825 */ /* 0x004fe200078e000c */
[----:B------:R-:W-:-:S03]  /*0200*/  CS2R R12, SRZ ;  /* 0x00000000000c7805 */ /* 0x000fc6000001ff00 */
[----:B0-----:R-:W-:Y:S01]  /*0210*/  @!P2 IMAD.WIDE.U32 R6, R19, 0x8, R6 ;  /* 0x000000081306a825 */ /* 0x001fe200078e0006 */
[----:B------:R0:W2:Y:S01]  /*0220*/  @!P0 LDG.E.64 R14, desc[UR4][R16.64] ;  /* 0x00000004100e8981 */ /* 0x0000a2000c1e1b00 */
[----:B------:R-:W-:Y:S01]  /*0230*/  @!P3 IADD3 R22, P4, PT, R25, R22, RZ ;  /* 0x000000161916b210 */ /* 0x000fe20007f9e0ff */
[----:B----4-:R-:W4:Y:S02]  /*0240*/  @!P3 LDC.64 R20, c[0x0][0x3b0] ;  /* 0x0000ec00ff14bb82 */ /* 0x010f240000000a00 */
[----:B------:R0:W2:Y:S06]  /*0250*/  @!P2 LDG.E.64 R12, desc[UR4][R6.64] ;  /* 0x00000004060ca981 */ /* 0x0000ac000c1e1b00 */
[----:B0-----:R-:W0:Y:S01]  /*0260*/  @!P2 LDC.64 R16, c[0x0][0x3a0] ;  /* 0x0000e800ff10ab82 */ /* 0x001e220000000a00 */
[----:B------:R-:W-:-:S02]  /*0270*/  @!P1 IMAD R7, R0, 0x200, R11 ;  /* 0x0000020000079824 */ /* 0x000fc400078e020b */
[----:B------:R-:W-:-:S03]  /*0280*/  @!P3 IMAD.X R23, RZ, RZ, R23, P4 ;  /* 0x000000ffff17b224 */ /* 0x000fc600020e0617 */
[----:B-1----:R-:W-:Y:S01]  /*0290*/  @!P1 IADD3 R28, P4, PT, R7, R8, RZ ;  /* 0x00000008071c9210 */ /* 0x002fe20007f9e0ff */
[----:B---3--:R-:W-:Y:S01]  /*02a0*/  @!P0 IMAD.WIDE.U32 R26, R29, 0x8, R26 ;  /* 0x000000081d1a8825 */ /* 0x008fe200078e001a */
[----:B------:R1:W3:Y:S03]  /*02b0*/  @!P3 LDG.E.U8 R6, desc[UR4][R22.64] ;  /* 0x000000041606b981 */ /* 0x0002e6000c1e1100 */
[----:B------:R-:W-:-:S05]  /*02c0*/  @!P1 IMAD.X R29, RZ, RZ, R9, P4 ;  /* 0x000000ffff1d9224 */ /* 0x000fca00020e0609 */
[----:B------:R0:W3:Y:S01]  /*02d0*/  @!P1 LDG.E.U8 R24, desc[UR4][R28.64] ;  /* 0x000000041c189981 */ /* 0x0000e2000c1e1100 */
[----:B-1----:R-:W1:Y:S01]  /*02e0*/  @!P3 LDC.64 R22, c[0x0][0x3a0] ;  /* 0x0000e800ff16bb82 */ /* 0x002e620000000a00 */
[----:B------:R-:W-:Y:S01]  /*02f0*/  CS2R R10, SRZ ;  /* 0x00000000000a7805 */ /* 0x000fe2000001ff00 */
[----:B----4-:R-:W-:-:S05]  /*0300*/  @!P3 IMAD.WIDE.U32 R20, R25, 0x8, R20 ;  /* 0x000000081914b825 */ /* 0x010fca00078e0014 */
[----:B------:R4:W3:Y:S01]  /*0310*/  @!P3 LDG.E.64 R10, desc[UR4][R20.64] ;  /* 0x00000004140ab981 */ /* 0x0008e2000c1e1b00 */
[----:B0-----:R-:W-:Y:S02]  /*0320*/  @!P2 IMAD.WIDE.U32 R28, R19, 0x8, R16 ;  /* 0x00000008131ca825 */ /* 0x001fe400078e0010 */
[----:B------:R-:W0:Y:S01]  /*0330*/  @!P1 LDC.64 R16, c[0x0][0x3a0] ;  /* 0x0000e800ff109b82 */ /* 0x000e220000000a00 */
[----:B------:R-:W-:-:S06]  /*0340*/  CS2R R18, SRZ ;  /* 0x0000000000127805 */ /* 0x000fcc000001ff00 */
[----:B------:R1:W3:Y:S01]  /*0350*/  @!P2 LDG.E.64 R18, desc[UR4][R28.64] ;  /* 0x000000041c12a981 */ /* 0x0002e2000c1e1b00 */
[----:B----4-:R-:W4:Y:S01]  /*0360*/  @!P1 LDC.64 R20, c[0x0][0x3b0] ;  /* 0x0000ec00ff149b82 */ /* 0x010f220000000a00 */
[----:B------:R-:W-:-:S06]  /*0370*/  CS2R R8, SRZ ;  /* 0x0000000000087805 */ /* 0x000fcc000001ff00 */
[----:B------:R1:W3:Y:S02]  /*0380*/  @!P0 LDG.E.64 R8, desc[UR4][R26.64] ;  /* 0x000000041a088981 */ /* 0x0002e4000c1e1b00 */
[----:B-1----:R-:W-:Y:S01]  /*0390*/  @!P3 IMAD.WIDE.U32 R28, R25, 0x8, R22 ;  /* 0x00000008191cb825 */ /* 0x002fe200078e0016 */
[----:B------:R-:W-:-:S06]  /*03a0*/  CS2R R22, SRZ ;  /* 0x0000000000167805 */ /* 0x000fcc000001ff00 */
[----:B------:R0:W3:Y:S01]  /*03b0*/  @!P3 LDG.E.64 R22, desc[UR4][R28.64] ;  /* 0x000000041c16b981 */ /* 0x0000e2000c1e1b00 */
[----:B------:R-:W-:Y:S01]  /*03c0*/  CS2R R26, SRZ ;  /* 0x00000000001a7805 */ /* 0x000fe2000001ff00 */
[----:B0-----:R-:W-:Y:S01]  /*03d0*/  @!P1 IMAD.WIDE.U32 R28, R7, 0x8, R16 ;  /* 0x00000008071c9825 */ /* 0x001fe200078e0010 */
[----:B------:R-:W-:-:S06]  /*03e0*/  CS2R R16, SRZ ;  /* 0x0000000000107805 */ /* 0x000fcc000001ff00 */
[----:B------:R4:W3:Y:S02]  /*03f0*/  @!P1 LDG.E.64 R16, desc[UR4][R28.64] ;  /* 0x000000041c109981 */ /* 0x0008e4000c1e1b00 */
[----:B----4-:R-:W-:-:S05]  /*0400*/  @!P1 IMAD.WIDE.U32 R28, R7, 0x8, R20 ;  /* 0x00000008071c9825 */ /* 0x010fca00078e0014 */
[----:B------:R0:W4:Y:S01]  /*0410*/  @!P1 LDG.E.64 R26, desc[UR4][R28.64] ;  /* 0x000000041c1a9981 */ /* 0x000122000c1e1b00 */
[C---:B------:R-:W-:Y:S02]  /*0420*/  VIADD R7, R3.reuse, 0x80 ;  /* 0x0000008003077836 */ /* 0x040fe40000000000 */
[----:B------:R-:W-:-:S05]  /*0430*/  VIADD R25, R3, 0x180 ;  /* 0x0000018003197836 */ /* 0x000fca0000000000 */
[----:B------:R-:W-:Y:S02]  /*0440*/  ISETP.GE.AND P5, PT, R25, R2, PT ;  /* 0x000000021900720c */ /* 0x000fe40003fa6270 */
[----:B------:R-:W-:-:S13]  /*0450*/  ISETP.EQ.OR P0, PT, R5, RZ, P0 ;  /* 0x000000ff0500720c */ /* 0x000fda0000702670 */
[----:B------:R-:W2:Y:S01]  /*0460*/  @!P0 LDC.64 R20, c[0x0][0x388] ;  /* 0x0000e200ff148b82 */ /* 0x000ea20000000a00 */
[----:B------:R-:W-:-:S04]  /*0470*/  ISETP.EQ.OR P2, PT, R4, RZ, P2 ;  /* 0x000000ff0400720c */ /* 0x000fc80001742670 */
[----:B------:R-:W-:-:S13]  /*0480*/  ISETP.GE.OR P2, PT, R7, R2, P2 ;  /* 0x000000020700720c */ /* 0x000fda0001746670 */
[----:B------:R-:W0:Y:S01]  /*0490*/  @!P2 LDC.64 R4, c[0x0][0x388] ;  /* 0x0000e200ff04ab82 */ /* 0x000e220000000a00 */
[----:B--2---:R-:W-:-:S04]  /*04a0*/  @!P0 LEA R20, P4, R14, R20, 0x3 ;  /* 0x000000140e148211 */ /* 0x004fc800078818ff */
[----:B------:R-:W-:Y:S01]  /*04b0*/  @!P0 LEA.HI.X R21, R14, R21, R15, 0x3, P4 ;  /* 0x000000150e158211 */ /* 0x000fe200020f1c0f */
[----:B------:R-:W-:Y:S01]  /*04c0*/  VIADD R15, R3, 0x100 ;  /* 0x00000100030f7836 */ /* 0x000fe20000000000 */
[----:B---3--:R-:W-:-:S04]  /*04d0*/  ISETP.EQ.OR P3, PT, R6, RZ, P3 ;  /* 0x000000ff0600720c */ /* 0x008fc80001f62670 */
[----:B------:R-:W-:Y:S02]  /*04e0*/  ISETP.GE.OR P3, PT, R15, R2, P3 ;  /* 0x000000020f00720c */ /* 0x000fe40001f66670 */
[----:B------:R-:W-:-:S04]  /*04f0*/  ISETP.EQ.OR P1, PT, R24, RZ, P1 ;  /* 0x000000ff1800720c */ /* 0x000fc80000f22670 */
[----:B------:R-:W-:Y:S02]  /*0500*/  ISETP.GE.OR P1, PT, R25, R2, P1 ;  /* 0x000000021900720c */ /* 0x000fe40000f26670 */
[----:B0-----:R-:W-:-:S04]  /*0510*/  @!P2 LEA R28, P4, R12, R4, 0x3 ;  /* 0x000000040c1ca211 */ /* 0x001fc800078818ff */
[----:B------:R-:W-:Y:S02]  /*0520*/  @!P2 LEA.HI.X R29, R12, R5, R13, 0x3, P4 ;  /* 0x000000050c1da211 */ /* 0x000fe400020f1c0d */
[----:B------:R-:W0:Y:S08]  /*0530*/  @!P3 LDC.64 R4, c[0x0][0x388] ;  /* 0x0000e200ff04bb82 */ /* 0x000e300000000a00 */
[----:B------:R-:W4:Y:S01]  /*0540*/  @!P1 LDC.64 R12, c[0x0][0x388] ;  /* 0x0000e200ff0c9b82 */ /* 0x000f220000000a00 */
[----:B------:R1:W5:Y:S01]  /*0550*/  @!P0 LDG.E.64 R8, desc[UR4][R20.64] ;  /* 0x0000000414088981 */ /* 0x000362000c1e1b00 */
[----:B------:R-:W-:-:S02]  /*0560*/  ISETP.GE.AND P0, PT, R7, R2, PT ;  /* 0x000000020700720c */ /* 0x000fc40003f06270 */
[----:B0-----:R-:W-:-:S04]  /*0570*/  @!P3 LEA R4, P4, R10, R4, 0x3 ;  /* 0x000000040a04b211 */ /* 0x001fc800078818ff */
[----:B------:R-:W-:Y:S02]  /*0580*/  @!P3 LEA.HI.X R5, R10, R5, R11, 0x3, P4 ;  /* 0x000000050a05b211 */ /* 0x000fe400020f1c0b */
[----:B------:R-:W-:Y:S02]  /*0590*/  ISETP.GE.AND P4, PT, R15, R2, PT ;  /* 0x000000020f00720c */ /* 0x000fe40003f86270 */
[----:B------:R-:W-:Y:S02]  /*05a0*/  FSEL R18, R18, RZ, !P0 ;  /* 0x000000ff12127208 */ /* 0x000fe40004000000 */
[----:B------:R-:W-:Y:S02]  /*05b0*/  FSEL R19, R19, RZ, !P0 ;  /* 0x000000ff13137208 */ /* 0x000fe40004000000 */
[----:B------:R-:W-:Y:S02]  /*05c0*/  FSEL R22, R22, RZ, !P4 ;  /* 0x000000ff16167208 */ /* 0x000fe40006000000 */
[----:B------:R-:W-:-:S02]  /*05d0*/  FSEL R23, R23, RZ, !P4 ;  /* 0x000000ff17177208 */ /* 0x000fc40006000000 */
[----:B------:R1:W5:Y:S01]  /*05e0*/  @!P2 LDG.E.64 R18, desc[UR4][R28.64] ;  /* 0x000000041c12a981 */ /* 0x000362000c1e1b00 */
[----:B------:R-:W-:Y:S02]  /*05f0*/  FSEL R16, R16, RZ, !P5 ;  /* 0x000000ff10107208 */ /* 0x000fe40006800000 */
[----:B------:R-:W-:Y:S01]  /*0600*/  FSEL R17, R17, RZ, !P5 ;  /* 0x000000ff11117208 */ /* 0x000fe20006800000 */
[----:B------:R1:W5:Y:S01]  /*0610*/  @!P3 LDG.E.64 R22, desc[UR4][R4.64] ;  /* 0x000000040416b981 */ /* 0x000362000c1e1b00 */
[----:B----4-:R-:W-:-:S04]  /*0620*/  @!P1 LEA R12, P6, R26, R12, 0x3 ;  /* 0x0000000c1a0c9211 */ /* 0x010fc800078c18ff */
[----:B------:R-:W-:-:S05]  /*0630*/  @!P1 LEA.HI.X R13, R26, R13, R27, 0x3, P6 ;  /* 0x0000000d1a0d9211 */ /* 0x000fca00030f1c1b */
[----:B------:R1:W5:Y:S01]  /*0640*/  @!P1 LDG.E.64 R16, desc[UR4][R12.64] ;  /* 0x000000040c109981 */ /* 0x000362000c1e1b00 */
[----:B------:R-:W-:Y:S01]  /*0650*/  ISETP.GE.AND P0, PT, R3, R2, PT ;  /* 0x000000020300720c */ /* 0x000fe20003f06270 */
[----:B------:R-:W-:Y:S04]  /*0660*/  BSSY.RECONVERGENT B0, `(.L_x_4246) ;  /* 0x0000017000007945 */ /* 0x000fe80003800200 */
[----:B------:R-:W-:Y:S08]  /*0670*/  BSSY.RELIABLE B1, `(.L_x_4247) ;  /* 0x000000f000017945 */ /* 0x000ff00003800100 */
[----:B-1----:R-:W-:Y:S05]  /*0680*/  @P0 BRA `(.L_x_4248) ;  /* 0x0000000000340947 */ /* 0x002fea0003800000 */
[----:B------:R-:W0:Y:S01]  /*0690*/  LDC.64 R4, c[0x0][0x398] ;  /* 0x0000e600ff047b82 */ /* 0x000e220000000a00 */
[----:B------:R-:W-:-:S04]  /*06a0*/  IMAD R3, R0, 0x200, R3 ;  /* 0x0000020000037824 */ /* 0x000fc800078e0203 */
[----:B0-----:R-:W-:-:S04]  /*06b0*/  IMAD.WIDE.U32 R4, R3, 0x8, R4 ;  /* 0x0000000803047825 */ /* 0x001fc800078e0004 */
[----:B------:R-:W-:Y:S01]  /*06c0*/  IMAD.MOV.U32 R3, RZ, RZ, R7 ;  /* 0x000000ffff037224 */ /* 0x000fe200078e0007 */
[----:B-----5:R0:W-:Y:S04]  /*06d0*/  STG.E.64 desc[UR4][R4.64], R8 ;  /* 0x0000000804007986 */ /* 0x0201e8000c101b04 */
[----:B------:R-:W-:-:S13]  /*06e0*/  ISETP.GE.AND P0, PT, R3, R2, PT ;  /* 0x000000020300720c */ /* 0x000fda0003f06270 */
[----:B------:R-:W-:Y:S05]  /*06f0*/  @P0 BREAK.RELIABLE B1 ;  /* 0x0000000000010942 */ /* 0x000fea0003800100 */
[----:B0-----:R-:W-:Y:S05]  /*0700*/  @P0 BRA `(.L_x_4249) ;  /* 0x0000000000300947 */ /* 0x001fea0003800000 */
[----:B------:R-:W0:Y:S01]  /*0710*/  LDC.64 R4, c[0x0][0x398] ;  /* 0x0000e600ff047b82 */ /* 0x000e220000000a00 */
[----:B------:R-:W-:Y:S02]  /*0720*/  IMAD R7, R0, 0x200, R3 ;  /* 0x0000020000077824 */ /* 0x000fe400078e0203 */
[----:B------:R-:W-:Y:S02]  /*0730*/  VIADD R3, R3, 0x80 ;  /* 0x0000008003037836 */ /* 0x000fe40000000000 */
[----:B0-----:R-:W-:-:S05]  /*0740*/  IMAD.WIDE.U32 R4, R7, 0x8, R4 ;  /* 0x0000000807047825 */ /* 0x001fca00078e0004 */
[----:B------:R0:W-:Y:S02]  /*0750*/  STG.E.64 desc[UR4][R4.64], R18 ;  /* 0x0000001204007986 */ /* 0x0001e4000c101b04 */
.L_x_4248:
[----:B------:R-:W-:Y:S05]  /*0760*/  BSYNC.RELIABLE B1 ;  /* 0x0000000000017941 */ /* 0x000fea0003800100 */
.L_x_4247:
[----:B------:R-:W-:-:S13]  /*0770*/  ISETP.GE.AND P0, PT, R3, R2, PT ;  /* 0x000000020300720c */ /* 0x000fda0003f06270 */
[----:B0-----:R-:W0:Y:S01]  /*0780*/  @!P0 LDC.64 R4, c[0x0][0x398] ;  /* 0x0000e600ff048b82 */ /* 0x001e220000000a00 */
[----:B------:R-:W-:Y:S02]  /*0790*/  @!P0 IMAD R7, R0, 0x200, R3 ;  /* 0x0000020000078824 */ /* 0x000fe400078e0203 */
[----:B------:R-:W-:Y:S02]  /*07a0*/  @!P0 VIADD R3, R3, 0x80 ;  /* 0x0000008003038836 */ /* 0x000fe40000000000 */
[----:B0-----:R-:W-:-:S05]  /*07b0*/  @!P0 IMAD.WIDE.U32 R4, R7, 0x8, R4 ;  /* 0x0000000807048825 */ /* 0x001fca00078e0004 */
[----:B-----5:R0:W-:Y:S02]  /*07c0*/  @!P0 STG.E.64 desc[UR4][R4.64], R22 ;  /* 0x0000001604008986 */ /* 0x0201e4000c101b04 */
.L_x_4249:
[----:B------:R-:W-:Y:S05]  /*07d0*/  BSYNC.RECONVERGENT B0 ;  /* 0x0000000000007941 */ /* 0x000fea0003800200 */
.L_x_4246:
[----:B------:R-:W-:Y:S05]  /*07e0*/  WARPSYNC.ALL ;  /* 0x0000000000007948 */ /* 0x000fea0003800000 */
[----:B------:R-:W-:-:S13]  /*07f0*/  ISETP.GE.AND P0, PT, R3, R2, PT ;  /* 0x000000020300720c */ /* 0x000fda0003f06270 */
[----:B------:R-:W-:Y:S05]  /*0800*/  @P0 EXIT ;  /* 0x000000000000094d */ /* 0x000fea0003800000 */
[----:B0-----:R-:W0:Y:S01]  /*0810*/  LDC.64 R4, c[0x0][0x398] ;  /* 0x0000e600ff047b82 */ /* 0x001e220000000a00 */
[----:B------:R-:W-:-:S04]  /*0820*/  IMAD R3, R0, 0x200, R3 ;  /* 0x0000020000037824 */ /* 0x000fc800078e0203 */
[----:B0-----:R-:W-:-:S05]  /*0830*/  IMAD.WIDE.U32 R2, R3, 0x8, R4 ;  /* 0x0000000803027825 */ /* 0x001fca00078e0004 */
[----:B------:R-:W-:Y:S01]  /*0840*/  STG.E.64 desc[UR4][R2.64], R16 ;  /* 0x0000001002007986 */ /* 0x000fe2000c101b04 */
[----:B------:R-:W-:Y:S05]  /*0850*/  EXIT ;  /* 0x000000000000794d */ /* 0x000fea0003800000 */
.L_x_4250:
        /* <DEDUP_REMOVED lines=10> */
.L_x_41882:


//--------------------- .text._ZN2at6native29vectorized_elementwise_kernelILi2EZZZNS0_28launch_masked_scatter_kernelERKNS_10TensorBaseES4_S4_S4_ENKUlvE_clEvENKUlvE7_clEvEUlN3c107complexIfEEblE_St5arrayIPcLm4EEEEviT0_T1_ --------------------------
	.section	.text._ZN2at6native29vectorized_elementwise_kernelILi2EZZZNS0_28launch_masked_scatter_kernelERKNS_10TensorBaseES4_S4_S4_ENKUlvE_clEvENKUlvE7_clEvEUlN3c107complexIfEEblE_St5arrayIPcLm4EEEEviT0_T1_,"ax",@progbits
	.align	128
        .global         _ZN2at6native29vectorized_elementwise_kernelILi2EZZZNS0_28launch_masked_scatter_kernelERKNS_10TensorBaseES4_S4_S4_ENKUlvE_clEvENKUlvE7_clEvEUlN3c107complexIfEEblE_St5arrayIPcLm4EEEEviT0_T1_
        .type           _ZN2at6native29vectorized_elementwise_kernelILi2EZZZNS0_28launch_masked_scatter_kernelERKNS_10TensorBaseES4_S4_S4_ENKUlvE_clEvENKUlvE7_clEvEUlN3c107complexIfEEblE_St5arrayIPcLm4EEEEviT0_T1_,@function
        .size           _ZN2at6native29vectorized_elementwise_kernelILi2EZZZNS0_28launch_masked_scatter_kernelERKNS_10TensorBaseES4_S4_S4_ENKUlvE_clEvENKUlvE7_clEvEUlN3c107complexIfEEblE_St5arrayIPcLm4EEEEviT0_T1_,(.L_x_41883 - _ZN2at6native29vectorized_elementwise_kernelILi2EZZZNS0_28launch_masked_scatter_kernelERKNS_10TensorBaseES4_S4_S4_ENKUlvE_clEvENKUlvE7_clEvEUlN3c107complexIfEEblE_St5arrayIPcLm4EEEEviT0_T1_)
        .other          _ZN2at6native29vectorized_elementwise_kernelILi2EZZZNS0_28launch_masked_scatter_kernelERKNS_10TensorBaseES4_S4_S4_ENKUlvE_clEvENKUlvE7_clEvEUlN3c107complexIfEEblE_St5arrayIPcLm4EEEEviT0_T1_,@"STO_CUDA_ENTRY STV_DEFAULT"
_ZN2at6native29vectorized_elementwise_kernelILi2EZZZNS0_28launch_masked_scatter_kernelERKNS_10TensorBaseES4_S4_S4_ENKUlvE_clEvENKUlvE7_clEvEUlN3c107complexIfEEblE_St5arrayIPcLm4EEEEviT0_T1_:
.text._ZN2at6native29vectorized_elementwise_kernelILi2EZZZNS0_28launch_masked_scatter_kernelERKNS_10TensorBaseES4_S4_S4_ENKUlvE_clEvENKUlvE7_clEvEUlN3c107complexIfEEblE_St5arrayIPcLm4EEEEviT0_T1_:
        /* <DEDUP_REMOVED lines=14> */
[----:B------:R-:W1:Y:S09]  /*00e0*/  @!P1 LDC.64 R16, c[0x0][0x3b0] ;  /* 0x0000ec00ff109b82 */ /* 0x000e720000000a00 */
[----:B------:R-:W-:Y:S01]  /*00f0*/  @!P4 IMAD R8, R0, 0x400, R2 ;  /* 0x000004000008c824 */ /* 0x000fe200078e0202 */
[----:B------:R-:W2:Y:S01]  /*0100*/  @!P4 LDC.64 R24, c[0x0][0x3a8] ;  /* 0x0000ea00ff18cb82 */ /* 0x000ea20000000a00 */
[----:B------:R-:W-:-:S05]  /*0110*/  @!P4 VIADD R2, R2, 0x80 ;  /* 0x000000800202c836 */ /* 0x000fca0000000000 */
[----:B------:R-:W-:Y:S02]  /*0120*/  ISETP.GE.U32.AND P5, PT, R2, R3, PT ;  /* 0x000000030200720c */ /* 0x000fe40003fa6070 */
[----:B0-----:R-:W-:Y:S01]  /*0130*/  @!P1 IADD3 R22, P0, PT, R13, R22, RZ ;  /* 0x000000160d169210 */ /* 0x001fe20007f1e0ff */
[----:B------:R-:W0:Y:S04]  /*0140*/  @!P4 LDC.64 R10, c[0x0][0x3b0] ;  /* 0x0000ec00ff0acb82 */ /* 0x000e280000000a00 */
[----:B------:R-:W-:-:S05]  /*0150*/  @!P1 IMAD.X R23, RZ, RZ, R23, P0 ;  /* 0x000000ffff179224 */ /* 0x000fca00000e0617 */
[----:B------:R0:W3:Y:S01]  /*0160*/  @!P1 LDG.E.U8 R5, desc[UR4][R22.64] ;  /* 0x0000000416059981 */ /* 0x0000e2000c1e1100 */
[----:B------:R-:W4:Y:S01]  /*0170*/  @!P5 LDC.64 R6, c[0x0][0x3a8] ;  /* 0x0000ea00ff06db82 */ /* 0x000f220000000a00 */
[----:B------:R-:W-:Y:S01]  /*0180*/  @!P5 IMAD R20, R0, 0x400, R2 ;  /* 0x000004000014d824 */ /* 0x000fe200078e0202 */
[----:B--2---:R-:W-:-:S05]  /*0190*/  @!P4 IADD3 R24, P2, PT, R8, R24, RZ ;  /* 0x000000180818c210 */ /* 0x004fca0007f5e0ff */
[----:B------:R-:W-:-:S05]  /*01a0*/  @!P4 IMAD.X R25, RZ, RZ, R25, P2 ;  /* 0x000000ffff19c224 */ /* 0x000fca00010e0619 */
[----:B------:R2:W3:Y:S01]  /*01b0*/  @!P4 LDG.E.U8 R9, desc[UR4][R24.64] ;  /* 0x000000041809c981 */ /* 0x0004e2000c1e1100 */
[----:B----4-:R-:W-:-:S05]  /*01c0*/  @!P5 IADD3 R26, P0, PT, R20, R6, RZ ;  /* 0x00000006141ad210 */ /* 0x010fca0007f1e0ff */
[----:B------:R-:W-:Y:S02]  /*01d0*/  @!P5 IMAD.X R27, RZ, RZ, R7, P0 ;  /* 0x000000ffff1bd224 */ /* 0x000fe400000e0607 */
[----:B------:R-:W2:Y:S03]  /*01e0*/  @!P5 LDC.64 R6, c[0x0][0x3b0] ;  /* 0x0000ec00ff06db82 */ /* 0x000ea60000000a00 */
[----:B------:R-:W4:Y:S01]  /*01f0*/  @!P5 LDG.E.U8 R12, desc[UR4][R26.64] ;  /* 0x000000041a0cd981 */ /* 0x000f22000c1e1100 */
[----:B------:R-:W-:Y:S01]  /*0200*/  CS2R R14, SRZ ;  /* 0x00000000000e7805 */ /* 0x000fe2000001ff00 */
[----:B-1----:R-:W-:Y:S01]  /*0210*/  @!P1 IMAD.WIDE.U32 R18, R13, 0x8, R16 ;  /* 0x000000080d129825 */ /* 0x002fe200078e0010 */
[----:B------:R-:W-:-:S04]  /*0220*/  CS2R R28, SRZ ;  /* 0x00000000001c7805 */ /* 0x000fc8000001ff00 */
[----:B------:R-:W4:Y:S01]  /*0230*/  @!P1 LDG.E.64 R14, desc[UR4][R18.64] ;  /* 0x00000004120e9981 */ /* 0x000f22000c1e1b00 */
[----:B0-----:R-:W-:Y:S01]  /*0240*/  @!P4 IMAD.WIDE.U32 R22, R8, 0x8, R10 ;  /* 0x000000080816c825 */ /* 0x001fe200078e000a */
[----:B------:R-:W-:Y:S01]  /*0250*/  CS2R R16, SRZ ;  /* 0x0000000000107805 */ /* 0x000fe2000001ff00 */
[----:B------:R-:W0:Y:S03]  /*0260*/  @!P1 LDC.64 R10, c[0x0][0x3a0] ;  /* 0x0000e800ff0a9b82 */ /* 0x000e260000000a00 */
[----:B------:R1:W4:Y:S01]  /*0270*/  @!P4 LDG.E.64 R28, desc[UR4][R22.64] ;  /* 0x00000004161cc981 */ /* 0x000322000c1e1b00 */
[----:B--2---:R-:W-:-:S04]  /*0280*/  @!P5 IMAD.WIDE.U32 R24, R20, 0x8, R6 ;  /* 0x000000081418d825 */ /* 0x004fc800078e0006 */
[----:B-1----:R-:W1:Y:S01]  /*0290*/  @!P5 LDC.64 R22, c[0x0][0x3a0] ;  /* 0x0000e800ff16db82 */ /* 0x002e620000000a00 */
[----:B------:R2:W4:Y:S01]  /*02a0*/  @!P5 LDG.E.64 R16, desc[UR4][R24.64] ;  /* 0x000000041810d981 */ /* 0x000522000c1e1b00 */
[----:B------:R-:W-:Y:S01]  /*02b0*/  CS2R R6, SRZ ;  /* 0x0000000000067805 */ /* 0x000fe2000001ff00 */
[----:B0-----:R-:W-:-:S05]  /*02c0*/  @!P1 IMAD.WIDE.U32 R10, R13, 0x8, R10 ;  /* 0x000000080d0a9825 */ /* 0x001fca00078e000a */
[----:B------:R0:W4:Y:S01]  /*02d0*/  @!P1 LDG.E.64 R6, desc[UR4][R10.64] ;  /* 0x000000040a069981 */ /* 0x000122000c1e1b00 */
[----:B--2---:R-:W-:Y:S02]  /*02e0*/  VIADD R24, R4, 0x100 ;  /* 0x0000010004187836 */ /* 0x004fe40000000000 */
[----:B------:R-:W-:Y:S01]  /*02f0*/  @!P5 VIADD R2, R2, 0x80 ;  /* 0x000000800202d836 */ /* 0x000fe20000000000 */
[----:B0-----:R-:W0:Y:S04]  /*0300*/  @!P4 LDC.64 R10, c[0x0][0x3a0] ;  /* 0x0000e800ff0acb82 */ /* 0x001e280000000a00 */
[----:B------:R-:W-:Y:S01]  /*0310*/  ISETP.GE.U32.AND P3, PT, R2, R3, PT ;  /* 0x000000030200720c */ /* 0x000fe20003f66070 */
[----:B-1----:R-:W-:-:S12]  /*0320*/  @!P5 IMAD.WIDE.U32 R22, R20, 0x8, R22 ;  /* 0x000000081416d825 */ /* 0x002fd800078e0016 */
[----:B------:R-:W-:Y:S02]  /*0330*/  @!P3 IMAD R20, R0, 0x400, R2 ;  /* 0x000004000014b824 */ /* 0x000fe400078e0202 */
[----:B------:R-:W-:Y:S02]  /*0340*/  @!P3 VIADD R2, R2, 0x80 ;  /* 0x000000800202b836 */ /* 0x000fe40000000000 */
[----:B0-----:R-:W-:Y:S01]  /*0350*/  @!P4 IMAD.WIDE.U32 R10, R8, 0x8, R10 ;  /* 0x00000008080ac825 */ /* 0x001fe200078e000a */
[----:B---3--:R-:W-:-:S03]  /*0360*/  ISETP.EQ.OR P1, PT, R5, RZ, P1 ;  /* 0x000000ff0500720c */ /* 0x008fc60000f22670 */
[----:B------:R-:W-:-:S10]  /*0370*/  VIADD R5, R4, 0x80 ;  /* 0x0000008004057836 */ /* 0x000fd40000000000 */
[----:B------:R-:W0:Y:S01]  /*0380*/  @!P1 LDC.64 R26, c[0x0][0x388] ;  /* 0x0000e200ff1a9b82 */ /* 0x000e220000000a00 */
[----:B------:R-:W-:-:S04]  /*0390*/  ISETP.EQ.OR P2, PT, R9, RZ, P4 ;  /* 0x000000ff0900720c */ /* 0x000fc80002742670 */
[----:B------:R-:W-:-:S13]  /*03a0*/  ISETP.GE.U32.OR P2, PT, R5, R3, P2 ;  /* 0x000000030500720c */ /* 0x000fda0001746470 */
[----:B------:R-:W1:Y:S01]  /*03b0*/  @!P2 LDC.64 R18, c[0x0][0x388] ;  /* 0x0000e200ff12ab82 */ /* 0x000e620000000a00 */
[----:B----4-:R-:W-:-:S04]  /*03c0*/  ISETP.EQ.OR P0, PT, R12, RZ, P5 ;  /* 0x000000ff0c00720c */ /* 0x010fc80002f02670 */
[----:B------:R-:W-:Y:S02]  /*03d0*/  ISETP.GE.U32.OR P0, PT, R24, R3, P0 ;  /* 0x000000031800720c */ /* 0x000fe40000706470 */
[----:B0-----:R-:W-:-:S11]  /*03e0*/  @!P1 LEA R26, P6, R14, R26, 0x3 ;  /* 0x0000001a0e1a9211 */ /* 0x001fd600078c18ff */
[----:B------:R-:W0:Y:S01]  /*03f0*/  @!P0 LDC.64 R12, c[0x0][0x388] ;  /* 0x0000e200ff0c8b82 */ /* 0x000e220000000a00 */
[----:B------:R-:W-:-:S07]  /*0400*/  @!P1 LEA.HI.X R27, R14, R27, R15, 0x3, P6 ;  /* 0x0000001b0e1b9211 */ /* 0x000fce00030f1c0f */
[----:B------:R-:W2:Y:S01]  /*0410*/  @!P3 LDC.64 R14, c[0x0][0x3b0] ;  /* 0x0000ec00ff0ebb82 */ /* 0x000ea20000000a00 */
[C---:B-1----:R-:W-:Y:S02]  /*0420*/  @!P2 LEA R18, P6, R28.reuse, R18, 0x3 ;  /* 0x000000121c12a211 */ /* 0x042fe400078c18ff */
[----:B------:R-:W-:Y:S02]  /*0430*/  CS2R R8, SRZ ;  /* 0x0000000000087805 */ /* 0x000fe4000001ff00 */
[----:B------:R-:W-:-:S04]  /*0440*/  @!P2 LEA.HI.X R19, R28, R19, R29, 0x3, P6 ;  /* 0x000000131c13a211 */ /* 0x000fc800030f1c1d */
[----:B------:R1:W3:Y:S04]  /*0450*/  @!P4 LDG.E.64 R8, desc[UR4][R10.64] ;  /* 0x000000040a08c981 */ /* 0x0002e8000c1e1b00 */
[----:B------:R-:W5:Y:S01]  /*0460*/  @!P1 LDG.E.64 R6, desc[UR4][R26.64] ;  /* 0x000000041a069981 */ /* 0x000f62000c1e1b00 */
[----:B0-----:R-:W-:-:S04]  /*0470*/  @!P0 LEA R12, P6, R16, R12, 0x3 ;  /* 0x0000000c100c8211 */ /* 0x001fc800078c18ff */
[----:B------:R-:W-:Y:S02]  /*0480*/  @!P0 LEA.HI.X R13, R16, R13, R17, 0x3, P6 ;  /* 0x0000000d100d8211 */ /* 0x000fe400030f1c11 */
[----:B------:R-:W0:Y:S01]  /*0490*/  @!P3 LDC.64 R16, c[0x0][0x3a8] ;  /* 0x0000ea00ff10bb82 */ /* 0x000e220000000a00 */
[----:B-1----:R-:W-:Y:S02]  /*04a0*/  CS2R R10, SRZ ;  /* 0x00000000000a7805 */ /* 0x002fe4000001ff00 */
[----:B------:R-:W-:Y:S01]  /*04b0*/  ISETP.GE.U32.AND P4, PT, R2, R3, PT ;  /* 0x000000030200720c */ /* 0x000fe20003f86070 */
[----:B--2---:R-:W-:-:S03]  /*04c0*/  @!P3 IMAD.WIDE.U32 R14, R20, 0x8, R14 ;  /* 0x00000008140eb825 */ /* 0x004fc600078e000e */
[----:B------:R1:W2:Y:S02]  /*04d0*/  @!P5 LDG.E.64 R10, desc[UR4][R22.64] ;  /* 0x00000004160ad981 */ /* 0x0002a4000c1e1b00 */
[----:B-1----:R-:W-:-:S06]  /*04e0*/  CS2R R22, SRZ ;  /* 0x0000000000167805 */ /* 0x002fcc000001ff00 */
[----:B------:R1:W4:Y:S01]  /*04f0*/  @!P3 LDG.E.64 R22, desc[UR4][R14.64] ;  /* 0x000000040e16b981 */ /* 0x000322000c1e1b00 */
[----:B0-----:R-:W-:Y:S01]  /*0500*/  @!P3 IADD3 R16, P5, PT, R20, R16, RZ ;  /* 0x000000101410b210 */ /* 0x001fe20007fbe0ff */
[----:B-1----:R-:W0:Y:S04]  /*0510*/  @!P4 LDC.64 R14, c[0x0][0x3a8] ;  /* 0x0000ea00ff0ecb82 */ /* 0x002e280000000a00 */
[----:B------:R-:W-:-:S05]  /*0520*/  @!P3 IMAD.X R17, RZ, RZ, R17, P5 ;  /* 0x000000ffff11b224 */ /* 0x000fca00028e0611 */
[----:B------:R1:W2:Y:S02]  /*0530*/  @!P3 LDG.E.U8 R16, desc[UR4][R16.64] ;  /* 0x000000041010b981 */ /* 0x0002a4000c1e1100 */
[----:B-1----:R-:W-:-:S05]  /*0540*/  @!P4 IMAD R17, R0, 0x400, R2 ;  /* 0x000004000011c824 */ /* 0x002fca00078e0202 */
[----:B0-----:R-:W-:-:S05]  /*0550*/  @!P4 IADD3 R14, P5, PT, R17, R14, RZ ;  /* 0x0000000e110ec210 */ /* 0x001fca0007fbe0ff */
[----:B------:R-:W-:-:S05]  /*0560*/  @!P4 IMAD.X R15, RZ, RZ, R15, P5 ;  /* 0x000000ffff0fc224 */ /* 0x000fca00028e060f */
[----:B------:R0:W4:Y:S02]  /*0570*/  @!P4 LDG.E.U8 R21, desc[UR4][R14.64] ;  /* 0x000000040e15c981 */ /* 0x000124000c1e1100 */
[----:B0-----:R-:W0:Y:S02]  /*0580*/  @!P4 LDC.64 R14, c[0x0][0x3b0] ;  /* 0x0000ec00ff0ecb82 */ /* 0x001e240000000a00 */
[----:B0-----:R-:W-:Y:S01]  /*0590*/  @!P4 IMAD.WIDE.U32 R26, R17, 0x8, R14 ;  /* 0x00000008111ac825 */ /* 0x001fe200078e000e */
[----:B------:R-:W-:-:S06]  /*05a0*/  CS2R R14, SRZ ;  /* 0x00000000000e7805 */ /* 0x000fcc000001ff00 */
[----:B------:R0:W4:Y:S01]  /*05b0*/  @!P4 LDG.E.64 R14, desc[UR4][R26.64] ;  /* 0x000000041a0ec981 */ /* 0x000122000c1e1b00 */
[----:B------:R-:W-:Y:S01]  /*05c0*/  ISETP.GE.U32.AND P5, PT, R5, R3, PT ;  /* 0x000000030500720c */ /* 0x000fe20003fa6070 */
[----:B------:R-:W-:-:S03]  /*05d0*/  @!P4 VIADD R2, R2, 0x80 ;  /* 0x000000800202c836 */ /* 0x000fc60000000000 */
[----:B---3--:R-:W-:Y:S02]  /*05e0*/  FSEL R9, R9, RZ, !P5 ;  /* 0x000000ff09097208 */ /* 0x008fe40006800000 */
[----:B------:R-:W-:-:S06]  /*05f0*/  FSEL R8, R8, RZ, !P5 ;  /* 0x000000ff08087208 */ /* 0x000fcc0006800000 */
[----:B------:R1:W5:Y:S01]  /*0600*/  @!P2 LDG.E.64 R8, desc[UR4][R18.64] ;  /* 0x000000041208a981 */ /* 0x000362000c1e1b00 */
[----:B--2---:R-:W-:Y:S01]  /*0610*/  ISETP.EQ.OR P1, PT, R16, RZ, P3 ;  /* 0x000000ff1000720c */ /* 0x004fe20001f22670 */
[----:B------:R-:W-:-:S05]  /*0620*/  VIADD R16, R4, 0x180 ;  /* 0x0000018004107836 */ /* 0x000fca0000000000 */
[----:B------:R-:W-:-:S13]  /*0630*/  ISETP.GE.U32.OR P1, PT, R16, R3, P1 ;  /* 0x000000031000720c */ /* 0x000fda0000f26470 */
[----:B0-----:R-:W0:Y:S01]  /*0640*/  @!P1 LDC.64 R26, c[0x0][0x388] ;  /* 0x0000e200ff1a9b82 */ /* 0x001e220000000a00 */
[----:B----4-:R-:W-:Y:S01]  /*0650*/  ISETP.EQ.OR P5, PT, R21, RZ, P4 ;  /* 0x000000ff1500720c */ /* 0x010fe200027a2670 */
[----:B------:R-:W-:-:S05]  /*0660*/  VIADD R21, R4, 0x200 ;  /* 0x0000020004157836 */ /* 0x000fca0000000000 */
[-C--:B------:R-:W-:Y:S02]  /*0670*/  ISETP.GE.U32.OR P2, PT, R21, R3.reuse, P5 ;  /* 0x000000031500720c */ /* 0x080fe40002f46470 */
[----:B------:R-:W-:-:S11]  /*0680*/  ISETP.GE.U32.AND P5, PT, R24, R3, PT ;  /* 0x000000031800720c */ /* 0x000fd60003fa6070 */
[----:B-1----:R-:W1:Y:S01]  /*0690*/  @!P2 LDC.64 R18, c[0x0][0x388] ;  /* 0x0000e200ff12ab82 */ /* 0x002e620000000a00 */
[----:B0-----:R-:W-:Y:S02]  /*06a0*/  @!P1 LEA R26, P6, R22, R26, 0x3 ;  /* 0x0000001a161a9211 */ /* 0x001fe400078c18ff */
[----:B------:R-:W-:Y:S02]  /*06b0*/  FSEL R11, R11, RZ, !P5 ;  /* 0x000000ff0b0b7208 */ /* 0x000fe40006800000 */
[----:B------:R-:W-:Y:S02]  /*06c0*/  FSEL R10, R10, RZ, !P5 ;  /* 0x000000ff0a0a7208 */ /* 0x000fe40006800000 */
[----:B------:R-:W-:Y:S02]  /*06d0*/  ISETP.GE.U32.AND P5, PT, R2, R3, PT ;  /* 0x000000030200720c */ /* 0x000fe40003fa6070 */
[----:B------:R-:W-:Y:S02]  /*06e0*/  @!P1 LEA.HI.X R27, R22, R27, R23, 0x3, P6 ;  /* 0x0000001b161b9211 */ /* 0x000fe400030f1c17 */
[----:B------:R-:W0:Y:S01]  /*06f0*/  @!P3 LDC.64 R22, c[0x0][0x3a0] ;  /* 0x0000e800ff16bb82 */ /* 0x000e220000000a00 */
[----:B------:R2:W5:Y:S01]  /*0700*/  @!P0 LDG.E.64 R10, desc[UR4][R12.64] ;  /* 0x000000040c0a8981 */ /* 0x000562000c1e1b00 */
[----:B-1----:R-:W-:-:S04]  /*0710*/  @!P2 LEA R18, P6, R14, R18, 0x3 ;  /* 0x000000120e12a211 */ /* 0x002fc800078c18ff */
[----:B------:R-:W-:-:S03]  /*0720*/  @!P2 LEA.HI.X R19, R14, R19, R15, 0x3, P6 ;  /* 0x000000130e13a211 */ /* 0x000fc600030f1c0f */
[----:B------:R-:W1:Y:S01]  /*0730*/  @!P5 LDC.64 R14, c[0x0][0x3a8] ;  /* 0x0000ea00ff0edb82 */ /* 0x000e620000000a00 */
[----:B0-----:R-:W-:-:S07]  /*0740*/  @!P3 IMAD.WIDE.U32 R24, R20, 0x8, R22 ;  /* 0x000000081418b825 */ /* 0x001fce00078e0016 */
[----:B------:R-:W0:Y:S01]  /*0750*/  @!P4 LDC.64 R22, c[0x0][0x3a0] ;  /* 0x0000e800ff16cb82 */ /* 0x000e220000000a00 */
[----:B------:R-:W-:Y:S01]  /*0760*/  @!P5 IMAD R20, R0, 0x400, R2 ;  /* 0x000004000014d824 */ /* 0x000fe200078e0202 */
[----:B--2---:R-:W-:-:S06]  /*0770*/  CS2R R12, SRZ ;  /* 0x00000000000c7805 */ /* 0x004fcc000001ff00 */
[----:B------:R-:W2:Y:S01]  /*0780*/  @!P3 LDG.E.64 R12, desc[UR4][R24.64] ;  /* 0x00000004180cb981 */ /* 0x000ea2000c1e1b00 */
[----:B-1----:R-:W-:-:S05]  /*0790*/  @!P5 IADD3 R14, P0, PT, R20, R14, RZ ;  /* 0x0000000e140ed210 */ /* 0x002fca0007f1e0ff */
[----:B------:R-:W-:-:S05]  /*07a0*/  @!P5 IMAD.X R15, RZ, RZ, R15, P0 ;  /* 0x000000ffff0fd224 */ /* 0x000fca00000e060f */
[----:B------:R1:W3:Y:S01]  /*07b0*/  @!P5 LDG.E.U8 R24, desc[UR4][R14.64] ;  /* 0x000000040e18d981 */ /* 0x0002e2000c1e1100 */
[----:B0-----:R-:W-:Y:S01]  /*07c0*/  @!P4 IMAD.WIDE.U32 R22, R17, 0x8, R22 ;  /* 0x000000081116c825 */ /* 0x001fe200078e0016 */
[----:B-1----:R-:W-:-:S06]  /*07d0*/  CS2R R14, SRZ ;  /* 0x00000000000e7805 */ /* 0x002fcc000001ff00 */
[----:B------:R0:W4:Y:S02]  /*07e0*/  @!P4 LDG.E.64 R14, desc[UR4][R22.64] ;  /* 0x00000004160ec981 */ /* 0x000124000c1e1b00 */
[----:B0-----:R-:W0:Y:S01]  /*07f0*/  @!P5 LDC.64 R22, c[0x0][0x3b0] ;  /* 0x0000ec00ff16db82 */ /* 0x001e220000000a00 */
[----:B------:R-:W-:Y:S01]  /*0800*/  ISETP.GE.U32.AND P3, PT, R16, R3, PT ;  /* 0x000000031000720c */ /* 0x000fe20003f66070 */
[----:B0-----:R-:W-:Y:S01]  /*0810*/  @!P5 IMAD.WIDE.U32 R16, R20, 0x8, R22 ;  /* 0x000000081410d825 */ /* 0x001fe200078e0016 */
[----:B------:R-:W-:-:S06]  /*0820*/  CS2R R22, SRZ ;  /* 0x0000000000167805 */ /* 0x000fcc000001ff00 */
[----:B------:R0:W4:Y:S01]  /*0830*/  @!P5 LDG.E.64 R22, desc[UR4][R16.64] ;  /* 0x000000041016d981 */ /* 0x000122000c1e1b00 */
[----:B------:R-:W-:Y:S01]  /*0840*/  @!P5 VIADD R2, R2, 0x80 ;  /* 0x000000800202d836 */ /* 0x000fe20000000000 */
[----:B------:R-:W-:Y:S02]  /*0850*/  CS2R R28, SRZ ;  /* 0x00000000001c7805 */ /* 0x000fe4000001ff00 */
[----:B---3--:R-:W-:Y:S01]  /*0860*/  ISETP.EQ.OR P0, PT, R24, RZ, P5 ;  /* 0x000000ff1800720c */ /* 0x008fe20002f02670 */
[----:B------:R-:W-:-:S05]  /*0870*/  VIADD R24, R4, 0x280 ;  /* 0x0000028004187836 */ /* 0x000fca0000000000 */
[----:B------:R-:W-:-:S13]  /*0880*/  ISETP.GE.U32.OR P0, PT, R24, R3, P0 ;  /* 0x000000031800720c */ /* 0x000fda0000706470 */
[----:B0-----:R-:W4:Y:S01]  /*0890*/  @!P0 LDC.64 R16, c[0x0][0x388] ;  /* 0x0000e200ff108b82 */ /* 0x001f220000000a00 */
[----:B--2---:R-:W-:Y:S02]  /*08a0*/  FSEL R13, R13, RZ, !P3 ;  /* 0x000000ff0d0d7208 */ /* 0x004fe40005800000 */
[----:B------:R-:W-:Y:S02]  /*08b0*/  FSEL R12, R12, RZ, !P3 ;  /* 0x000000ff0c0c7208 */ /* 0x000fe40005800000 */
[----:B------:R-:W-:-:S04]  /*08c0*/  ISETP.GE.U32.AND P3, PT, R2, R3, PT ;  /* 0x000000030200720c */ /* 0x000fc80003f66070 */
[----:B------:R0:W5:Y:S09]  /*08d0*/  @!P1 LDG.E.64 R12, desc[UR4][R26.64] ;  /* 0x000000041a0c9981 */ /* 0x000172000c1e1b00 */
[----:B------:R-:W-:Y:S01]  /*08e0*/  @!P3 IMAD R25, R0, 0x400, R2 ;  /* 0x000004000019b824 */ /* 0x000fe200078e0202 */
[----:B0-----:R-:W0:Y:S01]  /*08f0*/  @!P5 LDC.64 R26, c[0x0][0x3a0] ;  /* 0x0000e800ff1adb82 */ /* 0x001e220000000a00 */
[----:B----4-:R-:W-:-:S04]  /*0900*/  @!P0 LEA R16, P1, R22, R16, 0x3 ;  /* 0x0000001016108211 */ /* 0x010fc800078218ff */
[----:B------:R-:W-:-:S03]  /*0910*/  @!P0 LEA.HI.X R17, R22, R17, R23, 0x3, P1 ;  /* 0x0000001116118211 */ /* 0x000fc600008f1c17 */
[----:B------:R-:W1:Y:S01]  /*0920*/  @!P3 LDC.64 R22, c[0x0][0x3a0] ;  /* 0x0000e800ff16bb82 */ /* 0x000e620000000a00 */
[----:B------:R-:W-:-:S04]  /*0930*/  ISETP.GE.U32.AND P1, PT, R21, R3, PT ;  /* 0x000000031500720c */ /* 0x000fc80003f26070 */
[----:B------:R-:W-:Y:S02]  /*0940*/  FSEL R15, R15, RZ, !P1 ;  /* 0x000000ff0f0f7208 */ /* 0x000fe40004800000 */
[----:B------:R-:W-:-:S06]  /*0950*/  FSEL R14, R14, RZ, !P1 ;  /* 0x000000ff0e0e7208 */ /* 0x000fcc0004800000 */
[----:B------:R2:W5:Y:S02]  /*0960*/  @!P2 LDG.E.64 R14, desc[UR4][R18.64] ;  /* 0x00000004120ea981 */ /* 0x000564000c1e1b00 */
[----:B--2---:R-:W-:Y:S01]  /*0970*/  CS2R R18, SRZ ;  /* 0x0000000000127805 */ /* 0x004fe2000001ff00 */
[----:B-1----:R-:W-:-:S05]  /*0980*/  @!P3 IMAD.WIDE.U32 R22, R25, 0x8, R22 ;  /* 0x000000081916b825 */ /* 0x002fca00078e0016 */
[----:B------:R1:W2:Y:S02]  /*0990*/  @!P3 LDG.E.64 R18, desc[UR4][R22.64] ;  /* 0x000000041612b981 */ /* 0x0002a4000c1e1b00 */
[----:B-1----:R-:W1:Y:S01]  /*09a0*/  @!P3 LDC.64 R22, c[0x0][0x3a8] ;  /* 0x0000ea00ff16bb82 */ /* 0x002e620000000a00 */
[----:B0-----:R-:W-:Y:S01]  /*09b0*/  @!P5 IMAD.WIDE.U32 R26, R20, 0x8, R26 ;  /* 0x00000008141ad825 */ /* 0x001fe200078e001a */
[----:B------:R-:W-:-:S06]  /*09c0*/  CS2R R20, SRZ ;  /* 0x0000000000147805 */ /* 0x000fcc000001ff00 */
[----:B------:R-:W3:Y:S01]  /*09d0*/  @!P5 LDG.E.64 R20, desc[UR4][R26.64] ;  /* 0x000000041a14d981 */ /* 0x000ee2000c1e1b00 */
[----:B-1----:R-:W-:-:S05]  /*09e0*/  @!P3 IADD3 R22, P1, PT, R25, R22, RZ ;  /* 0x000000161916b210 */ /* 0x002fca0007f3e0ff */
[----:B------:R-:W-:-:S05]  /*09f0*/  @!P3 IMAD.X R23, RZ, RZ, R23, P1 ;  /* 0x000000ffff17b224 */ /* 0x000fca00008e0617 */
[----:B------:R0:W4:Y:S02]  /*0a00*/  @!P3 LDG.E.U8 R26, desc[UR4][R22.64] ;  /* 0x00000004161ab981 */ /* 0x000124000c1e1100 */
[----:B0-----:R-:W0:Y:S02]  /*0a10*/  @!P3 LDC.64 R22, c[0x0][0x3b0] ;  /* 0x0000ec00ff16bb82 */ /* 0x001e240000000a00 */
[----:B0-----:R-:W-:-:S05]  /*0a20*/  @!P3 IMAD.WIDE.U32 R22, R25, 0x8, R22 ;  /* 0x000000081916b825 */ /* 0x001fca00078e0016 */
[----:B------:R0:W2:Y:S01]  /*0a30*/  @!P3 LDG.E.64 R28, desc[UR4][R22.64] ;  /* 0x00000004161cb981 */ /* 0x0000a2000c1e1b00 */
[----:B------:R-:W-:-:S05]  /*0a40*/  @!P3 VIADD R2, R2, 0x80 ;  /* 0x000000800202b836 */ /* 0x000fca0000000000 */
[-C--:B------:R-:W-:Y:S02]  /*0a50*/  ISETP.GE.U32.AND P2, PT, R2, R3.reuse, PT ;  /* 0x000000030200720c */ /* 0x080fe40003f46070 */
[----:B------:R-:W-:-:S11]  /*0a60*/  ISETP.GE.U32.AND P4, PT, R24, R3, PT ;  /* 0x000000031800720c */ /* 0x000fd60003f86070 */
[----:B------:R-:W-:Y:S01]  /*0a70*/  @!P2 IMAD R2, R0, 0x400, R2 ;  /* 0x000004000002a824 */ /* 0x000fe200078e0202 */
[----:B----4-:R-:W-:Y:S01]  /*0a80*/  ISETP.EQ.OR P1, PT, R26, RZ, P3 ;  /* 0x000000ff1a00720c */ /* 0x010fe20001f22670 */
[----:B------:R-:W-:-:S05]  /*0a90*/  VIADD R26, R4, 0x300 ;  /* 0x00000300041a7836 */ /* 0x000fca0000000000 */
[----:B------:R-:W-:-:S13]  /*0aa0*/  ISETP.GE.U32.OR P1, PT, R26, R3, P1 ;  /* 0x000000031a00720c */ /* 0x000fda0000f26470 */
[----:B0-----:R-:W2:Y:S02]  /*0ab0*/  @!P1 LDC.64 R22, c[0x0][0x388] ;  /* 0x0000e200ff169b82 */ /* 0x001ea40000000a00 */
[----:B--2---:R-:W-:-:S04]  /*0ac0*/  @!P1 LEA R24, P3, R28, R22, 0x3 ;  /* 0x000000161c189211 */ /* 0x004fc800078618ff */
[----:B------:R-:W-:Y:S02]  /*0ad0*/  @!P1 LEA.HI.X R25, R28, R23, R29, 0x3, P3 ;  /* 0x000000171c199211 */ /* 0x000fe400018f1c1d */
[----:B------:R-:W0:Y:S01]  /*0ae0*/  @!P2 LDC.64 R22, c[0x0][0x3a8] ;  /* 0x0000ea00ff16ab82 */ /* 0x000e220000000a00 */
[----:B---3--:R-:W-:Y:S02]  /*0af0*/  FSEL R20, R20, RZ, !P4 ;  /* 0x000000ff14147208 */ /* 0x008fe40006000000 */
[----:B------:R-:W-:-:S06]  /*0b00*/  FSEL R21, R21, RZ, !P4 ;  /* 0x000000ff15157208 */ /* 0x000fcc0006000000 */
[----:B------:R1:W5:Y:S01]  /*0b10*/  @!P0 LDG.E.64 R20, desc[UR4][R16.64] ;  /* 0x0000000410148981 */ /* 0x000362000c1e1b00 */
[----:B0-----:R-:W-:Y:S01]  /*0b20*/  @!P2 IADD3 R22, P3, PT, R2, R22, RZ ;  /* 0x000000160216a210 */ /* 0x001fe20007f7e0ff */
[----:B-1----:R-:W0:Y:S04]  /*0b30*/  @!P2 LDC.64 R16, c[0x0][0x3a0] ;  /* 0x0000e800ff10ab82 */ /* 0x002e280000000a00 */
[----:B------:R-:W-:-:S05]  /*0b40*/  @!P2 IMAD.X R23, RZ, RZ, R23, P3 ;  /* 0x000000ffff17a224 */ /* 0x000fca00018e0617 */
[----:B------:R-:W2:Y:S01]  /*0b50*/  @!P2 LDG.E.U8 R22, desc[UR4][R22.64] ;  /* 0x000000041616a981 */ /* 0x000ea2000c1e1100 */
[----:B------:R-:W-:Y:S02]  /*0b60*/  ISETP.GE.U32.AND P0, PT, R26, R3, PT ;  /* 0x000000031a00720c */ /* 0x000fe40003f06070 */
[----:B------:R-:W1:Y:S02]  /*0b70*/  @!P2 LDC.64 R26, c[0x0][0x3b0] ;  /* 0x0000ec00ff1aab82 */ /* 0x000e640000000a00 */
[----:B------:R-:W-:Y:S02]  /*0b80*/  FSEL R18, R18, RZ, !P0 ;  /* 0x000000ff12127208 */ /* 0x000fe40004000000 */
[----:B------:R-:W-:-:S06]  /*0b90*/  FSEL R19, R19, RZ, !P0 ;  /* 0x000000ff13137208 */ /* 0x000fcc0004000000 */
[----:B------:R0:W5:Y:S02]  /*0ba0*/  @!P1 LDG.E.64 R18, desc[UR4][R24.64] ;  /* 0x0000000418129981 */ /* 0x000164000c1e1b00 */
[----:B0-----:R-:W-:Y:S01]  /*0bb0*/  @!P2 IMAD.WIDE.U32 R24, R2, 0x8, R16 ;  /* 0x000000080218a825 */ /* 0x001fe200078e0010 */
[----:B------:R-:W-:-:S03]  /*0bc0*/  CS2R R16, SRZ ;  /* 0x0000000000107805 */ /* 0x000fc6000001ff00 */
[----:B-1----:R-:W-:-:S03]  /*0bd0*/  @!P2 IMAD.WIDE.U32 R26, R2, 0x8, R26 ;  /* 0x00000008021aa825 */ /* 0x002fc600078e001a */
[----:B------:R0:W3:Y:S02]  /*0be0*/  @!P2 LDG.E.64 R16, desc[UR4][R24.64] ;  /* 0x000000041810a981 */ /* 0x0000e4000c1e1b00 */
[----:B0-----:R-:W-:-:S06]  /*0bf0*/  CS2R R24, SRZ ;  /* 0x0000000000187805 */ /* 0x001fcc000001ff00 */
[----:B------:R-:W4:Y:S01]  /*0c00*/  @!P2 LDG.E.64 R24, desc[UR4][R26.64] ;  /* 0x000000041a18a981 */ /* 0x000f22000c1e1b00 */
[----:B------:R-:W-:-:S05]  /*0c10*/  VIADD R2, R4, 0x380 ;  /* 0x0000038004027836 */ /* 0x000fca0000000000 */
[----:B------:R-:W-:Y:S01]  /*0c20*/  ISETP.GE.U32.AND P1, PT, R2, R3, PT ;  /* 0x000000030200720c */ /* 0x000fe20003f26070 */
[----:B------:R-:W-:Y:S04]  /*0c30*/  BSSY.RECONVERGENT B0, `(.L_x_4252) ;  /* 0x000003c000007945 */ /* 0x000fe80003800200 */
[----:B------:R-:W-:Y:S01]  /*0c40*/  BSSY.RELIABLE B1, `(.L_x_4253) ;  /* 0x0000034000017945 */ /* 0x000fe20003800100 */
[----:B--2---:R-:W-:-:S04]  /*0c50*/  ISETP.EQ.OR P0, PT, R22, RZ, P2 ;  /* 0x000000ff1600720c */ /* 0x004fc80001702670 */
[----:B------:R-:W-:-:S13]  /*0c60*/  ISETP.GE.U32.OR P0, PT, R2, R3, P0 ;  /* 0x000000030200720c */ /* 0x000fda0000706470 */
[----:B------:R-:W4:Y:S01]  /*0c70*/  @!P0 LDC.64 R22, c[0x0][0x388] ;  /* 0x0000e200ff168b82 */ /* 0x000f220000000a00 */
[----:B---3--:R-:W-:Y:S02]  /*0c80*/  FSEL R16, R16, RZ, !P1 ;  /* 0x000000ff10107208 */ /* 0x008fe40004800000 */
[----:B------:R-:W-:Y:S02]  /*0c90*/  FSEL R17, R17, RZ, !P1 ;  /* 0x000000ff11117208 */ /* 0x000fe40004800000 */
[----:B----4-:R-:W-:-:S04]  /*0ca0*/  @!P0 LEA R22, P2, R24, R22, 0x3 ;  /* 0x0000001618168211 */ /* 0x010fc800078418ff */
[----:B------:R-:W-:-:S05]  /*0cb0*/  @!P0 LEA.HI.X R23, R24, R23, R25, 0x3, P2 ;  /* 0x0000001718178211 */ /* 0x000fca00010f1c19 */
[----:B------:R0:W5:Y:S01]  /*0cc0*/  @!P0 LDG.E.64 R16, desc[UR4][R22.64] ;  /* 0x0000000416108981 */ /* 0x000162000c1e1b00 */
[----:B------:R-:W-:-:S13]  /*0cd0*/  ISETP.GE.U32.AND P0, PT, R4, R3, PT ;  /* 0x000000030400720c */ /* 0x000fda0003f06070 */
[----:B0-----:R-:W-:Y:S05]  /*0ce0*/  @P0 BRA `(.L_x_4254) ;  /* 0x0000000000300947 */ /* 0x001fea0003800000 */
[----:B------:R-:W0:Y:S01]  /*0cf0*/  LDC.64 R22, c[0x0][0x398] ;  /* 0x0000e600ff167b82 */ /* 0x000e220000000a00 */
[----:B------:R-:W-:Y:S02]  /*0d00*/  IMAD R25, R0, 0x400, R4 ;  /* 0x0000040000197824 */ /* 0x000fe400078e0204 */
[----:B------:R-:W-:-:S05]  /*0d10*/  IMAD.MOV.U32 R4, RZ, RZ, R5 ;  /* 0x000000ffff047224 */ /* 0x000fca00078e0005 */
[----:B------:R-:W-:Y:S01]  /*0d20*/  ISETP.GE.U32.AND P0, PT, R4, R3, PT ;  /* 0x000000030400720c */ /* 0x000fe20003f06070 */
[----:B0-----:R-:W-:-:S05]  /*0d30*/  IMAD.WIDE.U32 R22, R25, 0x8, R22 ;  /* 0x0000000819167825 */ /* 0x001fca00078e0016 */
[----:B-----5:R0:W-:Y:S07]  /*0d40*/  STG.E.64 desc[UR4][R22.64], R6 ;  /* 0x0000000616007986 */ /* 0x0201ee000c101b04 */
[----:B------:R-:W-:Y:S05]  /*0d50*/  @P0 BRA `(.L_x_4255) ;  /* 0x0000000000300947 */ /* 0x000fea0003800000 */
[----:B0-----:R-:W0:Y:S01]  /*0d60*/  LDC.64 R6, c[0x0][0x398] ;  /* 0x0000e600ff067b82 */ /* 0x001e220000000a00 */
[----:B------:R-:W-:Y:S02]  /*0d70*/  IMAD R5, R0, 0x400, R4 ;  /* 0x0000040000057824 */ /* 0x000fe400078e0204 */
[----:B------:R-:W-:Y:S02]  /*0d80*/  VIADD R4, R4, 0x80 ;  /* 0x0000008004047836 */ /* 0x000fe40000000000 */
[----:B0-----:R-:W-:-:S05]  /*0d90*/  IMAD.WIDE.U32 R6, R5, 0x8, R6 ;  /* 0x0000000805067825 */ /* 0x001fca00078e0006 */
[----:B------:R0:W-:Y:S02]  /*0da0*/  STG.E.64 desc[UR4][R6.64], R8 ;  /* 0x0000000806007986 */ /* 0x0001e4000c101b04 */
.L_x_4254:
[----:B------:R-:W-:-:S13]  /*0db0*/  ISETP.GE.U32.AND P0, PT, R4, R3, PT ;  /* 0x000000030400720c */ /* 0x000fda0003f06070 */
[----:B------:R-:W-:Y:S05]  /*0dc0*/  @P0 BRA `(.L_x_4256) ;  /* 0x0000000000300947 */ /* 0x000fea0003800000 */
[----:B0----5:R-:W0:Y:S01]  /*0dd0*/  LDC.64 R6, c[0x0][0x398] ;  /* 0x0000e600ff067b82 */ /* 0x021e220000000a00 */
[----:B------:R-:W-:Y:S02]  /*0de0*/  IMAD R5, R0, 0x400, R4 ;  /* 0x0000040000057824 */ /* 0x000fe400078e0204 */
[----:B------:R-:W-:Y:S02]  /*0df0*/  VIADD R4, R4, 0x80 ;  /* 0x0000008004047836 */ /* 0x000fe40000000000 */
[----:B0-----:R-:W-:-:S05]  /*0e00*/  IMAD.WIDE.U32 R6, R5, 0x8, R6 ;  /* 0x0000000805067825 */ /* 0x001fca00078e0006 */
[----:B------:R1:W-:Y:S02]  /*0e10*/  STG.E.64 desc[UR4][R6.64], R10 ;  /* 0x0000000a06007986 */ /* 0x0003e4000c101b04 */
.L_x_4255:
[----:B------:R-:W-:-:S13]  /*0e20*/  ISETP.GE.U32.AND P0, PT, R4, R3, PT ;  /* 0x000000030400720c */ /* 0x000fda0003f06070 */
[----:B------:R-:W-:Y:S05]  /*0e30*/  @P0 BRA `(.L_x_4257) ;  /* 0x0000000000300947 */ /* 0x000fea0003800000 */
[----:B01----:R-:W0:Y:S01]  /*0e40*/  LDC.64 R6, c[0x0][0x398] ;  /* 0x0000e600ff067b82 */ /* 0x003e220000000a00 */
[----:B------:R-:W-:Y:S02]  /*0e50*/  IMAD R5, R0, 0x400, R4 ;  /* 0x0000040000057824 */ /* 0x000fe400078e0204 */
[----:B------:R-:W-:Y:S02]  /*0e60*/  VIADD R4, R4, 0x80 ;  /* 0x0000008004047836 */ /* 0x000fe40000000000 */
[----:B0-----:R-:W-:-:S05]  /*0e70*/  IMAD.WIDE.U32 R6, R5, 0x8, R6 ;  /* 0x0000000805067825 */ /* 0x001fca00078e0006 */
[----:B------:R1:W-:Y:S02]  /*0e80*/  STG.E.64 desc[UR4][R6.64], R12 ;  /* 0x0000000c06007986 */ /* 0x0003e4000c101b04 */
.L_x_4256:
[----:B------:R-:W-:-:S13]  /*0e90*/  ISETP.GE.U32.AND P0, PT, R4, R3, PT ;  /* 0x000000030400720c */ /* 0x000fda0003f06070 */
[----:B------:R-:W-:Y:S05]  /*0ea0*/  @P0 BRA `(.L_x_4258) ;  /* 0x0000000000340947 */ /* 0x000fea0003800000 */
[----:B01---5:R-:W0:Y:S01]  /*0eb0*/  LDC.64 R6, c[0x0][0x398] ;  /* 0x0000e600ff067b82 */ /* 0x023e220000000a00 */
[----:B------:R-:W-:Y:S02]  /*0ec0*/  IMAD R5, R0, 0x400, R4 ;  /* 0x0000040000057824 */ /* 0x000fe400078e0204 */
[----:B------:R-:W-:Y:S02]  /*0ed0*/  VIADD R4, R4, 0x80 ;  /* 0x0000008004047836 */ /* 0x000fe40000000000 */
[----:B0-----:R-:W-:-:S05]  /*0ee0*/  IMAD.WIDE.U32 R6, R5, 0x8, R6 ;  /* 0x0000000805067825 */ /* 0x001fca00078e0006 */
[----:B------:R2:W-:Y:S02]  /*0ef0*/  STG.E.64 desc[UR4][R6.64], R14 ;  /* 0x0000000e06007986 */ /* 0x0005e4000c101b04 */
.L_x_4257:
[----:B------:R-:W-:-:S13]  /*0f00*/  ISETP.GE.U32.AND P0, PT, R4, R3, PT ;  /* 0x000000030400720c */ /* 0x000fda0003f06070 */
[----:B------:R-:W-:Y:S05]  /*0f10*/  @P0 BREAK.RELIABLE B1 ;  /* 0x0000000000010942 */ /* 0x000fea0003800100 */
[----:B------:R-:W-:Y:S05]  /*0f20*/  @P0 BRA `(.L_x_4259) ;  /* 0x0000000000300947 */ /* 0x000fea0003800000 */
[----:B012---:R-:W0:Y:S01]  /*0f30*/  LDC.64 R6, c[0x0][0x398] ;  /* 0x0000e600ff067b82 */ /* 0x007e220000000a00 */
[----:B------:R-:W-:Y:S02]  /*0f40*/  IMAD R5, R0, 0x400, R4 ;  /* 0x0000040000057824 */ /* 0x000fe400078e0204 */
[----:B------:R-:W-:Y:S02]  /*0f50*/  VIADD R4, R4, 0x80 ;  /* 0x0000008004047836 */ /* 0x000fe40000000000 */
[----:B0-----:R-:W-:-:S05]  /*0f60*/  IMAD.WIDE.U32 R6, R5, 0x8, R6 ;  /* 0x0000000805067825 */ /* 0x001fca00078e0006 */
[----:B------:R2:W-:Y:S02]  /*0f70*/  STG.E.64 desc[UR4][R6.64], R20 ;  /* 0x0000001406007986 */ /* 0x0005e4000c101b04 */
.L_x_4258:
[----:B------:R-:W-:Y:S05]  /*0f80*/  BSYNC.RELIABLE B1 ;  /* 0x0000000000017941 */ /* 0x000fea0003800100 */
.L_x_4253:
[----:B------:R-:W-:-:S13]  /*0f90*/  ISETP.GE.U32.AND P0, PT, R4, R3, PT ;  /* 0x000000030400720c */ /* 0x000fda0003f06070 */
[----:B012--5:R-:W0:Y:S01]  /*0fa0*/  @!P0 LDC.64 R6, c[0x0][0x398] ;  /* 0x0000e600ff068b82 */ /* 0x027e220000000a00 */
[----:B------:R-:W-:Y:S02]  /*0fb0*/  @!P0 IMAD R5, R0, 0x400, R4 ;  /* 0x0000040000058824 */ /* 0x000fe400078e0204 */
[----:B------:R-:W-:Y:S02]  /*0fc0*/  @!P0 VIADD R4, R4, 0x80 ;  /* 0x0000008004048836 */ /* 0x000fe40000000000 */
[----:B0-----:R-:W-:-:S05]  /*0fd0*/  @!P0 IMAD.WIDE.U32 R6, R5, 0x8, R6 ;  /* 0x0000000805068825 */ /* 0x001fca00078e0006 */
[----:B------:R3:W-:Y:S02]  /*0fe0*/  @!P0 STG.E.64 desc[UR4][R6.64], R18 ;  /* 0x0000001206008986 */ /* 0x0007e4000c101b04 */
.L_x_4259:
[----:B------:R-:W-:Y:S05]  /*0ff0*/  BSYNC.RECONVERGENT B0 ;  /* 0x0000000000007941 */ /* 0x000fea0003800200 */
.L_x_4252:
[----:B------:R-:W-:Y:S05]  /*1000*/  WARPSYNC.ALL ;  /* 0x0000000000007948 */ /* 0x000fea0003800000 */
[----:B------:R-:W-:-:S13]  /*1010*/  ISETP.GE.U32.AND P0, PT, R4, R3, PT ;  /* 0x000000030400720c */ /* 0x000fda0003f06070 */
[----:B------:R-:W-:Y:S05]  /*1020*/  @P0 EXIT ;  /* 0x000000000000094d */ /* 0x000fea0003800000 */
[----:B------:R-:W4:Y:S01]  /*1030*/  LDC.64 R2, c[0x0][0x398] ;  /* 0x0000e600ff027b82 */ /* 0x000f220000000a00 */
[----:B------:R-:W-:-:S04]  /*1040*/  IMAD R5, R0, 0x400, R4 ;  /* 0x0000040000057824 */ /* 0x000fc800078e0204 */
[----:B----4-:R-:W-:-:S05]  /*1050*/  IMAD.WIDE.U32 R2, R5, 0x8, R2 ;  /* 0x0000000805027825 */ /* 0x010fca00078e0002 */
[----:B------:R-:W-:Y:S01]  /*1060*/  STG.E.64 desc[UR4][R2.64], R16 ;  /* 0x0000001002007986 */ /* 0x000fe2000c101b04 */
[----:B------:R-:W-:Y:S05]  /*1070*/  EXIT ;  /* 0x000000000000794d */ /* 0x000fea0003800000 */
.L_x_4251:
        /* <DEDUP_REMOVED lines=13> */
[----:B------:R-:W2:Y:S04]  /*1150*/  LDG.E.128 R16, desc[UR4][R22.64] ;  /* 0x0000000416107981 */ /* 0x000ea8000c1e1d00 */
[----:B------:R-:W5:Y:S01]  /*1160*/  LDG.E.128 R4, desc[UR4][R22.64+0x800] ;  /* 0x0008000416047981 */ /* 0x000f62000c1e1d00 */
[----:B---3--:R-:W-:-:S03]  /*1170*/  IMAD.WIDE.U32 R20, R0, 0x8, R20 ;  /* 0x0000000800147825 */ /* 0x008fc600078e0014 */
[----:B------:R-:W3:Y:S01]  /*1180*/  LDG.E.128 R8, desc[UR4][R22.64+0x1000] ;  /* 0x0010000416087981 */ /* 0x000ee2000c1e1d00 */
[----:B------:R-:W-:-:S05]  /*1190*/  IMAD.WIDE.U32 R20, R2, 0x10, R20 ;  /* 0x0000001002147825 */ /* 0x000fca00078e0014 */
[----:B------:R-:W3:Y:S01]  /*11a0*/  LDG.E.64 R14, desc[UR4][R20.64+0x8] ;  /* 0x00000804140e7981 */ /* 0x000ee2000c1e1b00 */
[----:B----4-:R-:W-:-:S04]  /*11b0*/  PRMT R13, R12, 0x7770, RZ ;  /* 0x000077700c0d7816 */ /* 0x010fc800000000ff */
[----:B------:R-:W-:Y:S02]  /*11c0*/  ISETP.NE.AND P2, PT, R13, RZ, PT ;  /* 0x000000ff0d00720c */ /* 0x000fe40003f45270 */
[----:B------:R-:W-:-:S04]  /*11d0*/  PRMT R12, R12, 0x7771, RZ ;  /* 0x000077710c0c7816 */ /* 0x000fc800000000ff */
[----:B------:R-:W-:-:S07]  /*11e0*/  ISETP.NE.AND P4, PT, R12, RZ, PT ;  /* 0x000000ff0c00720c */ /* 0x000fce0003f85270 */
[----:B------:R-:W2:Y:S02]  /*11f0*/  @P2 LDC.64 R12, c[0x0][0x388] ;  /* 0x0000e200ff0c2b82 */ /* 0x000ea40000000a00 */
[----:B--2---:R-:W-:-:S04]  /*1200*/  @P2 LEA R12, P0, R16, R12, 0x3 ;  /* 0x0000000c100c2211 */ /* 0x004fc800078018ff */
[----:B------:R-:W-:Y:S02]  /*1210*/  @P2 LEA.HI.X R13, R16, R13, R17, 0x3, P0 ;  /* 0x0000000d100d2211 */ /* 0x000fe400000f1c11 */
[----:B------:R-:W-:-:S04]  /*1220*/  PRMT R16, R3, 0x7770, RZ ;  /* 0x0000777003107816 */ /* 0x000fc800000000ff */
[----:B------:R-:W-:Y:S01]  /*1230*/  ISETP.NE.AND P3, PT, R16, RZ, PT ;  /* 0x000000ff1000720c */ /* 0x000fe20003f65270 */
[----:B------:R-:W2:Y:S01]  /*1240*/  @P2 LDG.E.64 R12, desc[UR4][R12.64] ;  /* 0x000000040c0c2981 */ /* 0x000ea2000c1e1b00 */
[----:B------:R-:W0:Y:S01]  /*1250*/  @P4 LDC.64 R16, c[0x0][0x388] ;  /* 0x0000e200ff104b82 */ /* 0x000e220000000a00 */
[----:B------:R-:W-:Y:S02]  /*1260*/  PRMT R3, R3, 0x7771, RZ ;  /* 0x0000777103037816 */ /* 0x000fe400000000ff */
[----:B0-----:R-:W-:-:S04]  /*1270*/  @P4 LEA R26, P0, R18, R16, 0x3 ;  /* 0x00000010121a4211 */ /* 0x001fc800078018ff */
[----:B------:R-:W-:-:S04]  /*1280*/  @P4 LEA.HI.X R27, R18, R17, R19, 0x3, P0 ;  /* 0x00000011121b4211 */ /* 0x000fc800000f1c13 */
[----:B------:R-:W0:Y:S01]  /*1290*/  @P3 LDC.64 R16, c[0x0][0x388] ;  /* 0x0000e200ff103b82 */ /* 0x000e220000000a00 */
[----:B------:R-:W-:Y:S02]  /*12a0*/  ISETP.NE.AND P5, PT, R3, RZ, PT ;  /* 0x000000ff0300720c */ /* 0x000fe40003fa5270 */
[C---:B-----5:R-:W-:Y:S01]  /*12b0*/  PRMT R3, R24.reuse, 0x7770, RZ ;  /* 0x0000777018037816 */ /* 0x060fe200000000ff */
[----:B---3--:R1:W2:Y:S01]  /*12c0*/  @P4 LDG.E.64 R14, desc[UR4][R26.64] ;  /* 0x000000041a0e4981 */ /* 0x0082a2000c1e1b00 */
[----:B------:R-:W-:Y:S02]  /*12d0*/  PRMT R24, R24, 0x7771, RZ ;  /* 0x0000777118187816 */ /* 0x000fe400000000ff */
[----:B------:R-:W-:Y:S02]  /*12e0*/  ISETP.NE.AND P1, PT, R3, RZ, PT ;  /* 0x000000ff0300720c */ /* 0x000fe40003f25270 */
[----:B------:R-:W3:Y:S05]  /*12f0*/  LDG.E.U16 R3, desc[UR4][R28.64+0x300] ;  /* 0x000300041c037981 */ /* 0x000eea000c1e1500 */
[----:B------:R-:W4:Y:S01]  /*1300*/  @P5 LDC.64 R18, c[0x0][0x388] ;  /* 0x0000e200ff125b82 */ /* 0x000f220000000a00 */
[----:B0-----:R-:W-:-:S04]  /*1310*/  @P3 LEA R16, P0, R4, R16, 0x3 ;  /* 0x0000001004103211 */ /* 0x001fc800078018ff */
[----:B------:R-:W-:Y:S02]  /*1320*/  @P3 LEA.HI.X R17, R4, R17, R5, 0x3, P0 ;  /* 0x0000001104113211 */ /* 0x000fe400000f1c05 */
[----:B------:R-:W-:Y:S01]  /*1330*/  ISETP.NE.AND P0, PT, R24, RZ, PT ;  /* 0x000000ff1800720c */ /* 0x000fe20003f05270 */
[----:B------:R-:W0:-:S12]  /*1340*/  @P1 LDC.64 R4, c[0x0][0x388] ;  /* 0x0000e200ff041b82 */ /* 0x000e180000000a00 */
[----:B-1----:R-:W1:Y:S01]  /*1350*/  @P0 LDC.64 R26, c[0x0][0x388] ;  /* 0x0000e200ff1a0b82 */ /* 0x002e620000000a00 */
[----:B----4-:R-:W-:-:S04]  /*1360*/  @P5 LEA R18, P6, R6, R18, 0x3 ;  /* 0x0000001206125211 */ /* 0x010fc800078c18ff */
[----:B------:R-:W-:Y:S02]  /*1370*/  @P5 LEA.HI.X R19, R6, R19, R7, 0x3, P6 ;  /* 0x0000001306135211 */ /* 0x000fe400030f1c07 */
[----:B0-----:R-:W-:-:S04]  /*1380*/  @P1 LEA R24, P6, R8, R4, 0x3 ;  /* 0x0000000408181211 */ /* 0x001fc800078c18ff */
[----:B------:R-:W-:Y:S02]  /*1390*/  @P1 LEA.HI.X R25, R8, R5, R9, 0x3, P6 ;  /* 0x0000000508191211 */ /* 0x000fe400030f1c09 */
[----:B------:R-:W4:Y:S01]  /*13a0*/  LDG.E.128 R4, desc[UR4][R20.64+0x800] ;  /* 0x0008000414047981 */ /* 0x000f22000c1e1d00 */
[----:B-1----:R-:W-:-:S04]  /*13b0*/  @P0 LEA R26, P4, R10, R26, 0x3 ;  /* 0x0000001a0a1a0211 */ /* 0x002fc800078818ff */
[----:B------:R-:W-:Y:S02]  /*13c0*/  @P0 LEA.HI.X R27, R10, R27, R11, 0x3, P4 ;  /* 0x0000001b0a1b0211 */ /* 0x000fe400020f1c0b */
[----:B------:R0:W5:Y:S04]  /*13d0*/  LDG.E.128 R8, desc[UR4][R22.64+0x1800] ;  /* 0x0018000416087981 */ /* 0x000168000c1e1d00 */
[----:B------:R-:W2:Y:S01]  /*13e0*/  @!P2 LDG.E.64 R12, desc[UR4][R20.64] ;  /* 0x00000004140ca981 */ /* 0x000ea2000c1e1b00 */
[----:B---3--:R-:W-:-:S04]  /*13f0*/  PRMT R28, R3, 0x7770, RZ ;  /* 0x00007770031c7816 */ /* 0x008fc800000000ff */
[----:B------:R-:W-:-:S13]  /*1400*/  ISETP.NE.AND P4, PT, R28, RZ, PT ;  /* 0x000000ff1c00720c */ /* 0x000fda0003f85270 */
[----:B0-----:R-:W5:Y:S01]  /*1410*/  @P4 LDC.64 R22, c[0x0][0x388] ;  /* 0x0000e200ff164b82 */ /* 0x001f620000000a00 */
[----:B----4-:R-:W3:Y:S04]  /*1420*/  @P3 LDG.E.64 R4, desc[UR4][R16.64] ;  /* 0x0000000410043981 */ /* 0x010ee8000c1e1b00 */
[----:B------:R-:W3:Y:S04]  /*1430*/  @P5 LDG.E.64 R6, desc[UR4][R18.64] ;  /* 0x0000000412065981 */ /* 0x000ee8000c1e1b00 */
[----:B------:R-:W4:Y:S01]  /*1440*/  LDG.E.128 R16, desc[UR4][R20.64+0x1000] ;  /* 0x0010000414107981 */ /* 0x000f22000c1e1d00 */
[----:B-----5:R-:W-:-:S04]  /*1450*/  @P4 LEA R28, P5, R8, R22, 0x3 ;  /* 0x00000016081c4211 */ /* 0x020fc800078a18ff */
[----:B------:R-:W-:Y:S02]  /*1460*/  @P4 LEA.HI.X R29, R8, R23, R9, 0x3, P5 ;  /* 0x00000017081d4211 */ /* 0x000fe400028f1c09 */
[----:B------:R-:W5:Y:S01]  /*1470*/  LDG.E.128 R20, desc[UR4][R20.64+0x1800] ;  /* 0x0018000414147981 */ /* 0x000f62000c1e1d00 */
[----:B------:R-:W-:-:S04]  /*1480*/  PRMT R3, R3, 0x7771, RZ ;  /* 0x0000777103037816 */ /* 0x000fc800000000ff */
[----:B------:R-:W-:-:S13]  /*1490*/  ISETP.NE.AND P3, PT, R3, RZ, PT ;  /* 0x000000ff0300720c */ /* 0x000fda0003f65270 */
[----:B------:R-:W0:Y:S01]  /*14a0*/  @P3 LDC.64 R8, c[0x0][0x388] ;  /* 0x0000e200ff083b82 */ /* 0x000e220000000a00 */
[----:B----4-:R-:W4:Y:S01]  /*14b0*/  @P1 LDG.E.64 R16, desc[UR4][R24.64] ;  /* 0x0000000418101981 */ /* 0x010f22000c1e1b00 */
[----:B0-----:R-:W-:-:S03]  /*14c0*/  @P3 LEA R8, P1, R10, R8, 0x3 ;  /* 0x000000080a083211 */ /* 0x001fc600078218ff */
[----:B------:R-:W4:Y:S01]  /*14d0*/  @P0 LDG.E.64 R18, desc[UR4][R26.64] ;  /* 0x000000041a120981 */ /* 0x000f22000c1e1b00 */
[----:B------:R-:W-:Y:S02]  /*14e0*/  @P3 LEA.HI.X R9, R10, R9, R11, 0x3, P1 ;  /* 0x000000090a093211 */ /* 0x000fe400008f1c0b */
[----:B------:R-:W0:Y:S01]  /*14f0*/  LDC.64 R10, c[0x0][0x398] ;  /* 0x0000e600ff0a7b82 */ /* 0x000e220000000a00 */
[----:B-----5:R-:W5:Y:S04]  /*1500*/  @P4 LDG.E.64 R20, desc[UR4][R28.64] ;  /* 0x000000041c144981 */ /* 0x020f68000c1e1b00 */
[----:B------:R-:W5:Y:S01]  /*1510*/  @P3 LDG.E.64 R22, desc[UR4][R8.64] ;  /* 0x0000000408163981 */ /* 0x000f62000c1e1b00 */
[----:B0-----:R-:W-:-:S04]  /*1520*/  IMAD.WIDE.U32 R10, R0, 0x8, R10 ;  /* 0x00000008000a7825 */ /* 0x001fc800078e000a */
[----:B------:R-:W-:-:S05]  /*1530*/  IMAD.WIDE.U32 R10, R2, 0x10, R10 ;  /* 0x00000010020a7825 */ /* 0x000fca00078e000a */
[----:B--2---:R-:W-:Y:S04]  /*1540*/  STG.E.128 desc[UR4][R10.64], R12 ;  /* 0x0000000c0a007986 */ /* 0x004fe8000c101d04 */
[----:B---3--:R-:W-:Y:S04]  /*1550*/  STG.E.128 desc[UR4][R10.64+0x800], R4 ;  /* 0x000800040a007986 */ /* 0x008fe8000c101d04 */
[----:B----4-:R-:W-:Y:S04]  /*1560*/  STG.E.128 desc[UR4][R10.64+0x1000], R16 ;  /* 0x001000100a007986 */ /* 0x010fe8000c101d04 */
[----:B-----5:R-:W-:Y:S01]  /*1570*/  STG.E.128 desc[UR4][R10.64+0x1800], R20 ;  /* 0x001800140a007986 */ /* 0x020fe2000c101d04 */
[----:B------:R-:W-:Y:S05]  /*1580*/  EXIT ;  /* 0x000000000000794d */ /* 0x000fea0003800000 */
.L_x_4260:
        /* <DEDUP_REMOVED lines=15> */
.L_x_41883:


//--------------------- .text._ZN2at6native29vectorized_elementwise_kernelILi4EZZZNS0_28launch_masked_scatter_kernelERKNS_10TensorBaseES4_S4_S4_ENKUlvE_clEvENKUlvE7_clEvEUlN3c107complexIfEEblE_St5arrayIPcLm4EEEEviT0_T1_ --------------------------
	.section	.text._ZN2at6native29vectorized_elementwise_kernelILi4EZZZNS0_28launch_masked_scatter_kernelERKNS_10TensorBaseES4_S4_S4_ENKUlvE_clEvENKUlvE7_clEvEUlN3c107complexIfEEblE_St5arrayIPcLm4EEEEviT0_T1_,"ax",@progbits
	.align	128
        .global         _ZN2at6native29vectorized_elementwise_kernelILi4EZZZNS0_28launch_masked_scatter_kernelERKNS_10TensorBaseES4_S4_S4_ENKUlvE_clEvENKUlvE7_clEvEUlN3c107complexIfEEblE_St5arrayIPcLm4EEEEviT0_T1_
        .type           _ZN2at6native29vectorized_elementwise_kernelILi4EZZZNS0_28launch_masked_scatter_kernelERKNS_10TensorBaseES4_S4_S4_ENKUlvE_clEvENKUlvE7_clEvEUlN3c107complexIfEEblE_St5arrayIPcLm4EEEEviT0_T1_,@function
        .size           _ZN2at6native29vectorized_elementwise_kernelILi4EZZZNS0_28launch_masked_scatter_kernelERKNS_10TensorBaseES4_S4_S4_ENKUlvE_clEvENKUlvE7_clEvEUlN3c107complexIfEEblE_St5arrayIPcLm4EEEEviT0_T1_,(.L_x_41884 - _ZN2at6native29vectorized_elementwise_kernelILi4EZZZNS0_28launch_masked_scatter_kernelERKNS_10TensorBaseES4_S4_S4_ENKUlvE_clEvENKUlvE7_clEvEUlN3c107complexIfEEblE_St5arrayIPcLm4EEEEviT0_T1_)
        .other          _ZN2at6native29vectorized_elementwise_kernelILi4EZZZNS0_28launch_masked_scatter_kernelERKNS_10TensorBaseES4_S4_S4_ENKUlvE_clEvENKUlvE7_clEvEUlN3c107complexIfEEblE_St5arrayIPcLm4EEEEviT0_T1_,@"STO_CUDA_ENTRY STV_DEFAULT"
_ZN2at6native29vectorized_elementwise_kernelILi4EZZZNS0_28launch_masked_scatter_kernelERKNS_10TensorBaseES4_S4_S4_ENKUlvE_clEvENKUlvE7_clEvEUlN3c107complexIfEEblE_St5arrayIPcLm4EEEEviT0_T1_:
.text._ZN2at6native29vectorized_elementwise_kernelILi4EZZZNS0_28launch_masked_scatter_kernelERKNS_10TensorBaseES4_S4_S4_ENKUlvE_clEvENKUlvE7_clEvEUlN3c107complexIfEEblE_St5arrayIPcLm4EEEEviT0_T1_:
        /* <DEDUP_REMOVED lines=219> */
.L_x_4264:
[----:B------:R-:W-:-:S13]  /*0db0*/  ISETP.GE.U32.AND P0, PT, R4, R3, PT ;  /* 0x000000030400720c */ /* 0x000fda0003f06070 */
[----:B------:R-:W-:Y:S05]  /*0dc0*/  @P0 BRA `(.L_x_4266) ;  /* 0x0000000000300947 */ /* 0x000fea0003800000 */
[----:B0----5:R-:W0:Y:S01]  /*0dd0*/  LDC.64 R6, c[0x0][0x398] ;  /* 0x0000e600ff067b82 */ /* 0x021e220000000a00 */
[----:B------:R-:W-:Y:S02]  /*0de0*/  IMAD R5, R0, 0x400, R4 ;  /* 0x0000040000057824 */ /* 0x000fe400078e0204 */
[----:B------:R-:W-:Y:S02]  /*0df0*/  VIADD R4, R4, 0x80 ;  /* 0x0000008004047836 */ /* 0x000fe40000000000 */
[----:B0-----:R-:W-:-:S05]  /*0e00*/  IMAD.WIDE.U32 R6, R5, 0x8, R6 ;  /* 0x0000000805067825 */ /* 0x001fca00078e0006 */
[----:B------:R1:W-:Y:S02]  /*0e10*/  STG.E.64 desc[UR4][R6.64], R10 ;  /* 0x0000000a06007986 */ /* 0x0003e4000c101b04 */
.L_x_4265:
[----:B------:R-:W-:-:S13]  /*0e20*/  ISETP.GE.U32.AND P0, PT, R4, R3, PT ;  /* 0x000000030400720c */ /* 0x000fda0003f06070 */
[----:B------:R-:W-:Y:S05]  /*0e30*/  @P0 BRA `(.L_x_4267) ;  /* 0x0000000000300947 */ /* 0x000fea0003800000 */
[----:B01----:R-:W0:Y:S01]  /*0e40*/  LDC.64 R6, c[0x0][0x398] ;  /* 0x0000e600ff067b82 */ /* 0x003e220000000a00 */
[----:B------:R-:W-:Y:S02]  /*0e50*/  IMAD R5, R0, 0x400, R4 ;  /* 0x0000040000057824 */ /* 0x000fe400078e0204 */
[----:B------:R-:W-:Y:S02]  /*0e60*/  VIADD R4, R4, 0x80 ;  /* 0x0000008004047836 */ /* 0x000fe40000000000 */
[----:B0-----:R-:W-:-:S05]  /*0e70*/  IMAD.WIDE.U32 R6, R5, 0x8, R6 ;  /* 0x0000000805067825 */ /* 0x001fca00078e0006 */
[----:B------:R1:W-:Y:S02]  /*0e80*/  STG.E.64 desc[UR4][R6.64], R12 ;  /* 0x0000000c06007986 */ /* 0x0003e4000c101b04 */
.L_x_4266:
[----:B------:R-:W-:-:S13]  /*0e90*/  ISETP.GE.U32.AND P0, PT, R4, R3, PT ;  /* 0x000000030400720c */ /* 0x000fda0003f06070 */
[----:B------:R-:W-:Y:S05]  /*0ea0*/  @P0 BRA `(.L_x_4268) ;  /* 0x0000000000340947 */ /* 0x000fea0003800000 */
[----:B01---5:R-:W0:Y:S01]  /*0eb0*/  LDC.64 R6, c[0x0][0x398] ;  /* 0x0000e600ff067b82 */ /* 0x023e220000000a00 */
[----:B------:R-:W-:Y:S02]  /*0ec0*/  IMAD R5, R0, 0x400, R4 ;  /* 0x0000040000057824 */ /* 0x000fe400078e0204 */
[----:B------:R-:W-:Y:S02]  /*0ed0*/  VIADD R4, R4, 0x80 ;  /* 0x0000008004047836 */ /* 0x000fe40000000000 */
[----:B0-----:R-:W-:-:S05]  /*0ee0*/  IMAD.WIDE.U32 R6, R5, 0x8, R6 ;  /* 0x0000000805067825 */ /* 0x001fca00078e0006 */
[----:B------:R2:W-:Y:S02]  /*0ef0*/  STG.E.64 desc[UR4][R6.64], R14 ;  /* 0x0000000e06007986 */ /* 0x0005e4000c101b04 */
.L_x_4267:
        /* <DEDUP_REMOVED lines=8> */
.L_x_4268:
[----:B------:R-:W-:Y:S05]  /*0f80*/  BSYNC.RELIABLE B1 ;  /* 0x0000000000017941 */ /* 0x000fea0003800100 */
.L_x_4263:
[----:B------:R-:W-:-:S13]  /*0f90*/  ISETP.GE.U32.AND P0, PT, R4, R3, PT ;  /* 0x000000030400720c */ /* 0x000fda0003f06070 */
[----:B012--5:R-:W0:Y:S01]  /*0fa0*/  @!P0 LDC.64 R6, c[0x0][0x398] ;  /* 0x0000e600ff068b82 */ /* 0x027e220000000a00 */
[----:B------:R-:W-:Y:S02]  /*0fb0*/  @!P0 IMAD R5, R0, 0x400, R4 ;  /* 0x0000040000058824 */ /* 0x000fe400078e0204 */
[----:B------:R-:W-:Y:S02]  /*0fc0*/  @!P0 VIADD R4, R4, 0x80 ;  /* 0x0000008004048836 */ /* 0x000fe40000000000 */
[----:B0-----:R-:W-:-:S05]  /*0fd0*/  @!P0 IMAD.WIDE.U32 R6, R5, 0x8, R6 ;  /* 0x0000000805068825 */ /* 0x001fca00078e0006 */
[----:B------:R3:W-:Y:S02]  /*0fe0*/  @!P0 STG.E.64 desc[UR4][R6.64], R18 ;  /* 0x0000001206008986 */ /* 0x0007e4000c101b04 */
.L_x_4269:
[----:B------:R-:W-:Y:S05]  /*0ff0*/  BSYNC.RECONVERGENT B0 ;  /* 0x0000000000007941 */ /* 0x000fea0003800200 */
.L_x_4262:
        /* <DEDUP_REMOVED lines=8> */
.L_x_4261:
        /* <DEDUP_REMOVED lines=10> */
[----:B------:R-:W-:-:S05]  /*1120*/  IMAD.WIDE.U32 R28, R2, 0x20, R28 ;  /* 0x00000020021c7825 */ /* 0x000fca00078e001c */
[----:B------:R-:W2:Y:S01]  /*1130*/  LDG.E.128 R4, desc[UR4][R28.64] ;  /* 0x000000041c047981 */ /* 0x000ea2000c1e1d00 */
[----:B---3--:R-:W-:-:S03]  /*1140*/  IMAD.WIDE.U32 R20, R0, 0x8, R20 ;  /* 0x0000000800147825 */ /* 0x008fc600078e0014 */
[----:B------:R-:W3:Y:S01]  /*1150*/  LDG.E.128 R8, desc[UR4][R28.64+0x10] ;  /* 0x000010041c087981 */ /* 0x000ee2000c1e1d00 */
[----:B------:R-:W-:-:S05]  /*1160*/  IMAD.WIDE.U32 R20, R2, 0x20, R20 ;  /* 0x0000002002147825 */ /* 0x000fca00078e0014 */
[----:B------:R-:W5:Y:S01]  /*1170*/  LDG.E.64 R18, desc[UR4][R20.64+0x8] ;  /* 0x0000080414127981 */ /* 0x000f62000c1e1b00 */
[C---:B----4-:R-:W-:Y:S02]  /*1180*/  PRMT R15, R3.reuse, 0x7770, RZ ;  /* 0x00007770030f7816 */ /* 0x050fe400000000ff */
[----:B------:R-:W-:Y:S02]  /*1190*/  PRMT R14, R3, 0x7771, RZ ;  /* 0x00007771030e7816 */ /* 0x000fe400000000ff */
[----:B------:R-:W-:Y:S02]  /*11a0*/  ISETP.NE.AND P1, PT, R15, RZ, PT ;  /* 0x000000ff0f00720c */ /* 0x000fe40003f25270 */
[----:B------:R-:W-:Y:S02]  /*11b0*/  ISETP.NE.AND P3, PT, R14, RZ, PT ;  /* 0x000000ff0e00720c */ /* 0x000fe40003f65270 */
[C---:B------:R-:W-:Y:S02]  /*11c0*/  PRMT R14, R3.reuse, 0x7772, RZ ;  /* 0x00007772030e7816 */ /* 0x040fe400000000ff */
[----:B------:R-:W-:-:S02]  /*11d0*/  PRMT R3, R3, 0x7773, RZ ;  /* 0x0000777303037816 */ /* 0x000fc400000000ff */
[----:B------:R-:W-:Y:S02]  /*11e0*/  ISETP.NE.AND P0, PT, R14, RZ, PT ;  /* 0x000000ff0e00720c */ /* 0x000fe40003f05270 */
[----:B------:R-:W-:Y:S02]  /*11f0*/  ISETP.NE.AND P2, PT, R3, RZ, PT ;  /* 0x000000ff0300720c */ /* 0x000fe40003f45270 */
[----:B------:R0:W4:Y:S01]  /*1200*/  LDG.E R3, desc[UR4][R12.64+0x200] ;  /* 0x000200040c037981 */ /* 0x000122000c1e1900 */
[----:B------:R-:W2:Y:S08]  /*1210*/  @P1 LDC.64 R16, c[0x0][0x388] ;  /* 0x0000e200ff101b82 */ /* 0x000eb00000000a00 */
[----:B------:R-:W1:Y:S08]  /*1220*/  @P3 LDC.64 R22, c[0x0][0x388] ;  /* 0x0000e200ff163b82 */ /* 0x000e700000000a00 */
[----:B------:R-:W3:Y:S01]  /*1230*/  @P0 LDC.64 R14, c[0x0][0x388] ;  /* 0x0000e200ff0e0b82 */ /* 0x000ee20000000a00 */
[----:B--2---:R-:W-:-:S07]  /*1240*/  @P1 LEA R16, P4, R4, R16, 0x3 ;  /* 0x0000001004101211 */ /* 0x004fce00078818ff */
[----:B0-----:R-:W0:Y:S01]  /*1250*/  @P2 LDC.64 R12, c[0x0][0x388] ;  /* 0x0000e200ff0c2b82 */ /* 0x001e220000000a00 */
[----:B------:R-:W-:Y:S02]  /*1260*/  @P1 LEA.HI.X R17, R4, R17, R5, 0x3, P4 ;  /* 0x0000001104111211 */ /* 0x000fe400020f1c05 */
[----:B-1----:R-:W-:-:S04]  /*1270*/  @P3 LEA R26, P5, R6, R22, 0x3 ;  /* 0x00000016061a3211 */ /* 0x002fc800078a18ff */
[----:B------:R-:W2:Y:S01]  /*1280*/  @P1 LDG.E.64 R16, desc[UR4][R16.64] ;  /* 0x0000000410101981 */ /* 0x000ea2000c1e1b00 */
[----:B------:R-:W-:-:S03]  /*1290*/  @P3 LEA.HI.X R27, R6, R23, R7, 0x3, P5 ;  /* 0x00000017061b3211 */ /* 0x000fc600028f1c07 */
[----:B------:R-:W2:Y:S01]  /*12a0*/  LDG.E.128 R4, desc[UR4][R20.64+0x10] ;  /* 0x0000100414047981 */ /* 0x000ea2000c1e1d00 */
[----:B---3--:R-:W-:-:S03]  /*12b0*/  @P0 LEA R24, P4, R8, R14, 0x3 ;  /* 0x0000000e08180211 */ /* 0x008fc600078818ff */
[----:B-----5:R4:W3:Y:S01]  /*12c0*/  @P3 LDG.E.64 R18, desc[UR4][R26.64] ;  /* 0x000000041a123981 */ /* 0x0208e2000c1e1b00 */
[----:B------:R-:W-:Y:S02]  /*12d0*/  @P0 LEA.HI.X R25, R8, R15, R9, 0x3, P4 ;  /* 0x0000000f08190211 */ /* 0x000fe400020f1c09 */
[----:B0-----:R-:W-:-:S04]  /*12e0*/  @P2 LEA R22, P5, R10, R12, 0x3 ;  /* 0x0000000c0a162211 */ /* 0x001fc800078a18ff */
[----:B------:R-:W-:Y:S02]  /*12f0*/  @P2 LEA.HI.X R23, R10, R13, R11, 0x3, P5 ;  /* 0x0000000d0a172211 */ /* 0x000fe400028f1c0b */
[----:B------:R-:W5:Y:S01]  /*1300*/  LDG.E.ENL2.256 R12, R8, desc[UR4][R28.64+0x1000] ;  /* 0xfe0080041c08797e */ /* 0x000f62000812190c */
[----:B----4-:R-:W-:-:S04]  /*1310*/  PRMT R26, R3, 0x7772, RZ ;  /* 0x00007772031a7816 */ /* 0x010fc800000000ff */
[----:B------:R-:W-:Y:S01]  /*1320*/  ISETP.NE.AND P3, PT, R26, RZ, PT ;  /* 0x000000ff1a00720c */ /* 0x000fe20003f65270 */
[----:B------:R-:W3:Y:S04]  /*1330*/  @!P1 LDG.E.64 R16, desc[UR4][R20.64] ;  /* 0x0000000414109981 */ /* 0x000ee8000c1e1b00 */
[----:B--2---:R0:W3:Y:S04]  /*1340*/  @P0 LDG.E.64 R4, desc[UR4][R24.64] ;  /* 0x0000000418040981 */ /* 0x0040e8000c1e1b00 */
[----:B------:R-:W3:Y:S04]  /*1350*/  @P2 LDG.E.64 R6, desc[UR4][R22.64] ;  /* 0x0000000416062981 */ /* 0x000ee8000c1e1b00 */
[----:B0-----:R-:W5:Y:S02]  /*1360*/  @P3 LDC.64 R24, c[0x0][0x388] ;  /* 0x0000e200ff183b82 */ /* 0x001f640000000a00 */
[----:B-----5:R-:W-:-:S04]  /*1370*/  @P3 LEA R28, P0, R12, R24, 0x3 ;  /* 0x000000180c1c3211 */ /* 0x020fc800078018ff */
[----:B------:R-:W-:Y:S02]  /*1380*/  @P3 LEA.HI.X R29, R12, R25, R13, 0x3, P0 ;  /* 0x000000190c1d3211 */ /* 0x000fe400000f1c0d */
[----:B------:R-:W2:Y:S01]  /*1390*/  LDG.E.ENL2.256 R24, R20, desc[UR4][R20.64+0x1000] ;  /* 0xfe0080041414797e */ /* 0x000ea20008121918 */
[----:B------:R-:W-:-:S04]  /*13a0*/  PRMT R12, R3, 0x7773, RZ ;  /* 0x00007773030c7816 */ /* 0x000fc800000000ff */
[----:B------:R-:W-:-:S13]  /*13b0*/  ISETP.NE.AND P2, PT, R12, RZ, PT ;  /* 0x000000ff0c00720c */ /* 0x000fda0003f45270 */
[----:B------:R-:W0:Y:S02]  /*13c0*/  @P2 LDC.64 R12, c[0x0][0x388] ;  /* 0x0000e200ff0c2b82 */ /* 0x000e240000000a00 */
[----:B0-----:R-:W-:-:S04]  /*13d0*/  @P2 LEA R12, P0, R14, R12, 0x3 ;  /* 0x0000000c0e0c2211 */ /* 0x001fc800078018ff */
[----:B------:R-:W-:Y:S02]  /*13e0*/  @P2 LEA.HI.X R13, R14, R13, R15, 0x3, P0 ;  /* 0x0000000d0e0d2211 */ /* 0x000fe400000f1c0f */
[----:B------:R-:W-:-:S04]  /*13f0*/  PRMT R14, R3, 0x7771, RZ ;  /* 0x00007771030e7816 */ /* 0x000fc800000000ff */
[----:B------:R-:W-:-:S13]  /*1400*/  ISETP.NE.AND P1, PT, R14, RZ, PT ;  /* 0x000000ff0e00720c */ /* 0x000fda0003f25270 */
[----:B------:R-:W0:Y:S01]  /*1410*/  @P1 LDC.64 R14, c[0x0][0x388] ;  /* 0x0000e200ff0e1b82 */ /* 0x000e220000000a00 */
[----:B------:R-:W-:-:S04]  /*1420*/  PRMT R3, R3, 0x7770, RZ ;  /* 0x0000777003037816 */ /* 0x000fc800000000ff */
[----:B------:R-:W-:Y:S01]  /*1430*/  ISETP.NE.AND P0, PT, R3, RZ, PT ;  /* 0x000000ff0300720c */ /* 0x000fe20003f05270 */
[----:B--2---:R-:W2:Y:S01]  /*1440*/  @P3 LDG.E.64 R24, desc[UR4][R28.64] ;  /* 0x000000041c183981 */ /* 0x004ea2000c1e1b00 */
[----:B0-----:R-:W-:-:S03]  /*1450*/  @P1 LEA R14, P3, R10, R14, 0x3 ;  /* 0x0000000e0a0e1211 */ /* 0x001fc600078618ff */
[----:B------:R-:W2:Y:S01]  /*1460*/  @P2 LDG.E.64 R26, desc[UR4][R12.64] ;  /* 0x000000040c1a2981 */ /* 0x000ea2000c1e1b00 */
[----:B------:R-:W-:-:S07]  /*1470*/  @P1 LEA.HI.X R15, R10, R15, R11, 0x3, P3 ;  /* 0x0000000f0a0f1211 */ /* 0x000fce00018f1c0b */
[----:B------:R-:W0:Y:S01]  /*1480*/  @P0 LDC.64 R10, c[0x0][0x388] ;  /* 0x0000e200ff0a0b82 */ /* 0x000e220000000a00 */
[----:B------:R-:W2:Y:S01]  /*1490*/  @P1 LDG.E.64 R22, desc[UR4][R14.64] ;  /* 0x000000040e161981 */ /* 0x000ea2000c1e1b00 */
[----:B0-----:R-:W-:-:S04]  /*14a0*/  @P0 LEA R10, P3, R8, R10, 0x3 ;  /* 0x0000000a080a0211 */ /* 0x001fc800078618ff */
[----:B------:R-:W-:Y:S02]  /*14b0*/  @P0 LEA.HI.X R11, R8, R11, R9, 0x3, P3 ;  /* 0x0000000b080b0211 */ /* 0x000fe400018f1c09 */
[----:B------:R-:W0:Y:S03]  /*14c0*/  LDC.64 R8, c[0x0][0x398] ;  /* 0x0000e600ff087b82 */ /* 0x000e260000000a00 */
[----:B------:R-:W2:Y:S01]  /*14d0*/  @P0 LDG.E.64 R20, desc[UR4][R10.64] ;  /* 0x000000040a140981 */ /* 0x000ea2000c1e1b00 */
[----:B0-----:R-:W-:-:S04]  /*14e0*/  IMAD.WIDE.U32 R8, R0, 0x8, R8 ;  /* 0x0000000800087825 */ /* 0x001fc800078e0008 */
[----:B------:R-:W-:-:S05]  /*14f0*/  IMAD.WIDE.U32 R8, R2, 0x20, R8 ;  /* 0x0000002002087825 */ /* 0x000fca00078e0008 */
[----:B---3--:R-:W-:Y:S04]  /*1500*/  STG.E.ENL2.256 desc[UR4][R8.64], R16, R4 ;  /* 0xf80000100804797f */ /* 0x008fe8000f121804 */
[----:B--2---:R-:W-:Y:S01]  /*1510*/  STG.E.ENL2.256 desc[UR4][R8.64+0x1000], R20, R24 ;  /* 0xf80080140818797f */ /* 0x004fe2000f121804 */
[----:B------:R-:W-:Y:S05]  /*1520*/  EXIT ;  /* 0x000000000000794d */ /* 0x000fea0003800000 */
.L_x_4270:
        /* <DEDUP_REMOVED lines=13> */
.L_x_41884:


//--------------------- .text._ZN2at6native29vectorized_elementwise_kernelILi8EZZZNS0_28launch_masked_scatter_kernelERKNS_10TensorBaseES4_S4_S4_ENKUlvE_clEvENKUlvE7_clEvEUlN3c107complexIfEEblE_St5arrayIPcLm4EEEEviT0_T1_ --------------------------
	.section	.text._ZN2at6native29vectorized_elementwise_kernelILi8EZZZNS0_28launch_masked_scatter_kernelERKNS_10TensorBaseES4_S4_S4_ENKUlvE_clEvENKUlvE7_clEvEUlN3c107complexIfEEblE_St5arrayIPcLm4EEEEviT0_T1_,"ax",@progbits
	.align	128
        .global         _ZN2at6native29vectorized_elementwise_kernelILi8EZZZNS0_28launch_masked_scatter_kernelERKNS_10TensorBaseES4_S4_S4_ENKUlvE_clEvENKUlvE7_clEvEUlN3c107complexIfEEblE_St5arrayIPcLm4EEEEviT0_T1_
        .type           _ZN2at6native29vectorized_elementwise_kernelILi8EZZZNS0_28launch_masked_scatter_kernelERKNS_10TensorBaseES4_S4_S4_ENKUlvE_clEvENKUlvE7_clEvEUlN3c107complexIfEEblE_St5arrayIPcLm4EEEEviT0_T1_,@function
        .size           _ZN2at6native29vectorized_elementwise_kernelILi8EZZZNS0_28launch_masked_scatter_kernelERKNS_10TensorBaseES4_S4_S4_ENKUlvE_clEvENKUlvE7_clEvEUlN3c107complexIfEEblE_St5arrayIPcLm4EEEEviT0_T1_,(.L_x_41885 - _ZN2at6native29vectorized_elementwise_kernelILi8EZZZNS0_28launch_masked_scatter_kernelERKNS_10TensorBaseES4_S4_S4_ENKUlvE_clEvENKUlvE7_clEvEUlN3c107complexIfEEblE_St5arrayIPcLm4EEEEviT0_T1_)
        .other          _ZN2at6native29vectorized_elementwise_kernelILi8EZZZNS0_28launch_masked_scatter_kernelERKNS_10TensorBaseES4_S4_S4_ENKUlvE_clEvENKUlvE7_clEvEUlN3c107complexIfEEblE_St5arrayIPcLm4EEEEviT0_T1_,@"STO_CUDA_ENTRY STV_DEFAULT"
_ZN2at6native29vectorized_elementwise_kernelILi8EZZZNS0_28launch_masked_scatter_kernelERKNS_10TensorBaseES4_S4_S4_ENKUlvE_clEvENKUlvE7_clEvEUlN3c107complexIfEEblE_St5arrayIPcLm4EEEEviT0_T1_:
.text._ZN2at6native29vectorized_elementwise_kernelILi8EZZZNS0_28launch_masked_scatter_kernelERKNS_10TensorBaseES4_S4_S4_ENKUlvE_clEvENKUlvE7_clEvEUlN3c107complexIfEEblE_St5arrayIPcLm4EEEEviT0_T1_:
        /* <DEDUP_REMOVED lines=22> */
[----:B------:R3:W4:Y:S01]  /*0160*/  @!P1 LDG.E.U8 R4, desc[UR4][R18.64] ;  /* 0x0000000412049981 */ /* 0x000722000c1e1100 */
[----:B------:R-:W1:Y:S01]  /*0170*/  @!P5 LDC.64 R6, c[0x0][0x3a8] ;  /* 0x0000ea00ff06db82 */ /* 0x000e620000000a00 */
[----:B------:R-:W-:Y:S01]  /*0180*/  @!P5 IMAD R5, R28, 0x400, R0 ;  /* 0x000004001c05d824 */ /* 0x000fe200078e0200 */
[----:B--2---:R-:W-:-:S05]  /*0190*/  @!P4 IADD3 R24, P2, PT, R8, R24, RZ ;  /* 0x000000180818c210 */ /* 0x004fca0007f5e0ff */
[----:B------:R-:W-:-:S05]  /*01a0*/  @!P4 IMAD.X R25, RZ, RZ, R25, P2 ;  /* 0x000000ffff19c224 */ /* 0x000fca00010e0619 */
[----:B------:R2:W4:Y:S01]  /*01b0*/  @!P4 LDG.E.U8 R9, desc[UR4][R24.64] ;  /* 0x000000041809c981 */ /* 0x000522000c1e1100 */
[----:B-1----:R-:W-:-:S05]  /*01c0*/  @!P5 IADD3 R26, P0, PT, R5, R6, RZ ;  /* 0x00000006051ad210 */ /* 0x002fca0007f1e0ff */
[----:B------:R-:W-:Y:S02]  /*01d0*/  @!P5 IMAD.X R27, RZ, RZ, R7, P0 ;  /* 0x000000ffff1bd224 */ /* 0x000fe400000e0607 */
[----:B------:R-:W2:Y:S03]  /*01e0*/  @!P5 LDC.64 R6, c[0x0][0x3b0] ;  /* 0x0000ec00ff06db82 */ /* 0x000ea60000000a00 */
[----:B------:R-:W4:Y:S01]  /*01f0*/  @!P5 LDG.E.U8 R12, desc[UR4][R26.64] ;  /* 0x000000041a0cd981 */ /* 0x000f22000c1e1100 */
[----:B------:R-:W-:Y:S01]  /*0200*/  CS2R R14, SRZ ;  /* 0x00000000000e7805 */ /* 0x000fe2000001ff00 */
[----:B------:R-:W-:Y:S01]  /*0210*/  @!P1 IMAD.WIDE.U32 R20, R13, 0x8, R16 ;  /* 0x000000080d149825 */ /* 0x000fe200078e0010 */
[----:B---3--:R-:W-:-:S03]  /*0220*/  CS2R R18, SRZ ;  /* 0x0000000000127805 */ /* 0x008fc6000001ff00 */
[----:B0-----:R-:W-:Y:S01]  /*0230*/  @!P4 IMAD.WIDE.U32 R22, R8, 0x8, R10 ;  /* 0x000000080816c825 */ /* 0x001fe200078e000a */
[----:B------:R-:W3:Y:S01]  /*0240*/  @!P1 LDG.E.64 R14, desc[UR4][R20.64] ;  /* 0x00000004140e9981 */ /* 0x000ee2000c1e1b00 */
[----:B------:R-:W-:Y:S01]  /*0250*/  CS2R R16, SRZ ;  /* 0x0000000000107805 */ /* 0x000fe2000001ff00 */
[----:B------:R-:W0:Y:S02]  /*0260*/  @!P1 LDC.64 R10, c[0x0][0x3a0] ;  /* 0x0000e800ff0a9b82 */ /* 0x000e240000000a00 */
[----:B------:R1:W3:Y:S01]  /*0270*/  @!P4 LDG.E.64 R18, desc[UR4][R22.64] ;  /* 0x000000041612c981 */ /* 0x0002e2000c1e1b00 */
[----:B--2---:R-:W-:-:S05]  /*0280*/  @!P5 IMAD.WIDE.U32 R24, R5, 0x8, R6 ;  /* 0x000000080518d825 */ /* 0x004fca00078e0006 */
[----:B-1----:R-:W1:Y:S01]  /*0290*/  @!P5 LDC.64 R22, c[0x0][0x3a0] ;  /* 0x0000e800ff16db82 */ /* 0x002e620000000a00 */
[----:B------:R-:W2:Y:S01]  /*02a0*/  @!P5 LDG.E.64 R16, desc[UR4][R24.64] ;  /* 0x000000041810d981 */ /* 0x000ea2000c1e1b00 */
[----:B------:R-:W-:Y:S01]  /*02b0*/  CS2R R6, SRZ ;  /* 0x0000000000067805 */ /* 0x000fe2000001ff00 */
[----:B0-----:R-:W-:-:S05]  /*02c0*/  @!P1 IMAD.WIDE.U32 R10, R13, 0x8, R10 ;  /* 0x000000080d0a9825 */ /* 0x001fca00078e000a */
[----:B------:R0:W2:Y:S01]  /*02d0*/  @!P1 LDG.E.64 R6, desc[UR4][R10.64] ;  /* 0x000000040a069981 */ /* 0x0000a2000c1e1b00 */
[----:B------:R-:W-:Y:S02]  /*02e0*/  VIADD R20, R3, 0x100 ;  /* 0x0000010003147836 */ /* 0x000fe40000000000 */
[----:B------:R-:W-:Y:S01]  /*02f0*/  @!P5 VIADD R0, R0, 0x80 ;  /* 0x000000800000d836 */ /* 0x000fe20000000000 */
[----:B0-----:R-:W0:Y:S04]  /*0300*/  @!P4 LDC.64 R10, c[0x0][0x3a0] ;  /* 0x0000e800ff0acb82 */ /* 0x001e280000000a00 */
[----:B------:R-:W-:Y:S01]  /*0310*/  ISETP.GE.U32.AND P3, PT, R0, R2, PT ;  /* 0x000000020000720c */ /* 0x000fe20003f66070 */
[----:B-1----:R-:W-:-:S04]  /*0320*/  @!P5 IMAD.WIDE.U32 R22, R5, 0x8, R22 ;  /* 0x000000080516d825 */ /* 0x002fc800078e0016 */
[----:B0-----:R-:W-:Y:S01]  /*0330*/  @!P4 IMAD.WIDE.U32 R10, R8, 0x8, R10 ;  /* 0x00000008080ac825 */ /* 0x001fe200078e000a */
[----:B----4-:R-:W-:-:S03]  /*0340*/  ISETP.EQ.OR P1, PT, R4, RZ, P1 ;  /* 0x000000ff0400720c */ /* 0x010fc60000f22670 */
[----:B------:R-:W-:-:S10]  /*0350*/  VIADD R4, R3, 0x80 ;  /* 0x0000008003047836 */ /* 0x000fd40000000000 */
[----:B------:R-:W3:Y:S01]  /*0360*/  @!P1 LDC.64 R26, c[0x0][0x388] ;  /* 0x0000e200ff1a9b82 */ /* 0x000ee20000000a00 */
[----:B------:R-:W-:-:S04]  /*0370*/  ISETP.EQ.OR P2, PT, R9, RZ, P4 ;  /* 0x000000ff0900720c */ /* 0x000fc80002742670 */
[----:B------:R-:W-:-:S13]  /*0380*/  ISETP.GE.U32.OR P2, PT, R4, R2, P2 ;  /* 0x000000020400720c */ /* 0x000fda0001746470 */
[----:B------:R-:W0:Y:S01]  /*0390*/  @!P2 LDC.64 R24, c[0x0][0x388] ;  /* 0x0000e200ff18ab82 */ /* 0x000e220000000a00 */
[----:B------:R-:W-:-:S04]  /*03a0*/  ISETP.EQ.OR P0, PT, R12, RZ, P5 ;  /* 0x000000ff0c00720c */ /* 0x000fc80002f02670 */
[----:B------:R-:W-:-:S13]  /*03b0*/  ISETP.GE.U32.OR P0, PT, R20, R2, P0 ;  /* 0x000000021400720c */ /* 0x000fda0000706470 */
[----:B------:R-:W1:Y:S01]  /*03c0*/  @!P0 LDC.64 R12, c[0x0][0x388] ;  /* 0x0000e200ff0c8b82 */ /* 0x000e620000000a00 */
[----:B---3--:R-:W-:-:S04]  /*03d0*/  @!P1 LEA R26, P6, R14, R26, 0x3 ;  /* 0x0000001a0e1a9211 */ /* 0x008fc800078c18ff */
[----:B------:R-:W-:Y:S02]  /*03e0*/  @!P1 LEA.HI.X R27, R14, R27, R15, 0x3, P6 ;  /* 0x0000001b0e1b9211 */ /* 0x000fe400030f1c0f */
[C---:B0-----:R-:W-:Y:S01]  /*03f0*/  @!P2 LEA R24, P6, R18.reuse, R24, 0x3 ;  /* 0x000000181218a211 */ /* 0x041fe200078c18ff */
[----:B------:R-:W0:Y:S03]  /*0400*/  @!P3 LDC.64 R14, c[0x0][0x3b0] ;  /* 0x0000ec00ff0ebb82 */ /* 0x000e260000000a00 */
[----:B------:R-:W-:Y:S02]  /*0410*/  @!P2 LEA.HI.X R25, R18, R25, R19, 0x3, P6 ;  /* 0x000000191219a211 */ /* 0x000fe400030f1c13 */
[----:B------:R-:W-:-:S03]  /*0420*/  CS2R R8, SRZ ;  /* 0x0000000000087805 */ /* 0x000fc6000001ff00 */
[----:B------:R-:W3:Y:S03]  /*0430*/  @!P3 LDC.64 R18, c[0x0][0x3a8] ;  /* 0x0000ea00ff12bb82 */ /* 0x000ee60000000a00 */
[----:B------:R4:W3:Y:S04]  /*0440*/  @!P4 LDG.E.64 R8, desc[UR4][R10.64] ;  /* 0x000000040a08c981 */ /* 0x0008e8000c1e1b00 */
[----:B--2---:R-:W5:Y:S01]  /*0450*/  @!P1 LDG.E.64 R6, desc[UR4][R26.64] ;  /* 0x000000041a069981 */ /* 0x004f62000c1e1b00 */
[----:B-1----:R-:W-:-:S04]  /*0460*/  @!P0 LEA R12, P6, R16, R12, 0x3 ;  /* 0x0000000c100c8211 */ /* 0x002fc800078c18ff */
[----:B------:R-:W-:Y:S01]  /*0470*/  @!P0 LEA.HI.X R13, R16, R13, R17, 0x3, P6 ;  /* 0x0000000d100d8211 */ /* 0x000fe200030f1c11 */
[----:B------:R-:W-:Y:S02]  /*0480*/  @!P3 IMAD R17, R28, 0x400, R0 ;  /* 0x000004001c11b824 */ /* 0x000fe400078e0200 */
[----:B------:R-:W-:Y:S01]  /*0490*/  @!P3 VIADD R0, R0, 0x80 ;  /* 0x000000800000b836 */ /* 0x000fe20000000000 */
[----:B----4-:R-:W-:-:S04]  /*04a0*/  CS2R R10, SRZ ;  /* 0x00000000000a7805 */ /* 0x010fc8000001ff00 */
[----:B------:R-:W-:Y:S02]  /*04b0*/  ISETP.GE.U32.AND P4, PT, R0, R2, PT ;  /* 0x000000020000720c */ /* 0x000fe40003f86070 */
[----:B------:R1:W2:Y:S01]  /*04c0*/  @!P5 LDG.E.64 R10, desc[UR4][R22.64] ;  /* 0x00000004160ad981 */ /* 0x0002a2000c1e1b00 */
[----:B0-----:R-:W-:Y:S01]  /*04d0*/  @!P3 IMAD.WIDE.U32 R14, R17, 0x8, R14 ;  /* 0x00000008110eb825 */ /* 0x001fe200078e000e */
[----:B-1----:R-:W-:-:S06]  /*04e0*/  CS2R R22, SRZ ;  /* 0x0000000000167805 */ /* 0x002fcc000001ff00 */
[----:B------:R0:W4:Y:S03]  /*04f0*/  @!P3 LDG.E.64 R22, desc[UR4][R14.64] ;  /* 0x000000040e16b981 */ /* 0x000126000c1e1b00 */
[----:B0-----:R-:W0:Y:S01]  /*0500*/  @!P4 LDC.64 R14, c[0x0][0x3a8] ;  /* 0x0000ea00ff0ecb82 */ /* 0x001e220000000a00 */
[----:B---3--:R-:W-:Y:S01]  /*0510*/  @!P3 IADD3 R18, P5, PT, R17, R18, RZ ;  /* 0x000000121112b210 */ /* 0x008fe20007fbe0ff */
[----:B------:R-:W-:-:S04]  /*0520*/  @!P4 IMAD R16, R28, 0x400, R0 ;  /* 0x000004001c10c824 */ /* 0x000fc800078e0200 */
[----:B------:R-:W-:-:S05]  /*0530*/  @!P3 IMAD.X R19, RZ, RZ, R19, P5 ;  /* 0x000000ffff13b224 */ /* 0x000fca00028e0613 */
[----:B------:R0:W3:Y:S02]  /*0540*/  @!P3 LDG.E.U8 R5, desc[UR4][R18.64] ;  /* 0x000000041205b981 */ /* 0x0000e4000c1e1100 */
[----:B0-----:R-:W-:-:S05]  /*0550*/  @!P4 IADD3 R18, P5, PT, R16, R14, RZ ;  /* 0x0000000e1012c210 */ /* 0x001fca0007fbe0ff */
[----:B------:R-:W-:Y:S02]  /*0560*/  @!P4 IMAD.X R19, RZ, RZ, R15, P5 ;  /* 0x000000ffff13c224 */ /* 0x000fe400028e060f */
[----:B------:R-:W0:Y:S03]  /*0570*/  @!P4 LDC.64 R14, c[0x0][0x3b0] ;  /* 0x0000ec00ff0ecb82 */ /* 0x000e260000000a00 */
[----:B------:R-:W2:Y:S01]  /*0580*/  @!P4 LDG.E.U8 R18, desc[UR4][R18.64] ;  /* 0x000000041212c981 */ /* 0x000ea2000c1e1100 */
[----:B0-----:R-:W-:Y:S01]  /*0590*/  @!P4 IMAD.WIDE.U32 R26, R16, 0x8, R14 ;  /* 0x00000008101ac825 */ /* 0x001fe200078e000e */
[----:B------:R-:W-:-:S06]  /*05a0*/  CS2R R14, SRZ ;  /* 0x00000000000e7805 */ /* 0x000fcc000001ff00 */
[----:B------:R-:W4:Y:S01]  /*05b0*/  @!P4 LDG.E.64 R14, desc[UR4][R26.64] ;  /* 0x000000041a0ec981 */ /* 0x000f22000c1e1b00 */
[----:B------:R-:W-:Y:S01]  /*05c0*/  ISETP.GE.U32.AND P5, PT, R4, R2, PT ;  /* 0x000000020400720c */ /* 0x000fe20003fa6070 */
[----:B------:R-:W-:Y:S02]  /*05d0*/  VIADD R21, R3, 0x200 ;  /* 0x0000020003157836 */ /* 0x000fe40000000000 */
[----:B------:R-:W-:Y:S01]  /*05e0*/  @!P4 VIADD R0, R0, 0x80 ;  /* 0x000000800000c836 */ /* 0x000fe20000000000 */
[----:B------:R-:W-:Y:S02]  /*05f0*/  FSEL R9, R9, RZ, !P5 ;  /* 0x000000ff09097208 */ /* 0x000fe40006800000 */
[----:B------:R-:W-:-:S06]  /*0600*/  FSEL R8, R8, RZ, !P5 ;  /* 0x000000ff08087208 */ /* 0x000fcc0006800000 */
[----:B------:R0:W5:Y:S01]  /*0610*/  @!P2 LDG.E.64 R8, desc[UR4][R24.64] ;  /* 0x000000041808a981 */ /* 0x000162000c1e1b00 */
[----:B---3--:R-:W-:Y:S01]  /*0620*/  ISETP.EQ.OR P1, PT, R5, RZ, P3 ;  /* 0x000000ff0500720c */ /* 0x008fe20001f22670 */
[----:B------:R-:W-:-:S05]  /*0630*/  VIADD R5, R3, 0x180 ;  /* 0x0000018003057836 */ /* 0x000fca0000000000 */
[----:B------:R-:W-:-:S13]  /*0640*/  ISETP.GE.U32.OR P1, PT, R5, R2, P1 ;  /* 0x000000020500720c */ /* 0x000fda0000f26470 */
[----:B0-----:R-:W4:Y:S01]  /*0650*/  @!P1 LDC.64 R24, c[0x0][0x388] ;  /* 0x0000e200ff189b82 */ /* 0x001f220000000a00 */
[----:B--2---:R-:W-:-:S04]  /*0660*/  ISETP.EQ.OR P5, PT, R18, RZ, P4 ;  /* 0x000000ff1200720c */ /* 0x004fc800027a2670 */
[-C--:B------:R-:W-:Y:S02]  /*0670*/  ISETP.GE.U32.OR P2, PT, R21, R2.reuse, P5 ;  /* 0x000000021500720c */ /* 0x080fe40002f46470 */
[----:B------:R-:W-:-:S11]  /*0680*/  ISETP.GE.U32.AND P5, PT, R20, R2, PT ;  /* 0x000000021400720c */ /* 0x000fd60003fa6070 */
[----:B------:R-:W0:Y:S01]  /*0690*/  @!P2 LDC.64 R18, c[0x0][0x388] ;  /* 0x0000e200ff12ab82 */ /* 0x000e220000000a00 */
[----:B------:R-:W-:Y:S02]  /*06a0*/  FSEL R11, R11, RZ, !P5 ;  /* 0x000000ff0b0b7208 */ /* 0x000fe40006800000 */
[----:B------:R-:W-:Y:S02]  /*06b0*/  FSEL R10, R10, RZ, !P5 ;  /* 0x000000ff0a0a7208 */ /* 0x000fe40006800000 */
[----:B------:R-:W-:Y:S02]  /*06c0*/  ISETP.GE.U32.AND P5, PT, R0, R2, PT ;  /* 0x000000020000720c */ /* 0x000fe40003fa6070 */
[C---:B----4-:R-:W-:Y:S02]  /*06d0*/  @!P1 LEA R24, P6, R22.reuse, R24, 0x3 ;  /* 0x0000001816189211 */ /* 0x050fe400078c18ff */
[----:B------:R1:W5:Y:S02]  /*06e0*/  @!P0 LDG.E.64 R10, desc[UR4][R12.64] ;  /* 0x000000040c0a8981 */ /* 0x000364000c1e1b00 */
[----:B------:R-:W-:-:S02]  /*06f0*/  @!P1 LEA.HI.X R25, R22, R25, R23, 0x3, P6 ;  /* 0x0000001916199211 */ /* 0x000fc400030f1c17 */
[----:B------:R-:W2:Y:S01]  /*0700*/  @!P3 LDC.64 R22, c[0x0][0x3a0] ;  /* 0x0000e800ff16bb82 */ /* 0x000ea20000000a00 */
[----:B0-----:R-:W-:-:S04]  /*0710*/  @!P2 LEA R18, P6, R14, R18, 0x3 ;  /* 0x000000120e12a211 */ /* 0x001fc800078c18ff */
[----:B------:R-:W-:-:S03]  /*0720*/  @!P2 LEA.HI.X R19, R14, R19, R15, 0x3, P6 ;  /* 0x000000130e13a211 */ /* 0x000fc600030f1c0f */
[----:B------:R-:W0:Y:S01]  /*0730*/  @!P5 LDC.64 R14, c[0x0][0x3a8] ;  /* 0x0000ea00ff0edb82 */ /* 0x000e220000000a00 */
[----:B------:R-:W-:Y:S02]  /*0740*/  @!P5 IMAD R20, R28, 0x400, R0 ;  /* 0x000004001c14d824 */ /* 0x000fe400078e0200 */
[----:B--2---:R-:W-:Y:S01]  /*0750*/  @!P3 IMAD.WIDE.U32 R26, R17, 0x8, R22 ;  /* 0x00000008111ab825 */ /* 0x004fe200078e0016 */
[----:B-1----:R-:W-:-:S04]  /*0760*/  CS2R R12, SRZ ;  /* 0x00000000000c7805 */ /* 0x002fc8000001ff00 */
[----:B------:R-:W1:Y:S02]  /*0770*/  @!P4 LDC.64 R22, c[0x0][0x3a0] ;  /* 0x0000e800ff16cb82 */ /* 0x000e640000000a00 */
[----:B------:R2:W3:Y:S01]  /*0780*/  @!P3 LDG.E.64 R12, desc[UR4][R26.64] ;  /* 0x000000041a0cb981 */ /* 0x0004e2000c1e1b00 */
[----:B0-----:R-:W-:-:S05]  /*0790*/  @!P5 IADD3 R14, P0, PT, R20, R14, RZ ;  /* 0x0000000e140ed210 */ /* 0x001fca0007f1e0ff */
[----:B--2---:R-:W0:Y:S01]  /*07a0*/  @!P5 LDC.64 R26, c[0x0][0x3b0] ;  /* 0x0000ec00ff1adb82 */ /* 0x004e220000000a00 */
[----:B------:R-:W-:-:S05]  /*07b0*/  @!P5 IMAD.X R15, RZ, RZ, R15, P0 ;  /* 0x000000ffff0fd224 */ /* 0x000fca00000e060f */
[----:B------:R2:W4:Y:S01]  /*07c0*/  @!P5 LDG.E.U8 R17, desc[UR4][R14.64] ;  /* 0x000000040e11d981 */ /* 0x000522000c1e1100 */
[----:B-1----:R-:W-:Y:S01]  /*07d0*/  @!P4 IMAD.WIDE.U32 R22, R16, 0x8, R22 ;  /* 0x000000081016c825 */ /* 0x002fe200078e0016 */
[----:B--2---:R-:W-:-:S06]  /*07e0*/  CS2R R14, SRZ ;  /* 0x00000000000e7805 */ /* 0x004fcc000001ff00 */
[----:B------:R1:W2:Y:S01]  /*07f0*/  @!P4 LDG.E.64 R14, desc[UR4][R22.64] ;  /* 0x00000004160ec981 */ /* 0x0002a2000c1e1b00 */
[----:B0-----:R-:W-:Y:S01]  /*0800*/  @!P5 IMAD.WIDE.U32 R26, R20, 0x8, R26 ;  /* 0x00000008141ad825 */ /* 0x001fe200078e001a */
[----:B-1----:R-:W-:-:S06]  /*0810*/  CS2R R22, SRZ ;  /* 0x0000000000167805 */ /* 0x002fcc000001ff00 */
[----:B------:R-:W2:Y:S01]  /*0820*/  @!P5 LDG.E.64 R22, desc[UR4][R26.64] ;  /* 0x000000041a16d981 */ /* 0x000ea2000c1e1b00 */
[----:B------:R-:W-:Y:S01]  /*0830*/  ISETP.GE.U32.AND P3, PT, R5, R2, PT ;  /* 0x000000020500720c */ /* 0x000fe20003f66070 */
[----:B------:R-:W-:Y:S02]  /*0840*/  VIADD R5, R3, 0x280 ;  /* 0x0000028003057836 */ /* 0x000fe40000000000 */
[----:B------:R-:W-:Y:S01]  /*0850*/  @!P5 VIADD R0, R0, 0x80 ;  /* 0x000000800000d836 */ /* 0x000fe20000000000 */
[----:B----4-:R-:W-:-:S04]  /*0860*/  ISETP.EQ.OR P0, PT, R17, RZ, P5 ;  /* 0x000000ff1100720c */ /* 0x010fc80002f02670 */
[----:B------:R-:W-:-:S13]  /*0870*/  ISETP.GE.U32.OR P0, PT, R5, R2, P0 ;  /* 0x000000020500720c */ /* 0x000fda0000706470 */
[----:B------:R-:W2:Y:S01]  /*0880*/  @!P0 LDC.64 R16, c[0x0][0x388] ;  /* 0x0000e200ff108b82 */ /* 0x000ea20000000a00 */
[----:B---3--:R-:W-:Y:S02]  /*0890*/  FSEL R13, R13, RZ, !P3 ;  /* 0x000000ff0d0d7208 */ /* 0x008fe40005800000 */
[----:B------:R-:W-:Y:S02]  /*08a0*/  FSEL R12, R12, RZ, !P3 ;  /* 0x000000ff0c0c7208 */ /* 0x000fe40005800000 */
[----:B------:R-:W-:-:S04]  /*08b0*/  ISETP.GE.U32.AND P3, PT, R0, R2, PT ;  /* 0x000000020000720c */ /* 0x000fc80003f66070 */
[----:B------:R0:W5:Y:S02]  /*08c0*/  @!P1 LDG.E.64 R12, desc[UR4][R24.64] ;  /* 0x00000004180c9981 */ /* 0x000164000c1e1b00 */
[----:B0-----:R-:W0:Y:S01]  /*08d0*/  @!P5 LDC.64 R24, c[0x0][0x3a0] ;  /* 0x0000e800ff18db82 */ /* 0x001e220000000a00 */
[----:B--2---:R-:W-:-:S04]  /*08e0*/  @!P0 LEA R16, P1, R22, R16, 0x3 ;  /* 0x0000001016108211 */ /* 0x004fc800078218ff */
[----:B------:R-:W-:-:S03]  /*08f0*/  @!P0 LEA.HI.X R17, R22, R17, R23, 0x3, P1 ;  /* 0x0000001116118211 */ /* 0x000fc600008f1c17 */
[----:B------:R-:W1:Y:S01]  /*0900*/  @!P3 LDC.64 R22, c[0x0][0x3a0] ;  /* 0x0000e800ff16bb82 */ /* 0x000e620000000a00 */
[----:B------:R-:W-:-:S04]  /*0910*/  ISETP.GE.U32.AND P1, PT, R21, R2, PT ;  /* 0x000000021500720c */ /* 0x000fc80003f26070 */
[----:B------:R-:W-:Y:S02]  /*0920*/  FSEL R15, R15, RZ, !P1 ;  /* 0x000000ff0f0f7208 */ /* 0x000fe40004800000 */
[----:B------:R-:W-:Y:S01]  /*0930*/  FSEL R14, R14, RZ, !P1 ;  /* 0x000000ff0e0e7208 */ /* 0x000fe20004800000 */
[----:B0-----:R-:W-:-:S05]  /*0940*/  @!P5 IMAD.WIDE.U32 R26, R20, 0x8, R24 ;  /* 0x00000008141ad825 */ /* 0x001fca00078e0018 */
[----:B------:R0:W5:Y:S01]  /*0950*/  @!P2 LDG.E.64 R14, desc[UR4][R18.64] ;  /* 0x00000004120ea981 */ /* 0x000162000c1e1b00 */
[----:B------:R-:W-:Y:S01]  /*0960*/  @!P3 IMAD R24, R28, 0x400, R0 ;  /* 0x000004001c18b824 */ /* 0x000fe200078e0200 */
[----:B0-----:R-:W-:-:S03]  /*0970*/  CS2R R18, SRZ ;  /* 0x0000000000127805 */ /* 0x001fc6000001ff00 */
[----:B-1----:R-:W-:-:S05]  /*0980*/  @!P3 IMAD.WIDE.U32 R22, R24, 0x8, R22 ;  /* 0x000000081816b825 */ /* 0x002fca00078e0016 */
[----:B------:R0:W2:Y:S02]  /*0990*/  @!P3 LDG.E.64 R18, desc[UR4][R22.64] ;  /* 0x000000041612b981 */ /* 0x0000a4000c1e1b00 */
[----:B0-----:R-:W0:Y:S02]  /*09a0*/  @!P3 LDC.64 R22, c[0x0][0x3a8] ;  /* 0x0000ea00ff16bb82 */ /* 0x001e240000000a00 */
[----:B0-----:R-:W-:-:S05]  /*09b0*/  @!P3 IADD3 R22, P1, PT, R24, R22, RZ ;  /* 0x000000161816b210 */ /* 0x001fca0007f3e0ff */
[----:B------:R-:W-:-:S05]  /*09c0*/  @!P3 IMAD.X R23, RZ, RZ, R23, P1 ;  /* 0x000000ffff17b224 */ /* 0x000fca00008e0617 */
[----:B------:R0:W3:Y:S02]  /*09d0*/  @!P3 LDG.E.U8 R25, desc[UR4][R22.64] ;  /* 0x000000041619b981 */ /* 0x0000e4000c1e1100 */
[----:B0-----:R-:W0:Y:S01]  /*09e0*/  @!P3 LDC.64 R22, c[0x0][0x3b0] ;  /* 0x0000ec00ff16bb82 */ /* 0x001e220000000a00 */
[----:B------:R-:W-:-:S06]  /*09f0*/  CS2R R20, SRZ ;  /* 0x0000000000147805 */ /* 0x000fcc000001ff00 */
[----:B------:R1:W4:Y:S02]  /*0a00*/  @!P5 LDG.E.64 R20, desc[UR4][R26.64] ;  /* 0x000000041a14d981 */ /* 0x000324000c1e1b00 */
[----:B-1----:R-:W-:Y:S01]  /*0a10*/  CS2R R26, SRZ ;  /* 0x00000000001a7805 */ /* 0x002fe2000001ff00 */
[----:B0-----:R-:W-:-:S05]  /*0a20*/  @!P3 IMAD.WIDE.U32 R22, R24, 0x8, R22 ;  /* 0x000000081816b825 */ /* 0x001fca00078e0016 */
[----:B------:R0:W2:Y:S01]  /*0a30*/  @!P3 LDG.E.64 R26, desc[UR4][R22.64] ;  /* 0x00000004161ab981 */ /* 0x0000a2000c1e1b00 */
[----:B------:R-:W-:Y:S01]  /*0a40*/  ISETP.GE.U32.AND P4, PT, R5, R2, PT ;  /* 0x000000020500720c */ /* 0x000fe20003f86070 */
[----:B------:R-:W-:Y:S02]  /*0a50*/  VIADD R5, R3, 0x300 ;  /* 0x0000030003057836 */ /* 0x000fe40000000000 */
[----:B------:R-:W-:-:S05]  /*0a60*/  @!P3 VIADD R0, R0, 0x80 ;  /* 0x000000800000b836 */ /* 0x000fca0000000000 */
[----:B------:R-:W-:-:S13]  /*0a70*/  ISETP.GE.U32.AND P2, PT, R0, R2, PT ;  /* 0x000000020000720c */ /* 0x000fda0003f46070 */
[----:B------:R-:W-:Y:S01]  /*0a80*/  @!P2 IMAD R0, R28, 0x400, R0 ;  /* 0x000004001c00a824 */ /* 0x000fe200078e0200 */
[----:B---3--:R-:W-:-:S04]  /*0a90*/  ISETP.EQ.OR P1, PT, R25, RZ, P3 ;  /* 0x000000ff1900720c */ /* 0x008fc80001f22670 */
[----:B------:R-:W-:-:S13]  /*0aa0*/  ISETP.GE.U32.OR P1, PT, R5, R2, P1 ;  /* 0x000000020500720c */ /* 0x000fda0000f26470 */
[----:B0-----:R-:W2:Y:S02]  /*0ab0*/  @!P1 LDC.64 R22, c[0x0][0x388] ;  /* 0x0000e200ff169b82 */ /* 0x001ea40000000a00 */
[----:B--2---:R-:W-:-:S04]  /*0ac0*/  @!P1 LEA R24, P3, R26, R22, 0x3 ;  /* 0x000000161a189211 */ /* 0x004fc800078618ff */
[----:B------:R-:W-:Y:S02]  /*0ad0*/  @!P1 LEA.HI.X R25, R26, R23, R27, 0x3, P3 ;  /* 0x000000171a199211 */ /* 0x000fe400018f1c1b */
[----:B------:R-:W0:Y:S01]  /*0ae0*/  @!P2 LDC.64 R22, c[0x0][0x3a8] ;  /* 0x0000ea00ff16ab82 */ /* 0x000e220000000a00 */
[----:B----4-:R-:W-:Y:S02]  /*0af0*/  FSEL R20, R20, RZ, !P4 ;  /* 0x000000ff14147208 */ /* 0x010fe40006000000 */
[----:B------:R-:W-:-:S05]  /*0b00*/  FSEL R21, R21, RZ, !P4 ;  /* 0x000000ff15157208 */ /* 0x000fca0006000000 */
[----:B------:R-:W1:Y:S01]  /*0b10*/  @!P2 LDC.64 R26, c[0x0][0x3b0] ;  /* 0x0000ec00ff1aab82 */ /* 0x000e620000000a00 */
[----:B------:R2:W5:Y:S07]  /*0b20*/  @!P0 LDG.E.64 R20, desc[UR4][R16.64] ;  /* 0x0000000410148981 */ /* 0x00056e000c1e1b00 */
[----:B--2---:R-:W2:Y:S01]  /*0b30*/  @!P2 LDC.64 R16, c[0x0][0x3a0] ;  /* 0x0000e800ff10ab82 */ /* 0x004ea20000000a00 */
[----:B0-----:R-:W-:-:S05]  /*0b40*/  @!P2 IADD3 R22, P3, PT, R0, R22, RZ ;  /* 0x000000160016a210 */ /* 0x001fca0007f7e0ff */
[----:B------:R-:W-:-:S05]  /*0b50*/  @!P2 IMAD.X R23, RZ, RZ, R23, P3 ;  /* 0x000000ffff17a224 */ /* 0x000fca00018e0617 */
[----:B------:R-:W3:Y:S01]  /*0b60*/  @!P2 LDG.E.U8 R22, desc[UR4][R22.64] ;  /* 0x000000041616a981 */ /* 0x000ee2000c1e1100 */
[----:B------:R-:W-:-:S04]  /*0b70*/  ISETP.GE.U32.AND P0, PT, R5, R2, PT ;  /* 0x000000020500720c */ /* 0x000fc80003f06070 */
[----:B------:R-:W-:Y:S02]  /*0b80*/  FSEL R18, R18, RZ, !P0 ;  /* 0x000000ff12127208 */ /* 0x000fe40004000000 */
[----:B------:R-:W-:-:S06]  /*0b90*/  FSEL R19, R19, RZ, !P0 ;  /* 0x000000ff13137208 */ /* 0x000fcc0004000000 */
[----:B------:R2:W5:Y:S01]  /*0ba0*/  @!P1 LDG.E.64 R18, desc[UR4][R24.64] ;  /* 0x0000000418129981 */ /* 0x000562000c1e1b00 */
[----:B-1----:R-:W-:-:S04]  /*0bb0*/  @!P2 IMAD.WIDE.U32 R26, R0, 0x8, R26 ;  /* 0x00000008001aa825 */ /* 0x002fc800078e001a */
[----:B--2---:R-:W-:Y:S01]  /*0bc0*/  @!P2 IMAD.WIDE.U32 R24, R0, 0x8, R16 ;  /* 0x000000080018a825 */ /* 0x004fe200078e0010 */
[----:B------:R-:W-:-:S06]  /*0bd0*/  CS2R R16, SRZ ;  /* 0x0000000000107805 */ /* 0x000fcc000001ff00 */
[----:B------:R0:W2:Y:S02]  /*0be0*/  @!P2 LDG.E.64 R16, desc[UR4][R24.64] ;  /* 0x000000041810a981 */ /* 0x0000a4000c1e1b00 */
[----:B0-----:R-:W-:-:S06]  /*0bf0*/  CS2R R24, SRZ ;  /* 0x0000000000187805 */ /* 0x001fcc000001ff00 */
[----:B------:R-:W4:Y:S01]  /*0c00*/  @!P2 LDG.E.64 R24, desc[UR4][R26.64] ;  /* 0x000000041a18a981 */ /* 0x000f22000c1e1b00 */
[----:B------:R-:W-:-:S05]  /*0c10*/  VIADD R5, R3, 0x380 ;  /* 0x0000038003057836 */ /* 0x000fca0000000000 */
[----:B------:R-:W-:Y:S01]  /*0c20*/  ISETP.GE.U32.AND P1, PT, R5, R2, PT ;  /* 0x000000020500720c */ /* 0x000fe20003f26070 */
[----:B------:R-:W-:Y:S04]  /*0c30*/  BSSY.RECONVERGENT B0, `(.L_x_4272) ;  /* 0x000003c000007945 */ /* 0x000fe80003800200 */
[----:B------:R-:W-:Y:S01]  /*0c40*/  BSSY.RELIABLE B1, `(.L_x_4273) ;  /* 0x0000034000017945 */ /* 0x000fe20003800100 */
[----:B---3--:R-:W-:-:S04]  /*0c50*/  ISETP.EQ.OR P0, PT, R22, RZ, P2 ;  /* 0x000000ff1600720c */ /* 0x008fc80001702670 */
[----:B------:R-:W-:-:S13]  /*0c60*/  ISETP.GE.U32.OR P0, PT, R5, R2, P0 ;  /* 0x000000020500720c */ /* 0x000fda0000706470 */
[----:B------:R-:W4:Y:S01]  /*0c70*/  @!P0 LDC.64 R22, c[0x0][0x388] ;  /* 0x0000e200ff168b82 */ /* 0x000f220000000a00 */
[----:B--2---:R-:W-:Y:S02]  /*0c80*/  FSEL R16, R16, RZ, !P1 ;  /* 0x000000ff10107208 */ /* 0x004fe40004800000 */
[----:B------:R-:W-:Y:S02]  /*0c90*/  FSEL R17, R17, RZ, !P1 ;  /* 0x000000ff11117208 */ /* 0x000fe40004800000 */
[----:B----4-:R-:W-:-:S04]  /*0ca0*/  @!P0 LEA R22, P2, R24, R22, 0x3 ;  /* 0x0000001618168211 */ /* 0x010fc800078418ff */
[----:B------:R-:W-:-:S05]  /*0cb0*/  @!P0 LEA.HI.X R23, R24, R23, R25, 0x3, P2 ;  /* 0x0000001718178211 */ /* 0x000fca00010f1c19 */
[----:B------:R0:W5:Y:S01]  /*0cc0*/  @!P0 LDG.E.64 R16, desc[UR4][R22.64] ;  /* 0x0000000416108981 */ /* 0x000162000c1e1b00 */
[----:B------:R-:W-:-:S13]  /*0cd0*/  ISETP.GE.U32.AND P0, PT, R3, R2, PT ;  /* 0x000000020300720c */ /* 0x000fda0003f06070 */
[----:B0-----:R-:W-:Y:S05]  /*0ce0*/  @P0 BRA `(.L_x_4274) ;  /* 0x0000000000300947 */ /* 0x001fea0003800000 */
[----:B------:R-:W0:Y:S01]  /*0cf0*/  LDC.64 R22, c[0x0][0x398] ;  /* 0x0000e600ff167b82 */ /* 0x000e220000000a00 */
[----:B------:R-:W-:-:S04]  /*0d00*/  IMAD R3, R28, 0x400, R3 ;  /* 0x000004001c037824 */ /* 0x000fc800078e0203 */
[----:B0-----:R-:W-:-:S04]  /*0d10*/  IMAD.WIDE.U32 R22, R3, 0x8, R22 ;  /* 0x0000000803167825 */ /* 0x001fc800078e0016 */
[----:B------:R-:W-:Y:S01]  /*0d20*/  IMAD.MOV.U32 R3, RZ, RZ, R4 ;  /* 0x000000ffff037224 */ /* 0x000fe200078e0004 */
[----:B-----5:R0:W-:Y:S04]  /*0d30*/  STG.E.64 desc[UR4][R22.64], R6 ;  /* 0x0000000616007986 */ /* 0x0201e8000c101b04 */
[----:B------:R-:W-:-:S13]  /*0d40*/  ISETP.GE.U32.AND P0, PT, R3, R2, PT ;  /* 0x000000020300720c */ /* 0x000fda0003f06070 */
[----:B0-----:R-:W-:Y:S05]  /*0d50*/  @P0 BRA `(.L_x_4275) ;  /* 0x0000000000300947 */ /* 0x001fea0003800000 */
[----:B------:R-:W0:Y:S01]  /*0d60*/  LDC.64 R4, c[0x0][0x398] ;  /* 0x0000e600ff047b82 */ /* 0x000e220000000a00 */
[----:B------:R-:W-:Y:S02]  /*0d70*/  IMAD R7, R28, 0x400, R3 ;  /* 0x000004001c077824 */ /* 0x000fe400078e0203 */
[----:B------:R-:W-:Y:S02]  /*0d80*/  VIADD R3, R3, 0x80 ;  /* 0x0000008003037836 */ /* 0x000fe40000000000 */
[----:B0-----:R-:W-:-:S05]  /*0d90*/  IMAD.WIDE.U32 R4, R7, 0x8, R4 ;  /* 0x0000000807047825 */ /* 0x001fca00078e0004 */
[----:B------:R0:W-:Y:S02]  /*0da0*/  STG.E.64 desc[UR4][R4.64], R8 ;  /* 0x0000000804007986 */ /* 0x0001e4000c101b04 */
.L_x_4274:
[----:B------:R-:W-:-:S13]  /*0db0*/  ISETP.GE.U32.AND P0, PT, R3, R2, PT ;  /* 0x000000020300720c */ /* 0x000fda0003f06070 */
[----:B------:R-:W-:Y:S05]  /*0dc0*/  @P0 BRA `(.L_x_4276) ;  /* 0x0000000000300947 */ /* 0x000fea0003800000 */
[----:B0-----:R-:W0:Y:S01]  /*0dd0*/  LDC.64 R4, c[0x0][0x398] ;  /* 0x0000e600ff047b82 */ /* 0x001e220000000a00 */
[----:B-----5:R-:W-:Y:S02]  /*0de0*/  IMAD R7, R28, 0x400, R3 ;  /* 0x000004001c077824 */ /* 0x020fe400078e0203 */
[----:B------:R-:W-:Y:S02]  /*0df0*/  VIADD R3, R3, 0x80 ;  /* 0x0000008003037836 */ /* 0x000fe40000000000 */
[----:B0-----:R-:W-:-:S05]  /*0e00*/  IMAD.WIDE.U32 R4, R7, 0x8, R4 ;  /* 0x0000000807047825 */ /* 0x001fca00078e0004 */
[----:B------:R0:W-:Y:S02]  /*0e10*/  STG.E.64 desc[UR4][R4.64], R10 ;  /* 0x0000000a04007986 */ /* 0x0001e4000c101b04 */
.L_x_4275:
[----:B------:R-:W-:-:S13]  /*0e20*/  ISETP.GE.U32.AND P0, PT, R3, R2, PT ;  /* 0x000000020300720c */ /* 0x000fda0003f06070 */
[----:B------:R-:W-:Y:S05]  /*0e30*/  @P0 BRA `(.L_x_4277) ;  /* 0x0000000000300947 */ /* 0x000fea0003800000 */
[----:B0-----:R-:W0:Y:S01]  /*0e40*/  LDC.64 R4, c[0x0][0x398] ;  /* 0x0000e600ff047b82 */ /* 0x001e220000000a00 */
[----:B------:R-:W-:Y:S02]  /*0e50*/  IMAD R7, R28, 0x400, R3 ;  /* 0x000004001c077824 */ /* 0x000fe400078e0203 */
[----:B------:R-:W-:Y:S02]  /*0e60*/  VIADD R3, R3, 0x80 ;  /* 0x0000008003037836 */ /* 0x000fe40000000000 */
[----:B0-----:R-:W-:-:S05]  /*0e70*/  IMAD.WIDE.U32 R4, R7, 0x8, R4 ;  /* 0x0000000807047825 */ /* 0x001fca00078e0004 */
[----:B------:R1:W-:Y:S02]  /*0e80*/  STG.E.64 desc[UR4][R4.64], R12 ;  /* 0x0000000c04007986 */ /* 0x0003e4000c101b04 */
.L_x_4276:
[----:B------:R-:W-:-:S13]  /*0e90*/  ISETP.GE.U32.AND P0, PT, R3, R2, PT ;  /* 0x000000020300720c */ /* 0x000fda0003f06070 */
[----:B------:R-:W-:Y:S05]  /*0ea0*/  @P0 BRA `(.L_x_4278) ;  /* 0x0000000000340947 */ /* 0x000fea0003800000 */
[----:B01----:R-:W0:Y:S01]  /*0eb0*/  LDC.64 R4, c[0x0][0x398] ;  /* 0x0000e600ff047b82 */ /* 0x003e220000000a00 */
[----:B-----5:R-:W-:Y:S02]  /*0ec0*/  IMAD R7, R28, 0x400, R3 ;  /* 0x000004001c077824 */ /* 0x020fe400078e0203 */
[----:B------:R-:W-:Y:S02]  /*0ed0*/  VIADD R3, R3, 0x80 ;  /* 0x0000008003037836 */ /* 0x000fe40000000000 */
[----:B0-----:R-:W-:-:S05]  /*0ee0*/  IMAD.WIDE.U32 R4, R7, 0x8, R4 ;  /* 0x0000000807047825 */ /* 0x001fca00078e0004 */
[----:B------:R1:W-:Y:S02]  /*0ef0*/  STG.E.64 desc[UR4][R4.64], R14 ;  /* 0x0000000e04007986 */ /* 0x0003e4000c101b04 */
.L_x_4277:
[----:B------:R-:W-:-:S13]  /*0f00*/  ISETP.GE.U32.AND P0, PT, R3, R2, PT ;  /* 0x000000020300720c */ /* 0x000fda0003f06070 */
[----:B------:R-:W-:Y:S05]  /*0f10*/  @P0 BREAK.RELIABLE B1 ;  /* 0x0000000000010942 */ /* 0x000fea0003800100 */
[----:B------:R-:W-:Y:S05]  /*0f20*/  @P0 BRA `(.L_x_4279) ;  /* 0x0000000000300947 */ /* 0x000fea0003800000 */
[----:B01----:R-:W0:Y:S01]  /*0f30*/  LDC.64 R4, c[0x0][0x398] ;  /* 0x0000e600ff047b82 */ /* 0x003e220000000a00 */
[----:B------:R-:W-:Y:S02]  /*0f40*/  IMAD R7, R28, 0x400, R3 ;  /* 0x000004001c077824 */ /* 0x000fe400078e0203 */
[----:B------:R-:W-:Y:S02]  /*0f50*/  VIADD R3, R3, 0x80 ;  /* 0x0000008003037836 */ /* 0x000fe40000000000 */
[----:B0-----:R-:W-:-:S05]  /*0f60*/  IMAD.WIDE.U32 R4, R7, 0x8, R4 ;  /* 0x0000000807047825 */ /* 0x001fca00078e0004 */
[----:B------:R2:W-:Y:S02]  /*0f70*/  STG.E.64 desc[UR4][R4.64], R20 ;  /* 0x0000001404007986 */ /* 0x0005e4000c101b04 */
.L_x_4278:
[----:B------:R-:W-:Y:S05]  /*0f80*/  BSYNC.RELIABLE B1 ;  /* 0x0000000000017941 */ /* 0x000fea0003800100 */
.L_x_4273:
[----:B------:R-:W-:-:S13]  /*0f90*/  ISETP.GE.U32.AND P0, PT, R3, R2, PT ;  /* 0x000000020300720c */ /* 0x000fda0003f06070 */
[----:B012---:R-:W0:Y:S01]  /*0fa0*/  @!P0 LDC.64 R4, c[0x0][0x398] ;  /* 0x0000e600ff048b82 */ /* 0x007e220000000a00 */
[----:B-----5:R-:W-:Y:S02]  /*0fb0*/  @!P0 IMAD R7, R28, 0x400, R3 ;  /* 0x000004001c078824 */ /* 0x020fe400078e0203 */
[----:B------:R-:W-:Y:S02]  /*0fc0*/  @!P0 VIADD R3, R3, 0x80 ;  /* 0x0000008003038836 */ /* 0x000fe40000000000 */
[----:B0-----:R-:W-:-:S05]  /*0fd0*/  @!P0 IMAD.WIDE.U32 R4, R7, 0x8, R4 ;  /* 0x0000000807048825 */ /* 0x001fca00078e0004 */
[----:B------:R2:W-:Y:S02]  /*0fe0*/  @!P0 STG.E.64 desc[UR4][R4.64], R18 ;  /* 0x0000001204008986 */ /* 0x0005e4000c101b04 */
.L_x_4279:
[----:B------:R-:W-:Y:S05]  /*0ff0*/  BSYNC.RECONVERGENT B0 ;  /* 0x0000000000007941 */ /* 0x000fea0003800200 */
.L_x_4272:
[----:B------:R-:W-:Y:S05]  /*1000*/  WARPSYNC.ALL ;  /* 0x0000000000007948 */ /* 0x000fea0003800000 */
[----:B------:R-:W-:-:S13]  /*1010*/  ISETP.GE.U32.AND P0, PT, R3, R2, PT ;  /* 0x000000020300720c */ /* 0x000fda0003f06070 */
[----:B------:R-:W-:Y:S05]  /*1020*/  @P0 EXIT ;  /* 0x000000000000094d */ /* 0x000fea0003800000 */
[----:B012---:R-:W0:Y:S01]  /*1030*/  LDC.64 R4, c[0x0][0x398] ;  /* 0x0000e600ff047b82 */ /* 0x007e220000000a00 */
[----:B------:R-:W-:-:S04]  /*1040*/  IMAD R3, R28, 0x400, R3 ;  /* 0x000004001c037824 */ /* 0x000fc800078e0203 */
[----:B0-----:R-:W-:-:S05]  /*1050*/  IMAD.WIDE.U32 R2, R3, 0x8, R4 ;  /* 0x0000000803027825 */ /* 0x001fca00078e0004 */
[----:B------:R-:W-:Y:S01]  /*1060*/  STG.E.64 desc[UR4][R2.64], R16 ;  /* 0x0000001002007986 */ /* 0x000fe2000c101b04 */
[----:B------:R-:W-:Y:S05]  /*1070*/  EXIT ;  /* 0x000000000000794d */ /* 0x000fea0003800000 */
.L_x_4271:
        /* <DEDUP_REMOVED lines=23> */
[----:B------:R-:W-:-:S03]  /*11f0*/  ISETP.NE.AND P2, PT, R2, RZ, PT ;  /* 0x000000ff0200720c */ /* 0x000fc60003f45270 */
[----:B------:R-:W2:Y:S08]  /*1200*/  @P1 LDC.64 R16, c[0x0][0x388] ;  /* 0x0000e200ff101b82 */ /* 0x000eb00000000a00 */
[----:B------:R-:W0:Y:S08]  /*1210*/  @P3 LDC.64 R22, c[0x0][0x388] ;  /* 0x0000e200ff163b82 */ /* 0x000e300000000a00 */
[----:B------:R-:W3:Y:S01]  /*1220*/  @P0 LDC.64 R14, c[0x0][0x388] ;  /* 0x0000e200ff0e0b82 */ /* 0x000ee20000000a00 */
[----:B--2---:R-:W-:-:S07]  /*1230*/  @P1 LEA R16, P4, R4, R16, 0x3 ;  /* 0x0000001004101211 */ /* 0x004fce00078818ff */
[----:B------:R-:W1:Y:S01]  /*1240*/  @P2 LDC.64 R12, c[0x0][0x388] ;  /* 0x0000e200ff0c2b82 */ /* 0x000e620000000a00 */
[----:B------:R-:W-:Y:S02]  /*1250*/  @P1 LEA.HI.X R17, R4, R17, R5, 0x3, P4 ;  /* 0x0000001104111211 */ /* 0x000fe400020f1c05 */
[----:B0-----:R-:W-:-:S04]  /*1260*/  @P3 LEA R26, P5, R6, R22, 0x3 ;  /* 0x00000016061a3211 */ /* 0x001fc800078a18ff */
[----:B------:R-:W2:Y:S01]  /*1270*/  @P1 LDG.E.64 R16, desc[UR4][R16.64] ;  /* 0x0000000410101981 */ /* 0x000ea2000c1e1b00 */
[----:B------:R-:W-:-:S03]  /*1280*/  @P3 LEA.HI.X R27, R6, R23, R7, 0x3, P5 ;  /* 0x00000017061b3211 */ /* 0x000fc600028f1c07 */
[----:B------:R-:W4:Y:S01]  /*1290*/  LDG.E.128 R4, desc[UR4][R20.64+0x10] ;  /* 0x0000100414047981 */ /* 0x000f22000c1e1d00 */
[C---:B---3--:R-:W-:Y:S02]  /*12a0*/  @P0 LEA R24, P4, R8.reuse, R14, 0x3 ;  /* 0x0000000e08180211 */ /* 0x048fe400078818ff */
[----:B------:R-:W-:Y:S01]  /*12b0*/  PRMT R2, R3, 0x7772, RZ ;  /* 0x0000777203027816 */ /* 0x000fe200000000ff */
[----:B-----5:R-:W2:Y:S01]  /*12c0*/  @P3 LDG.E.64 R18, desc[UR4][R26.64] ;  /* 0x000000041a123981 */ /* 0x020ea2000c1e1b00 */
[----:B------:R-:W-:Y:S02]  /*12d0*/  @P0 LEA.HI.X R25, R8, R15, R9, 0x3, P4 ;  /* 0x0000000f08190211 */ /* 0x000fe400020f1c09 */
[----:B-1----:R-:W-:-:S04]  /*12e0*/  @P2 LEA R22, P5, R10, R12, 0x3 ;  /* 0x0000000c0a162211 */ /* 0x002fc800078a18ff */
[----:B------:R-:W-:Y:S02]  /*12f0*/  @P2 LEA.HI.X R23, R10, R13, R11, 0x3, P5 ;  /* 0x0000000d0a172211 */ /* 0x000fe400028f1c0b */
[----:B------:R-:W3:Y:S01]  /*1300*/  LDG.E.ENL2.256 R12, R8, desc[UR4][R30.64+0x20] ;  /* 0xfe0001041e08797e */ /* 0x000ee2000812190c */
[----:B------:R-:W-:Y:S02]  /*1310*/  ISETP.NE.AND P3, PT, R2, RZ, PT ;  /* 0x000000ff0200720c */ /* 0x000fe40003f65270 */
[----:B------:R-:W-:Y:S01]  /*1320*/  PRMT R2, R3, 0x7773, RZ ;  /* 0x0000777303027816 */ /* 0x000fe200000000ff */
[----:B------:R-:W2:Y:S04]  /*1330*/  @!P1 LDG.E.64 R16, desc[UR4][R20.64] ;  /* 0x0000000414109981 */ /* 0x000ea8000c1e1b00 */
[----:B----4-:R0:W2:Y:S04]  /*1340*/  @P0 LDG.E.64 R4, desc[UR4][R24.64] ;  /* 0x0000000418040981 */ /* 0x0100a8000c1e1b00 */
[----:B------:R-:W2:Y:S02]  /*1350*/  @P2 LDG.E.64 R6, desc[UR4][R22.64] ;  /* 0x0000000416062981 */ /* 0x000ea4000c1e1b00 */
[----:B0-----:R-:W3:Y:S02]  /*1360*/  @P3 LDC.64 R24, c[0x0][0x388] ;  /* 0x0000e200ff183b82 */ /* 0x001ee40000000a00 */
[----:B---3--:R-:W-:-:S04]  /*1370*/  @P3 LEA R30, P0, R12, R24, 0x3 ;  /* 0x000000180c1e3211 */ /* 0x008fc800078018ff */
[----:B------:R-:W-:Y:S02]  /*1380*/  @P3 LEA.HI.X R31, R12, R25, R13, 0x3, P0 ;  /* 0x000000190c1f3211 */ /* 0x000fe400000f1c0d */
[----:B------:R-:W3:Y:S01]  /*1390*/  LDG.E.ENL2.256 R24, R20, desc[UR4][R20.64+0x20] ;  /* 0xfe0001041414797e */ /* 0x000ee20008121918 */
[----:B------:R-:W-:-:S13]  /*13a0*/  ISETP.NE.AND P2, PT, R2, RZ, PT ;  /* 0x000000ff0200720c */ /* 0x000fda0003f45270 */
[----:B------:R-:W0:Y:S01]  /*13b0*/  @P2 LDC.64 R12, c[0x0][0x388] ;  /* 0x0000e200ff0c2b82 */ /* 0x000e220000000a00 */
[----:B------:R-:W-:-:S04]  /*13c0*/  PRMT R2, R3, 0x7771, RZ ;  /* 0x0000777103027816 */ /* 0x000fc800000000ff */
[----:B------:R-:W-:Y:S02]  /*13d0*/  ISETP.NE.AND P1, PT, R2, RZ, PT ;  /* 0x000000ff0200720c */ /* 0x000fe40003f25270 */
[----:B------:R-:W-:Y:S02]  /*13e0*/  PRMT R3, R3, 0x7770, RZ ;  /* 0x0000777003037816 */ /* 0x000fe400000000ff */
[----:B0-----:R-:W-:-:S04]  /*13f0*/  @P2 LEA R12, P0, R14, R12, 0x3 ;  /* 0x0000000c0e0c2211 */ /* 0x001fc800078018ff */
[----:B------:R-:W-:Y:S02]  /*1400*/  @P2 LEA.HI.X R13, R14, R13, R15, 0x3, P0 ;  /* 0x0000000d0e0d2211 */ /* 0x000fe400000f1c0f */
[----:B------:R-:W-:-:S03]  /*1410*/  ISETP.NE.AND P0, PT, R3, RZ, PT ;  /* 0x000000ff0300720c */ /* 0x000fc60003f05270 */
[----:B------:R-:W0:Y:S01]  /*1420*/  @P1 LDC.64 R2, c[0x0][0x388] ;  /* 0x0000e200ff021b82 */ /* 0x000e220000000a00 */
[----:B---3--:R-:W3:Y:S01]  /*1430*/  @P3 LDG.E.64 R24, desc[UR4][R30.64] ;  /* 0x000000041e183981 */ /* 0x008ee2000c1e1b00 */
[----:B0-----:R-:W-:-:S03]  /*1440*/  @P1 LEA R2, P3, R10, R2, 0x3 ;  /* 0x000000020a021211 */ /* 0x001fc600078618ff */
[----:B------:R-:W3:Y:S01]  /*1450*/  @P2 LDG.E.64 R26, desc[UR4][R12.64] ;  /* 0x000000040c1a2981 */ /* 0x000ee2000c1e1b00 */
[----:B------:R-:W-:-:S04]  /*1460*/  @P1 LEA.HI.X R3, R10, R3, R11, 0x3, P3 ;  /* 0x000000030a031211 */ /* 0x000fc800018f1c0b */
[----:B------:R-:W0:Y:S01]  /*1470*/  @P0 LDC.64 R10, c[0x0][0x388] ;  /* 0x0000e200ff0a0b82 */ /* 0x000e220000000a00 */
[----:B------:R-:W3:Y:S01]  /*1480*/  @P1 LDG.E.64 R22, desc[UR4][R2.64] ;  /* 0x0000000402161981 */ /* 0x000ee2000c1e1b00 */
[----:B0-----:R-:W-:-:S04]  /*1490*/  @P0 LEA R10, P3, R8, R10, 0x3 ;  /* 0x0000000a080a0211 */ /* 0x001fc800078618ff */
[----:B------:R-:W-:Y:S02]  /*14a0*/  @P0 LEA.HI.X R11, R8, R11, R9, 0x3, P3 ;  /* 0x0000000b080b0211 */ /* 0x000fe400018f1c09 */
[----:B------:R-:W0:Y:S03]  /*14b0*/  LDC.64 R8, c[0x0][0x398] ;  /* 0x0000e600ff087b82 */ /* 0x000e260000000a00 */
[----:B------:R-:W3:Y:S01]  /*14c0*/  @P0 LDG.E.64 R20, desc[UR4][R10.64] ;  /* 0x000000040a140981 */ /* 0x000ee2000c1e1b00 */
[----:B0-----:R-:W-:-:S04]  /*14d0*/  IMAD.WIDE.U32 R28, R28, 0x8, R8 ;  /* 0x000000081c1c7825 */ /* 0x001fc800078e0008 */
[----:B------:R-:W-:-:S05]  /*14e0*/  IMAD.WIDE.U32 R28, R0, 0x40, R28 ;  /* 0x00000040001c7825 */ /* 0x000fca00078e001c */
[----:B--2---:R-:W-:Y:S04]  /*14f0*/  STG.E.ENL2.256 desc[UR4][R28.64], R16, R4 ;  /* 0xf80000101c04797f */ /* 0x004fe8000f121804 */
[----:B---3--:R-:W-:Y:S01]  /*1500*/  STG.E.ENL2.256 desc[UR4][R28.64+0x20], R20, R24 ;  /* 0xf80001141c18797f */ /* 0x008fe2000f121804 */
[----:B------:R-:W-:Y:S05]  /*1510*/  EXIT ;  /* 0x000000000000794d */ /* 0x000fea0003800000 */
.L_x_4280:
        /* <DEDUP_REMOVED lines=14> */
.L_x_41885:


//--------------------- .text._ZN2at6native18elementwise_kernelILi128ELi4EZNS0_15gpu_kernel_implIZZZNS0_28launch_masked_scatter_kernelERKNS_10TensorBaseES5_S5_S5_ENKUlvE_clEvENKUlvE6_clEvEUlN3c107complexIdEEblE_EEvRNS_18TensorIteratorBaseERKT_EUliE_EEviT1_ --------------------------
	.section	.text._ZN2at6native18elementwise_kernelILi128ELi4EZNS0_15gpu_kernel_implIZZZNS0_28launch_masked_scatter_kernelERKNS_10TensorBaseES5_S5_S5_ENKUlvE_clEvENKUlvE6_clEvEUlN3c107complexIdEEblE_EEvRNS_18TensorIteratorBaseERKT_EUliE_EEviT1_,"ax",@progbits
	.align	128
        .global         _ZN2at6native18elementwise_kernelILi128ELi4EZNS0_15gpu_kernel_implIZZZNS0_28launch_masked_scatter_kernelERKNS_10TensorBaseES5_S5_S5_ENKUlvE_clEvENKUlvE6_clEvEUlN3c107complexIdEEblE_EEvRNS_18TensorIteratorBaseERKT_EUliE_EEviT1_
        .type           _ZN2at6native18elementwise_kernelILi128ELi4EZNS0_15gpu_kernel_implIZZZNS0_28launch_masked_scatter_kernelERKNS_10TensorBaseES5_S5_S5_ENKUlvE_clEvENKUlvE6_clEvEUlN3c107complexIdEEblE_EEvRNS_18TensorIteratorBaseERKT_EUliE_EEviT1_,@function
        .size           _ZN2at6native18elementwise_kernelILi128ELi4EZNS0_15gpu_kernel_implIZZZNS0_28launch_masked_scatter_kernelERKNS_10TensorBaseES5_S5_S5_ENKUlvE_clEvENKUlvE6_clEvEUlN3c107complexIdEEblE_EEvRNS_18TensorIteratorBaseERKT_EUliE_EEviT1_,(.L_x_41886 - _ZN2at6native18elementwise_kernelILi128ELi4EZNS0_15gpu_kernel_implIZZZNS0_28launch_masked_scatter_kernelERKNS_10TensorBaseES5_S5_S5_ENKUlvE_clEvENKUlvE6_clEvEUlN3c107complexIdEEblE_EEvRNS_18TensorIteratorBaseERKT_EUliE_EEviT1_)
        .other          _ZN2at6native18elementwise_kernelILi128ELi4EZNS0_15gpu_kernel_implIZZZNS0_28launch_masked_scatter_kernelERKNS_10TensorBaseES5_S5_S5_ENKUlvE_clEvENKUlvE6_clEvEUlN3c107complexIdEEblE_EEvRNS_18TensorIteratorBaseERKT_EUliE_EEviT1_,@"STO_CUDA_ENTRY STV_DEFAULT"
_ZN2at6native18elementwise_kernelILi128ELi4EZNS0_15gpu_kernel_implIZZZNS0_28launch_masked_scatter_kernelERKNS_10TensorBaseES5_S5_S5_ENKUlvE_clEvENKUlvE6_clEvEUlN3c107complexIdEEblE_EEvRNS_18TensorIteratorBaseERKT_EUliE_EEviT1_:
.text._ZN2at6native18elementwise_kernelILi128ELi4EZNS0_15gpu_kernel_implIZZZNS0_28launch_masked_scatter_kernelERKNS_10TensorBaseES5_S5_S5_ENKUlvE_clEvENKUlvE6_clEvEUlN3c107complexIdEEblE_EEvRNS_18TensorIteratorBaseERKT_EUliE_EEviT1_:
        /* <DEDUP_REMOVED lines=398> */
.L_x_4283:
        /* <DEDUP_REMOVED lines=16> */
[----:B------:R-:W-:Y:S01]  /*19e0*/  CS2R R18, SRZ ;  /* 0x0000000000127805 */ /* 0x000fe2000001ff00 */
[----:B--2---:R0:W1:Y:S01]  /*19f0*/  I2F.F64.S16 R16, R2 ;  /* 0x0000000200107312 */ /* 0x0040620000101c00 */
[----:B------:R-:W-:Y:S05]  /*1a00*/  BRA `(.L_x_4290) ;  /* 0x0000000c00c87947 */ /* 0x000fea0003800000 */
.L_x_4288:
[----:B------:R-:W2:Y:S01]  /*1a10*/  LDG.E.U8 R2, desc[UR36][R2.64] ;  /* 0x0000002402027981 */ /* 0x000ea2000c1e1100 */
[----:B------:R-:W-:Y:S01]  /*1a20*/  CS2R R18, SRZ ;  /* 0x0000000000127805 */ /* 0x000fe2000001ff00 */
[----:B--2---:R0:W1:Y:S01]  /*1a30*/  I2F.F64.U16 R16, R2 ;  /* 0x0000000200107312 */ /* 0x0040620000101800 */
[----:B------:R-:W-:Y:S05]  /*1a40*/  BRA `(.L_x_4290) ;  /* 0x0000000c00b87947 */ /* 0x000fea0003800000 */
.L_x_4287:
[----:B------:R-:W-:-:S09]  /*1a50*/  UISETP.NE.AND UP0, UPT, UR4, 0x2, UPT ;  /* 0x000000020400788c */ /* 0x000fd2000bf05270 */
[----:B------:R-:W-:Y:S05]  /*1a60*/  BRA.U !UP0, `(.L_x_4291) ;  /* 0x0000000108307547 */ /* 0x000fea000b800000 */
[----:B------:R-:W-:-:S09]  /*1a70*/  UISETP.NE.AND UP0, UPT, UR4, 0x3, UPT ;  /* 0x000000030400788c */ /* 0x000fd2000bf05270 */
[----:B------:R-:W-:Y:S05]  /*1a80*/  BRA.U !UP0, `(.L_x_4292) ;  /* 0x0000000108187547 */ /* 0x000fea000b800000 */
[----:B------:R-:W-:-:S09]  /*1a90*/  UISETP.NE.AND UP0, UPT, UR4, 0x4, UPT ;  /* 0x000000040400788c */ /* 0x000fd2000bf05270 */
[----:B------:R-:W-:Y:S05]  /*1aa0*/  BRA.U UP0, `(.L_x_4289) ;  /* 0x0000000d00047547 */ /* 0x000fea000b800000 */
[----:B------:R-:W2:Y:S01]  /*1ab0*/  LDG.E.64 R16, desc[UR36][R2.64] ;  /* 0x0000002402107981 */ /* 0x000ea2000c1e1b00 */
[----:B------:R-:W-:Y:S01]  /*1ac0*/  CS2R R18, SRZ ;  /* 0x0000000000127805 */ /* 0x000fe2000001ff00 */
[----:B--2---:R-:W0:Y:S01]  /*1ad0*/  I2F.F64.S64 R16, R16 ;  /* 0x0000001000107312 */ /* 0x004e220000301c00 */
[----:B------:R-:W-:Y:S05]  /*1ae0*/  BRA `(.L_x_4290) ;  /* 0x0000000c00907947 */ /* 0x000fea0003800000 */
.L_x_4292:
[----:B------:R-:W2:Y:S01]  /*1af0*/  LDG.E R2, desc[UR36][R2.64] ;  /* 0x0000002402027981 */ /* 0x000ea2000c1e1900 */
[----:B------:R-:W-:Y:S01]  /*1b00*/  CS2R R18, SRZ ;  /* 0x0000000000127805 */ /* 0x000fe2000001ff00 */
[----:B--2---:R0:W1:Y:S01]  /*1b10*/  I2F.F64 R16, R2 ;  /* 0x0000000200107312 */ /* 0x0040620000201c00 */
[----:B------:R-:W-:Y:S05]  /*1b20*/  BRA `(.L_x_4290) ;  /* 0x0000000c00807947 */ /* 0x000fea0003800000 */
.L_x_4291:
[----:B------:R-:W2:Y:S01]  /*1b30*/  LDG.E.U16 R2, desc[UR36][R2.64] ;  /* 0x0000002402027981 */ /* 0x000ea2000c1e1500 */
[----:B------:R-:W-:Y:S01]  /*1b40*/  CS2R R18, SRZ ;  /* 0x0000000000127805 */ /* 0x000fe2000001ff00 */
[----:B--2---:R0:W1:Y:S01]  /*1b50*/  I2F.F64.S16 R16, R2 ;  /* 0x0000000200107312 */ /* 0x0040620000101c00 */
[----:B------:R-:W-:Y:S05]  /*1b60*/  BRA `(.L_x_4290) ;  /* 0x0000000c00707947 */ /* 0x000fea0003800000 */
.L_x_4286:
[----:B------:R-:W-:-:S09]  /*1b70*/  UISETP.GT.AND UP0, UPT, UR4, 0x6, UPT ;  /* 0x000000060400788c */ /* 0x000fd2000bf04270 */
[----:B------:R-:W-:Y:S05]  /*1b80*/  BRA.U UP0, `(.L_x_4293) ;  /* 0x00000001003c7547 */ /* 0x000fea000b800000 */
[----:B------:R-:W-:-:S09]  /*1b90*/  UISETP.NE.AND UP0, UPT, UR4, 0x5, UPT ;  /* 0x000000050400788c */ /* 0x000fd2000bf05270 */
[----:B------:R-:W-:Y:S05]  /*1ba0*/  BRA.U !UP0, `(.L_x_4294) ;  /* 0x00000001081c7547 */ /* 0x000fea000b800000 */
[----:B------:R-:W-:-:S09]  /*1bb0*/  UISETP.NE.AND UP0, UPT, UR4, 0x6, UPT ;  /* 0x000000060400788c */ /* 0x000fd2000bf05270 */
[----:B------:R-:W-:Y:S05]  /*1bc0*/  BRA.U UP0, `(.L_x_4289) ;  /* 0x0000000900bc7547 */ /* 0x000fea000b800000 */
[----:B------:R-:W2:Y:S01]  /*1bd0*/  LDG.E R16, desc[UR36][R2.64] ;  /* 0x0000002402107981 */ /* 0x000ea2000c1e1900 */
[----:B------:R-:W-:Y:S01]  /*1be0*/  CS2R R18, SRZ ;  /* 0x0000000000127805 */ /* 0x000fe2000001ff00 */
[----:B--2---:R-:W-:-:S06]  /*1bf0*/  FMUL.FTZ R16, R16, 1 ;  /* 0x3f80000010107820 */ /* 0x004fcc0000410000 */
[----:B------:R-:W0:Y:S01]  /*1c00*/  F2F.F64.F32 R16, R16 ;  /* 0x0000001000107310 */ /* 0x000e220000201800 */
[----:B------:R-:W-:Y:S05]  /*1c10*/  BRA `(.L_x_4290) ;  /* 0x0000000c00447947 */ /* 0x000fea0003800000 */
.L_x_4294:
[----:B------:R-:W2:Y:S01]  /*1c20*/  LDG.E.U16 R0, desc[UR36][R2.64] ;  /* 0x0000002402007981 */ /* 0x000ea2000c1e1500 */
[----:B------:R-:W-:Y:S01]  /*1c30*/  CS2R R18, SRZ ;  /* 0x0000000000127805 */ /* 0x000fe2000001ff00 */
[----:B--2---:R-:W-:-:S05]  /*1c40*/  HADD2.F32 R0, -RZ, R0.H0_H0 ;  /* 0x20000000ff007230 */ /* 0x004fca0000004100 */
[----:B------:R-:W-:-:S04]  /*1c50*/  FMUL.FTZ R0, R0, 1 ;  /* 0x3f80000000007820 */ /* 0x000fc80000410000 */
[----:B------:R0:W1:Y:S01]  /*1c60*/  F2F.F64.F32 R16, R0 ;  /* 0x0000000000107310 */ /* 0x0000620000201800 */
[----:B------:R-:W-:Y:S05]  /*1c70*/  BRA `(.L_x_4290) ;  /* 0x0000000c002c7947 */ /* 0x000fea0003800000 */
.L_x_4293:
[----:B------:R-:W-:-:S09]  /*1c80*/  UISETP.NE.AND UP0, UPT, UR4, 0x7, UPT ;  /* 0x000000070400788c */ /* 0x000fd2000bf05270 */
[----:B------:R-:W-:Y:S05]  /*1c90*/  BRA.U !UP0, `(.L_x_4295) ;  /* 0x0000000108487547 */ /* 0x000fea000b800000 */
[----:B------:R-:W-:-:S09]  /*1ca0*/  UISETP.NE.AND UP0, UPT, UR4, 0x8, UPT ;  /* 0x000000080400788c */ /* 0x000fd2000bf05270 */
[----:B------:R-:W-:Y:S05]  /*1cb0*/  BRA.U !UP0, `(.L_x_4296) ;  /* 0x0000000108207547 */ /* 0x000fea000b800000 */
[----:B------:R-:W-:-:S09]  /*1cc0*/  UISETP.NE.AND UP0, UPT, UR4, 0x9, UPT ;  /* 0x000000090400788c */ /* 0x000fd2000bf05270 */
[----:B------:R-:W-:Y:S05]  /*1cd0*/  BRA.U UP0, `(.L_x_4289) ;  /* 0x0000000900787547 */ /* 0x000fea000b800000 */
[----:B------:R-:W2:Y:S02]  /*1ce0*/  LDG.E.64 R2, desc[UR36][R2.64] ;  /* 0x0000002402027981 */ /* 0x000ea4000c1e1b00 */
[----:B--2---:R-:W-:Y:S01]  /*1cf0*/  FMUL.FTZ R16, R2, 1 ;  /* 0x3f80000002107820 */ /* 0x004fe20000410000 */
[----:B------:R-:W-:-:S05]  /*1d00*/  FMUL.FTZ R18, R3, 1 ;  /* 0x3f80000003127820 */ /* 0x000fca0000410000 */
[----:B------:R-:W0:Y:S08]  /*1d10*/  F2F.F64.F32 R16, R16 ;  /* 0x0000001000107310 */ /* 0x000e300000201800 */
[----:B------:R-:W1:Y:S01]  /*1d20*/  F2F.F64.F32 R18, R18 ;  /* 0x0000001200127310 */ /* 0x000e620000201800 */
[----:B------:R-:W-:Y:S05]  /*1d30*/  BRA `(.L_x_4290) ;  /* 0x0000000800fc7947 */ /* 0x000fea0003800000 */
.L_x_4296:
[----:B------:R-:W2:Y:S02]  /*1d40*/  LDG.E R2, desc[UR36][R2.64] ;  /* 0x0000002402027981 */ /* 0x000ea4000c1e1900 */
[--C-:B--2---:R-:W-:Y:S02]  /*1d50*/  HADD2.F32 R0, -RZ, R2.reuse.H0_H0 ;  /* 0x20000002ff007230 */ /* 0x104fe40000004100 */
[----:B------:R-:W-:-:S03]  /*1d60*/  HADD2.F32 R4, -RZ, R2.H1_H1 ;  /* 0x30000002ff047230 */ /* 0x000fc60000004100 */
[----:B------:R-:W-:Y:S02]  /*1d70*/  FMUL.FTZ R0, R0, 1 ;  /* 0x3f80000000007820 */ /* 0x000fe40000410000 */
[----:B------:R-:W-:Y:S02]  /*1d80*/  FMUL.FTZ R4, R4, 1 ;  /* 0x3f80000004047820 */ /* 0x000fe40000410000 */
[----:B------:R0:W1:Y:S08]  /*1d90*/  F2F.F64.F32 R16, R0 ;  /* 0x0000000000107310 */ /* 0x0000700000201800 */
[----:B------:R0:W2:Y:S01]  /*1da0*/  F2F.F64.F32 R18, R4 ;  /* 0x0000000400127310 */ /* 0x0000a20000201800 */
[----:B------:R-:W-:Y:S05]  /*1db0*/  BRA `(.L_x_4290) ;  /* 0x0000000800dc7947 */ /* 0x000fea0003800000 */
.L_x_4295:
[----:B------:R0:W5:Y:S01]  /*1dc0*/  LDG.E.64 R16, desc[UR36][R2.64] ;  /* 0x0000002402107981 */ /* 0x000162000c1e1b00 */
[----:B------:R-:W-:Y:S01]  /*1dd0*/  CS2R R18, SRZ ;  /* 0x0000000000127805 */ /* 0x000fe2000001ff00 */
[----:B------:R-:W-:Y:S06]  /*1de0*/  BRA `(.L_x_4290) ;  /* 0x0000000800d07947 */ /* 0x000fec0003800000 */
.L_x_4285:
        /* <DEDUP_REMOVED lines=9> */
[----:B------:R-:W-:Y:S01]  /*1e80*/  CS2R R18, SRZ ;  /* 0x0000000000127805 */ /* 0x000fe2000001ff00 */
[----:B------:R-:W-:Y:S01]  /*1e90*/  IMAD.MOV.U32 R16, RZ, RZ, RZ ;  /* 0x000000ffff107224 */ /* 0x000fe200078e00ff */
[----:B--2---:R-:W-:-:S04]  /*1ea0*/  ISETP.NE.AND P0, PT, R2, RZ, PT ;  /* 0x000000ff0200720c */ /* 0x004fc80003f05270 */
[----:B------:R-:W-:Y:S01]  /*1eb0*/  FSEL R17, RZ, 1.875, !P0 ;  /* 0x3ff00000ff117808 */ /* 0x000fe20004000000 */
[----:B------:R-:W-:Y:S08]  /*1ec0*/  BRA `(.L_x_4290) ;  /* 0x0000000800987947 */ /* 0x000ff00003800000 */
.L_x_4299:
[----:B------:R0:W5:Y:S01]  /*1ed0*/  LDG.E.128 R16, desc[UR36][R2.64] ;  /* 0x0000002402107981 */ /* 0x000162000c1e1d00 */
[----:B------:R-:W-:Y:S05]  /*1ee0*/  BRA `(.L_x_4290) ;  /* 0x0000000800907947 */ /* 0x000fea0003800000 */
.L_x_4298:
[----:B------:R-:W-:-:S09]  /*1ef0*/  UISETP.NE.AND UP0, UPT, UR4, 0xf, UPT ;  /* 0x0000000f0400788c */ /* 0x000fd2000bf05270 */
[----:B------:R-:W-:Y:S05]  /*1f00*/  BRA.U !UP0, `(.L_x_4300) ;  /* 0x0000000108a47547 */ /* 0x000fea000b800000 */
[----:B------:R-:W-:-:S09]  /*1f10*/  UISETP.NE.AND UP0, UPT, UR4, 0x17, UPT ;  /* 0x000000170400788c */ /* 0x000fd2000bf05270 */
[----:B------:R-:W-:Y:S05]  /*1f20*/  BRA.U !UP0, `(.L_x_4301) ;  /* 0x0000000108607547 */ /* 0x000fea000b800000 */
[----:B------:R-:W-:-:S09]  /*1f30*/  UISETP.NE.AND UP0, UPT, UR4, 0x18, UPT ;  /* 0x000000180400788c */ /* 0x000fd2000bf05270 */
[----:B------:R-:W-:Y:S05]  /*1f40*/  BRA.U UP0, `(.L_x_4289) ;  /* 0x0000000500dc7547 */ /* 0x000fea000b800000 */
[----:B------:R-:W2:Y:S01]  /*1f50*/  LDG.E.U8 R0, desc[UR36][R2.64] ;  /* 0x0000002402007981 */ /* 0x000ea2000c1e1100 */
[----:B------:R-:W-:Y:S01]  /*1f60*/  HFMA2 R6, -RZ, RZ, 0, 1.847743988037109375e-06 ;  /* 0x0000001fff067431 */ /* 0x000fe200000001ff */
[----:B------:R-:W-:Y:S01]  /*1f70*/  CS2R R18, SRZ ;  /* 0x0000000000127805 */ /* 0x000fe2000001ff00 */
        /* <DEDUP_REMOVED lines=15> */
[----:B------:R-:W-:-:S05]  /*2070*/  LOP3.LUT R5, R5, 0x80000000, R0, 0xf8, !PT ;  /* 0x8000000005057812 */ /* 0x000fca00078ef800 */
[----:B------:R-:W-:-:S04]  /*2080*/  FMUL.FTZ R5, R5, 1 ;  /* 0x3f80000005057820 */ /* 0x000fc80000410000 */
[----:B------:R0:W1:Y:S01]  /*2090*/  F2F.F64.F32 R16, R5 ;  /* 0x0000000500107310 */ /* 0x0000620000201800 */
[----:B------:R-:W-:Y:S05]  /*20a0*/  BRA `(.L_x_4290) ;  /* 0x0000000800207947 */ /* 0x000fea0003800000 */
.L_x_4301:
[----:B------:R-:W2:Y:S01]  /*20b0*/  LDG.E.U8 R2, desc[UR36][R2.64] ;  /* 0x0000002402027981 */ /* 0x000ea2000c1e1100 */
[----:B------:R-:W-:Y:S01]  /*20c0*/  CS2R R18, SRZ ;  /* 0x0000000000127805 */ /* 0x000fe2000001ff00 */
        /* <DEDUP_REMOVED lines=9> */
[----:B------:R-:W-:-:S05]  /*2160*/  LOP3.LUT R0, R0, 0x80000000, R5, 0xf8, !PT ;  /* 0x8000000000007812 */ /* 0x000fca00078ef805 */
[----:B------:R-:W-:-:S04]  /*2170*/  FMUL.FTZ R0, R0, 1 ;  /* 0x3f80000000007820 */ /* 0x000fc80000410000 */
[----:B------:R0:W1:Y:S01]  /*2180*/  F2F.F64.F32 R16, R0 ;  /* 0x0000000000107310 */ /* 0x0000620000201800 */
[----:B------:R-:W-:Y:S05]  /*2190*/  BRA `(.L_x_4290) ;  /* 0x0000000400e47947 */ /* 0x000fea0003800000 */
.L_x_4300:
[----:B------:R-:W2:Y:S01]  /*21a0*/  LDG.E.U16 R0, desc[UR36][R2.64] ;  /* 0x0000002402007981 */ /* 0x000ea2000c1e1500 */
[----:B------:R-:W-:Y:S02]  /*21b0*/  CS2R R18, SRZ ;  /* 0x0000000000127805 */ /* 0x000fe4000001ff00 */
[----:B--2---:R-:W-:-:S05]  /*21c0*/  SHF.L.U32 R0, R0, 0x10, RZ ;  /* 0x0000001000007819 */ /* 0x004fca00000006ff */
[----:B------:R-:W-:-:S04]  /*21d0*/  FMUL.FTZ R0, R0, 1 ;  /* 0x3f80000000007820 */ /* 0x000fc80000410000 */
[----:B------:R0:W1:Y:S01]  /*21e0*/  F2F.F64.F32 R16, R0 ;  /* 0x0000000000107310 */ /* 0x0000620000201800 */
[----:B------:R-:W-:Y:S05]  /*21f0*/  BRA `(.L_x_4290) ;  /* 0x0000000400cc7947 */ /* 0x000fea0003800000 */
.L_x_4297:
        /* <DEDUP_REMOVED lines=9> */
[----:B------:R-:W-:Y:S01]  /*2290*/  CS2R R18, SRZ ;  /* 0x0000000000127805 */ /* 0x000fe2000001ff00 */
[----:B--2---:R0:W1:Y:S01]  /*22a0*/  I2F.F64.U16 R16, R2 ;  /* 0x0000000200107312 */ /* 0x0040620000101800 */
[----:B------:R-:W-:Y:S05]  /*22b0*/  BRA `(.L_x_4290) ;  /* 0x00000004009c7947 */ /* 0x000fea0003800000 */
.L_x_4304:
[----:B------:R-:W2:Y:S01]  /*22c0*/  LDG.E.U8 R3, desc[UR36][R2.64] ;  /* 0x0000002402037981 */ /* 0x000ea2000c1e1100 */
[----:B------:R-:W-:Y:S02]  /*22d0*/  CS2R R18, SRZ ;  /* 0x0000000000127805 */ /* 0x000fe4000001ff00 */
[----:B------:R-:W-:Y:S02]  /*22e0*/  CS2R R16, SRZ ;  /* 0x0000000000107805 */ /* 0x000fe4000001ff00 */
[----:B--2---:R-:W-:-:S13]  /*22f0*/  ISETP.NE.AND P0, PT, R3, RZ, PT ;  /* 0x000000ff0300720c */ /* 0x004fda0003f05270 */
[----:B------:R-:W-:Y:S05]  /*2300*/  @!P0 BRA `(.L_x_4290) ;  /* 0x0000000400888947 */ /* 0x000fea0003800000 */
[----:B------:R-:W-:-:S13]  /*2310*/  ISETP.NE.AND P0, PT, R3, 0x80, PT ;  /* 0x000000800300780c */ /* 0x000fda0003f05270 */
[----:B------:R-:W-:Y:S02]  /*2320*/  @!P0 IMAD.MOV.U32 R16, RZ, RZ, 0x20000000 ;  /* 0x20000000ff108424 */ /* 0x000fe400078e00ff */
        /* <DEDUP_REMOVED lines=15> */
.L_x_4306:
[----:B------:R-:W-:Y:S05]  /*2420*/  BSYNC.RECONVERGENT B0 ;  /* 0x0000000000007941 */ /* 0x000fea0003800200 */
.L_x_4305:
[----:B------:R-:W-:Y:S01]  /*2430*/  IMAD.SHL.U32 R0, R0, 0x100000, RZ ;  /* 0x0010000000007824 */ /* 0x000fe200078e00ff */
[----:B------:R-:W-:-:S04]  /*2440*/  LEA R2, R2, 0x3b800000, 0x17 ;  /* 0x3b80000002027811 */ /* 0x000fc800078eb8ff */
[----:B------:R-:W-:-:S05]  /*2450*/  LOP3.LUT R0, R2, R0, R7, 0xfe, !PT ;  /* 0x0000000002007212 */ /* 0x000fca00078efe07 */
[----:B------:R-:W-:-:S04]  /*2460*/  FMUL.FTZ R0, R0, 1 ;  /* 0x3f80000000007820 */ /* 0x000fc80000410000 */
[----:B------:R0:W1:Y:S01]  /*2470*/  F2F.F64.F32 R16, R0 ;  /* 0x0000000000107310 */ /* 0x0000620000201800 */
[----:B------:R-:W-:Y:S05]  /*2480*/  BRA `(.L_x_4290) ;  /* 0x0000000400287947 */ /* 0x000fea0003800000 */
.L_x_4303:
        /* <DEDUP_REMOVED lines=22> */
.L_x_4308:
[----:B------:R-:W-:Y:S05]  /*25f0*/  BSYNC.RECONVERGENT B0 ;  /* 0x0000000000007941 */ /* 0x000fea0003800200 */
.L_x_4307:
[----:B------:R-:W-:Y:S01]  /*2600*/  IMAD.SHL.U32 R0, R0, 0x200000, RZ ;  /* 0x0020000000007824 */ /* 0x000fe200078e00ff */
[----:B------:R-:W-:-:S04]  /*2610*/  LEA R2, R2, 0x37800000, 0x17 ;  /* 0x3780000002027811 */ /* 0x000fc800078eb8ff */
[----:B------:R-:W-:-:S05]  /*2620*/  LOP3.LUT R0, R2, R0, R7, 0xfe, !PT ;  /* 0x0000000002007212 */ /* 0x000fca00078efe07 */
[----:B------:R-:W-:-:S04]  /*2630*/  FMUL.FTZ R0, R0, 1 ;  /* 0x3f80000000007820 */ /* 0x000fc80000410000 */
[----:B------:R0:W1:Y:S01]  /*2640*/  F2F.F64.F32 R16, R0 ;  /* 0x0000000000107310 */ /* 0x0000620000201800 */
[----:B------:R-:W-:Y:S05]  /*2650*/  BRA `(.L_x_4290) ;  /* 0x0000000000b47947 */ /* 0x000fea0003800000 */
.L_x_4302:
[----:B------:R-:W-:-:S09]  /*2660*/  UISETP.NE.AND UP0, UPT, UR4, 0x1c, UPT ;  /* 0x0000001c0400788c */ /* 0x000fd2000bf05270 */
[----:B------:R-:W-:Y:S05]  /*2670*/  BRA.U !UP0, `(.L_x_4309) ;  /* 0x0000000108a07547 */ /* 0x000fea000b800000 */
[----:B------:R-:W-:-:S09]  /*2680*/  UISETP.NE.AND UP0, UPT, UR4, 0x1d, UPT ;  /* 0x0000001d0400788c */ /* 0x000fd2000bf05270 */
[----:B------:R-:W-:Y:S05]  /*2690*/  BRA.U !UP0, `(.L_x_4310) ;  /* 0x0000000108887547 */ /* 0x000fea000b800000 */
[----:B------:R-:W-:-:S09]  /*26a0*/  UISETP.NE.AND UP0, UPT, UR4, 0x2c, UPT ;  /* 0x0000002c0400788c */ /* 0x000fd2000bf05270 */
[----:B------:R-:W-:Y:S05]  /*26b0*/  BRA.U !UP0, `(.L_x_4311) ;  /* 0x00000001084c7547 */ /* 0x000fea000b800000 */
.L_x_4289:
        /* <DEDUP_REMOVED lines=16> */
.L_x_4312:
[----:B------:R-:W-:Y:S02]  /*27c0*/  CS2R R16, SRZ ;  /* 0x0000000000107805 */ /* 0x000fe4000001ff00 */
[----:B------:R-:W-:Y:S01]  /*27d0*/  CS2R R18, SRZ ;  /* 0x0000000000127805 */ /* 0x000fe2000001ff00 */
[----:B------:R-:W-:Y:S06]  /*27e0*/  BRA `(.L_x_4290) ;  /* 0x0000000000507947 */ /* 0x000fec0003800000 */
.L_x_4311:
[----:B------:R-:W2:Y:S01]  /*27f0*/  LDG.E.U8 R0, desc[UR36][R2.64] ;  /* 0x0000002402007981 */ /* 0x000ea2000c1e1100 */
[----:B------:R-:W-:Y:S01]  /*2800*/  HFMA2 R16, -RZ, RZ, 0, 0 ;  /* 0x00000000ff107431 */ /* 0x000fe200000001ff */
[----:B------:R-:W-:Y:S01]  /*2810*/  CS2R R18, SRZ ;  /* 0x0000000000127805 */ /* 0x000fe2000001ff00 */
[----:B------:R-:W-:Y:S01]  /*2820*/  IMAD.MOV.U32 R17, RZ, RZ, 0x38000000 ;  /* 0x38000000ff117424 */ /* 0x000fe200078e00ff */
[----:B--2---:R-:W-:-:S13]  /*2830*/  ISETP.NE.AND P0, PT, R0, RZ, PT ;  /* 0x000000ff0000720c */ /* 0x004fda0003f05270 */
[----:B------:R-:W-:Y:S05]  /*2840*/  @!P0 BRA `(.L_x_4290) ;  /* 0x0000000000388947 */ /* 0x000fea0003800000 */
[----:B------:R-:W-:-:S13]  /*2850*/  ISETP.NE.AND P0, PT, R0, 0xff, PT ;  /* 0x000000ff0000780c */ /* 0x000fda0003f05270 */
[----:B------:R-:W-:Y:S01]  /*2860*/  @P0 IMAD.SHL.U32 R0, R0, 0x800000, RZ ;  /* 0x0080000000000824 */ /* 0x000fe200078e00ff */
[----:B------:R-:W-:Y:S01]  /*2870*/  @!P0 MOV R17, 0x7ff80000 ;  /* 0x7ff8000000118802 */ /* 0x000fe20000000f00 */
[----:B------:R-:W-:Y:S02]  /*2880*/  @!P0 IMAD.MOV.U32 R16, RZ, RZ, 0x20000000 ;  /* 0x20000000ff108424 */ /* 0x000fe400078e00ff */
[----:B------:R-:W-:-:S04]  /*2890*/  @P0 FMUL.FTZ R0, R0, 1 ;  /* 0x3f80000000000820 */ /* 0x000fc80000410000 */
[----:B------:R2:W3:Y:S01]  /*28a0*/  @P0 F2F.F64.F32 R16, R0 ;  /* 0x0000000000100310 */ /* 0x0004e20000201800 */
[----:B------:R-:W-:Y:S05]  /*28b0*/  BRA `(.L_x_4290) ;  /* 0x00000000001c7947 */ /* 0x000fea0003800000 */
.L_x_4310:
[----:B------:R-:W2:Y:S01]  /*28c0*/  LDG.E.64 R16, desc[UR36][R2.64] ;  /* 0x0000002402107981 */ /* 0x000ea2000c1e1b00 */
[----:B------:R-:W-:Y:S01]  /*28d0*/  CS2R R18, SRZ ;  /* 0x0000000000127805 */ /* 0x000fe2000001ff00 */
[----:B--2---:R-:W4:Y:S01]  /*28e0*/  I2F.F64.U64 R16, R16 ;  /* 0x0000001000107312 */ /* 0x004f220000301800 */
[----:B------:R-:W-:Y:S05]  /*28f0*/  BRA `(.L_x_4290) ;  /* 0x00000000000c7947 */ /* 0x000fea0003800000 */
.L_x_4309:
[----:B------:R-:W2:Y:S01]  /*2900*/  LDG.E R2, desc[UR36][R2.64] ;  /* 0x0000002402027981 */ /* 0x000ea2000c1e1900 */
[----:B------:R-:W-:Y:S01]  /*2910*/  CS2R R18, SRZ ;  /* 0x0000000000127805 */ /* 0x000fe2000001ff00 */
[----:B--2---:R0:W1:Y:S06]  /*2920*/  I2F.F64.U32 R16, R2 ;  /* 0x0000000200107312 */ /* 0x00406c0000201800 */
.L_x_4290:
[----:B------:R-:W-:Y:S05]  /*2930*/  BSYNC.RECONVERGENT B6 ;  /* 0x0000000000067941 */ /* 0x000fea0003800200 */
.L_x_4284:
        /* <DEDUP_REMOVED lines=19> */
.L_x_4317:
[----:B------:R-:W2:Y:S02]  /*2a70*/  LDG.E.U8 R2, desc[UR36][R2.64] ;  /* 0x0000002402027981 */ /* 0x000ea4000c1e1100 */
[----:B--2---:R-:W-:-:S04]  /*2a80*/  ISETP.NE.AND P0, PT, R2, RZ, PT ;  /* 0x000000ff0200720c */ /* 0x004fc80003f05270 */
[----:B------:R-:W-:Y:S01]  /*2a90*/  P2R R25, PR, RZ, 0x1 ;  /* 0x00000001ff197803 */ /* 0x000fe20000000000 */
[----:B------:R-:W-:Y:S08]  /*2aa0*/  BRA `(.L_x_4319) ;  /* 0x0000000800847947 */ /* 0x000ff00003800000 */
.L_x_4316:
        /* <DEDUP_REMOVED lines=11> */
.L_x_4321:
[----:B------:R-:W2:Y:S02]  /*2b60*/  LDG.E R2, desc[UR36][R2.64] ;  /* 0x0000002402027981 */ /* 0x000ea4000c1e1900 */
[----:B--2---:R-:W-:-:S04]  /*2b70*/  ISETP.NE.AND P0, PT, R2, RZ, PT ;  /* 0x000000ff0200720c */ /* 0x004fc80003f05270 */
[----:B------:R-:W-:Y:S01]  /*2b80*/  P2R R25, PR, RZ, 0x1 ;  /* 0x00000001ff197803 */ /* 0x000fe20000000000 */
[----:B------:R-:W-:Y:S08]  /*2b90*/  BRA `(.L_x_4319) ;  /* 0x0000000800487947 */ /* 0x000ff00003800000 */
.L_x_4320:
[----:B------:R-:W2:Y:S02]  /*2ba0*/  LDG.E.U16 R2, desc[UR36][R2.64] ;  /* 0x0000002402027981 */ /* 0x000ea4000c1e1500 */
[----:B--2---:R-:W-:-:S04]  /*2bb0*/  ISETP.NE.AND P0, PT, R2, RZ, PT ;  /* 0x000000ff0200720c */ /* 0x004fc80003f05270 */
[----:B------:R-:W-:Y:S01]  /*2bc0*/  P2R R25, PR, RZ, 0x1 ;  /* 0x00000001ff197803 */ /* 0x000fe20000000000 */
[----:B------:R-:W-:Y:S08]  /*2bd0*/  BRA `(.L_x_4319) ;  /* 0x0000000800387947 */ /* 0x000ff00003800000 */
.L_x_4315:
        /* <DEDUP_REMOVED lines=10> */
.L_x_4323:
[----:B--2---:R-:W2:Y:S02]  /*2c80*/  LDG.E.U16 R0, desc[UR36][R2.64] ;  /* 0x0000002402007981 */ /* 0x004ea4000c1e1500 */
[----:B--2---:R-:W-:-:S05]  /*2c90*/  HADD2.F32 R0, -RZ, R0.H0_H0 ;  /* 0x20000000ff007230 */ /* 0x004fca0000004100 */
[----:B------:R-:W-:-:S04]  /*2ca0*/  FSETP.NEU.FTZ.AND P0, PT, R0, RZ, PT ;  /* 0x000000ff0000720b */ /* 0x000fc80003f1d000 */
[----:B------:R-:W-:Y:S01]  /*2cb0*/  P2R R25, PR, RZ, 0x1 ;  /* 0x00000001ff197803 */ /* 0x000fe20000000000 */
[----:B------:R-:W-:Y:S08]  /*2cc0*/  BRA `(.L_x_4319) ;  /* 0x0000000400fc7947 */ /* 0x000ff00003800000 */
.L_x_4322:
        /* <DEDUP_REMOVED lines=12> */
.L_x_4325:
        /* <DEDUP_REMOVED lines=10> */
.L_x_4324:
[----:B------:R-:W2:Y:S02]  /*2e30*/  LDG.E.64 R2, desc[UR36][R2.64] ;  /* 0x0000002402027981 */ /* 0x000ea4000c1e1b00 */
[----:B--2---:R-:W-:-:S06]  /*2e40*/  DSETP.NEU.AND P0, PT, R2, RZ, PT ;  /* 0x000000ff0200722a */ /* 0x004fcc0003f0d000 */
[----:B------:R-:W-:Y:S01]  /*2e50*/  P2R R25, PR, RZ, 0x1 ;  /* 0x00000001ff197803 */ /* 0x000fe20000000000 */
[----:B------:R-:W-:Y:S07]  /*2e60*/  BRA `(.L_x_4319) ;  /* 0x0000000400947947 */ /* 0x000fee0003800000 */
.L_x_4314:
        /* <DEDUP_REMOVED lines=12> */
.L_x_4328:
[----:B------:R-:W2:Y:S02]  /*2f30*/  LDG.E.128 R4, desc[UR36][R2.64] ;  /* 0x0000002402047981 */ /* 0x000ea4000c1e1d00 */
[----:B--2---:R-:W-:-:S06]  /*2f40*/  DSETP.NEU.AND P0, PT, R6, RZ, PT ;  /* 0x000000ff0600722a */ /* 0x004fcc0003f0d000 */
[----:B------:R-:W-:-:S06]  /*2f50*/  DSETP.NEU.OR P0, PT, R4, RZ, P0 ;  /* 0x000000ff0400722a */ /* 0x000fcc000070d400 */
[----:B------:R-:W-:Y:S01]  /*2f60*/  P2R R25, PR, RZ, 0x1 ;  /* 0x00000001ff197803 */ /* 0x000fe20000000000 */
[----:B------:R-:W-:Y:S07]  /*2f70*/  BRA `(.L_x_4319) ;  /* 0x0000000400507947 */ /* 0x000fee0003800000 */
.L_x_4327:
        /* <DEDUP_REMOVED lines=10> */
.L_x_4330:
[----:B--2---:R-:W2:Y:S02]  /*3020*/  LDG.E.U8 R0, desc[UR36][R2.64] ;  /* 0x0000002402007981 */ /* 0x004ea4000c1e1100 */
        /* <DEDUP_REMOVED lines=11> */
.L_x_4329:
[----:B--2---:R-:W2:Y:S02]  /*30e0*/  LDG.E.U16 R0, desc[UR36][R2.64] ;  /* 0x0000002402007981 */ /* 0x004ea4000c1e1500 */
[----:B--2---:R-:W-:-:S04]  /*30f0*/  SHF.L.U32 R0, R0, 0x10, RZ ;  /* 0x0000001000007819 */ /* 0x004fc800000006ff */
[----:B------:R-:W-:-:S04]  /*3100*/  FSETP.NEU.FTZ.AND P0, PT, R0, RZ, PT ;  /* 0x000000ff0000720b */ /* 0x000fc80003f1d000 */
[----:B------:R-:W-:Y:S01]  /*3110*/  P2R R25, PR, RZ, 0x1 ;  /* 0x00000001ff197803 */ /* 0x000fe20000000000 */
[----:B------:R-:W-:Y:S08]  /*3120*/  BRA `(.L_x_4319) ;  /* 0x0000000000e47947 */ /* 0x000ff00003800000 */
.L_x_4326:
        /* <DEDUP_REMOVED lines=12> */
.L_x_4333:
[----:B------:R-:W2:Y:S02]  /*31f0*/  LDG.E.U8 R2, desc[UR36][R2.64] ;  /* 0x0000002402027981 */ /* 0x000ea4000c1e1100 */
[----:B--2---:R-:W-:-:S04]  /*3200*/  ISETP.NE.AND P0, PT, R2, RZ, PT ;  /* 0x000000ff0200720c */ /* 0x004fc80003f05270 */
[----:B------:R-:W-:Y:S01]  /*3210*/  P2R R25, PR, RZ, 0x1 ;  /* 0x00000001ff197803 */ /* 0x000fe20000000000 */
[----:B------:R-:W-:Y:S08]  /*3220*/  BRA `(.L_x_4319) ;  /* 0x0000000000a47947 */ /* 0x000ff00003800000 */
.L_x_4332:
[----:B------:R-:W2:Y:S02]  /*3230*/  LDG.E.U8 R2, desc[UR36][R2.64] ;  /* 0x0000002402027981 */ /* 0x000ea4000c1e1100 */
[----:B--2---:R-:W-:-:S04]  /*3240*/  ISETP.NE.AND P0, PT, R2, RZ, PT ;  /* 0x000000ff0200720c */ /* 0x004fc80003f05270 */
[----:B------:R-:W-:Y:S01]  /*3250*/  P2R R25, PR, RZ, 0x1 ;  /* 0x00000001ff197803 */ /* 0x000fe20000000000 */
[----:B------:R-:W-:Y:S08]  /*3260*/  BRA `(.L_x_4319) ;  /* 0x0000000000947947 */ /* 0x000ff00003800000 */
.L_x_4331:
[----:B------:R-:W-:-:S09]  /*3270*/  UISETP.NE.AND UP0, UPT, UR4, 0x1c, UPT ;  /* 0x0000001c0400788c */ /* 0x000fd2000bf05270 */
[----:B------:R-:W-:Y:S05]  /*3280*/  BRA.U !UP0, `(.L_x_4334) ;  /* 0x0000000108807547 */ /* 0x000fea000b800000 */
[----:B------:R-:W-:-:S09]  /*3290*/  UISETP.NE.AND UP0, UPT, UR4, 0x1d, UPT ;  /* 0x0000001d0400788c */ /* 0x000fd2000bf05270 */
[----:B------:R-:W-:Y:S05]  /*32a0*/  BRA.U !UP0, `(.L_x_4335) ;  /* 0x0000000108647547 */ /* 0x000fea000b800000 */
[----:B------:R-:W-:-:S09]  /*32b0*/  UISETP.NE.AND UP0, UPT, UR4, 0x2c, UPT ;  /* 0x0000002c0400788c */ /* 0x000fd2000bf05270 */
[----:B------:R-:W-:Y:S05]  /*32c0*/  BRA.U !UP0, `(.L_x_4336) ;  /* 0x00000001084c7547 */ /* 0x000fea000b800000 */
.L_x_4318:
        /* <DEDUP_REMOVED lines=15> */
[----:B--2-45:R-:W-:Y:S05]  /*33c0*/  CALL.ABS.NOINC R2 ;  /* 0x0000000002007343 */ /* 0x034fea0003c00000 */
.L_x_4337:
[----:B------:R-:W-:-:S04]  /*33d0*/  PLOP3.LUT P0, PT, PT, PT, PT, 0x8, 0x80 ;  /* 0x000000000080781c */ /* 0x000fc80003f0e170 */
[----:B------:R-:W-:Y:S01]  /*33e0*/  P2R R25, PR, RZ, 0x1 ;  /* 0x00000001ff197803 */ /* 0x000fe20000000000 */
[----:B------:R-:W-:Y:S08]  /*33f0*/  BRA `(.L_x_4319) ;  /* 0x0000000000307947 */ /* 0x000ff00003800000 */
.L_x_4336:
[----:B------:R-:W2:Y:S02]  /*3400*/  LDG.E.U8 R2, desc[UR36][R2.64] ;  /* 0x0000002402027981 */ /* 0x000ea4000c1e1100 */
[----:B--2---:R-:W-:-:S04]  /*3410*/  ISETP.NE.AND P0, PT, R2, RZ, PT ;  /* 0x000000ff0200720c */ /* 0x004fc80003f05270 */
[----:B------:R-:W-:Y:S01]  /*3420*/  P2R R25, PR, RZ, 0x1 ;  /* 0x00000001ff197803 */ /* 0x000fe20000000000 */
[----:B------:R-:W-:Y:S08]  /*3430*/  BRA `(.L_x_4319) ;  /* 0x0000000000207947 */ /* 0x000ff00003800000 */
.L_x_4335:
[----:B------:R-:W2:Y:S02]  /*3440*/  LDG.E.64 R2, desc[UR36][R2.64] ;  /* 0x0000002402027981 */ /* 0x000ea4000c1e1b00 */
[----:B--2---:R-:W-:-:S04]  /*3450*/  ISETP.NE.U32.AND P0, PT, R2, RZ, PT ;  /* 0x000000ff0200720c */ /* 0x004fc80003f05070 */
[----:B------:R-:W-:-:S04]  /*3460*/  ISETP.NE.AND.EX P0, PT, R3, RZ, PT, P0 ;  /* 0x000000ff0300720c */ /* 0x000fc80003f05300 */
[----:B------:R-:W-:Y:S01]  /*3470*/  P2R R25, PR, RZ, 0x1 ;  /* 0x00000001ff197803 */ /* 0x000fe20000000000 */
[----:B------:R-:W-:Y:S08]  /*3480*/  BRA `(.L_x_4319) ;  /* 0x00000000000c7947 */ /* 0x000ff00003800000 */
.L_x_4334:
[----:B------:R-:W2:Y:S02]  /*3490*/  LDG.E R2, desc[UR36][R2.64] ;  /* 0x0000002402027981 */ /* 0x000ea4000c1e1900 */
[----:B--2---:R-:W-:-:S04]  /*34a0*/  ISETP.NE.AND P0, PT, R2, RZ, PT ;  /* 0x000000ff0200720c */ /* 0x004fc80003f05270 */
[----:B------:R-:W-:-:S09]  /*34b0*/  P2R R25, PR, RZ, 0x1 ;  /* 0x00000001ff197803 */ /* 0x000fd20000000000 */
.L_x_4319:
[----:B------:R-:W-:Y:S05]  /*34c0*/  BSYNC.RECONVERGENT B6 ;  /* 0x0000000000067941 */ /* 0x000fea0003800200 */
.L_x_4313:
        /* <DEDUP_REMOVED lines=17> */
.L_x_4341:
[----:B------:R0:W5:Y:S01]  /*35e0*/  LDG.E.U8 R2, desc[UR36][R4.64] ;  /* 0x0000002404027981 */ /* 0x000162000c1e1100 */
[----:B------:R-:W-:Y:S01]  /*35f0*/  IMAD.MOV.U32 R3, RZ, RZ, RZ ;  /* 0x000000ffff037224 */ /* 0x000fe200078e00ff */
[----:B------:R-:W-:Y:S06]  /*3600*/  BRA `(.L_x_4343) ;  /* 0x0000000c00407947 */ /* 0x000fec0003800000 */
.L_x_4340:
        /* <DEDUP_REMOVED lines=8> */
.L_x_4345:
[----:B------:R-:W2:Y:S02]  /*3690*/  LDG.E R2, desc[UR36][R4.64] ;  /* 0x0000002404027981 */ /* 0x000ea4000c1e1900 */
[----:B--2---:R-:W-:Y:S01]  /*36a0*/  SHF.R.S32.HI R3, RZ, 0x1f, R2 ;  /* 0x0000001fff037819 */ /* 0x004fe20000011402 */
[----:B------:R-:W-:Y:S06]  /*36b0*/  BRA `(.L_x_4343) ;  /* 0x0000000c00147947 */ /* 0x000fec0003800000 */
.L_x_4344:
[----:B------:R-:W2:Y:S02]  /*36c0*/  LDG.E.S16 R2, desc[UR36][R4.64] ;  /* 0x0000002404027981 */ /* 0x000ea4000c1e1700 */
[----:B--2---:R-:W-:Y:S01]  /*36d0*/  SHF.R.S32.HI R3, RZ, 0x1f, R2 ;  /* 0x0000001fff037819 */ /* 0x004fe20000011402 */
[----:B------:R-:W-:Y:S06]  /*36e0*/  BRA `(.L_x_4343) ;  /* 0x0000000c00087947 */ /* 0x000fec0003800000 */
.L_x_4339:
        /* <DEDUP_REMOVED lines=9> */
.L_x_4347:
[----:B------:R-:W2:Y:S02]  /*3780*/  LDG.E.U16 R4, desc[UR36][R4.64] ;  /* 0x0000002404047981 */ /* 0x000ea4000c1e1500 */
[----:B--2---:R-:W-:-:S06]  /*3790*/  HADD2.F32 R2, -RZ, R4.H0_H0 ;  /* 0x20000004ff027230 */ /* 0x004fcc0000004100 */
[----:B------:R-:W0:Y:S01]  /*37a0*/  F2I.S64.TRUNC R2, R2 ;  /* 0x0000000200027311 */ /* 0x000e22000020d900 */
[----:B------:R-:W-:Y:S05]  /*37b0*/  BRA `(.L_x_4343) ;  /* 0x0000000800d47947 */ /* 0x000fea0003800000 */
.L_x_4346:
        /* <DEDUP_REMOVED lines=9> */
.L_x_4349:
[----:B------:R-:W2:Y:S02]  /*3850*/  LDG.E.U16 R4, desc[UR36][R4.64] ;  /* 0x0000002404047981 */ /* 0x000ea4000c1e1500 */
[----:B--2---:R-:W-:-:S06]  /*3860*/  HADD2.F32 R2, -RZ, R4.H0_H0 ;  /* 0x20000004ff027230 */ /* 0x004fcc0000004100 */
[----:B------:R-:W0:Y:S01]  /*3870*/  F2I.S64.TRUNC R2, R2 ;  /* 0x0000000200027311 */ /* 0x000e22000020d900 */
[----:B------:R-:W-:Y:S05]  /*3880*/  BRA `(.L_x_4343) ;  /* 0x0000000800a07947 */ /* 0x000fea0003800000 */
.L_x_4348:
[----:B------:R-:W2:Y:S02]  /*3890*/  LDG.E.64 R2, desc[UR36][R4.64] ;  /* 0x0000002404027981 */ /* 0x000ea4000c1e1b00 */
[----:B--2---:R-:W0:Y:S01]  /*38a0*/  F2I.S64.F64.TRUNC R2, R2 ;  /* 0x0000000200027311 */ /* 0x004e22000030d900 */
[----:B------:R-:W-:Y:S05]  /*38b0*/  BRA `(.L_x_4343) ;  /* 0x0000000800947947 */ /* 0x000fea0003800000 */
.L_x_4338:
        /* <DEDUP_REMOVED lines=13> */
.L_x_4352:
[----:B------:R-:W2:Y:S02]  /*3990*/  LDG.E.64 R2, desc[UR36][R4.64] ;  /* 0x0000002404027981 */ /* 0x000ea4000c1e1b00 */
[----:B--2---:R-:W0:Y:S01]  /*39a0*/  F2I.S64.F64.TRUNC R2, R2 ;  /* 0x0000000200027311 */ /* 0x004e22000030d900 */
[----:B------:R-:W-:Y:S05]  /*39b0*/  BRA `(.L_x_4343) ;  /* 0x0000000800547947 */ /* 0x000fea0003800000 */
.L_x_4351:
        /* <DEDUP_REMOVED lines=26> */
.L_x_4354:
        /* <DEDUP_REMOVED lines=13> */
.L_x_4353:
[----:B------:R-:W2:Y:S02]  /*3c30*/  LDG.E.U16 R2, desc[UR36][R4.64] ;  /* 0x0000002404027981 */ /* 0x000ea4000c1e1500 */
[----:B--2---:R-:W-:-:S06]  /*3c40*/  IMAD.U32 R2, R2, 0x10000, RZ ;  /* 0x0001000002027824 */ /* 0x004fcc00078e00ff */
[----:B------:R-:W0:Y:S01]  /*3c50*/  F2I.S64.TRUNC R2, R2 ;  /* 0x0000000200027311 */ /* 0x000e22000020d900 */
[----:B------:R-:W-:Y:S05]  /*3c60*/  BRA `(.L_x_4343) ;  /* 0x0000000400a87947 */ /* 0x000fea0003800000 */
.L_x_4350:
        /* <DEDUP_REMOVED lines=11> */
.L_x_4357:
        /* <DEDUP_REMOVED lines=21> */
.L_x_4361:
[----:B------:R-:W-:Y:S05]  /*3e70*/  BSYNC.RECONVERGENT B1 ;  /* 0x0000000000017941 */ /* 0x000fea0003800200 */
.L_x_4360:
[----:B------:R-:W-:Y:S02]  /*3e80*/  SHF.L.U32 R0, R0, 0x14, RZ ;  /* 0x0000001400007819 */ /* 0x000fe400000006ff */
[----:B------:R-:W-:-:S04]  /*3e90*/  LEA R2, R2, 0x3b800000, 0x17 ;  /* 0x3b80000002027811 */ /* 0x000fc800078eb8ff */
[----:B------:R-:W-:-:S07]  /*3ea0*/  LOP3.LUT R2, R2, R0, R7, 0xfe, !PT ;  /* 0x0000000002027212 */ /* 0x000fce00078efe07 */
.L_x_4359:
[----:B------:R-:W-:Y:S05]  /*3eb0*/  BSYNC.RECONVERGENT B0 ;  /* 0x0000000000007941 */ /* 0x000fea0003800200 */
.L_x_4358:
[----:B------:R-:W2:Y:S01]  /*3ec0*/  F2I.S64.TRUNC R2, R2 ;  /* 0x0000000200027311 */ /* 0x000ea2000020d900 */
[----:B------:R-:W-:Y:S05]  /*3ed0*/  BRA `(.L_x_4343) ;  /* 0x00000004000c7947 */ /* 0x000fea0003800000 */
.L_x_4356:
        /* <DEDUP_REMOVED lines=21> */
.L_x_4365:
[----:B------:R-:W-:Y:S05]  /*4030*/  BSYNC.RECONVERGENT B1 ;  /* 0x0000000000017941 */ /* 0x000fea0003800200 */
.L_x_4364:
[----:B------:R-:W-:Y:S01]  /*4040*/  IMAD.SHL.U32 R0, R0, 0x200000, RZ ;  /* 0x0020000000007824 */ /* 0x000fe200078e00ff */
[----:B------:R-:W-:-:S04]  /*4050*/  LEA R2, R2, 0x37800000, 0x17 ;  /* 0x3780000002027811 */ /* 0x000fc800078eb8ff */
[----:B------:R-:W-:-:S07]  /*4060*/  LOP3.LUT R2, R2, R0, R7, 0xfe, !PT ;  /* 0x0000000002027212 */ /* 0x000fce00078efe07 */
.L_x_4363:
[----:B------:R-:W-:Y:S05]  /*4070*/  BSYNC.RECONVERGENT B0 ;  /* 0x0000000000007941 */ /* 0x000fea0003800200 */
.L_x_4362:
[----:B------:R-:W0:Y:S01]  /*4080*/  F2I.S64.TRUNC R2, R2 ;  /* 0x0000000200027311 */ /* 0x000e22000020d900 */
[----:B------:R-:W-:Y:S05]  /*4090*/  BRA `(.L_x_4343) ;  /* 0x00000000009c7947 */ /* 0x000fea0003800000 */
.L_x_4355:
[----:B------:R-:W-:-:S09]  /*40a0*/  UISETP.NE.AND UP0, UPT, UR4, 0x1c, UPT ;  /* 0x0000001c0400788c */ /* 0x000fd2000bf05270 */
[----:B------:R-:W-:Y:S05]  /*40b0*/  BRA.U !UP0, `(.L_x_4366) ;  /* 0x00000001088c7547 */ /* 0x000fea000b800000 */
[----:B------:R-:W-:-:S09]  /*40c0*/  UISETP.NE.AND UP0, UPT, UR4, 0x1d, UPT ;  /* 0x0000001d0400788c */ /* 0x000fd2000bf05270 */
[----:B------:R-:W-:Y:S05]  /*40d0*/  BRA.U !UP0, `(.L_x_4367) ;  /* 0x00000001087c7547 */ /* 0x000fea000b800000 */
[----:B------:R-:W-:-:S09]  /*40e0*/  UISETP.NE.AND UP0, UPT, UR4, 0x2c, UPT ;  /* 0x0000002c0400788c */ /* 0x000fd2000bf05270 */
[----:B------:R-:W-:Y:S05]  /*40f0*/  BRA.U !UP0, `(.L_x_4368) ;  /* 0x0000000108487547 */ /* 0x000fea000b800000 */
.L_x_4342:
[----:B------:R-:W-:Y:S01]  /*4100*/  MOV R2, 0x0 ;  /* 0x0000000000027802 */ /* 0x000fe20000000f00 */
[----:B------:R-:W0:Y:S01]  /*4110*/  LDCU.64 UR6, c[0x4][0x4e8] ;  /* 0x01009d00ff0677ac */ /* 0x000e220008000a00 */
[----:B------:R-:W-:Y:S02]  /*4120*/  HFMA2 R8, -RZ, RZ, 0, 4.64916229248046875e-06 ;  /* 0x0000004eff087431 */ /* 0x000fe400000001ff */
[----:B------:R-:W-:Y:S01]  /*4130*/  IMAD.MOV.U32 R12, RZ, RZ, 0x1 ;  /* 0x00000001ff0c7424 */ /* 0x000fe200078e00ff */
[----:B------:R-:W2:Y:S01]  /*4140*/  LDCU.64 UR8, c[0x4][0x4f0] ;  /* 0x01009e00ff0877ac */ /* 0x000ea20008000a00 */
[----:B------:R-:W1:Y:S01]  /*4150*/  LDC.64 R2, c[0x4][R2] ;  /* 0x0100000002027b82 */ /* 0x000e620000000a00 */
[----:B------:R-:W-:Y:S01]  /*4160*/  IMAD.MOV.U32 R13, RZ, RZ, RZ ;  /* 0x000000ffff0d7224 */ /* 0x000fe200078e00ff */
[----:B------:R-:W3:Y:S01]  /*4170*/  LDCU.64 UR4, c[0x4][0x328] ;  /* 0x01006500ff0477ac */ /* 0x000ee20008000a00 */
[----:B0-----:R-:W-:Y:S02]  /*4180*/  IMAD.U32 R4, RZ, RZ, UR6 ;  /* 0x00000006ff047e24 */ /* 0x001fe4000f8e00ff */
[----:B------:R-:W-:Y:S01]  /*4190*/  IMAD.U32 R5, RZ, RZ, UR7 ;  /* 0x00000007ff057e24 */ /* 0x000fe2000f8e00ff */
[----:B--2---:R-:W-:Y:S01]  /*41a0*/  MOV R6, UR8 ;  /* 0x0000000800067c02 */ /* 0x004fe20008000f00 */
[----:B------:R-:W-:-:S02]  /*41b0*/  IMAD.U32 R7, RZ, RZ, UR9 ;  /* 0x00000009ff077e24 */ /* 0x000fc4000f8e00ff */
[----:B---3--:R-:W-:Y:S02]  /*41c0*/  IMAD.U32 R10, RZ, RZ, UR4 ;  /* 0x00000004ff0a7e24 */ /* 0x008fe4000f8e00ff */
[----:B------:R-:W-:-:S07]  /*41d0*/  IMAD.U32 R11, RZ, RZ, UR5 ;  /* 0x00000005ff0b7e24 */ /* 0x000fce000f8e00ff */
[----:B------:R-:W-:-:S07]  /*41e0*/  LEPC R20, `(.L_x_4369) ;  /* 0x000000001014794e */ /* 0x000fce0000000000 */
[----:B-1--45:R-:W-:Y:S05]  /*41f0*/  CALL.ABS.NOINC R2 ;  /* 0x0000000002007343 */ /* 0x032fea0003c00000 */
.L_x_4369:
[----:B------:R-:W-:Y:S01]  /*4200*/  CS2R R2, SRZ ;  /* 0x0000000000027805 */ /* 0x000fe2000001ff00 */
[----:B------:R-:W-:Y:S06]  /*4210*/  BRA `(.L_x_4343) ;  /* 0x00000000003c7947 */ /* 0x000fec0003800000 */
.L_x_4368:
        /* <DEDUP_REMOVED lines=8> */
.L_x_4371:
[----:B------:R-:W-:Y:S05]  /*42a0*/  BSYNC.RECONVERGENT B0 ;  /* 0x0000000000007941 */ /* 0x000fea0003800200 */
.L_x_4370:
[----:B------:R-:W0:Y:S01]  /*42b0*/  F2I.S64.TRUNC R2, R2 ;  /* 0x0000000200027311 */ /* 0x000e22000020d900 */
[----:B------:R-:W-:Y:S05]  /*42c0*/  BRA `(.L_x_4343) ;  /* 0x0000000000107947 */ /* 0x000fea0003800000 */
.L_x_4367:
[----:B------:R0:W5:Y:S01]  /*42d0*/  LDG.E.64 R2, desc[UR36][R4.64] ;  /* 0x0000002404027981 */ /* 0x000162000c1e1b00 */
[----:B------:R-:W-:Y:S05]  /*42e0*/  BRA `(.L_x_4343) ;  /* 0x0000000000087947 */ /* 0x000fea0003800000 */
.L_x_4366:
[----:B------:R0:W5:Y:S01]  /*42f0*/  LDG.E R2, desc[UR36][R4.64] ;  /* 0x0000002404027981 */ /* 0x000162000c1e1900 */
[----:B------:R-:W-:-:S07]  /*4300*/  IMAD.MOV.U32 R3, RZ, RZ, RZ ;  /* 0x000000ffff037224 */ /* 0x000fce00078e00ff */
.L_x_4343:
[----:B------:R-:W-:Y:S01]  /*4310*/  ISETP.NE.AND P1, PT, R25, RZ, PT ;  /* 0x000000ff1900720c */ /* 0x000fe20003f25270 */
[----:B------:R-:W1:-:S12]  /*4320*/  LDCU.64 UR6, c[0x0][0x648] ;  /* 0x0000c900ff0677ac */ /* 0x000e580008000a00 */
[----:B0-----:R-:W2:Y:S02]  /*4330*/  @P1 LDC.64 R4, c[0x0][0x668] ;  /* 0x00019a00ff041b82 */ /* 0x001ea40000000a00 */
[----:B--2--5:R-:W-:-:S04]  /*4340*/  @P1 LEA R4, P0, R2, R4, 0x4 ;  /* 0x0000000402041211 */ /* 0x024fc800078020ff */
[----:B------:R-:W-:-:S05]  /*4350*/  @P1 LEA.HI.X R5, R2, R5, R3, 0x4, P0 ;  /* 0x0000000502051211 */ /* 0x000fca00000f2403 */
[----:B-1-34-:R0:W5:Y:S01]  /*4360*/  @P1 LDG.E.128 R16, desc[UR36][R4.64] ;  /* 0x0000002404101981 */ /* 0x01a162000c1e1d00 */
        /* <DEDUP_REMOVED lines=13> */
[----:B-----5:R-:W0:Y:S02]  /*4440*/  F2I.F64.TRUNC R17, R16 ;  /* 0x0000001000117311 */ /* 0x020e24000030d100 */
[----:B0-----:R4:W-:Y:S01]  /*4450*/  STG.E.U8 desc[UR36][R2.64], R17 ;  /* 0x0000001102007986 */ /* 0x0019e2000c101124 */
[----:B------:R-:W-:Y:S05]  /*4460*/  BRA `(.L_x_4377) ;  /* 0x0000001000047947 */ /* 0x000fea0003800000 */
.L_x_4375:
[----:B-----5:R-:W0:Y:S02]  /*4470*/  F2I.S64.F64.TRUNC R16, R16 ;  /* 0x0000001000107311 */ /* 0x020e24000030d900 */
[----:B0-----:R-:W-:-:S05]  /*4480*/  MOV R5, R16 ;  /* 0x0000001000057202 */ /* 0x001fca0000000f00 */
[----:B------:R3:W-:Y:S01]  /*4490*/  STG.E.U8 desc[UR36][R2.64], R5 ;  /* 0x0000000502007986 */ /* 0x0007e2000c101124 */
[----:B------:R-:W-:Y:S05]  /*44a0*/  BRA `(.L_x_4377) ;  /* 0x0000000c00f47947 */ /* 0x000fea0003800000 */
.L_x_4374:
[----:B------:R-:W-:-:S09]  /*44b0*/  UISETP.NE.AND UP0, UPT, UR4, 0x2, UPT ;  /* 0x000000020400788c */ /* 0x000fd2000bf05270 */
[----:B------:R-:W-:Y:S05]  /*44c0*/  BRA.U !UP0, `(.L_x_4378) ;  /* 0x0000000108287547 */ /* 0x000fea000b800000 */
[----:B------:R-:W-:-:S09]  /*44d0*/  UISETP.NE.AND UP0, UPT, UR4, 0x3, UPT ;  /* 0x000000030400788c */ /* 0x000fd2000bf05270 */
[----:B------:R-:W-:Y:S05]  /*44e0*/  BRA.U !UP0, `(.L_x_4379) ;  /* 0x0000000108147547 */ /* 0x000fea000b800000 */
[----:B------:R-:W-:-:S09]  /*44f0*/  UISETP.NE.AND UP0, UPT, UR4, 0x4, UPT ;  /* 0x000000040400788c */ /* 0x000fd2000bf05270 */
[----:B------:R-:W-:Y:S05]  /*4500*/  BRA.U UP0, `(.L_x_4376) ;  /* 0x0000000d00347547 */ /* 0x000fea000b800000 */
[----:B-----5:R-:W0:Y:S02]  /*4510*/  F2I.S64.F64.TRUNC R16, R16 ;  /* 0x0000001000107311 */ /* 0x020e24000030d900 */
[----:B0-----:R0:W-:Y:S01]  /*4520*/  STG.E.64 desc[UR36][R2.64], R16 ;  /* 0x0000001002007986 */ /* 0x0011e2000c101b24 */
[----:B------:R-:W-:Y:S05]  /*4530*/  BRA `(.L_x_4377) ;  /* 0x0000000c00d07947 */ /* 0x000fea0003800000 */
.L_x_4379:
[----:B-----5:R-:W0:Y:S02]  /*4540*/  F2I.F64.TRUNC R17, R16 ;  /* 0x0000001000117311 */ /* 0x020e24000030d100 */
[----:B0-----:R1:W-:Y:S01]  /*4550*/  STG.E desc[UR36][R2.64], R17 ;  /* 0x0000001102007986 */ /* 0x0013e2000c101924 */
[----:B------:R-:W-:Y:S05]  /*4560*/  BRA `(.L_x_4377) ;  /* 0x0000000c00c47947 */ /* 0x000fea0003800000 */
.L_x_4378:
[----:B-----5:R-:W0:Y:S02]  /*4570*/  F2I.F64.TRUNC R17, R16 ;  /* 0x0000001000117311 */ /* 0x020e24000030d100 */
[----:B0-----:R2:W-:Y:S01]  /*4580*/  STG.E.U16 desc[UR36][R2.64], R17 ;  /* 0x0000001102007986 */ /* 0x0015e2000c101524 */
[----:B------:R-:W-:Y:S05]  /*4590*/  BRA `(.L_x_4377) ;  /* 0x0000000c00b87947 */ /* 0x000fea0003800000 */
.L_x_4373:
[----:B------:R-:W-:-:S09]  /*45a0*/  UISETP.GT.AND UP0, UPT, UR4, 0x6, UPT ;  /* 0x000000060400788c */ /* 0x000fd2000bf04270 */
[----:B------:R-:W-:Y:S05]  /*45b0*/  BRA.U UP0, `(.L_x_4380) ;  /* 0x00000001004c7547 */ /* 0x000fea000b800000 */
[----:B------:R-:W-:-:S09]  /*45c0*/  UISETP.NE.AND UP0, UPT, UR4, 0x5, UPT ;  /* 0x000000050400788c */ /* 0x000fd2000bf05270 */
[----:B------:R-:W-:Y:S05]  /*45d0*/  BRA.U !UP0, `(.L_x_4381) ;  /* 0x0000000108247547 */ /* 0x000fea000b800000 */
[----:B------:R-:W-:-:S09]  /*45e0*/  UISETP.NE.AND UP0, UPT, UR4, 0x6, UPT ;  /* 0x000000060400788c */ /* 0x000fd2000bf05270 */
[----:B------:R-:W-:Y:S05]  /*45f0*/  BRA.U UP0, `(.L_x_4376) ;  /* 0x0000000900f87547 */ /* 0x000fea000b800000 */
[----:B------:R-:W-:Y:S01]  /*4600*/  UMOV UR4, 0xf0000000 ;  /* 0xf000000000047882 */ /* 0x000fe20000000000 */
[----:B------:R-:W-:Y:S01]  /*4610*/  UMOV UR5, 0x380fffff ;  /* 0x380fffff00057882 */ /* 0x000fe20000000000 */
[----:B-----5:R-:W0:Y:S01]  /*4620*/  F2F.F32.F64 R5, R16 ;  /* 0x0000001000057310 */ /* 0x020e220000301000 */
[----:B------:R-:W-:-:S14]  /*4630*/  DSETP.GEU.AND P0, PT, |R16|, UR4, PT ;  /* 0x0000000410007e2a */ /* 0x000fdc000bf0e200 */
[----:B0-----:R-:W-:-:S05]  /*4640*/  @!P0 FMUL R5, R5, 1.175494350822287508e-38 ;  /* 0x0080000005058820 */ /* 0x001fca0000400000 */
[----:B------:R0:W-:Y:S01]  /*4650*/  STG.E desc[UR36][R2.64], R5 ;  /* 0x0000000502007986 */ /* 0x0001e2000c101924 */
[----:B------:R-:W-:Y:S05]  /*4660*/  BRA `(.L_x_4377) ;  /* 0x0000000c00847947 */ /* 0x000fea0003800000 */
.L_x_4381:
[----:B------:R-:W-:Y:S01]  /*4670*/  UMOV UR4, 0xf0000000 ;  /* 0xf000000000047882 */ /* 0x000fe20000000000 */
[----:B------:R-:W-:Y:S01]  /*4680*/  UMOV UR5, 0x380fffff ;  /* 0x380fffff00057882 */ /* 0x000fe20000000000 */
[----:B-----5:R-:W0:Y:S01]  /*4690*/  F2F.F32.F64 R0, R16 ;  /* 0x0000001000007310 */ /* 0x020e220000301000 */
[----:B------:R-:W-:-:S14]  /*46a0*/  DSETP.GEU.AND P0, PT, |R16|, UR4, PT ;  /* 0x0000000410007e2a */ /* 0x000fdc000bf0e200 */
[----:B0-----:R-:W-:-:S05]  /*46b0*/  @!P0 FMUL R0, R0, 1.175494350822287508e-38 ;  /* 0x0080000000008820 */ /* 0x001fca0000400000 */
[----:B------:R-:W-:-:S05]  /*46c0*/  F2FP.F16.F32.PACK_AB R0, RZ, R0 ;  /* 0x00000000ff00723e */ /* 0x000fca00000000ff */
[----:B------:R0:W-:Y:S01]  /*46d0*/  STG.E.U16 desc[UR36][R2.64], R0 ;  /* 0x0000000002007986 */ /* 0x0001e2000c101524 */
[----:B------:R-:W-:Y:S05]  /*46e0*/  BRA `(.L_x_4377) ;  /* 0x0000000c00647947 */ /* 0x000fea0003800000 */
.L_x_4380:
[----:B------:R-:W-:-:S09]  /*46f0*/  UISETP.NE.AND UP0, UPT, UR4, 0x7, UPT ;  /* 0x000000070400788c */ /* 0x000fd2000bf05270 */
[----:B------:R-:W-:Y:S05]  /*4700*/  BRA.U !UP0, `(.L_x_4382) ;  /* 0x0000000108647547 */ /* 0x000fea000b800000 */
[----:B------:R-:W-:-:S09]  /*4710*/  UISETP.NE.AND UP0, UPT, UR4, 0x8, UPT ;  /* 0x000000080400788c */ /* 0x000fd2000bf05270 */
[----:B------:R-:W-:Y:S05]  /*4720*/  BRA.U !UP0, `(.L_x_4383) ;  /* 0x0000000108307547 */ /* 0x000fea000b800000 */
[----:B------:R-:W-:-:S09]  /*4730*/  UISETP.NE.AND UP0, UPT, UR4, 0x9, UPT ;  /* 0x000000090400788c */ /* 0x000fd2000bf05270 */
[----:B------:R-:W-:Y:S05]  /*4740*/  BRA.U UP0, `(.L_x_4376) ;  /* 0x0000000900a47547 */ /* 0x000fea000b800000 */
[----:B------:R-:W-:Y:S01]  /*4750*/  UMOV UR4, 0xf0000000 ;  /* 0xf000000000047882 */ /* 0x000fe20000000000 */
[----:B------:R-:W-:Y:S01]  /*4760*/  UMOV UR5, 0x380fffff ;  /* 0x380fffff00057882 */ /* 0x000fe20000000000 */
[----:B-----5:R-:W0:Y:S01]  /*4770*/  F2F.F32.F64 R4, R16 ;  /* 0x0000001000047310 */ /* 0x020e220000301000 */
[----:B------:R-:W-:Y:S02]  /*4780*/  DSETP.GEU.AND P1, PT, |R16|, UR4, PT ;  /* 0x0000000410007e2a */ /* 0x000fe4000bf2e200 */
[----:B------:R-:W-:-:S05]  /*4790*/  DSETP.GEU.AND P0, PT, |R18|, UR4, PT ;  /* 0x0000000412007e2a */ /* 0x000fca000bf0e200 */
[----:B------:R-:W1:Y:S07]  /*47a0*/  F2F.F32.F64 R5, R18 ;  /* 0x0000001200057310 */ /* 0x000e6e0000301000 */
[----:B0-----:R-:W-:Y:S02]  /*47b0*/  @!P1 FMUL R4, R4, 1.175494350822287508e-38 ;  /* 0x0080000004049820 */ /* 0x001fe40000400000 */
[----:B-1----:R-:W-:-:S05]  /*47c0*/  @!P0 FMUL R5, R5, 1.175494350822287508e-38 ;  /* 0x0080000005058820 */ /* 0x002fca0000400000 */
[----:B------:R0:W-:Y:S01]  /*47d0*/  STG.E.64 desc[UR36][R2.64], R4 ;  /* 0x0000000402007986 */ /* 0x0001e2000c101b24 */
[----:B------:R-:W-:Y:S05]  /*47e0*/  BRA `(.L_x_4377) ;  /* 0x0000000c00247947 */ /* 0x000fea0003800000 */
.L_x_4383:
        /* <DEDUP_REMOVED lines=8> */
[----:B------:R-:W-:-:S05]  /*4870*/  F2FP.F16.F32.PACK_AB R5, R0, R5 ;  /* 0x000000050005723e */ /* 0x000fca00000000ff */
[----:B------:R0:W-:Y:S01]  /*4880*/  STG.E desc[UR36][R2.64], R5 ;  /* 0x0000000502007986 */ /* 0x0001e2000c101924 */
[----:B------:R-:W-:Y:S05]  /*4890*/  BRA `(.L_x_4377) ;  /* 0x0000000800f87947 */ /* 0x000fea0003800000 */
.L_x_4382:
[----:B-----5:R0:W-:Y:S01]  /*48a0*/  STG.E.64 desc[UR36][R2.64], R16 ;  /* 0x0000001002007986 */ /* 0x0201e2000c101b24 */
[----:B------:R-:W-:Y:S05]  /*48b0*/  BRA `(.L_x_4377) ;  /* 0x0000000800f07947 */ /* 0x000fea0003800000 */
.L_x_4372:
        /* <DEDUP_REMOVED lines=8> */
[----:B-----5:R-:W-:-:S06]  /*4940*/  DSETP.NEU.AND P0, PT, R18, RZ, PT ;  /* 0x000000ff1200722a */ /* 0x020fcc0003f0d000 */
[----:B------:R-:W-:-:S06]  /*4950*/  DSETP.NEU.OR P0, PT, R16, RZ, P0 ;  /* 0x000000ff1000722a */ /* 0x000fcc000070d400 */
[----:B------:R-:W-:-:S05]  /*4960*/  SEL R5, RZ, 0x1, !P0 ;  /* 0x00000001ff057807 */ /* 0x000fca0004000000 */
[----:B------:R0:W-:Y:S01]  /*4970*/  STG.E.U8 desc[UR36][R2.64], R5 ;  /* 0x0000000502007986 */ /* 0x0001e2000c101124 */
[----:B------:R-:W-:Y:S05]  /*4980*/  BRA `(.L_x_4377) ;  /* 0x0000000800bc7947 */ /* 0x000fea0003800000 */
.L_x_4386:
[----:B-----5:R0:W-:Y:S01]  /*4990*/  STG.E.128 desc[UR36][R2.64], R16 ;  /* 0x0000001002007986 */ /* 0x0201e2000c101d24 */
[----:B------:R-:W-:Y:S05]  /*49a0*/  BRA `(.L_x_4377) ;  /* 0x0000000800b47947 */ /* 0x000fea0003800000 */
.L_x_4385:
        /* <DEDUP_REMOVED lines=9> */
[----:B------:R-:W-:Y:S01]  /*4a40*/  DSETP.GEU.AND P0, PT, |R16|, UR4, PT ;  /* 0x0000000410007e2a */ /* 0x000fe2000bf0e200 */
[----:B------:R-:W-:Y:S01]  /*4a50*/  BSSY.RECONVERGENT B0, `(.L_x_4389) ;  /* 0x000000d000007945 */ /* 0x000fe20003800200 */
[----:B------:R-:W-:-:S12]  /*4a60*/  IMAD.MOV.U32 R0, RZ, RZ, 0x7f ;  /* 0x0000007fff007424 */ /* 0x000fd800078e00ff */
[----:B0-----:R-:W-:-:S05]  /*4a70*/  @!P0 FMUL R7, R7, 1.175494350822287508e-38 ;  /* 0x0080000007078820 */ /* 0x001fca0000400000 */
        /* <DEDUP_REMOVED lines=10> */
.L_x_4390:
[----:B------:R-:W-:Y:S05]  /*4b20*/  BSYNC.RECONVERGENT B0 ;  /* 0x0000000000007941 */ /* 0x000fea0003800200 */
.L_x_4389:
[----:B------:R-:W-:-:S05]  /*4b30*/  LOP3.LUT R5, R0, 0x80, R5, 0xf8, !PT ;  /* 0x0000008000057812 */ /* 0x000fca00078ef805 */
[----:B------:R0:W-:Y:S01]  /*4b40*/  STG.E.U8 desc[UR36][R2.64], R5 ;  /* 0x0000000502007986 */ /* 0x0001e2000c101124 */
[----:B------:R-:W-:Y:S05]  /*4b50*/  BRA `(.L_x_4377) ;  /* 0x0000000800487947 */ /* 0x000fea0003800000 */
.L_x_4388:
[----:B------:R-:W-:Y:S01]  /*4b60*/  UMOV UR4, 0xf0000000 ;  /* 0xf000000000047882 */ /* 0x000fe20000000000 */
[----:B------:R-:W-:Y:S01]  /*4b70*/  UMOV UR5, 0x380fffff ;  /* 0x380fffff00057882 */ /* 0x000fe20000000000 */
[----:B-----5:R-:W0:Y:S01]  /*4b80*/  F2F.F32.F64 R7, R16 ;  /* 0x0000001000077310 */ /* 0x020e220000301000 */
[----:B------:R-:W-:Y:S01]  /*4b90*/  DSETP.GEU.AND P0, PT, |R16|, UR4, PT ;  /* 0x0000000410007e2a */ /* 0x000fe2000bf0e200 */
[----:B------:R-:W-:-:S13]  /*4ba0*/  BSSY.RECONVERGENT B0, `(.L_x_4391) ;  /* 0x000000f000007945 */ /* 0x000fda0003800200 */
[----:B0-----:R-:W-:-:S05]  /*4bb0*/  @!P0 FMUL R7, R7, 1.175494350822287508e-38 ;  /* 0x0080000007078820 */ /* 0x001fca0000400000 */
        /* <DEDUP_REMOVED lines=13> */
.L_x_4392:
[----:B------:R-:W-:Y:S05]  /*4c90*/  BSYNC.RECONVERGENT B0 ;  /* 0x0000000000007941 */ /* 0x000fea0003800200 */
.L_x_4391:
[----:B------:R-:W-:-:S05]  /*4ca0*/  LOP3.LUT R5, R0, 0x80, R5, 0xf8, !PT ;  /* 0x0000008000057812 */ /* 0x000fca00078ef805 */
[----:B------:R0:W-:Y:S01]  /*4cb0*/  STG.E.U8 desc[UR36][R2.64], R5 ;  /* 0x0000000502007986 */ /* 0x0001e2000c101124 */
[----:B------:R-:W-:Y:S05]  /*4cc0*/  BRA `(.L_x_4377) ;  /* 0x0000000400ec7947 */ /* 0x000fea0003800000 */
.L_x_4387:
[----:B------:R-:W-:Y:S01]  /*4cd0*/  UMOV UR4, 0xf0000000 ;  /* 0xf000000000047882 */ /* 0x000fe20000000000 */
[----:B------:R-:W-:Y:S01]  /*4ce0*/  UMOV UR5, 0x380fffff ;  /* 0x380fffff00057882 */ /* 0x000fe20000000000 */
[----:B-----5:R-:W0:Y:S01]  /*4cf0*/  F2F.F32.F64 R0, R16 ;  /* 0x0000001000007310 */ /* 0x020e220000301000 */
[----:B------:R-:W-:-:S14]  /*4d00*/  DSETP.GEU.AND P0, PT, |R16|, UR4, PT ;  /* 0x0000000410007e2a */ /* 0x000fdc000bf0e200 */
[----:B0-----:R-:W-:-:S05]  /*4d10*/  @!P0 FMUL R0, R0, 1.175494350822287508e-38 ;  /* 0x0080000000008820 */ /* 0x001fca0000400000 */
[----:B------:R-:W-:-:S05]  /*4d20*/  F2FP.BF16.F32.PACK_AB R0, RZ, R0 ;  /* 0x00000000ff00723e */ /* 0x000fca00000010ff */
[----:B------:R0:W-:Y:S01]  /*4d30*/  STG.E.U16 desc[UR36][R2.64], R0 ;  /* 0x0000000002007986 */ /* 0x0001e2000c101524 */
[----:B------:R-:W-:Y:S05]  /*4d40*/  BRA `(.L_x_4377) ;  /* 0x0000000400cc7947 */ /* 0x000fea0003800000 */
.L_x_4384:
        /* <DEDUP_REMOVED lines=8> */
[----:B-----5:R-:W0:Y:S02]  /*4dd0*/  F2I.U32.F64.TRUNC R17, R16 ;  /* 0x0000001000117311 */ /* 0x020e24000030d000 */
[----:B0-----:R0:W-:Y:S01]  /*4de0*/  STG.E.U16 desc[UR36][R2.64], R17 ;  /* 0x0000001102007986 */ /* 0x0011e2000c101524 */
[----:B------:R-:W-:Y:S05]  /*4df0*/  BRA `(.L_x_4377) ;  /* 0x0000000400a07947 */ /* 0x000fea0003800000 */
.L_x_4395:
[----:B------:R-:W-:Y:S01]  /*4e00*/  UMOV UR4, 0xf0000000 ;  /* 0xf000000000047882 */ /* 0x000fe20000000000 */
[----:B------:R-:W-:Y:S01]  /*4e10*/  UMOV UR5, 0x380fffff ;  /* 0x380fffff00057882 */ /* 0x000fe20000000000 */
[----:B-----5:R-:W0:Y:S01]  /*4e20*/  F2F.F32.F64 R5, R16 ;  /* 0x0000001000057310 */ /* 0x020e220000301000 */
[----:B------:R-:W-:Y:S01]  /*4e30*/  DSETP.GEU.AND P0, PT, |R16|, UR4, PT ;  /* 0x0000000410007e2a */ /* 0x000fe2000bf0e200 */
[----:B------:R-:W-:Y:S01]  /*4e40*/  BSSY.RECONVERGENT B0, `(.L_x_4396) ;  /* 0x0000015000007945 */ /* 0x000fe20003800200 */
[----:B------:R-:W-:-:S12]  /*4e50*/  IMAD.MOV.U32 R0, RZ, RZ, 0x80 ;  /* 0x00000080ff007424 */ /* 0x000fd800078e00ff */
[----:B0-----:R-:W-:-:S05]  /*4e60*/  @!P0 FMUL R5, R5, 1.175494350822287508e-38 ;  /* 0x0080000005058820 */ /* 0x001fca0000400000 */
        /* <DEDUP_REMOVED lines=10> */
.L_x_4398:
[----:B------:R-:W-:-:S04]  /*4f10*/  SHF.R.U32.HI R0, RZ, 0x14, R5 ;  /* 0x00000014ff007819 */ /* 0x000fc80000011605 */
[----:B------:R-:W-:-:S04]  /*4f20*/  LOP3.LUT R0, R0, 0x1, RZ, 0xc0, !PT ;  /* 0x0000000100007812 */ /* 0x000fc800078ec0ff */
[----:B------:R-:W-:-:S04]  /*4f30*/  IADD3 R0, PT, PT, R5, 0x487ffff, R0 ;  /* 0x0487ffff05007810 */ /* 0x000fc80007ffe000 */
[----:B------:R-:W-:-:S04]  /*4f40*/  SHF.R.U32.HI R0, RZ, 0x14, R0 ;  /* 0x00000014ff007819 */ /* 0x000fc80000011600 */
[----:B------:R-:W-:-:S07]  /*4f50*/  LOP3.LUT R4, R0, 0xff, RZ, 0xc0, !PT ;  /* 0x000000ff00047812 */ /* 0x000fce00078ec0ff */
.L_x_4399:
[----:B------:R-:W-:-:S04]  /*4f60*/  SHF.R.U32.HI R5, RZ, 0x18, R5 ;  /* 0x00000018ff057819 */ /* 0x000fc80000011605 */
[----:B------:R-:W-:-:S04]  /*4f70*/  LOP3.LUT R4, R4, 0x80, R5, 0xf8, !PT ;  /* 0x0000008004047812 */ /* 0x000fc800078ef805 */
[----:B------:R-:W-:-:S07]  /*4f80*/  PRMT R0, R4, 0x7610, R0 ;  /* 0x0000761004007816 */ /* 0x000fce0000000000 */
.L_x_4397:
[----:B------:R-:W-:Y:S05]  /*4f90*/  BSYNC.RECONVERGENT B0 ;  /* 0x0000000000007941 */ /* 0x000fea0003800200 */
.L_x_4396:
[----:B------:R0:W-:Y:S01]  /*4fa0*/  STG.E.U8 desc[UR36][R2.64], R0 ;  /* 0x0000000002007986 */ /* 0x0001e2000c101124 */
[----:B------:R-:W-:Y:S05]  /*4fb0*/  BRA `(.L_x_4377) ;  /* 0x0000000400307947 */ /* 0x000fea0003800000 */
.L_x_4394:
[----:B------:R-:W-:Y:S01]  /*4fc0*/  UMOV UR4, 0xf0000000 ;  /* 0xf000000000047882 */ /* 0x000fe20000000000 */
[----:B------:R-:W-:Y:S01]  /*4fd0*/  UMOV UR5, 0x380fffff ;  /* 0x380fffff00057882 */ /* 0x000fe20000000000 */
[----:B-----5:R-:W0:Y:S01]  /*4fe0*/  F2F.F32.F64 R5, R16 ;  /* 0x0000001000057310 */ /* 0x020e220000301000 */
[----:B------:R-:W-:Y:S01]  /*4ff0*/  DSETP.GEU.AND P0, PT, |R16|, UR4, PT ;  /* 0x0000000410007e2a */ /* 0x000fe2000bf0e200 */
[----:B------:R-:W-:Y:S01]  /*5000*/  BSSY.RECONVERGENT B0, `(.L_x_4400) ;  /* 0x0000015000007945 */ /* 0x000fe20003800200 */
[----:B------:R-:W-:-:S12]  /*5010*/  MOV R0, 0x80 ;  /* 0x0000008000007802 */ /* 0x000fd80000000f00 */
        /* <DEDUP_REMOVED lines=11> */
.L_x_4402:
[----:B------:R-:W-:-:S04]  /*50d0*/  SHF.R.U32.HI R0, RZ, 0x15, R5 ;  /* 0x00000015ff007819 */ /* 0x000fc80000011605 */
[----:B------:R-:W-:-:S04]  /*50e0*/  LOP3.LUT R0, R0, 0x1, RZ, 0xc0, !PT ;  /* 0x0000000100007812 */ /* 0x000fc800078ec0ff */
[----:B------:R-:W-:-:S04]  /*50f0*/  IADD3 R0, PT, PT, R5, 0x88fffff, R0 ;  /* 0x088fffff05007810 */ /* 0x000fc80007ffe000 */
[----:B------:R-:W-:-:S04]  /*5100*/  SHF.R.U32.HI R0, RZ, 0x15, R0 ;  /* 0x00000015ff007819 */ /* 0x000fc80000011600 */
[----:B------:R-:W-:-:S07]  /*5110*/  LOP3.LUT R4, R0, 0xff, RZ, 0xc0, !PT ;  /* 0x000000ff00047812 */ /* 0x000fce00078ec0ff */
.L_x_4403:
[----:B------:R-:W-:-:S04]  /*5120*/  SHF.R.U32.HI R5, RZ, 0x18, R5 ;  /* 0x00000018ff057819 */ /* 0x000fc80000011605 */
[----:B------:R-:W-:-:S04]  /*5130*/  LOP3.LUT R4, R4, 0x80, R5, 0xf8, !PT ;  /* 0x0000008004047812 */ /* 0x000fc800078ef805 */
[----:B------:R-:W-:-:S07]  /*5140*/  PRMT R0, R4, 0x7610, R0 ;  /* 0x0000761004007816 */ /* 0x000fce0000000000 */
.L_x_4401:
[----:B------:R-:W-:Y:S05]  /*5150*/  BSYNC.RECONVERGENT B0 ;  /* 0x0000000000007941 */ /* 0x000fea0003800200 */
.L_x_4400:
[----:B------:R0:W-:Y:S01]  /*5160*/  STG.E.U8 desc[UR36][R2.64], R0 ;  /* 0x0000000002007986 */ /* 0x0001e2000c101124 */
[----:B------:R-:W-:Y:S05]  /*5170*/  BRA `(.L_x_4377) ;  /* 0x0000000000c07947 */ /* 0x000fea0003800000 */
.L_x_4393:
[----:B------:R-:W-:-:S09]  /*5180*/  UISETP.NE.AND UP0, UPT, UR4, 0x1c, UPT ;  /* 0x0000001c0400788c */ /* 0x000fd2000bf05270 */
[----:B------:R-:W-:Y:S05]  /*5190*/  BRA.U !UP0, `(.L_x_4404) ;  /* 0x0000000108b07547 */ /* 0x000fea000b800000 */
[----:B------:R-:W-:-:S09]  /*51a0*/  UISETP.NE.AND UP0, UPT, UR4, 0x1d, UPT ;  /* 0x0000001d0400788c */ /* 0x000fd2000bf05270 */
[----:B------:R-:W-:Y:S05]  /*51b0*/  BRA.U !UP0, `(.L_x_4405) ;  /* 0x00000001089c7547 */ /* 0x000fea000b800000 */
[----:B------:R-:W-:-:S09]  /*51c0*/  UISETP.NE.AND UP0, UPT, UR4, 0x2c, UPT ;  /* 0x0000002c0400788c */ /* 0x000fd2000bf05270 */
[----:B------:R-:W-:Y:S05]  /*51d0*/  BRA.U !UP0, `(.L_x_4406) ;  /* 0x0000000108447547 */ /* 0x000fea000b800000 */
.L_x_4376:
        /* <DEDUP_REMOVED lines=16> */
.L_x_4407:
[----:B------:R-:W-:Y:S05]  /*52e0*/  BRA `(.L_x_4377) ;  /* 0x0000000000647947 */ /* 0x000fea0003800000 */
.L_x_4406:
[----:B------:R-:W-:Y:S01]  /*52f0*/  UMOV UR4, 0xf0000000 ;  /* 0xf000000000047882 */ /* 0x000fe20000000000 */
[----:B------:R-:W-:Y:S01]  /*5300*/  UMOV UR5, 0x380fffff ;  /* 0x380fffff00057882 */ /* 0x000fe20000000000 */
[----:B-----5:R-:W0:Y:S01]  /*5310*/  F2F.F32.F64 R6, R16 ;  /* 0x0000001000067310 */ /* 0x020e220000301000 */
[----:B------:R-:W-:-:S14]  /*5320*/  DSETP.GEU.AND P0, PT, |R16|, UR4, PT ;  /* 0x0000000410007e2a */ /* 0x000fdc000bf0e200 */
[----:B0-----:R-:W-:-:S05]  /*5330*/  @!P0 FMUL R6, R6, 1.175494350822287508e-38 ;  /* 0x0080000006068820 */ /* 0x001fca0000400000 */
        /* <DEDUP_REMOVED lines=15> */
.L_x_4405:
[----:B-----5:R-:W0:Y:S02]  /*5430*/  F2I.U64.F64.TRUNC R16, R16 ;  /* 0x0000001000107311 */ /* 0x020e24000030d800 */
[----:B0-----:R0:W-:Y:S01]  /*5440*/  STG.E.64 desc[UR36][R2.64], R16 ;  /* 0x0000001002007986 */ /* 0x0011e2000c101b24 */
[----:B------:R-:W-:Y:S05]  /*5450*/  BRA `(.L_x_4377) ;  /* 0x0000000000087947 */ /* 0x000fea0003800000 */
.L_x_4404:
[----:B-----5:R-:W0:Y:S02]  /*5460*/  F2I.U32.F64.TRUNC R17, R16 ;  /* 0x0000001000117311 */ /* 0x020e24000030d000 */
[----:B0-----:R0:W-:Y:S02]  /*5470*/  STG.E desc[UR36][R2.64], R17 ;  /* 0x0000001102007986 */ /* 0x0011e4000c101924 */
.L_x_4377:
[----:B------:R-:W-:-:S07]  /*5480*/  VIADD R23, R23, 0x80 ;  /* 0x0000008017177836 */ /* 0x000fce0000000000 */
.L_x_4282:
[----:B------:R-:W-:Y:S05]  /*5490*/  BSYNC.RECONVERGENT B7 ;  /* 0x0000000000077941 */ /* 0x000fea0003800200 */
.L_x_4281:
[----:B------:R-:W5:Y:S01]  /*54a0*/  LDCU UR4, c[0x0][0x380] ;  /* 0x00007000ff0477ac */ /* 0x000f620008000800 */
[----:B------:R-:W-:Y:S01]  /*54b0*/  BSSY.RECONVERGENT B7, `(.L_x_4408) ;  /* 0x0000538000077945 */ /* 0x000fe20003800200 */
[----:B-----5:R-:W-:-:S13]  /*54c0*/  ISETP.GE.AND P0, PT, R23, UR4, PT ;  /* 0x0000000417007c0c */ /* 0x020fda000bf06270 */
[----:B------:R-:W-:Y:S05]  /*54d0*/  @P0 BRA `(.L_x_4409) ;  /* 0x0000005000d40947 */ /* 0x000fea0003800000 */
[----:B------:R-:W5:Y:S01]  /*54e0*/  LDCU UR4, c[0x0][0x388] ;  /* 0x00007100ff0477ac */ /* 0x000f620008000800 */
[----:B------:R-:W-:Y:S01]  /*54f0*/  HFMA2 R22, -RZ, RZ, 0, 0 ;  /* 0x00000000ff167431 */ /* 0x000fe200000001ff */
[----:B------:R-:W-:Y:S01]  /*5500*/  CS2R R24, SRZ ;  /* 0x0000000000187805 */ /* 0x000fe2000001ff00 */
[----:B0-----:R-:W-:Y:S01]  /*5510*/  IMAD.MOV.U32 R0, RZ, RZ, RZ ;  /* 0x000000ffff007224 */ /* 0x001fe200078e00ff */
        /* <DEDUP_REMOVED lines=375> */
.L_x_4410:
        /* <DEDUP_REMOVED lines=19> */
.L_x_4415:
[----:B------:R-:W2:Y:S01]  /*6dc0*/  LDG.E.U8 R2, desc[UR36][R2.64] ;  /* 0x0000002402027981 */ /* 0x000ea2000c1e1100 */
[----:B------:R-:W-:Y:S01]  /*6dd0*/  CS2R R18, SRZ ;  /* 0x0000000000127805 */ /* 0x000fe2000001ff00 */
[----:B--2---:R0:W1:Y:S01]  /*6de0*/  I2F.F64.U16 R16, R2 ;  /* 0x0000000200107312 */ /* 0x0040620000101800 */
[----:B------:R-:W-:Y:S05]  /*6df0*/  BRA `(.L_x_4417) ;  /* 0x0000000c00b87947 */ /* 0x000fea0003800000 */
.L_x_4414:
        /* <DEDUP_REMOVED lines=10> */
.L_x_4419:
[----:B------:R-:W2:Y:S01]  /*6ea0*/  LDG.E R2, desc[UR36][R2.64] ;  /* 0x0000002402027981 */ /* 0x000ea2000c1e1900 */
[----:B------:R-:W-:Y:S01]  /*6eb0*/  CS2R R18, SRZ ;  /* 0x0000000000127805 */ /* 0x000fe2000001ff00 */
[----:B--2---:R0:W1:Y:S01]  /*6ec0*/  I2F.F64 R16, R2 ;  /* 0x0000000200107312 */ /* 0x0040620000201c00 */
[----:B------:R-:W-:Y:S05]  /*6ed0*/  BRA `(.L_x_4417) ;  /* 0x0000000c00807947 */ /* 0x000fea0003800000 */
.L_x_4418:
[----:B------:R-:W2:Y:S01]  /*6ee0*/  LDG.E.U16 R2, desc[UR36][R2.64] ;  /* 0x0000002402027981 */ /* 0x000ea2000c1e1500 */
[----:B------:R-:W-:Y:S01]  /*6ef0*/  CS2R R18, SRZ ;  /* 0x0000000000127805 */ /* 0x000fe2000001ff00 */
[----:B--2---:R0:W1:Y:S01]  /*6f00*/  I2F.F64.S16 R16, R2 ;  /* 0x0000000200107312 */ /* 0x0040620000101c00 */
[----:B------:R-:W-:Y:S05]  /*6f10*/  BRA `(.L_x_4417) ;  /* 0x0000000c00707947 */ /* 0x000fea0003800000 */
.L_x_4413:
        /* <DEDUP_REMOVED lines=11> */
.L_x_4421:
[----:B------:R-:W2:Y:S01]  /*6fd0*/  LDG.E.U16 R0, desc[UR36][R2.64] ;  /* 0x0000002402007981 */ /* 0x000ea2000c1e1500 */
[----:B------:R-:W-:Y:S01]  /*6fe0*/  CS2R R18, SRZ ;  /* 0x0000000000127805 */ /* 0x000fe2000001ff00 */
[----:B--2---:R-:W-:-:S05]  /*6ff0*/  HADD2.F32 R0, -RZ, R0.H0_H0 ;  /* 0x20000000ff007230 */ /* 0x004fca0000004100 */
[----:B------:R-:W-:-:S04]  /*7000*/  FMUL.FTZ R0, R0, 1 ;  /* 0x3f80000000007820 */ /* 0x000fc80000410000 */
[----:B------:R0:W1:Y:S01]  /*7010*/  F2F.F64.F32 R16, R0 ;  /* 0x0000000000107310 */ /* 0x0000620000201800 */
[----:B------:R-:W-:Y:S05]  /*7020*/  BRA `(.L_x_4417) ;  /* 0x0000000c002c7947 */ /* 0x000fea0003800000 */
.L_x_4420:
        /* <DEDUP_REMOVED lines=12> */
.L_x_4423:
        /* <DEDUP_REMOVED lines=8> */
.L_x_4422:
[----:B------:R0:W5:Y:S01]  /*7170*/  LDG.E.64 R16, desc[UR36][R2.64] ;  /* 0x0000002402107981 */ /* 0x000162000c1e1b00 */
[----:B------:R-:W-:Y:S01]  /*7180*/  CS2R R18, SRZ ;  /* 0x0000000000127805 */ /* 0x000fe2000001ff00 */
[----:B------:R-:W-:Y:S06]  /*7190*/  BRA `(.L_x_4417) ;  /* 0x0000000800d07947 */ /* 0x000fec0003800000 */
.L_x_4412:
        /* <DEDUP_REMOVED lines=9> */
[----:B------:R-:W-:Y:S02]  /*7230*/  CS2R R18, SRZ ;  /* 0x0000000000127805 */ /* 0x000fe4000001ff00 */
[----:B------:R-:W-:Y:S02]  /*7240*/  MOV R16, RZ ;  /* 0x000000ff00107202 */ /* 0x000fe40000000f00 */
[----:B--2---:R-:W-:-:S04]  /*7250*/  ISETP.NE.AND P0, PT, R2, RZ, PT ;  /* 0x000000ff0200720c */ /* 0x004fc80003f05270 */
[----:B------:R-:W-:Y:S01]  /*7260*/  FSEL R17, RZ, 1.875, !P0 ;  /* 0x3ff00000ff117808 */ /* 0x000fe20004000000 */
[----:B------:R-:W-:Y:S08]  /*7270*/  BRA `(.L_x_4417) ;  /* 0x0000000800987947 */ /* 0x000ff00003800000 */
.L_x_4426:
[----:B------:R0:W5:Y:S01]  /*7280*/  LDG.E.128 R16, desc[UR36][R2.64] ;  /* 0x0000002402107981 */ /* 0x000162000c1e1d00 */
[----:B------:R-:W-:Y:S05]  /*7290*/  BRA `(.L_x_4417) ;  /* 0x0000000800907947 */ /* 0x000fea0003800000 */
.L_x_4425:
        /* <DEDUP_REMOVED lines=8> */
[----:B------:R-:W-:Y:S01]  /*7320*/  CS2R R18, SRZ ;  /* 0x0000000000127805 */ /* 0x000fe2000001ff00 */
        /* <DEDUP_REMOVED lines=19> */
.L_x_4428:
[----:B------:R-:W2:Y:S01]  /*7460*/  LDG.E.U8 R2, desc[UR36][R2.64] ;  /* 0x0000002402027981 */ /* 0x000ea2000c1e1100 */
[----:B------:R-:W-:Y:S02]  /*7470*/  CS2R R18, SRZ ;  /* 0x0000000000127805 */ /* 0x000fe4000001ff00 */
        /* <DEDUP_REMOVED lines=9> */
[----:B------:R-:W-:-:S05]  /*7510*/  LOP3.LUT R0, R0, 0x80000000, R5, 0xf8, !PT ;  /* 0x8000000000007812 */ /* 0x000fca00078ef805 */
[----:B------:R-:W-:-:S04]  /*7520*/  FMUL.FTZ R0, R0, 1 ;  /* 0x3f80000000007820 */ /* 0x000fc80000410000 */
[----:B------:R3:W4:Y:S01]  /*7530*/  F2F.F64.F32 R16, R0 ;  /* 0x0000000000107310 */ /* 0x0007220000201800 */
[----:B------:R-:W-:Y:S05]  /*7540*/  BRA `(.L_x_4417) ;  /* 0x0000000400e47947 */ /* 0x000fea0003800000 */
.L_x_4427:
[----:B------:R-:W2:Y:S01]  /*7550*/  LDG.E.U16 R0, desc[UR36][R2.64] ;  /* 0x0000002402007981 */ /* 0x000ea2000c1e1500 */
[----:B------:R-:W-:Y:S01]  /*7560*/  CS2R R18, SRZ ;  /* 0x0000000000127805 */ /* 0x000fe2000001ff00 */
[----:B--2---:R-:W-:-:S04]  /*7570*/  IMAD.U32 R0, R0, 0x10000, RZ ;  /* 0x0001000000007824 */ /* 0x004fc800078e00ff */
[----:B------:R-:W-:-:S04]  /*7580*/  FMUL.FTZ R0, R0, 1 ;  /* 0x3f80000000007820 */ /* 0x000fc80000410000 */
[----:B------:R1:W2:Y:S01]  /*7590*/  F2F.F64.F32 R16, R0 ;  /* 0x0000000000107310 */ /* 0x0002a20000201800 */
[----:B------:R-:W-:Y:S05]  /*75a0*/  BRA `(.L_x_4417) ;  /* 0x0000000400cc7947 */ /* 0x000fea0003800000 */
.L_x_4424:
        /* <DEDUP_REMOVED lines=12> */
.L_x_4431:
[----:B------:R-:W2:Y:S01]  /*7670*/  LDG.E.U8 R3, desc[UR36][R2.64] ;  /* 0x0000002402037981 */ /* 0x000ea2000c1e1100 */
[----:B------:R-:W-:Y:S02]  /*7680*/  CS2R R18, SRZ ;  /* 0x0000000000127805 */ /* 0x000fe4000001ff00 */
[----:B------:R-:W-:Y:S02]  /*7690*/  CS2R R16, SRZ ;  /* 0x0000000000107805 */ /* 0x000fe4000001ff00 */
[----:B--2---:R-:W-:-:S13]  /*76a0*/  ISETP.NE.AND P0, PT, R3, RZ, PT ;  /* 0x000000ff0300720c */ /* 0x004fda0003f05270 */
[----:B------:R-:W-:Y:S05]  /*76b0*/  @!P0 BRA `(.L_x_4417) ;  /* 0x0000000400888947 */ /* 0x000fea0003800000 */
[----:B------:R-:W-:-:S13]  /*76c0*/  ISETP.NE.AND P0, PT, R3, 0x80, PT ;  /* 0x000000800300780c */ /* 0x000fda0003f05270 */
[----:B------:R-:W-:Y:S01]  /*76d0*/  @!P0 IMAD.MOV.U32 R16, RZ, RZ, 0x20000000 ;  /* 0x20000000ff108424 */ /* 0x000fe200078e00ff */
        /* <DEDUP_REMOVED lines=15> */
.L_x_4433:
[----:B------:R-:W-:Y:S05]  /*77d0*/  BSYNC.RECONVERGENT B0 ;  /* 0x0000000000007941 */ /* 0x000fea0003800200 */
.L_x_4432:
[----:B------:R-:W-:Y:S01]  /*77e0*/  IMAD.SHL.U32 R0, R0, 0x100000, RZ ;  /* 0x0010000000007824 */ /* 0x000fe200078e00ff */
[----:B------:R-:W-:-:S04]  /*77f0*/  LEA R2, R2, 0x3b800000, 0x17 ;  /* 0x3b80000002027811 */ /* 0x000fc800078eb8ff */
[----:B------:R-:W-:-:S05]  /*7800*/  LOP3.LUT R0, R2, R0, R7, 0xfe, !PT ;  /* 0x0000000002007212 */ /* 0x000fca00078efe07 */
[----:B------:R-:W-:-:S04]  /*7810*/  FMUL.FTZ R0, R0, 1 ;  /* 0x3f80000000007820 */ /* 0x000fc80000410000 */
[----:B------:R0:W1:Y:S01]  /*7820*/  F2F.F64.F32 R16, R0 ;  /* 0x0000000000107310 */ /* 0x0000620000201800 */
[----:B------:R-:W-:Y:S05]  /*7830*/  BRA `(.L_x_4417) ;  /* 0x0000000400287947 */ /* 0x000fea0003800000 */
.L_x_4430:
[----:B------:R-:W2:Y:S01]  /*7840*/  LDG.E.U8 R3, desc[UR36][R2.64] ;  /* 0x0000002402037981 */ /* 0x000ea2000c1e1100 */
[----:B------:R-:W-:Y:S02]  /*7850*/  CS2R R18, SRZ ;  /* 0x0000000000127805 */ /* 0x000fe4000001ff00 */
[----:B------:R-:W-:Y:S02]  /*7860*/  CS2R R16, SRZ ;  /* 0x0000000000107805 */ /* 0x000fe4000001ff00 */
[----:B--2---:R-:W-:-:S13]  /*7870*/  ISETP.NE.AND P0, PT, R3, RZ, PT ;  /* 0x000000ff0300720c */ /* 0x004fda0003f05270 */
[----:B------:R-:W-:Y:S05]  /*7880*/  @!P0 BRA `(.L_x_4417) ;  /* 0x0000000400148947 */ /* 0x000fea0003800000 */
[----:B------:R-:W-:-:S13]  /*7890*/  ISETP.NE.AND P0, PT, R3, 0x80, PT ;  /* 0x000000800300780c */ /* 0x000fda0003f05270 */
[----:B------:R-:W-:Y:S01]  /*78a0*/  @!P0 MOV R16, 0x20000000 ;  /* 0x2000000000108802 */ /* 0x000fe20000000f00 */
        /* <DEDUP_REMOVED lines=15> */
.L_x_4435:
[----:B------:R-:W-:Y:S05]  /*79a0*/  BSYNC.RECONVERGENT B0 ;  /* 0x0000000000007941 */ /* 0x000fea0003800200 */
.L_x_4434:
[----:B------:R-:W-:Y:S02]  /*79b0*/  SHF.L.U32 R0, R0, 0x15, RZ ;  /* 0x0000001500007819 */ /* 0x000fe400000006ff */
[----:B------:R-:W-:-:S04]  /*79c0*/  LEA R2, R2, 0x37800000, 0x17 ;  /* 0x3780000002027811 */ /* 0x000fc800078eb8ff */
[----:B------:R-:W-:-:S05]  /*79d0*/  LOP3.LUT R0, R2, R0, R7, 0xfe, !PT ;  /* 0x0000000002007212 */ /* 0x000fca00078efe07 */
[----:B------:R-:W-:-:S04]  /*79e0*/  FMUL.FTZ R0, R0, 1 ;  /* 0x3f80000000007820 */ /* 0x000fc80000410000 */
[----:B------:R0:W1:Y:S01]  /*79f0*/  F2F.F64.F32 R16, R0 ;  /* 0x0000000000107310 */ /* 0x0000620000201800 */
[----:B------:R-:W-:Y:S05]  /*7a00*/  BRA `(.L_x_4417) ;  /* 0x0000000000b47947 */ /* 0x000fea0003800000 */
.L_x_4429:
[----:B------:R-:W-:-:S09]  /*7a10*/  UISETP.NE.AND UP0, UPT, UR4, 0x1c, UPT ;  /* 0x0000001c0400788c */ /* 0x000fd2000bf05270 */
[----:B------:R-:W-:Y:S05]  /*7a20*/  BRA.U !UP0, `(.L_x_4436) ;  /* 0x0000000108a07547 */ /* 0x000fea000b800000 */
[----:B------:R-:W-:-:S09]  /*7a30*/  UISETP.NE.AND UP0, UPT, UR4, 0x1d, UPT ;  /* 0x0000001d0400788c */ /* 0x000fd2000bf05270 */
[----:B------:R-:W-:Y:S05]  /*7a40*/  BRA.U !UP0, `(.L_x_4437) ;  /* 0x0000000108887547 */ /* 0x000fea000b800000 */
[----:B------:R-:W-:-:S09]  /*7a50*/  UISETP.NE.AND UP0, UPT, UR4, 0x2c, UPT ;  /* 0x0000002c0400788c */ /* 0x000fd2000bf05270 */
[----:B------:R-:W-:Y:S05]  /*7a60*/  BRA.U UP0, `(.L_x_4416) ;  /* 0x0000000100347547 */ /* 0x000fea000b800000 */
[----:B------:R-:W2:Y:S01]  /*7a70*/  LDG.E.U8 R0, desc[UR36][R2.64] ;  /* 0x0000002402007981 */ /* 0x000ea2000c1e1100 */
[----:B------:R-:W-:Y:S01]  /*7a80*/  CS2R R18, SRZ ;  /* 0x0000000000127805 */ /* 0x000fe2000001ff00 */
[----:B------:R-:W-:Y:S02]  /*7a90*/  IMAD.MOV.U32 R16, RZ, RZ, 0x0 ;  /* 0x00000000ff107424 */ /* 0x000fe400078e00ff */
        /* <DEDUP_REMOVED lines=8> */
[----:B------:R0:W1:Y:S01]  /*7b20*/  @P0 F2F.F64.F32 R16, R0 ;  /* 0x0000000000100310 */ /* 0x0000620000201800 */
[----:B------:R-:W-:Y:S05]  /*7b30*/  BRA `(.L_x_4417) ;  /* 0x0000000000687947 */ /* 0x000fea0003800000 */
.L_x_4416:
        /* <DEDUP_REMOVED lines=16> */
.L_x_4438:
[----:B------:R-:W-:Y:S02]  /*7c40*/  CS2R R16, SRZ ;  /* 0x0000000000107805 */ /* 0x000fe4000001ff00 */
[----:B------:R-:W-:Y:S01]  /*7c50*/  CS2R R18, SRZ ;  /* 0x0000000000127805 */ /* 0x000fe2000001ff00 */
[----:B------:R-:W-:Y:S06]  /*7c60*/  BRA `(.L_x_4417) ;  /* 0x00000000001c7947 */ /* 0x000fec0003800000 */
.L_x_4437:
[----:B------:R-:W2:Y:S01]  /*7c70*/  LDG.E.64 R16, desc[UR36][R2.64] ;  /* 0x0000002402107981 */ /* 0x000ea2000c1e1b00 */
[----:B------:R-:W-:Y:S01]  /*7c80*/  CS2R R18, SRZ ;  /* 0x0000000000127805 */ /* 0x000fe2000001ff00 */
[----:B--2---:R-:W0:Y:S01]  /*7c90*/  I2F.F64.U64 R16, R16 ;  /* 0x0000001000107312 */ /* 0x004e220000301800 */
[----:B------:R-:W-:Y:S05]  /*7ca0*/  BRA `(.L_x_4417) ;  /* 0x00000000000c7947 */ /* 0x000fea0003800000 */
.L_x_4436:
[----:B------:R-:W2:Y:S01]  /*7cb0*/  LDG.E R2, desc[UR36][R2.64] ;  /* 0x0000002402027981 */ /* 0x000ea2000c1e1900 */
[----:B------:R-:W-:Y:S01]  /*7cc0*/  CS2R R18, SRZ ;  /* 0x0000000000127805 */ /* 0x000fe2000001ff00 */
[----:B--2---:R0:W1:Y:S06]  /*7cd0*/  I2F.F64.U32 R16, R2 ;  /* 0x0000000200107312 */ /* 0x00406c0000201800 */
.L_x_4417:
[----:B------:R-:W-:Y:S05]  /*7ce0*/  BSYNC.RECONVERGENT B6 ;  /* 0x0000000000067941 */ /* 0x000fea0003800200 */
.L_x_4411:
        /* <DEDUP_REMOVED lines=19> */
.L_x_4443:
[----:B------:R-:W2:Y:S02]  /*7e20*/  LDG.E.U8 R2, desc[UR36][R2.64] ;  /* 0x0000002402027981 */ /* 0x000ea4000c1e1100 */
[----:B--2---:R-:W-:-:S04]  /*7e30*/  ISETP.NE.AND P0, PT, R2, RZ, PT ;  /* 0x000000ff0200720c */ /* 0x004fc80003f05270 */
[----:B------:R-:W-:Y:S01]  /*7e40*/  P2R R25, PR, RZ, 0x1 ;  /* 0x00000001ff197803 */ /* 0x000fe20000000000 */
[----:B------:R-:W-:Y:S08]  /*7e50*/  BRA `(.L_x_4445) ;  /* 0x0000000800847947 */ /* 0x000ff00003800000 */
.L_x_4442:
        /* <DEDUP_REMOVED lines=11> */
.L_x_4447:
[----:B------:R-:W2:Y:S02]  /*7f10*/  LDG.E R2, desc[UR36][R2.64] ;  /* 0x0000002402027981 */ /* 0x000ea4000c1e1900 */
[----:B--2---:R-:W-:-:S04]  /*7f20*/  ISETP.NE.AND P0, PT, R2, RZ, PT ;  /* 0x000000ff0200720c */ /* 0x004fc80003f05270 */
[----:B------:R-:W-:Y:S01]  /*7f30*/  P2R R25, PR, RZ, 0x1 ;  /* 0x00000001ff197803 */ /* 0x000fe20000000000 */
[----:B------:R-:W-:Y:S08]  /*7f40*/  BRA `(.L_x_4445) ;  /* 0x0000000800487947 */ /* 0x000ff00003800000 */
.L_x_4446:
[----:B------:R-:W2:Y:S02]  /*7f50*/  LDG.E.U16 R2, desc[UR36][R2.64] ;  /* 0x0000002402027981 */ /* 0x000ea4000c1e1500 */
[----:B--2---:R-:W-:-:S04]  /*7f60*/  ISETP.NE.AND P0, PT, R2, RZ, PT ;  /* 0x000000ff0200720c */ /* 0x004fc80003f05270 */
[----:B------:R-:W-:Y:S01]  /*7f70*/  P2R R25, PR, RZ, 0x1 ;  /* 0x00000001ff197803 */ /* 0x000fe20000000000 */
[----:B------:R-:W-:Y:S08]  /*7f80*/  BRA `(.L_x_4445) ;  /* 0x0000000800387947 */ /* 0x000ff00003800000 */
.L_x_4441:
        /* <DEDUP_REMOVED lines=10> */
.L_x_4449:
[----:B-1-3--:R-:W3:Y:S02]  /*8030*/  LDG.E.U16 R0, desc[UR36][R2.64] ;  /* 0x0000002402007981 */ /* 0x00aee4000c1e1500 */
[----:B---3--:R-:W-:-:S05]  /*8040*/  HADD2.F32 R0, -RZ, R0.H0_H0 ;  /* 0x20000000ff007230 */ /* 0x008fca0000004100 */
[----:B------:R-:W-:-:S04]  /*8050*/  FSETP.NEU.FTZ.AND P0, PT, R0, RZ, PT ;  /* 0x000000ff0000720b */ /* 0x000fc80003f1d000 */
[----:B------:R-:W-:Y:S01]  /*8060*/  P2R R25, PR, RZ, 0x1 ;  /* 0x00000001ff197803 */ /* 0x000fe20000000000 */
[----:B------:R-:W-:Y:S08]  /*8070*/  BRA `(.L_x_4445) ;  /* 0x0000000400fc7947 */ /* 0x000ff00003800000 */
.L_x_4448:
        /* <DEDUP_REMOVED lines=12> */
.L_x_4451:
[----:B------:R-:W1:Y:S01]  /*8140*/  LDG.E R2, desc[UR36][R2.64] ;  /* 0x0000002402027981 */ /* 0x000e62000c1e1900 */
[----:B------:R-:W-:-:S04]  /*8150*/  PLOP3.LUT P1, PT, PT, PT, PT, 0x80, 0x8 ;  /* 0x000000000008781c */ /* 0x000fc80003f2f070 */
[----:B------:R-:W-:Y:S01]  /*8160*/  P2R R25, PR, RZ, 0x2 ;  /* 0x00000002ff197803 */ /* 0x000fe20000000000 */
[----:B-1-3--:R-:W-:-:S05]  /*8170*/  HADD2.F32 R0, -RZ, R2.H0_H0 ;  /* 0x20000002ff007230 */ /* 0x00afca0000004100 */
[----:B------:R-:W-:-:S13]  /*8180*/  FSETP.NEU.FTZ.AND P0, PT, R0, RZ, PT ;  /* 0x000000ff0000720b */ /* 0x000fda0003f1d000 */
[----:B------:R-:W-:Y:S05]  /*8190*/  @P0 BRA `(.L_x_4445) ;  /* 0x0000000400b40947 */ /* 0x000fea0003800000 */
[----:B------:R-:W-:-:S05]  /*81a0*/  HADD2.F32 R0, -RZ, R2.H1_H1 ;  /* 0x30000002ff007230 */ /* 0x000fca0000004100 */
[----:B------:R-:W-:-:S04]  /*81b0*/  FSETP.NEU.FTZ.AND P0, PT, R0, RZ, PT ;  /* 0x000000ff0000720b */ /* 0x000fc80003f1d000 */
[----:B------:R-:W-:Y:S01]  /*81c0*/  P2R R25, PR, RZ, 0x1 ;  /* 0x00000001ff197803 */ /* 0x000fe20000000000 */
[----:B------:R-:W-:Y:S08]  /*81d0*/  BRA `(.L_x_4445) ;  /* 0x0000000400a47947 */ /* 0x000ff00003800000 */
.L_x_4450:
[----:B------:R-:W2:Y:S02]  /*81e0*/  LDG.E.64 R2, desc[UR36][R2.64] ;  /* 0x0000002402027981 */ /* 0x000ea4000c1e1b00 */
[----:B--2---:R-:W-:-:S06]  /*81f0*/  DSETP.NEU.AND P0, PT, R2, RZ, PT ;  /* 0x000000ff0200722a */ /* 0x004fcc0003f0d000 */
[----:B------:R-:W-:Y:S01]  /*8200*/  P2R R25, PR, RZ, 0x1 ;  /* 0x00000001ff197803 */ /* 0x000fe20000000000 */
[----:B------:R-:W-:Y:S07]  /*8210*/  BRA `(.L_x_4445) ;  /* 0x0000000400947947 */ /* 0x000fee0003800000 */
.L_x_4440:
        /* <DEDUP_REMOVED lines=12> */
.L_x_4454:
[----:B------:R-:W2:Y:S02]  /*82e0*/  LDG.E.128 R4, desc[UR36][R2.64] ;  /* 0x0000002402047981 */ /* 0x000ea4000c1e1d00 */
[----:B--2---:R-:W-:-:S06]  /*82f0*/  DSETP.NEU.AND P0, PT, R6, RZ, PT ;  /* 0x000000ff0600722a */ /* 0x004fcc0003f0d000 */
[----:B------:R-:W-:-:S06]  /*8300*/  DSETP.NEU.OR P0, PT, R4, RZ, P0 ;  /* 0x000000ff0400722a */ /* 0x000fcc000070d400 */
[----:B------:R-:W-:Y:S01]  /*8310*/  P2R R25, PR, RZ, 0x1 ;  /* 0x00000001ff197803 */ /* 0x000fe20000000000 */
[----:B------:R-:W-:Y:S07]  /*8320*/  BRA `(.L_x_4445) ;  /* 0x0000000400507947 */ /* 0x000fee0003800000 */
.L_x_4453:
        /* <DEDUP_REMOVED lines=10> */
.L_x_4456:
[----:B------:R-:W1:Y:S02]  /*83d0*/  LDG.E.U8 R2, desc[UR36][R2.64] ;  /* 0x0000002402027981 */ /* 0x000e64000c1e1100 */
[----:B-1-3--:R-:W-:-:S04]  /*83e0*/  SHF.L.U32 R0, R2, 0x19, RZ ;  /* 0x0000001902007819 */ /* 0x00afc800000006ff */
        /* <DEDUP_REMOVED lines=10> */
.L_x_4455:
[----:B-1-3--:R-:W3:Y:S02]  /*8490*/  LDG.E.U16 R0, desc[UR36][R2.64] ;  /* 0x0000002402007981 */ /* 0x00aee4000c1e1500 */
[----:B---3--:R-:W-:-:S05]  /*84a0*/  IMAD.U32 R0, R0, 0x10000, RZ ;  /* 0x0001000000007824 */ /* 0x008fca00078e00ff */
[----:B------:R-:W-:-:S04]  /*84b0*/  FSETP.NEU.FTZ.AND P0, PT, R0, RZ, PT ;  /* 0x000000ff0000720b */ /* 0x000fc80003f1d000 */
[----:B------:R-:W-:Y:S01]  /*84c0*/  P2R R25, PR, RZ, 0x1 ;  /* 0x00000001ff197803 */ /* 0x000fe20000000000 */
[----:B------:R-:W-:Y:S08]  /*84d0*/  BRA `(.L_x_4445) ;  /* 0x0000000000e47947 */ /* 0x000ff00003800000 */
.L_x_4452:
        /* <DEDUP_REMOVED lines=12> */
.L_x_4459:
[----:B------:R-:W2:Y:S02]  /*85a0*/  LDG.E.U8 R2, desc[UR36][R2.64] ;  /* 0x0000002402027981 */ /* 0x000ea4000c1e1100 */
[----:B--2---:R-:W-:-:S04]  /*85b0*/  ISETP.NE.AND P0, PT, R2, RZ, PT ;  /* 0x000000ff0200720c */ /* 0x004fc80003f05270 */
[----:B------:R-:W-:Y:S01]  /*85c0*/  P2R R25, PR, RZ, 0x1 ;  /* 0x00000001ff197803 */ /* 0x000fe20000000000 */
[----:B------:R-:W-:Y:S08]  /*85d0*/  BRA `(.L_x_4445) ;  /* 0x0000000000a47947 */ /* 0x000ff00003800000 */
.L_x_4458:
[----:B------:R-:W2:Y:S02]  /*85e0*/  LDG.E.U8 R2, desc[UR36][R2.64] ;  /* 0x0000002402027981 */ /* 0x000ea4000c1e1100 */
[----:B--2---:R-:W-:-:S04]  /*85f0*/  ISETP.NE.AND P0, PT, R2, RZ, PT ;  /* 0x000000ff0200720c */ /* 0x004fc80003f05270 */
[----:B------:R-:W-:Y:S01]  /*8600*/  P2R R25, PR, RZ, 0x1 ;  /* 0x00000001ff197803 */ /* 0x000fe20000000000 */
[----:B------:R-:W-:Y:S08]  /*8610*/  BRA `(.L_x_4445) ;  /* 0x0000000000947947 */ /* 0x000ff00003800000 */
.L_x_4457:
        /* <DEDUP_REMOVED lines=10> */
.L_x_4444:
        /* <DEDUP_REMOVED lines=15> */
[----:B--2-45:R-:W-:Y:S05]  /*87b0*/  CALL.ABS.NOINC R2 ;  /* 0x0000000002007343 */ /* 0x034fea0003c00000 */
.L_x_4462:
[----:B------:R-:W-:-:S04]  /*87c0*/  PLOP3.LUT P0, PT, PT, PT, PT, 0x8, 0x80 ;  /* 0x000000000080781c */ /* 0x000fc80003f0e170 */
[----:B------:R-:W-:Y:S01]  /*87d0*/  P2R R25, PR, RZ, 0x1 ;  /* 0x00000001ff197803 */ /* 0x000fe20000000000 */
[----:B------:R-:W-:Y:S08]  /*87e0*/  BRA `(.L_x_4445) ;  /* 0x0000000000207947 */ /* 0x000ff00003800000 */
.L_x_4461:
[----:B------:R-:W2:Y:S02]  /*87f0*/  LDG.E.64 R2, desc[UR36][R2.64] ;  /* 0x0000002402027981 */ /* 0x000ea4000c1e1b00 */
[----:B--2---:R-:W-:-:S04]  /*8800*/  ISETP.NE.U32.AND P0, PT, R2, RZ, PT ;  /* 0x000000ff0200720c */ /* 0x004fc80003f05070 */
[----:B------:R-:W-:-:S04]  /*8810*/  ISETP.NE.AND.EX P0, PT, R3, RZ, PT, P0 ;  /* 0x000000ff0300720c */ /* 0x000fc80003f05300 */
[----:B------:R-:W-:Y:S01]  /*8820*/  P2R R25, PR, RZ, 0x1 ;  /* 0x00000001ff197803 */ /* 0x000fe20000000000 */
[----:B------:R-:W-:Y:S08]  /*8830*/  BRA `(.L_x_4445) ;  /* 0x00000000000c7947 */ /* 0x000ff00003800000 */
.L_x_4460:
[----:B------:R-:W2:Y:S02]  /*8840*/  LDG.E R2, desc[UR36][R2.64] ;  /* 0x0000002402027981 */ /* 0x000ea4000c1e1900 */
[----:B--2---:R-:W-:-:S04]  /*8850*/  ISETP.NE.AND P0, PT, R2, RZ, PT ;  /* 0x000000ff0200720c */ /* 0x004fc80003f05270 */
[----:B------:R-:W-:-:S09]  /*8860*/  P2R R25, PR, RZ, 0x1 ;  /* 0x00000001ff197803 */ /* 0x000fd20000000000 */
.L_x_4445:
[----:B------:R-:W-:Y:S05]  /*8870*/  BSYNC.RECONVERGENT B6 ;  /* 0x0000000000067941 */ /* 0x000fea0003800200 */
.L_x_4439:
        /* <DEDUP_REMOVED lines=17> */
.L_x_4466:
[----:B------:R0:W5:Y:S01]  /*8990*/  LDG.E.U8 R2, desc[UR36][R4.64] ;  /* 0x0000002404027981 */ /* 0x000162000c1e1100 */
[----:B------:R-:W-:Y:S01]  /*89a0*/  IMAD.MOV.U32 R3, RZ, RZ, RZ ;  /* 0x000000ffff037224 */ /* 0x000fe200078e00ff */
[----:B------:R-:W-:Y:S06]  /*89b0*/  BRA `(.L_x_4468) ;  /* 0x0000000c00407947 */ /* 0x000fec0003800000 */
.L_x_4465:
        /* <DEDUP_REMOVED lines=8> */
.L_x_4470:
[----:B------:R-:W2:Y:S02]  /*8a40*/  LDG.E R2, desc[UR36][R4.64] ;  /* 0x0000002404027981 */ /* 0x000ea4000c1e1900 */
[----:B--2---:R-:W-:Y:S01]  /*8a50*/  SHF.R.S32.HI R3, RZ, 0x1f, R2 ;  /* 0x0000001fff037819 */ /* 0x004fe20000011402 */
[----:B------:R-:W-:Y:S06]  /*8a60*/  BRA `(.L_x_4468) ;  /* 0x0000000c00147947 */ /* 0x000fec0003800000 */
.L_x_4469:
[----:B------:R-:W2:Y:S02]  /*8a70*/  LDG.E.S16 R2, desc[UR36][R4.64] ;  /* 0x0000002404027981 */ /* 0x000ea4000c1e1700 */
[----:B--2---:R-:W-:Y:S01]  /*8a80*/  SHF.R.S32.HI R3, RZ, 0x1f, R2 ;  /* 0x0000001fff037819 */ /* 0x004fe20000011402 */
[----:B------:R-:W-:Y:S06]  /*8a90*/  BRA `(.L_x_4468) ;  /* 0x0000000c00087947 */ /* 0x000fec0003800000 */
.L_x_4464:
        /* <DEDUP_REMOVED lines=9> */
.L_x_4472:
[----:B------:R-:W2:Y:S02]  /*8b30*/  LDG.E.U16 R4, desc[UR36][R4.64] ;  /* 0x0000002404047981 */ /* 0x000ea4000c1e1500 */
[----:B--2---:R-:W-:-:S06]  /*8b40*/  HADD2.F32 R2, -RZ, R4.H0_H0 ;  /* 0x20000004ff027230 */ /* 0x004fcc0000004100 */
[----:B------:R-:W0:Y:S01]  /*8b50*/  F2I.S64.TRUNC R2, R2 ;  /* 0x0000000200027311 */ /* 0x000e22000020d900 */
[----:B------:R-:W-:Y:S05]  /*8b60*/  BRA `(.L_x_4468) ;  /* 0x0000000800d47947 */ /* 0x000fea0003800000 */
.L_x_4471:
        /* <DEDUP_REMOVED lines=9> */
.L_x_4474:
[----:B------:R-:W2:Y:S02]  /*8c00*/  LDG.E.U16 R4, desc[UR36][R4.64] ;  /* 0x0000002404047981 */ /* 0x000ea4000c1e1500 */
[----:B--2---:R-:W-:-:S06]  /*8c10*/  HADD2.F32 R2, -RZ, R4.H0_H0 ;  /* 0x20000004ff027230 */ /* 0x004fcc0000004100 */
[----:B------:R-:W0:Y:S01]  /*8c20*/  F2I.S64.TRUNC R2, R2 ;  /* 0x0000000200027311 */ /* 0x000e22000020d900 */
[----:B------:R-:W-:Y:S05]  /*8c30*/  BRA `(.L_x_4468) ;  /* 0x0000000800a07947 */ /* 0x000fea0003800000 */
.L_x_4473:
[----:B------:R-:W2:Y:S02]  /*8c40*/  LDG.E.64 R2, desc[UR36][R4.64] ;  /* 0x0000002404027981 */ /* 0x000ea4000c1e1b00 */
[----:B--2---:R-:W0:Y:S01]  /*8c50*/  F2I.S64.F64.TRUNC R2, R2 ;  /* 0x0000000200027311 */ /* 0x004e22000030d900 */
[----:B------:R-:W-:Y:S05]  /*8c60*/  BRA `(.L_x_4468) ;  /* 0x0000000800947947 */ /* 0x000fea0003800000 */
.L_x_4463:
        /* <DEDUP_REMOVED lines=13> */
.L_x_4477:
[----:B------:R-:W2:Y:S02]  /*8d40*/  LDG.E.64 R2, desc[UR36][R4.64] ;  /* 0x0000002404027981 */ /* 0x000ea4000c1e1b00 */
[----:B--2---:R-:W0:Y:S01]  /*8d50*/  F2I.S64.F64.TRUNC R2, R2 ;  /* 0x0000000200027311 */ /* 0x004e22000030d900 */
[----:B------:R-:W-:Y:S05]  /*8d60*/  BRA `(.L_x_4468) ;  /* 0x0000000800547947 */ /* 0x000fea0003800000 */
.L_x_4476:
[----:B------:R-:W-:-:S09]  /*8d70*/  UISETP.NE.AND UP0, UPT, UR4, 0xf, UPT ;  /* 0x0000000f0400788c */ /* 0x000fd2000bf05270 */
[----:B------:R-:W-:Y:S05]  /*8d80*/  BRA.U !UP0, `(.L_x_4478) ;  /* 0x0000000108947547 */ /* 0x000fea000b800000 */
[----:B------:R-:W-:-:S09]  /*8d90*/  UISETP.NE.AND UP0, UPT, UR4, 0x17, UPT ;  /* 0x000000170400788c */ /* 0x000fd2000bf05270 */
[----:B------:R-:W-:Y:S05]  /*8da0*/  BRA.U !UP0, `(.L_x_4479) ;  /* 0x0000000108587547 */ /* 0x000fea000b800000 */
[----:B------:R-:W-:-:S09]  /*8db0*/  UISETP.NE.AND UP0, UPT, UR4, 0x18, UPT ;  /* 0x000000180400788c */ /* 0x000fd2000bf05270 */
[----:B------:R-:W-:Y:S05]  /*8dc0*/  BRA.U UP0, `(.L_x_4467) ;  /* 0x0000000500e47547 */ /* 0x000fea000b800000 */
[----:B-1-3--:R-:W3:Y:S01]  /*8dd0*/  LDG.E.U8 R0, desc[UR36][R4.64] ;  /* 0x0000002404007981 */ /* 0x00aee2000c1e1100 */
[----:B------:R-:W-:Y:S02]  /*8de0*/  HFMA2 R6, -RZ, RZ, 0, 1.847743988037109375e-06 ;  /* 0x0000001fff067431 */ /* 0x000fe400000001ff */
        /* <DEDUP_REMOVED lines=18> */
.L_x_4479:
[----:B------:R-:W1:Y:S02]  /*8f10*/  LDG.E.U8 R3, desc[UR36][R4.64] ;  /* 0x0000002404037981 */ /* 0x000e64000c1e1100 */
[C---:B-1-3--:R-:W-:Y:S02]  /*8f20*/  IMAD.SHL.U32 R0, R3.reuse, 0x2000000, RZ ;  /* 0x0200000003007824 */ /* 0x04afe400078e00ff */
        /* <DEDUP_REMOVED lines=11> */
.L_x_4478:
[----:B------:R-:W2:Y:S02]  /*8fe0*/  LDG.E.U16 R2, desc[UR36][R4.64] ;  /* 0x0000002404027981 */ /* 0x000ea4000c1e1500 */
[----:B--2---:R-:W-:-:S06]  /*8ff0*/  SHF.L.U32 R2, R2, 0x10, RZ ;  /* 0x0000001002027819 */ /* 0x004fcc00000006ff */
[----:B------:R-:W2:Y:S01]  /*9000*/  F2I.S64.TRUNC R2, R2 ;  /* 0x0000000200027311 */ /* 0x000ea2000020d900 */
[----:B------:R-:W-:Y:S05]  /*9010*/  BRA `(.L_x_4468) ;  /* 0x0000000400a87947 */ /* 0x000fea0003800000 */
.L_x_4475:
        /* <DEDUP_REMOVED lines=11> */
.L_x_4482:
        /* <DEDUP_REMOVED lines=8> */
[--C-:B-1-3--:R-:W-:Y:S01]  /*9150*/  SHF.R.U32.HI R0, RZ, 0x3, R4.reuse ;  /* 0x00000003ff007819 */ /* 0x10afe20000011604 */
        /* <DEDUP_REMOVED lines=12> */
.L_x_4486:
[----:B------:R-:W-:Y:S05]  /*9220*/  BSYNC.RECONVERGENT B1 ;  /* 0x0000000000017941 */ /* 0x000fea0003800200 */
.L_x_4485:
[----:B------:R-:W-:Y:S01]  /*9230*/  IMAD.SHL.U32 R0, R0, 0x100000, RZ ;  /* 0x0010000000007824 */ /* 0x000fe200078e00ff */
[----:B------:R-:W-:-:S04]  /*9240*/  LEA R2, R2, 0x3b800000, 0x17 ;  /* 0x3b80000002027811 */ /* 0x000fc800078eb8ff */
[----:B------:R-:W-:-:S07]  /*9250*/  LOP3.LUT R2, R2, R0, R7, 0xfe, !PT ;  /* 0x0000000002027212 */ /* 0x000fce00078efe07 */
.L_x_4484:
[----:B------:R-:W-:Y:S05]  /*9260*/  BSYNC.RECONVERGENT B0 ;  /* 0x0000000000007941 */ /* 0x000fea0003800200 */
.L_x_4483:
[----:B------:R-:W0:Y:S01]  /*9270*/  F2I.S64.TRUNC R2, R2 ;  /* 0x0000000200027311 */ /* 0x000e22000020d900 */
[----:B------:R-:W-:Y:S05]  /*9280*/  BRA `(.L_x_4468) ;  /* 0x00000004000c7947 */ /* 0x000fea0003800000 */
.L_x_4481:
        /* <DEDUP_REMOVED lines=8> */
[--C-:B-1-3--:R-:W-:Y:S01]  /*9310*/  SHF.R.U32.HI R0, RZ, 0x2, R4.reuse ;  /* 0x00000002ff007819 */ /* 0x10afe20000011604 */
        /* <DEDUP_REMOVED lines=12> */
.L_x_4490:
[----:B------:R-:W-:Y:S05]  /*93e0*/  BSYNC.RECONVERGENT B1 ;  /* 0x0000000000017941 */ /* 0x000fea0003800200 */
.L_x_4489:
[----:B------:R-:W-:Y:S01]  /*93f0*/  IMAD.SHL.U32 R0, R0, 0x200000, RZ ;  /* 0x0020000000007824 */ /* 0x000fe200078e00ff */
[----:B------:R-:W-:-:S04]  /*9400*/  LEA R2, R2, 0x37800000, 0x17 ;  /* 0x3780000002027811 */ /* 0x000fc800078eb8ff */
[----:B------:R-:W-:-:S07]  /*9410*/  LOP3.LUT R2, R2, R0, R7, 0xfe, !PT ;  /* 0x0000000002027212 */ /* 0x000fce00078efe07 */
.L_x_4488:
[----:B------:R-:W-:Y:S05]  /*9420*/  BSYNC.RECONVERGENT B0 ;  /* 0x0000000000007941 */ /* 0x000fea0003800200 */
.L_x_4487:
[----:B------:R-:W0:Y:S01]  /*9430*/  F2I.S64.TRUNC R2, R2 ;  /* 0x0000000200027311 */ /* 0x000e22000020d900 */
[----:B------:R-:W-:Y:S05]  /*9440*/  BRA `(.L_x_4468) ;  /* 0x00000000009c7947 */ /* 0x000fea0003800000 */
.L_x_4480:
        /* <DEDUP_REMOVED lines=14> */
.L_x_4494:
[----:B------:R-:W-:Y:S05]  /*9530*/  BSYNC.RECONVERGENT B0 ;  /* 0x0000000000007941 */ /* 0x000fea0003800200 */
.L_x_4493:
[----:B------:R-:W0:Y:S01]  /*9540*/  F2I.S64.TRUNC R2, R2 ;  /* 0x0000000200027311 */ /* 0x000e22000020d900 */
[----:B------:R-:W-:Y:S05]  /*9550*/  BRA `(.L_x_4468) ;  /* 0x0000000000587947 */ /* 0x000fea0003800000 */
.L_x_4467:
        /* <DEDUP_REMOVED lines=16> */
.L_x_4495:
[----:B------:R-:W-:Y:S01]  /*9660*/  CS2R R2, SRZ ;  /* 0x0000000000027805 */ /* 0x000fe2000001ff00 */
[----:B------:R-:W-:Y:S06]  /*9670*/  BRA `(.L_x_4468) ;  /* 0x0000000000107947 */ /* 0x000fec0003800000 */
.L_x_4492:
[----:B------:R0:W5:Y:S01]  /*9680*/  LDG.E.64 R2, desc[UR36][R4.64] ;  /* 0x0000002404027981 */ /* 0x000162000c1e1b00 */
[----:B------:R-:W-:Y:S05]  /*9690*/  BRA `(.L_x_4468) ;  /* 0x0000000000087947 */ /* 0x000fea0003800000 */
.L_x_4491:
[----:B------:R0:W5:Y:S01]  /*96a0*/  LDG.E R2, desc[UR36][R4.64] ;  /* 0x0000002404027981 */ /* 0x000162000c1e1900 */
[----:B------:R-:W-:-:S07]  /*96b0*/  HFMA2 R3, -RZ, RZ, 0, 0 ;  /* 0x00000000ff037431 */ /* 0x000fce00000001ff */
.L_x_4468:
[----:B------:R-:W-:Y:S01]  /*96c0*/  ISETP.NE.AND P1, PT, R25, RZ, PT ;  /* 0x000000ff1900720c */ /* 0x000fe20003f25270 */
[----:B------:R-:W3:-:S12]  /*96d0*/  LDCU.64 UR4, c[0x0][0x648] ;  /* 0x0000c900ff0477ac */ /* 0x000ed80008000a00 */
[----:B0-----:R-:W2:Y:S02]  /*96e0*/  @P1 LDC.64 R4, c[0x0][0x668] ;  /* 0x00019a00ff041b82 */ /* 0x001ea40000000a00 */
[----:B--2--5:R-:W-:-:S04]  /*96f0*/  @P1 LEA R4, P0, R2, R4, 0x4 ;  /* 0x0000000402041211 */ /* 0x024fc800078020ff */
[----:B------:R-:W-:-:S05]  /*9700*/  @P1 LEA.HI.X R5, R2, R5, R3, 0x4, P0 ;  /* 0x0000000502051211 */ /* 0x000fca00000f2403 */
[----:B-1--4-:R0:W5:Y:S01]  /*9710*/  @P1 LDG.E.128 R16, desc[UR36][R4.64] ;  /* 0x0000002404101981 */ /* 0x012162000c1e1d00 */
[----:B------:R-:W-:Y:S01]  /*9720*/  ULOP3.LUT UR6, UR39, 0xff, URZ, 0xc0, !UPT ;  /* 0x000000ff27067892 */ /* 0x000fe2000f8ec0ff */
[----:B---3--:R-:W-:-:S03]  /*9730*/  IADD3 R2, P0, PT, R22, UR4, RZ ;  /* 0x0000000416027c10 */ /* 0x008fc6000ff1e0ff */
        /* <DEDUP_REMOVED lines=14> */
.L_x_4499:
[----:B-----5:R-:W0:Y:S02]  /*9820*/  F2I.S64.F64.TRUNC R16, R16 ;  /* 0x0000001000107311 */ /* 0x020e24000030d900 */
[----:B0-----:R-:W-:-:S05]  /*9830*/  IMAD.MOV.U32 R5, RZ, RZ, R16 ;  /* 0x000000ffff057224 */ /* 0x001fca00078e0010 */
[----:B------:R0:W-:Y:S01]  /*9840*/  STG.E.U8 desc[UR36][R2.64], R5 ;  /* 0x0000000502007986 */ /* 0x0001e2000c101124 */
[----:B------:R-:W-:Y:S05]  /*9850*/  BRA `(.L_x_4501) ;  /* 0x0000000c00f07947 */ /* 0x000fea0003800000 */
.L_x_4498:
        /* <DEDUP_REMOVED lines=9> */
.L_x_4503:
[----:B-----5:R-:W0:Y:S02]  /*98f0*/  F2I.F64.TRUNC R17, R16 ;  /* 0x0000001000117311 */ /* 0x020e24000030d100 */
[----:B0-----:R0:W-:Y:S01]  /*9900*/  STG.E desc[UR36][R2.64], R17 ;  /* 0x0000001102007986 */ /* 0x0011e2000c101924 */
[----:B------:R-:W-:Y:S05]  /*9910*/  BRA `(.L_x_4501) ;  /* 0x0000000c00c07947 */ /* 0x000fea0003800000 */
.L_x_4502:
[----:B-----5:R-:W0:Y:S02]  /*9920*/  F2I.F64.TRUNC R17, R16 ;  /* 0x0000001000117311 */ /* 0x020e24000030d100 */
[----:B0-----:R0:W-:Y:S01]  /*9930*/  STG.E.U16 desc[UR36][R2.64], R17 ;  /* 0x0000001102007986 */ /* 0x0011e2000c101524 */
[----:B------:R-:W-:Y:S05]  /*9940*/  BRA `(.L_x_4501) ;  /* 0x0000000c00b47947 */ /* 0x000fea0003800000 */
.L_x_4497:
        /* <DEDUP_REMOVED lines=13> */
.L_x_4505:
        /* <DEDUP_REMOVED lines=8> */
.L_x_4504:
        /* <DEDUP_REMOVED lines=16> */
.L_x_4507:
        /* <DEDUP_REMOVED lines=11> */
.L_x_4506:
[----:B-----5:R0:W-:Y:S01]  /*9c50*/  STG.E.64 desc[UR36][R2.64], R16 ;  /* 0x0000001002007986 */ /* 0x0201e2000c101b24 */
[----:B------:R-:W-:Y:S05]  /*9c60*/  BRA `(.L_x_4501) ;  /* 0x0000000800ec7947 */ /* 0x000fea0003800000 */
.L_x_4496:
        /* <DEDUP_REMOVED lines=13> */
.L_x_4511:
        /* <DEDUP_REMOVED lines=21> */
[----:B------:R-:W-:-:S07]  /*9e90*/  MOV R0, R4 ;  /* 0x0000000400007202 */ /* 0x000fce0000000f00 */
.L_x_4514:
[----:B------:R-:W-:-:S04]  /*9ea0*/  SHF.R.U32.HI R5, RZ, 0x18, R5 ;  /* 0x00000018ff057819 */ /* 0x000fc80000011605 */
[----:B------:R-:W-:-:S07]  /*9eb0*/  LOP3.LUT R0, R0, 0x80, R5, 0xf8, !PT ;  /* 0x0000008000007812 */ /* 0x000fce00078ef805 */
.L_x_4513:
[----:B------:R-:W-:Y:S05]  /*9ec0*/  BSYNC.RECONVERGENT B0 ;  /* 0x0000000000007941 */ /* 0x000fea0003800200 */
.L_x_4512:
[----:B------:R0:W-:Y:S01]  /*9ed0*/  STG.E.U8 desc[UR36][R2.64], R0 ;  /* 0x0000000002007986 */ /* 0x0001e2000c101124 */
[----:B------:R-:W-:Y:S05]  /*9ee0*/  BRA `(.L_x_4501) ;  /* 0x00000008004c7947 */ /* 0x000fea0003800000 */
.L_x_4510:
        /* <DEDUP_REMOVED lines=22> */
.L_x_4517:
[----:B------:R-:W-:-:S04]  /*a050*/  SHF.R.U32.HI R5, RZ, 0x18, R5 ;  /* 0x00000018ff057819 */ /* 0x000fc80000011605 */
[----:B------:R-:W-:-:S07]  /*a060*/  LOP3.LUT R0, R0, 0x80, R5, 0xf8, !PT ;  /* 0x0000008000007812 */ /* 0x000fce00078ef805 */
.L_x_4516:
[----:B------:R-:W-:Y:S05]  /*a070*/  BSYNC.RECONVERGENT B0 ;  /* 0x0000000000007941 */ /* 0x000fea0003800200 */
.L_x_4515:
[----:B------:R0:W-:Y:S01]  /*a080*/  STG.E.U8 desc[UR36][R2.64], R0 ;  /* 0x0000000002007986 */ /* 0x0001e2000c101124 */
[----:B------:R-:W-:Y:S05]  /*a090*/  BRA `(.L_x_4501) ;  /* 0x0000000400e07947 */ /* 0x000fea0003800000 */
.L_x_4509:
        /* <DEDUP_REMOVED lines=26> */
.L_x_4519:
[----:B-----5:R-:W0:Y:S02]  /*a240*/  F2I.U64.F64.TRUNC R16, R16 ;  /* 0x0000001000107311 */ /* 0x020e24000030d800 */
[----:B0-----:R0:W-:Y:S01]  /*a250*/  STG.E.64 desc[UR36][R2.64], R16 ;  /* 0x0000001002007986 */ /* 0x0011e2000c101b24 */
[----:B------:R-:W-:Y:S05]  /*a260*/  BRA `(.L_x_4501) ;  /* 0x00000004006c7947 */ /* 0x000fea0003800000 */
.L_x_4518:
[----:B-----5:R-:W0:Y:S02]  /*a270*/  F2I.U32.F64.TRUNC R17, R16 ;  /* 0x0000001000117311 */ /* 0x020e24000030d000 */
[----:B0-----:R0:W-:Y:S01]  /*a280*/  STG.E desc[UR36][R2.64], R17 ;  /* 0x0000001102007986 */ /* 0x0011e2000c101924 */
[----:B------:R-:W-:Y:S05]  /*a290*/  BRA `(.L_x_4501) ;  /* 0x0000000400607947 */ /* 0x000fea0003800000 */
.L_x_4508:
        /* <DEDUP_REMOVED lines=11> */
.L_x_4521:
[----:B-----5:R1:W-:Y:S01]  /*a350*/  STG.E.128 desc[UR36][R2.64], R16 ;  /* 0x0000001002007986 */ /* 0x0203e2000c101d24 */
[----:B------:R-:W-:Y:S05]  /*a360*/  BRA `(.L_x_4501) ;  /* 0x00000004002c7947 */ /* 0x000fea0003800000 */
.L_x_4520:
[----:B------:R-:W-:-:S09]  /*a370*/  UISETP.NE.AND UP0, UPT, UR6, 0xf, UPT ;  /* 0x0000000f0600788c */ /* 0x000fd2000bf05270 */
[----:B------:R-:W-:Y:S05]  /*a380*/  BRA.U !UP0, `(.L_x_4522) ;  /* 0x0000000508087547 */ /* 0x000fea000b800000 */
[----:B------:R-:W-:-:S09]  /*a390*/  UISETP.NE.AND UP0, UPT, UR6, 0x17, UPT ;  /* 0x000000170600788c */ /* 0x000fd2000bf05270 */
[----:B------:R-:W-:Y:S05]  /*a3a0*/  BRA.U !UP0, `(.L_x_4523) ;  /* 0x0000000108a07547 */ /* 0x000fea000b800000 */
[----:B------:R-:W-:-:S09]  /*a3b0*/  UISETP.NE.AND UP0, UPT, UR6, 0x18, UPT ;  /* 0x000000180600788c */ /* 0x000fd2000bf05270 */
[----:B------:R-:W-:Y:S05]  /*a3c0*/  BRA.U !UP0, `(.L_x_4524) ;  /* 0x0000000108447547 */ /* 0x000fea000b800000 */
.L_x_4500:
        /* <DEDUP_REMOVED lines=16> */
.L_x_4525:
[----:B------:R-:W-:Y:S05]  /*a4d0*/  BRA `(.L_x_4501) ;  /* 0x0000000000d07947 */ /* 0x000fea0003800000 */
.L_x_4524:
[----:B------:R-:W-:Y:S01]  /*a4e0*/  UMOV UR4, 0xf0000000 ;  /* 0xf000000000047882 */ /* 0x000fe20000000000 */
[----:B------:R-:W-:Y:S01]  /*a4f0*/  UMOV UR5, 0x380fffff ;  /* 0x380fffff00057882 */ /* 0x000fe20000000000 */
[----:B-----5:R-:W0:Y:S01]  /*a500*/  F2F.F32.F64 R7, R16 ;  /* 0x0000001000077310 */ /* 0x020e220000301000 */
[----:B------:R-:W-:Y:S01]  /*a510*/  DSETP.GEU.AND P0, PT, |R16|, UR4, PT ;  /* 0x0000000410007e2a */ /* 0x000fe2000bf0e200 */
[----:B------:R-:W-:Y:S01]  /*a520*/  BSSY.RECONVERGENT B0, `(.L_x_4526) ;  /* 0x000000d000007945 */ /* 0x000fe20003800200 */
[----:B------:R-:W-:-:S12]  /*a530*/  MOV R0, 0x7f ;  /* 0x0000007f00007802 */ /* 0x000fd80000000f00 */
[----:B0-----:R-:W-:-:S05]  /*a540*/  @!P0 FMUL R7, R7, 1.175494350822287508e-38 ;  /* 0x0080000007078820 */ /* 0x001fca0000400000 */
        /* <DEDUP_REMOVED lines=10> */
.L_x_4527:
[----:B------:R-:W-:Y:S05]  /*a5f0*/  BSYNC.RECONVERGENT B0 ;  /* 0x0000000000007941 */ /* 0x000fea0003800200 */
.L_x_4526:
[----:B------:R-:W-:-:S05]  /*a600*/  LOP3.LUT R5, R0, 0x80, R5, 0xf8, !PT ;  /* 0x0000008000057812 */ /* 0x000fca00078ef805 */
[----:B------:R3:W-:Y:S01]  /*a610*/  STG.E.U8 desc[UR36][R2.64], R5 ;  /* 0x0000000502007986 */ /* 0x0007e2000c101124 */
[----:B------:R-:W-:Y:S05]  /*a620*/  BRA `(.L_x_4501) ;  /* 0x00000000007c7947 */ /* 0x000fea0003800000 */
.L_x_4523:
[----:B------:R-:W-:Y:S01]  /*a630*/  UMOV UR4, 0xf0000000 ;  /* 0xf000000000047882 */ /* 0x000fe20000000000 */
[----:B------:R-:W-:Y:S01]  /*a640*/  UMOV UR5, 0x380fffff ;  /* 0x380fffff00057882 */ /* 0x000fe20000000000 */
[----:B-----5:R-:W0:Y:S01]  /*a650*/  F2F.F32.F64 R5, R16 ;  /* 0x0000001000057310 */ /* 0x020e220000301000 */
[----:B------:R-:W-:Y:S01]  /*a660*/  DSETP.GEU.AND P0, PT, |R16|, UR4, PT ;  /* 0x0000000410007e2a */ /* 0x000fe2000bf0e200 */
[----:B------:R-:W-:-:S13]  /*a670*/  BSSY.RECONVERGENT B0, `(.L_x_4528) ;  /* 0x000000f000007945 */ /* 0x000fda0003800200 */
        /* <DEDUP_REMOVED lines=11> */
.L_x_4529:
[----:B------:R-:W-:Y:S01]  /*a730*/  IMAD.MOV.U32 R0, RZ, RZ, 0x7f ;  /* 0x0000007fff007424 */ /* 0x000fe200078e00ff */
[----:B------:R-:W-:-:S04]  /*a740*/  ISETP.GT.U32.AND P0, PT, R4, 0x7f800000, PT ;  /* 0x7f8000000400780c */ /* 0x000fc80003f04070 */
[----:B------:R-:W-:-:S09]  /*a750*/  SEL R0, R0, 0x7c, P0 ;  /* 0x0000007c00007807 */ /* 0x000fd20000000000 */
.L_x_4530:
[----:B------:R-:W-:Y:S05]  /*a760*/  BSYNC.RECONVERGENT B0 ;  /* 0x0000000000007941 */ /* 0x000fea0003800200 */
.L_x_4528:
[----:B------:R-:W-:-:S04]  /*a770*/  SHF.R.U32.HI R5, RZ, 0x18, R5 ;  /* 0x00000018ff057819 */ /* 0x000fc80000011605 */
[----:B------:R-:W-:-:S05]  /*a780*/  LOP3.LUT R5, R0, 0x80, R5, 0xf8, !PT ;  /* 0x0000008000057812 */ /* 0x000fca00078ef805 */
[----:B------:R2:W-:Y:S01]  /*a790*/  STG.E.U8 desc[UR36][R2.64], R5 ;  /* 0x0000000502007986 */ /* 0x0005e2000c101124 */
[----:B------:R-:W-:Y:S05]  /*a7a0*/  BRA `(.L_x_4501) ;  /* 0x00000000001c7947 */ /* 0x000fea0003800000 */
.L_x_4522:
[----:B------:R-:W-:Y:S01]  /*a7b0*/  UMOV UR4, 0xf0000000 ;  /* 0xf000000000047882 */ /* 0x000fe20000000000 */
[----:B------:R-:W-:Y:S01]  /*a7c0*/  UMOV UR5, 0x380fffff ;  /* 0x380fffff00057882 */ /* 0x000fe20000000000 */
[----:B-----5:R-:W0:Y:S01]  /*a7d0*/  F2F.F32.F64 R0, R16 ;  /* 0x0000001000007310 */ /* 0x020e220000301000 */
[----:B------:R-:W-:-:S14]  /*a7e0*/  DSETP.GEU.AND P0, PT, |R16|, UR4, PT ;  /* 0x0000000410007e2a */ /* 0x000fdc000bf0e200 */
[----:B0-----:R-:W-:-:S05]  /*a7f0*/  @!P0 FMUL R0, R0, 1.175494350822287508e-38 ;  /* 0x0080000000008820 */ /* 0x001fca0000400000 */
[----:B------:R-:W-:-:S05]  /*a800*/  F2FP.BF16.F32.PACK_AB R0, RZ, R0 ;  /* 0x00000000ff00723e */ /* 0x000fca00000010ff */
[----:B------:R4:W-:Y:S02]  /*a810*/  STG.E.U16 desc[UR36][R2.64], R0 ;  /* 0x0000000002007986 */ /* 0x0009e4000c101524 */
.L_x_4501:
[----:B------:R-:W-:-:S07]  /*a820*/  VIADD R23, R23, 0x80 ;  /* 0x0000008017177836 */ /* 0x000fce0000000000 */
.L_x_4409:
[----:B------:R-:W-:Y:S05]  /*a830*/  BSYNC.RECONVERGENT B7 ;  /* 0x0000000000077941 */ /* 0x000fea0003800200 */
.L_x_4408:
[----:B------:R-:W5:Y:S01]  /*a840*/  LDCU UR4, c[0x0][0x380] ;  /* 0x00007000ff0477ac */ /* 0x000f620008000800 */
[----:B------:R-:W-:Y:S01]  /*a850*/  BSSY.RECONVERGENT B7, `(.L_x_4531) ;  /* 0x0000538000077945 */ /* 0x000fe20003800200 */
[----:B-----5:R-:W-:-:S13]  /*a860*/  ISETP.GE.AND P0, PT, R23, UR4, PT ;  /* 0x0000000417007c0c */ /* 0x020fda000bf06270 */
[----:B------:R-:W-:Y:S05]  /*a870*/  @P0 BRA `(.L_x_4532) ;  /* 0x0000005000d40947 */ /* 0x000fea0003800000 */
[----:B------:R-:W5:Y:S01]  /*a880*/  LDCU UR4, c[0x0][0x388] ;  /* 0x00007100ff0477ac */ /* 0x000f620008000800 */
[----:B------:R-:W-:Y:S01]  /*a890*/  CS2R R24, SRZ ;  /* 0x0000000000187805 */ /* 0x000fe2000001ff00 */
[----:B0---4-:R-:W-:Y:S01]  /*a8a0*/  IMAD.MOV.U32 R0, RZ, RZ, RZ ;  /* 0x000000ffff007224 */ /* 0x011fe200078e00ff */
[----:B------:R-:W-:Y:S01]  /*a8b0*/  MOV R22, RZ ;  /* 0x000000ff00167202 */ /* 0x000fe20000000f00 */
[----:B-----5:R-:W-:-:S09]  /*a8c0*/  UISETP.NE.AND UP0, UPT, UR4, URZ, UPT ;  /* 0x000000ff0400728c */ /* 0x020fd2000bf05270 */
[----:B------:R-:W-:Y:S05]  /*a8d0*/  BRA.U !UP0, `(.L_x_4533) ;  /* 0x0000001508d47547 */ /* 0x000fea000b800000 */
[----:B------:R-:W1:Y:S01]  /*a8e0*/  LDCU.64 UR4, c[0x0][0x390] ;  /* 0x00007200ff0477ac */ /* 0x000e620008000a00 */
[----:B------:R-:W-:Y:S01]  /*a8f0*/  IMAD.MOV.U32 R22, RZ, RZ, RZ ;  /* 0x000000ffff167224 */ /* 0x000fe200078e00ff */
[----:B------:R-:W0:Y:S01]  /*a900*/  LDCU UR6, c[0x0][0x38c] ;  /* 0x00007180ff0677ac */ /* 0x000e220008000800 */
[----:B------:R-:W4:Y:S01]  /*a910*/  LDCU.64 UR8, c[0x0][0x4b8] ;  /* 0x00009700ff0877ac */ /* 0x000f220008000a00 */
[----:B------:R-:W5:Y:S01]  /*a920*/  LDCU.64 UR10, c[0x0][0x4c0] ;  /* 0x00009800ff0a77ac */ /* 0x000f620008000a00 */
[----:B------:R-:W-:Y:S01]  /*a930*/  UISETP.NE.AND UP0, UPT, UR44, URZ, UPT ;  /* 0x000000ff2c00728c */ /* 0x000fe2000bf05270 */
[----:B-123--:R-:W-:-:S05]  /*a940*/  IMAD.HI.U32 R2, R23, UR4, R22 ;  /* 0x0000000417027c27 */ /* 0x00efca000f8e0016 */
[----:B------:R-:W-:-:S05]  /*a950*/  SHF.R.U32.HI R3, RZ, UR5, R2 ;  /* 0x00000005ff037c19 */ /* 0x000fca0008011602 */
[----:B------:R-:W-:-:S04]  /*a960*/  IMAD.MOV R24, RZ, RZ, -R3 ;  /* 0x000000ffff187224 */ /* 0x000fc800078e0a03 */
[----:B0-----:R-:W-:-:S04]  /*a970*/  IMAD R24, R24, UR6, R23 ;  /* 0x0000000618187c24 */ /* 0x001fc8000f8e0217 */
[C---:B----4-:R-:W-:Y:S02]  /*a980*/  IMAD R22, R24.reuse, UR8, RZ ;  /* 0x0000000818167c24 */ /* 0x050fe4000f8e02ff */
        /* <DEDUP_REMOVED lines=362> */
.L_x_4533:
[----:B------:R-:W1:Y:S01]  /*c030*/  LDCU.64 UR6, c[0x0][0x650] ;  /* 0x0000ca00ff0677ac */ /* 0x000e620008000a00 */
[----:B------:R-:W-:Y:S01]  /*c040*/  BSSY.RECONVERGENT B6, `(.L_x_4534) ;  /* 0x0000104000067945 */ /* 0x000fe20003800200 */
[----:B------:R-:W-:-:S04]  /*c050*/  UPRMT UR4, UR39, 0x7771, URZ ;  /* 0x0000777127047896 */ /* 0x000fc800080000ff */
[----:B------:R-:W-:Y:S01]  /*c060*/  UISETP.GT.AND UP0, UPT, UR4, 0x9, UPT ;  /* 0x000000090400788c */ /* 0x000fe2000bf04270 */
[----:B-123--:R-:W-:-:S05]  /*c070*/  IADD3 R2, P0, PT, R0, UR6, RZ ;  /* 0x0000000600027c10 */ /* 0x00efca000ff1e0ff */
        /* <DEDUP_REMOVED lines=14> */
.L_x_4538:
[----:B------:R-:W2:Y:S01]  /*c160*/  LDG.E.U8 R2, desc[UR36][R2.64] ;  /* 0x0000002402027981 */ /* 0x000ea2000c1e1100 */
[----:B------:R-:W-:Y:S01]  /*c170*/  CS2R R18, SRZ ;  /* 0x0000000000127805 */ /* 0x000fe2000001ff00 */
[----:B--2---:R0:W1:Y:S01]  /*c180*/  I2F.F64.U16 R16, R2 ;  /* 0x0000000200107312 */ /* 0x0040620000101800 */
[----:B------:R-:W-:Y:S05]  /*c190*/  BRA `(.L_x_4540) ;  /* 0x0000000c00b87947 */ /* 0x000fea0003800000 */
.L_x_4537:
        /* <DEDUP_REMOVED lines=10> */
.L_x_4542:
[----:B------:R-:W2:Y:S01]  /*c240*/  LDG.E R2, desc[UR36][R2.64] ;  /* 0x0000002402027981 */ /* 0x000ea2000c1e1900 */
[----:B------:R-:W-:Y:S01]  /*c250*/  CS2R R18, SRZ ;  /* 0x0000000000127805 */ /* 0x000fe2000001ff00 */
[----:B--2---:R0:W1:Y:S01]  /*c260*/  I2F.F64 R16, R2 ;  /* 0x0000000200107312 */ /* 0x0040620000201c00 */
[----:B------:R-:W-:Y:S05]  /*c270*/  BRA `(.L_x_4540) ;  /* 0x0000000c00807947 */ /* 0x000fea0003800000 */
.L_x_4541:
[----:B------:R-:W2:Y:S01]  /*c280*/  LDG.E.U16 R2, desc[UR36][R2.64] ;  /* 0x0000002402027981 */ /* 0x000ea2000c1e1500 */
[----:B------:R-:W-:Y:S01]  /*c290*/  CS2R R18, SRZ ;  /* 0x0000000000127805 */ /* 0x000fe2000001ff00 */
[----:B--2---:R0:W1:Y:S01]  /*c2a0*/  I2F.F64.S16 R16, R2 ;  /* 0x0000000200107312 */ /* 0x0040620000101c00 */
[----:B------:R-:W-:Y:S05]  /*c2b0*/  BRA `(.L_x_4540) ;  /* 0x0000000c00707947 */ /* 0x000fea0003800000 */
.L_x_4536:
        /* <DEDUP_REMOVED lines=11> */
.L_x_4544:
[----:B------:R-:W2:Y:S01]  /*c370*/  LDG.E.U16 R0, desc[UR36][R2.64] ;  /* 0x0000002402007981 */ /* 0x000ea2000c1e1500 */
[----:B------:R-:W-:Y:S01]  /*c380*/  CS2R R18, SRZ ;  /* 0x0000000000127805 */ /* 0x000fe2000001ff00 */
[----:B--2---:R-:W-:-:S05]  /*c390*/  HADD2.F32 R0, -RZ, R0.H0_H0 ;  /* 0x20000000ff007230 */ /* 0x004fca0000004100 */
[----:B------:R-:W-:-:S04]  /*c3a0*/  FMUL.FTZ R0, R0, 1 ;  /* 0x3f80000000007820 */ /* 0x000fc80000410000 */
[----:B------:R0:W1:Y:S01]  /*c3b0*/  F2F.F64.F32 R16, R0 ;  /* 0x0000000000107310 */ /* 0x0000620000201800 */
[----:B------:R-:W-:Y:S05]  /*c3c0*/  BRA `(.L_x_4540) ;  /* 0x0000000c002c7947 */ /* 0x000fea0003800000 */
.L_x_4543:
        /* <DEDUP_REMOVED lines=12> */
.L_x_4546:
        /* <DEDUP_REMOVED lines=8> */
.L_x_4545:
[----:B------:R0:W5:Y:S01]  /*c510*/  LDG.E.64 R16, desc[UR36][R2.64] ;  /* 0x0000002402107981 */ /* 0x000162000c1e1b00 */
[----:B------:R-:W-:Y:S01]  /*c520*/  CS2R R18, SRZ ;  /* 0x0000000000127805 */ /* 0x000fe2000001ff00 */
[----:B------:R-:W-:Y:S06]  /*c530*/  BRA `(.L_x_4540) ;  /* 0x0000000800d07947 */ /* 0x000fec0003800000 */
.L_x_4535:
        /* <DEDUP_REMOVED lines=10> */
[----:B------:R-:W-:Y:S02]  /*c5e0*/  CS2R R18, SRZ ;  /* 0x0000000000127805 */ /* 0x000fe4000001ff00 */
[----:B--2---:R-:W-:-:S04]  /*c5f0*/  ISETP.NE.AND P0, PT, R2, RZ, PT ;  /* 0x000000ff0200720c */ /* 0x004fc80003f05270 */
[----:B------:R-:W-:Y:S01]  /*c600*/  FSEL R17, RZ, 1.875, !P0 ;  /* 0x3ff00000ff117808 */ /* 0x000fe20004000000 */
[----:B------:R-:W-:Y:S08]  /*c610*/  BRA `(.L_x_4540) ;  /* 0x0000000800987947 */ /* 0x000ff00003800000 */
.L_x_4549:
[----:B------:R0:W5:Y:S01]  /*c620*/  LDG.E.128 R16, desc[UR36][R2.64] ;  /* 0x0000002402107981 */ /* 0x000162000c1e1d00 */
[----:B------:R-:W-:Y:S05]  /*c630*/  BRA `(.L_x_4540) ;  /* 0x0000000800907947 */ /* 0x000fea0003800000 */
.L_x_4548:
        /* <DEDUP_REMOVED lines=28> */
.L_x_4551:
        /* <DEDUP_REMOVED lines=13> */
[----:B------:R0:W1:Y:S01]  /*c8d0*/  F2F.F64.F32 R16, R0 ;  /* 0x0000000000107310 */ /* 0x0000620000201800 */
[----:B------:R-:W-:Y:S05]  /*c8e0*/  BRA `(.L_x_4540) ;  /* 0x0000000400e47947 */ /* 0x000fea0003800000 */
.L_x_4550:
[----:B------:R-:W2:Y:S01]  /*c8f0*/  LDG.E.U16 R0, desc[UR36][R2.64] ;  /* 0x0000002402007981 */ /* 0x000ea2000c1e1500 */
[----:B------:R-:W-:Y:S01]  /*c900*/  CS2R R18, SRZ ;  /* 0x0000000000127805 */ /* 0x000fe2000001ff00 */
[----:B--2---:R-:W-:-:S04]  /*c910*/  IMAD.U32 R0, R0, 0x10000, RZ ;  /* 0x0001000000007824 */ /* 0x004fc800078e00ff */
[----:B------:R-:W-:-:S04]  /*c920*/  FMUL.FTZ R0, R0, 1 ;  /* 0x3f80000000007820 */ /* 0x000fc80000410000 */
[----:B------:R0:W1:Y:S01]  /*c930*/  F2F.F64.F32 R16, R0 ;  /* 0x0000000000107310 */ /* 0x0000620000201800 */
[----:B------:R-:W-:Y:S05]  /*c940*/  BRA `(.L_x_4540) ;  /* 0x0000000400cc7947 */ /* 0x000fea0003800000 */
.L_x_4547:
        /* <DEDUP_REMOVED lines=12> */
.L_x_4554:
        /* <DEDUP_REMOVED lines=22> */
.L_x_4556:
[----:B------:R-:W-:Y:S05]  /*cb70*/  BSYNC.RECONVERGENT B0 ;  /* 0x0000000000007941 */ /* 0x000fea0003800200 */
.L_x_4555:
[----:B------:R-:W-:Y:S01]  /*cb80*/  IMAD.SHL.U32 R0, R0, 0x100000, RZ ;  /* 0x0010000000007824 */ /* 0x000fe200078e00ff */
[----:B------:R-:W-:-:S04]  /*cb90*/  LEA R2, R2, 0x3b800000, 0x17 ;  /* 0x3b80000002027811 */ /* 0x000fc800078eb8ff */
[----:B------:R-:W-:-:S05]  /*cba0*/  LOP3.LUT R0, R2, R0, R7, 0xfe, !PT ;  /* 0x0000000002007212 */ /* 0x000fca00078efe07 */
[----:B------:R-:W-:-:S04]  /*cbb0*/  FMUL.FTZ R0, R0, 1 ;  /* 0x3f80000000007820 */ /* 0x000fc80000410000 */
[----:B------:R0:W1:Y:S01]  /*cbc0*/  F2F.F64.F32 R16, R0 ;  /* 0x0000000000107310 */ /* 0x0000620000201800 */
[----:B------:R-:W-:Y:S05]  /*cbd0*/  BRA `(.L_x_4540) ;  /* 0x0000000400287947 */ /* 0x000fea0003800000 */
.L_x_4553:
        /* <DEDUP_REMOVED lines=22> */
.L_x_4558:
[----:B------:R-:W-:Y:S05]  /*cd40*/  BSYNC.RECONVERGENT B0 ;  /* 0x0000000000007941 */ /* 0x000fea0003800200 */
.L_x_4557:
[----:B------:R-:W-:Y:S02]  /*cd50*/  SHF.L.U32 R0, R0, 0x15, RZ ;  /* 0x0000001500007819 */ /* 0x000fe400000006ff */
[----:B------:R-:W-:-:S04]  /*cd60*/  LEA R2, R2, 0x37800000, 0x17 ;  /* 0x3780000002027811 */ /* 0x000fc800078eb8ff */
[----:B------:R-:W-:-:S05]  /*cd70*/  LOP3.LUT R0, R2, R0, R7, 0xfe, !PT ;  /* 0x0000000002007212 */ /* 0x000fca00078efe07 */
[----:B------:R-:W-:-:S04]  /*cd80*/  FMUL.FTZ R0, R0, 1 ;  /* 0x3f80000000007820 */ /* 0x000fc80000410000 */
[----:B------:R0:W1:Y:S01]  /*cd90*/  F2F.F64.F32 R16, R0 ;  /* 0x0000000000107310 */ /* 0x0000620000201800 */
[----:B------:R-:W-:Y:S05]  /*cda0*/  BRA `(.L_x_4540) ;  /* 0x0000000000b47947 */ /* 0x000fea0003800000 */
.L_x_4552:
        /* <DEDUP_REMOVED lines=17> */
[----:B------:R1:W2:Y:S01]  /*cec0*/  @P0 F2F.F64.F32 R16, R0 ;  /* 0x0000000000100310 */ /* 0x0002a20000201800 */
[----:B------:R-:W-:Y:S05]  /*ced0*/  BRA `(.L_x_4540) ;  /* 0x0000000000687947 */ /* 0x000fea0003800000 */
.L_x_4539:
        /* <DEDUP_REMOVED lines=16> */
.L_x_4561:
[----:B------:R-:W-:Y:S02]  /*cfe0*/  CS2R R16, SRZ ;  /* 0x0000000000107805 */ /* 0x000fe4000001ff00 */
[----:B------:R-:W-:Y:S01]  /*cff0*/  CS2R R18, SRZ ;  /* 0x0000000000127805 */ /* 0x000fe2000001ff00 */
[----:B------:R-:W-:Y:S06]  /*d000*/  BRA `(.L_x_4540) ;  /* 0x00000000001c7947 */ /* 0x000fec0003800000 */
.L_x_4560:
[----:B------:R-:W2:Y:S01]  /*d010*/  LDG.E.64 R16, desc[UR36][R2.64] ;  /* 0x0000002402107981 */ /* 0x000ea2000c1e1b00 */
[----:B------:R-:W-:Y:S01]  /*d020*/  CS2R R18, SRZ ;  /* 0x0000000000127805 */ /* 0x000fe2000001ff00 */
[----:B--2---:R-:W0:Y:S01]  /*d030*/  I2F.F64.U64 R16, R16 ;  /* 0x0000001000107312 */ /* 0x004e220000301800 */
[----:B------:R-:W-:Y:S05]  /*d040*/  BRA `(.L_x_4540) ;  /* 0x00000000000c7947 */ /* 0x000fea0003800000 */
.L_x_4559:
[----:B------:R-:W2:Y:S01]  /*d050*/  LDG.E R2, desc[UR36][R2.64] ;  /* 0x0000002402027981 */ /* 0x000ea2000c1e1900 */
[----:B------:R-:W-:Y:S01]  /*d060*/  CS2R R18, SRZ ;  /* 0x0000000000127805 */ /* 0x000fe2000001ff00 */
[----:B--2---:R3:W4:Y:S06]  /*d070*/  I2F.F64.U32 R16, R2 ;  /* 0x0000000200107312 */ /* 0x00472c0000201800 */
.L_x_4540:
[----:B------:R-:W-:Y:S05]  /*d080*/  BSYNC.RECONVERGENT B6 ;  /* 0x0000000000067941 */ /* 0x000fea0003800200 */
.L_x_4534:
[----:B------:R-:W0:Y:S01]  /*d090*/  LDCU.64 UR6, c[0x0][0x658] ;  /* 0x0000cb00ff0677ac */ /* 0x000e220008000a00 */
[----:B------:R-:W-:Y:S01]  /*d0a0*/  BSSY.RECONVERGENT B6, `(.L_x_4562) ;  /* 0x00000b7000067945 */ /* 0x000fe20003800200 */
[----:B------:R-:W-:-:S04]  /*d0b0*/  UPRMT UR4, UR39, 0x7772, URZ ;  /* 0x0000777227047896 */ /* 0x000fc800080000ff */
[----:B------:R-:W-:Y:S01]  /*d0c0*/  UISETP.GT.AND UP0, UPT, UR4, 0x9, UPT ;  /* 0x000000090400788c */ /* 0x000fe2000bf04270 */
[----:B0--3--:R-:W-:-:S05]  /*d0d0*/  IADD3 R2, P0, PT, R25, UR6, RZ ;  /* 0x0000000619027c10 */ /* 0x009fca000ff1e0ff */
        /* <DEDUP_REMOVED lines=14> */
.L_x_4566:
[----:B------:R-:W3:Y:S02]  /*d1c0*/  LDG.E.U8 R2, desc[UR36][R2.64] ;  /* 0x0000002402027981 */ /* 0x000ee4000c1e1100 */
[----:B---3--:R-:W-:-:S04]  /*d1d0*/  ISETP.NE.AND P0, PT, R2, RZ, PT ;  /* 0x000000ff0200720c */ /* 0x008fc80003f05270 */
[----:B------:R-:W-:Y:S01]  /*d1e0*/  P2R R25, PR, RZ, 0x1 ;  /* 0x00000001ff197803 */ /* 0x000fe20000000000 */
[----:B------:R-:W-:Y:S08]  /*d1f0*/  BRA `(.L_x_4568) ;  /* 0x0000000800847947 */ /* 0x000ff00003800000 */
.L_x_4565:
        /* <DEDUP_REMOVED lines=11> */
.L_x_4570:
[----:B------:R-:W3:Y:S02]  /*d2b0*/  LDG.E R2, desc[UR36][R2.64] ;  /* 0x0000002402027981 */ /* 0x000ee4000c1e1900 */
[----:B---3--:R-:W-:-:S04]  /*d2c0*/  ISETP.NE.AND P0, PT, R2, RZ, PT ;  /* 0x000000ff0200720c */ /* 0x008fc80003f05270 */
[----:B------:R-:W-:Y:S01]  /*d2d0*/  P2R R25, PR, RZ, 0x1 ;  /* 0x00000001ff197803 */ /* 0x000fe20000000000 */
[----:B------:R-:W-:Y:S08]  /*d2e0*/  BRA `(.L_x_4568) ;  /* 0x0000000800487947 */ /* 0x000ff00003800000 */
.L_x_4569:
[----:B------:R-:W3:Y:S02]  /*d2f0*/  LDG.E.U16 R2, desc[UR36][R2.64] ;  /* 0x0000002402027981 */ /* 0x000ee4000c1e1500 */
[----:B---3--:R-:W-:-:S04]  /*d300*/  ISETP.NE.AND P0, PT, R2, RZ, PT ;  /* 0x000000ff0200720c */ /* 0x008fc80003f05270 */
[----:B------:R-:W-:Y:S01]  /*d310*/  P2R R25, PR, RZ, 0x1 ;  /* 0x00000001ff197803 */ /* 0x000fe20000000000 */
[----:B------:R-:W-:Y:S08]  /*d320*/  BRA `(.L_x_4568) ;  /* 0x0000000800387947 */ /* 0x000ff00003800000 */
.L_x_4564:
        /* <DEDUP_REMOVED lines=10> */
.L_x_4572:
[----:B-1----:R-:W3:Y:S02]  /*d3d0*/  LDG.E.U16 R0, desc[UR36][R2.64] ;  /* 0x0000002402007981 */ /* 0x002ee4000c1e1500 */
[----:B---3--:R-:W-:-:S05]  /*d3e0*/  HADD2.F32 R0, -RZ, R0.H0_H0 ;  /* 0x20000000ff007230 */ /* 0x008fca0000004100 */
[----:B------:R-:W-:-:S04]  /*d3f0*/  FSETP.NEU.FTZ.AND P0, PT, R0, RZ, PT ;  /* 0x000000ff0000720b */ /* 0x000fc80003f1d000 */
[----:B------:R-:W-:Y:S01]  /*d400*/  P2R R25, PR, RZ, 0x1 ;  /* 0x00000001ff197803 */ /* 0x000fe20000000000 */
[----:B------:R-:W-:Y:S08]  /*d410*/  BRA `(.L_x_4568) ;  /* 0x0000000400fc7947 */ /* 0x000ff00003800000 */
.L_x_4571:
        /* <DEDUP_REMOVED lines=12> */
.L_x_4574:
[----:B------:R-:W1:Y:S01]  /*d4e0*/  LDG.E R2, desc[UR36][R2.64] ;  /* 0x0000002402027981 */ /* 0x000e62000c1e1900 */
[----:B------:R-:W-:-:S04]  /*d4f0*/  PLOP3.LUT P1, PT, PT, PT, PT, 0x80, 0x8 ;  /* 0x000000000008781c */ /* 0x000fc80003f2f070 */
[----:B------:R-:W-:Y:S01]  /*d500*/  P2R R25, PR, RZ, 0x2 ;  /* 0x00000002ff197803 */ /* 0x000fe20000000000 */
[----:B-1----:R-:W-:-:S05]  /*d510*/  HADD2.F32 R0, -RZ, R2.H0_H0 ;  /* 0x20000002ff007230 */ /* 0x002fca0000004100 */
[----:B------:R-:W-:-:S13]  /*d520*/  FSETP.NEU.FTZ.AND P0, PT, R0, RZ, PT ;  /* 0x000000ff0000720b */ /* 0x000fda0003f1d000 */
[----:B------:R-:W-:Y:S05]  /*d530*/  @P0 BRA `(.L_x_4568) ;  /* 0x0000000400b40947 */ /* 0x000fea0003800000 */
[----:B------:R-:W-:-:S05]  /*d540*/  HADD2.F32 R0, -RZ, R2.H1_H1 ;  /* 0x30000002ff007230 */ /* 0x000fca0000004100 */
[----:B------:R-:W-:-:S04]  /*d550*/  FSETP.NEU.FTZ.AND P0, PT, R0, RZ, PT ;  /* 0x000000ff0000720b */ /* 0x000fc80003f1d000 */
[----:B------:R-:W-:Y:S01]  /*d560*/  P2R R25, PR, RZ, 0x1 ;  /* 0x00000001ff197803 */ /* 0x000fe20000000000 */
[----:B------:R-:W-:Y:S08]  /*d570*/  BRA `(.L_x_4568) ;  /* 0x0000000400a47947 */ /* 0x000ff00003800000 */
.L_x_4573:
[----:B------:R-:W3:Y:S02]  /*d580*/  LDG.E.64 R2, desc[UR36][R2.64] ;  /* 0x0000002402027981 */ /* 0x000ee4000c1e1b00 */
[----:B---3--:R-:W-:-:S06]  /*d590*/  DSETP.NEU.AND P0, PT, R2, RZ, PT ;  /* 0x000000ff0200722a */ /* 0x008fcc0003f0d000 */
[----:B------:R-:W-:Y:S01]  /*d5a0*/  P2R R25, PR, RZ, 0x1 ;  /* 0x00000001ff197803 */ /* 0x000fe20000000000 */
[----:B------:R-:W-:Y:S07]  /*d5b0*/  BRA `(.L_x_4568) ;  /* 0x0000000400947947 */ /* 0x000fee0003800000 */
.L_x_4563:
        /* <DEDUP_REMOVED lines=12> */
.L_x_4577:
[----:B------:R-:W3:Y:S02]  /*d680*/  LDG.E.128 R4, desc[UR36][R2.64] ;  /* 0x0000002402047981 */ /* 0x000ee4000c1e1d00 */
[----:B---3--:R-:W-:-:S06]  /*d690*/  DSETP.NEU.AND P0, PT, R6, RZ, PT ;  /* 0x000000ff0600722a */ /* 0x008fcc0003f0d000 */
[----:B------:R-:W-:-:S06]  /*d6a0*/  DSETP.NEU.OR P0, PT, R4, RZ, P0 ;  /* 0x000000ff0400722a */ /* 0x000fcc000070d400 */
[----:B------:R-:W-:Y:S01]  /*d6b0*/  P2R R25, PR, RZ, 0x1 ;  /* 0x00000001ff197803 */ /* 0x000fe20000000000 */
[----:B------:R-:W-:Y:S07]  /*d6c0*/  BRA `(.L_x_4568) ;  /* 0x0000000400507947 */ /* 0x000fee0003800000 */
.L_x_4576:
        /* <DEDUP_REMOVED lines=10> */
.L_x_4579:
[----:B------:R-:W1:Y:S02]  /*d770*/  LDG.E.U8 R2, desc[UR36][R2.64] ;  /* 0x0000002402027981 */ /* 0x000e64000c1e1100 */
[----:B-1----:R-:W-:-:S04]  /*d780*/  SHF.L.U32 R0, R2, 0x19, RZ ;  /* 0x0000001902007819 */ /* 0x002fc800000006ff */
        /* <DEDUP_REMOVED lines=10> */
.L_x_4578:
[----:B-1----:R-:W3:Y:S02]  /*d830*/  LDG.E.U16 R0, desc[UR36][R2.64] ;  /* 0x0000002402007981 */ /* 0x002ee4000c1e1500 */
[----:B---3--:R-:W-:-:S05]  /*d840*/  IMAD.U32 R0, R0, 0x10000, RZ ;  /* 0x0001000000007824 */ /* 0x008fca00078e00ff */
[----:B------:R-:W-:-:S04]  /*d850*/  FSETP.NEU.FTZ.AND P0, PT, R0, RZ, PT ;  /* 0x000000ff0000720b */ /* 0x000fc80003f1d000 */
[----:B------:R-:W-:Y:S01]  /*d860*/  P2R R25, PR, RZ, 0x1 ;  /* 0x00000001ff197803 */ /* 0x000fe20000000000 */
[----:B------:R-:W-:Y:S08]  /*d870*/  BRA `(.L_x_4568) ;  /* 0x0000000000e47947 */ /* 0x000ff00003800000 */
.L_x_4575:
        /* <DEDUP_REMOVED lines=12> */
.L_x_4582:
[----:B------:R-:W3:Y:S02]  /*d940*/  LDG.E.U8 R2, desc[UR36][R2.64] ;  /* 0x0000002402027981 */ /* 0x000ee4000c1e1100 */
[----:B---3--:R-:W-:-:S04]  /*d950*/  ISETP.NE.AND P0, PT, R2, RZ, PT ;  /* 0x000000ff0200720c */ /* 0x008fc80003f05270 */
[----:B------:R-:W-:Y:S01]  /*d960*/  P2R R25, PR, RZ, 0x1 ;  /* 0x00000001ff197803 */ /* 0x000fe20000000000 */
[----:B------:R-:W-:Y:S08]  /*d970*/  BRA `(.L_x_4568) ;  /* 0x0000000000a47947 */ /* 0x000ff00003800000 */
.L_x_4581:
[----:B------:R-:W3:Y:S02]  /*d980*/  LDG.E.U8 R2, desc[UR36][R2.64] ;  /* 0x0000002402027981 */ /* 0x000ee4000c1e1100 */
[----:B---3--:R-:W-:-:S04]  /*d990*/  ISETP.NE.AND P0, PT, R2, RZ, PT ;  /* 0x000000ff0200720c */ /* 0x008fc80003f05270 */
[----:B------:R-:W-:Y:S01]  /*d9a0*/  P2R R25, PR, RZ, 0x1 ;  /* 0x00000001ff197803 */ /* 0x000fe20000000000 */
[----:B------:R-:W-:Y:S08]  /*d9b0*/  BRA `(.L_x_4568) ;  /* 0x0000000000947947 */ /* 0x000ff00003800000 */
.L_x_4580:
        /* <DEDUP_REMOVED lines=10> */
.L_x_4567:
[----:B------:R-:W-:Y:S01]  /*da60*/  MOV R2, 0x0 ;  /* 0x0000000000027802 */ /* 0x000fe20000000f00 */
[----:B------:R-:W0:Y:S01]  /*da70*/  LDCU.64 UR4, c[0x4][0x4e8] ;  /* 0x01009d00ff0477ac */ /* 0x000e220008000a00 */
[----:B------:R-:W-:Y:S02]  /*da80*/  IMAD.MOV.U32 R8, RZ, RZ, 0x4e ;  /* 0x0000004eff087424 */ /* 0x000fe400078e00ff */
[----:B------:R-:W-:Y:S01]  /*da90*/  IMAD.MOV.U32 R12, RZ, RZ, 0x1 ;  /* 0x00000001ff0c7424 */ /* 0x000fe200078e00ff */
[----:B------:R-:W3:Y:S01]  /*daa0*/  LDCU.64 UR6, c[0x4][0x4f0] ;  /* 0x01009e00ff0677ac */ /* 0x000ee20008000a00 */
[----:B------:R-:W1:Y:S01]  /*dab0*/  LDC.64 R2, c[0x4][R2] ;  /* 0x0100000002027b82 */ /* 0x000e620000000a00 */
[----:B------:R-:W-:Y:S01]  /*dac0*/  IMAD.MOV.U32 R13, RZ, RZ, RZ ;  /* 0x000000ffff0d7224 */ /* 0x000fe200078e00ff */
[----:B------:R-:W2:Y:S01]  /*dad0*/  LDCU.64 UR8, c[0x4][0x320] ;  /* 0x01006400ff0877ac */ /* 0x000ea20008000a00 */
[----:B0-----:R-:W-:Y:S01]  /*dae0*/  IMAD.U32 R4, RZ, RZ, UR4 ;  /* 0x00000004ff047e24 */ /* 0x001fe2000f8e00ff */
[----:B------:R-:W-:Y:S01]  /*daf0*/  MOV R5, UR5 ;  /* 0x0000000500057c02 */ /* 0x000fe20008000f00 */
[----:B---3--:R-:W-:-:S02]  /*db00*/  IMAD.U32 R6, RZ, RZ, UR6 ;  /* 0x00000006ff067e24 */ /* 0x008fc4000f8e00ff */
[----:B------:R-:W-:Y:S02]  /*db10*/  IMAD.U32 R7, RZ, RZ, UR7 ;  /* 0x00000007ff077e24 */ /* 0x000fe4000f8e00ff */
[----:B--2---:R-:W-:Y:S01]  /*db20*/  IMAD.U32 R10, RZ, RZ, UR8 ;  /* 0x00000008ff0a7e24 */ /* 0x004fe2000f8e00ff */
[----:B------:R-:W-:-:S07]  /*db30*/  MOV R11, UR9 ;  /* 0x00000009000b7c02 */ /* 0x000fce0008000f00 */
[----:B------:R-:W-:-:S07]  /*db40*/  LEPC R20, `(.L_x_4585) ;  /* 0x000000001014794e */ /* 0x000fce0000000000 */
[----:B-1--45:R-:W-:Y:S05]  /*db50*/  CALL.ABS.NOINC R2 ;  /* 0x0000000002007343 */ /* 0x032fea0003c00000 */
.L_x_4585:
[----:B------:R-:W-:-:S04]  /*db60*/  PLOP3.LUT P0, PT, PT, PT, PT, 0x8, 0x80 ;  /* 0x000000000080781c */ /* 0x000fc80003f0e170 */
[----:B------:R-:W-:Y:S01]  /*db70*/  P2R R25, PR, RZ, 0x1 ;  /* 0x00000001ff197803 */ /* 0x000fe20000000000 */
[----:B------:R-:W-:Y:S08]  /*db80*/  BRA `(.L_x_4568) ;  /* 0x0000000000207947 */ /* 0x000ff00003800000 */
.L_x_4584:
[----:B------:R-:W3:Y:S02]  /*db90*/  LDG.E.64 R2, desc[UR36][R2.64] ;  /* 0x0000002402027981 */ /* 0x000ee4000c1e1b00 */
[----:B---3--:R-:W-:-:S04]  /*dba0*/  ISETP.NE.U32.AND P0, PT, R2, RZ, PT ;  /* 0x000000ff0200720c */ /* 0x008fc80003f05070 */
[----:B------:R-:W-:-:S04]  /*dbb0*/  ISETP.NE.AND.EX P0, PT, R3, RZ, PT, P0 ;  /* 0x000000ff0300720c */ /* 0x000fc80003f05300 */
[----:B------:R-:W-:Y:S01]  /*dbc0*/  P2R R25, PR, RZ, 0x1 ;  /* 0x00000001ff197803 */ /* 0x000fe20000000000 */
[----:B------:R-:W-:Y:S08]  /*dbd0*/  BRA `(.L_x_4568) ;  /* 0x00000000000c7947 */ /* 0x000ff00003800000 */
.L_x_4583:
[----:B------:R-:W3:Y:S02]  /*dbe0*/  LDG.E R2, desc[UR36][R2.64] ;  /* 0x0000002402027981 */ /* 0x000ee4000c1e1900 */
[----:B---3--:R-:W-:-:S04]  /*dbf0*/  ISETP.NE.AND P0, PT, R2, RZ, PT ;  /* 0x000000ff0200720c */ /* 0x008fc80003f05270 */
[----:B------:R-:W-:-:S09]  /*dc00*/  P2R R25, PR, RZ, 0x1 ;  /* 0x00000001ff197803 */ /* 0x000fd20000000000 */
.L_x_4568:
[----:B------:R-:W-:Y:S05]  /*dc10*/  BSYNC.RECONVERGENT B6 ;  /* 0x0000000000067941 */ /* 0x000fea0003800200 */
.L_x_4562:
        /* <DEDUP_REMOVED lines=17> */
.L_x_4589:
[----:B------:R0:W5:Y:S01]  /*dd30*/  LDG.E.U8 R2, desc[UR36][R4.64] ;  /* 0x0000002404027981 */ /* 0x000162000c1e1100 */
[----:B------:R-:W-:Y:S01]  /*dd40*/  IMAD.MOV.U32 R3, RZ, RZ, RZ ;  /* 0x000000ffff037224 */ /* 0x000fe200078e00ff */
[----:B------:R-:W-:Y:S06]  /*dd50*/  BRA `(.L_x_4591) ;  /* 0x0000000c00407947 */ /* 0x000fec0003800000 */
.L_x_4588:
        /* <DEDUP_REMOVED lines=8> */
.L_x_4593:
[----:B------:R-:W3:Y:S02]  /*dde0*/  LDG.E R2, desc[UR36][R4.64] ;  /* 0x0000002404027981 */ /* 0x000ee4000c1e1900 */
[----:B---3--:R-:W-:Y:S01]  /*ddf0*/  SHF.R.S32.HI R3, RZ, 0x1f, R2 ;  /* 0x0000001fff037819 */ /* 0x008fe20000011402 */
[----:B------:R-:W-:Y:S06]  /*de00*/  BRA `(.L_x_4591) ;  /* 0x0000000c00147947 */ /* 0x000fec0003800000 */
.L_x_4592:
[----:B------:R-:W3:Y:S02]  /*de10*/  LDG.E.S16 R2, desc[UR36][R4.64] ;  /* 0x0000002404027981 */ /* 0x000ee4000c1e1700 */
[----:B---3--:R-:W-:Y:S01]  /*de20*/  SHF.R.S32.HI R3, RZ, 0x1f, R2 ;  /* 0x0000001fff037819 */ /* 0x008fe20000011402 */
[----:B------:R-:W-:Y:S06]  /*de30*/  BRA `(.L_x_4591) ;  /* 0x0000000c00087947 */ /* 0x000fec0003800000 */
.L_x_4587:
[----:B------:R-:W-:-:S09]  /*de40*/  UISETP.GT.AND UP0, UPT, UR4, 0x6, UPT ;  /* 0x000000060400788c */ /* 0x000fd2000bf04270 */
[----:B------:R-:W-:Y:S05]  /*de50*/  BRA.U UP0, `(.L_x_4594) ;  /* 0x00000001002c7547 */ /* 0x000fea000b800000 */
[----:B------:R-:W-:-:S09]  /*de60*/  UISETP.NE.AND UP0, UPT, UR4, 0x5, UPT ;  /* 0x000000050400788c */ /* 0x000fd2000bf05270 */
[----:B------:R-:W-:Y:S05]  /*de70*/  BRA.U !UP0, `(.L_x_4595) ;  /* 0x0000000108147547 */ /* 0x000fea000b800000 */
[----:B------:R-:W-:-:S09]  /*de80*/  UISETP.NE.AND UP0, UPT, UR4, 0x6, UPT ;  /* 0x000000060400788c */ /* 0x000fd2000bf05270 */
[----:B------:R-:W-:Y:S05]  /*de90*/  BRA.U UP0, `(.L_x_4590) ;  /* 0x0000000900987547 */ /* 0x000fea000b800000 */
[----:B------:R-:W3:Y:S02]  /*dea0*/  LDG.E R2, desc[UR36][R4.64] ;  /* 0x0000002404027981 */ /* 0x000ee4000c1e1900 */
[----:B---3--:R-:W0:Y:S01]  /*deb0*/  F2I.S64.TRUNC R2, R2 ;  /* 0x0000000200027311 */ /* 0x008e22000020d900 */
[----:B------:R-:W-:Y:S05]  /*dec0*/  BRA `(.L_x_4591) ;  /* 0x0000000800e47947 */ /* 0x000fea0003800000 */
.L_x_4595:
[----:B------:R-:W3:Y:S02]  /*ded0*/  LDG.E.U16 R4, desc[UR36][R4.64] ;  /* 0x0000002404047981 */ /* 0x000ee4000c1e1500 */
[----:B---3--:R-:W-:-:S06]  /*dee0*/  HADD2.F32 R2, -RZ, R4.H0_H0 ;  /* 0x20000004ff027230 */ /* 0x008fcc0000004100 */
[----:B------:R-:W0:Y:S01]  /*def0*/  F2I.S64.TRUNC R2, R2 ;  /* 0x0000000200027311 */ /* 0x000e22000020d900 */
[----:B------:R-:W-:Y:S05]  /*df00*/  BRA `(.L_x_4591) ;  /* 0x0000000800d47947 */ /* 0x000fea0003800000 */
.L_x_4594:
[----:B------:R-:W-:-:S09]  /*df10*/  UISETP.NE.AND UP0, UPT, UR4, 0x7, UPT ;  /* 0x000000070400788c */ /* 0x000fd2000bf05270 */
[----:B------:R-:W-:Y:S05]  /*df20*/  BRA.U !UP0, `(.L_x_4596) ;  /* 0x00000001082c7547 */ /* 0x000fea000b800000 */
[----:B------:R-:W-:-:S09]  /*df30*/  UISETP.NE.AND UP0, UPT, UR4, 0x8, UPT ;  /* 0x000000080400788c */ /* 0x000fd2000bf05270 */
[----:B------:R-:W-:Y:S05]  /*df40*/  BRA.U !UP0, `(.L_x_4597) ;  /* 0x0000000108147547 */ /* 0x000fea000b800000 */
[----:B------:R-:W-:-:S09]  /*df50*/  UISETP.NE.AND UP0, UPT, UR4, 0x9, UPT ;  /* 0x000000090400788c */ /* 0x000fd2000bf05270 */
[----:B------:R-:W-:Y:S05]  /*df60*/  BRA.U UP0, `(.L_x_4590) ;  /* 0x0000000900647547 */ /* 0x000fea000b800000 */
[----:B------:R-:W3:Y:S02]  /*df70*/  LDG.E R2, desc[UR36][R4.64] ;  /* 0x0000002404027981 */ /* 0x000ee4000c1e1900 */
[----:B---3--:R-:W0:Y:S01]  /*df80*/  F2I.S64.TRUNC R2, R2 ;  /* 0x0000000200027311 */ /* 0x008e22000020d900 */
[----:B------:R-:W-:Y:S05]  /*df90*/  BRA `(.L_x_4591) ;  /* 0x0000000800b07947 */ /* 0x000fea0003800000 */
.L_x_4597:
[----:B------:R-:W3:Y:S02]  /*dfa0*/  LDG.E.U16 R4, desc[UR36][R4.64] ;  /* 0x0000002404047981 */ /* 0x000ee4000c1e1500 */
[----:B---3--:R-:W-:-:S06]  /*dfb0*/  HADD2.F32 R2, -RZ, R4.H0_H0 ;  /* 0x20000004ff027230 */ /* 0x008fcc0000004100 */
[----:B------:R-:W0:Y:S01]  /*dfc0*/  F2I.S64.TRUNC R2, R2 ;  /* 0x0000000200027311 */ /* 0x000e22000020d900 */
[----:B------:R-:W-:Y:S05]  /*dfd0*/  BRA `(.L_x_4591) ;  /* 0x0000000800a07947 */ /* 0x000fea0003800000 */
.L_x_4596:
[----:B------:R-:W3:Y:S02]  /*dfe0*/  LDG.E.64 R2, desc[UR36][R4.64] ;  /* 0x0000002404027981 */ /* 0x000ee4000c1e1b00 */
[----:B---3--:R-:W0:Y:S01]  /*dff0*/  F2I.S64.F64.TRUNC R2, R2 ;  /* 0x0000000200027311 */ /* 0x008e22000030d900 */
[----:B------:R-:W-:Y:S05]  /*e000*/  BRA `(.L_x_4591) ;  /* 0x0000000800947947 */ /* 0x000fea0003800000 */
.L_x_4586:
        /* <DEDUP_REMOVED lines=13> */
.L_x_4600:
[----:B------:R-:W3:Y:S02]  /*e0e0*/  LDG.E.64 R2, desc[UR36][R4.64] ;  /* 0x0000002404027981 */ /* 0x000ee4000c1e1b00 */
[----:B---3--:R-:W0:Y:S01]  /*e0f0*/  F2I.S64.F64.TRUNC R2, R2 ;  /* 0x0000000200027311 */ /* 0x008e22000030d900 */
[----:B------:R-:W-:Y:S05]  /*e100*/  BRA `(.L_x_4591) ;  /* 0x0000000800547947 */ /* 0x000fea0003800000 */
.L_x_4599:
[----:B------:R-:W-:-:S09]  /*e110*/  UISETP.NE.AND UP0, UPT, UR4, 0xf, UPT ;  /* 0x0000000f0400788c */ /* 0x000fd2000bf05270 */
[----:B------:R-:W-:Y:S05]  /*e120*/  BRA.U !UP0, `(.L_x_4601) ;  /* 0x0000000108947547 */ /* 0x000fea000b800000 */
[----:B------:R-:W-:-:S09]  /*e130*/  UISETP.NE.AND UP0, UPT, UR4, 0x17, UPT ;  /* 0x000000170400788c */ /* 0x000fd2000bf05270 */
[----:B------:R-:W-:Y:S05]  /*e140*/  BRA.U !UP0, `(.L_x_4602) ;  /* 0x0000000108587547 */ /* 0x000fea000b800000 */
[----:B------:R-:W-:-:S09]  /*e150*/  UISETP.NE.AND UP0, UPT, UR4, 0x18, UPT ;  /* 0x000000180400788c */ /* 0x000fd2000bf05270 */
[----:B------:R-:W-:Y:S05]  /*e160*/  BRA.U UP0, `(.L_x_4590) ;  /* 0x0000000500e47547 */ /* 0x000fea000b800000 */
[----:B-1----:R-:W3:Y:S01]  /*e170*/  LDG.E.U8 R0, desc[UR36][R4.64] ;  /* 0x0000002404007981 */ /* 0x002ee2000c1e1100 */
        /* <DEDUP_REMOVED lines=19> */
.L_x_4602:
[----:B------:R-:W1:Y:S02]  /*e2b0*/  LDG.E.U8 R3, desc[UR36][R4.64] ;  /* 0x0000002404037981 */ /* 0x000e64000c1e1100 */
[C---:B-1----:R-:W-:Y:S02]  /*e2c0*/  IMAD.SHL.U32 R0, R3.reuse, 0x2000000, RZ ;  /* 0x0200000003007824 */ /* 0x042fe400078e00ff */
        /* <DEDUP_REMOVED lines=11> */
.L_x_4601:
[----:B------:R-:W3:Y:S02]  /*e380*/  LDG.E.U16 R2, desc[UR36][R4.64] ;  /* 0x0000002404027981 */ /* 0x000ee4000c1e1500 */
[----:B---3--:R-:W-:-:S06]  /*e390*/  SHF.L.U32 R2, R2, 0x10, RZ ;  /* 0x0000001002027819 */ /* 0x008fcc00000006ff */
[----:B------:R-:W0:Y:S01]  /*e3a0*/  F2I.S64.TRUNC R2, R2 ;  /* 0x0000000200027311 */ /* 0x000e22000020d900 */
[----:B------:R-:W-:Y:S05]  /*e3b0*/  BRA `(.L_x_4591) ;  /* 0x0000000400a87947 */ /* 0x000fea0003800000 */
.L_x_4598:
        /* <DEDUP_REMOVED lines=11> */
.L_x_4605:
        /* <DEDUP_REMOVED lines=8> */
[--C-:B-1----:R-:W-:Y:S01]  /*e4f0*/  SHF.R.U32.HI R0, RZ, 0x3, R4.reuse ;  /* 0x00000003ff007819 */ /* 0x102fe20000011604 */
        /* <DEDUP_REMOVED lines=12> */
.L_x_4609:
[----:B------:R-:W-:Y:S05]  /*e5c0*/  BSYNC.RECONVERGENT B1 ;  /* 0x0000000000017941 */ /* 0x000fea0003800200 */
.L_x_4608:
[----:B------:R-:W-:Y:S01]  /*e5d0*/  IMAD.SHL.U32 R0, R0, 0x100000, RZ ;  /* 0x0010000000007824 */ /* 0x000fe200078e00ff */
[----:B------:R-:W-:-:S04]  /*e5e0*/  LEA R2, R2, 0x3b800000, 0x17 ;  /* 0x3b80000002027811 */ /* 0x000fc800078eb8ff */
[----:B------:R-:W-:-:S07]  /*e5f0*/  LOP3.LUT R2, R2, R0, R7, 0xfe, !PT ;  /* 0x0000000002027212 */ /* 0x000fce00078efe07 */
.L_x_4607:
[----:B------:R-:W-:Y:S05]  /*e600*/  BSYNC.RECONVERGENT B0 ;  /* 0x0000000000007941 */ /* 0x000fea0003800200 */
.L_x_4606:
[----:B------:R-:W3:Y:S01]  /*e610*/  F2I.S64.TRUNC R2, R2 ;  /* 0x0000000200027311 */ /* 0x000ee2000020d900 */
[----:B------:R-:W-:Y:S05]  /*e620*/  BRA `(.L_x_4591) ;  /* 0x00000004000c7947 */ /* 0x000fea0003800000 */
.L_x_4604:
[----:B------:R-:W3:Y:S01]  /*e630*/  LDG.E.U8 R4, desc[UR36][R4.64] ;  /* 0x0000002404047981 */ /* 0x000ee2000c1e1100 */
[----:B------:R-:W-:Y:S01]  /*e640*/  BSSY.RECONVERGENT B0, `(.L_x_4610) ;  /* 0x0000018000007945 */ /* 0x000fe20003800200 */
[----:B------:R-:W-:Y:S01]  /*e650*/  IMAD.MOV.U32 R2, RZ, RZ, RZ ;  /* 0x000000ffff027224 */ /* 0x000fe200078e00ff */
[----:B---3--:R-:W-:-:S13]  /*e660*/  ISETP.NE.AND P0, PT, R4, RZ, PT ;  /* 0x000000ff0400720c */ /* 0x008fda0003f05270 */
[----:B------:R-:W-:Y:S05]  /*e670*/  @!P0 BRA `(.L_x_4611) ;  /* 0x0000000000508947 */ /* 0x000fea0003800000 */
[----:B------:R-:W-:-:S13]  /*e680*/  ISETP.NE.AND P0, PT, R4, 0x80, PT ;  /* 0x000000800400780c */ /* 0x000fda0003f05270 */
[----:B------:R-:W-:Y:S01]  /*e690*/  @!P0 MOV R2, 0x7f800001 ;  /* 0x7f80000100028802 */ /* 0x000fe20000000f00 */
[----:B------:R-:W-:Y:S06]  /*e6a0*/  @!P0 BRA `(.L_x_4611) ;  /* 0x0000000000448947 */ /* 0x000fec0003800000 */
[--C-:B-1----:R-:W-:Y:S01]  /*e6b0*/  SHF.R.U32.HI R0, RZ, 0x2, R4.reuse ;  /* 0x00000002ff007819 */ /* 0x102fe20000011604 */
        /* <DEDUP_REMOVED lines=12> */
.L_x_4613:
[----:B------:R-:W-:Y:S05]  /*e780*/  BSYNC.RECONVERGENT B1 ;  /* 0x0000000000017941 */ /* 0x000fea0003800200 */
.L_x_4612:
[----:B------:R-:W-:Y:S01]  /*e790*/  IMAD.SHL.U32 R0, R0, 0x200000, RZ ;  /* 0x0020000000007824 */ /* 0x000fe200078e00ff */
[----:B------:R-:W-:-:S04]  /*e7a0*/  LEA R2, R2, 0x37800000, 0x17 ;  /* 0x3780000002027811 */ /* 0x000fc800078eb8ff */
[----:B------:R-:W-:-:S07]  /*e7b0*/  LOP3.LUT R2, R2, R0, R7, 0xfe, !PT ;  /* 0x0000000002027212 */ /* 0x000fce00078efe07 */
.L_x_4611:
[----:B------:R-:W-:Y:S05]  /*e7c0*/  BSYNC.RECONVERGENT B0 ;  /* 0x0000000000007941 */ /* 0x000fea0003800200 */
.L_x_4610:
[----:B------:R-:W0:Y:S01]  /*e7d0*/  F2I.S64.TRUNC R2, R2 ;  /* 0x0000000200027311 */ /* 0x000e22000020d900 */
[----:B------:R-:W-:Y:S05]  /*e7e0*/  BRA `(.L_x_4591) ;  /* 0x00000000009c7947 */ /* 0x000fea0003800000 */
.L_x_4603:
        /* <DEDUP_REMOVED lines=8> */
[----:B------:R-:W-:Y:S01]  /*e870*/  HFMA2 R2, -RZ, RZ, 3.814697265625e-06, 0 ;  /* 0x00400000ff027431 */ /* 0x000fe200000001ff */
[----:B---3--:R-:W-:-:S13]  /*e880*/  ISETP.NE.AND P0, PT, R4, RZ, PT ;  /* 0x000000ff0400720c */ /* 0x008fda0003f05270 */
[----:B------:R-:W-:Y:S05]  /*e890*/  @!P0 BRA `(.L_x_4617) ;  /* 0x00000000000c8947 */ /* 0x000fea0003800000 */
[----:B------:R-:W-:-:S13]  /*e8a0*/  ISETP.NE.AND P0, PT, R4, 0xff, PT ;  /* 0x000000ff0400780c */ /* 0x000fda0003f05270 */
[----:B------:R-:W-:Y:S02]  /*e8b0*/  @!P0 IMAD.MOV.U32 R2, RZ, RZ, 0x7f800001 ;  /* 0x7f800001ff028424 */ /* 0x000fe400078e00ff */
[----:B------:R-:W-:-:S07]  /*e8c0*/  @P0 IMAD.SHL.U32 R2, R4, 0x800000, RZ ;  /* 0x0080000004020824 */ /* 0x000fce00078e00ff */
.L_x_4617:
[----:B------:R-:W-:Y:S05]  /*e8d0*/  BSYNC.RECONVERGENT B0 ;  /* 0x0000000000007941 */ /* 0x000fea0003800200 */
.L_x_4616:
[----:B------:R-:W0:Y:S01]  /*e8e0*/  F2I.S64.TRUNC R2, R2 ;  /* 0x0000000200027311 */ /* 0x000e22000020d900 */
[----:B------:R-:W-:Y:S05]  /*e8f0*/  BRA `(.L_x_4591) ;  /* 0x0000000000587947 */ /* 0x000fea0003800000 */
.L_x_4590:
        /* <DEDUP_REMOVED lines=16> */
.L_x_4618:
[----:B------:R-:W-:Y:S01]  /*ea00*/  CS2R R2, SRZ ;  /* 0x0000000000027805 */ /* 0x000fe2000001ff00 */
[----:B------:R-:W-:Y:S06]  /*ea10*/  BRA `(.L_x_4591) ;  /* 0x0000000000107947 */ /* 0x000fec0003800000 */
.L_x_4615:
[----:B------:R0:W5:Y:S01]  /*ea20*/  LDG.E.64 R2, desc[UR36][R4.64] ;  /* 0x0000002404027981 */ /* 0x000162000c1e1b00 */
[----:B------:R-:W-:Y:S05]  /*ea30*/  BRA `(.L_x_4591) ;  /* 0x0000000000087947 */ /* 0x000fea0003800000 */
.L_x_4614:
[----:B------:R0:W5:Y:S01]  /*ea40*/  LDG.E R2, desc[UR36][R4.64] ;  /* 0x0000002404027981 */ /* 0x000162000c1e1900 */
[----:B------:R-:W-:-:S07]  /*ea50*/  HFMA2 R3, -RZ, RZ, 0, 0 ;  /* 0x00000000ff037431 */ /* 0x000fce00000001ff */
.L_x_4591:
[----:B------:R-:W-:Y:S01]  /*ea60*/  ISETP.NE.AND P1, PT, R25, RZ, PT ;  /* 0x000000ff1900720c */ /* 0x000fe20003f25270 */
[----:B------:R-:W1:-:S12]  /*ea70*/  LDCU.64 UR4, c[0x0][0x648] ;  /* 0x0000c900ff0477ac */ /* 0x000e580008000a00 */
[----:B0-----:R-:W3:Y:S02]  /*ea80*/  @P1 LDC.64 R4, c[0x0][0x668] ;  /* 0x00019a00ff041b82 */ /* 0x001ee40000000a00 */
[----:B---3-5:R-:W-:-:S04]  /*ea90*/  @P1 LEA R4, P0, R2, R4, 0x4 ;  /* 0x0000000402041211 */ /* 0x028fc800078020ff */
        /* <DEDUP_REMOVED lines=18> */
.L_x_4622:
[----:B-----5:R-:W0:Y:S02]  /*ebc0*/  F2I.S64.F64.TRUNC R16, R16 ;  /* 0x0000001000107311 */ /* 0x020e24000030d900 */
[----:B0-----:R-:W-:-:S05]  /*ebd0*/  IMAD.MOV.U32 R5, RZ, RZ, R16 ;  /* 0x000000ffff057224 */ /* 0x001fca00078e0010 */
[----:B------:R3:W-:Y:S01]  /*ebe0*/  STG.E.U8 desc[UR36][R2.64], R5 ;  /* 0x0000000502007986 */ /* 0x0007e2000c101124 */
[----:B------:R-:W-:Y:S05]  /*ebf0*/  BRA `(.L_x_4624) ;  /* 0x0000000c00f07947 */ /* 0x000fea0003800000 */
.L_x_4621:
        /* <DEDUP_REMOVED lines=9> */
.L_x_4626:
[----:B-----5:R-:W0:Y:S02]  /*ec90*/  F2I.F64.TRUNC R17, R16 ;  /* 0x0000001000117311 */ /* 0x020e24000030d100 */
[----:B0-----:R1:W-:Y:S01]  /*eca0*/  STG.E desc[UR36][R2.64], R17 ;  /* 0x0000001102007986 */ /* 0x0013e2000c101924 */
[----:B------:R-:W-:Y:S05]  /*ecb0*/  BRA `(.L_x_4624) ;  /* 0x0000000c00c07947 */ /* 0x000fea0003800000 */
.L_x_4625:
[----:B-----5:R-:W0:Y:S02]  /*ecc0*/  F2I.F64.TRUNC R17, R16 ;  /* 0x0000001000117311 */ /* 0x020e24000030d100 */
[----:B0-----:R2:W-:Y:S01]  /*ecd0*/  STG.E.U16 desc[UR36][R2.64], R17 ;  /* 0x0000001102007986 */ /* 0x0015e2000c101524 */
[----:B------:R-:W-:Y:S05]  /*ece0*/  BRA `(.L_x_4624) ;  /* 0x0000000c00b47947 */ /* 0x000fea0003800000 */
.L_x_4620:
        /* <DEDUP_REMOVED lines=13> */
.L_x_4628:
        /* <DEDUP_REMOVED lines=8> */
.L_x_4627:
        /* <DEDUP_REMOVED lines=16> */
.L_x_4630:
        /* <DEDUP_REMOVED lines=11> */
.L_x_4629:
[----:B-----5:R0:W-:Y:S01]  /*eff0*/  STG.E.64 desc[UR36][R2.64], R16 ;  /* 0x0000001002007986 */ /* 0x0201e2000c101b24 */
[----:B------:R-:W-:Y:S05]  /*f000*/  BRA `(.L_x_4624) ;  /* 0x0000000800ec7947 */ /* 0x000fea0003800000 */
.L_x_4619:
        /* <DEDUP_REMOVED lines=13> */
.L_x_4634:
        /* <DEDUP_REMOVED lines=22> */
.L_x_4637:
[----:B------:R-:W-:-:S04]  /*f240*/  SHF.R.U32.HI R5, RZ, 0x18, R5 ;  /* 0x00000018ff057819 */ /* 0x000fc80000011605 */
[----:B------:R-:W-:-:S07]  /*f250*/  LOP3.LUT R0, R0, 0x80, R5, 0xf8, !PT ;  /* 0x0000008000007812 */ /* 0x000fce00078ef805 */
.L_x_4636:
[----:B------:R-:W-:Y:S05]  /*f260*/  BSYNC.RECONVERGENT B0 ;  /* 0x0000000000007941 */ /* 0x000fea0003800200 */
.L_x_4635:
[----:B------:R0:W-:Y:S01]  /*f270*/  STG.E.U8 desc[UR36][R2.64], R0 ;  /* 0x0000000002007986 */ /* 0x0001e2000c101124 */
[----:B------:R-:W-:Y:S05]  /*f280*/  BRA `(.L_x_4624) ;  /* 0x00000008004c7947 */ /* 0x000fea0003800000 */
.L_x_4633:
        /* <DEDUP_REMOVED lines=22> */
.L_x_4640:
[----:B------:R-:W-:-:S04]  /*f3f0*/  SHF.R.U32.HI R5, RZ, 0x18, R5 ;  /* 0x00000018ff057819 */ /* 0x000fc80000011605 */
[----:B------:R-:W-:-:S07]  /*f400*/  LOP3.LUT R0, R0, 0x80, R5, 0xf8, !PT ;  /* 0x0000008000007812 */ /* 0x000fce00078ef805 */
.L_x_4639:
[----:B------:R-:W-:Y:S05]  /*f410*/  BSYNC.RECONVERGENT B0 ;  /* 0x0000000000007941 */ /* 0x000fea0003800200 */
.L_x_4638:
[----:B------:R0:W-:Y:S01]  /*f420*/  STG.E.U8 desc[UR36][R2.64], R0 ;  /* 0x0000000002007986 */ /* 0x0001e2000c101124 */
[----:B------:R-:W-:Y:S05]  /*f430*/  BRA `(.L_x_4624) ;  /* 0x0000000400e07947 */ /* 0x000fea0003800000 */
.L_x_4632:
        /* <DEDUP_REMOVED lines=26> */
.L_x_4642:
[----:B-----5:R-:W0:Y:S02]  /*f5e0*/  F2I.U64.F64.TRUNC R16, R16 ;  /* 0x0000001000107311 */ /* 0x020e24000030d800 */
[----:B0-----:R0:W-:Y:S01]  /*f5f0*/  STG.E.64 desc[UR36][R2.64], R16 ;  /* 0x0000001002007986 */ /* 0x0011e2000c101b24 */
[----:B------:R-:W-:Y:S05]  /*f600*/  BRA `(.L_x_4624) ;  /* 0x00000004006c7947 */ /* 0x000fea0003800000 */
.L_x_4641:
[----:B-----5:R-:W0:Y:S02]  /*f610*/  F2I.U32.F64.TRUNC R17, R16 ;  /* 0x0000001000117311 */ /* 0x020e24000030d000 */
[----:B0-----:R0:W-:Y:S01]  /*f620*/  STG.E desc[UR36][R2.64], R17 ;  /* 0x0000001102007986 */ /* 0x0011e2000c101924 */
[----:B------:R-:W-:Y:S05]  /*f630*/  BRA `(.L_x_4624) ;  /* 0x0000000400607947 */ /* 0x000fea0003800000 */
.L_x_4631:
        /* <DEDUP_REMOVED lines=11> */
.L_x_4644:
[----:B-----5:R0:W-:Y:S01]  /*f6f0*/  STG.E.128 desc[UR36][R2.64], R16 ;  /* 0x0000001002007986 */ /* 0x0201e2000c101d24 */
[----:B------:R-:W-:Y:S05]  /*f700*/  BRA `(.L_x_4624) ;  /* 0x00000004002c7947 */ /* 0x000fea0003800000 */
.L_x_4643:
[----:B------:R-:W-:-:S09]  /*f710*/  UISETP.NE.AND UP0, UPT, UR6, 0xf, UPT ;  /* 0x0000000f0600788c */ /* 0x000fd2000bf05270 */
[----:B------:R-:W-:Y:S05]  /*f720*/  BRA.U !UP0, `(.L_x_4645) ;  /* 0x0000000508087547 */ /* 0x000fea000b800000 */
[----:B------:R-:W-:-:S09]  /*f730*/  UISETP.NE.AND UP0, UPT, UR6, 0x17, UPT ;  /* 0x000000170600788c */ /* 0x000fd2000bf05270 */
[----:B------:R-:W-:Y:S05]  /*f740*/  BRA.U !UP0, `(.L_x_4646) ;  /* 0x0000000108a07547 */ /* 0x000fea000b800000 */
[----:B------:R-:W-:-:S09]  /*f750*/  UISETP.NE.AND UP0, UPT, UR6, 0x18, UPT ;  /* 0x000000180600788c */ /* 0x000fd2000bf05270 */
[----:B------:R-:W-:Y:S05]  /*f760*/  BRA.U !UP0, `(.L_x_4647) ;  /* 0x0000000108447547 */ /* 0x000fea000b800000 */
.L_x_4623:
        /* <DEDUP_REMOVED lines=16> */
.L_x_4648:
[----:B------:R-:W-:Y:S05]  /*f870*/  BRA `(.L_x_4624) ;  /* 0x0000000000d07947 */ /* 0x000fea0003800000 */
.L_x_4647:
        /* <DEDUP_REMOVED lines=17> */
.L_x_4650:
[----:B------:R-:W-:Y:S05]  /*f990*/  BSYNC.RECONVERGENT B0 ;  /* 0x0000000000007941 */ /* 0x000fea0003800200 */
.L_x_4649:
[----:B------:R-:W-:-:S05]  /*f9a0*/  LOP3.LUT R5, R0, 0x80, R5, 0xf8, !PT ;  /* 0x0000008000057812 */ /* 0x000fca00078ef805 */
[----:B------:R0:W-:Y:S01]  /*f9b0*/  STG.E.U8 desc[UR36][R2.64], R5 ;  /* 0x0000000502007986 */ /* 0x0001e2000c101124 */
[----:B------:R-:W-:Y:S05]  /*f9c0*/  BRA `(.L_x_4624) ;  /* 0x00000000007c7947 */ /* 0x000fea0003800000 */
.L_x_4646:
        /* <DEDUP_REMOVED lines=16> */
.L_x_4652:
[----:B------:R-:W-:Y:S01]  /*fad0*/  IMAD.MOV.U32 R0, RZ, RZ, 0x7f ;  /* 0x0000007fff007424 */ /* 0x000fe200078e00ff */
[----:B------:R-:W-:-:S04]  /*fae0*/  ISETP.GT.U32.AND P0, PT, R4, 0x7f800000, PT ;  /* 0x7f8000000400780c */ /* 0x000fc80003f04070 */
[----:B------:R-:W-:-:S09]  /*faf0*/  SEL R0, R0, 0x7c, P0 ;  /* 0x0000007c00007807 */ /* 0x000fd20000000000 */
.L_x_4653:
[----:B------:R-:W-:Y:S05]  /*fb00*/  BSYNC.RECONVERGENT B0 ;  /* 0x0000000000007941 */ /* 0x000fea0003800200 */
.L_x_4651:
[----:B------:R-:W-:-:S04]  /*fb10*/  SHF.R.U32.HI R5, RZ, 0x18, R5 ;  /* 0x00000018ff057819 */ /* 0x000fc80000011605 */
[----:B------:R-:W-:-:S05]  /*fb20*/  LOP3.LUT R5, R0, 0x80, R5, 0xf8, !PT ;  /* 0x0000008000057812 */ /* 0x000fca00078ef805 */
[----:B------:R0:W-:Y:S01]  /*fb30*/  STG.E.U8 desc[UR36][R2.64], R5 ;  /* 0x0000000502007986 */ /* 0x0001e2000c101124 */
[----:B------:R-:W-:Y:S05]  /*fb40*/  BRA `(.L_x_4624) ;  /* 0x00000000001c7947 */ /* 0x000fea0003800000 */
.L_x_4645:
[----:B------:R-:W-:Y:S01]  /*fb50*/  UMOV UR4, 0xf0000000 ;  /* 0xf000000000047882 */ /* 0x000fe20000000000 */
[----:B------:R-:W-:Y:S01]  /*fb60*/  UMOV UR5, 0x380fffff ;  /* 0x380fffff00057882 */ /* 0x000fe20000000000 */
[----:B-----5:R-:W0:Y:S01]  /*fb70*/  F2F.F32.F64 R0, R16 ;  /* 0x0000001000007310 */ /* 0x020e220000301000 */
[----:B------:R-:W-:-:S14]  /*fb80*/  DSETP.GEU.AND P0, PT, |R16|, UR4, PT ;  /* 0x0000000410007e2a */ /* 0x000fdc000bf0e200 */
[----:B0-----:R-:W-:-:S05]  /*fb90*/  @!P0 FMUL R0, R0, 1.175494350822287508e-38 ;  /* 0x0080000000008820 */ /* 0x001fca0000400000 */
[----:B------:R-:W-:-:S05]  /*fba0*/  F2FP.BF16.F32.PACK_AB R0, RZ, R0 ;  /* 0x00000000ff00723e */ /* 0x000fca00000010ff */
[----:B------:R0:W-:Y:S02]  /*fbb0*/  STG.E.U16 desc[UR36][R2.64], R0 ;  /* 0x0000000002007986 */ /* 0x0001e4000c101524 */
.L_x_4624:
[----:B------:R-:W-:-:S07]  /*fbc0*/  IADD3 R23, PT, PT, R23, 0x80, RZ ;  /* 0x0000008017177810 */ /* 0x000fce0007ffe0ff */
.L_x_4532:
[----:B------:R-:W-:Y:S05]  /*fbd0*/  BSYNC.RECONVERGENT B7 ;  /* 0x0000000000077941 */ /* 0x000fea0003800200 */
.L_x_4531:
[----:B------:R-:W5:Y:S02]  /*fbe0*/  LDCU UR4, c[0x0][0x380] ;  /* 0x00007000ff0477ac */ /* 0x000f640008000800 */
[----:B-----5:R-:W-:-:S13]  /*fbf0*/  ISETP.GE.AND P0, PT, R23, UR4, PT ;  /* 0x0000000417007c0c */ /* 0x020fda000bf06270 */
[----:B------:R-:W-:Y:S05]  /*fc00*/  @P0 EXIT ;  /* 0x000000000000094d */ /* 0x000fea0003800000 */
[----:B------:R-:W5:Y:S01]  /*fc10*/  LDCU UR4, c[0x0][0x388] ;  /* 0x00007100ff0477ac */ /* 0x000f620008000800 */
[----:B------:R-:W-:Y:S01]  /*fc20*/  CS2R R24, SRZ ;  /* 0x0000000000187805 */ /* 0x000fe2000001ff00 */
[----:B0---4-:R-:W-:Y:S02]  /*fc30*/  IMAD.MOV.U32 R0, RZ, RZ, RZ ;  /* 0x000000ffff007224 */ /* 0x011fe400078e00ff */
[----:B------:R-:W-:Y:S01]  /*fc40*/  IMAD.MOV.U32 R22, RZ, RZ, RZ ;  /* 0x000000ffff167224 */ /* 0x000fe200078e00ff */
[----:B-----5:R-:W-:-:S09]  /*fc50*/  UISETP.NE.AND UP0, UPT, UR4, URZ, UPT ;  /* 0x000000ff0400728c */ /* 0x020fd2000bf05270 */
[----:B------:R-:W-:Y:S05]  /*fc60*/  BRA.U !UP0, `(.L_x_4654) ;  /* 0x0000001508d47547 */ /* 0x000fea000b800000 */
[----:B------:R-:W1:Y:S01]  /*fc70*/  LDCU.64 UR4, c[0x0][0x390] ;  /* 0x00007200ff0477ac */ /* 0x000e620008000a00 */
[----:B------:R-:W-:Y:S01]  /*fc80*/  MOV R22, RZ ;  /* 0x000000ff00167202 */ /* 0x000fe20000000f00 */
        /* <DEDUP_REMOVED lines=371> */
.L_x_4654:
[----:B------:R-:W0:Y:S01]  /*113c0*/  LDCU.64 UR6, c[0x0][0x648] ;  /* 0x0000c900ff0677ac */ /* 0x000e220008000a00 */
[----:B------:R-:W-:Y:S01]  /*113d0*/  BSSY.RECONVERGENT B6, `(.L_x_4655) ;  /* 0x0000107000067945 */ /* 0x000fe20003800200 */
[----:B------:R-:W1:Y:S01]  /*113e0*/  LDCU.64 UR8, c[0x0][0x650] ;  /* 0x0000ca00ff0877ac */ /* 0x000e620008000a00 */
[----:B------:R-:W-:-:S04]  /*113f0*/  UPRMT UR4, UR39, 0x7771, URZ ;  /* 0x0000777127047896 */ /* 0x000fc800080000ff */
[----:B------:R-:W-:Y:S01]  /*11400*/  UISETP.GT.AND UP0, UPT, UR4, 0x9, UPT ;  /* 0x000000090400788c */ /* 0x000fe2000bf04270 */
[----:B0-----:R-:W-:Y:S02]  /*11410*/  IADD3 R22, P0, PT, R22, UR6, RZ ;  /* 0x0000000616167c10 */ /* 0x001fe4000ff1e0ff */
[----:B-123--:R-:W-:-:S03]  /*11420*/  IADD3 R2, P1, PT, R0, UR8, RZ ;  /* 0x0000000800027c10 */ /* 0x00efc6000ff3e0ff */
        /* <DEDUP_REMOVED lines=15> */
.L_x_4659:
[----:B------:R-:W2:Y:S01]  /*11520*/  LDG.E.U8 R2, desc[UR36][R2.64] ;  /* 0x0000002402027981 */ /* 0x000ea2000c1e1100 */
[----:B------:R-:W-:Y:S01]  /*11530*/  CS2R R18, SRZ ;  /* 0x0000000000127805 */ /* 0x000fe2000001ff00 */
[----:B--2---:R2:W3:Y:S01]  /*11540*/  I2F.F64.U16 R16, R2 ;  /* 0x0000000200107312 */ /* 0x0044e20000101800 */
[----:B------:R-:W-:Y:S05]  /*11550*/  BRA `(.L_x_4661) ;  /* 0x0000000c00b87947 */ /* 0x000fea0003800000 */
.L_x_4658:
        /* <DEDUP_REMOVED lines=10> */
.L_x_4663:
[----:B------:R-:W2:Y:S01]  /*11600*/  LDG.E R2, desc[UR36][R2.64] ;  /* 0x0000002402027981 */ /* 0x000ea2000c1e1900 */
[----:B------:R-:W-:Y:S01]  /*11610*/  CS2R R18, SRZ ;  /* 0x0000000000127805 */ /* 0x000fe2000001ff00 */
[----:B--2---:R0:W1:Y:S01]  /*11620*/  I2F.F64 R16, R2 ;  /* 0x0000000200107312 */ /* 0x0040620000201c00 */
[----:B------:R-:W-:Y:S05]  /*11630*/  BRA `(.L_x_4661) ;  /* 0x0000000c00807947 */ /* 0x000fea0003800000 */
.L_x_4662:
[----:B------:R-:W2:Y:S01]  /*11640*/  LDG.E.U16 R2, desc[UR36][R2.64] ;  /* 0x0000002402027981 */ /* 0x000ea2000c1e1500 */
[----:B------:R-:W-:Y:S01]  /*11650*/  CS2R R18, SRZ ;  /* 0x0000000000127805 */ /* 0x000fe2000001ff00 */
[----:B--2---:R4:W0:Y:S01]  /*11660*/  I2F.F64.S16 R16, R2 ;  /* 0x0000000200107312 */ /* 0x0048220000101c00 */
[----:B------:R-:W-:Y:S05]  /*11670*/  BRA `(.L_x_4661) ;  /* 0x0000000c00707947 */ /* 0x000fea0003800000 */
.L_x_4657:
        /* <DEDUP_REMOVED lines=11> */
.L_x_4665:
[----:B------:R-:W2:Y:S01]  /*11730*/  LDG.E.U16 R0, desc[UR36][R2.64] ;  /* 0x0000002402007981 */ /* 0x000ea2000c1e1500 */
[----:B------:R-:W-:Y:S01]  /*11740*/  CS2R R18, SRZ ;  /* 0x0000000000127805 */ /* 0x000fe2000001ff00 */
[----:B--2---:R-:W-:-:S05]  /*11750*/  HADD2.F32 R0, -RZ, R0.H0_H0 ;  /* 0x20000000ff007230 */ /* 0x004fca0000004100 */
[----:B------:R-:W-:-:S04]  /*11760*/  FMUL.FTZ R0, R0, 1 ;  /* 0x3f80000000007820 */ /* 0x000fc80000410000 */
[----:B------:R0:W1:Y:S01]  /*11770*/  F2F.F64.F32 R16, R0 ;  /* 0x0000000000107310 */ /* 0x0000620000201800 */
[----:B------:R-:W-:Y:S05]  /*11780*/  BRA `(.L_x_4661) ;  /* 0x0000000c002c7947 */ /* 0x000fea0003800000 */
.L_x_4664:
        /* <DEDUP_REMOVED lines=12> */
.L_x_4667:
        /* <DEDUP_REMOVED lines=8> */
.L_x_4666:
[----:B------:R0:W5:Y:S01]  /*118d0*/  LDG.E.64 R16, desc[UR36][R2.64] ;  /* 0x0000002402107981 */ /* 0x000162000c1e1b00 */
[----:B------:R-:W-:Y:S01]  /*118e0*/  CS2R R18, SRZ ;  /* 0x0000000000127805 */ /* 0x000fe2000001ff00 */
[----:B------:R-:W-:Y:S06]  /*118f0*/  BRA `(.L_x_4661) ;  /* 0x0000000800d07947 */ /* 0x000fec0003800000 */
.L_x_4656:
        /* <DEDUP_REMOVED lines=14> */
.L_x_4670:
[----:B------:R0:W5:Y:S01]  /*119e0*/  LDG.E.128 R16, desc[UR36][R2.64] ;  /* 0x0000002402107981 */ /* 0x000162000c1e1d00 */
[----:B------:R-:W-:Y:S05]  /*119f0*/  BRA `(.L_x_4661) ;  /* 0x0000000800907947 */ /* 0x000fea0003800000 */
.L_x_4669:
        /* <DEDUP_REMOVED lines=28> */
.L_x_4672:
        /* <DEDUP_REMOVED lines=15> */
.L_x_4671:
[----:B------:R-:W2:Y:S01]  /*11cb0*/  LDG.E.U16 R0, desc[UR36][R2.64] ;  /* 0x0000002402007981 */ /* 0x000ea2000c1e1500 */
[----:B------:R-:W-:Y:S01]  /*11cc0*/  CS2R R18, SRZ ;  /* 0x0000000000127805 */ /* 0x000fe2000001ff00 */
[----:B--2---:R-:W-:-:S04]  /*11cd0*/  IMAD.U32 R0, R0, 0x10000, RZ ;  /* 0x0001000000007824 */ /* 0x004fc800078e00ff */
[----:B------:R-:W-:-:S04]  /*11ce0*/  FMUL.FTZ R0, R0, 1 ;  /* 0x3f80000000007820 */ /* 0x000fc80000410000 */
[----:B------:R0:W1:Y:S01]  /*11cf0*/  F2F.F64.F32 R16, R0 ;  /* 0x0000000000107310 */ /* 0x0000620000201800 */
[----:B------:R-:W-:Y:S05]  /*11d00*/  BRA `(.L_x_4661) ;  /* 0x0000000400cc7947 */ /* 0x000fea0003800000 */
.L_x_4668:
        /* <DEDUP_REMOVED lines=12> */
.L_x_4675:
        /* <DEDUP_REMOVED lines=22> */
.L_x_4677:
[----:B------:R-:W-:Y:S05]  /*11f30*/  BSYNC.RECONVERGENT B0 ;  /* 0x0000000000007941 */ /* 0x000fea0003800200 */
.L_x_4676:
[----:B------:R-:W-:Y:S01]  /*11f40*/  IMAD.SHL.U32 R0, R0, 0x100000, RZ ;  /* 0x0010000000007824 */ /* 0x000fe200078e00ff */
[----:B------:R-:W-:-:S04]  /*11f50*/  LEA R2, R2, 0x3b800000, 0x17 ;  /* 0x3b80000002027811 */ /* 0x000fc800078eb8ff */
[----:B------:R-:W-:-:S05]  /*11f60*/  LOP3.LUT R0, R2, R0, R7, 0xfe, !PT ;  /* 0x0000000002007212 */ /* 0x000fca00078efe07 */
[----:B------:R-:W-:-:S04]  /*11f70*/  FMUL.FTZ R0, R0, 1 ;  /* 0x3f80000000007820 */ /* 0x000fc80000410000 */
[----:B------:R0:W1:Y:S01]  /*11f80*/  F2F.F64.F32 R16, R0 ;  /* 0x0000000000107310 */ /* 0x0000620000201800 */
[----:B------:R-:W-:Y:S05]  /*11f90*/  BRA `(.L_x_4661) ;  /* 0x0000000400287947 */ /* 0x000fea0003800000 */
.L_x_4674:
        /* <DEDUP_REMOVED lines=22> */
.L_x_4679:
[----:B------:R-:W-:Y:S05]  /*12100*/  BSYNC.RECONVERGENT B0 ;  /* 0x0000000000007941 */ /* 0x000fea0003800200 */
.L_x_4678:
[----:B------:R-:W-:Y:S02]  /*12110*/  SHF.L.U32 R0, R0, 0x15, RZ ;  /* 0x0000001500007819 */ /* 0x000fe400000006ff */
[----:B------:R-:W-:-:S04]  /*12120*/  LEA R2, R2, 0x37800000, 0x17 ;  /* 0x3780000002027811 */ /* 0x000fc800078eb8ff */
[----:B------:R-:W-:-:S05]  /*12130*/  LOP3.LUT R0, R2, R0, R7, 0xfe, !PT ;  /* 0x0000000002007212 */ /* 0x000fca00078efe07 */
[----:B------:R-:W-:-:S04]  /*12140*/  FMUL.FTZ R0, R0, 1 ;  /* 0x3f80000000007820 */ /* 0x000fc80000410000 */
[----:B------:R0:W1:Y:S01]  /*12150*/  F2F.F64.F32 R16, R0 ;  /* 0x0000000000107310 */ /* 0x0000620000201800 */
[----:B------:R-:W-:Y:S05]  /*12160*/  BRA `(.L_x_4661) ;  /* 0x0000000000b47947 */ /* 0x000fea0003800000 */
.L_x_4673:
        /* <DEDUP_REMOVED lines=13> */
[----:B------:R-:W-:Y:S01]  /*12240*/  @P0 SHF.L.U32 R0, R0, 0x17, RZ ;  /* 0x0000001700000819 */ /* 0x000fe200000006ff */
[----:B------:R-:W-:Y:S02]  /*12250*/  @!P0 IMAD.MOV.U32 R16, RZ, RZ, 0x20000000 ;  /* 0x20000000ff108424 */ /* 0x000fe400078e00ff */
[----:B------:R-:W-:Y:S02]  /*12260*/  @!P0 IMAD.MOV.U32 R17, RZ, RZ, 0x7ff80000 ;  /* 0x7ff80000ff118424 */ /* 0x000fe400078e00ff */
[----:B------:R-:W-:-:S04]  /*12270*/  @P0 FMUL.FTZ R0, R0, 1 ;  /* 0x3f80000000000820 */ /* 0x000fc80000410000 */
[----:B------:R0:W1:Y:S01]  /*12280*/  @P0 F2F.F64.F32 R16, R0 ;  /* 0x0000000000100310 */ /* 0x0000620000201800 */
[----:B------:R-:W-:Y:S05]  /*12290*/  BRA `(.L_x_4661) ;  /* 0x0000000000687947 */ /* 0x000fea0003800000 */
.L_x_4660:
        /* <DEDUP_REMOVED lines=10> */
[----:B-1----:R-:W-:Y:S01]  /*12340*/  IMAD.U32 R6, RZ, RZ, UR6 ;  /* 0x00000006ff067e24 */ /* 0x002fe2000f8e00ff */
[----:B------:R-:W-:Y:S01]  /*12350*/  MOV R7, UR7 ;  /* 0x0000000700077c02 */ /* 0x000fe20008000f00 */
[----:B---3--:R-:W-:Y:S02]  /*12360*/  IMAD.U32 R10, RZ, RZ, UR8 ;  /* 0x00000008ff0a7e24 */ /* 0x008fe4000f8e00ff */
[----:B------:R-:W-:-:S07]  /*12370*/  IMAD.U32 R11, RZ, RZ, UR9 ;  /* 0x00000009ff0b7e24 */ /* 0x000fce000f8e00ff */
[----:B------:R-:W-:-:S07]  /*12380*/  LEPC R20, `(.L_x_4682) ;  /* 0x000000001014794e */ /* 0x000fce0000000000 */
[----:B--2---:R-:W-:Y:S05]  /*12390*/  CALL.ABS.NOINC R2 ;  /* 0x0000000002007343 */ /* 0x004fea0003c00000 */
.L_x_4682:
[----:B------:R-:W-:Y:S02]  /*123a0*/  CS2R R16, SRZ ;  /* 0x0000000000107805 */ /* 0x000fe4000001ff00 */
[----:B------:R-:W-:Y:S01]  /*123b0*/  CS2R R18, SRZ ;  /* 0x0000000000127805 */ /* 0x000fe2000001ff00 */
[----:B------:R-:W-:Y:S06]  /*123c0*/  BRA `(.L_x_4661) ;  /* 0x00000000001c7947 */ /* 0x000fec0003800000 */
.L_x_4681:
[----:B------:R-:W2:Y:S01]  /*123d0*/  LDG.E.64 R16, desc[UR36][R2.64] ;  /* 0x0000002402107981 */ /* 0x000ea2000c1e1b00 */
[----:B------:R-:W-:Y:S01]  /*123e0*/  CS2R R18, SRZ ;  /* 0x0000000000127805 */ /* 0x000fe2000001ff00 */
[----:B--2---:R-:W0:Y:S01]  /*123f0*/  I2F.F64.U64 R16, R16 ;  /* 0x0000001000107312 */ /* 0x004e220000301800 */
[----:B------:R-:W-:Y:S05]  /*12400*/  BRA `(.L_x_4661) ;  /* 0x00000000000c7947 */ /* 0x000fea0003800000 */
.L_x_4680:
[----:B------:R-:W2:Y:S01]  /*12410*/  LDG.E R2, desc[UR36][R2.64] ;  /* 0x0000002402027981 */ /* 0x000ea2000c1e1900 */
[----:B------:R-:W-:Y:S01]  /*12420*/  CS2R R18, SRZ ;  /* 0x0000000000127805 */ /* 0x000fe2000001ff00 */
[----:B--2---:R0:W1:Y:S06]  /*12430*/  I2F.F64.U32 R16, R2 ;  /* 0x0000000200107312 */ /* 0x00406c0000201800 */
.L_x_4661:
[----:B------:R-:W-:Y:S05]  /*12440*/  BSYNC.RECONVERGENT B6 ;  /* 0x0000000000067941 */ /* 0x000fea0003800200 */
.L_x_4655:
[----:B------:R-:W0:Y:S01]  /*12450*/  LDCU.64 UR6, c[0x0][0x658] ;  /* 0x0000cb00ff0677ac */ /* 0x000e220008000a00 */
[----:B------:R-:W-:Y:S01]  /*12460*/  BSSY.RECONVERGENT B6, `(.L_x_4683) ;  /* 0x00000b7000067945 */ /* 0x000fe20003800200 */
[----:B------:R-:W-:-:S04]  /*12470*/  UPRMT UR4, UR39, 0x7772, URZ ;  /* 0x0000777227047896 */ /* 0x000fc800080000ff */
[----:B------:R-:W-:Y:S01]  /*12480*/  UISETP.GT.AND UP0, UPT, UR4, 0x9, UPT ;  /* 0x000000090400788c */ /* 0x000fe2000bf04270 */
[----:B0-2-4-:R-:W-:-:S04]  /*12490*/  IADD3 R2, P0, PT, R25, UR6, RZ ;  /* 0x0000000619027c10 */ /* 0x015fc8000ff1e0ff */
        /* <DEDUP_REMOVED lines=14> */
.L_x_4687:
[----:B------:R-:W2:Y:S02]  /*12580*/  LDG.E.U8 R2, desc[UR36][R2.64] ;  /* 0x0000002402027981 */ /* 0x000ea4000c1e1100 */
[----:B--2---:R-:W-:-:S04]  /*12590*/  ISETP.NE.AND P0, PT, R2, RZ, PT ;  /* 0x000000ff0200720c */ /* 0x004fc80003f05270 */
[----:B------:R-:W-:Y:S01]  /*125a0*/  P2R R25, PR, RZ, 0x1 ;  /* 0x00000001ff197803 */ /* 0x000fe20000000000 */
[----:B------:R-:W-:Y:S08]  /*125b0*/  BRA `(.L_x_4689) ;  /* 0x0000000800847947 */ /* 0x000ff00003800000 */
.L_x_4686:
        /* <DEDUP_REMOVED lines=11> */
.L_x_4691:
[----:B------:R-:W2:Y:S02]  /*12670*/  LDG.E R2, desc[UR36][R2.64] ;  /* 0x0000002402027981 */ /* 0x000ea4000c1e1900 */
[----:B--2---:R-:W-:-:S04]  /*12680*/  ISETP.NE.AND P0, PT, R2, RZ, PT ;  /* 0x000000ff0200720c */ /* 0x004fc80003f05270 */
[----:B------:R-:W-:Y:S01]  /*12690*/  P2R R25, PR, RZ, 0x1 ;  /* 0x00000001ff197803 */ /* 0x000fe20000000000 */
[----:B------:R-:W-:Y:S08]  /*126a0*/  BRA `(.L_x_4689) ;  /* 0x0000000800487947 */ /* 0x000ff00003800000 */
.L_x_4690:
[----:B------:R-:W2:Y:S02]  /*126b0*/  LDG.E.U16 R2, desc[UR36][R2.64] ;  /* 0x0000002402027981 */ /* 0x000ea4000c1e1500 */
[----:B--2---:R-:W-:-:S04]  /*126c0*/  ISETP.NE.AND P0, PT, R2, RZ, PT ;  /* 0x000000ff0200720c */ /* 0x004fc80003f05270 */
[----:B------:R-:W-:Y:S01]  /*126d0*/  P2R R25, PR, RZ, 0x1 ;  /* 0x00000001ff197803 */ /* 0x000fe20000000000 */
[----:B------:R-:W-:Y:S08]  /*126e0*/  BRA `(.L_x_4689) ;  /* 0x0000000800387947 */ /* 0x000ff00003800000 */
.L_x_4685:
        /* <DEDUP_REMOVED lines=10> */
.L_x_4693:
[----:B------:R-:W2:Y:S02]  /*12790*/  LDG.E.U16 R0, desc[UR36][R2.64] ;  /* 0x0000002402007981 */ /* 0x000ea4000c1e1500 */
[----:B--2---:R-:W-:-:S05]  /*127a0*/  HADD2.F32 R0, -RZ, R0.H0_H0 ;  /* 0x20000000ff007230 */ /* 0x004fca0000004100 */
[----:B------:R-:W-:-:S04]  /*127b0*/  FSETP.NEU.FTZ.AND P0, PT, R0, RZ, PT ;  /* 0x000000ff0000720b */ /* 0x000fc80003f1d000 */
[----:B------:R-:W-:Y:S01]  /*127c0*/  P2R R25, PR, RZ, 0x1 ;  /* 0x00000001ff197803 */ /* 0x000fe20000000000 */
[----:B------:R-:W-:Y:S08]  /*127d0*/  BRA `(.L_x_4689) ;  /* 0x0000000400fc7947 */ /* 0x000ff00003800000 */
.L_x_4692:
        /* <DEDUP_REMOVED lines=12> */
.L_x_4695:
        /* <DEDUP_REMOVED lines=10> */
.L_x_4694:
[----:B------:R-:W2:Y:S02]  /*12940*/  LDG.E.64 R2, desc[UR36][R2.64] ;  /* 0x0000002402027981 */ /* 0x000ea4000c1e1b00 */
[----:B--2---:R-:W-:-:S06]  /*12950*/  DSETP.NEU.AND P0, PT, R2, RZ, PT ;  /* 0x000000ff0200722a */ /* 0x004fcc0003f0d000 */
[----:B------:R-:W-:Y:S01]  /*12960*/  P2R R25, PR, RZ, 0x1 ;  /* 0x00000001ff197803 */ /* 0x000fe20000000000 */
[----:B------:R-:W-:Y:S07]  /*12970*/  BRA `(.L_x_4689) ;  /* 0x0000000400947947 */ /* 0x000fee0003800000 */
.L_x_4684:
        /* <DEDUP_REMOVED lines=12> */
.L_x_4698:
[----:B------:R-:W2:Y:S02]  /*12a40*/  LDG.E.128 R4, desc[UR36][R2.64] ;  /* 0x0000002402047981 */ /* 0x000ea4000c1e1d00 */
[----:B--2---:R-:W-:-:S06]  /*12a50*/  DSETP.NEU.AND P0, PT, R6, RZ, PT ;  /* 0x000000ff0600722a */ /* 0x004fcc0003f0d000 */
[----:B------:R-:W-:-:S06]  /*12a60*/  DSETP.NEU.OR P0, PT, R4, RZ, P0 ;  /* 0x000000ff0400722a */ /* 0x000fcc000070d400 */
[----:B------:R-:W-:Y:S01]  /*12a70*/  P2R R25, PR, RZ, 0x1 ;  /* 0x00000001ff197803 */ /* 0x000fe20000000000 */
[----:B------:R-:W-:Y:S07]  /*12a80*/  BRA `(.L_x_4689) ;  /* 0x0000000400507947 */ /* 0x000fee0003800000 */
.L_x_4697:
        /* <DEDUP_REMOVED lines=10> */
.L_x_4700:
        /* <DEDUP_REMOVED lines=12> */
.L_x_4699:
[----:B------:R-:W2:Y:S02]  /*12bf0*/  LDG.E.U16 R0, desc[UR36][R2.64] ;  /* 0x0000002402007981 */ /* 0x000ea4000c1e1500 */
[----:B--2---:R-:W-:-:S04]  /*12c00*/  SHF.L.U32 R0, R0, 0x10, RZ ;  /* 0x0000001000007819 */ /* 0x004fc800000006ff */
[----:B------:R-:W-:-:S04]  /*12c10*/  FSETP.NEU.FTZ.AND P0, PT, R0, RZ, PT ;  /* 0x000000ff0000720b */ /* 0x000fc80003f1d000 */
[----:B------:R-:W-:Y:S01]  /*12c20*/  P2R R25, PR, RZ, 0x1 ;  /* 0x00000001ff197803 */ /* 0x000fe20000000000 */
[----:B------:R-:W-:Y:S08]  /*12c30*/  BRA `(.L_x_4689) ;  /* 0x0000000000e47947 */ /* 0x000ff00003800000 */
.L_x_4696:
        /* <DEDUP_REMOVED lines=12> */
.L_x_4703:
[----:B------:R-:W2:Y:S02]  /*12d00*/  LDG.E.U8 R2, desc[UR36][R2.64] ;  /* 0x0000002402027981 */ /* 0x000ea4000c1e1100 */
[----:B--2---:R-:W-:-:S04]  /*12d10*/  ISETP.NE.AND P0, PT, R2, RZ, PT ;  /* 0x000000ff0200720c */ /* 0x004fc80003f05270 */
[----:B------:R-:W-:Y:S01]  /*12d20*/  P2R R25, PR, RZ, 0x1 ;  /* 0x00000001ff197803 */ /* 0x000fe20000000000 */
[----:B------:R-:W-:Y:S08]  /*12d30*/  BRA `(.L_x_4689) ;  /* 0x0000000000a47947 */ /* 0x000ff00003800000 */
.L_x_4702:
[----:B------:R-:W2:Y:S02]  /*12d40*/  LDG.E.U8 R2, desc[UR36][R2.64] ;  /* 0x0000002402027981 */ /* 0x000ea4000c1e1100 */
[----:B--2---:R-:W-:-:S04]  /*12d50*/  ISETP.NE.AND P0, PT, R2, RZ, PT ;  /* 0x000000ff0200720c */ /* 0x004fc80003f05270 */
[----:B------:R-:W-:Y:S01]  /*12d60*/  P2R R25, PR, RZ, 0x1 ;  /* 0x00000001ff197803 */ /* 0x000fe20000000000 */
[----:B------:R-:W-:Y:S08]  /*12d70*/  BRA `(.L_x_4689) ;  /* 0x0000000000947947 */ /* 0x000ff00003800000 */
.L_x_4701:
        /* <DEDUP_REMOVED lines=10> */
.L_x_4688:
[----:B------:R-:W-:Y:S01]  /*12e20*/  MOV R2, 0x0 ;  /* 0x0000000000027802 */ /* 0x000fe20000000f00 */
[----:B------:R-:W0:Y:S01]  /*12e30*/  LDCU.64 UR4, c[0x4][0x4e8] ;  /* 0x01009d00ff0477ac */ /* 0x000e220008000a00 */
[----:B------:R-:W-:Y:S02]  /*12e40*/  HFMA2 R13, -RZ, RZ, 0, 0 ;  /* 0x00000000ff0d7431 */ /* 0x000fe400000001ff */
[----:B------:R-:W-:Y:S01]  /*12e50*/  IMAD.MOV.U32 R8, RZ, RZ, 0x4e ;  /* 0x0000004eff087424 */ /* 0x000fe200078e00ff */
[----:B------:R-:W2:Y:S01]  /*12e60*/  LDCU.64 UR6, c[0x4][0x4f0] ;  /* 0x01009e00ff0677ac */ /* 0x000ea20008000a00 */
[----:B------:R-:W4:Y:S01]  /*12e70*/  LDC.64 R2, c[0x4][R2] ;  /* 0x0100000002027b82 */ /* 0x000f220000000a00 */
[----:B------:R-:W-:Y:S01]  /*12e80*/  IMAD.MOV.U32 R12, RZ, RZ, 0x1 ;  /* 0x00000001ff0c7424 */ /* 0x000fe200078e00ff */
[----:B------:R-:W1:Y:S01]  /*12e90*/  LDCU.64 UR8, c[0x4][0x320] ;  /* 0x01006400ff0877ac */ /* 0x000e620008000a00 */
[----:B0-----:R-:W-:Y:S02]  /*12ea0*/  IMAD.U32 R4, RZ, RZ, UR4 ;  /* 0x00000004ff047e24 */ /* 0x001fe4000f8e00ff */
[----:B------:R-:W-:Y:S01]  /*12eb0*/  IMAD.U32 R5, RZ, RZ, UR5 ;  /* 0x00000005ff057e24 */ /* 0x000fe2000f8e00ff */
[----:B--2---:R-:W-:Y:S01]  /*12ec0*/  MOV R6, UR6 ;  /* 0x0000000600067c02 */ /* 0x004fe20008000f00 */
[----:B------:R-:W-:-:S02]  /*12ed0*/  IMAD.U32 R7, RZ, RZ, UR7 ;  /* 0x00000007ff077e24 */ /* 0x000fc4000f8e00ff */
[----:B-1----:R-:W-:Y:S01]  /*12ee0*/  IMAD.U32 R10, RZ, RZ, UR8 ;  /* 0x00000008ff0a7e24 */ /* 0x002fe2000f8e00ff */
[----:B------:R-:W-:-:S07]  /*12ef0*/  MOV R11, UR9 ;  /* 0x00000009000b7c02 */ /* 0x000fce0008000f00 */
[----:B------:R-:W-:-:S07]  /*12f00*/  LEPC R20, `(.L_x_4706) ;  /* 0x000000001014794e */ /* 0x000fce0000000000 */
[----:B---345:R-:W-:Y:S05]  /*12f10*/  CALL.ABS.NOINC R2 ;  /* 0x0000000002007343 */ /* 0x038fea0003c00000 */
.L_x_4706:
[----:B------:R-:W-:-:S04]  /*12f20*/  PLOP3.LUT P0, PT, PT, PT, PT, 0x8, 0x80 ;  /* 0x000000000080781c */ /* 0x000fc80003f0e170 */
[----:B------:R-:W-:Y:S01]  /*12f30*/  P2R R25, PR, RZ, 0x1 ;  /* 0x00000001ff197803 */ /* 0x000fe20000000000 */
[----:B------:R-:W-:Y:S08]  /*12f40*/  BRA `(.L_x_4689) ;  /* 0x0000000000207947 */ /* 0x000ff00003800000 */
.L_x_4705:
[----:B------:R-:W2:Y:S02]  /*12f50*/  LDG.E.64 R2, desc[UR36][R2.64] ;  /* 0x0000002402027981 */ /* 0x000ea4000c1e1b00 */
[----:B--2---:R-:W-:-:S04]  /*12f60*/  ISETP.NE.U32.AND P0, PT, R2, RZ, PT ;  /* 0x000000ff0200720c */ /* 0x004fc80003f05070 */
[----:B------:R-:W-:-:S04]  /*12f70*/  ISETP.NE.AND.EX P0, PT, R3, RZ, PT, P0 ;  /* 0x000000ff0300720c */ /* 0x000fc80003f05300 */
[----:B------:R-:W-:Y:S01]  /*12f80*/  P2R R25, PR, RZ, 0x1 ;  /* 0x00000001ff197803 */ /* 0x000fe20000000000 */
[----:B------:R-:W-:Y:S08]  /*12f90*/  BRA `(.L_x_4689) ;  /* 0x00000000000c7947 */ /* 0x000ff00003800000 */
.L_x_4704:
[----:B------:R-:W2:Y:S02]  /*12fa0*/  LDG.E R2, desc[UR36][R2.64] ;  /* 0x0000002402027981 */ /* 0x000ea4000c1e1900 */
[----:B--2---:R-:W-:-:S04]  /*12fb0*/  ISETP.NE.AND P0, PT, R2, RZ, PT ;  /* 0x000000ff0200720c */ /* 0x004fc80003f05270 */
[----:B------:R-:W-:-:S09]  /*12fc0*/  P2R R25, PR, RZ, 0x1 ;  /* 0x00000001ff197803 */ /* 0x000fd20000000000 */
.L_x_4689:
[----:B------:R-:W-:Y:S05]  /*12fd0*/  BSYNC.RECONVERGENT B6 ;  /* 0x0000000000067941 */ /* 0x000fea0003800200 */
.L_x_4683:
        /* <DEDUP_REMOVED lines=17> */
.L_x_4710:
[----:B------:R2:W5:Y:S01]  /*130f0*/  LDG.E.U8 R2, desc[UR36][R4.64] ;  /* 0x0000002404027981 */ /* 0x000562000c1e1100 */
[----:B------:R-:W-:Y:S01]  /*13100*/  IMAD.MOV.U32 R3, RZ, RZ, RZ ;  /* 0x000000ffff037224 */ /* 0x000fe200078e00ff */
[----:B------:R-:W-:Y:S06]  /*13110*/  BRA `(.L_x_4712) ;  /* 0x0000000c00407947 */ /* 0x000fec0003800000 */
.L_x_4709:
        /* <DEDUP_REMOVED lines=8> */
.L_x_4714:
[----:B------:R-:W2:Y:S02]  /*131a0*/  LDG.E R2, desc[UR36][R4.64] ;  /* 0x0000002404027981 */ /* 0x000ea4000c1e1900 */
[----:B--2---:R-:W-:Y:S01]  /*131b0*/  SHF.R.S32.HI R3, RZ, 0x1f, R2 ;  /* 0x0000001fff037819 */ /* 0x004fe20000011402 */
[----:B------:R-:W-:Y:S06]  /*131c0*/  BRA `(.L_x_4712) ;  /* 0x0000000c00147947 */ /* 0x000fec0003800000 */
.L_x_4713:
[----:B------:R-:W2:Y:S02]  /*131d0*/  LDG.E.S16 R2, desc[UR36][R4.64] ;  /* 0x0000002404027981 */ /* 0x000ea4000c1e1700 */
[----:B--2---:R-:W-:Y:S01]  /*131e0*/  SHF.R.S32.HI R3, RZ, 0x1f, R2 ;  /* 0x0000001fff037819 */ /* 0x004fe20000011402 */
[----:B------:R-:W-:Y:S06]  /*131f0*/  BRA `(.L_x_4712) ;  /* 0x0000000c00087947 */ /* 0x000fec0003800000 */
.L_x_4708:
        /* <DEDUP_REMOVED lines=9> */
.L_x_4716:
[----:B------:R-:W2:Y:S02]  /*13290*/  LDG.E.U16 R4, desc[UR36][R4.64] ;  /* 0x0000002404047981 */ /* 0x000ea4000c1e1500 */
[----:B--2---:R-:W-:-:S06]  /*132a0*/  HADD2.F32 R2, -RZ, R4.H0_H0 ;  /* 0x20000004ff027230 */ /* 0x004fcc0000004100 */
[----:B------:R-:W0:Y:S01]  /*132b0*/  F2I.S64.TRUNC R2, R2 ;  /* 0x0000000200027311 */ /* 0x000e22000020d900 */
[----:B------:R-:W-:Y:S05]  /*132c0*/  BRA `(.L_x_4712) ;  /* 0x0000000800d47947 */ /* 0x000fea0003800000 */
.L_x_4715:
        /* <DEDUP_REMOVED lines=9> */
.L_x_4718:
[----:B------:R-:W2:Y:S02]  /*13360*/  LDG.E.U16 R4, desc[UR36][R4.64] ;  /* 0x0000002404047981 */ /* 0x000ea4000c1e1500 */
[----:B--2---:R-:W-:-:S06]  /*13370*/  HADD2.F32 R2, -RZ, R4.H0_H0 ;  /* 0x20000004ff027230 */ /* 0x004fcc0000004100 */
[----:B------:R-:W0:Y:S01]  /*13380*/  F2I.S64.TRUNC R2, R2 ;  /* 0x0000000200027311 */ /* 0x000e22000020d900 */
[----:B------:R-:W-:Y:S05]  /*13390*/  BRA `(.L_x_4712) ;  /* 0x0000000800a07947 */ /* 0x000fea0003800000 */
.L_x_4717:
[----:B------:R-:W2:Y:S02]  /*133a0*/  LDG.E.64 R2, desc[UR36][R4.64] ;  /* 0x0000002404027981 */ /* 0x000ea4000c1e1b00 */
[----:B--2---:R-:W4:Y:S01]  /*133b0*/  F2I.S64.F64.TRUNC R2, R2 ;  /* 0x0000000200027311 */ /* 0x004f22000030d900 */
[----:B------:R-:W-:Y:S05]  /*133c0*/  BRA `(.L_x_4712) ;  /* 0x0000000800947947 */ /* 0x000fea0003800000 */
.L_x_4707:
        /* <DEDUP_REMOVED lines=13> */
.L_x_4721:
[----:B------:R-:W2:Y:S02]  /*134a0*/  LDG.E.64 R2, desc[UR36][R4.64] ;  /* 0x0000002404027981 */ /* 0x000ea4000c1e1b00 */
[----:B--2---:R-:W0:Y:S01]  /*134b0*/  F2I.S64.F64.TRUNC R2, R2 ;  /* 0x0000000200027311 */ /* 0x004e22000030d900 */
[----:B------:R-:W-:Y:S05]  /*134c0*/  BRA `(.L_x_4712) ;  /* 0x0000000800547947 */ /* 0x000fea0003800000 */
.L_x_4720:
        /* <DEDUP_REMOVED lines=26> */
.L_x_4723:
        /* <DEDUP_REMOVED lines=13> */
.L_x_4722:
[----:B------:R-:W2:Y:S02]  /*13740*/  LDG.E.U16 R2, desc[UR36][R4.64] ;  /* 0x0000002404027981 */ /* 0x000ea4000c1e1500 */
[----:B--2---:R-:W-:-:S06]  /*13750*/  IMAD.U32 R2, R2, 0x10000, RZ ;  /* 0x0001000002027824 */ /* 0x004fcc00078e00ff */
[----:B------:R-:W0:Y:S01]  /*13760*/  F2I.S64.TRUNC R2, R2 ;  /* 0x0000000200027311 */ /* 0x000e22000020d900 */
[----:B------:R-:W-:Y:S05]  /*13770*/  BRA `(.L_x_4712) ;  /* 0x0000000400a87947 */ /* 0x000fea0003800000 */
.L_x_4719:
        /* <DEDUP_REMOVED lines=11> */
.L_x_4726:
        /* <DEDUP_REMOVED lines=21> */
.L_x_4730:
[----:B------:R-:W-:Y:S05]  /*13980*/  BSYNC.RECONVERGENT B1 ;  /* 0x0000000000017941 */ /* 0x000fea0003800200 */
.L_x_4729:
[----:B------:R-:W-:Y:S01]  /*13990*/  IMAD.SHL.U32 R0, R0, 0x100000, RZ ;  /* 0x0010000000007824 */ /* 0x000fe200078e00ff */
[----:B------:R-:W-:-:S04]  /*139a0*/  LEA R2, R2, 0x3b800000, 0x17 ;  /* 0x3b80000002027811 */ /* 0x000fc800078eb8ff */
[----:B------:R-:W-:-:S07]  /*139b0*/  LOP3.LUT R2, R2, R0, R7, 0xfe, !PT ;  /* 0x0000000002027212 */ /* 0x000fce00078efe07 */
.L_x_4728:
[----:B------:R-:W-:Y:S05]  /*139c0*/  BSYNC.RECONVERGENT B0 ;  /* 0x0000000000007941 */ /* 0x000fea0003800200 */
.L_x_4727:
[----:B------:R-:W0:Y:S01]  /*139d0*/  F2I.S64.TRUNC R2, R2 ;  /* 0x0000000200027311 */ /* 0x000e22000020d900 */
[----:B------:R-:W-:Y:S05]  /*139e0*/  BRA `(.L_x_4712) ;  /* 0x00000004000c7947 */ /* 0x000fea0003800000 */
.L_x_4725:
        /* <DEDUP_REMOVED lines=21> */
.L_x_4734:
[----:B------:R-:W-:Y:S05]  /*13b40*/  BSYNC.RECONVERGENT B1 ;  /* 0x0000000000017941 */ /* 0x000fea0003800200 */
.L_x_4733:
[----:B------:R-:W-:Y:S02]  /*13b50*/  SHF.L.U32 R0, R0, 0x15, RZ ;  /* 0x0000001500007819 */ /* 0x000fe400000006ff */
[----:B------:R-:W-:-:S04]  /*13b60*/  LEA R2, R2, 0x37800000, 0x17 ;  /* 0x3780000002027811 */ /* 0x000fc800078eb8ff */
[----:B------:R-:W-:-:S07]  /*13b70*/  LOP3.LUT R2, R2, R0, R7, 0xfe, !PT ;  /* 0x0000000002027212 */ /* 0x000fce00078efe07 */
.L_x_4732:
[----:B------:R-:W-:Y:S05]  /*13b80*/  BSYNC.RECONVERGENT B0 ;  /* 0x0000000000007941 */ /* 0x000fea0003800200 */
.L_x_4731:
[----:B------:R-:W0:Y:S01]  /*13b90*/  F2I.S64.TRUNC R2, R2 ;  /* 0x0000000200027311 */ /* 0x000e22000020d900 */
[----:B------:R-:W-:Y:S05]  /*13ba0*/  BRA `(.L_x_4712) ;  /* 0x00000000009c7947 */ /* 0x000fea0003800000 */
.L_x_4724:
        /* <DEDUP_REMOVED lines=14> */
.L_x_4738:
[----:B------:R-:W-:Y:S05]  /*13c90*/  BSYNC.RECONVERGENT B0 ;  /* 0x0000000000007941 */ /* 0x000fea0003800200 */
.L_x_4737:
[----:B------:R-:W0:Y:S01]  /*13ca0*/  F2I.S64.TRUNC R2, R2 ;  /* 0x0000000200027311 */ /* 0x000e22000020d900 */
[----:B------:R-:W-:Y:S05]  /*13cb0*/  BRA `(.L_x_4712) ;  /* 0x0000000000587947 */ /* 0x000fea0003800000 */
.L_x_4711:
        /* <DEDUP_REMOVED lines=16> */
.L_x_4739:
[----:B------:R-:W-:Y:S01]  /*13dc0*/  CS2R R2, SRZ ;  /* 0x0000000000027805 */ /* 0x000fe2000001ff00 */
[----:B------:R-:W-:Y:S06]  /*13dd0*/  BRA `(.L_x_4712) ;  /* 0x0000000000107947 */ /* 0x000fec0003800000 */
.L_x_4736:
[----:B------:R0:W5:Y:S01]  /*13de0*/  LDG.E.64 R2, desc[UR36][R4.64] ;  /* 0x0000002404027981 */ /* 0x000162000c1e1b00 */
[----:B------:R-:W-:Y:S05]  /*13df0*/  BRA `(.L_x_4712) ;  /* 0x0000000000087947 */ /* 0x000fea0003800000 */
.L_x_4735:
[----:B------:R0:W5:Y:S01]  /*13e00*/  LDG.E R2, desc[UR36][R4.64] ;  /* 0x0000002404027981 */ /* 0x000162000c1e1900 */
[----:B------:R-:W-:-:S07]  /*13e10*/  IMAD.MOV.U32 R3, RZ, RZ, RZ ;  /* 0x000000ffff037224 */ /* 0x000fce00078e00ff */
.L_x_4712:
[----:B------:R-:W-:Y:S01]  /*13e20*/  ISETP.NE.AND P0, PT, R25, RZ, PT ;  /* 0x000000ff1900720c */ /* 0x000fe20003f05270 */
[----:B------:R-:W-:-:S12]  /*13e30*/  BSSY.RECONVERGENT B0, `(.L_x_4740) ;  /* 0x0000006000007945 */ /* 0x000fd80003800200 */
[----:B------:R-:W-:Y:S05]  /*13e40*/  @!P0 BRA `(.L_x_4741) ;  /* 0x0000000000108947 */ /* 0x000fea0003800000 */
[----:B------:R-:W0:Y:S02]  /*13e50*/  LDCU.64 UR4, c[0x0][0x668] ;  /* 0x0000cd00ff0477ac */ /* 0x000e240008000a00 */
[----:B01-345:R-:W-:-:S04]  /*13e60*/  LEA R16, P0, R2, UR4, 0x4 ;  /* 0x0000000402107c11 */ /* 0x03bfc8000f8020ff */
[----:B------:R-:W-:-:S06]  /*13e70*/  LEA.HI.X R17, R2, UR5, R3, 0x4, P0 ;  /* 0x0000000502117c11 */ /* 0x000fcc00080f2403 */
[----:B------:R-:W5:Y:S03]  /*13e80*/  LDG.E.128 R16, desc[UR36][R16.64] ;  /* 0x0000002410107981 */ /* 0x000f66000c1e1d00 */
.L_x_4741:
[----:B------:R-:W-:Y:S05]  /*13e90*/  BSYNC.RECONVERGENT B0 ;  /* 0x0000000000007941 */ /* 0x000fea0003800200 */
.L_x_4740:
        /* <DEDUP_REMOVED lines=11> */
[----:B-1-3-5:R-:W1:Y:S02]  /*13f50*/  F2I.F64.TRUNC R17, R16 ;  /* 0x0000001000117311 */ /* 0x02ae64000030d100 */
[----:B-1----:R-:W-:Y:S01]  /*13f60*/  STG.E.U8 desc[UR36][R22.64], R17 ;  /* 0x0000001116007986 */ /* 0x002fe2000c101124 */
[----:B------:R-:W-:Y:S05]  /*13f70*/  EXIT ;  /* 0x000000000000794d */ /* 0x000fea0003800000 */
.L_x_4745:
[----:B-1-3-5:R-:W0:Y:S02]  /*13f80*/  F2I.S64.F64.TRUNC R16, R16 ;  /* 0x0000001000107311 */ /* 0x02ae24000030d900 */
[----:B0---4-:R-:W-:-:S05]  /*13f90*/  IMAD.MOV.U32 R3, RZ, RZ, R16 ;  /* 0x000000ffff037224 */ /* 0x011fca00078e0010 */
[----:B------:R-:W-:Y:S01]  /*13fa0*/  STG.E.U8 desc[UR36][R22.64], R3 ;  /* 0x0000000316007986 */ /* 0x000fe2000c101124 */
[----:B------:R-:W-:Y:S05]  /*13fb0*/  EXIT ;  /* 0x000000000000794d */ /* 0x000fea0003800000 */
.L_x_4744:
[----:B------:R-:W-:-:S09]  /*13fc0*/  UISETP.NE.AND UP0, UPT, UR4, 0x2, UPT ;  /* 0x000000020400788c */ /* 0x000fd2000bf05270 */
[----:B------:R-:W-:Y:S05]  /*13fd0*/  BRA.U !UP0, `(.L_x_4747) ;  /* 0x0000000108287547 */ /* 0x000fea000b800000 */
[----:B------:R-:W-:-:S09]  /*13fe0*/  UISETP.NE.AND UP0, UPT, UR4, 0x3, UPT ;  /* 0x000000030400788c */ /* 0x000fd2000bf05270 */
[----:B------:R-:W-:Y:S05]  /*13ff0*/  BRA.U !UP0, `(.L_x_4748) ;  /* 0x0000000108147547 */ /* 0x000fea000b800000 */
[----:B------:R-:W-:-:S09]  /*14000*/  UISETP.NE.AND UP0, UPT, UR4, 0x4, UPT ;  /* 0x000000040400788c */ /* 0x000fd2000bf05270 */
[----:B------:R-:W-:Y:S05]  /*14010*/  BRA.U UP0, `(.L_x_4746) ;  /* 0x0000000900c47547 */ /* 0x000fea000b800000 */
[----:B-1-3-5:R-:W1:Y:S02]  /*14020*/  F2I.S64.F64.TRUNC R16, R16 ;  /* 0x0000001000107311 */ /* 0x02ae64000030d900 */
[----:B-1----:R-:W-:Y:S01]  /*14030*/  STG.E.64 desc[UR36][R22.64], R16 ;  /* 0x0000001016007986 */ /* 0x002fe2000c101b24 */
[----:B------:R-:W-:Y:S05]  /*14040*/  EXIT ;  /* 0x000000000000794d */ /* 0x000fea0003800000 */
.L_x_4748:
[----:B-1-3-5:R-:W1:Y:S02]  /*14050*/  F2I.F64.TRUNC R17, R16 ;  /* 0x0000001000117311 */ /* 0x02ae64000030d100 */
[----:B-1----:R-:W-:Y:S01]  /*14060*/  STG.E desc[UR36][R22.64], R17 ;  /* 0x0000001116007986 */ /* 0x002fe2000c101924 */
[----:B------:R-:W-:Y:S05]  /*14070*/  EXIT ;  /* 0x000000000000794d */ /* 0x000fea0003800000 */
.L_x_4747:
[----:B-1-3-5:R-:W1:Y:S02]  /*14080*/  F2I.F64.TRUNC R17, R16 ;  /* 0x0000001000117311 */ /* 0x02ae64000030d100 */
[----:B-1----:R-:W-:Y:S01]  /*14090*/  STG.E.U16 desc[UR36][R22.64], R17 ;  /* 0x0000001116007986 */ /* 0x002fe2000c101524 */
[----:B------:R-:W-:Y:S05]  /*140a0*/  EXIT ;  /* 0x000000000000794d */ /* 0x000fea0003800000 */
.L_x_4743:
        /* <DEDUP_REMOVED lines=8> */
[----:B01-345:R-:W0:Y:S01]  /*14130*/  F2F.F32.F64 R3, R16 ;  /* 0x0000001000037310 */ /* 0x03be220000301000 */
[----:B------:R-:W-:-:S14]  /*14140*/  DSETP.GEU.AND P0, PT, |R16|, UR4, PT ;  /* 0x0000000410007e2a */ /* 0x000fdc000bf0e200 */
[----:B0-----:R-:W-:-:S05]  /*14150*/  @!P0 FMUL R3, R3, 1.175494350822287508e-38 ;  /* 0x0080000003038820 */ /* 0x001fca0000400000 */
[----:B------:R-:W-:Y:S01]  /*14160*/  STG.E desc[UR36][R22.64], R3 ;  /* 0x0000000316007986 */ /* 0x000fe2000c101924 */
[----:B------:R-:W-:Y:S05]  /*14170*/  EXIT ;  /* 0x000000000000794d */ /* 0x000fea0003800000 */
.L_x_4750:
[----:B------:R-:W-:Y:S01]  /*14180*/  UMOV UR4, 0xf0000000 ;  /* 0xf000000000047882 */ /* 0x000fe20000000000 */
[----:B------:R-:W-:Y:S01]  /*14190*/  UMOV UR5, 0x380fffff ;  /* 0x380fffff00057882 */ /* 0x000fe20000000000 */
[----:B-1-3-5:R-:W1:Y:S01]  /*141a0*/  F2F.F32.F64 R0, R16 ;  /* 0x0000001000007310 */ /* 0x02ae620000301000 */
[----:B------:R-:W-:-:S14]  /*141b0*/  DSETP.GEU.AND P0, PT, |R16|, UR4, PT ;  /* 0x0000000410007e2a */ /* 0x000fdc000bf0e200 */
[----:B-1----:R-:W-:-:S05]  /*141c0*/  @!P0 FMUL R0, R0, 1.175494350822287508e-38 ;  /* 0x0080000000008820 */ /* 0x002fca0000400000 */
[----:B------:R-:W-:-:S05]  /*141d0*/  F2FP.F16.F32.PACK_AB R0, RZ, R0 ;  /* 0x00000000ff00723e */ /* 0x000fca00000000ff */
[----:B------:R-:W-:Y:S01]  /*141e0*/  STG.E.U16 desc[UR36][R22.64], R0 ;  /* 0x0000000016007986 */ /* 0x000fe2000c101524 */
[----:B------:R-:W-:Y:S05]  /*141f0*/  EXIT ;  /* 0x000000000000794d */ /* 0x000fea0003800000 */
.L_x_4749:
        /* <DEDUP_REMOVED lines=8> */
[----:B01-345:R-:W0:Y:S01]  /*14280*/  F2F.F32.F64 R2, R16 ;  /* 0x0000001000027310 */ /* 0x03be220000301000 */
[----:B------:R-:W-:Y:S02]  /*14290*/  DSETP.GEU.AND P1, PT, |R16|, UR4, PT ;  /* 0x0000000410007e2a */ /* 0x000fe4000bf2e200 */
[----:B------:R-:W-:-:S05]  /*142a0*/  DSETP.GEU.AND P0, PT, |R18|, UR4, PT ;  /* 0x0000000412007e2a */ /* 0x000fca000bf0e200 */
[----:B------:R-:W1:Y:S07]  /*142b0*/  F2F.F32.F64 R3, R18 ;  /* 0x0000001200037310 */ /* 0x000e6e0000301000 */
[----:B0-----:R-:W-:Y:S02]  /*142c0*/  @!P1 FMUL R2, R2, 1.175494350822287508e-38 ;  /* 0x0080000002029820 */ /* 0x001fe40000400000 */
[----:B-1----:R-:W-:-:S05]  /*142d0*/  @!P0 FMUL R3, R3, 1.175494350822287508e-38 ;  /* 0x0080000003038820 */ /* 0x002fca0000400000 */
[----:B------:R-:W-:Y:S01]  /*142e0*/  STG.E.64 desc[UR36][R22.64], R2 ;  /* 0x0000000216007986 */ /* 0x000fe2000c101b24 */
[----:B------:R-:W-:Y:S05]  /*142f0*/  EXIT ;  /* 0x000000000000794d */ /* 0x000fea0003800000 */
.L_x_4752:
        /* <DEDUP_REMOVED lines=8> */
[----:B------:R-:W-:-:S05]  /*14380*/  F2FP.F16.F32.PACK_AB R3, R0, R3 ;  /* 0x000000030003723e */ /* 0x000fca00000000ff */
[----:B------:R-:W-:Y:S01]  /*14390*/  STG.E desc[UR36][R22.64], R3 ;  /* 0x0000000316007986 */ /* 0x000fe2000c101924 */
[----:B------:R-:W-:Y:S05]  /*143a0*/  EXIT ;  /* 0x000000000000794d */ /* 0x000fea0003800000 */
.L_x_4751:
[----:B-1-3-5:R-:W-:Y:S01]  /*143b0*/  STG.E.64 desc[UR36][R22.64], R16 ;  /* 0x0000001016007986 */ /* 0x02afe2000c101b24 */
[----:B------:R-:W-:Y:S05]  /*143c0*/  EXIT ;  /* 0x000000000000794d */ /* 0x000fea0003800000 */
.L_x_4742:
        /* <DEDUP_REMOVED lines=10> */
[----:B-1-3-5:R-:W1:Y:S02]  /*14470*/  F2I.U32.F64.TRUNC R17, R16 ;  /* 0x0000001000117311 */ /* 0x02ae64000030d000 */
[----:B-1----:R-:W-:Y:S01]  /*14480*/  STG.E.U16 desc[UR36][R22.64], R17 ;  /* 0x0000001116007986 */ /* 0x002fe2000c101524 */
[----:B------:R-:W-:Y:S05]  /*14490*/  EXIT ;  /* 0x000000000000794d */ /* 0x000fea0003800000 */
.L_x_4756:
[----:B------:R-:W-:Y:S01]  /*144a0*/  UMOV UR4, 0xf0000000 ;  /* 0xf000000000047882 */ /* 0x000fe20000000000 */
[----:B------:R-:W-:Y:S01]  /*144b0*/  UMOV UR5, 0x380fffff ;  /* 0x380fffff00057882 */ /* 0x000fe20000000000 */
[----:B01-345:R-:W0:Y:S01]  /*144c0*/  F2F.F32.F64 R3, R16 ;  /* 0x0000001000037310 */ /* 0x03be220000301000 */
[----:B------:R-:W-:Y:S01]  /*144d0*/  DSETP.GEU.AND P0, PT, |R16|, UR4, PT ;  /* 0x0000000410007e2a */ /* 0x000fe2000bf0e200 */
[----:B------:R-:W-:Y:S01]  /*144e0*/  BSSY.RECONVERGENT B0, `(.L_x_4757) ;  /* 0x0000014000007945 */ /* 0x000fe20003800200 */
[----:B------:R-:W-:-:S12]  /*144f0*/  MOV R11, 0x80 ;  /* 0x00000080000b7802 */ /* 0x000fd80000000f00 */
        /* <DEDUP_REMOVED lines=15> */
.L_x_4759:
[----:B------:R-:W-:-:S04]  /*145f0*/  SHF.R.U32.HI R3, RZ, 0x18, R3 ;  /* 0x00000018ff037819 */ /* 0x000fc80000011603 */
[----:B------:R-:W-:-:S04]  /*14600*/  LOP3.LUT R0, R0, 0x80, R3, 0xf8, !PT ;  /* 0x0000008000007812 */ /* 0x000fc800078ef803 */
[----:B------:R-:W-:-:S07]  /*14610*/  PRMT R11, R0, 0x7610, R11 ;  /* 0x00007610000b7816 */ /* 0x000fce000000000b */
.L_x_4758:
[----:B------:R-:W-:Y:S05]  /*14620*/  BSYNC.RECONVERGENT B0 ;  /* 0x0000000000007941 */ /* 0x000fea0003800200 */
.L_x_4757:
[----:B------:R-:W-:Y:S01]  /*14630*/  STG.E.U8 desc[UR36][R22.64], R11 ;  /* 0x0000000b16007986 */ /* 0x000fe2000c101124 */
[----:B------:R-:W-:Y:S05]  /*14640*/  EXIT ;  /* 0x000000000000794d */ /* 0x000fea0003800000 */
.L_x_4755:
[----:B------:R-:W-:Y:S01]  /*14650*/  UMOV UR4, 0xf0000000 ;  /* 0xf000000000047882 */ /* 0x000fe20000000000 */
[----:B------:R-:W-:Y:S01]  /*14660*/  UMOV UR5, 0x380fffff ;  /* 0x380fffff00057882 */ /* 0x000fe20000000000 */
[----:B01-345:R-:W0:Y:S01]  /*14670*/  F2F.F32.F64 R3, R16 ;  /* 0x0000001000037310 */ /* 0x03be220000301000 */
        /* <DEDUP_REMOVED lines=18> */
.L_x_4762:
[----:B------:R-:W-:-:S04]  /*147a0*/  SHF.R.U32.HI R3, RZ, 0x18, R3 ;  /* 0x00000018ff037819 */ /* 0x000fc80000011603 */
[----:B------:R-:W-:-:S04]  /*147b0*/  LOP3.LUT R0, R0, 0x80, R3, 0xf8, !PT ;  /* 0x0000008000007812 */ /* 0x000fc800078ef803 */
[----:B------:R-:W-:-:S07]  /*147c0*/  PRMT R11, R0, 0x7610, R11 ;  /* 0x00007610000b7816 */ /* 0x000fce000000000b */
.L_x_4761:
[----:B------:R-:W-:Y:S05]  /*147d0*/  BSYNC.RECONVERGENT B0 ;  /* 0x0000000000007941 */ /* 0x000fea0003800200 */
.L_x_4760:
[----:B------:R-:W-:Y:S01]  /*147e0*/  STG.E.U8 desc[UR36][R22.64], R11 ;  /* 0x0000000b16007986 */ /* 0x000fe2000c101124 */
[----:B------:R-:W-:Y:S05]  /*147f0*/  EXIT ;  /* 0x000000000000794d */ /* 0x000fea0003800000 */
.L_x_4754:
        /* <DEDUP_REMOVED lines=11> */
[----:B----4-:R-:W-:-:S04]  /*148b0*/  SHF.R.U32.HI R2, RZ, 0x17, R4 ;  /* 0x00000017ff027819 */ /* 0x010fc80000011604 */
        /* <DEDUP_REMOVED lines=14> */
.L_x_4764:
[----:B-1-3-5:R-:W1:Y:S02]  /*149a0*/  F2I.U64.F64.TRUNC R16, R16 ;  /* 0x0000001000107311 */ /* 0x02ae64000030d800 */
[----:B-1----:R-:W-:Y:S01]  /*149b0*/  STG.E.64 desc[UR36][R22.64], R16 ;  /* 0x0000001016007986 */ /* 0x002fe2000c101b24 */
[----:B------:R-:W-:Y:S05]  /*149c0*/  EXIT ;  /* 0x000000000000794d */ /* 0x000fea0003800000 */
.L_x_4763:
[----:B-1-3-5:R-:W1:Y:S02]  /*149d0*/  F2I.U32.F64.TRUNC R17, R16 ;  /* 0x0000001000117311 */ /* 0x02ae64000030d000 */
[----:B-1----:R-:W-:Y:S01]  /*149e0*/  STG.E desc[UR36][R22.64], R17 ;  /* 0x0000001116007986 */ /* 0x002fe2000c101924 */
[----:B------:R-:W-:Y:S05]  /*149f0*/  EXIT ;  /* 0x000000000000794d */ /* 0x000fea0003800000 */
.L_x_4753:
[----:B------:R-:W-:-:S09]  /*14a00*/  UISETP.GT.AND UP0, UPT, UR4, 0xe, UPT ;  /* 0x0000000e0400788c */ /* 0x000fd2000bf04270 */
[----:B------:R-:W-:Y:S05]  /*14a10*/  BRA.U UP0, `(.L_x_4765) ;  /* 0x00000001002c7547 */ /* 0x000fea000b800000 */
[----:B------:R-:W-:-:S09]  /*14a20*/  UISETP.NE.AND UP0, UPT, UR4, 0xa, UPT ;  /* 0x0000000a0400788c */ /* 0x000fd2000bf05270 */
[----:B------:R-:W-:Y:S05]  /*14a30*/  BRA.U !UP0, `(.L_x_4766) ;  /* 0x00000001081c7547 */ /* 0x000fea000b800000 */
[----:B------:R-:W-:-:S09]  /*14a40*/  UISETP.NE.AND UP0, UPT, UR4, 0xb, UPT ;  /* 0x0000000b0400788c */ /* 0x000fd2000bf05270 */
[----:B------:R-:W-:Y:S05]  /*14a50*/  BRA.U UP0, `(.L_x_4746) ;  /* 0x0000000100347547 */ /* 0x000fea000b800000 */
[----:B-1---5:R-:W-:-:S06]  /*14a60*/  DSETP.NEU.AND P0, PT, R18, RZ, PT ;  /* 0x000000ff1200722a */ /* 0x022fcc0003f0d000 */
[----:B---3--:R-:W-:-:S06]  /*14a70*/  DSETP.NEU.OR P0, PT, R16, RZ, P0 ;  /* 0x000000ff1000722a */ /* 0x008fcc000070d400 */
[----:B0---4-:R-:W-:-:S05]  /*14a80*/  SEL R3, RZ, 0x1, !P0 ;  /* 0x00000001ff037807 */ /* 0x011fca0004000000 */
[----:B------:R-:W-:Y:S01]  /*14a90*/  STG.E.U8 desc[UR36][R22.64], R3 ;  /* 0x0000000316007986 */ /* 0x000fe2000c101124 */
[----:B------:R-:W-:Y:S05]  /*14aa0*/  EXIT ;  /* 0x000000000000794d */ /* 0x000fea0003800000 */
.L_x_4766:
[----:B-1-3-5:R-:W-:Y:S01]  /*14ab0*/  STG.E.128 desc[UR36][R22.64], R16 ;  /* 0x0000001016007986 */ /* 0x02afe2000c101d24 */
[----:B------:R-:W-:Y:S05]  /*14ac0*/  EXIT ;  /* 0x000000000000794d */ /* 0x000fea0003800000 */
.L_x_4765:
[----:B------:R-:W-:-:S09]  /*14ad0*/  UISETP.NE.AND UP0, UPT, UR4, 0xf, UPT ;  /* 0x0000000f0400788c */ /* 0x000fd2000bf05270 */
[----:B------:R-:W-:Y:S05]  /*14ae0*/  BRA.U !UP0, `(.L_x_4767) ;  /* 0x0000000508087547 */ /* 0x000fea000b800000 */
[----:B------:R-:W-:-:S09]  /*14af0*/  UISETP.NE.AND UP0, UPT, UR4, 0x17, UPT ;  /* 0x000000170400788c */ /* 0x000fd2000bf05270 */
[----:B------:R-:W-:Y:S05]  /*14b00*/  BRA.U !UP0, `(.L_x_4768) ;  /* 0x0000000108a07547 */ /* 0x000fea000b800000 */
[----:B------:R-:W-:-:S09]  /*14b10*/  UISETP.NE.AND UP0, UPT, UR4, 0x18, UPT ;  /* 0x000000180400788c */ /* 0x000fd2000bf05270 */
[----:B------:R-:W-:Y:S05]  /*14b20*/  BRA.U !UP0, `(.L_x_4769) ;  /* 0x0000000108447547 */ /* 0x000fea000b800000 */
.L_x_4746:
[----:B------:R-:W-:Y:S01]  /*14b30*/  MOV R0, 0x0 ;  /* 0x0000000000007802 */ /* 0x000fe20000000f00 */
[----:B------:R-:W2:Y:S01]  /*14b40*/  LDCU.64 UR4, c[0x4][0x4e8] ;  /* 0x01009d00ff0477ac */ /* 0x000ea20008000a00 */
[----:B------:R-:W-:Y:S02]  /*14b50*/  HFMA2 R8, -RZ, RZ, 0, 6.020069122314453125e-06 ;  /* 0x00000065ff087431 */ /* 0x000fe400000001ff */
[----:B------:R-:W-:Y:S01]  /*14b60*/  IMAD.MOV.U32 R12, RZ, RZ, 0x1 ;  /* 0x00000001ff0c7424 */ /* 0x000fe200078e00ff */
[----:B0---45:R0:W4:Y:S01]  /*14b70*/  LDC.64 R2, c[0x4][R0] ;  /* 0x0100000000027b82 */ /* 0x0311220000000a00 */
[----:B------:R-:W1:Y:S01]  /*14b80*/  LDCU.64 UR6, c[0x4][0x4f0] ;  /* 0x01009e00ff0677ac */ /* 0x000e620008000a00 */
[----:B------:R-:W-:Y:S01]  /*14b90*/  IMAD.MOV.U32 R13, RZ, RZ, RZ ;  /* 0x000000ffff0d7224 */ /* 0x000fe200078e00ff */
[----:B------:R-:W3:Y:S01]  /*14ba0*/  LDCU.64 UR8, c[0x4][0x398] ;  /* 0x01007300ff0877ac */ /* 0x000ee20008000a00 */
[----:B--2---:R-:W-:Y:S01]  /*14bb0*/  MOV R4, UR4 ;  /* 0x0000000400047c02 */ /* 0x004fe20008000f00 */
[----:B------:R-:W-:-:S02]  /*14bc0*/  IMAD.U32 R5, RZ, RZ, UR5 ;  /* 0x00000005ff057e24 */ /* 0x000fc4000f8e00ff */
[----:B-1----:R-:W-:Y:S01]  /*14bd0*/  IMAD.U32 R6, RZ, RZ, UR6 ;  /* 0x00000006ff067e24 */ /* 0x002fe2000f8e00ff */
[----:B------:R-:W-:Y:S01]  /*14be0*/  MOV R7, UR7 ;  /* 0x0000000700077c02 */ /* 0x000fe20008000f00 */
[----:B---3--:R-:W-:Y:S02]  /*14bf0*/  IMAD.U32 R10, RZ, RZ, UR8 ;  /* 0x00000008ff0a7e24 */ /* 0x008fe4000f8e00ff */
[----:B0-----:R-:W-:-:S07]  /*14c00*/  IMAD.U32 R11, RZ, RZ, UR9 ;  /* 0x00000009ff0b7e24 */ /* 0x001fce000f8e00ff */
[----:B------:R-:W-:-:S07]  /*14c10*/  LEPC R20, `(.L_x_4770) ;  /* 0x000000001014794e */ /* 0x000fce0000000000 */
[----:B----4-:R-:W-:Y:S05]  /*14c20*/  CALL.ABS.NOINC R2 ;  /* 0x0000000002007343 */ /* 0x010fea0003c00000 */
.L_x_4770:
[----:B------:R-:W-:Y:S05]  /*14c30*/  EXIT ;  /* 0x000000000000794d */ /* 0x000fea0003800000 */
.L_x_4769:
[----:B------:R-:W-:Y:S01]  /*14c40*/  UMOV UR4, 0xf0000000 ;  /* 0xf000000000047882 */ /* 0x000fe20000000000 */
[----:B------:R-:W-:Y:S01]  /*14c50*/  UMOV UR5, 0x380fffff ;  /* 0x380fffff00057882 */ /* 0x000fe20000000000 */
[----:B0123-5:R-:W0:Y:S01]  /*14c60*/  F2F.F32.F64 R5, R16 ;  /* 0x0000001000057310 */ /* 0x02fe220000301000 */
[----:B------:R-:W-:Y:S01]  /*14c70*/  DSETP.GEU.AND P0, PT, |R16|, UR4, PT ;  /* 0x0000000410007e2a */ /* 0x000fe2000bf0e200 */
[----:B------:R-:W-:Y:S01]  /*14c80*/  BSSY.RECONVERGENT B0, `(.L_x_4771) ;  /* 0x000000d000007945 */ /* 0x000fe20003800200 */
[----:B------:R-:W-:-:S12]  /*14c90*/  MOV R0, 0x7f ;  /* 0x0000007f00007802 */ /* 0x000fd80000000f00 */
[----:B0-----:R-:W-:-:S05]  /*14ca0*/  @!P0 FMUL R5, R5, 1.175494350822287508e-38 ;  /* 0x0080000005058820 */ /* 0x001fca0000400000 */
[----:B----4-:R-:W-:Y:S02]  /*14cb0*/  LOP3.LUT R2, R5, 0x7fffffff, RZ, 0xc0, !PT ;  /* 0x7fffffff05027812 */ /* 0x010fe400078ec0ff */
        /* <DEDUP_REMOVED lines=9> */
.L_x_4772:
[----:B------:R-:W-:Y:S05]  /*14d50*/  BSYNC.RECONVERGENT B0 ;  /* 0x0000000000007941 */ /* 0x000fea0003800200 */
.L_x_4771:
[----:B------:R-:W-:-:S05]  /*14d60*/  LOP3.LUT R3, R0, 0x80, R3, 0xf8, !PT ;  /* 0x0000008000037812 */ /* 0x000fca00078ef803 */
[----:B------:R-:W-:Y:S01]  /*14d70*/  STG.E.U8 desc[UR36][R22.64], R3 ;  /* 0x0000000316007986 */ /* 0x000fe2000c101124 */
[----:B------:R-:W-:Y:S05]  /*14d80*/  EXIT ;  /* 0x000000000000794d */ /* 0x000fea0003800000 */
.L_x_4768:
[----:B------:R-:W-:Y:S01]  /*14d90*/  UMOV UR4, 0xf0000000 ;  /* 0xf000000000047882 */ /* 0x000fe20000000000 */
[----:B------:R-:W-:Y:S01]  /*14da0*/  UMOV UR5, 0x380fffff ;  /* 0x380fffff00057882 */ /* 0x000fe20000000000 */
[----:B01-345:R-:W0:Y:S01]  /*14db0*/  F2F.F32.F64 R3, R16 ;  /* 0x0000001000037310 */ /* 0x03be220000301000 */
        /* <DEDUP_REMOVED lines=13> */
.L_x_4774:
[----:B------:R-:W-:Y:S01]  /*14e90*/  IMAD.MOV.U32 R0, RZ, RZ, 0x7f ;  /* 0x0000007fff007424 */ /* 0x000fe200078e00ff */
[----:B------:R-:W-:-:S04]  /*14ea0*/  ISETP.GT.U32.AND P0, PT, R2, 0x7f800000, PT ;  /* 0x7f8000000200780c */ /* 0x000fc80003f04070 */
[----:B------:R-:W-:-:S09]  /*14eb0*/  SEL R0, R0, 0x7c, P0 ;  /* 0x0000007c00007807 */ /* 0x000fd20000000000 */
.L_x_4775:
[----:B------:R-:W-:Y:S05]  /*14ec0*/  BSYNC.RECONVERGENT B0 ;  /* 0x0000000000007941 */ /* 0x000fea0003800200 */
.L_x_4773:
[----:B------:R-:W-:-:S04]  /*14ed0*/  SHF.R.U32.HI R3, RZ, 0x18, R3 ;  /* 0x00000018ff037819 */ /* 0x000fc80000011603 */
[----:B------:R-:W-:-:S05]  /*14ee0*/  LOP3.LUT R3, R0, 0x80, R3, 0xf8, !PT ;  /* 0x0000008000037812 */ /* 0x000fca00078ef803 */
[----:B------:R-:W-:Y:S01]  /*14ef0*/  STG.E.U8 desc[UR36][R22.64], R3 ;  /* 0x0000000316007986 */ /* 0x000fe2000c101124 */
[----:B------:R-:W-:Y:S05]  /*14f00*/  EXIT ;  /* 0x000000000000794d */ /* 0x000fea0003800000 */
.L_x_4767:
[----:B------:R-:W-:Y:S01]  /*14f10*/  UMOV UR4, 0xf0000000 ;  /* 0xf000000000047882 */ /* 0x000fe20000000000 */
[----:B------:R-:W-:Y:S01]  /*14f20*/  UMOV UR5, 0x380fffff ;  /* 0x380fffff00057882 */ /* 0x000fe20000000000 */
[----:B-1-3-5:R-:W1:Y:S01]  /*14f30*/  F2F.F32.F64 R0, R16 ;  /* 0x0000001000007310 */ /* 0x02ae620000301000 */
[----:B------:R-:W-:-:S14]  /*14f40*/  DSETP.GEU.AND P0, PT, |R16|, UR4, PT ;  /* 0x0000000410007e2a */ /* 0x000fdc000bf0e200 */
[----:B-1----:R-:W-:-:S05]  /*14f50*/  @!P0 FMUL R0, R0, 1.175494350822287508e-38 ;  /* 0x0080000000008820 */ /* 0x002fca0000400000 */
[----:B------:R-:W-:-:S05]  /*14f60*/  F2FP.BF16.F32.PACK_AB R0, RZ, R0 ;  /* 0x00000000ff00723e */ /* 0x000fca00000010ff */
[----:B------:R-:W-:Y:S01]  /*14f70*/  STG.E.U16 desc[UR36][R22.64], R0 ;  /* 0x0000000016007986 */ /* 0x000fe2000c101524 */
[----:B------:R-:W-:Y:S05]  /*14f80*/  EXIT ;  /* 0x000000000000794d */ /* 0x000fea0003800000 */
.L_x_4776:
        /* <DEDUP_REMOVED lines=15> */
.L_x_41886:


//--------------------- .text._ZN2at6native27unrolled_elementwise_kernelIZZZNS0_28launch_masked_scatter_kernelERKNS_10TensorBaseES4_S4_S4_ENKUlvE_clEvENKUlvE6_clEvEUlN3c107complexIdEEblE_St5arrayIPcLm4EELi4E23TrivialOffsetCalculatorILi3EjESE_ILi1EjENS0_6memory12LoadWithCastILi3EEENSH_13StoreWithCastILi1EEEEEviT_T0_T2_T3_T4_T5_ --------------------------
	.section	.text._ZN2at6native27unrolled_elementwise_kernelIZZZNS0_28launch_masked_scatter_kernelERKNS_10TensorBaseES4_S4_S4_ENKUlvE_clEvENKUlvE6_clEvEUlN3c107complexIdEEblE_St5arrayIPcLm4EELi4E23TrivialOffsetCalculatorILi3EjESE_ILi1EjENS0_6memory12LoadWithCastILi3EEENSH_13StoreWithCastILi1EEEEEviT_T0_T2_T3_T4_T5_,"ax",@progbits
	.align	128
        .global         _ZN2at6native27unrolled_elementwise_kernelIZZZNS0_28launch_masked_scatter_kernelERKNS_10TensorBaseES4_S4_S4_ENKUlvE_clEvENKUlvE6_clEvEUlN3c107complexIdEEblE_St5arrayIPcLm4EELi4E23TrivialOffsetCalculatorILi3EjESE_ILi1EjENS0_6memory12LoadWithCastILi3EEENSH_13StoreWithCastILi1EEEEEviT_T0_T2_T3_T4_T5_
        .type           _ZN2at6native27unrolled_elementwise_kernelIZZZNS0_28launch_masked_scatter_kernelERKNS_10TensorBaseES4_S4_S4_ENKUlvE_clEvENKUlvE6_clEvEUlN3c107complexIdEEblE_St5arrayIPcLm4EELi4E23TrivialOffsetCalculatorILi3EjESE_ILi1EjENS0_6memory12LoadWithCastILi3EEENSH_13StoreWithCastILi1EEEEEviT_T0_T2_T3_T4_T5_,@function
        .size           _ZN2at6native27unrolled_elementwise_kernelIZZZNS0_28launch_masked_scatter_kernelERKNS_10TensorBaseES4_S4_S4_ENKUlvE_clEvENKUlvE6_clEvEUlN3c107complexIdEEblE_St5arrayIPcLm4EELi4E23TrivialOffsetCalculatorILi3EjESE_ILi1EjENS0_6memory12LoadWithCastILi3EEENSH_13StoreWithCastILi1EEEEEviT_T0_T2_T3_T4_T5_,(.L_x_41887 - _ZN2at6native27unrolled_elementwise_kernelIZZZNS0_28launch_masked_scatter_kernelERKNS_10TensorBaseES4_S4_S4_ENKUlvE_clEvENKUlvE6_clEvEUlN3c107complexIdEEblE_St5arrayIPcLm4EELi4E23TrivialOffsetCalculatorILi3EjESE_ILi1EjENS0_6memory12LoadWithCastILi3EEENSH_13StoreWithCastILi1EEEEEviT_T0_T2_T3_T4_T5_)
        .other          _ZN2at6native27unrolled_elementwise_kernelIZZZNS0_28launch_masked_scatter_kernelERKNS_10TensorBaseES4_S4_S4_ENKUlvE_clEvENKUlvE6_clEvEUlN3c107complexIdEEblE_St5arrayIPcLm4EELi4E23TrivialOffsetCalculatorILi3EjESE_ILi1EjENS0_6memory12LoadWithCastILi3EEENSH_13StoreWithCastILi1EEEEEviT_T0_T2_T3_T4_T5_,@"STO_CUDA_ENTRY STV_DEFAULT"
_ZN2at6native27unrolled_elementwise_kernelIZZZNS0_28launch_masked_scatter_kernelERKNS_10TensorBaseES4_S4_S4_ENKUlvE_clEvENKUlvE6_clEvEUlN3c107complexIdEEblE_St5arrayIPcLm4EELi4E23TrivialOffsetCalculatorILi3EjESE_ILi1EjENS0_6memory12LoadWithCastILi3EEENSH_13StoreWithCastILi1EEEEEviT_T0_T2_T3_T4_T5_:
.text._ZN2at6native27unrolled_elementwise_kernelIZZZNS0_28launch_masked_scatter_kernelERKNS_10TensorBaseES4_S4_S4_ENKUlvE_clEvENKUlvE6_clEvEUlN3c107complexIdEEblE_St5arrayIPcLm4EELi4E23TrivialOffsetCalculatorILi3EjESE_ILi1EjENS0_6memory12LoadWithCastILi3EEENSH_13StoreWithCastILi1EEEEEviT_T0_T2_T3_T4_T5_:
        /* <DEDUP_REMOVED lines=10> */
[----:B------:R-:W-:Y:S02]  /*00a0*/  CS2R R16, SRZ ;  /* 0x0000000000107805 */ /* 0x000fe4000001ff00 */
        /* <DEDUP_REMOVED lines=29> */
.L_x_4783:
[----:B------:R-:W2:Y:S01]  /*0280*/  LDG.E.U8 R2, desc[UR36][R2.64] ;  /* 0x0000002402027981 */ /* 0x000ea2000c1e1100 */
[----:B------:R-:W-:Y:S01]  /*0290*/  CS2R R18, SRZ ;  /* 0x0000000000127805 */ /* 0x000fe2000001ff00 */
[----:B--2---:R0:W1:Y:S01]  /*02a0*/  I2F.F64.U16 R16, R2 ;  /* 0x0000000200107312 */ /* 0x0040620000101800 */
[----:B------:R-:W-:Y:S05]  /*02b0*/  BRA `(.L_x_4785) ;  /* 0x0000000c00b87947 */ /* 0x000fea0003800000 */
.L_x_4782:
        /* <DEDUP_REMOVED lines=10> */
.L_x_4787:
[----:B------:R-:W2:Y:S01]  /*0360*/  LDG.E R2, desc[UR36][R2.64] ;  /* 0x0000002402027981 */ /* 0x000ea2000c1e1900 */
[----:B------:R-:W-:Y:S01]  /*0370*/  CS2R R18, SRZ ;  /* 0x0000000000127805 */ /* 0x000fe2000001ff00 */
[----:B--2---:R1:W2:Y:S01]  /*0380*/  I2F.F64 R16, R2 ;  /* 0x0000000200107312 */ /* 0x0042a20000201c00 */
[----:B------:R-:W-:Y:S05]  /*0390*/  BRA `(.L_x_4785) ;  /* 0x0000000c00807947 */ /* 0x000fea0003800000 */
.L_x_4786:
[----:B------:R-:W2:Y:S01]  /*03a0*/  LDG.E.U16 R2, desc[UR36][R2.64] ;  /* 0x0000002402027981 */ /* 0x000ea2000c1e1500 */
[----:B------:R-:W-:Y:S01]  /*03b0*/  CS2R R18, SRZ ;  /* 0x0000000000127805 */ /* 0x000fe2000001ff00 */
[----:B--2---:R3:W4:Y:S01]  /*03c0*/  I2F.F64.S16 R16, R2 ;  /* 0x0000000200107312 */ /* 0x0047220000101c00 */
[----:B------:R-:W-:Y:S05]  /*03d0*/  BRA `(.L_x_4785) ;  /* 0x0000000c00707947 */ /* 0x000fea0003800000 */
.L_x_4781:
        /* <DEDUP_REMOVED lines=11> */
.L_x_4789:
[----:B------:R-:W2:Y:S01]  /*0490*/  LDG.E.U16 R0, desc[UR36][R2.64] ;  /* 0x0000002402007981 */ /* 0x000ea2000c1e1500 */
[----:B------:R-:W-:Y:S01]  /*04a0*/  CS2R R18, SRZ ;  /* 0x0000000000127805 */ /* 0x000fe2000001ff00 */
[----:B--2---:R-:W-:-:S05]  /*04b0*/  HADD2.F32 R0, -RZ, R0.H0_H0 ;  /* 0x20000000ff007230 */ /* 0x004fca0000004100 */
[----:B------:R-:W-:-:S04]  /*04c0*/  FMUL.FTZ R0, R0, 1 ;  /* 0x3f80000000007820 */ /* 0x000fc80000410000 */
[----:B------:R0:W1:Y:S01]  /*04d0*/  F2F.F64.F32 R16, R0 ;  /* 0x0000000000107310 */ /* 0x0000620000201800 */
[----:B------:R-:W-:Y:S05]  /*04e0*/  BRA `(.L_x_4785) ;  /* 0x0000000c002c7947 */ /* 0x000fea0003800000 */
.L_x_4788:
        /* <DEDUP_REMOVED lines=12> */
.L_x_4791:
        /* <DEDUP_REMOVED lines=8> */
.L_x_4790:
[----:B------:R0:W5:Y:S01]  /*0630*/  LDG.E.64 R16, desc[UR36][R2.64] ;  /* 0x0000002402107981 */ /* 0x000162000c1e1b00 */
[----:B------:R-:W-:Y:S01]  /*0640*/  CS2R R18, SRZ ;  /* 0x0000000000127805 */ /* 0x000fe2000001ff00 */
[----:B------:R-:W-:Y:S06]  /*0650*/  BRA `(.L_x_4785) ;  /* 0x0000000800d07947 */ /* 0x000fec0003800000 */
.L_x_4780:
        /* <DEDUP_REMOVED lines=14> */
.L_x_4794:
[----:B------:R0:W5:Y:S01]  /*0740*/  LDG.E.128 R16, desc[UR36][R2.64] ;  /* 0x0000002402107981 */ /* 0x000162000c1e1d00 */
[----:B------:R-:W-:Y:S05]  /*0750*/  BRA `(.L_x_4785) ;  /* 0x0000000800907947 */ /* 0x000fea0003800000 */
.L_x_4793:
        /* <DEDUP_REMOVED lines=28> */
.L_x_4796:
        /* <DEDUP_REMOVED lines=15> */
.L_x_4795:
[----:B------:R-:W2:Y:S01]  /*0a10*/  LDG.E.U16 R0, desc[UR36][R2.64] ;  /* 0x0000002402007981 */ /* 0x000ea2000c1e1500 */
[----:B------:R-:W-:Y:S01]  /*0a20*/  CS2R R18, SRZ ;  /* 0x0000000000127805 */ /* 0x000fe2000001ff00 */
[----:B--2---:R-:W-:-:S04]  /*0a30*/  IMAD.U32 R0, R0, 0x10000, RZ ;  /* 0x0001000000007824 */ /* 0x004fc800078e00ff */
[----:B------:R-:W-:-:S04]  /*0a40*/  FMUL.FTZ R0, R0, 1 ;  /* 0x3f80000000007820 */ /* 0x000fc80000410000 */
[----:B------:R0:W1:Y:S01]  /*0a50*/  F2F.F64.F32 R16, R0 ;  /* 0x0000000000107310 */ /* 0x0000620000201800 */
[----:B------:R-:W-:Y:S05]  /*0a60*/  BRA `(.L_x_4785) ;  /* 0x0000000400cc7947 */ /* 0x000fea0003800000 */
.L_x_4792:
        /* <DEDUP_REMOVED lines=12> */
.L_x_4799:
        /* <DEDUP_REMOVED lines=22> */
.L_x_4801:
[----:B------:R-:W-:Y:S05]  /*0c90*/  BSYNC.RECONVERGENT B0 ;  /* 0x0000000000007941 */ /* 0x000fea0003800200 */
.L_x_4800:
[----:B------:R-:W-:Y:S01]  /*0ca0*/  IMAD.SHL.U32 R0, R0, 0x100000, RZ ;  /* 0x0010000000007824 */ /* 0x000fe200078e00ff */
[----:B------:R-:W-:-:S04]  /*0cb0*/  LEA R2, R2, 0x3b800000, 0x17 ;  /* 0x3b80000002027811 */ /* 0x000fc800078eb8ff */
[----:B------:R-:W-:-:S05]  /*0cc0*/  LOP3.LUT R0, R2, R0, R7, 0xfe, !PT ;  /* 0x0000000002007212 */ /* 0x000fca00078efe07 */
[----:B------:R-:W-:-:S04]  /*0cd0*/  FMUL.FTZ R0, R0, 1 ;  /* 0x3f80000000007820 */ /* 0x000fc80000410000 */
[----:B------:R0:W1:Y:S01]  /*0ce0*/  F2F.F64.F32 R16, R0 ;  /* 0x0000000000107310 */ /* 0x0000620000201800 */
[----:B------:R-:W-:Y:S05]  /*0cf0*/  BRA `(.L_x_4785) ;  /* 0x0000000400287947 */ /* 0x000fea0003800000 */
.L_x_4798:
        /* <DEDUP_REMOVED lines=22> */
.L_x_4803:
[----:B------:R-:W-:Y:S05]  /*0e60*/  BSYNC.RECONVERGENT B0 ;  /* 0x0000000000007941 */ /* 0x000fea0003800200 */
.L_x_4802:
[----:B------:R-:W-:Y:S01]  /*0e70*/  IMAD.SHL.U32 R0, R0, 0x200000, RZ ;  /* 0x0020000000007824 */ /* 0x000fe200078e00ff */
[----:B------:R-:W-:-:S04]  /*0e80*/  LEA R2, R2, 0x37800000, 0x17 ;  /* 0x3780000002027811 */ /* 0x000fc800078eb8ff */
[----:B------:R-:W-:-:S05]  /*0e90*/  LOP3.LUT R0, R2, R0, R7, 0xfe, !PT ;  /* 0x0000000002007212 */ /* 0x000fca00078efe07 */
[----:B------:R-:W-:-:S04]  /*0ea0*/  FMUL.FTZ R0, R0, 1 ;  /* 0x3f80000000007820 */ /* 0x000fc80000410000 */
[----:B------:R0:W1:Y:S01]  /*0eb0*/  F2F.F64.F32 R16, R0 ;  /* 0x0000000000107310 */ /* 0x0000620000201800 */
[----:B------:R-:W-:Y:S05]  /*0ec0*/  BRA `(.L_x_4785) ;  /* 0x0000000000b47947 */ /* 0x000fea0003800000 */
.L_x_4797:
[----:B------:R-:W-:-:S09]  /*0ed0*/  UISETP.NE.AND UP0, UPT, UR4, 0x1c, UPT ;  /* 0x0000001c0400788c */ /* 0x000fd2000bf05270 */
[----:B------:R-:W-:Y:S05]  /*0ee0*/  BRA.U !UP0, `(.L_x_4804) ;  /* 0x0000000108a07547 */ /* 0x000fea000b800000 */
[----:B------:R-:W-:-:S09]  /*0ef0*/  UISETP.NE.AND UP0, UPT, UR4, 0x1d, UPT ;  /* 0x0000001d0400788c */ /* 0x000fd2000bf05270 */
[----:B------:R-:W-:Y:S05]  /*0f00*/  BRA.U !UP0, `(.L_x_4805) ;  /* 0x0000000108887547 */ /* 0x000fea000b800000 */
[----:B------:R-:W-:-:S09]  /*0f10*/  UISETP.NE.AND UP0, UPT, UR4, 0x2c, UPT ;  /* 0x0000002c0400788c */ /* 0x000fd2000bf05270 */
[----:B------:R-:W-:Y:S05]  /*0f20*/  BRA.U !UP0, `(.L_x_4806) ;  /* 0x00000001084c7547 */ /* 0x000fea000b800000 */
.L_x_4784:
        /* <DEDUP_REMOVED lines=16> */
.L_x_4807:
[----:B------:R-:W-:Y:S02]  /*1030*/  CS2R R16, SRZ ;  /* 0x0000000000107805 */ /* 0x000fe4000001ff00 */
[----:B------:R-:W-:Y:S01]  /*1040*/  CS2R R18, SRZ ;  /* 0x0000000000127805 */ /* 0x000fe2000001ff00 */
[----:B------:R-:W-:Y:S06]  /*1050*/  BRA `(.L_x_4785) ;  /* 0x0000000000507947 */ /* 0x000fec0003800000 */
.L_x_4806:
[----:B------:R-:W2:Y:S01]  /*1060*/  LDG.E.U8 R0, desc[UR36][R2.64] ;  /* 0x0000002402007981 */ /* 0x000ea2000c1e1100 */
[----:B------:R-:W-:Y:S01]  /*1070*/  CS2R R18, SRZ ;  /* 0x0000000000127805 */ /* 0x000fe2000001ff00 */
[----:B------:R-:W-:Y:S02]  /*1080*/  IMAD.MOV.U32 R16, RZ, RZ, 0x0 ;  /* 0x00000000ff107424 */ /* 0x000fe400078e00ff */
[----:B------:R-:W-:Y:S01]  /*1090*/  IMAD.MOV.U32 R17, RZ, RZ, 0x38000000 ;  /* 0x38000000ff117424 */ /* 0x000fe200078e00ff */
[----:B--2---:R-:W-:-:S13]  /*10a0*/  ISETP.NE.AND P0, PT, R0, RZ, PT ;  /* 0x000000ff0000720c */ /* 0x004fda0003f05270 */
[----:B------:R-:W-:Y:S05]  /*10b0*/  @!P0 BRA `(.L_x_4785) ;  /* 0x0000000000388947 */ /* 0x000fea0003800000 */
[----:B------:R-:W-:-:S13]  /*10c0*/  ISETP.NE.AND P0, PT, R0, 0xff, PT ;  /* 0x000000ff0000780c */ /* 0x000fda0003f05270 */
[----:B------:R-:W-:Y:S02]  /*10d0*/  @P0 IMAD.SHL.U32 R0, R0, 0x800000, RZ ;  /* 0x0080000000000824 */ /* 0x000fe400078e00ff */
[----:B------:R-:W-:Y:S02]  /*10e0*/  @!P0 IMAD.MOV.U32 R16, RZ, RZ, 0x20000000 ;  /* 0x20000000ff108424 */ /* 0x000fe400078e00ff */
[----:B------:R-:W-:Y:S02]  /*10f0*/  @!P0 IMAD.MOV.U32 R17, RZ, RZ, 0x7ff80000 ;  /* 0x7ff80000ff118424 */ /* 0x000fe400078e00ff */
[----:B------:R-:W-:-:S04]  /*1100*/  @P0 FMUL.FTZ R0, R0, 1 ;  /* 0x3f80000000000820 */ /* 0x000fc80000410000 */
[----:B------:R0:W1:Y:S01]  /*1110*/  @P0 F2F.F64.F32 R16, R0 ;  /* 0x0000000000100310 */ /* 0x0000620000201800 */
[----:B------:R-:W-:Y:S05]  /*1120*/  BRA `(.L_x_4785) ;  /* 0x00000000001c7947 */ /* 0x000fea0003800000 */
.L_x_4805:
[----:B------:R-:W2:Y:S01]  /*1130*/  LDG.E.64 R16, desc[UR36][R2.64] ;  /* 0x0000002402107981 */ /* 0x000ea2000c1e1b00 */
[----:B------:R-:W-:Y:S01]  /*1140*/  CS2R R18, SRZ ;  /* 0x0000000000127805 */ /* 0x000fe2000001ff00 */
[----:B--2---:R-:W0:Y:S01]  /*1150*/  I2F.F64.U64 R16, R16 ;  /* 0x0000001000107312 */ /* 0x004e220000301800 */
[----:B------:R-:W-:Y:S05]  /*1160*/  BRA `(.L_x_4785) ;  /* 0x00000000000c7947 */ /* 0x000fea0003800000 */
.L_x_4804:
[----:B------:R-:W2:Y:S01]  /*1170*/  LDG.E R2, desc[UR36][R2.64] ;  /* 0x0000002402027981 */ /* 0x000ea2000c1e1900 */
[----:B------:R-:W-:Y:S01]  /*1180*/  CS2R R18, SRZ ;  /* 0x0000000000127805 */ /* 0x000fe2000001ff00 */
[----:B--2---:R0:W1:Y:S06]  /*1190*/  I2F.F64.U32 R16, R2 ;  /* 0x0000000200107312 */ /* 0x00406c0000201800 */
.L_x_4785:
[----:B------:R-:W-:Y:S05]  /*11a0*/  BSYNC.RECONVERGENT B6 ;  /* 0x0000000000067941 */ /* 0x000fea0003800200 */
.L_x_4779:
[----:B01-3--:R-:W0:Y:S01]  /*11b0*/  LDC.64 R2, c[0x0][0x3a8] ;  /* 0x0000ea00ff027b82 */ /* 0x00be220000000a00 */
        /* <DEDUP_REMOVED lines=20> */
.L_x_4812:
[----:B------:R-:W3:Y:S02]  /*1300*/  LDG.E.U8 R2, desc[UR36][R2.64] ;  /* 0x0000002402027981 */ /* 0x000ee4000c1e1100 */
[----:B---3--:R-:W-:-:S04]  /*1310*/  ISETP.NE.AND P0, PT, R2, RZ, PT ;  /* 0x000000ff0200720c */ /* 0x008fc80003f05270 */
[----:B------:R-:W-:Y:S01]  /*1320*/  P2R R23, PR, RZ, 0x1 ;  /* 0x00000001ff177803 */ /* 0x000fe20000000000 */
[----:B------:R-:W-:Y:S08]  /*1330*/  BRA `(.L_x_4814) ;  /* 0x0000000800847947 */ /* 0x000ff00003800000 */
.L_x_4811:
        /* <DEDUP_REMOVED lines=11> */
.L_x_4816:
[----:B------:R-:W3:Y:S02]  /*13f0*/  LDG.E R2, desc[UR36][R2.64] ;  /* 0x0000002402027981 */ /* 0x000ee4000c1e1900 */
[----:B---3--:R-:W-:-:S04]  /*1400*/  ISETP.NE.AND P0, PT, R2, RZ, PT ;  /* 0x000000ff0200720c */ /* 0x008fc80003f05270 */
[----:B------:R-:W-:Y:S01]  /*1410*/  P2R R23, PR, RZ, 0x1 ;  /* 0x00000001ff177803 */ /* 0x000fe20000000000 */
[----:B------:R-:W-:Y:S08]  /*1420*/  BRA `(.L_x_4814) ;  /* 0x0000000800487947 */ /* 0x000ff00003800000 */
.L_x_4815:
[----:B------:R-:W3:Y:S02]  /*1430*/  LDG.E.U16 R2, desc[UR36][R2.64] ;  /* 0x0000002402027981 */ /* 0x000ee4000c1e1500 */
[----:B---3--:R-:W-:-:S04]  /*1440*/  ISETP.NE.AND P0, PT, R2, RZ, PT ;  /* 0x000000ff0200720c */ /* 0x008fc80003f05270 */
[----:B------:R-:W-:Y:S01]  /*1450*/  P2R R23, PR, RZ, 0x1 ;  /* 0x00000001ff177803 */ /* 0x000fe20000000000 */
[----:B------:R-:W-:Y:S08]  /*1460*/  BRA `(.L_x_4814) ;  /* 0x0000000800387947 */ /* 0x000ff00003800000 */
.L_x_4810:
        /* <DEDUP_REMOVED lines=10> */
.L_x_4818:
[----:B------:R-:W3:Y:S02]  /*1510*/  LDG.E.U16 R0, desc[UR36][R2.64] ;  /* 0x0000002402007981 */ /* 0x000ee4000c1e1500 */
[----:B---3--:R-:W-:-:S05]  /*1520*/  HADD2.F32 R0, -RZ, R0.H0_H0 ;  /* 0x20000000ff007230 */ /* 0x008fca0000004100 */
[----:B------:R-:W-:-:S04]  /*1530*/  FSETP.NEU.FTZ.AND P0, PT, R0, RZ, PT ;  /* 0x000000ff0000720b */ /* 0x000fc80003f1d000 */
[----:B------:R-:W-:Y:S01]  /*1540*/  P2R R23, PR, RZ, 0x1 ;  /* 0x00000001ff177803 */ /* 0x000fe20000000000 */
[----:B------:R-:W-:Y:S08]  /*1550*/  BRA `(.L_x_4814) ;  /* 0x0000000400fc7947 */ /* 0x000ff00003800000 */
.L_x_4817:
        /* <DEDUP_REMOVED lines=12> */
.L_x_4820:
        /* <DEDUP_REMOVED lines=10> */
.L_x_4819:
[----:B------:R-:W3:Y:S02]  /*16c0*/  LDG.E.64 R2, desc[UR36][R2.64] ;  /* 0x0000002402027981 */ /* 0x000ee4000c1e1b00 */
[----:B---3--:R-:W-:-:S06]  /*16d0*/  DSETP.NEU.AND P0, PT, R2, RZ, PT ;  /* 0x000000ff0200722a */ /* 0x008fcc0003f0d000 */
[----:B------:R-:W-:Y:S01]  /*16e0*/  P2R R23, PR, RZ, 0x1 ;  /* 0x00000001ff177803 */ /* 0x000fe20000000000 */
[----:B------:R-:W-:Y:S07]  /*16f0*/  BRA `(.L_x_4814) ;  /* 0x0000000400947947 */ /* 0x000fee0003800000 */
.L_x_4809:
        /* <DEDUP_REMOVED lines=12> */
.L_x_4823:
[----:B------:R-:W3:Y:S02]  /*17c0*/  LDG.E.128 R4, desc[UR36][R2.64] ;  /* 0x0000002402047981 */ /* 0x000ee4000c1e1d00 */
[----:B---3--:R-:W-:-:S06]  /*17d0*/  DSETP.NEU.AND P0, PT, R6, RZ, PT ;  /* 0x000000ff0600722a */ /* 0x008fcc0003f0d000 */
[----:B------:R-:W-:-:S06]  /*17e0*/  DSETP.NEU.OR P0, PT, R4, RZ, P0 ;  /* 0x000000ff0400722a */ /* 0x000fcc000070d400 */
[----:B------:R-:W-:Y:S01]  /*17f0*/  P2R R23, PR, RZ, 0x1 ;  /* 0x00000001ff177803 */ /* 0x000fe20000000000 */
[----:B------:R-:W-:Y:S07]  /*1800*/  BRA `(.L_x_4814) ;  /* 0x0000000400507947 */ /* 0x000fee0003800000 */
.L_x_4822:
        /* <DEDUP_REMOVED lines=10> */
.L_x_4825:
[----:B------:R-:W3:Y:S02]  /*18b0*/  LDG.E.U8 R0, desc[UR36][R2.64] ;  /* 0x0000002402007981 */ /* 0x000ee4000c1e1100 */
[----:B---3--:R-:W-:-:S05]  /*18c0*/  IMAD.SHL.U32 R4, R0, 0x2000000, RZ ;  /* 0x0200000000047824 */ /* 0x008fca00078e00ff */
        /* <DEDUP_REMOVED lines=10> */
.L_x_4824:
[----:B------:R-:W3:Y:S02]  /*1970*/  LDG.E.U16 R0, desc[UR36][R2.64] ;  /* 0x0000002402007981 */ /* 0x000ee4000c1e1500 */
[----:B---3--:R-:W-:-:S05]  /*1980*/  IMAD.U32 R0, R0, 0x10000, RZ ;  /* 0x0001000000007824 */ /* 0x008fca00078e00ff */
[----:B------:R-:W-:-:S04]  /*1990*/  FSETP.NEU.FTZ.AND P0, PT, R0, RZ, PT ;  /* 0x000000ff0000720b */ /* 0x000fc80003f1d000 */
[----:B------:R-:W-:Y:S01]  /*19a0*/  P2R R23, PR, RZ, 0x1 ;  /* 0x00000001ff177803 */ /* 0x000fe20000000000 */
[----:B------:R-:W-:Y:S08]  /*19b0*/  BRA `(.L_x_4814) ;  /* 0x0000000000e47947 */ /* 0x000ff00003800000 */
.L_x_4821:
        /* <DEDUP_REMOVED lines=12> */
.L_x_4828:
[----:B------:R-:W3:Y:S02]  /*1a80*/  LDG.E.U8 R2, desc[UR36][R2.64] ;  /* 0x0000002402027981 */ /* 0x000ee4000c1e1100 */
[----:B---3--:R-:W-:-:S04]  /*1a90*/  ISETP.NE.AND P0, PT, R2, RZ, PT ;  /* 0x000000ff0200720c */ /* 0x008fc80003f05270 */
[----:B------:R-:W-:Y:S01]  /*1aa0*/  P2R R23, PR, RZ, 0x1 ;  /* 0x00000001ff177803 */ /* 0x000fe20000000000 */
[----:B------:R-:W-:Y:S08]  /*1ab0*/  BRA `(.L_x_4814) ;  /* 0x0000000000a47947 */ /* 0x000ff00003800000 */
.L_x_4827:
[----:B------:R-:W3:Y:S02]  /*1ac0*/  LDG.E.U8 R2, desc[UR36][R2.64] ;  /* 0x0000002402027981 */ /* 0x000ee4000c1e1100 */
[----:B---3--:R-:W-:-:S04]  /*1ad0*/  ISETP.NE.AND P0, PT, R2, RZ, PT ;  /* 0x000000ff0200720c */ /* 0x008fc80003f05270 */
[----:B------:R-:W-:Y:S01]  /*1ae0*/  P2R R23, PR, RZ, 0x1 ;  /* 0x00000001ff177803 */ /* 0x000fe20000000000 */
[----:B------:R-:W-:Y:S08]  /*1af0*/  BRA `(.L_x_4814) ;  /* 0x0000000000947947 */ /* 0x000ff00003800000 */
.L_x_4826:
[----:B------:R-:W-:-:S09]  /*1b00*/  UISETP.NE.AND UP0, UPT, UR4, 0x1c, UPT ;  /* 0x0000001c0400788c */ /* 0x000fd2000bf05270 */
[----:B------:R-:W-:Y:S05]  /*1b10*/  BRA.U !UP0, `(.L_x_4829) ;  /* 0x0000000108807547 */ /* 0x000fea000b800000 */
[----:B------:R-:W-:-:S09]  /*1b20*/  UISETP.NE.AND UP0, UPT, UR4, 0x1d, UPT ;  /* 0x0000001d0400788c */ /* 0x000fd2000bf05270 */
[----:B------:R-:W-:Y:S05]  /*1b30*/  BRA.U !UP0, `(.L_x_4830) ;  /* 0x0000000108647547 */ /* 0x000fea000b800000 */
[----:B------:R-:W-:-:S09]  /*1b40*/  UISETP.NE.AND UP0, UPT, UR4, 0x2c, UPT ;  /* 0x0000002c0400788c */ /* 0x000fd2000bf05270 */
[----:B------:R-:W-:Y:S05]  /*1b50*/  BRA.U !UP0, `(.L_x_4831) ;  /* 0x00000001084c7547 */ /* 0x000fea000b800000 */
.L_x_4813:
[----:B------:R-:W-:Y:S01]  /*1b60*/  MOV R0, 0x0 ;  /* 0x0000000000007802 */ /* 0x000fe20000000f00 */
[----:B------:R-:W0:Y:S01]  /*1b70*/  LDCU.64 UR6, c[0x4][0x4e8] ;  /* 0x01009d00ff0677ac */ /* 0x000e220008000a00 */
[----:B------:R-:W-:Y:S02]  /*1b80*/  IMAD.MOV.U32 R8, RZ, RZ, 0x4e ;  /* 0x0000004eff087424 */ /* 0x000fe400078e00ff */
[----:B------:R1:W3:Y:S01]  /*1b90*/  LDC.64 R2, c[0x4][R0] ;  /* 0x0100000000027b82 */ /* 0x0002e20000000a00 */
[----:B------:R-:W2:Y:S01]  /*1ba0*/  LDCU.64 UR8, c[0x4][0x4f0] ;  /* 0x01009e00ff0877ac */ /* 0x000ea20008000a00 */
[----:B------:R-:W-:Y:S02]  /*1bb0*/  IMAD.MOV.U32 R12, RZ, RZ, 0x1 ;  /* 0x00000001ff0c7424 */ /* 0x000fe400078e00ff */
[----:B------:R-:W-:Y:S01]  /*1bc0*/  IMAD.MOV.U32 R13, RZ, RZ, RZ ;  /* 0x000000ffff0d7224 */ /* 0x000fe200078e00ff */
[----:B------:R-:W4:Y:S01]  /*1bd0*/  LDCU.64 UR4, c[0x4][0x320] ;  /* 0x01006400ff0477ac */ /* 0x000f220008000a00 */
[----:B0-----:R-:W-:-:S02]  /*1be0*/  IMAD.U32 R4, RZ, RZ, UR6 ;  /* 0x00000006ff047e24 */ /* 0x001fc4000f8e00ff */
[----:B------:R-:W-:Y:S02]  /*1bf0*/  IMAD.U32 R5, RZ, RZ, UR7 ;  /* 0x00000007ff057e24 */ /* 0x000fe4000f8e00ff */
[----:B--2---:R-:W-:Y:S02]  /*1c00*/  IMAD.U32 R6, RZ, RZ, UR8 ;  /* 0x00000008ff067e24 */ /* 0x004fe4000f8e00ff */
[----:B------:R-:W-:Y:S02]  /*1c10*/  IMAD.U32 R7, RZ, RZ, UR9 ;  /* 0x00000009ff077e24 */ /* 0x000fe4000f8e00ff */
[----:B----4-:R-:W-:Y:S02]  /*1c20*/  IMAD.U32 R10, RZ, RZ, UR4 ;  /* 0x00000004ff0a7e24 */ /* 0x010fe4000f8e00ff */
[----:B-1----:R-:W-:-:S07]  /*1c30*/  IMAD.U32 R11, RZ, RZ, UR5 ;  /* 0x00000005ff0b7e24 */ /* 0x002fce000f8e00ff */
[----:B------:R-:W-:-:S07]  /*1c40*/  LEPC R20, `(.L_x_4832) ;  /* 0x000000001014794e */ /* 0x000fce0000000000 */
[----:B---3-5:R-:W-:Y:S05]  /*1c50*/  CALL.ABS.NOINC R2 ;  /* 0x0000000002007343 */ /* 0x028fea0003c00000 */
.L_x_4832:
[----:B------:R-:W-:-:S04]  /*1c60*/  PLOP3.LUT P0, PT, PT, PT, PT, 0x8, 0x80 ;  /* 0x000000000080781c */ /* 0x000fc80003f0e170 */
[----:B------:R-:W-:Y:S01]  /*1c70*/  P2R R23, PR, RZ, 0x1 ;  /* 0x00000001ff177803 */ /* 0x000fe20000000000 */
[----:B------:R-:W-:Y:S08]  /*1c80*/  BRA `(.L_x_4814) ;  /* 0x0000000000307947 */ /* 0x000ff00003800000 */
.L_x_4831:
[----:B------:R-:W3:Y:S02]  /*1c90*/  LDG.E.U8 R2, desc[UR36][R2.64] ;  /* 0x0000002402027981 */ /* 0x000ee4000c1e1100 */
[----:B---3--:R-:W-:-:S04]  /*1ca0*/  ISETP.NE.AND P0, PT, R2, RZ, PT ;  /* 0x000000ff0200720c */ /* 0x008fc80003f05270 */
[----:B------:R-:W-:Y:S01]  /*1cb0*/  P2R R23, PR, RZ, 0x1 ;  /* 0x00000001ff177803 */ /* 0x000fe20000000000 */
[----:B------:R-:W-:Y:S08]  /*1cc0*/  BRA `(.L_x_4814) ;  /* 0x0000000000207947 */ /* 0x000ff00003800000 */
.L_x_4830:
[----:B------:R-:W3:Y:S02]  /*1cd0*/  LDG.E.64 R2, desc[UR36][R2.64] ;  /* 0x0000002402027981 */ /* 0x000ee4000c1e1b00 */
[----:B---3--:R-:W-:-:S04]  /*1ce0*/  ISETP.NE.U32.AND P0, PT, R2, RZ, PT ;  /* 0x000000ff0200720c */ /* 0x008fc80003f05070 */
[----:B------:R-:W-:-:S04]  /*1cf0*/  ISETP.NE.AND.EX P0, PT, R3, RZ, PT, P0 ;  /* 0x000000ff0300720c */ /* 0x000fc80003f05300 */
[----:B------:R-:W-:Y:S01]  /*1d00*/  P2R R23, PR, RZ, 0x1 ;  /* 0x00000001ff177803 */ /* 0x000fe20000000000 */
[----:B------:R-:W-:Y:S08]  /*1d10*/  BRA `(.L_x_4814) ;  /* 0x00000000000c7947 */ /* 0x000ff00003800000 */
.L_x_4829:
[----:B------:R-:W3:Y:S02]  /*1d20*/  LDG.E R2, desc[UR36][R2.64] ;  /* 0x0000002402027981 */ /* 0x000ee4000c1e1900 */
[----:B---3--:R-:W-:-:S04]  /*1d30*/  ISETP.NE.AND P0, PT, R2, RZ, PT ;  /* 0x000000ff0200720c */ /* 0x008fc80003f05270 */
[----:B------:R-:W-:-:S09]  /*1d40*/  P2R R23, PR, RZ, 0x1 ;  /* 0x00000001ff177803 */ /* 0x000fd20000000000 */
.L_x_4814:
[----:B------:R-:W-:Y:S05]  /*1d50*/  BSYNC.RECONVERGENT B6 ;  /* 0x0000000000067941 */ /* 0x000fea0003800200 */
.L_x_4808:
        /* <DEDUP_REMOVED lines=19> */
.L_x_4836:
[----:B------:R1:W5:Y:S01]  /*1e90*/  LDG.E.U8 R38, desc[UR36][R2.64] ;  /* 0x0000002402267981 */ /* 0x000362000c1e1100 */
[----:B------:R-:W-:Y:S01]  /*1ea0*/  IMAD.MOV.U32 R39, RZ, RZ, RZ ;  /* 0x000000ffff277224 */ /* 0x000fe200078e00ff */
[----:B------:R-:W-:Y:S06]  /*1eb0*/  BRA `(.L_x_4838) ;  /* 0x0000000c00407947 */ /* 0x000fec0003800000 */
.L_x_4835:
        /* <DEDUP_REMOVED lines=8> */
.L_x_4840:
[----:B------:R-:W3:Y:S02]  /*1f40*/  LDG.E R38, desc[UR36][R2.64] ;  /* 0x0000002402267981 */ /* 0x000ee4000c1e1900 */
[----:B---3--:R-:W-:Y:S01]  /*1f50*/  SHF.R.S32.HI R39, RZ, 0x1f, R38 ;  /* 0x0000001fff277819 */ /* 0x008fe20000011426 */
[----:B------:R-:W-:Y:S06]  /*1f60*/  BRA `(.L_x_4838) ;  /* 0x0000000c00147947 */ /* 0x000fec0003800000 */
.L_x_4839:
[----:B------:R-:W3:Y:S02]  /*1f70*/  LDG.E.S16 R38, desc[UR36][R2.64] ;  /* 0x0000002402267981 */ /* 0x000ee4000c1e1700 */
[----:B---3--:R-:W-:Y:S01]  /*1f80*/  SHF.R.S32.HI R39, RZ, 0x1f, R38 ;  /* 0x0000001fff277819 */ /* 0x008fe20000011426 */
[----:B------:R-:W-:Y:S06]  /*1f90*/  BRA `(.L_x_4838) ;  /* 0x0000000c00087947 */ /* 0x000fec0003800000 */
.L_x_4834:
[----:B------:R-:W-:-:S09]  /*1fa0*/  UISETP.GT.AND UP0, UPT, UR4, 0x6, UPT ;  /* 0x000000060400788c */ /* 0x000fd2000bf04270 */
[----:B------:R-:W-:Y:S05]  /*1fb0*/  BRA.U UP0, `(.L_x_4841) ;  /* 0x00000001002c7547 */ /* 0x000fea000b800000 */
[----:B------:R-:W-:-:S09]  /*1fc0*/  UISETP.NE.AND UP0, UPT, UR4, 0x5, UPT ;  /* 0x000000050400788c */ /* 0x000fd2000bf05270 */
[----:B------:R-:W-:Y:S05]  /*1fd0*/  BRA.U !UP0, `(.L_x_4842) ;  /* 0x0000000108147547 */ /* 0x000fea000b800000 */
[----:B------:R-:W-:-:S09]  /*1fe0*/  UISETP.NE.AND UP0, UPT, UR4, 0x6, UPT ;  /* 0x000000060400788c */ /* 0x000fd2000bf05270 */
[----:B------:R-:W-:Y:S05]  /*1ff0*/  BRA.U UP0, `(.L_x_4837) ;  /* 0x00000009006c7547 */ /* 0x000fea000b800000 */
[----:B------:R-:W3:Y:S02]  /*2000*/  LDG.E R2, desc[UR36][R2.64] ;  /* 0x0000002402027981 */ /* 0x000ee4000c1e1900 */
[----:B---3--:R0:W1:Y:S01]  /*2010*/  F2I.S64.TRUNC R38, R2 ;  /* 0x0000000200267311 */ /* 0x008062000020d900 */
[----:B------:R-:W-:Y:S05]  /*2020*/  BRA `(.L_x_4838) ;  /* 0x0000000800e47947 */ /* 0x000fea0003800000 */
.L_x_4842:
[----:B------:R-:W3:Y:S02]  /*2030*/  LDG.E.U16 R2, desc[UR36][R2.64] ;  /* 0x0000002402027981 */ /* 0x000ee4000c1e1500 */
[----:B---3--:R-:W-:-:S06]  /*2040*/  HADD2.F32 R38, -RZ, R2.H0_H0 ;  /* 0x20000002ff267230 */ /* 0x008fcc0000004100 */
[----:B------:R-:W0:Y:S01]  /*2050*/  F2I.S64.TRUNC R38, R38 ;  /* 0x0000002600267311 */ /* 0x000e22000020d900 */
[----:B------:R-:W-:Y:S05]  /*2060*/  BRA `(.L_x_4838) ;  /* 0x0000000800d47947 */ /* 0x000fea0003800000 */
.L_x_4841:
[----:B------:R-:W-:-:S09]  /*2070*/  UISETP.NE.AND UP0, UPT, UR4, 0x7, UPT ;  /* 0x000000070400788c */ /* 0x000fd2000bf05270 */
[----:B------:R-:W-:Y:S05]  /*2080*/  BRA.U !UP0, `(.L_x_4843) ;  /* 0x00000001082c7547 */ /* 0x000fea000b800000 */
[----:B------:R-:W-:-:S09]  /*2090*/  UISETP.NE.AND UP0, UPT, UR4, 0x8, UPT ;  /* 0x000000080400788c */ /* 0x000fd2000bf05270 */
[----:B------:R-:W-:Y:S05]  /*20a0*/  BRA.U !UP0, `(.L_x_4844) ;  /* 0x0000000108147547 */ /* 0x000fea000b800000 */
[----:B------:R-:W-:-:S09]  /*20b0*/  UISETP.NE.AND UP0, UPT, UR4, 0x9, UPT ;  /* 0x000000090400788c */ /* 0x000fd2000bf05270 */
[----:B------:R-:W-:Y:S05]  /*20c0*/  BRA.U UP0, `(.L_x_4837) ;  /* 0x0000000900387547 */ /* 0x000fea000b800000 */
[----:B------:R-:W3:Y:S02]  /*20d0*/  LDG.E R2, desc[UR36][R2.64] ;  /* 0x0000002402027981 */ /* 0x000ee4000c1e1900 */
[----:B---3--:R0:W1:Y:S01]  /*20e0*/  F2I.S64.TRUNC R38, R2 ;  /* 0x0000000200267311 */ /* 0x008062000020d900 */
[----:B------:R-:W-:Y:S05]  /*20f0*/  BRA `(.L_x_4838) ;  /* 0x0000000800b07947 */ /* 0x000fea0003800000 */
.L_x_4844:
[----:B------:R-:W3:Y:S02]  /*2100*/  LDG.E.U16 R2, desc[UR36][R2.64] ;  /* 0x0000002402027981 */ /* 0x000ee4000c1e1500 */
[----:B---3--:R-:W-:-:S06]  /*2110*/  HADD2.F32 R38, -RZ, R2.H0_H0 ;  /* 0x20000002ff267230 */ /* 0x008fcc0000004100 */
[----:B------:R-:W0:Y:S01]  /*2120*/  F2I.S64.TRUNC R38, R38 ;  /* 0x0000002600267311 */ /* 0x000e22000020d900 */
[----:B------:R-:W-:Y:S05]  /*2130*/  BRA `(.L_x_4838) ;  /* 0x0000000800a07947 */ /* 0x000fea0003800000 */
.L_x_4843:
[----:B------:R-:W3:Y:S02]  /*2140*/  LDG.E.64 R2, desc[UR36][R2.64] ;  /* 0x0000002402027981 */ /* 0x000ee4000c1e1b00 */
[----:B---3--:R3:W0:Y:S01]  /*2150*/  F2I.S64.F64.TRUNC R38, R2 ;  /* 0x0000000200267311 */ /* 0x008622000030d900 */
[----:B------:R-:W-:Y:S05]  /*2160*/  BRA `(.L_x_4838) ;  /* 0x0000000800947947 */ /* 0x000fea0003800000 */
.L_x_4833:
        /* <DEDUP_REMOVED lines=13> */
.L_x_4847:
[----:B------:R-:W3:Y:S02]  /*2240*/  LDG.E.64 R2, desc[UR36][R2.64] ;  /* 0x0000002402027981 */ /* 0x000ee4000c1e1b00 */
[----:B---3--:R0:W1:Y:S01]  /*2250*/  F2I.S64.F64.TRUNC R38, R2 ;  /* 0x0000000200267311 */ /* 0x008062000030d900 */
[----:B------:R-:W-:Y:S05]  /*2260*/  BRA `(.L_x_4838) ;  /* 0x0000000800547947 */ /* 0x000fea0003800000 */
.L_x_4846:
        /* <DEDUP_REMOVED lines=26> */
.L_x_4849:
[----:B------:R-:W3:Y:S02]  /*2410*/  LDG.E.U8 R2, desc[UR36][R2.64] ;  /* 0x0000002402027981 */ /* 0x000ee4000c1e1100 */
[C---:B---3--:R-:W-:Y:S02]  /*2420*/  IMAD.SHL.U32 R4, R2.reuse, 0x2000000, RZ ;  /* 0x0200000002047824 */ /* 0x048fe400078e00ff */
        /* <DEDUP_REMOVED lines=11> */
.L_x_4848:
[----:B------:R-:W3:Y:S02]  /*24e0*/  LDG.E.U16 R38, desc[UR36][R2.64] ;  /* 0x0000002402267981 */ /* 0x000ee4000c1e1500 */
[----:B---3--:R-:W-:-:S06]  /*24f0*/  IMAD.U32 R38, R38, 0x10000, RZ ;  /* 0x0001000026267824 */ /* 0x008fcc00078e00ff */
[----:B------:R-:W0:Y:S01]  /*2500*/  F2I.S64.TRUNC R38, R38 ;  /* 0x0000002600267311 */ /* 0x000e22000020d900 */
[----:B------:R-:W-:Y:S05]  /*2510*/  BRA `(.L_x_4838) ;  /* 0x0000000400a87947 */ /* 0x000fea0003800000 */
.L_x_4845:
        /* <DEDUP_REMOVED lines=11> */
.L_x_4852:
        /* <DEDUP_REMOVED lines=21> */
.L_x_4856:
[----:B------:R-:W-:Y:S05]  /*2720*/  BSYNC.RECONVERGENT B1 ;  /* 0x0000000000017941 */ /* 0x000fea0003800200 */
.L_x_4855:
[----:B------:R-:W-:Y:S01]  /*2730*/  IMAD.SHL.U32 R0, R0, 0x100000, RZ ;  /* 0x0010000000007824 */ /* 0x000fe200078e00ff */
[----:B------:R-:W-:-:S04]  /*2740*/  LEA R2, R2, 0x3b800000, 0x17 ;  /* 0x3b80000002027811 */ /* 0x000fc800078eb8ff */
[----:B------:R-:W-:-:S07]  /*2750*/  LOP3.LUT R38, R2, R0, R7, 0xfe, !PT ;  /* 0x0000000002267212 */ /* 0x000fce00078efe07 */
.L_x_4854:
[----:B------:R-:W-:Y:S05]  /*2760*/  BSYNC.RECONVERGENT B0 ;  /* 0x0000000000007941 */ /* 0x000fea0003800200 */
.L_x_4853:
[----:B------:R-:W0:Y:S01]  /*2770*/  F2I.S64.TRUNC R38, R38 ;  /* 0x0000002600267311 */ /* 0x000e22000020d900 */
[----:B------:R-:W-:Y:S05]  /*2780*/  BRA `(.L_x_4838) ;  /* 0x00000004000c7947 */ /* 0x000fea0003800000 */
.L_x_4851:
        /* <DEDUP_REMOVED lines=21> */
.L_x_4860:
[----:B------:R-:W-:Y:S05]  /*28e0*/  BSYNC.RECONVERGENT B1 ;  /* 0x0000000000017941 */ /* 0x000fea0003800200 */
.L_x_4859:
[----:B------:R-:W-:Y:S01]  /*28f0*/  IMAD.SHL.U32 R0, R0, 0x200000, RZ ;  /* 0x0020000000007824 */ /* 0x000fe200078e00ff */
[----:B------:R-:W-:-:S04]  /*2900*/  LEA R2, R2, 0x37800000, 0x17 ;  /* 0x3780000002027811 */ /* 0x000fc800078eb8ff */
[----:B------:R-:W-:-:S07]  /*2910*/  LOP3.LUT R38, R2, R0, R7, 0xfe, !PT ;  /* 0x0000000002267212 */ /* 0x000fce00078efe07 */
.L_x_4858:
[----:B------:R-:W-:Y:S05]  /*2920*/  BSYNC.RECONVERGENT B0 ;  /* 0x0000000000007941 */ /* 0x000fea0003800200 */
.L_x_4857:
[----:B------:R-:W0:Y:S01]  /*2930*/  F2I.S64.TRUNC R38, R38 ;  /* 0x0000002600267311 */ /* 0x000e22000020d900 */
[----:B------:R-:W-:Y:S05]  /*2940*/  BRA `(.L_x_4838) ;  /* 0x00000000009c7947 */ /* 0x000fea0003800000 */
.L_x_4850:
[----:B------:R-:W-:-:S09]  /*2950*/  UISETP.NE.AND UP0, UPT, UR4, 0x1c, UPT ;  /* 0x0000001c0400788c */ /* 0x000fd2000bf05270 */
[----:B------:R-:W-:Y:S05]  /*2960*/  BRA.U !UP0, `(.L_x_4861) ;  /* 0x00000001088c7547 */ /* 0x000fea000b800000 */
[----:B------:R-:W-:-:S09]  /*2970*/  UISETP.NE.AND UP0, UPT, UR4, 0x1d, UPT ;  /* 0x0000001d0400788c */ /* 0x000fd2000bf05270 */
[----:B------:R-:W-:Y:S05]  /*2980*/  BRA.U !UP0, `(.L_x_4862) ;  /* 0x00000001087c7547 */ /* 0x000fea000b800000 */
[----:B------:R-:W-:-:S09]  /*2990*/  UISETP.NE.AND UP0, UPT, UR4, 0x2c, UPT ;  /* 0x0000002c0400788c */ /* 0x000fd2000bf05270 */
[----:B------:R-:W-:Y:S05]  /*29a0*/  BRA.U !UP0, `(.L_x_4863) ;  /* 0x0000000108487547 */ /* 0x000fea000b800000 */
.L_x_4837:
        /* <DEDUP_REMOVED lines=16> */
.L_x_4864:
[----:B------:R-:W-:Y:S01]  /*2ab0*/  CS2R R38, SRZ ;  /* 0x0000000000267805 */ /* 0x000fe2000001ff00 */
[----:B------:R-:W-:Y:S06]  /*2ac0*/  BRA `(.L_x_4838) ;  /* 0x00000000003c7947 */ /* 0x000fec0003800000 */
.L_x_4863:
        /* <DEDUP_REMOVED lines=8> */
.L_x_4866:
[----:B------:R-:W-:Y:S05]  /*2b50*/  BSYNC.RECONVERGENT B0 ;  /* 0x0000000000007941 */ /* 0x000fea0003800200 */
.L_x_4865:
[----:B------:R-:W0:Y:S01]  /*2b60*/  F2I.S64.TRUNC R38, R38 ;  /* 0x0000002600267311 */ /* 0x000e22000020d900 */
[----:B------:R-:W-:Y:S05]  /*2b70*/  BRA `(.L_x_4838) ;  /* 0x0000000000107947 */ /* 0x000fea0003800000 */
.L_x_4862:
[----:B------:R0:W5:Y:S01]  /*2b80*/  LDG.E.64 R38, desc[UR36][R2.64] ;  /* 0x0000002402267981 */ /* 0x000162000c1e1b00 */
[----:B------:R-:W-:Y:S05]  /*2b90*/  BRA `(.L_x_4838) ;  /* 0x0000000000087947 */ /* 0x000fea0003800000 */
.L_x_4861:
[----:B------:R0:W5:Y:S01]  /*2ba0*/  LDG.E R38, desc[UR36][R2.64] ;  /* 0x0000002402267981 */ /* 0x000162000c1e1900 */
[----:B------:R-:W-:-:S07]  /*2bb0*/  IMAD.MOV.U32 R39, RZ, RZ, RZ ;  /* 0x000000ffff277224 */ /* 0x000fce00078e00ff */
.L_x_4838:
[----:B------:R-:W-:Y:S01]  /*2bc0*/  ISETP.NE.AND P0, PT, R23, RZ, PT ;  /* 0x000000ff1700720c */ /* 0x000fe20003f05270 */
[----:B01-3--:R-:W-:-:S03]  /*2bd0*/  VIADD R2, R40, 0x80 ;  /* 0x0000008028027836 */ /* 0x00bfc60000000000 */
[----:B------:R-:W-:-:S04]  /*2be0*/  PLOP3.LUT P0, PT, P0, PT, PT, 0x8, 0x80 ;  /* 0x000000000080781c */ /* 0x000fc8000070e170 */
[----:B------:R-:W-:-:S09]  /*2bf0*/  P2R R45, PR, RZ, 0x1 ;  /* 0x00000001ff2d7803 */ /* 0x000fd20000000000 */
.L_x_4778:
[----:B------:R-:W-:Y:S05]  /*2c00*/  BSYNC.RECONVERGENT B7 ;  /* 0x0000000000077941 */ /* 0x000fea0003800200 */
.L_x_4777:
[----:B------:R-:W-:Y:S01]  /*2c10*/  ISETP.GE.AND P0, PT, R2, R25, PT ;  /* 0x000000190200720c */ /* 0x000fe20003f06270 */
[----:B------:R-:W-:Y:S01]  /*2c20*/  BSSY.RECONVERGENT B7, `(.L_x_4867) ;  /* 0x00002b7000077945 */ /* 0x000fe20003800200 */
[----:B------:R-:W-:Y:S02]  /*2c30*/  PLOP3.LUT P1, PT, PT, PT, PT, 0x80, 0x8 ;  /* 0x000000000008781c */ /* 0x000fe40003f2f070 */
[----:B------:R-:W-:Y:S02]  /*2c40*/  CS2R R36, SRZ ;  /* 0x0000000000247805 */ /* 0x000fe4000001ff00 */
[----:B------:R-:W-:Y:S02]  /*2c50*/  CS2R R34, SRZ ;  /* 0x0000000000227805 */ /* 0x000fe4000001ff00 */
[----:B------:R-:W-:Y:S02]  /*2c60*/  CS2R R32, SRZ ;  /* 0x0000000000207805 */ /* 0x000fe4000001ff00 */
[----:B------:R-:W-:-:S03]  /*2c70*/  P2R R44, PR, RZ, 0x2 ;  /* 0x00000002ff2c7803 */ /* 0x000fc60000000000 */
        /* <DEDUP_REMOVED lines=19> */
[----:B------:R-:W3:Y:S01]  /*2db0*/  LDG.E.S8 R4, desc[UR36][R4.64] ;  /* 0x0000002404047981 */ /* 0x000ee2000c1e1300 */
[----:B------:R-:W-:Y:S01]  /*2dc0*/  CS2R R34, SRZ ;  /* 0x0000000000227805 */ /* 0x000fe2000001ff00 */
[----:B---3--:R0:W1:Y:S01]  /*2dd0*/  I2F.F64.S16 R32, R4 ;  /* 0x0000000400207312 */ /* 0x0080620000101c00 */
[----:B------:R-:W-:Y:S05]  /*2de0*/  BRA `(.L_x_4875) ;  /* 0x0000000c00cc7947 */ /* 0x000fea0003800000 */
.L_x_4873:
[----:B------:R-:W3:Y:S01]  /*2df0*/  LDG.E.U8 R4, desc[UR36][R4.64] ;  /* 0x0000002404047981 */ /* 0x000ee2000c1e1100 */
[----:B------:R-:W-:Y:S01]  /*2e00*/  CS2R R34, SRZ ;  /* 0x0000000000227805 */ /* 0x000fe2000001ff00 */
[----:B---3--:R0:W1:Y:S01]  /*2e10*/  I2F.F64.U16 R32, R4 ;  /* 0x0000000400207312 */ /* 0x0080620000101800 */
[----:B------:R-:W-:Y:S05]  /*2e20*/  BRA `(.L_x_4875) ;  /* 0x0000000c00bc7947 */ /* 0x000fea0003800000 */
.L_x_4872:
[----:B------:R-:W-:-:S09]  /*2e30*/  UISETP.NE.AND UP0, UPT, UR4, 0x2, UPT ;  /* 0x000000020400788c */ /* 0x000fd2000bf05270 */
[----:B------:R-:W-:Y:S05]  /*2e40*/  BRA.U !UP0, `(.L_x_4876) ;  /* 0x0000000108307547 */ /* 0x000fea000b800000 */
[----:B------:R-:W-:-:S09]  /*2e50*/  UISETP.NE.AND UP0, UPT, UR4, 0x3, UPT ;  /* 0x000000030400788c */ /* 0x000fd2000bf05270 */
[----:B------:R-:W-:Y:S05]  /*2e60*/  BRA.U !UP0, `(.L_x_4877) ;  /* 0x0000000108187547 */ /* 0x000fea000b800000 */
[----:B------:R-:W-:-:S09]  /*2e70*/  UISETP.NE.AND UP0, UPT, UR4, 0x4, UPT ;  /* 0x000000040400788c */ /* 0x000fd2000bf05270 */
[----:B------:R-:W-:Y:S05]  /*2e80*/  BRA.U UP0, `(.L_x_4874) ;  /* 0x0000000d003c7547 */ /* 0x000fea000b800000 */
[----:B------:R-:W3:Y:S01]  /*2e90*/  LDG.E.64 R32, desc[UR36][R4.64] ;  /* 0x0000002404207981 */ /* 0x000ee2000c1e1b00 */
[----:B------:R-:W-:Y:S01]  /*2ea0*/  CS2R R34, SRZ ;  /* 0x0000000000227805 */ /* 0x000fe2000001ff00 */
[----:B---3--:R-:W0:Y:S01]  /*2eb0*/  I2F.F64.S64 R32, R32 ;  /* 0x0000002000207312 */ /* 0x008e220000301c00 */
[----:B------:R-:W-:Y:S05]  /*2ec0*/  BRA `(.L_x_4875) ;  /* 0x0000000c00947947 */ /* 0x000fea0003800000 */
.L_x_4877:
[----:B------:R-:W3:Y:S01]  /*2ed0*/  LDG.E R4, desc[UR36][R4.64] ;  /* 0x0000002404047981 */ /* 0x000ee2000c1e1900 */
[----:B------:R-:W-:Y:S01]  /*2ee0*/  CS2R R34, SRZ ;  /* 0x0000000000227805 */ /* 0x000fe2000001ff00 */
[----:B---3--:R0:W1:Y:S01]  /*2ef0*/  I2F.F64 R32, R4 ;  /* 0x0000000400207312 */ /* 0x0080620000201c00 */
[----:B------:R-:W-:Y:S05]  /*2f00*/  BRA `(.L_x_4875) ;  /* 0x0000000c00847947 */ /* 0x000fea0003800000 */
.L_x_4876:
[----:B------:R-:W3:Y:S01]  /*2f10*/  LDG.E.U16 R4, desc[UR36][R4.64] ;  /* 0x0000002404047981 */ /* 0x000ee2000c1e1500 */
[----:B------:R-:W-:Y:S01]  /*2f20*/  CS2R R34, SRZ ;  /* 0x0000000000227805 */ /* 0x000fe2000001ff00 */
[----:B---3--:R0:W1:Y:S01]  /*2f30*/  I2F.F64.S16 R32, R4 ;  /* 0x0000000400207312 */ /* 0x0080620000101c00 */
[----:B------:R-:W-:Y:S05]  /*2f40*/  BRA `(.L_x_4875) ;  /* 0x0000000c00747947 */ /* 0x000fea0003800000 */
.L_x_4871:
[----:B------:R-:W-:-:S09]  /*2f50*/  UISETP.GT.AND UP0, UPT, UR4, 0x6, UPT ;  /* 0x000000060400788c */ /* 0x000fd2000bf04270 */
[----:B------:R-:W-:Y:S05]  /*2f60*/  BRA.U UP0, `(.L_x_4878) ;  /* 0x00000001003c7547 */ /* 0x000fea000b800000 */
[----:B------:R-:W-:-:S09]  /*2f70*/  UISETP.NE.AND UP0, UPT, UR4, 0x5, UPT ;  /* 0x000000050400788c */ /* 0x000fd2000bf05270 */
[----:B------:R-:W-:Y:S05]  /*2f80*/  BRA.U !UP0, `(.L_x_4879) ;  /* 0x00000001081c7547 */ /* 0x000fea000b800000 */
[----:B------:R-:W-:-:S09]  /*2f90*/  UISETP.NE.AND UP0, UPT, UR4, 0x6, UPT ;  /* 0x000000060400788c */ /* 0x000fd2000bf05270 */
[----:B------:R-:W-:Y:S05]  /*2fa0*/  BRA.U UP0, `(.L_x_4874) ;  /* 0x0000000900f47547 */ /* 0x000fea000b800000 */
[----:B------:R-:W3:Y:S01]  /*2fb0*/  LDG.E R32, desc[UR36][R4.64] ;  /* 0x0000002404207981 */ /* 0x000ee2000c1e1900 */
[----:B------:R-:W-:Y:S01]  /*2fc0*/  CS2R R34, SRZ ;  /* 0x0000000000227805 */ /* 0x000fe2000001ff00 */
[----:B---3--:R-:W-:-:S06]  /*2fd0*/  FMUL.FTZ R32, R32, 1 ;  /* 0x3f80000020207820 */ /* 0x008fcc0000410000 */
[----:B------:R-:W0:Y:S01]  /*2fe0*/  F2F.F64.F32 R32, R32 ;  /* 0x0000002000207310 */ /* 0x000e220000201800 */
[----:B------:R-:W-:Y:S05]  /*2ff0*/  BRA `(.L_x_4875) ;  /* 0x0000000c00487947 */ /* 0x000fea0003800000 */
.L_x_4879:
[----:B------:R-:W3:Y:S01]  /*3000*/  LDG.E.U16 R0, desc[UR36][R4.64] ;  /* 0x0000002404007981 */ /* 0x000ee2000c1e1500 */
[----:B------:R-:W-:Y:S01]  /*3010*/  CS2R R34, SRZ ;  /* 0x0000000000227805 */ /* 0x000fe2000001ff00 */
[----:B---3--:R-:W-:-:S05]  /*3020*/  HADD2.F32 R0, -RZ, R0.H0_H0 ;  /* 0x20000000ff007230 */ /* 0x008fca0000004100 */
[----:B------:R-:W-:-:S04]  /*3030*/  FMUL.FTZ R0, R0, 1 ;  /* 0x3f80000000007820 */ /* 0x000fc80000410000 */
[----:B------:R0:W1:Y:S01]  /*3040*/  F2F.F64.F32 R32, R0 ;  /* 0x0000000000207310 */ /* 0x0000620000201800 */
[----:B------:R-:W-:Y:S05]  /*3050*/  BRA `(.L_x_4875) ;  /* 0x0000000c00307947 */ /* 0x000fea0003800000 */
.L_x_4878:
[----:B------:R-:W-:-:S09]  /*3060*/  UISETP.NE.AND UP0, UPT, UR4, 0x7, UPT ;  /* 0x000000070400788c */ /* 0x000fd2000bf05270 */
[----:B------:R-:W-:Y:S05]  /*3070*/  BRA.U !UP0, `(.L_x_4880) ;  /* 0x0000000108487547 */ /* 0x000fea000b800000 */
[----:B------:R-:W-:-:S09]  /*3080*/  UISETP.NE.AND UP0, UPT, UR4, 0x8, UPT ;  /* 0x000000080400788c */ /* 0x000fd2000bf05270 */
[----:B------:R-:W-:Y:S05]  /*3090*/  BRA.U !UP0, `(.L_x_4881) ;  /* 0x0000000108207547 */ /* 0x000fea000b800000 */
[----:B------:R-:W-:-:S09]  /*30a0*/  UISETP.NE.AND UP0, UPT, UR4, 0x9, UPT ;  /* 0x000000090400788c */ /* 0x000fd2000bf05270 */
[----:B------:R-:W-:Y:S05]  /*30b0*/  BRA.U UP0, `(.L_x_4874) ;  /* 0x0000000900b07547 */ /* 0x000fea000b800000 */
[----:B------:R-:W3:Y:S02]  /*30c0*/  LDG.E.64 R4, desc[UR36][R4.64] ;  /* 0x0000002404047981 */ /* 0x000ee4000c1e1b00 */
[----:B---3--:R-:W-:Y:S01]  /*30d0*/  FMUL.FTZ R32, R4, 1 ;  /* 0x3f80000004207820 */ /* 0x008fe20000410000 */
[----:B------:R-:W-:-:S05]  /*30e0*/  FMUL.FTZ R34, R5, 1 ;  /* 0x3f80000005227820 */ /* 0x000fca0000410000 */
[----:B------:R-:W0:Y:S08]  /*30f0*/  F2F.F64.F32 R32, R32 ;  /* 0x0000002000207310 */ /* 0x000e300000201800 */
[----:B------:R-:W1:Y:S01]  /*3100*/  F2F.F64.F32 R34, R34 ;  /* 0x0000002200227310 */ /* 0x000e620000201800 */
[----:B------:R-:W-:Y:S05]  /*3110*/  BRA `(.L_x_4875) ;  /* 0x0000000c00007947 */ /* 0x000fea0003800000 */
.L_x_4881:
[----:B------:R-:W3:Y:S02]  /*3120*/  LDG.E R3, desc[UR36][R4.64] ;  /* 0x0000002404037981 */ /* 0x000ee4000c1e1900 */
[--C-:B---3--:R-:W-:Y:S02]  /*3130*/  HADD2.F32 R0, -RZ, R3.reuse.H0_H0 ;  /* 0x20000003ff007230 */ /* 0x108fe40000004100 */
[----:B------:R-:W-:-:S03]  /*3140*/  HADD2.F32 R3, -RZ, R3.H1_H1 ;  /* 0x30000003ff037230 */ /* 0x000fc60000004100 */
[----:B------:R-:W-:Y:S02]  /*3150*/  FMUL.FTZ R0, R0, 1 ;  /* 0x3f80000000007820 */ /* 0x000fe40000410000 */
[----:B------:R-:W-:Y:S02]  /*3160*/  FMUL.FTZ R3, R3, 1 ;  /* 0x3f80000003037820 */ /* 0x000fe40000410000 */
[----:B------:R0:W1:Y:S08]  /*3170*/  F2F.F64.F32 R32, R0 ;  /* 0x0000000000207310 */ /* 0x0000700000201800 */
[----:B------:R0:W3:Y:S01]  /*3180*/  F2F.F64.F32 R34, R3 ;  /* 0x0000000300227310 */ /* 0x0000e20000201800 */
[----:B------:R-:W-:Y:S05]  /*3190*/  BRA `(.L_x_4875) ;  /* 0x0000000800e07947 */ /* 0x000fea0003800000 */
.L_x_4880:
[----:B------:R0:W5:Y:S01]  /*31a0*/  LDG.E.64 R32, desc[UR36][R4.64] ;  /* 0x0000002404207981 */ /* 0x000162000c1e1b00 */
[----:B------:R-:W-:Y:S01]  /*31b0*/  CS2R R34, SRZ ;  /* 0x0000000000227805 */ /* 0x000fe2000001ff00 */
[----:B------:R-:W-:Y:S06]  /*31c0*/  BRA `(.L_x_4875) ;  /* 0x0000000800d47947 */ /* 0x000fec0003800000 */
.L_x_4870:
        /* <DEDUP_REMOVED lines=9> */
[----:B------:R-:W-:Y:S01]  /*3260*/  CS2R R34, SRZ ;  /* 0x0000000000227805 */ /* 0x000fe2000001ff00 */
[----:B------:R-:W-:Y:S01]  /*3270*/  IMAD.MOV.U32 R32, RZ, RZ, RZ ;  /* 0x000000ffff207224 */ /* 0x000fe200078e00ff */
[----:B---3--:R-:W-:-:S04]  /*3280*/  ISETP.NE.AND P0, PT, R4, RZ, PT ;  /* 0x000000ff0400720c */ /* 0x008fc80003f05270 */
[----:B------:R-:W-:Y:S01]  /*3290*/  FSEL R33, RZ, 1.875, !P0 ;  /* 0x3ff00000ff217808 */ /* 0x000fe20004000000 */
[----:B------:R-:W-:Y:S08]  /*32a0*/  BRA `(.L_x_4875) ;  /* 0x00000008009c7947 */ /* 0x000ff00003800000 */
.L_x_4884:
[----:B------:R0:W5:Y:S01]  /*32b0*/  LDG.E.128 R32, desc[UR36][R4.64] ;  /* 0x0000002404207981 */ /* 0x000162000c1e1d00 */
[----:B------:R-:W-:Y:S05]  /*32c0*/  BRA `(.L_x_4875) ;  /* 0x0000000800947947 */ /* 0x000fea0003800000 */
.L_x_4883:
[----:B------:R-:W-:-:S09]  /*32d0*/  UISETP.NE.AND UP0, UPT, UR4, 0xf, UPT ;  /* 0x0000000f0400788c */ /* 0x000fd2000bf05270 */
[----:B------:R-:W-:Y:S05]  /*32e0*/  BRA.U !UP0, `(.L_x_4885) ;  /* 0x0000000108a87547 */ /* 0x000fea000b800000 */
[----:B------:R-:W-:-:S09]  /*32f0*/  UISETP.NE.AND UP0, UPT, UR4, 0x17, UPT ;  /* 0x000000170400788c */ /* 0x000fd2000bf05270 */
[----:B------:R-:W-:Y:S05]  /*3300*/  BRA.U !UP0, `(.L_x_4886) ;  /* 0x0000000108607547 */ /* 0x000fea000b800000 */
[----:B------:R-:W-:-:S09]  /*3310*/  UISETP.NE.AND UP0, UPT, UR4, 0x18, UPT ;  /* 0x000000180400788c */ /* 0x000fd2000bf05270 */
[----:B------:R-:W-:Y:S05]  /*3320*/  BRA.U UP0, `(.L_x_4874) ;  /* 0x0000000900147547 */ /* 0x000fea000b800000 */
[----:B------:R-:W3:Y:S01]  /*3330*/  LDG.E.U8 R0, desc[UR36][R4.64] ;  /* 0x0000002404007981 */ /* 0x000ee2000c1e1100 */
[----:B------:R-:W-:Y:S01]  /*3340*/  IMAD.MOV.U32 R7, RZ, RZ, 0x1f ;  /* 0x0000001fff077424 */ /* 0x000fe200078e00ff */
[----:B------:R-:W-:Y:S01]  /*3350*/  CS2R R34, SRZ ;  /* 0x0000000000227805 */ /* 0x000fe2000001ff00 */
        /* <DEDUP_REMOVED lines=19> */
.L_x_4886:
[----:B------:R-:W3:Y:S01]  /*3490*/  LDG.E.U8 R4, desc[UR36][R4.64] ;  /* 0x0000002404047981 */ /* 0x000ee2000c1e1100 */
[----:B------:R-:W-:Y:S01]  /*34a0*/  CS2R R34, SRZ ;  /* 0x0000000000227805 */ /* 0x000fe2000001ff00 */
        /* <DEDUP_REMOVED lines=10> */
[----:B------:R-:W-:-:S05]  /*3550*/  LOP3.LUT R0, R0, 0x80000000, R3, 0xf8, !PT ;  /* 0x8000000000007812 */ /* 0x000fca00078ef803 */
[----:B------:R-:W-:-:S04]  /*3560*/  FMUL.FTZ R0, R0, 1 ;  /* 0x3f80000000007820 */ /* 0x000fc80000410000 */
[----:B------:R3:W0:Y:S01]  /*3570*/  F2F.F64.F32 R32, R0 ;  /* 0x0000000000207310 */ /* 0x0006220000201800 */
[----:B------:R-:W-:Y:S05]  /*3580*/  BRA `(.L_x_4875) ;  /* 0x0000000400e47947 */ /* 0x000fea0003800000 */
.L_x_4885:
[----:B------:R-:W3:Y:S01]  /*3590*/  LDG.E.U16 R0, desc[UR36][R4.64] ;  /* 0x0000002404007981 */ /* 0x000ee2000c1e1500 */
[----:B------:R-:W-:Y:S01]  /*35a0*/  CS2R R34, SRZ ;  /* 0x0000000000227805 */ /* 0x000fe2000001ff00 */
[----:B---3--:R-:W-:-:S04]  /*35b0*/  IMAD.U32 R0, R0, 0x10000, RZ ;  /* 0x0001000000007824 */ /* 0x008fc800078e00ff */
[----:B------:R-:W-:-:S04]  /*35c0*/  FMUL.FTZ R0, R0, 1 ;  /* 0x3f80000000007820 */ /* 0x000fc80000410000 */
[----:B------:R0:W1:Y:S01]  /*35d0*/  F2F.F64.F32 R32, R0 ;  /* 0x0000000000207310 */ /* 0x0000620000201800 */
[----:B------:R-:W-:Y:S05]  /*35e0*/  BRA `(.L_x_4875) ;  /* 0x0000000400cc7947 */ /* 0x000fea0003800000 */
.L_x_4882:
        /* <DEDUP_REMOVED lines=8> */
[----:B------:R-:W3:Y:S01]  /*3670*/  LDG.E.U16 R4, desc[UR36][R4.64] ;  /* 0x0000002404047981 */ /* 0x000ee2000c1e1500 */
[----:B------:R-:W-:Y:S01]  /*3680*/  CS2R R34, SRZ ;  /* 0x0000000000227805 */ /* 0x000fe2000001ff00 */
[----:B---3--:R0:W1:Y:S01]  /*3690*/  I2F.F64.U16 R32, R4 ;  /* 0x0000000400207312 */ /* 0x0080620000101800 */
[----:B------:R-:W-:Y:S05]  /*36a0*/  BRA `(.L_x_4875) ;  /* 0x00000004009c7947 */ /* 0x000fea0003800000 */
.L_x_4889:
[----:B------:R-:W3:Y:S01]  /*36b0*/  LDG.E.U8 R4, desc[UR36][R4.64] ;  /* 0x0000002404047981 */ /* 0x000ee2000c1e1100 */
[----:B------:R-:W-:Y:S02]  /*36c0*/  CS2R R34, SRZ ;  /* 0x0000000000227805 */ /* 0x000fe4000001ff00 */
[----:B------:R-:W-:Y:S02]  /*36d0*/  CS2R R32, SRZ ;  /* 0x0000000000207805 */ /* 0x000fe4000001ff00 */
[----:B---3--:R-:W-:-:S13]  /*36e0*/  ISETP.NE.AND P0, PT, R4, RZ, PT ;  /* 0x000000ff0400720c */ /* 0x008fda0003f05270 */
        /* <DEDUP_REMOVED lines=18> */
.L_x_4891:
[----:B------:R-:W-:Y:S05]  /*3810*/  BSYNC.RECONVERGENT B0 ;  /* 0x0000000000007941 */ /* 0x000fea0003800200 */
.L_x_4890:
[----:B------:R-:W-:Y:S01]  /*3820*/  IMAD.SHL.U32 R0, R0, 0x100000, RZ ;  /* 0x0010000000007824 */ /* 0x000fe200078e00ff */
[----:B------:R-:W-:-:S04]  /*3830*/  LEA R3, R3, 0x3b800000, 0x17 ;  /* 0x3b80000003037811 */ /* 0x000fc800078eb8ff */
[----:B------:R-:W-:-:S05]  /*3840*/  LOP3.LUT R0, R3, R0, R7, 0xfe, !PT ;  /* 0x0000000003007212 */ /* 0x000fca00078efe07 */
[----:B------:R-:W-:-:S04]  /*3850*/  FMUL.FTZ R0, R0, 1 ;  /* 0x3f80000000007820 */ /* 0x000fc80000410000 */
[----:B------:R0:W1:Y:S01]  /*3860*/  F2F.F64.F32 R32, R0 ;  /* 0x0000000000207310 */ /* 0x0000620000201800 */
[----:B------:R-:W-:Y:S05]  /*3870*/  BRA `(.L_x_4875) ;  /* 0x0000000400287947 */ /* 0x000fea0003800000 */
.L_x_4888:
        /* <DEDUP_REMOVED lines=22> */
.L_x_4893:
[----:B------:R-:W-:Y:S05]  /*39e0*/  BSYNC.RECONVERGENT B0 ;  /* 0x0000000000007941 */ /* 0x000fea0003800200 */
.L_x_4892:
[----:B------:R-:W-:Y:S01]  /*39f0*/  IMAD.SHL.U32 R0, R0, 0x200000, RZ ;  /* 0x0020000000007824 */ /* 0x000fe200078e00ff */
[----:B------:R-:W-:-:S04]  /*3a00*/  LEA R3, R3, 0x37800000, 0x17 ;  /* 0x3780000003037811 */ /* 0x000fc800078eb8ff */
[----:B------:R-:W-:-:S05]  /*3a10*/  LOP3.LUT R0, R3, R0, R7, 0xfe, !PT ;  /* 0x0000000003007212 */ /* 0x000fca00078efe07 */
[----:B------:R-:W-:-:S04]  /*3a20*/  FMUL.FTZ R0, R0, 1 ;  /* 0x3f80000000007820 */ /* 0x000fc80000410000 */
[----:B------:R0:W1:Y:S01]  /*3a30*/  F2F.F64.F32 R32, R0 ;  /* 0x0000000000207310 */ /* 0x0000620000201800 */
[----:B------:R-:W-:Y:S05]  /*3a40*/  BRA `(.L_x_4875) ;  /* 0x0000000000b47947 */ /* 0x000fea0003800000 */
.L_x_4887:
[----:B------:R-:W-:-:S09]  /*3a50*/  UISETP.NE.AND UP0, UPT, UR4, 0x1c, UPT ;  /* 0x0000001c0400788c */ /* 0x000fd2000bf05270 */
[----:B------:R-:W-:Y:S05]  /*3a60*/  BRA.U !UP0, `(.L_x_4894) ;  /* 0x0000000108a07547 */ /* 0x000fea000b800000 */
[----:B------:R-:W-:-:S09]  /*3a70*/  UISETP.NE.AND UP0, UPT, UR4, 0x1d, UPT ;  /* 0x0000001d0400788c */ /* 0x000fd2000bf05270 */
[----:B------:R-:W-:Y:S05]  /*3a80*/  BRA.U !UP0, `(.L_x_4895) ;  /* 0x0000000108887547 */ /* 0x000fea000b800000 */
[----:B------:R-:W-:-:S09]  /*3a90*/  UISETP.NE.AND UP0, UPT, UR4, 0x2c, UPT ;  /* 0x0000002c0400788c */ /* 0x000fd2000bf05270 */
[----:B------:R-:W-:Y:S05]  /*3aa0*/  BRA.U UP0, `(.L_x_4874) ;  /* 0x0000000100347547 */ /* 0x000fea000b800000 */
[----:B------:R-:W3:Y:S01]  /*3ab0*/  LDG.E.U8 R0, desc[UR36][R4.64] ;  /* 0x0000002404007981 */ /* 0x000ee2000c1e1100 */
[----:B------:R-:W-:Y:S01]  /*3ac0*/  CS2R R34, SRZ ;  /* 0x0000000000227805 */ /* 0x000fe2000001ff00 */
[----:B------:R-:W-:Y:S02]  /*3ad0*/  IMAD.MOV.U32 R32, RZ, RZ, 0x0 ;  /* 0x00000000ff207424 */ /* 0x000fe400078e00ff */
[----:B------:R-:W-:Y:S01]  /*3ae0*/  IMAD.MOV.U32 R33, RZ, RZ, 0x38000000 ;  /* 0x38000000ff217424 */ /* 0x000fe200078e00ff */
[----:B---3--:R-:W-:-:S13]  /*3af0*/  ISETP.NE.AND P0, PT, R0, RZ, PT ;  /* 0x000000ff0000720c */ /* 0x008fda0003f05270 */
        /* <DEDUP_REMOVED lines=8> */
.L_x_4874:
        /* <DEDUP_REMOVED lines=16> */
.L_x_4896:
[----:B------:R-:W-:Y:S02]  /*3c80*/  CS2R R32, SRZ ;  /* 0x0000000000207805 */ /* 0x000fe4000001ff00 */
[----:B------:R-:W-:Y:S01]  /*3c90*/  CS2R R34, SRZ ;  /* 0x0000000000227805 */ /* 0x000fe2000001ff00 */
[----:B------:R-:W-:Y:S06]  /*3ca0*/  BRA `(.L_x_4875) ;  /* 0x00000000001c7947 */ /* 0x000fec0003800000 */
.L_x_4895:
[----:B------:R-:W3:Y:S01]  /*3cb0*/  LDG.E.64 R32, desc[UR36][R4.64] ;  /* 0x0000002404207981 */ /* 0x000ee2000c1e1b00 */
[----:B------:R-:W-:Y:S01]  /*3cc0*/  CS2R R34, SRZ ;  /* 0x0000000000227805 */ /* 0x000fe2000001ff00 */
[----:B---3--:R-:W0:Y:S01]  /*3cd0*/  I2F.F64.U64 R32, R32 ;  /* 0x0000002000207312 */ /* 0x008e220000301800 */
[----:B------:R-:W-:Y:S05]  /*3ce0*/  BRA `(.L_x_4875) ;  /* 0x00000000000c7947 */ /* 0x000fea0003800000 */
.L_x_4894:
[----:B------:R-:W3:Y:S01]  /*3cf0*/  LDG.E R4, desc[UR36][R4.64] ;  /* 0x0000002404047981 */ /* 0x000ee2000c1e1900 */
[----:B------:R-:W-:Y:S01]  /*3d00*/  CS2R R34, SRZ ;  /* 0x0000000000227805 */ /* 0x000fe2000001ff00 */
[----:B---3--:R0:W1:Y:S06]  /*3d10*/  I2F.F64.U32 R32, R4 ;  /* 0x0000000400207312 */ /* 0x00806c0000201800 */
.L_x_4875:
[----:B------:R-:W-:Y:S05]  /*3d20*/  BSYNC.RECONVERGENT B6 ;  /* 0x0000000000067941 */ /* 0x000fea0003800200 */
.L_x_4869:
        /* <DEDUP_REMOVED lines=21> */
.L_x_4901:
[----:B------:R-:W2:Y:S02]  /*3e80*/  LDG.E.U8 R4, desc[UR36][R4.64] ;  /* 0x0000002404047981 */ /* 0x000ea4000c1e1100 */
[----:B--2---:R-:W-:-:S04]  /*3e90*/  ISETP.NE.AND P0, PT, R4, RZ, PT ;  /* 0x000000ff0400720c */ /* 0x004fc80003f05270 */
[----:B------:R-:W-:Y:S01]  /*3ea0*/  P2R R23, PR, RZ, 0x1 ;  /* 0x00000001ff177803 */ /* 0x000fe20000000000 */
[----:B------:R-:W-:Y:S08]  /*3eb0*/  BRA `(.L_x_4903) ;  /* 0x0000000800847947 */ /* 0x000ff00003800000 */
.L_x_4900:
        /* <DEDUP_REMOVED lines=11> */
.L_x_4905:
[----:B------:R-:W2:Y:S02]  /*3f70*/  LDG.E R4, desc[UR36][R4.64] ;  /* 0x0000002404047981 */ /* 0x000ea4000c1e1900 */
[----:B--2---:R-:W-:-:S04]  /*3f80*/  ISETP.NE.AND P0, PT, R4, RZ, PT ;  /* 0x000000ff0400720c */ /* 0x004fc80003f05270 */
[----:B------:R-:W-:Y:S01]  /*3f90*/  P2R R23, PR, RZ, 0x1 ;  /* 0x00000001ff177803 */ /* 0x000fe20000000000 */
[----:B------:R-:W-:Y:S08]  /*3fa0*/  BRA `(.L_x_4903) ;  /* 0x0000000800487947 */ /* 0x000ff00003800000 */
.L_x_4904:
[----:B------:R-:W2:Y:S02]  /*3fb0*/  LDG.E.U16 R4, desc[UR36][R4.64] ;  /* 0x0000002404047981 */ /* 0x000ea4000c1e1500 */
[----:B--2---:R-:W-:-:S04]  /*3fc0*/  ISETP.NE.AND P0, PT, R4, RZ, PT ;  /* 0x000000ff0400720c */ /* 0x004fc80003f05270 */
[----:B------:R-:W-:Y:S01]  /*3fd0*/  P2R R23, PR, RZ, 0x1 ;  /* 0x00000001ff177803 */ /* 0x000fe20000000000 */
[----:B------:R-:W-:Y:S08]  /*3fe0*/  BRA `(.L_x_4903) ;  /* 0x0000000800387947 */ /* 0x000ff00003800000 */
.L_x_4899:
        /* <DEDUP_REMOVED lines=10> */
.L_x_4907:
[----:B---3--:R-:W2:Y:S02]  /*4090*/  LDG.E.U16 R0, desc[UR36][R4.64] ;  /* 0x0000002404007981 */ /* 0x008ea4000c1e1500 */
[----:B--2---:R-:W-:-:S05]  /*40a0*/  HADD2.F32 R0, -RZ, R0.H0_H0 ;  /* 0x20000000ff007230 */ /* 0x004fca0000004100 */
[----:B------:R-:W-:-:S04]  /*40b0*/  FSETP.NEU.FTZ.AND P0, PT, R0, RZ, PT ;  /* 0x000000ff0000720b */ /* 0x000fc80003f1d000 */
[----:B------:R-:W-:Y:S01]  /*40c0*/  P2R R23, PR, RZ, 0x1 ;  /* 0x00000001ff177803 */ /* 0x000fe20000000000 */
[----:B------:R-:W-:Y:S08]  /*40d0*/  BRA `(.L_x_4903) ;  /* 0x0000000400fc7947 */ /* 0x000ff00003800000 */
.L_x_4906:
        /* <DEDUP_REMOVED lines=12> */
.L_x_4909:
        /* <DEDUP_REMOVED lines=10> */
.L_x_4908:
[----:B------:R-:W2:Y:S02]  /*4240*/  LDG.E.64 R4, desc[UR36][R4.64] ;  /* 0x0000002404047981 */ /* 0x000ea4000c1e1b00 */
[----:B--2---:R-:W-:-:S06]  /*4250*/  DSETP.NEU.AND P0, PT, R4, RZ, PT ;  /* 0x000000ff0400722a */ /* 0x004fcc0003f0d000 */
[----:B------:R-:W-:Y:S01]  /*4260*/  P2R R23, PR, RZ, 0x1 ;  /* 0x00000001ff177803 */ /* 0x000fe20000000000 */
[----:B------:R-:W-:Y:S07]  /*4270*/  BRA `(.L_x_4903) ;  /* 0x0000000400947947 */ /* 0x000fee0003800000 */
.L_x_4898:
        /* <DEDUP_REMOVED lines=12> */
.L_x_4912:
[----:B------:R-:W2:Y:S02]  /*4340*/  LDG.E.128 R4, desc[UR36][R4.64] ;  /* 0x0000002404047981 */ /* 0x000ea4000c1e1d00 */
[----:B--2---:R-:W-:-:S06]  /*4350*/  DSETP.NEU.AND P0, PT, R6, RZ, PT ;  /* 0x000000ff0600722a */ /* 0x004fcc0003f0d000 */
[----:B------:R-:W-:-:S06]  /*4360*/  DSETP.NEU.OR P0, PT, R4, RZ, P0 ;  /* 0x000000ff0400722a */ /* 0x000fcc000070d400 */
[----:B------:R-:W-:Y:S01]  /*4370*/  P2R R23, PR, RZ, 0x1 ;  /* 0x00000001ff177803 */ /* 0x000fe20000000000 */
[----:B------:R-:W-:Y:S07]  /*4380*/  BRA `(.L_x_4903) ;  /* 0x0000000400507947 */ /* 0x000fee0003800000 */
.L_x_4911:
        /* <DEDUP_REMOVED lines=10> */
.L_x_4914:
        /* <DEDUP_REMOVED lines=12> */
.L_x_4913:
[----:B---3--:R-:W2:Y:S02]  /*44f0*/  LDG.E.U16 R0, desc[UR36][R4.64] ;  /* 0x0000002404007981 */ /* 0x008ea4000c1e1500 */
[----:B--2---:R-:W-:-:S05]  /*4500*/  IMAD.U32 R0, R0, 0x10000, RZ ;  /* 0x0001000000007824 */ /* 0x004fca00078e00ff */
[----:B------:R-:W-:-:S04]  /*4510*/  FSETP.NEU.FTZ.AND P0, PT, R0, RZ, PT ;  /* 0x000000ff0000720b */ /* 0x000fc80003f1d000 */
[----:B------:R-:W-:Y:S01]  /*4520*/  P2R R23, PR, RZ, 0x1 ;  /* 0x00000001ff177803 */ /* 0x000fe20000000000 */
[----:B------:R-:W-:Y:S08]  /*4530*/  BRA `(.L_x_4903) ;  /* 0x0000000000e47947 */ /* 0x000ff00003800000 */
.L_x_4910:
        /* <DEDUP_REMOVED lines=12> */
.L_x_4917:
[----:B------:R-:W2:Y:S02]  /*4600*/  LDG.E.U8 R4, desc[UR36][R4.64] ;  /* 0x0000002404047981 */ /* 0x000ea4000c1e1100 */
[----:B--2---:R-:W-:-:S04]  /*4610*/  ISETP.NE.AND P0, PT, R4, RZ, PT ;  /* 0x000000ff0400720c */ /* 0x004fc80003f05270 */
[----:B------:R-:W-:Y:S01]  /*4620*/  P2R R23, PR, RZ, 0x1 ;  /* 0x00000001ff177803 */ /* 0x000fe20000000000 */
[----:B------:R-:W-:Y:S08]  /*4630*/  BRA `(.L_x_4903) ;  /* 0x0000000000a47947 */ /* 0x000ff00003800000 */
.L_x_4916:
[----:B------:R-:W2:Y:S02]  /*4640*/  LDG.E.U8 R4, desc[UR36][R4.64] ;  /* 0x0000002404047981 */ /* 0x000ea4000c1e1100 */
[----:B--2---:R-:W-:-:S04]  /*4650*/  ISETP.NE.AND P0, PT, R4, RZ, PT ;  /* 0x000000ff0400720c */ /* 0x004fc80003f05270 */
[----:B------:R-:W-:Y:S01]  /*4660*/  P2R R23, PR, RZ, 0x1 ;  /* 0x00000001ff177803 */ /* 0x000fe20000000000 */
[----:B------:R-:W-:Y:S08]  /*4670*/  BRA `(.L_x_4903) ;  /* 0x0000000000947947 */ /* 0x000ff00003800000 */
.L_x_4915:
        /* <DEDUP_REMOVED lines=10> */
.L_x_4902:
        /* <DEDUP_REMOVED lines=16> */
.L_x_4920:
[----:B------:R-:W-:-:S04]  /*4820*/  PLOP3.LUT P0, PT, PT, PT, PT, 0x8, 0x80 ;  /* 0x000000000080781c */ /* 0x000fc80003f0e170 */
[----:B------:R-:W-:Y:S01]  /*4830*/  P2R R23, PR, RZ, 0x1 ;  /* 0x00000001ff177803 */ /* 0x000fe20000000000 */
[----:B------:R-:W-:Y:S08]  /*4840*/  BRA `(.L_x_4903) ;  /* 0x0000000000207947 */ /* 0x000ff00003800000 */
.L_x_4919:
[----:B------:R-:W2:Y:S02]  /*4850*/  LDG.E.64 R4, desc[UR36][R4.64] ;  /* 0x0000002404047981 */ /* 0x000ea4000c1e1b00 */
[----:B--2---:R-:W-:-:S04]  /*4860*/  ISETP.NE.U32.AND P0, PT, R4, RZ, PT ;  /* 0x000000ff0400720c */ /* 0x004fc80003f05070 */
[----:B------:R-:W-:-:S04]  /*4870*/  ISETP.NE.AND.EX P0, PT, R5, RZ, PT, P0 ;  /* 0x000000ff0500720c */ /* 0x000fc80003f05300 */
[----:B------:R-:W-:Y:S01]  /*4880*/  P2R R23, PR, RZ, 0x1 ;  /* 0x00000001ff177803 */ /* 0x000fe20000000000 */
[----:B------:R-:W-:Y:S08]  /*4890*/  BRA `(.L_x_4903) ;  /* 0x00000000000c7947 */ /* 0x000ff00003800000 */
.L_x_4918:
[----:B------:R-:W2:Y:S02]  /*48a0*/  LDG.E R4, desc[UR36][R4.64] ;  /* 0x0000002404047981 */ /* 0x000ea4000c1e1900 */
[----:B--2---:R-:W-:-:S04]  /*48b0*/  ISETP.NE.AND P0, PT, R4, RZ, PT ;  /* 0x000000ff0400720c */ /* 0x004fc80003f05270 */
[----:B------:R-:W-:-:S09]  /*48c0*/  P2R R23, PR, RZ, 0x1 ;  /* 0x00000001ff177803 */ /* 0x000fd20000000000 */
.L_x_4903:
[----:B------:R-:W-:Y:S05]  /*48d0*/  BSYNC.RECONVERGENT B6 ;  /* 0x0000000000067941 */ /* 0x000fea0003800200 */
.L_x_4897:
        /* <DEDUP_REMOVED lines=19> */
.L_x_4924:
[----:B------:R0:W5:Y:S01]  /*4a10*/  LDG.E.U8 R36, desc[UR36][R4.64] ;  /* 0x0000002404247981 */ /* 0x000162000c1e1100 */
[----:B------:R-:W-:Y:S01]  /*4a20*/  IMAD.MOV.U32 R37, RZ, RZ, RZ ;  /* 0x000000ffff257224 */ /* 0x000fe200078e00ff */
[----:B------:R-:W-:Y:S06]  /*4a30*/  BRA `(.L_x_4926) ;  /* 0x0000000c00447947 */ /* 0x000fec0003800000 */
.L_x_4923:
        /* <DEDUP_REMOVED lines=8> */
.L_x_4928:
[----:B------:R-:W2:Y:S02]  /*4ac0*/  LDG.E R36, desc[UR36][R4.64] ;  /* 0x0000002404247981 */ /* 0x000ea4000c1e1900 */
[----:B--2---:R-:W-:Y:S01]  /*4ad0*/  SHF.R.S32.HI R37, RZ, 0x1f, R36 ;  /* 0x0000001fff257819 */ /* 0x004fe20000011424 */
[----:B------:R-:W-:Y:S06]  /*4ae0*/  BRA `(.L_x_4926) ;  /* 0x0000000c00187947 */ /* 0x000fec0003800000 */
.L_x_4927:
[----:B------:R-:W2:Y:S02]  /*4af0*/  LDG.E.S16 R36, desc[UR36][R4.64] ;  /* 0x0000002404247981 */ /* 0x000ea4000c1e1700 */
[----:B--2---:R-:W-:Y:S01]  /*4b00*/  SHF.R.S32.HI R37, RZ, 0x1f, R36 ;  /* 0x0000001fff257819 */ /* 0x004fe20000011424 */
[----:B------:R-:W-:Y:S06]  /*4b10*/  BRA `(.L_x_4926) ;  /* 0x0000000c000c7947 */ /* 0x000fec0003800000 */
.L_x_4922:
        /* <DEDUP_REMOVED lines=9> */
.L_x_4930:
[----:B------:R-:W2:Y:S02]  /*4bb0*/  LDG.E.U16 R4, desc[UR36][R4.64] ;  /* 0x0000002404047981 */ /* 0x000ea4000c1e1500 */
[----:B--2---:R-:W-:-:S06]  /*4bc0*/  HADD2.F32 R36, -RZ, R4.H0_H0 ;  /* 0x20000004ff247230 */ /* 0x004fcc0000004100 */
[----:B------:R-:W0:Y:S01]  /*4bd0*/  F2I.S64.TRUNC R36, R36 ;  /* 0x0000002400247311 */ /* 0x000e22000020d900 */
[----:B------:R-:W-:Y:S05]  /*4be0*/  BRA `(.L_x_4926) ;  /* 0x0000000800d87947 */ /* 0x000fea0003800000 */
.L_x_4929:
        /* <DEDUP_REMOVED lines=9> */
.L_x_4932:
[----:B------:R-:W2:Y:S02]  /*4c80*/  LDG.E.U16 R4, desc[UR36][R4.64] ;  /* 0x0000002404047981 */ /* 0x000ea4000c1e1500 */
[----:B--2---:R-:W-:-:S06]  /*4c90*/  HADD2.F32 R36, -RZ, R4.H0_H0 ;  /* 0x20000004ff247230 */ /* 0x004fcc0000004100 */
[----:B------:R-:W0:Y:S01]  /*4ca0*/  F2I.S64.TRUNC R36, R36 ;  /* 0x0000002400247311 */ /* 0x000e22000020d900 */
[----:B------:R-:W-:Y:S05]  /*4cb0*/  BRA `(.L_x_4926) ;  /* 0x0000000800a47947 */ /* 0x000fea0003800000 */
.L_x_4931:
[----:B------:R-:W2:Y:S02]  /*4cc0*/  LDG.E.64 R4, desc[UR36][R4.64] ;  /* 0x0000002404047981 */ /* 0x000ea4000c1e1b00 */
[----:B--2---:R0:W2:Y:S01]  /*4cd0*/  F2I.S64.F64.TRUNC R36, R4 ;  /* 0x0000000400247311 */ /* 0x0040a2000030d900 */
[----:B------:R-:W-:Y:S05]  /*4ce0*/  BRA `(.L_x_4926) ;  /* 0x0000000800987947 */ /* 0x000fea0003800000 */
.L_x_4921:
        /* <DEDUP_REMOVED lines=13> */
.L_x_4935:
[----:B------:R-:W2:Y:S02]  /*4dc0*/  LDG.E.64 R4, desc[UR36][R4.64] ;  /* 0x0000002404047981 */ /* 0x000ea4000c1e1b00 */
[----:B--2---:R0:W2:Y:S01]  /*4dd0*/  F2I.S64.F64.TRUNC R36, R4 ;  /* 0x0000000400247311 */ /* 0x0040a2000030d900 */
[----:B------:R-:W-:Y:S05]  /*4de0*/  BRA `(.L_x_4926) ;  /* 0x0000000800587947 */ /* 0x000fea0003800000 */
.L_x_4934:
[----:B------:R-:W-:-:S09]  /*4df0*/  UISETP.NE.AND UP0, UPT, UR4, 0xf, UPT ;  /* 0x0000000f0400788c */ /* 0x000fd2000bf05270 */
[----:B------:R-:W-:Y:S05]  /*4e00*/  BRA.U !UP0, `(.L_x_4936) ;  /* 0x0000000108987547 */ /* 0x000fea000b800000 */
[----:B------:R-:W-:-:S09]  /*4e10*/  UISETP.NE.AND UP0, UPT, UR4, 0x17, UPT ;  /* 0x000000170400788c */ /* 0x000fd2000bf05270 */
[----:B------:R-:W-:Y:S05]  /*4e20*/  BRA.U !UP0, `(.L_x_4937) ;  /* 0x0000000108587547 */ /* 0x000fea000b800000 */
[----:B------:R-:W-:-:S09]  /*4e30*/  UISETP.NE.AND UP0, UPT, UR4, 0x18, UPT ;  /* 0x000000180400788c */ /* 0x000fd2000bf05270 */
[----:B------:R-:W-:Y:S05]  /*4e40*/  BRA.U UP0, `(.L_x_4925) ;  /* 0x0000000500e87547 */ /* 0x000fea000b800000 */
[----:B---3--:R-:W2:Y:S01]  /*4e50*/  LDG.E.U8 R0, desc[UR36][R4.64] ;  /* 0x0000002404007981 */ /* 0x008ea2000c1e1100 */
        /* <DEDUP_REMOVED lines=19> */
.L_x_4937:
        /* <DEDUP_REMOVED lines=14> */
.L_x_4936:
[----:B------:R-:W2:Y:S02]  /*5070*/  LDG.E.U16 R36, desc[UR36][R4.64] ;  /* 0x0000002404247981 */ /* 0x000ea4000c1e1500 */
[----:B--2---:R-:W-:-:S06]  /*5080*/  IMAD.U32 R36, R36, 0x10000, RZ ;  /* 0x0001000024247824 */ /* 0x004fcc00078e00ff */
[----:B------:R-:W0:Y:S01]  /*5090*/  F2I.S64.TRUNC R36, R36 ;  /* 0x0000002400247311 */ /* 0x000e22000020d900 */
[----:B------:R-:W-:Y:S05]  /*50a0*/  BRA `(.L_x_4926) ;  /* 0x0000000400a87947 */ /* 0x000fea0003800000 */
.L_x_4933:
        /* <DEDUP_REMOVED lines=11> */
.L_x_4940:
        /* <DEDUP_REMOVED lines=8> */
[--C-:B---3--:R-:W-:Y:S01]  /*51e0*/  SHF.R.U32.HI R0, RZ, 0x3, R4.reuse ;  /* 0x00000003ff007819 */ /* 0x108fe20000011604 */
        /* <DEDUP_REMOVED lines=12> */
.L_x_4944:
[----:B------:R-:W-:Y:S05]  /*52b0*/  BSYNC.RECONVERGENT B1 ;  /* 0x0000000000017941 */ /* 0x000fea0003800200 */
.L_x_4943:
[----:B------:R-:W-:Y:S01]  /*52c0*/  IMAD.SHL.U32 R0, R0, 0x100000, RZ ;  /* 0x0010000000007824 */ /* 0x000fe200078e00ff */
[----:B------:R-:W-:-:S04]  /*52d0*/  LEA R3, R3, 0x3b800000, 0x17 ;  /* 0x3b80000003037811 */ /* 0x000fc800078eb8ff */
[----:B------:R-:W-:-:S07]  /*52e0*/  LOP3.LUT R36, R3, R0, R7, 0xfe, !PT ;  /* 0x0000000003247212 */ /* 0x000fce00078efe07 */
.L_x_4942:
[----:B------:R-:W-:Y:S05]  /*52f0*/  BSYNC.RECONVERGENT B0 ;  /* 0x0000000000007941 */ /* 0x000fea0003800200 */
.L_x_4941:
[----:B------:R-:W0:Y:S01]  /*5300*/  F2I.S64.TRUNC R36, R36 ;  /* 0x0000002400247311 */ /* 0x000e22000020d900 */
[----:B------:R-:W-:Y:S05]  /*5310*/  BRA `(.L_x_4926) ;  /* 0x00000004000c7947 */ /* 0x000fea0003800000 */
.L_x_4939:
        /* <DEDUP_REMOVED lines=21> */
.L_x_4948:
[----:B------:R-:W-:Y:S05]  /*5470*/  BSYNC.RECONVERGENT B1 ;  /* 0x0000000000017941 */ /* 0x000fea0003800200 */
.L_x_4947:
[----:B------:R-:W-:Y:S01]  /*5480*/  IMAD.SHL.U32 R0, R0, 0x200000, RZ ;  /* 0x0020000000007824 */ /* 0x000fe200078e00ff */
[----:B------:R-:W-:-:S04]  /*5490*/  LEA R3, R3, 0x37800000, 0x17 ;  /* 0x3780000003037811 */ /* 0x000fc800078eb8ff */
[----:B------:R-:W-:-:S07]  /*54a0*/  LOP3.LUT R36, R3, R0, R7, 0xfe, !PT ;  /* 0x0000000003247212 */ /* 0x000fce00078efe07 */
.L_x_4946:
[----:B------:R-:W-:Y:S05]  /*54b0*/  BSYNC.RECONVERGENT B0 ;  /* 0x0000000000007941 */ /* 0x000fea0003800200 */
.L_x_4945:
[----:B------:R-:W0:Y:S01]  /*54c0*/  F2I.S64.TRUNC R36, R36 ;  /* 0x0000002400247311 */ /* 0x000e22000020d900 */
[----:B------:R-:W-:Y:S05]  /*54d0*/  BRA `(.L_x_4926) ;  /* 0x00000000009c7947 */ /* 0x000fea0003800000 */
.L_x_4938:
        /* <DEDUP_REMOVED lines=14> */
.L_x_4952:
[----:B------:R-:W-:Y:S05]  /*55c0*/  BSYNC.RECONVERGENT B0 ;  /* 0x0000000000007941 */ /* 0x000fea0003800200 */
.L_x_4951:
[----:B------:R-:W0:Y:S01]  /*55d0*/  F2I.S64.TRUNC R36, R36 ;  /* 0x0000002400247311 */ /* 0x000e22000020d900 */
[----:B------:R-:W-:Y:S05]  /*55e0*/  BRA `(.L_x_4926) ;  /* 0x0000000000587947 */ /* 0x000fea0003800000 */
.L_x_4925:
        /* <DEDUP_REMOVED lines=16> */
.L_x_4953:
[----:B------:R-:W-:Y:S01]  /*56f0*/  CS2R R36, SRZ ;  /* 0x0000000000247805 */ /* 0x000fe2000001ff00 */
[----:B------:R-:W-:Y:S06]  /*5700*/  BRA `(.L_x_4926) ;  /* 0x0000000000107947 */ /* 0x000fec0003800000 */
.L_x_4950:
[----:B------:R0:W5:Y:S01]  /*5710*/  LDG.E.64 R36, desc[UR36][R4.64] ;  /* 0x0000002404247981 */ /* 0x000162000c1e1b00 */
[----:B------:R-:W-:Y:S05]  /*5720*/  BRA `(.L_x_4926) ;  /* 0x0000000000087947 */ /* 0x000fea0003800000 */
.L_x_4949:
[----:B------:R0:W5:Y:S01]  /*5730*/  LDG.E R36, desc[UR36][R4.64] ;  /* 0x0000002404247981 */ /* 0x000162000c1e1900 */
[----:B------:R-:W-:-:S07]  /*5740*/  IMAD.MOV.U32 R37, RZ, RZ, RZ ;  /* 0x000000ffff257224 */ /* 0x000fce00078e00ff */
.L_x_4926:
[----:B------:R-:W-:Y:S01]  /*5750*/  ISETP.NE.AND P0, PT, R23, RZ, PT ;  /* 0x000000ff1700720c */ /* 0x000fe20003f05270 */
[----:B------:R-:W-:-:S03]  /*5760*/  VIADD R2, R2, 0x80 ;  /* 0x0000008002027836 */ /* 0x000fc60000000000 */
[----:B------:R-:W-:-:S04]  /*5770*/  PLOP3.LUT P0, PT, P0, PT, PT, 0x8, 0x80 ;  /* 0x000000000080781c */ /* 0x000fc8000070e170 */
[----:B------:R-:W-:-:S09]  /*5780*/  P2R R44, PR, RZ, 0x1 ;  /* 0x00000001ff2c7803 */ /* 0x000fd20000000000 */
.L_x_4868:
[----:B------:R-:W-:Y:S05]  /*5790*/  BSYNC.RECONVERGENT B7 ;  /* 0x0000000000077941 */ /* 0x000fea0003800200 */
.L_x_4867:
        /* <DEDUP_REMOVED lines=30> */
.L_x_4960:
[----:B------:R-:W2:Y:S01]  /*5980*/  LDG.E.U8 R4, desc[UR36][R4.64] ;  /* 0x0000002404047981 */ /* 0x000ea2000c1e1100 */
[----:B------:R-:W-:Y:S01]  /*5990*/  CS2R R30, SRZ ;  /* 0x00000000001e7805 */ /* 0x000fe2000001ff00 */
[----:B--2---:R0:W1:Y:S01]  /*59a0*/  I2F.F64.U16 R28, R4 ;  /* 0x00000004001c7312 */ /* 0x0040620000101800 */
[----:B------:R-:W-:Y:S05]  /*59b0*/  BRA `(.L_x_4962) ;  /* 0x0000000c00bc7947 */ /* 0x000fea0003800000 */
.L_x_4959:
        /* <DEDUP_REMOVED lines=8> */
[----:B--2---:R-:W2:Y:S01]  /*5a40*/  I2F.F64.S64 R28, R28 ;  /* 0x0000001c001c7312 */ /* 0x004ea20000301c00 */
[----:B------:R-:W-:Y:S05]  /*5a50*/  BRA `(.L_x_4962) ;  /* 0x0000000c00947947 */ /* 0x000fea0003800000 */
.L_x_4964:
[----:B------:R-:W2:Y:S01]  /*5a60*/  LDG.E R4, desc[UR36][R4.64] ;  /* 0x0000002404047981 */ /* 0x000ea2000c1e1900 */
[----:B------:R-:W-:Y:S01]  /*5a70*/  CS2R R30, SRZ ;  /* 0x00000000001e7805 */ /* 0x000fe2000001ff00 */
[----:B--2---:R0:W1:Y:S01]  /*5a80*/  I2F.F64 R28, R4 ;  /* 0x00000004001c7312 */ /* 0x0040620000201c00 */
[----:B------:R-:W-:Y:S05]  /*5a90*/  BRA `(.L_x_4962) ;  /* 0x0000000c00847947 */ /* 0x000fea0003800000 */
.L_x_4963:
[----:B------:R-:W2:Y:S01]  /*5aa0*/  LDG.E.U16 R4, desc[UR36][R4.64] ;  /* 0x0000002404047981 */ /* 0x000ea2000c1e1500 */
[----:B------:R-:W-:Y:S01]  /*5ab0*/  CS2R R30, SRZ ;  /* 0x00000000001e7805 */ /* 0x000fe2000001ff00 */
[----:B--2---:R0:W1:Y:S01]  /*5ac0*/  I2F.F64.S16 R28, R4 ;  /* 0x00000004001c7312 */ /* 0x0040620000101c00 */
[----:B------:R-:W-:Y:S05]  /*5ad0*/  BRA `(.L_x_4962) ;  /* 0x0000000c00747947 */ /* 0x000fea0003800000 */
.L_x_4958:
        /* <DEDUP_REMOVED lines=11> */
.L_x_4966:
[----:B---3--:R-:W3:Y:S01]  /*5b90*/  LDG.E.U16 R0, desc[UR36][R4.64] ;  /* 0x0000002404007981 */ /* 0x008ee2000c1e1500 */
[----:B------:R-:W-:Y:S01]  /*5ba0*/  CS2R R30, SRZ ;  /* 0x00000000001e7805 */ /* 0x000fe2000001ff00 */
[----:B---3--:R-:W-:-:S05]  /*5bb0*/  HADD2.F32 R0, -RZ, R0.H0_H0 ;  /* 0x20000000ff007230 */ /* 0x008fca0000004100 */
[----:B------:R-:W-:-:S04]  /*5bc0*/  FMUL.FTZ R0, R0, 1 ;  /* 0x3f80000000007820 */ /* 0x000fc80000410000 */
[----:B------:R0:W1:Y:S01]  /*5bd0*/  F2F.F64.F32 R28, R0 ;  /* 0x00000000001c7310 */ /* 0x0000620000201800 */
[----:B------:R-:W-:Y:S05]  /*5be0*/  BRA `(.L_x_4962) ;  /* 0x0000000c00307947 */ /* 0x000fea0003800000 */
.L_x_4965:
        /* <DEDUP_REMOVED lines=12> */
.L_x_4968:
        /* <DEDUP_REMOVED lines=8> */
.L_x_4967:
[----:B------:R0:W5:Y:S01]  /*5d30*/  LDG.E.64 R28, desc[UR36][R4.64] ;  /* 0x00000024041c7981 */ /* 0x000162000c1e1b00 */
[----:B------:R-:W-:Y:S01]  /*5d40*/  CS2R R30, SRZ ;  /* 0x00000000001e7805 */ /* 0x000fe2000001ff00 */
[----:B------:R-:W-:Y:S06]  /*5d50*/  BRA `(.L_x_4962) ;  /* 0x0000000800d47947 */ /* 0x000fec0003800000 */
.L_x_4957:
        /* <DEDUP_REMOVED lines=14> */
.L_x_4971:
[----:B------:R0:W5:Y:S01]  /*5e40*/  LDG.E.128 R28, desc[UR36][R4.64] ;  /* 0x00000024041c7981 */ /* 0x000162000c1e1d00 */
[----:B------:R-:W-:Y:S05]  /*5e50*/  BRA `(.L_x_4962) ;  /* 0x0000000800947947 */ /* 0x000fea0003800000 */
.L_x_4970:
[----:B------:R-:W-:-:S09]  /*5e60*/  UISETP.NE.AND UP0, UPT, UR4, 0xf, UPT ;  /* 0x0000000f0400788c */ /* 0x000fd2000bf05270 */
[----:B------:R-:W-:Y:S05]  /*5e70*/  BRA.U !UP0, `(.L_x_4972) ;  /* 0x0000000108a87547 */ /* 0x000fea000b800000 */
[----:B------:R-:W-:-:S09]  /*5e80*/  UISETP.NE.AND UP0, UPT, UR4, 0x17, UPT ;  /* 0x000000170400788c */ /* 0x000fd2000bf05270 */
[----:B------:R-:W-:Y:S05]  /*5e90*/  BRA.U !UP0, `(.L_x_4973) ;  /* 0x0000000108607547 */ /* 0x000fea000b800000 */
[----:B------:R-:W-:-:S09]  /*5ea0*/  UISETP.NE.AND UP0, UPT, UR4, 0x18, UPT ;  /* 0x000000180400788c */ /* 0x000fd2000bf05270 */
[----:B------:R-:W-:Y:S05]  /*5eb0*/  BRA.U UP0, `(.L_x_4961) ;  /* 0x0000000900147547 */ /* 0x000fea000b800000 */
[----:B---3--:R-:W3:Y:S01]  /*5ec0*/  LDG.E.U8 R0, desc[UR36][R4.64] ;  /* 0x0000002404007981 */ /* 0x008ee2000c1e1100 */
        /* <DEDUP_REMOVED lines=21> */
.L_x_4973:
        /* <DEDUP_REMOVED lines=14> */
[----:B------:R0:W1:Y:S01]  /*6100*/  F2F.F64.F32 R28, R0 ;  /* 0x00000000001c7310 */ /* 0x0000620000201800 */
[----:B------:R-:W-:Y:S05]  /*6110*/  BRA `(.L_x_4962) ;  /* 0x0000000400e47947 */ /* 0x000fea0003800000 */
.L_x_4972:
[----:B---3--:R-:W3:Y:S01]  /*6120*/  LDG.E.U16 R0, desc[UR36][R4.64] ;  /* 0x0000002404007981 */ /* 0x008ee2000c1e1500 */
[----:B------:R-:W-:Y:S01]  /*6130*/  CS2R R30, SRZ ;  /* 0x00000000001e7805 */ /* 0x000fe2000001ff00 */
[----:B---3--:R-:W-:-:S04]  /*6140*/  IMAD.U32 R0, R0, 0x10000, RZ ;  /* 0x0001000000007824 */ /* 0x008fc800078e00ff */
[----:B------:R-:W-:-:S04]  /*6150*/  FMUL.FTZ R0, R0, 1 ;  /* 0x3f80000000007820 */ /* 0x000fc80000410000 */
[----:B------:R0:W1:Y:S01]  /*6160*/  F2F.F64.F32 R28, R0 ;  /* 0x00000000001c7310 */ /* 0x0000620000201800 */
[----:B------:R-:W-:Y:S05]  /*6170*/  BRA `(.L_x_4962) ;  /* 0x0000000400cc7947 */ /* 0x000fea0003800000 */
.L_x_4969:
        /* <DEDUP_REMOVED lines=12> */
.L_x_4976:
        /* <DEDUP_REMOVED lines=22> */
.L_x_4978:
[----:B------:R-:W-:Y:S05]  /*63a0*/  BSYNC.RECONVERGENT B0 ;  /* 0x0000000000007941 */ /* 0x000fea0003800200 */
.L_x_4977:
[----:B------:R-:W-:Y:S01]  /*63b0*/  IMAD.SHL.U32 R0, R0, 0x100000, RZ ;  /* 0x0010000000007824 */ /* 0x000fe200078e00ff */
[----:B------:R-:W-:-:S04]  /*63c0*/  LEA R3, R3, 0x3b800000, 0x17 ;  /* 0x3b80000003037811 */ /* 0x000fc800078eb8ff */
[----:B------:R-:W-:-:S05]  /*63d0*/  LOP3.LUT R0, R3, R0, R7, 0xfe, !PT ;  /* 0x0000000003007212 */ /* 0x000fca00078efe07 */
[----:B------:R-:W-:-:S04]  /*63e0*/  FMUL.FTZ R0, R0, 1 ;  /* 0x3f80000000007820 */ /* 0x000fc80000410000 */
[----:B------:R0:W1:Y:S01]  /*63f0*/  F2F.F64.F32 R28, R0 ;  /* 0x00000000001c7310 */ /* 0x0000620000201800 */
[----:B------:R-:W-:Y:S05]  /*6400*/  BRA `(.L_x_4962) ;  /* 0x0000000400287947 */ /* 0x000fea0003800000 */
.L_x_4975:
        /* <DEDUP_REMOVED lines=22> */
.L_x_4980:
[----:B------:R-:W-:Y:S05]  /*6570*/  BSYNC.RECONVERGENT B0 ;  /* 0x0000000000007941 */ /* 0x000fea0003800200 */
.L_x_4979:
[----:B------:R-:W-:Y:S01]  /*6580*/  IMAD.SHL.U32 R0, R0, 0x200000, RZ ;  /* 0x0020000000007824 */ /* 0x000fe200078e00ff */
[----:B------:R-:W-:-:S04]  /*6590*/  LEA R3, R3, 0x37800000, 0x17 ;  /* 0x3780000003037811 */ /* 0x000fc800078eb8ff */
[----:B------:R-:W-:-:S05]  /*65a0*/  LOP3.LUT R0, R3, R0, R7, 0xfe, !PT ;  /* 0x0000000003007212 */ /* 0x000fca00078efe07 */
[----:B------:R-:W-:-:S04]  /*65b0*/  FMUL.FTZ R0, R0, 1 ;  /* 0x3f80000000007820 */ /* 0x000fc80000410000 */
[----:B------:R0:W1:Y:S01]  /*65c0*/  F2F.F64.F32 R28, R0 ;  /* 0x00000000001c7310 */ /* 0x0000620000201800 */
[----:B------:R-:W-:Y:S05]  /*65d0*/  BRA `(.L_x_4962) ;  /* 0x0000000000b47947 */ /* 0x000fea0003800000 */
.L_x_4974:
[----:B------:R-:W-:-:S09]  /*65e0*/  UISETP.NE.AND UP0, UPT, UR4, 0x1c, UPT ;  /* 0x0000001c0400788c */ /* 0x000fd2000bf05270 */
[----:B------:R-:W-:Y:S05]  /*65f0*/  BRA.U !UP0, `(.L_x_4981) ;  /* 0x0000000108a07547 */ /* 0x000fea000b800000 */
[----:B------:R-:W-:-:S09]  /*6600*/  UISETP.NE.AND UP0, UPT, UR4, 0x1d, UPT ;  /* 0x0000001d0400788c */ /* 0x000fd2000bf05270 */
[----:B------:R-:W-:Y:S05]  /*6610*/  BRA.U !UP0, `(.L_x_4982) ;  /* 0x0000000108887547 */ /* 0x000fea000b800000 */
[----:B------:R-:W-:-:S09]  /*6620*/  UISETP.NE.AND UP0, UPT, UR4, 0x2c, UPT ;  /* 0x0000002c0400788c */ /* 0x000fd2000bf05270 */
[----:B------:R-:W-:Y:S05]  /*6630*/  BRA.U UP0, `(.L_x_4961) ;  /* 0x0000000100347547 */ /* 0x000fea000b800000 */
[----:B---3--:R-:W3:Y:S01]  /*6640*/  LDG.E.U8 R0, desc[UR36][R4.64] ;  /* 0x0000002404007981 */ /* 0x008ee2000c1e1100 */
        /* <DEDUP_REMOVED lines=12> */
.L_x_4961:
        /* <DEDUP_REMOVED lines=16> */
.L_x_4983:
[----:B------:R-:W-:Y:S02]  /*6810*/  CS2R R28, SRZ ;  /* 0x00000000001c7805 */ /* 0x000fe4000001ff00 */
[----:B------:R-:W-:Y:S01]  /*6820*/  CS2R R30, SRZ ;  /* 0x00000000001e7805 */ /* 0x000fe2000001ff00 */
[----:B------:R-:W-:Y:S06]  /*6830*/  BRA `(.L_x_4962) ;  /* 0x00000000001c7947 */ /* 0x000fec0003800000 */
.L_x_4982:
[----:B------:R-:W2:Y:S01]  /*6840*/  LDG.E.64 R28, desc[UR36][R4.64] ;  /* 0x00000024041c7981 */ /* 0x000ea2000c1e1b00 */
[----:B------:R-:W-:Y:S01]  /*6850*/  CS2R R30, SRZ ;  /* 0x00000000001e7805 */ /* 0x000fe2000001ff00 */
[----:B--2---:R-:W0:Y:S01]  /*6860*/  I2F.F64.U64 R28, R28 ;  /* 0x0000001c001c7312 */ /* 0x004e220000301800 */
[----:B------:R-:W-:Y:S05]  /*6870*/  BRA `(.L_x_4962) ;  /* 0x00000000000c7947 */ /* 0x000fea0003800000 */
.L_x_4981:
[----:B------:R-:W2:Y:S01]  /*6880*/  LDG.E R4, desc[UR36][R4.64] ;  /* 0x0000002404047981 */ /* 0x000ea2000c1e1900 */
[----:B------:R-:W-:Y:S01]  /*6890*/  CS2R R30, SRZ ;  /* 0x00000000001e7805 */ /* 0x000fe2000001ff00 */
[----:B--2---:R0:W1:Y:S06]  /*68a0*/  I2F.F64.U32 R28, R4 ;  /* 0x00000004001c7312 */ /* 0x00406c0000201800 */
.L_x_4962:
[----:B------:R-:W-:Y:S05]  /*68b0*/  BSYNC.RECONVERGENT B6 ;  /* 0x0000000000067941 */ /* 0x000fea0003800200 */
.L_x_4956:
[----:B0-----:R-:W0:Y:S01]  /*68c0*/  LDC.64 R4, c[0x0][0x3a8] ;  /* 0x0000ea00ff047b82 */ /* 0x001e220000000a00 */
        /* <DEDUP_REMOVED lines=20> */
.L_x_4988:
[----:B------:R-:W4:Y:S02]  /*6a10*/  LDG.E.U8 R4, desc[UR36][R4.64] ;  /* 0x0000002404047981 */ /* 0x000f24000c1e1100 */
[----:B----4-:R-:W-:-:S04]  /*6a20*/  ISETP.NE.AND P0, PT, R4, RZ, PT ;  /* 0x000000ff0400720c */ /* 0x010fc80003f05270 */
[----:B------:R-:W-:Y:S01]  /*6a30*/  P2R R24, PR, RZ, 0x1 ;  /* 0x00000001ff187803 */ /* 0x000fe20000000000 */
[----:B------:R-:W-:Y:S08]  /*6a40*/  BRA `(.L_x_4990) ;  /* 0x0000000800847947 */ /* 0x000ff00003800000 */
.L_x_4987:
        /* <DEDUP_REMOVED lines=11> */
.L_x_4992:
[----:B------:R-:W4:Y:S02]  /*6b00*/  LDG.E R4, desc[UR36][R4.64] ;  /* 0x0000002404047981 */ /* 0x000f24000c1e1900 */
[----:B----4-:R-:W-:-:S04]  /*6b10*/  ISETP.NE.AND P0, PT, R4, RZ, PT ;  /* 0x000000ff0400720c */ /* 0x010fc80003f05270 */
[----:B------:R-:W-:Y:S01]  /*6b20*/  P2R R24, PR, RZ, 0x1 ;  /* 0x00000001ff187803 */ /* 0x000fe20000000000 */
[----:B------:R-:W-:Y:S08]  /*6b30*/  BRA `(.L_x_4990) ;  /* 0x0000000800487947 */ /* 0x000ff00003800000 */
.L_x_4991:
[----:B------:R-:W4:Y:S02]  /*6b40*/  LDG.E.U16 R4, desc[UR36][R4.64] ;  /* 0x0000002404047981 */ /* 0x000f24000c1e1500 */
[----:B----4-:R-:W-:-:S04]  /*6b50*/  ISETP.NE.AND P0, PT, R4, RZ, PT ;  /* 0x000000ff0400720c */ /* 0x010fc80003f05270 */
[----:B------:R-:W-:Y:S01]  /*6b60*/  P2R R24, PR, RZ, 0x1 ;  /* 0x00000001ff187803 */ /* 0x000fe20000000000 */
[----:B------:R-:W-:Y:S08]  /*6b70*/  BRA `(.L_x_4990) ;  /* 0x0000000800387947 */ /* 0x000ff00003800000 */
.L_x_4986:
        /* <DEDUP_REMOVED lines=10> */
.L_x_4994:
[----:B---3--:R-:W3:Y:S02]  /*6c20*/  LDG.E.U16 R0, desc[UR36][R4.64] ;  /* 0x0000002404007981 */ /* 0x008ee4000c1e1500 */
[----:B---3--:R-:W-:-:S05]  /*6c30*/  HADD2.F32 R0, -RZ, R0.H0_H0 ;  /* 0x20000000ff007230 */ /* 0x008fca0000004100 */
[----:B------:R-:W-:-:S04]  /*6c40*/  FSETP.NEU.FTZ.AND P0, PT, R0, RZ, PT ;  /* 0x000000ff0000720b */ /* 0x000fc80003f1d000 */
[----:B------:R-:W-:Y:S01]  /*6c50*/  P2R R24, PR, RZ, 0x1 ;  /* 0x00000001ff187803 */ /* 0x000fe20000000000 */
[----:B------:R-:W-:Y:S08]  /*6c60*/  BRA `(.L_x_4990) ;  /* 0x0000000400fc7947 */ /* 0x000ff00003800000 */
.L_x_4993:
        /* <DEDUP_REMOVED lines=12> */
.L_x_4996:
        /* <DEDUP_REMOVED lines=10> */
.L_x_4995:
[----:B------:R-:W4:Y:S02]  /*6dd0*/  LDG.E.64 R4, desc[UR36][R4.64] ;  /* 0x0000002404047981 */ /* 0x000f24000c1e1b00 */
[----:B----4-:R-:W-:-:S06]  /*6de0*/  DSETP.NEU.AND P0, PT, R4, RZ, PT ;  /* 0x000000ff0400722a */ /* 0x010fcc0003f0d000 */
[----:B------:R-:W-:Y:S01]  /*6df0*/  P2R R24, PR, RZ, 0x1 ;  /* 0x00000001ff187803 */ /* 0x000fe20000000000 */
[----:B------:R-:W-:Y:S07]  /*6e00*/  BRA `(.L_x_4990) ;  /* 0x0000000400947947 */ /* 0x000fee0003800000 */
.L_x_4985:
        /* <DEDUP_REMOVED lines=12> */
.L_x_4999:
[----:B------:R-:W4:Y:S02]  /*6ed0*/  LDG.E.128 R4, desc[UR36][R4.64] ;  /* 0x0000002404047981 */ /* 0x000f24000c1e1d00 */
[----:B----4-:R-:W-:-:S06]  /*6ee0*/  DSETP.NEU.AND P0, PT, R6, RZ, PT ;  /* 0x000000ff0600722a */ /* 0x010fcc0003f0d000 */
[----:B------:R-:W-:-:S06]  /*6ef0*/  DSETP.NEU.OR P0, PT, R4, RZ, P0 ;  /* 0x000000ff0400722a */ /* 0x000fcc000070d400 */
[----:B------:R-:W-:Y:S01]  /*6f00*/  P2R R24, PR, RZ, 0x1 ;  /* 0x00000001ff187803 */ /* 0x000fe20000000000 */
[----:B------:R-:W-:Y:S07]  /*6f10*/  BRA `(.L_x_4990) ;  /* 0x0000000400507947 */ /* 0x000fee0003800000 */
.L_x_4998:
        /* <DEDUP_REMOVED lines=10> */
.L_x_5001:
        /* <DEDUP_REMOVED lines=12> */
.L_x_5000:
[----:B---3--:R-:W3:Y:S02]  /*7080*/  LDG.E.U16 R0, desc[UR36][R4.64] ;  /* 0x0000002404007981 */ /* 0x008ee4000c1e1500 */
[----:B---3--:R-:W-:-:S05]  /*7090*/  IMAD.U32 R0, R0, 0x10000, RZ ;  /* 0x0001000000007824 */ /* 0x008fca00078e00ff */
[----:B------:R-:W-:-:S04]  /*70a0*/  FSETP.NEU.FTZ.AND P0, PT, R0, RZ, PT ;  /* 0x000000ff0000720b */ /* 0x000fc80003f1d000 */
[----:B------:R-:W-:Y:S01]  /*70b0*/  P2R R24, PR, RZ, 0x1 ;  /* 0x00000001ff187803 */ /* 0x000fe20000000000 */
[----:B------:R-:W-:Y:S08]  /*70c0*/  BRA `(.L_x_4990) ;  /* 0x0000000000e47947 */ /* 0x000ff00003800000 */
.L_x_4997:
        /* <DEDUP_REMOVED lines=12> */
.L_x_5004:
[----:B------:R-:W4:Y:S02]  /*7190*/  LDG.E.U8 R4, desc[UR36][R4.64] ;  /* 0x0000002404047981 */ /* 0x000f24000c1e1100 */
[----:B----4-:R-:W-:-:S04]  /*71a0*/  ISETP.NE.AND P0, PT, R4, RZ, PT ;  /* 0x000000ff0400720c */ /* 0x010fc80003f05270 */
[----:B------:R-:W-:Y:S01]  /*71b0*/  P2R R24, PR, RZ, 0x1 ;  /* 0x00000001ff187803 */ /* 0x000fe20000000000 */
[----:B------:R-:W-:Y:S08]  /*71c0*/  BRA `(.L_x_4990) ;  /* 0x0000000000a47947 */ /* 0x000ff00003800000 */
.L_x_5003:
[----:B------:R-:W4:Y:S02]  /*71d0*/  LDG.E.U8 R4, desc[UR36][R4.64] ;  /* 0x0000002404047981 */ /* 0x000f24000c1e1100 */
[----:B----4-:R-:W-:-:S04]  /*71e0*/  ISETP.NE.AND P0, PT, R4, RZ, PT ;  /* 0x000000ff0400720c */ /* 0x010fc80003f05270 */
[----:B------:R-:W-:Y:S01]  /*71f0*/  P2R R24, PR, RZ, 0x1 ;  /* 0x00000001ff187803 */ /* 0x000fe20000000000 */
[----:B------:R-:W-:Y:S08]  /*7200*/  BRA `(.L_x_4990) ;  /* 0x0000000000947947 */ /* 0x000ff00003800000 */
.L_x_5002:
        /* <DEDUP_REMOVED lines=10> */
.L_x_4989:
        /* <DEDUP_REMOVED lines=16> */
.L_x_5007:
[----:B------:R-:W-:-:S04]  /*73b0*/  PLOP3.LUT P0, PT, PT, PT, PT, 0x8, 0x80 ;  /* 0x000000000080781c */ /* 0x000fc80003f0e170 */
[----:B------:R-:W-:Y:S01]  /*73c0*/  P2R R24, PR, RZ, 0x1 ;  /* 0x00000001ff187803 */ /* 0x000fe20000000000 */
[----:B------:R-:W-:Y:S08]  /*73d0*/  BRA `(.L_x_4990) ;  /* 0x0000000000207947 */ /* 0x000ff00003800000 */
.L_x_5006:
[----:B------:R-:W4:Y:S02]  /*73e0*/  LDG.E.64 R4, desc[UR36][R4.64] ;  /* 0x0000002404047981 */ /* 0x000f24000c1e1b00 */
[----:B----4-:R-:W-:-:S04]  /*73f0*/  ISETP.NE.U32.AND P0, PT, R4, RZ, PT ;  /* 0x000000ff0400720c */ /* 0x010fc80003f05070 */
[----:B------:R-:W-:-:S04]  /*7400*/  ISETP.NE.AND.EX P0, PT, R5, RZ, PT, P0 ;  /* 0x000000ff0500720c */ /* 0x000fc80003f05300 */
[----:B------:R-:W-:Y:S01]  /*7410*/  P2R R24, PR, RZ, 0x1 ;  /* 0x00000001ff187803 */ /* 0x000fe20000000000 */
[----:B------:R-:W-:Y:S08]  /*7420*/  BRA `(.L_x_4990) ;  /* 0x00000000000c7947 */ /* 0x000ff00003800000 */
.L_x_5005:
[----:B------:R-:W4:Y:S02]  /*7430*/  LDG.E R4, desc[UR36][R4.64] ;  /* 0x0000002404047981 */ /* 0x000f24000c1e1900 */
[----:B----4-:R-:W-:-:S04]  /*7440*/  ISETP.NE.AND P0, PT, R4, RZ, PT ;  /* 0x000000ff0400720c */ /* 0x010fc80003f05270 */
[----:B------:R-:W-:-:S09]  /*7450*/  P2R R24, PR, RZ, 0x1 ;  /* 0x00000001ff187803 */ /* 0x000fd20000000000 */
.L_x_4990:
[----:B------:R-:W-:Y:S05]  /*7460*/  BSYNC.RECONVERGENT B6 ;  /* 0x0000000000067941 */ /* 0x000fea0003800200 */
.L_x_4984:
        /* <DEDUP_REMOVED lines=19> */
.L_x_5011:
[----:B------:R0:W5:Y:S01]  /*75a0*/  LDG.E.U8 R22, desc[UR36][R4.64] ;  /* 0x0000002404167981 */ /* 0x000162000c1e1100 */
[----:B------:R-:W-:Y:S01]  /*75b0*/  IMAD.MOV.U32 R23, RZ, RZ, RZ ;  /* 0x000000ffff177224 */ /* 0x000fe200078e00ff */
[----:B------:R-:W-:Y:S06]  /*75c0*/  BRA `(.L_x_5013) ;  /* 0x0000000c00447947 */ /* 0x000fec0003800000 */
.L_x_5010:
        /* <DEDUP_REMOVED lines=8> */
.L_x_5015:
[----:B------:R-:W4:Y:S02]  /*7650*/  LDG.E R22, desc[UR36][R4.64] ;  /* 0x0000002404167981 */ /* 0x000f24000c1e1900 */
[----:B----4-:R-:W-:Y:S01]  /*7660*/  SHF.R.S32.HI R23, RZ, 0x1f, R22 ;  /* 0x0000001fff177819 */ /* 0x010fe20000011416 */
[----:B------:R-:W-:Y:S06]  /*7670*/  BRA `(.L_x_5013) ;  /* 0x0000000c00187947 */ /* 0x000fec0003800000 */
.L_x_5014:
[----:B------:R-:W4:Y:S02]  /*7680*/  LDG.E.S16 R22, desc[UR36][R4.64] ;  /* 0x0000002404167981 */ /* 0x000f24000c1e1700 */
[----:B----4-:R-:W-:Y:S01]  /*7690*/  SHF.R.S32.HI R23, RZ, 0x1f, R22 ;  /* 0x0000001fff177819 */ /* 0x010fe20000011416 */
[----:B------:R-:W-:Y:S06]  /*76a0*/  BRA `(.L_x_5013) ;  /* 0x0000000c000c7947 */ /* 0x000fec0003800000 */
.L_x_5009:
        /* <DEDUP_REMOVED lines=9> */
.L_x_5017:
[----:B------:R-:W4:Y:S02]  /*7740*/  LDG.E.U16 R4, desc[UR36][R4.64] ;  /* 0x0000002404047981 */ /* 0x000f24000c1e1500 */
[----:B----4-:R-:W-:-:S06]  /*7750*/  HADD2.F32 R22, -RZ, R4.H0_H0 ;  /* 0x20000004ff167230 */ /* 0x010fcc0000004100 */
[----:B------:R-:W0:Y:S01]  /*7760*/  F2I.S64.TRUNC R22, R22 ;  /* 0x0000001600167311 */ /* 0x000e22000020d900 */
[----:B------:R-:W-:Y:S05]  /*7770*/  BRA `(.L_x_5013) ;  /* 0x0000000800d87947 */ /* 0x000fea0003800000 */
.L_x_5016:
        /* <DEDUP_REMOVED lines=9> */
.L_x_5019:
[----:B------:R-:W4:Y:S02]  /*7810*/  LDG.E.U16 R4, desc[UR36][R4.64] ;  /* 0x0000002404047981 */ /* 0x000f24000c1e1500 */
[----:B----4-:R-:W-:-:S06]  /*7820*/  HADD2.F32 R22, -RZ, R4.H0_H0 ;  /* 0x20000004ff167230 */ /* 0x010fcc0000004100 */
[----:B------:R-:W0:Y:S01]  /*7830*/  F2I.S64.TRUNC R22, R22 ;  /* 0x0000001600167311 */ /* 0x000e22000020d900 */
[----:B------:R-:W-:Y:S05]  /*7840*/  BRA `(.L_x_5013) ;  /* 0x0000000800a47947 */ /* 0x000fea0003800000 */
.L_x_5018:
[----:B------:R-:W4:Y:S02]  /*7850*/  LDG.E.64 R4, desc[UR36][R4.64] ;  /* 0x0000002404047981 */ /* 0x000f24000c1e1b00 */
[----:B----4-:R0:W4:Y:S01]  /*7860*/  F2I.S64.F64.TRUNC R22, R4 ;  /* 0x0000000400167311 */ /* 0x010122000030d900 */
[----:B------:R-:W-:Y:S05]  /*7870*/  BRA `(.L_x_5013) ;  /* 0x0000000800987947 */ /* 0x000fea0003800000 */
.L_x_5008:
        /* <DEDUP_REMOVED lines=13> */
.L_x_5022:
[----:B------:R-:W4:Y:S02]  /*7950*/  LDG.E.64 R4, desc[UR36][R4.64] ;  /* 0x0000002404047981 */ /* 0x000f24000c1e1b00 */
[----:B----4-:R0:W4:Y:S01]  /*7960*/  F2I.S64.F64.TRUNC R22, R4 ;  /* 0x0000000400167311 */ /* 0x010122000030d900 */
[----:B------:R-:W-:Y:S05]  /*7970*/  BRA `(.L_x_5013) ;  /* 0x0000000800587947 */ /* 0x000fea0003800000 */
.L_x_5021:
[----:B------:R-:W-:-:S09]  /*7980*/  UISETP.NE.AND UP0, UPT, UR4, 0xf, UPT ;  /* 0x0000000f0400788c */ /* 0x000fd2000bf05270 */
[----:B------:R-:W-:Y:S05]  /*7990*/  BRA.U !UP0, `(.L_x_5023) ;  /* 0x0000000108987547 */ /* 0x000fea000b800000 */
[----:B------:R-:W-:-:S09]  /*79a0*/  UISETP.NE.AND UP0, UPT, UR4, 0x17, UPT ;  /* 0x000000170400788c */ /* 0x000fd2000bf05270 */
[----:B------:R-:W-:Y:S05]  /*79b0*/  BRA.U !UP0, `(.L_x_5024) ;  /* 0x0000000108587547 */ /* 0x000fea000b800000 */
[----:B------:R-:W-:-:S09]  /*79c0*/  UISETP.NE.AND UP0, UPT, UR4, 0x18, UPT ;  /* 0x000000180400788c */ /* 0x000fd2000bf05270 */
[----:B------:R-:W-:Y:S05]  /*79d0*/  BRA.U UP0, `(.L_x_5012) ;  /* 0x0000000500e87547 */ /* 0x000fea000b800000 */
[----:B---3--:R-:W3:Y:S01]  /*79e0*/  LDG.E.U8 R0, desc[UR36][R4.64] ;  /* 0x0000002404007981 */ /* 0x008ee2000c1e1100 */
        /* <DEDUP_REMOVED lines=19> */
.L_x_5024:
        /* <DEDUP_REMOVED lines=12> */
[----:B------:R0:W3:Y:S01]  /*7be0*/  F2I.S64.TRUNC R22, R0 ;  /* 0x0000000000167311 */ /* 0x0000e2000020d900 */
[----:B------:R-:W-:Y:S05]  /*7bf0*/  BRA `(.L_x_5013) ;  /* 0x0000000400b87947 */ /* 0x000fea0003800000 */
.L_x_5023:
[----:B------:R-:W4:Y:S02]  /*7c00*/  LDG.E.U16 R22, desc[UR36][R4.64] ;  /* 0x0000002404167981 */ /* 0x000f24000c1e1500 */
[----:B----4-:R-:W-:-:S06]  /*7c10*/  IMAD.U32 R22, R22, 0x10000, RZ ;  /* 0x0001000016167824 */ /* 0x010fcc00078e00ff */
[----:B------:R-:W0:Y:S01]  /*7c20*/  F2I.S64.TRUNC R22, R22 ;  /* 0x0000001600167311 */ /* 0x000e22000020d900 */
[----:B------:R-:W-:Y:S05]  /*7c30*/  BRA `(.L_x_5013) ;  /* 0x0000000400a87947 */ /* 0x000fea0003800000 */
.L_x_5020:
        /* <DEDUP_REMOVED lines=11> */
.L_x_5027:
        /* <DEDUP_REMOVED lines=21> */
.L_x_5031:
[----:B------:R-:W-:Y:S05]  /*7e40*/  BSYNC.RECONVERGENT B1 ;  /* 0x0000000000017941 */ /* 0x000fea0003800200 */
.L_x_5030:
[----:B------:R-:W-:Y:S01]  /*7e50*/  IMAD.SHL.U32 R0, R0, 0x100000, RZ ;  /* 0x0010000000007824 */ /* 0x000fe200078e00ff */
[----:B------:R-:W-:-:S04]  /*7e60*/  LEA R3, R3, 0x3b800000, 0x17 ;  /* 0x3b80000003037811 */ /* 0x000fc800078eb8ff */
[----:B------:R-:W-:-:S07]  /*7e70*/  LOP3.LUT R22, R3, R0, R7, 0xfe, !PT ;  /* 0x0000000003167212 */ /* 0x000fce00078efe07 */
.L_x_5029:
[----:B------:R-:W-:Y:S05]  /*7e80*/  BSYNC.RECONVERGENT B0 ;  /* 0x0000000000007941 */ /* 0x000fea0003800200 */
.L_x_5028:
[----:B------:R-:W0:Y:S01]  /*7e90*/  F2I.S64.TRUNC R22, R22 ;  /* 0x0000001600167311 */ /* 0x000e22000020d900 */
[----:B------:R-:W-:Y:S05]  /*7ea0*/  BRA `(.L_x_5013) ;  /* 0x00000004000c7947 */ /* 0x000fea0003800000 */
.L_x_5026:
        /* <DEDUP_REMOVED lines=21> */
.L_x_5035:
[----:B------:R-:W-:Y:S05]  /*8000*/  BSYNC.RECONVERGENT B1 ;  /* 0x0000000000017941 */ /* 0x000fea0003800200 */
.L_x_5034:
[----:B------:R-:W-:Y:S01]  /*8010*/  IMAD.SHL.U32 R0, R0, 0x200000, RZ ;  /* 0x0020000000007824 */ /* 0x000fe200078e00ff */
[----:B------:R-:W-:-:S04]  /*8020*/  LEA R3, R3, 0x37800000, 0x17 ;  /* 0x3780000003037811 */ /* 0x000fc800078eb8ff */
[----:B------:R-:W-:-:S07]  /*8030*/  LOP3.LUT R22, R3, R0, R7, 0xfe, !PT ;  /* 0x0000000003167212 */ /* 0x000fce00078efe07 */
.L_x_5033:
[----:B------:R-:W-:Y:S05]  /*8040*/  BSYNC.RECONVERGENT B0 ;  /* 0x0000000000007941 */ /* 0x000fea0003800200 */
.L_x_5032:
[----:B------:R-:W0:Y:S01]  /*8050*/  F2I.S64.TRUNC R22, R22 ;  /* 0x0000001600167311 */ /* 0x000e22000020d900 */
[----:B------:R-:W-:Y:S05]  /*8060*/  BRA `(.L_x_5013) ;  /* 0x00000000009c7947 */ /* 0x000fea0003800000 */
.L_x_5025:
        /* <DEDUP_REMOVED lines=14> */
.L_x_5039:
[----:B------:R-:W-:Y:S05]  /*8150*/  BSYNC.RECONVERGENT B0 ;  /* 0x0000000000007941 */ /* 0x000fea0003800200 */
.L_x_5038:
[----:B------:R-:W0:Y:S01]  /*8160*/  F2I.S64.TRUNC R22, R22 ;  /* 0x0000001600167311 */ /* 0x000e22000020d900 */
[----:B------:R-:W-:Y:S05]  /*8170*/  BRA `(.L_x_5013) ;  /* 0x0000000000587947 */ /* 0x000fea0003800000 */
.L_x_5012:
        /* <DEDUP_REMOVED lines=16> */
.L_x_5040:
[----:B------:R-:W-:Y:S01]  /*8280*/  CS2R R22, SRZ ;  /* 0x0000000000167805 */ /* 0x000fe2000001ff00 */
[----:B------:R-:W-:Y:S06]  /*8290*/  BRA `(.L_x_5013) ;  /* 0x0000000000107947 */ /* 0x000fec0003800000 */
.L_x_5037:
[----:B------:R0:W5:Y:S01]  /*82a0*/  LDG.E.64 R22, desc[UR36][R4.64] ;  /* 0x0000002404167981 */ /* 0x000162000c1e1b00 */
[----:B------:R-:W-:Y:S05]  /*82b0*/  BRA `(.L_x_5013) ;  /* 0x0000000000087947 */ /* 0x000fea0003800000 */
.L_x_5036:
[----:B------:R0:W5:Y:S01]  /*82c0*/  LDG.E R22, desc[UR36][R4.64] ;  /* 0x0000002404167981 */ /* 0x000162000c1e1900 */
[----:B------:R-:W-:-:S07]  /*82d0*/  IMAD.MOV.U32 R23, RZ, RZ, RZ ;  /* 0x000000ffff177224 */ /* 0x000fce00078e00ff */
.L_x_5013:
[----:B------:R-:W-:Y:S01]  /*82e0*/  ISETP.NE.AND P0, PT, R24, RZ, PT ;  /* 0x000000ff1800720c */ /* 0x000fe20003f05270 */
[----:B------:R-:W-:-:S03]  /*82f0*/  VIADD R2, R2, 0x80 ;  /* 0x0000008002027836 */ /* 0x000fc60000000000 */
[----:B------:R-:W-:-:S04]  /*8300*/  PLOP3.LUT P0, PT, P0, PT, PT, 0x8, 0x80 ;  /* 0x000000000080781c */ /* 0x000fc8000070e170 */
[----:B------:R-:W-:-:S09]  /*8310*/  P2R R43, PR, RZ, 0x1 ;  /* 0x00000001ff2b7803 */ /* 0x000fd20000000000 */
.L_x_4955:
[----:B------:R-:W-:Y:S05]  /*8320*/  BSYNC.RECONVERGENT B7 ;  /* 0x0000000000077941 */ /* 0x000fea0003800200 */
.L_x_4954:
[----:B------:R-:W-:Y:S01]  /*8330*/  ISETP.GE.AND P1, PT, R2, R25, PT ;  /* 0x000000190200720c */ /* 0x000fe20003f26270 */
[----:B------:R-:W-:Y:S01]  /*8340*/  BSSY.RECONVERGENT B7, `(.L_x_5041) ;  /* 0x00002b3000077945 */ /* 0x000fe20003800200 */
[----:B------:R-:W-:Y:S02]  /*8350*/  PLOP3.LUT P0, PT, PT, PT, PT, 0x80, 0x8 ;  /* 0x000000000008781c */ /* 0x000fe40003f0f070 */
[----:B0-----:R-:W-:Y:S02]  /*8360*/  CS2R R4, SRZ ;  /* 0x0000000000047805 */ /* 0x001fe4000001ff00 */
[----:B------:R-:W-:Y:S02]  /*8370*/  CS2R R26, SRZ ;  /* 0x00000000001a7805 */ /* 0x000fe4000001ff00 */
[----:B------:R-:W-:-:S05]  /*8380*/  CS2R R24, SRZ ;  /* 0x0000000000187805 */ /* 0x000fca000001ff00 */
        /* <DEDUP_REMOVED lines=23> */
.L_x_5047:
[----:B------:R-:W2:Y:S01]  /*8500*/  LDG.E.U8 R2, desc[UR36][R2.64] ;  /* 0x0000002402027981 */ /* 0x000ea2000c1e1100 */
[----:B------:R-:W-:Y:S01]  /*8510*/  CS2R R26, SRZ ;  /* 0x00000000001a7805 */ /* 0x000fe2000001ff00 */
[----:B--2---:R0:W1:Y:S01]  /*8520*/  I2F.F64.U16 R24, R2 ;  /* 0x0000000200187312 */ /* 0x0040620000101800 */
[----:B------:R-:W-:Y:S05]  /*8530*/  BRA `(.L_x_5049) ;  /* 0x0000000c00b87947 */ /* 0x000fea0003800000 */
.L_x_5046:
        /* <DEDUP_REMOVED lines=10> */
.L_x_5051:
[----:B------:R-:W2:Y:S01]  /*85e0*/  LDG.E R2, desc[UR36][R2.64] ;  /* 0x0000002402027981 */ /* 0x000ea2000c1e1900 */
[----:B------:R-:W-:Y:S01]  /*85f0*/  CS2R R26, SRZ ;  /* 0x00000000001a7805 */ /* 0x000fe2000001ff00 */
[----:B--2---:R0:W1:Y:S01]  /*8600*/  I2F.F64 R24, R2 ;  /* 0x0000000200187312 */ /* 0x0040620000201c00 */
[----:B------:R-:W-:Y:S05]  /*8610*/  BRA `(.L_x_5049) ;  /* 0x0000000c00807947 */ /* 0x000fea0003800000 */
.L_x_5050:
[----:B------:R-:W2:Y:S01]  /*8620*/  LDG.E.U16 R2, desc[UR36][R2.64] ;  /* 0x0000002402027981 */ /* 0x000ea2000c1e1500 */
[----:B------:R-:W-:Y:S01]  /*8630*/  CS2R R26, SRZ ;  /* 0x00000000001a7805 */ /* 0x000fe2000001ff00 */
[----:B--2---:R0:W1:Y:S01]  /*8640*/  I2F.F64.S16 R24, R2 ;  /* 0x0000000200187312 */ /* 0x0040620000101c00 */
[----:B------:R-:W-:Y:S05]  /*8650*/  BRA `(.L_x_5049) ;  /* 0x0000000c00707947 */ /* 0x000fea0003800000 */
.L_x_5045:
        /* <DEDUP_REMOVED lines=11> */
.L_x_5053:
[----:B---3--:R-:W3:Y:S01]  /*8710*/  LDG.E.U16 R0, desc[UR36][R2.64] ;  /* 0x0000002402007981 */ /* 0x008ee2000c1e1500 */
[----:B------:R-:W-:Y:S01]  /*8720*/  CS2R R26, SRZ ;  /* 0x00000000001a7805 */ /* 0x000fe2000001ff00 */
[----:B---3--:R-:W-:-:S05]  /*8730*/  HADD2.F32 R0, -RZ, R0.H0_H0 ;  /* 0x20000000ff007230 */ /* 0x008fca0000004100 */
[----:B------:R-:W-:-:S04]  /*8740*/  FMUL.FTZ R0, R0, 1 ;  /* 0x3f80000000007820 */ /* 0x000fc80000410000 */
[----:B------:R0:W1:Y:S01]  /*8750*/  F2F.F64.F32 R24, R0 ;  /* 0x0000000000187310 */ /* 0x0000620000201800 */
[----:B------:R-:W-:Y:S05]  /*8760*/  BRA `(.L_x_5049) ;  /* 0x0000000c002c7947 */ /* 0x000fea0003800000 */
.L_x_5052:
        /* <DEDUP_REMOVED lines=12> */
.L_x_5055:
        /* <DEDUP_REMOVED lines=8> */
.L_x_5054:
[----:B------:R0:W5:Y:S01]  /*88b0*/  LDG.E.64 R24, desc[UR36][R2.64] ;  /* 0x0000002402187981 */ /* 0x000162000c1e1b00 */
[----:B------:R-:W-:Y:S01]  /*88c0*/  CS2R R26, SRZ ;  /* 0x00000000001a7805 */ /* 0x000fe2000001ff00 */
[----:B------:R-:W-:Y:S06]  /*88d0*/  BRA `(.L_x_5049) ;  /* 0x0000000800d07947 */ /* 0x000fec0003800000 */
.L_x_5044:
        /* <DEDUP_REMOVED lines=14> */
.L_x_5058:
[----:B------:R0:W5:Y:S01]  /*89c0*/  LDG.E.128 R24, desc[UR36][R2.64] ;  /* 0x0000002402187981 */ /* 0x000162000c1e1d00 */
[----:B------:R-:W-:Y:S05]  /*89d0*/  BRA `(.L_x_5049) ;  /* 0x0000000800907947 */ /* 0x000fea0003800000 */
.L_x_5057:
        /* <DEDUP_REMOVED lines=28> */
.L_x_5060:
[----:B------:R-:W3:Y:S01]  /*8ba0*/  LDG.E.U8 R2, desc[UR36][R2.64] ;  /* 0x0000002402027981 */ /* 0x000ee2000c1e1100 */
[----:B------:R-:W-:Y:S01]  /*8bb0*/  CS2R R26, SRZ ;  /* 0x00000000001a7805 */ /* 0x000fe2000001ff00 */
[C---:B---3--:R-:W-:Y:S02]  /*8bc0*/  IMAD.SHL.U32 R0, R2.reuse, 0x2000000, RZ ;  /* 0x0200000002007824 */ /* 0x048fe400078e00ff */
        /* <DEDUP_REMOVED lines=12> */
.L_x_5059:
[----:B---3--:R-:W3:Y:S01]  /*8c90*/  LDG.E.U16 R0, desc[UR36][R2.64] ;  /* 0x0000002402007981 */ /* 0x008ee2000c1e1500 */
[----:B------:R-:W-:Y:S01]  /*8ca0*/  CS2R R26, SRZ ;  /* 0x00000000001a7805 */ /* 0x000fe2000001ff00 */
[----:B---3--:R-:W-:-:S04]  /*8cb0*/  IMAD.U32 R0, R0, 0x10000, RZ ;  /* 0x0001000000007824 */ /* 0x008fc800078e00ff */
[----:B------:R-:W-:-:S04]  /*8cc0*/  FMUL.FTZ R0, R0, 1 ;  /* 0x3f80000000007820 */ /* 0x000fc80000410000 */
[----:B------:R0:W1:Y:S01]  /*8cd0*/  F2F.F64.F32 R24, R0 ;  /* 0x0000000000187310 */ /* 0x0000620000201800 */
[----:B------:R-:W-:Y:S05]  /*8ce0*/  BRA `(.L_x_5049) ;  /* 0x0000000400cc7947 */ /* 0x000fea0003800000 */
.L_x_5056:
        /* <DEDUP_REMOVED lines=12> */
.L_x_5063:
        /* <DEDUP_REMOVED lines=22> */
.L_x_5065:
[----:B------:R-:W-:Y:S05]  /*8f10*/  BSYNC.RECONVERGENT B0 ;  /* 0x0000000000007941 */ /* 0x000fea0003800200 */
.L_x_5064:
[----:B------:R-:W-:Y:S01]  /*8f20*/  IMAD.SHL.U32 R0, R0, 0x100000, RZ ;  /* 0x0010000000007824 */ /* 0x000fe200078e00ff */
[----:B------:R-:W-:-:S04]  /*8f30*/  LEA R2, R2, 0x3b800000, 0x17 ;  /* 0x3b80000002027811 */ /* 0x000fc800078eb8ff */
[----:B------:R-:W-:-:S05]  /*8f40*/  LOP3.LUT R0, R2, R0, R7, 0xfe, !PT ;  /* 0x0000000002007212 */ /* 0x000fca00078efe07 */
[----:B------:R-:W-:-:S04]  /*8f50*/  FMUL.FTZ R0, R0, 1 ;  /* 0x3f80000000007820 */ /* 0x000fc80000410000 */
[----:B------:R0:W1:Y:S01]  /*8f60*/  F2F.F64.F32 R24, R0 ;  /* 0x0000000000187310 */ /* 0x0000620000201800 */
[----:B------:R-:W-:Y:S05]  /*8f70*/  BRA `(.L_x_5049) ;  /* 0x0000000400287947 */ /* 0x000fea0003800000 */
.L_x_5062:
        /* <DEDUP_REMOVED lines=22> */
.L_x_5067:
[----:B------:R-:W-:Y:S05]  /*90e0*/  BSYNC.RECONVERGENT B0 ;  /* 0x0000000000007941 */ /* 0x000fea0003800200 */
.L_x_5066:
[----:B------:R-:W-:Y:S01]  /*90f0*/  IMAD.SHL.U32 R0, R0, 0x200000, RZ ;  /* 0x0020000000007824 */ /* 0x000fe200078e00ff */
[----:B------:R-:W-:-:S04]  /*9100*/  LEA R2, R2, 0x37800000, 0x17 ;  /* 0x3780000002027811 */ /* 0x000fc800078eb8ff */
[----:B------:R-:W-:-:S05]  /*9110*/  LOP3.LUT R0, R2, R0, R7, 0xfe, !PT ;  /* 0x0000000002007212 */ /* 0x000fca00078efe07 */
[----:B------:R-:W-:-:S04]  /*9120*/  FMUL.FTZ R0, R0, 1 ;  /* 0x3f80000000007820 */ /* 0x000fc80000410000 */
[----:B------:R0:W1:Y:S01]  /*9130*/  F2F.F64.F32 R24, R0 ;  /* 0x0000000000187310 */ /* 0x0000620000201800 */
[----:B------:R-:W-:Y:S05]  /*9140*/  BRA `(.L_x_5049) ;  /* 0x0000000000b47947 */ /* 0x000fea0003800000 */
.L_x_5061:
        /* <DEDUP_REMOVED lines=19> */
.L_x_5048:
        /* <DEDUP_REMOVED lines=16> */
.L_x_5070:
[----:B------:R-:W-:Y:S02]  /*9380*/  CS2R R24, SRZ ;  /* 0x0000000000187805 */ /* 0x000fe4000001ff00 */
[----:B------:R-:W-:Y:S01]  /*9390*/  CS2R R26, SRZ ;  /* 0x00000000001a7805 */ /* 0x000fe2000001ff00 */
[----:B------:R-:W-:Y:S06]  /*93a0*/  BRA `(.L_x_5049) ;  /* 0x00000000001c7947 */ /* 0x000fec0003800000 */
.L_x_5069:
[----:B------:R-:W2:Y:S01]  /*93b0*/  LDG.E.64 R24, desc[UR36][R2.64] ;  /* 0x0000002402187981 */ /* 0x000ea2000c1e1b00 */
[----:B------:R-:W-:Y:S01]  /*93c0*/  CS2R R26, SRZ ;  /* 0x00000000001a7805 */ /* 0x000fe2000001ff00 */
[----:B--2---:R-:W0:Y:S01]  /*93d0*/  I2F.F64.U64 R24, R24 ;  /* 0x0000001800187312 */ /* 0x004e220000301800 */
[----:B------:R-:W-:Y:S05]  /*93e0*/  BRA `(.L_x_5049) ;  /* 0x00000000000c7947 */ /* 0x000fea0003800000 */
.L_x_5068:
[----:B------:R-:W2:Y:S01]  /*93f0*/  LDG.E R2, desc[UR36][R2.64] ;  /* 0x0000002402027981 */ /* 0x000ea2000c1e1900 */
[----:B------:R-:W-:Y:S01]  /*9400*/  CS2R R26, SRZ ;  /* 0x00000000001a7805 */ /* 0x000fe2000001ff00 */
[----:B--2---:R0:W1:Y:S06]  /*9410*/  I2F.F64.U32 R24, R2 ;  /* 0x0000000200187312 */ /* 0x00406c0000201800 */
.L_x_5049:
[----:B------:R-:W-:Y:S05]  /*9420*/  BSYNC.RECONVERGENT B6 ;  /* 0x0000000000067941 */ /* 0x000fea0003800200 */
.L_x_5043:
        /* <DEDUP_REMOVED lines=21> */
.L_x_5075:
[----:B------:R-:W2:Y:S02]  /*9580*/  LDG.E.U8 R2, desc[UR36][R2.64] ;  /* 0x0000002402027981 */ /* 0x000ea4000c1e1100 */
[----:B--2---:R-:W-:-:S04]  /*9590*/  ISETP.NE.AND P0, PT, R2, RZ, PT ;  /* 0x000000ff0200720c */ /* 0x004fc80003f05270 */
[----:B------:R-:W-:Y:S01]  /*95a0*/  P2R R42, PR, RZ, 0x1 ;  /* 0x00000001ff2a7803 */ /* 0x000fe20000000000 */
[----:B------:R-:W-:Y:S08]  /*95b0*/  BRA `(.L_x_5077) ;  /* 0x0000000800847947 */ /* 0x000ff00003800000 */
.L_x_5074:
        /* <DEDUP_REMOVED lines=11> */
.L_x_5079:
[----:B------:R-:W2:Y:S02]  /*9670*/  LDG.E R2, desc[UR36][R2.64] ;  /* 0x0000002402027981 */ /* 0x000ea4000c1e1900 */
[----:B--2---:R-:W-:-:S04]  /*9680*/  ISETP.NE.AND P0, PT, R2, RZ, PT ;  /* 0x000000ff0200720c */ /* 0x004fc80003f05270 */
[----:B------:R-:W-:Y:S01]  /*9690*/  P2R R42, PR, RZ, 0x1 ;  /* 0x00000001ff2a7803 */ /* 0x000fe20000000000 */
[----:B------:R-:W-:Y:S08]  /*96a0*/  BRA `(.L_x_5077) ;  /* 0x0000000800487947 */ /* 0x000ff00003800000 */
.L_x_5078:
[----:B------:R-:W2:Y:S02]  /*96b0*/  LDG.E.U16 R2, desc[UR36][R2.64] ;  /* 0x0000002402027981 */ /* 0x000ea4000c1e1500 */
[----:B--2---:R-:W-:-:S04]  /*96c0*/  ISETP.NE.AND P0, PT, R2, RZ, PT ;  /* 0x000000ff0200720c */ /* 0x004fc80003f05270 */
[----:B------:R-:W-:Y:S01]  /*96d0*/  P2R R42, PR, RZ, 0x1 ;  /* 0x00000001ff2a7803 */ /* 0x000fe20000000000 */
[----:B------:R-:W-:Y:S08]  /*96e0*/  BRA `(.L_x_5077) ;  /* 0x0000000800387947 */ /* 0x000ff00003800000 */
.L_x_5073:
        /* <DEDUP_REMOVED lines=10> */
.L_x_5081:
[----:B---3--:R-:W2:Y:S02]  /*9790*/  LDG.E.U16 R0, desc[UR36][R2.64] ;  /* 0x0000002402007981 */ /* 0x008ea4000c1e1500 */
[----:B--2---:R-:W-:-:S05]  /*97a0*/  HADD2.F32 R0, -RZ, R0.H0_H0 ;  /* 0x20000000ff007230 */ /* 0x004fca0000004100 */
[----:B------:R-:W-:-:S04]  /*97b0*/  FSETP.NEU.FTZ.AND P0, PT, R0, RZ, PT ;  /* 0x000000ff0000720b */ /* 0x000fc80003f1d000 */
[----:B------:R-:W-:Y:S01]  /*97c0*/  P2R R42, PR, RZ, 0x1 ;  /* 0x00000001ff2a7803 */ /* 0x000fe20000000000 */
[----:B------:R-:W-:Y:S08]  /*97d0*/  BRA `(.L_x_5077) ;  /* 0x0000000400fc7947 */ /* 0x000ff00003800000 */
.L_x_5080:
        /* <DEDUP_REMOVED lines=12> */
.L_x_5083:
        /* <DEDUP_REMOVED lines=10> */
.L_x_5082:
[----:B------:R-:W2:Y:S02]  /*9940*/  LDG.E.64 R2, desc[UR36][R2.64] ;  /* 0x0000002402027981 */ /* 0x000ea4000c1e1b00 */
[----:B--2---:R-:W-:-:S06]  /*9950*/  DSETP.NEU.AND P0, PT, R2, RZ, PT ;  /* 0x000000ff0200722a */ /* 0x004fcc0003f0d000 */
[----:B------:R-:W-:Y:S01]  /*9960*/  P2R R42, PR, RZ, 0x1 ;  /* 0x00000001ff2a7803 */ /* 0x000fe20000000000 */
[----:B------:R-:W-:Y:S07]  /*9970*/  BRA `(.L_x_5077) ;  /* 0x0000000400947947 */ /* 0x000fee0003800000 */
.L_x_5072:
        /* <DEDUP_REMOVED lines=12> */
.L_x_5086:
[----:B------:R-:W2:Y:S02]  /*9a40*/  LDG.E.128 R4, desc[UR36][R2.64] ;  /* 0x0000002402047981 */ /* 0x000ea4000c1e1d00 */
[----:B--2---:R-:W-:-:S06]  /*9a50*/  DSETP.NEU.AND P0, PT, R6, RZ, PT ;  /* 0x000000ff0600722a */ /* 0x004fcc0003f0d000 */
[----:B------:R-:W-:-:S06]  /*9a60*/  DSETP.NEU.OR P0, PT, R4, RZ, P0 ;  /* 0x000000ff0400722a */ /* 0x000fcc000070d400 */
[----:B------:R-:W-:Y:S01]  /*9a70*/  P2R R42, PR, RZ, 0x1 ;  /* 0x00000001ff2a7803 */ /* 0x000fe20000000000 */
[----:B------:R-:W-:Y:S07]  /*9a80*/  BRA `(.L_x_5077) ;  /* 0x0000000400507947 */ /* 0x000fee0003800000 */
.L_x_5085:
        /* <DEDUP_REMOVED lines=10> */
.L_x_5088:
        /* <DEDUP_REMOVED lines=12> */
.L_x_5087:
[----:B---3--:R-:W2:Y:S02]  /*9bf0*/  LDG.E.U16 R0, desc[UR36][R2.64] ;  /* 0x0000002402007981 */ /* 0x008ea4000c1e1500 */
[----:B--2---:R-:W-:-:S05]  /*9c00*/  IMAD.U32 R0, R0, 0x10000, RZ ;  /* 0x0001000000007824 */ /* 0x004fca00078e00ff */
[----:B------:R-:W-:-:S04]  /*9c10*/  FSETP.NEU.FTZ.AND P0, PT, R0, RZ, PT ;  /* 0x000000ff0000720b */ /* 0x000fc80003f1d000 */
[----:B------:R-:W-:Y:S01]  /*9c20*/  P2R R42, PR, RZ, 0x1 ;  /* 0x00000001ff2a7803 */ /* 0x000fe20000000000 */
[----:B------:R-:W-:Y:S08]  /*9c30*/  BRA `(.L_x_5077) ;  /* 0x0000000000e47947 */ /* 0x000ff00003800000 */
.L_x_5084:
        /* <DEDUP_REMOVED lines=12> */
.L_x_5091:
[----:B------:R-:W2:Y:S02]  /*9d00*/  LDG.E.U8 R2, desc[UR36][R2.64] ;  /* 0x0000002402027981 */ /* 0x000ea4000c1e1100 */
[----:B--2---:R-:W-:-:S04]  /*9d10*/  ISETP.NE.AND P0, PT, R2, RZ, PT ;  /* 0x000000ff0200720c */ /* 0x004fc80003f05270 */
[----:B------:R-:W-:Y:S01]  /*9d20*/  P2R R42, PR, RZ, 0x1 ;  /* 0x00000001ff2a7803 */ /* 0x000fe20000000000 */
[----:B------:R-:W-:Y:S08]  /*9d30*/  BRA `(.L_x_5077) ;  /* 0x0000000000a47947 */ /* 0x000ff00003800000 */
.L_x_5090:
[----:B------:R-:W2:Y:S02]  /*9d40*/  LDG.E.U8 R2, desc[UR36][R2.64] ;  /* 0x0000002402027981 */ /* 0x000ea4000c1e1100 */
[----:B--2---:R-:W-:-:S04]  /*9d50*/  ISETP.NE.AND P0, PT, R2, RZ, PT ;  /* 0x000000ff0200720c */ /* 0x004fc80003f05270 */
[----:B------:R-:W-:Y:S01]  /*9d60*/  P2R R42, PR, RZ, 0x1 ;  /* 0x00000001ff2a7803 */ /* 0x000fe20000000000 */
[----:B------:R-:W-:Y:S08]  /*9d70*/  BRA `(.L_x_5077) ;  /* 0x0000000000947947 */ /* 0x000ff00003800000 */
.L_x_5089:
        /* <DEDUP_REMOVED lines=10> */
.L_x_5076:
        /* <DEDUP_REMOVED lines=16> */
.L_x_5094:
[----:B------:R-:W-:-:S04]  /*9f20*/  PLOP3.LUT P0, PT, PT, PT, PT, 0x8, 0x80 ;  /* 0x000000000080781c */ /* 0x000fc80003f0e170 */
[----:B------:R-:W-:Y:S01]  /*9f30*/  P2R R42, PR, RZ, 0x1 ;  /* 0x00000001ff2a7803 */ /* 0x000fe20000000000 */
[----:B------:R-:W-:Y:S08]  /*9f40*/  BRA `(.L_x_5077) ;  /* 0x0000000000207947 */ /* 0x000ff00003800000 */
.L_x_5093:
[----:B------:R-:W2:Y:S02]  /*9f50*/  LDG.E.64 R2, desc[UR36][R2.64] ;  /* 0x0000002402027981 */ /* 0x000ea4000c1e1b00 */
[----:B--2---:R-:W-:-:S04]  /*9f60*/  ISETP.NE.U32.AND P0, PT, R2, RZ, PT ;  /* 0x000000ff0200720c */ /* 0x004fc80003f05070 */
[----:B------:R-:W-:-:S04]  /*9f70*/  ISETP.NE.AND.EX P0, PT, R3, RZ, PT, P0 ;  /* 0x000000ff0300720c */ /* 0x000fc80003f05300 */
[----:B------:R-:W-:Y:S01]  /*9f80*/  P2R R42, PR, RZ, 0x1 ;  /* 0x00000001ff2a7803 */ /* 0x000fe20000000000 */
[----:B------:R-:W-:Y:S08]  /*9f90*/  BRA `(.L_x_5077) ;  /* 0x00000000000c7947 */ /* 0x000ff00003800000 */
.L_x_5092:
[----:B------:R-:W2:Y:S02]  /*9fa0*/  LDG.E R2, desc[UR36][R2.64] ;  /* 0x0000002402027981 */ /* 0x000ea4000c1e1900 */
[----:B--2---:R-:W-:-:S04]  /*9fb0*/  ISETP.NE.AND P0, PT, R2, RZ, PT ;  /* 0x000000ff0200720c */ /* 0x004fc80003f05270 */
[----:B------:R-:W-:-:S09]  /*9fc0*/  P2R R42, PR, RZ, 0x1 ;  /* 0x00000001ff2a7803 */ /* 0x000fd20000000000 */
.L_x_5077:
[----:B------:R-:W-:Y:S05]  /*9fd0*/  BSYNC.RECONVERGENT B6 ;  /* 0x0000000000067941 */ /* 0x000fea0003800200 */
.L_x_5071:
[----:B------:R-:W0:Y:S01]  /*9fe0*/  LDCU.U8 UR6, c[0x0][0x3be] ;  /* 0x000077c0ff0677ac */ /* 0x000e220008000000 */
[----:B------:R-:W2:Y:S01]  /*9ff0*/  LDC.64 R2, c[0x0][0x3b0] ;  /* 0x0000ec00ff027b82 */ /* 0x000ea20000000a00 */
[----:B------:R-:W1:Y:S01]  /*a000*/  LDCU UR5, c[0x0][0x3c8] ;  /* 0x00007900ff0577ac */ /* 0x000e620008000800 */
[----:B0-----:R-:W-:-:S04]  /*a010*/  UPRMT UR4, UR6, 0x9910, URZ ;  /* 0x0000991006047896 */ /* 0x001fc800080000ff */
[----:B------:R-:W-:Y:S01]  /*a020*/  UISETP.GT.AND UP0, UPT, UR4, 0x9, UPT ;  /* 0x000000090400788c */ /* 0x000fe2000bf04270 */
[----:B-1----:R-:W-:-:S05]  /*a030*/  IMAD R41, R41, UR5, RZ ;  /* 0x0000000529297c24 */ /* 0x002fca000f8e02ff */
        /* <DEDUP_REMOVED lines=14> */
.L_x_5098:
[----:B------:R0:W5:Y:S01]  /*a120*/  LDG.E.U8 R4, desc[UR36][R2.64] ;  /* 0x0000002402047981 */ /* 0x000162000c1e1100 */
[----:B------:R-:W-:Y:S01]  /*a130*/  IMAD.MOV.U32 R5, RZ, RZ, RZ ;  /* 0x000000ffff057224 */ /* 0x000fe200078e00ff */
[----:B------:R-:W-:Y:S06]  /*a140*/  BRA `(.L_x_5100) ;  /* 0x0000000c00407947 */ /* 0x000fec0003800000 */
.L_x_5097:
        /* <DEDUP_REMOVED lines=8> */
.L_x_5102:
[----:B------:R-:W2:Y:S02]  /*a1d0*/  LDG.E R4, desc[UR36][R2.64] ;  /* 0x0000002402047981 */ /* 0x000ea4000c1e1900 */
[----:B--2---:R-:W-:Y:S01]  /*a1e0*/  SHF.R.S32.HI R5, RZ, 0x1f, R4 ;  /* 0x0000001fff057819 */ /* 0x004fe20000011404 */
[----:B------:R-:W-:Y:S06]  /*a1f0*/  BRA `(.L_x_5100) ;  /* 0x0000000c00147947 */ /* 0x000fec0003800000 */
.L_x_5101:
[----:B------:R-:W2:Y:S02]  /*a200*/  LDG.E.S16 R4, desc[UR36][R2.64] ;  /* 0x0000002402047981 */ /* 0x000ea4000c1e1700 */
[----:B--2---:R-:W-:Y:S01]  /*a210*/  SHF.R.S32.HI R5, RZ, 0x1f, R4 ;  /* 0x0000001fff057819 */ /* 0x004fe20000011404 */
[----:B------:R-:W-:Y:S06]  /*a220*/  BRA `(.L_x_5100) ;  /* 0x0000000c00087947 */ /* 0x000fec0003800000 */
.L_x_5096:
        /* <DEDUP_REMOVED lines=9> */
.L_x_5104:
[----:B------:R-:W2:Y:S02]  /*a2c0*/  LDG.E.U16 R2, desc[UR36][R2.64] ;  /* 0x0000002402027981 */ /* 0x000ea4000c1e1500 */
[----:B--2---:R-:W-:-:S06]  /*a2d0*/  HADD2.F32 R4, -RZ, R2.H0_H0 ;  /* 0x20000002ff047230 */ /* 0x004fcc0000004100 */
[----:B------:R-:W0:Y:S01]  /*a2e0*/  F2I.S64.TRUNC R4, R4 ;  /* 0x0000000400047311 */ /* 0x000e22000020d900 */
[----:B------:R-:W-:Y:S05]  /*a2f0*/  BRA `(.L_x_5100) ;  /* 0x0000000800d47947 */ /* 0x000fea0003800000 */
.L_x_5103:
        /* <DEDUP_REMOVED lines=9> */
.L_x_5106:
[----:B------:R-:W2:Y:S02]  /*a390*/  LDG.E.U16 R2, desc[UR36][R2.64] ;  /* 0x0000002402027981 */ /* 0x000ea4000c1e1500 */
[----:B--2---:R-:W-:-:S06]  /*a3a0*/  HADD2.F32 R4, -RZ, R2.H0_H0 ;  /* 0x20000002ff047230 */ /* 0x004fcc0000004100 */
[----:B------:R-:W0:Y:S01]  /*a3b0*/  F2I.S64.TRUNC R4, R4 ;  /* 0x0000000400047311 */ /* 0x000e22000020d900 */
[----:B------:R-:W-:Y:S05]  /*a3c0*/  BRA `(.L_x_5100) ;  /* 0x0000000800a07947 */ /* 0x000fea0003800000 */
.L_x_5105:
[----:B------:R-:W2:Y:S02]  /*a3d0*/  LDG.E.64 R2, desc[UR36][R2.64] ;  /* 0x0000002402027981 */ /* 0x000ea4000c1e1b00 */
[----:B--2---:R0:W1:Y:S01]  /*a3e0*/  F2I.S64.F64.TRUNC R4, R2 ;  /* 0x0000000200047311 */ /* 0x004062000030d900 */
[----:B------:R-:W-:Y:S05]  /*a3f0*/  BRA `(.L_x_5100) ;  /* 0x0000000800947947 */ /* 0x000fea0003800000 */
.L_x_5095:
        /* <DEDUP_REMOVED lines=13> */
.L_x_5109:
[----:B------:R-:W2:Y:S02]  /*a4d0*/  LDG.E.64 R2, desc[UR36][R2.64] ;  /* 0x0000002402027981 */ /* 0x000ea4000c1e1b00 */
[----:B--2---:R0:W1:Y:S01]  /*a4e0*/  F2I.S64.F64.TRUNC R4, R2 ;  /* 0x0000000200047311 */ /* 0x004062000030d900 */
[----:B------:R-:W-:Y:S05]  /*a4f0*/  BRA `(.L_x_5100) ;  /* 0x0000000800547947 */ /* 0x000fea0003800000 */
.L_x_5108:
        /* <DEDUP_REMOVED lines=26> */
.L_x_5111:
[----:B------:R-:W3:Y:S02]  /*a6a0*/  LDG.E.U8 R2, desc[UR36][R2.64] ;  /* 0x0000002402027981 */ /* 0x000ee4000c1e1100 */
        /* <DEDUP_REMOVED lines=12> */
.L_x_5110:
[----:B------:R-:W2:Y:S02]  /*a770*/  LDG.E.U16 R4, desc[UR36][R2.64] ;  /* 0x0000002402047981 */ /* 0x000ea4000c1e1500 */
[----:B--2---:R-:W-:-:S06]  /*a780*/  IMAD.U32 R4, R4, 0x10000, RZ ;  /* 0x0001000004047824 */ /* 0x004fcc00078e00ff */
[----:B------:R-:W0:Y:S01]  /*a790*/  F2I.S64.TRUNC R4, R4 ;  /* 0x0000000400047311 */ /* 0x000e22000020d900 */
[----:B------:R-:W-:Y:S05]  /*a7a0*/  BRA `(.L_x_5100) ;  /* 0x0000000400a87947 */ /* 0x000fea0003800000 */
.L_x_5107:
        /* <DEDUP_REMOVED lines=11> */
.L_x_5114:
        /* <DEDUP_REMOVED lines=21> */
.L_x_5118:
[----:B------:R-:W-:Y:S05]  /*a9b0*/  BSYNC.RECONVERGENT B1 ;  /* 0x0000000000017941 */ /* 0x000fea0003800200 */
.L_x_5117:
[----:B------:R-:W-:Y:S01]  /*a9c0*/  IMAD.SHL.U32 R0, R0, 0x100000, RZ ;  /* 0x0010000000007824 */ /* 0x000fe200078e00ff */
[----:B------:R-:W-:-:S04]  /*a9d0*/  LEA R2, R2, 0x3b800000, 0x17 ;  /* 0x3b80000002027811 */ /* 0x000fc800078eb8ff */
[----:B------:R-:W-:-:S07]  /*a9e0*/  LOP3.LUT R4, R2, R0, R7, 0xfe, !PT ;  /* 0x0000000002047212 */ /* 0x000fce00078efe07 */
.L_x_5116:
[----:B------:R-:W-:Y:S05]  /*a9f0*/  BSYNC.RECONVERGENT B0 ;  /* 0x0000000000007941 */ /* 0x000fea0003800200 */
.L_x_5115:
[----:B------:R-:W0:Y:S01]  /*aa00*/  F2I.S64.TRUNC R4, R4 ;  /* 0x0000000400047311 */ /* 0x000e22000020d900 */
[----:B------:R-:W-:Y:S05]  /*aa10*/  BRA `(.L_x_5100) ;  /* 0x00000004000c7947 */ /* 0x000fea0003800000 */
.L_x_5113:
        /* <DEDUP_REMOVED lines=21> */
.L_x_5122:
[----:B------:R-:W-:Y:S05]  /*ab70*/  BSYNC.RECONVERGENT B1 ;  /* 0x0000000000017941 */ /* 0x000fea0003800200 */
.L_x_5121:
[----:B------:R-:W-:Y:S01]  /*ab80*/  IMAD.SHL.U32 R0, R0, 0x200000, RZ ;  /* 0x0020000000007824 */ /* 0x000fe200078e00ff */
[----:B------:R-:W-:-:S04]  /*ab90*/  LEA R2, R2, 0x37800000, 0x17 ;  /* 0x3780000002027811 */ /* 0x000fc800078eb8ff */
[----:B------:R-:W-:-:S07]  /*aba0*/  LOP3.LUT R4, R2, R0, R7, 0xfe, !PT ;  /* 0x0000000002047212 */ /* 0x000fce00078efe07 */
.L_x_5120:
[----:B------:R-:W-:Y:S05]  /*abb0*/  BSYNC.RECONVERGENT B0 ;  /* 0x0000000000007941 */ /* 0x000fea0003800200 */
.L_x_5119:
[----:B------:R-:W0:Y:S01]  /*abc0*/  F2I.S64.TRUNC R4, R4 ;  /* 0x0000000400047311 */ /* 0x000e22000020d900 */
[----:B------:R-:W-:Y:S05]  /*abd0*/  BRA `(.L_x_5100) ;  /* 0x00000000009c7947 */ /* 0x000fea0003800000 */
.L_x_5112:
        /* <DEDUP_REMOVED lines=14> */
.L_x_5126:
[----:B------:R-:W-:Y:S05]  /*acc0*/  BSYNC.RECONVERGENT B0 ;  /* 0x0000000000007941 */ /* 0x000fea0003800200 */
.L_x_5125:
[----:B------:R-:W0:Y:S01]  /*acd0*/  F2I.S64.TRUNC R4, R4 ;  /* 0x0000000400047311 */ /* 0x000e22000020d900 */
[----:B------:R-:W-:Y:S05]  /*ace0*/  BRA `(.L_x_5100) ;  /* 0x0000000000587947 */ /* 0x000fea0003800000 */
.L_x_5099:
        /* <DEDUP_REMOVED lines=16> */
.L_x_5127:
[----:B------:R-:W-:Y:S01]  /*adf0*/  CS2R R4, SRZ ;  /* 0x0000000000047805 */ /* 0x000fe2000001ff00 */
[----:B------:R-:W-:Y:S06]  /*ae00*/  BRA `(.L_x_5100) ;  /* 0x0000000000107947 */ /* 0x000fec0003800000 */
.L_x_5124:
[----:B------:R0:W5:Y:S01]  /*ae10*/  LDG.E.64 R4, desc[UR36][R2.64] ;  /* 0x0000002402047981 */ /* 0x000162000c1e1b00 */
[----:B------:R-:W-:Y:S05]  /*ae20*/  BRA `(.L_x_5100) ;  /* 0x0000000000087947 */ /* 0x000fea0003800000 */
.L_x_5123:
[----:B------:R0:W5:Y:S01]  /*ae30*/  LDG.E R4, desc[UR36][R2.64] ;  /* 0x0000002402047981 */ /* 0x000162000c1e1900 */
[----:B------:R-:W-:-:S07]  /*ae40*/  IMAD.MOV.U32 R5, RZ, RZ, RZ ;  /* 0x000000ffff057224 */ /* 0x000fce00078e00ff */
.L_x_5100:
[----:B------:R-:W-:-:S04]  /*ae50*/  ISETP.NE.AND P0, PT, R42, RZ, PT ;  /* 0x000000ff2a00720c */ /* 0x000fc80003f05270 */
[----:B------:R-:W-:-:S13]  /*ae60*/  PLOP3.LUT P0, PT, P0, PT, PT, 0x8, 0x80 ;  /* 0x000000000080781c */ /* 0x000fda000070e170 */
.L_x_5042:
[----:B------:R-:W-:Y:S05]  /*ae70*/  BSYNC.RECONVERGENT B7 ;  /* 0x0000000000077941 */ /* 0x000fea0003800200 */
.L_x_5041:
[----:B------:R-:W2:Y:S01]  /*ae80*/  S2R R42, SR_CTAID.X ;  /* 0x00000000002a7919 */ /* 0x000ea20000002500 */
[----:B------:R-:W2:Y:S01]  /*ae90*/  LDC R41, c[0x0][0x380] ;  /* 0x0000e000ff297b82 */ /* 0x000ea20000000800 */
[----:B01----:R-:W-:Y:S01]  /*aea0*/  VIADD R2, R40, 0x80 ;  /* 0x0000008028027836 */ /* 0x003fe20000000000 */
[----:B------:R-:W-:Y:S01]  /*aeb0*/  ISETP.NE.AND P1, PT, R44, RZ, PT ;  /* 0x000000ff2c00720c */ /* 0x000fe20003f25270 */
[C---:B------:R-:W-:Y:S01]  /*aec0*/  VIADD R3, R40.reuse, 0x100 ;  /* 0x0000010028037836 */ /* 0x040fe20000000000 */
[----:B------:R-:W-:Y:S01]  /*aed0*/  ISETP.NE.AND P2, PT, R43, RZ, PT ;  /* 0x000000ff2b00720c */ /* 0x000fe20003f45270 */
[----:B---3--:R-:W-:Y:S01]  /*aee0*/  VIADD R0, R40, 0x180 ;  /* 0x0000018028007836 */ /* 0x008fe20000000000 */
[----:B------:R-:W-:-:S13]  /*aef0*/  ISETP.NE.AND P5, PT, R45, RZ, PT ;  /* 0x000000ff2d00720c */ /* 0x000fda0003fa5270 */
[----:B------:R-:W0:Y:S01]  /*af00*/  @!P5 LDC.64 R12, c[0x0][0x388] ;  /* 0x0000e200ff0cdb82 */ /* 0x000e220000000a00 */
[----:B--2---:R-:W-:-:S05]  /*af10*/  IMAD R41, R42, -0x200, R41 ;  /* 0xfffffe002a297824 */ /* 0x004fca00078e0229 */
[-C--:B------:R-:W-:Y:S02]  /*af20*/  ISETP.GE.OR P1, PT, R2, R41.reuse, P1 ;  /* 0x000000290200720c */ /* 0x080fe40000f26670 */
[-C--:B------:R-:W-:Y:S02]  /*af30*/  ISETP.GE.OR P2, PT, R3, R41.reuse, P2 ;  /* 0x000000290300720c */ /* 0x080fe40001746670 */
[-C--:B------:R-:W-:Y:S02]  /*af40*/  ISETP.GE.OR P0, PT, R0, R41.reuse, P0 ;  /* 0x000000290000720c */ /* 0x080fe40000706670 */
[----:B------:R-:W-:-:S04]  /*af50*/  ISETP.GE.AND P4, PT, R2, R41, PT ;  /* 0x000000290200720c */ /* 0x000fc80003f86270 */
[----:B-----5:R-:W-:Y:S02]  /*af60*/  FSEL R34, R34, RZ, !P4 ;  /* 0x000000ff22227208 */ /* 0x020fe40006000000 */
[----:B------:R-:W-:Y:S01]  /*af70*/  FSEL R35, R35, RZ, !P4 ;  /* 0x000000ff23237208 */ /* 0x000fe20006000000 */
[----:B------:R-:W1:Y:S01]  /*af80*/  @!P1 LDC.64 R10, c[0x0][0x388] ;  /* 0x0000e200ff0a9b82 */ /* 0x000e620000000a00 */
[----:B------:R-:W-:Y:S02]  /*af90*/  FSEL R32, R32, RZ, !P4 ;  /* 0x000000ff20207208 */ /* 0x000fe40006000000 */
[----:B------:R-:W-:Y:S02]  /*afa0*/  FSEL R33, R33, RZ, !P4 ;  /* 0x000000ff21217208 */ /* 0x000fe40006000000 */
[----:B------:R-:W-:-:S03]  /*afb0*/  ISETP.GE.AND P4, PT, R0, R41, PT ;  /* 0x000000290000720c */ /* 0x000fc60003f86270 */
[----:B------:R-:W4:Y:S01]  /*afc0*/  @!P2 LDC.64 R8, c[0x0][0x388] ;  /* 0x0000e200ff08ab82 */ /* 0x000f220000000a00 */
[----:B------:R-:W-:Y:S02]  /*afd0*/  FSEL R24, R24, RZ, !P4 ;  /* 0x000000ff18187208 */ /* 0x000fe40006000000 */
[----:B------:R-:W-:Y:S02]  /*afe0*/  FSEL R25, R25, RZ, !P4 ;  /* 0x000000ff19197208 */ /* 0x000fe40006000000 */
[----:B------:R-:W-:Y:S02]  /*aff0*/  FSEL R26, R26, RZ, !P4 ;  /* 0x000000ff1a1a7208 */ /* 0x000fe40006000000 */
[----:B------:R-:W-:Y:S01]  /*b000*/  FSEL R27, R27, RZ, !P4 ;  /* 0x000000ff1b1b7208 */ /* 0x000fe20006000000 */
[----:B------:R-:W2:Y:S01]  /*b010*/  @!P0 LDC.64 R6, c[0x0][0x388] ;  /* 0x0000e200ff068b82 */ /* 0x000ea20000000a00 */
[----:B-1----:R-:W-:-:S04]  /*b020*/  @!P1 LEA R10, P3, R36, R10, 0x4 ;  /* 0x0000000a240a9211 */ /* 0x002fc800078620ff */
[----:B------:R-:W-:Y:S02]  /*b030*/  @!P1 LEA.HI.X R11, R36, R11, R37, 0x4, P3 ;  /* 0x0000000b240b9211 */ /* 0x000fe400018f2425 */
[----:B----4-:R-:W-:-:S03]  /*b040*/  @!P2 LEA R8, P3, R22, R8, 0x4 ;  /* 0x000000081608a211 */ /* 0x010fc600078620ff */
[----:B------:R1:W5:Y:S01]  /*b050*/  @!P1 LDG.E.128 R32, desc[UR36][R10.64] ;  /* 0x000000240a209981 */ /* 0x000362000c1e1d00 */
[----:B------:R-:W-:Y:S02]  /*b060*/  @!P2 LEA.HI.X R9, R22, R9, R23, 0x4, P3 ;  /* 0x000000091609a211 */ /* 0x000fe400018f2417 */
[----:B------:R-:W3:Y:S01]  /*b070*/  LDC.U8 R22, c[0x0][0x3cc] ;  /* 0x0000f300ff167b82 */ /* 0x000ee20000000000 */
[----:B--2---:R-:W-:-:S04]  /*b080*/  @!P0 LEA R6, P3, R4, R6, 0x4 ;  /* 0x0000000604068211 */ /* 0x004fc800078620ff */
[----:B------:R-:W-:Y:S02]  /*b090*/  @!P0 LEA.HI.X R7, R4, R7, R5, 0x4, P3 ;  /* 0x0000000704078211 */ /* 0x000fe400018f2405 */
[----:B------:R-:W-:-:S03]  /*b0a0*/  ISETP.GE.AND P3, PT, R3, R41, PT ;  /* 0x000000290300720c */ /* 0x000fc60003f66270 */
[----:B------:R1:W5:Y:S01]  /*b0b0*/  @!P0 LDG.E.128 R24, desc[UR36][R6.64] ;  /* 0x0000002406188981 */ /* 0x000362000c1e1d00 */
[----:B------:R-:W-:Y:S02]  /*b0c0*/  FSEL R30, R30, RZ, !P3 ;  /* 0x000000ff1e1e7208 */ /* 0x000fe40005800000 */
[----:B------:R-:W-:Y:S02]  /*b0d0*/  FSEL R31, R31, RZ, !P3 ;  /* 0x000000ff1f1f7208 */ /* 0x000fe40005800000 */
[----:B------:R-:W-:Y:S02]  /*b0e0*/  FSEL R28, R28, RZ, !P3 ;  /* 0x000000ff1c1c7208 */ /* 0x000fe40005800000 */
[----:B------:R-:W-:Y:S02]  /*b0f0*/  FSEL R29, R29, RZ, !P3 ;  /* 0x000000ff1d1d7208 */ /* 0x000fe40005800000 */
[----:B0-----:R-:W-:-:S04]  /*b100*/  @!P5 LEA R12, P3, R38, R12, 0x4 ;  /* 0x0000000c260cd211 */ /* 0x001fc800078620ff */
[----:B------:R-:W-:Y:S01]  /*b110*/  @!P5 LEA.HI.X R13, R38, R13, R39, 0x4, P3 ;  /* 0x0000000d260dd211 */ /* 0x000fe200018f2427 */
[----:B------:R1:W5:Y:S04]  /*b120*/  @!P2 LDG.E.128 R28, desc[UR36][R8.64] ;  /* 0x00000024081ca981 */ /* 0x000368000c1e1d00 */
[----:B------:R1:W5:Y:S01]  /*b130*/  @!P5 LDG.E.128 R16, desc[UR36][R12.64] ;  /* 0x000000240c10d981 */ /* 0x000362000c1e1d00 */
[----:B------:R-:W-:Y:S01]  /*b140*/  ISETP.GE.AND P0, PT, R40, R41, PT ;  /* 0x000000292800720c */ /* 0x000fe20003f06270 */
[----:B------:R-:W-:Y:S04]  /*b150*/  BSSY.RECONVERGENT B7, `(.L_x_5128) ;  /* 0x0000360000077945 */ /* 0x000fe80003800200 */
[----:B------:R-:W-:Y:S08]  /*b160*/  BSSY.RELIABLE B6, `(.L_x_5129) ;  /* 0x0000248000067945 */ /* 0x000ff00003800100 */
[----:B-1----:R-:W-:Y:S05]  /*b170*/  @P0 BRA `(.L_x_5130) ;  /* 0x00000024000c0947 */ /* 0x002fea0003800000 */
[----:B------:R-:W0:Y:S01]  /*b180*/  LDCU UR4, c[0x0][0x3d0] ;  /* 0x00007a00ff0477ac */ /* 0x000e220008000800 */
[----:B------:R-:W1:Y:S01]  /*b190*/  LDC.64 R4, c[0x0][0x398] ;  /* 0x0000e600ff047b82 */ /* 0x000e620000000a00 */
[----:B------:R-:W-:Y:S01]  /*b1a0*/  IMAD R0, R42, 0x200, R40 ;  /* 0x000002002a007824 */ /* 0x000fe200078e0228 */
[----:B---3--:R-:W-:-:S03]  /*b1b0*/  PRMT R6, R22, 0x9910, RZ ;  /* 0x0000991016067816 */ /* 0x008fc600000000ff */
        /* <DEDUP_REMOVED lines=14> */
[----:B-----5:R-:W0:Y:S01]  /*b2a0*/  F2I.F64.TRUNC R17, R16 ;  /* 0x0000001000117311 */ /* 0x020e22000030d100 */
[----:B------:R-:W-:Y:S01]  /*b2b0*/  IMAD.MOV.U32 R40, RZ, RZ, R2 ;  /* 0x000000ffff287224 */ /* 0x000fe200078e0002 */
[----:B0-----:R0:W-:Y:S01]  /*b2c0*/  STG.E.U8 desc[UR36][R4.64], R17 ;  /* 0x0000001104007986 */ /* 0x0011e2000c101124 */
[----:B------:R-:W-:Y:S05]  /*b2d0*/  BRA `(.L_x_5136) ;  /* 0x0000001000507947 */ /* 0x000fea0003800000 */
.L_x_5134:
[----:B-----5:R-:W0:Y:S01]  /*b2e0*/  F2I.S64.F64.TRUNC R16, R16 ;  /* 0x0000001000107311 */ /* 0x020e22000030d900 */
[----:B------:R-:W-:Y:S02]  /*b2f0*/  IMAD.MOV.U32 R40, RZ, RZ, R2 ;  /* 0x000000ffff287224 */ /* 0x000fe400078e0002 */
[----:B0-----:R-:W-:-:S05]  /*b300*/  IMAD.MOV.U32 R3, RZ, RZ, R16 ;  /* 0x000000ffff037224 */ /* 0x001fca00078e0010 */
[----:B------:R1:W-:Y:S01]  /*b310*/  STG.E.U8 desc[UR36][R4.64], R3 ;  /* 0x0000000304007986 */ /* 0x0003e2000c101124 */
[----:B------:R-:W-:Y:S05]  /*b320*/  BRA `(.L_x_5136) ;  /* 0x00000010003c7947 */ /* 0x000fea0003800000 */
.L_x_5133:
[----:B------:R-:W-:-:S13]  /*b330*/  ISETP.NE.AND P0, PT, R0, 0x2, PT ;  /* 0x000000020000780c */ /* 0x000fda0003f05270 */
[----:B------:R-:W-:Y:S05]  /*b340*/  @!P0 BRA `(.L_x_5137) ;  /* 0x0000000000308947 */ /* 0x000fea0003800000 */
[----:B------:R-:W-:-:S13]  /*b350*/  ISETP.NE.AND P0, PT, R0, 0x3, PT ;  /* 0x000000030000780c */ /* 0x000fda0003f05270 */
[----:B------:R-:W-:Y:S05]  /*b360*/  @!P0 BRA `(.L_x_5138) ;  /* 0x0000000000188947 */ /* 0x000fea0003800000 */
[----:B------:R-:W-:-:S13]  /*b370*/  ISETP.NE.AND P0, PT, R0, 0x4, PT ;  /* 0x000000040000780c */ /* 0x000fda0003f05270 */
[----:B------:R-:W-:Y:S05]  /*b380*/  @P0 BRA `(.L_x_5135) ;  /* 0x0000000c006c0947 */ /* 0x000fea0003800000 */
[----:B-----5:R-:W0:Y:S01]  /*b390*/  F2I.S64.F64.TRUNC R16, R16 ;  /* 0x0000001000107311 */ /* 0x020e22000030d900 */
[----:B------:R-:W-:Y:S01]  /*b3a0*/  IMAD.MOV.U32 R40, RZ, RZ, R2 ;  /* 0x000000ffff287224 */ /* 0x000fe200078e0002 */
[----:B0-----:R3:W-:Y:S01]  /*b3b0*/  STG.E.64 desc[UR36][R4.64], R16 ;  /* 0x0000001004007986 */ /* 0x0017e2000c101b24 */
[----:B------:R-:W-:Y:S05]  /*b3c0*/  BRA `(.L_x_5136) ;  /* 0x0000001000147947 */ /* 0x000fea0003800000 */
.L_x_5138:
[----:B-----5:R-:W0:Y:S01]  /*b3d0*/  F2I.F64.TRUNC R17, R16 ;  /* 0x0000001000117311 */ /* 0x020e22000030d100 */
[----:B------:R-:W-:Y:S01]  /*b3e0*/  IMAD.MOV.U32 R40, RZ, RZ, R2 ;  /* 0x000000ffff287224 */ /* 0x000fe200078e0002 */
[----:B0-----:R4:W-:Y:S01]  /*b3f0*/  STG.E desc[UR36][R4.64], R17 ;  /* 0x0000001104007986 */ /* 0x0019e2000c101924 */
[----:B------:R-:W-:Y:S05]  /*b400*/  BRA `(.L_x_5136) ;  /* 0x0000001000047947 */ /* 0x000fea0003800000 */
.L_x_5137:
[----:B-----5:R-:W0:Y:S01]  /*b410*/  F2I.F64.TRUNC R17, R16 ;  /* 0x0000001000117311 */ /* 0x020e22000030d100 */
[----:B------:R-:W-:Y:S01]  /*b420*/  IMAD.MOV.U32 R40, RZ, RZ, R2 ;  /* 0x000000ffff287224 */ /* 0x000fe200078e0002 */
[----:B0-----:R2:W-:Y:S01]  /*b430*/  STG.E.U16 desc[UR36][R4.64], R17 ;  /* 0x0000001104007986 */ /* 0x0015e2000c101524 */
[----:B------:R-:W-:Y:S05]  /*b440*/  BRA `(.L_x_5136) ;  /* 0x0000000c00f47947 */ /* 0x000fea0003800000 */
.L_x_5132:
[----:B------:R-:W-:-:S13]  /*b450*/  ISETP.GT.AND P0, PT, R0, 0x6, PT ;  /* 0x000000060000780c */ /* 0x000fda0003f04270 */
[----:B------:R-:W-:Y:S05]  /*b460*/  @P0 BRA `(.L_x_5139) ;  /* 0x0000000000540947 */ /* 0x000fea0003800000 */
[----:B------:R-:W-:-:S13]  /*b470*/  ISETP.NE.AND P0, PT, R0, 0x5, PT ;  /* 0x000000050000780c */ /* 0x000fda0003f05270 */
[----:B------:R-:W-:Y:S05]  /*b480*/  @!P0 BRA `(.L_x_5140) ;  /* 0x0000000000288947 */ /* 0x000fea0003800000 */
[----:B------:R-:W-:-:S13]  /*b490*/  ISETP.NE.AND P0, PT, R0, 0x6, PT ;  /* 0x000000060000780c */ /* 0x000fda0003f05270 */
[----:B------:R-:W-:Y:S05]  /*b4a0*/  @P0 BRA `(.L_x_5135) ;  /* 0x0000000c00240947 */ /* 0x000fea0003800000 */
[----:B------:R-:W-:Y:S01]  /*b4b0*/  UMOV UR4, 0xf0000000 ;  /* 0xf000000000047882 */ /* 0x000fe20000000000 */
[----:B------:R-:W-:Y:S01]  /*b4c0*/  UMOV UR5, 0x380fffff ;  /* 0x380fffff00057882 */ /* 0x000fe20000000000 */
[----:B-----5:R-:W0:Y:S01]  /*b4d0*/  F2F.F32.F64 R3, R16 ;  /* 0x0000001000037310 */ /* 0x020e220000301000 */
[----:B------:R-:W-:Y:S01]  /*b4e0*/  DSETP.GEU.AND P0, PT, |R16|, UR4, PT ;  /* 0x0000000410007e2a */ /* 0x000fe2000bf0e200 */
[----:B------:R-:W-:-:S13]  /*b4f0*/  IMAD.MOV.U32 R40, RZ, RZ, R2 ;  /* 0x000000ffff287224 */ /* 0x000fda00078e0002 */
[----:B0-----:R-:W-:-:S05]  /*b500*/  @!P0 FMUL R3, R3, 1.175494350822287508e-38 ;  /* 0x0080000003038820 */ /* 0x001fca0000400000 */
[----:B------:R0:W-:Y:S01]  /*b510*/  STG.E desc[UR36][R4.64], R3 ;  /* 0x0000000304007986 */ /* 0x0001e2000c101924 */
[----:B------:R-:W-:Y:S05]  /*b520*/  BRA `(.L_x_5136) ;  /* 0x0000000c00bc7947 */ /* 0x000fea0003800000 */
.L_x_5140:
[----:B------:R-:W-:Y:S01]  /*b530*/  UMOV UR4, 0xf0000000 ;  /* 0xf000000000047882 */ /* 0x000fe20000000000 */
[----:B------:R-:W-:Y:S01]  /*b540*/  UMOV UR5, 0x380fffff ;  /* 0x380fffff00057882 */ /* 0x000fe20000000000 */
[----:B-----5:R-:W0:Y:S01]  /*b550*/  F2F.F32.F64 R0, R16 ;  /* 0x0000001000007310 */ /* 0x020e220000301000 */
[----:B------:R-:W-:Y:S01]  /*b560*/  DSETP.GEU.AND P0, PT, |R16|, UR4, PT ;  /* 0x0000000410007e2a */ /* 0x000fe2000bf0e200 */
[----:B------:R-:W-:-:S13]  /*b570*/  IMAD.MOV.U32 R40, RZ, RZ, R2 ;  /* 0x000000ffff287224 */ /* 0x000fda00078e0002 */
[----:B0-----:R-:W-:-:S05]  /*b580*/  @!P0 FMUL R0, R0, 1.175494350822287508e-38 ;  /* 0x0080000000008820 */ /* 0x001fca0000400000 */
[----:B------:R-:W-:-:S05]  /*b590*/  F2FP.F16.F32.PACK_AB R0, RZ, R0 ;  /* 0x00000000ff00723e */ /* 0x000fca00000000ff */
[----:B------:R0:W-:Y:S01]  /*b5a0*/  STG.E.U16 desc[UR36][R4.64], R0 ;  /* 0x0000000004007986 */ /* 0x0001e2000c101524 */
[----:B------:R-:W-:Y:S05]  /*b5b0*/  BRA `(.L_x_5136) ;  /* 0x0000000c00987947 */ /* 0x000fea0003800000 */
.L_x_5139:
[----:B------:R-:W-:-:S13]  /*b5c0*/  ISETP.NE.AND P0, PT, R0, 0x7, PT ;  /* 0x000000070000780c */ /* 0x000fda0003f05270 */
[----:B------:R-:W-:Y:S05]  /*b5d0*/  @!P0 BRA `(.L_x_5141) ;  /* 0x00000000006c8947 */ /* 0x000fea0003800000 */
        /* <DEDUP_REMOVED lines=8> */
[----:B------:R-:W-:Y:S01]  /*b660*/  IMAD.MOV.U32 R40, RZ, RZ, R2 ;  /* 0x000000ffff287224 */ /* 0x000fe200078e0002 */
[----:B------:R-:W-:-:S05]  /*b670*/  DSETP.GEU.AND P0, PT, |R18|, UR4, PT ;  /* 0x0000000412007e2a */ /* 0x000fca000bf0e200 */
[----:B------:R-:W1:Y:S07]  /*b680*/  F2F.F32.F64 R7, R18 ;  /* 0x0000001200077310 */ /* 0x000e6e0000301000 */
[----:B0-----:R-:W-:Y:S02]  /*b690*/  @!P1 FMUL R6, R6, 1.175494350822287508e-38 ;  /* 0x0080000006069820 */ /* 0x001fe40000400000 */
[----:B-1----:R-:W-:-:S05]  /*b6a0*/  @!P0 FMUL R7, R7, 1.175494350822287508e-38 ;  /* 0x0080000007078820 */ /* 0x002fca0000400000 */
[----:B------:R0:W-:Y:S01]  /*b6b0*/  STG.E.64 desc[UR36][R4.64], R6 ;  /* 0x0000000604007986 */ /* 0x0001e2000c101b24 */
[----:B------:R-:W-:Y:S05]  /*b6c0*/  BRA `(.L_x_5136) ;  /* 0x0000000c00547947 */ /* 0x000fea0003800000 */
.L_x_5142:
        /* <DEDUP_REMOVED lines=9> */
[----:B------:R-:W-:-:S05]  /*b760*/  F2FP.F16.F32.PACK_AB R3, R0, R3 ;  /* 0x000000030003723e */ /* 0x000fca00000000ff */
[----:B------:R0:W-:Y:S01]  /*b770*/  STG.E desc[UR36][R4.64], R3 ;  /* 0x0000000304007986 */ /* 0x0001e2000c101924 */
[----:B------:R-:W-:Y:S05]  /*b780*/  BRA `(.L_x_5136) ;  /* 0x0000000c00247947 */ /* 0x000fea0003800000 */
.L_x_5141:
[----:B-----5:R0:W-:Y:S01]  /*b790*/  STG.E.64 desc[UR36][R4.64], R16 ;  /* 0x0000001004007986 */ /* 0x0201e2000c101b24 */
[----:B------:R-:W-:Y:S01]  /*b7a0*/  IMAD.MOV.U32 R40, RZ, RZ, R2 ;  /* 0x000000ffff287224 */ /* 0x000fe200078e0002 */
[----:B------:R-:W-:Y:S06]  /*b7b0*/  BRA `(.L_x_5136) ;  /* 0x0000000c00187947 */ /* 0x000fec0003800000 */
.L_x_5131:
        /* <DEDUP_REMOVED lines=8> */
[----:B-----5:R-:W-:Y:S01]  /*b840*/  DSETP.NEU.AND P0, PT, R18, RZ, PT ;  /* 0x000000ff1200722a */ /* 0x020fe20003f0d000 */
[----:B------:R-:W-:-:S05]  /*b850*/  IMAD.MOV.U32 R40, RZ, RZ, R2 ;  /* 0x000000ffff287224 */ /* 0x000fca00078e0002 */
[----:B------:R-:W-:-:S06]  /*b860*/  DSETP.NEU.OR P0, PT, R16, RZ, P0 ;  /* 0x000000ff1000722a */ /* 0x000fcc000070d400 */
[----:B------:R-:W-:-:S05]  /*b870*/  SEL R3, RZ, 0x1, !P0 ;  /* 0x00000001ff037807 */ /* 0x000fca0004000000 */
[----:B------:R0:W-:Y:S01]  /*b880*/  STG.E.U8 desc[UR36][R4.64], R3 ;  /* 0x0000000304007986 */ /* 0x0001e2000c101124 */
[----:B------:R-:W-:Y:S05]  /*b890*/  BRA `(.L_x_5136) ;  /* 0x0000000800e07947 */ /* 0x000fea0003800000 */
.L_x_5145:
[----:B-----5:R0:W-:Y:S01]  /*b8a0*/  STG.E.128 desc[UR36][R4.64], R16 ;  /* 0x0000001004007986 */ /* 0x0201e2000c101d24 */
[----:B------:R-:W-:Y:S01]  /*b8b0*/  IMAD.MOV.U32 R40, RZ, RZ, R2 ;  /* 0x000000ffff287224 */ /* 0x000fe200078e0002 */
[----:B------:R-:W-:Y:S06]  /*b8c0*/  BRA `(.L_x_5136) ;  /* 0x0000000800d47947 */ /* 0x000fec0003800000 */
.L_x_5144:
        /* <DEDUP_REMOVED lines=23> */
.L_x_5149:
[----:B------:R-:W-:Y:S05]  /*ba40*/  BSYNC.RECONVERGENT B0 ;  /* 0x0000000000007941 */ /* 0x000fea0003800200 */
.L_x_5148:
[----:B------:R-:W-:Y:S01]  /*ba50*/  LOP3.LUT R7, R0, 0x80, R7, 0xf8, !PT ;  /* 0x0000008000077812 */ /* 0x000fe200078ef807 */
[----:B------:R-:W-:-:S04]  /*ba60*/  IMAD.MOV.U32 R40, RZ, RZ, R2 ;  /* 0x000000ffff287224 */ /* 0x000fc800078e0002 */
[----:B------:R0:W-:Y:S01]  /*ba70*/  STG.E.U8 desc[UR36][R4.64], R7 ;  /* 0x0000000704007986 */ /* 0x0001e2000c101124 */
[----:B------:R-:W-:Y:S05]  /*ba80*/  BRA `(.L_x_5136) ;  /* 0x0000000800647947 */ /* 0x000fea0003800000 */
.L_x_5147:
        /* <DEDUP_REMOVED lines=19> */
.L_x_5151:
[----:B------:R-:W-:Y:S05]  /*bbc0*/  BSYNC.RECONVERGENT B0 ;  /* 0x0000000000007941 */ /* 0x000fea0003800200 */
.L_x_5150:
[----:B------:R-:W-:Y:S01]  /*bbd0*/  LOP3.LUT R7, R0, 0x80, R7, 0xf8, !PT ;  /* 0x0000008000077812 */ /* 0x000fe200078ef807 */
[----:B------:R-:W-:-:S04]  /*bbe0*/  IMAD.MOV.U32 R40, RZ, RZ, R2 ;  /* 0x000000ffff287224 */ /* 0x000fc800078e0002 */
[----:B------:R0:W-:Y:S01]  /*bbf0*/  STG.E.U8 desc[UR36][R4.64], R7 ;  /* 0x0000000704007986 */ /* 0x0001e2000c101124 */
[----:B------:R-:W-:Y:S05]  /*bc00*/  BRA `(.L_x_5136) ;  /* 0x0000000800047947 */ /* 0x000fea0003800000 */
.L_x_5146:
[----:B------:R-:W-:Y:S01]  /*bc10*/  UMOV UR4, 0xf0000000 ;  /* 0xf000000000047882 */ /* 0x000fe20000000000 */
[----:B------:R-:W-:Y:S01]  /*bc20*/  UMOV UR5, 0x380fffff ;  /* 0x380fffff00057882 */ /* 0x000fe20000000000 */
[----:B-----5:R-:W0:Y:S01]  /*bc30*/  F2F.F32.F64 R0, R16 ;  /* 0x0000001000007310 */ /* 0x020e220000301000 */
[----:B------:R-:W-:Y:S01]  /*bc40*/  DSETP.GEU.AND P0, PT, |R16|, UR4, PT ;  /* 0x0000000410007e2a */ /* 0x000fe2000bf0e200 */
[----:B------:R-:W-:-:S13]  /*bc50*/  IMAD.MOV.U32 R40, RZ, RZ, R2 ;  /* 0x000000ffff287224 */ /* 0x000fda00078e0002 */
[----:B0-----:R-:W-:-:S05]  /*bc60*/  @!P0 FMUL R0, R0, 1.175494350822287508e-38 ;  /* 0x0080000000008820 */ /* 0x001fca0000400000 */
[----:B------:R-:W-:-:S05]  /*bc70*/  F2FP.BF16.F32.PACK_AB R0, RZ, R0 ;  /* 0x00000000ff00723e */ /* 0x000fca00000010ff */
[----:B------:R0:W-:Y:S01]  /*bc80*/  STG.E.U16 desc[UR36][R4.64], R0 ;  /* 0x0000000004007986 */ /* 0x0001e2000c101524 */
[----:B------:R-:W-:Y:S05]  /*bc90*/  BRA `(.L_x_5136) ;  /* 0x0000000400e07947 */ /* 0x000fea0003800000 */
.L_x_5143:
        /* <DEDUP_REMOVED lines=8> */
[----:B-----5:R-:W0:Y:S01]  /*bd20*/  F2I.U32.F64.TRUNC R17, R16 ;  /* 0x0000001000117311 */ /* 0x020e22000030d000 */
[----:B------:R-:W-:Y:S01]  /*bd30*/  IMAD.MOV.U32 R40, RZ, RZ, R2 ;  /* 0x000000ffff287224 */ /* 0x000fe200078e0002 */
[----:B0-----:R0:W-:Y:S01]  /*bd40*/  STG.E.U16 desc[UR36][R4.64], R17 ;  /* 0x0000001104007986 */ /* 0x0011e2000c101524 */
[----:B------:R-:W-:Y:S05]  /*bd50*/  BRA `(.L_x_5136) ;  /* 0x0000000400b07947 */ /* 0x000fea0003800000 */
.L_x_5154:
        /* <DEDUP_REMOVED lines=17> */
.L_x_5157:
[----:B------:R-:W-:-:S04]  /*be70*/  SHF.R.U32.HI R0, RZ, 0x14, R7 ;  /* 0x00000014ff007819 */ /* 0x000fc80000011607 */
[----:B------:R-:W-:-:S04]  /*be80*/  LOP3.LUT R0, R0, 0x1, RZ, 0xc0, !PT ;  /* 0x0000000100007812 */ /* 0x000fc800078ec0ff */
[----:B------:R-:W-:-:S04]  /*be90*/  IADD3 R0, PT, PT, R7, 0x487ffff, R0 ;  /* 0x0487ffff07007810 */ /* 0x000fc80007ffe000 */
[----:B------:R-:W-:-:S04]  /*bea0*/  SHF.R.U32.HI R0, RZ, 0x14, R0 ;  /* 0x00000014ff007819 */ /* 0x000fc80000011600 */
[----:B------:R-:W-:-:S07]  /*beb0*/  LOP3.LUT R3, R0, 0xff, RZ, 0xc0, !PT ;  /* 0x000000ff00037812 */ /* 0x000fce00078ec0ff */
.L_x_5158:
[----:B------:R-:W-:-:S04]  /*bec0*/  SHF.R.U32.HI R0, RZ, 0x18, R7 ;  /* 0x00000018ff007819 */ /* 0x000fc80000011607 */
[----:B------:R-:W-:-:S07]  /*bed0*/  LOP3.LUT R0, R3, 0x80, R0, 0xf8, !PT ;  /* 0x0000008003007812 */ /* 0x000fce00078ef800 */
.L_x_5156:
[----:B------:R-:W-:Y:S05]  /*bee0*/  BSYNC.RECONVERGENT B0 ;  /* 0x0000000000007941 */ /* 0x000fea0003800200 */
.L_x_5155:
[----:B------:R0:W-:Y:S01]  /*bef0*/  STG.E.U8 desc[UR36][R4.64], R0 ;  /* 0x0000000004007986 */ /* 0x0001e2000c101124 */
[----:B------:R-:W-:Y:S01]  /*bf00*/  IMAD.MOV.U32 R40, RZ, RZ, R2 ;  /* 0x000000ffff287224 */ /* 0x000fe200078e0002 */
[----:B------:R-:W-:Y:S06]  /*bf10*/  BRA `(.L_x_5136) ;  /* 0x0000000400407947 */ /* 0x000fec0003800000 */
.L_x_5153:
        /* <DEDUP_REMOVED lines=17> */
.L_x_5161:
[----:B------:R-:W-:-:S04]  /*c030*/  SHF.R.U32.HI R0, RZ, 0x15, R7 ;  /* 0x00000015ff007819 */ /* 0x000fc80000011607 */
[----:B------:R-:W-:-:S04]  /*c040*/  LOP3.LUT R0, R0, 0x1, RZ, 0xc0, !PT ;  /* 0x0000000100007812 */ /* 0x000fc800078ec0ff */
[----:B------:R-:W-:-:S04]  /*c050*/  IADD3 R0, PT, PT, R7, 0x88fffff, R0 ;  /* 0x088fffff07007810 */ /* 0x000fc80007ffe000 */
[----:B------:R-:W-:-:S04]  /*c060*/  SHF.R.U32.HI R0, RZ, 0x15, R0 ;  /* 0x00000015ff007819 */ /* 0x000fc80000011600 */
[----:B------:R-:W-:-:S07]  /*c070*/  LOP3.LUT R3, R0, 0xff, RZ, 0xc0, !PT ;  /* 0x000000ff00037812 */ /* 0x000fce00078ec0ff */
.L_x_5162:
[----:B------:R-:W-:-:S04]  /*c080*/  SHF.R.U32.HI R0, RZ, 0x18, R7 ;  /* 0x00000018ff007819 */ /* 0x000fc80000011607 */
[----:B------:R-:W-:-:S07]  /*c090*/  LOP3.LUT R0, R3, 0x80, R0, 0xf8, !PT ;  /* 0x0000008003007812 */ /* 0x000fce00078ef800 */
.L_x_5160:
[----:B------:R-:W-:Y:S05]  /*c0a0*/  BSYNC.RECONVERGENT B0 ;  /* 0x0000000000007941 */ /* 0x000fea0003800200 */
.L_x_5159:
[----:B------:R0:W-:Y:S01]  /*c0b0*/  STG.E.U8 desc[UR36][R4.64], R0 ;  /* 0x0000000004007986 */ /* 0x0001e2000c101124 */
[----:B------:R-:W-:Y:S01]  /*c0c0*/  IMAD.MOV.U32 R40, RZ, RZ, R2 ;  /* 0x000000ffff287224 */ /* 0x000fe200078e0002 */
[----:B------:R-:W-:Y:S06]  /*c0d0*/  BRA `(.L_x_5136) ;  /* 0x0000000000d07947 */ /* 0x000fec0003800000 */
.L_x_5152:
[----:B------:R-:W-:-:S13]  /*c0e0*/  ISETP.NE.AND P0, PT, R0, 0x1c, PT ;  /* 0x0000001c0000780c */ /* 0x000fda0003f05270 */
[----:B------:R-:W-:Y:S05]  /*c0f0*/  @!P0 BRA `(.L_x_5163) ;  /* 0x0000000000bc8947 */ /* 0x000fea0003800000 */
[----:B------:R-:W-:-:S13]  /*c100*/  ISETP.NE.AND P0, PT, R0, 0x1d, PT ;  /* 0x0000001d0000780c */ /* 0x000fda0003f05270 */
[----:B------:R-:W-:Y:S05]  /*c110*/  @!P0 BRA `(.L_x_5164) ;  /* 0x0000000000a48947 */ /* 0x000fea0003800000 */
[----:B------:R-:W-:-:S13]  /*c120*/  ISETP.NE.AND P0, PT, R0, 0x2c, PT ;  /* 0x0000002c0000780c */ /* 0x000fda0003f05270 */
[----:B------:R-:W-:Y:S05]  /*c130*/  @!P0 BRA `(.L_x_5165) ;  /* 0x0000000000488947 */ /* 0x000fea0003800000 */
.L_x_5135:
        /* <DEDUP_REMOVED lines=16> */
.L_x_5166:
[----:B------:R-:W-:Y:S01]  /*c240*/  IMAD.MOV.U32 R40, RZ, RZ, R2 ;  /* 0x000000ffff287224 */ /* 0x000fe200078e0002 */
[----:B------:R-:W-:Y:S06]  /*c250*/  BRA `(.L_x_5136) ;  /* 0x0000000000707947 */ /* 0x000fec0003800000 */
.L_x_5165:
[----:B------:R-:W-:Y:S01]  /*c260*/  UMOV UR4, 0xf0000000 ;  /* 0xf000000000047882 */ /* 0x000fe20000000000 */
[----:B------:R-:W-:Y:S01]  /*c270*/  UMOV UR5, 0x380fffff ;  /* 0x380fffff00057882 */ /* 0x000fe20000000000 */
[----:B-----5:R-:W0:Y:S01]  /*c280*/  F2F.F32.F64 R8, R16 ;  /* 0x0000001000087310 */ /* 0x020e220000301000 */
[----:B------:R-:W-:Y:S01]  /*c290*/  DSETP.GEU.AND P0, PT, |R16|, UR4, PT ;  /* 0x0000000410007e2a */ /* 0x000fe2000bf0e200 */
[----:B------:R-:W-:-:S13]  /*c2a0*/  IMAD.MOV.U32 R40, RZ, RZ, R2 ;  /* 0x000000ffff287224 */ /* 0x000fda00078e0002 */
        /* <DEDUP_REMOVED lines=16> */
.L_x_5164:
[----:B-----5:R-:W0:Y:S01]  /*c3b0*/  F2I.U64.F64.TRUNC R16, R16 ;  /* 0x0000001000107311 */ /* 0x020e22000030d800 */
[----:B------:R-:W-:Y:S01]  /*c3c0*/  IMAD.MOV.U32 R40, RZ, RZ, R2 ;  /* 0x000000ffff287224 */ /* 0x000fe200078e0002 */
[----:B0-----:R0:W-:Y:S01]  /*c3d0*/  STG.E.64 desc[UR36][R4.64], R16 ;  /* 0x0000001004007986 */ /* 0x0011e2000c101b24 */
[----:B------:R-:W-:Y:S05]  /*c3e0*/  BRA `(.L_x_5136) ;  /* 0x00000000000c7947 */ /* 0x000fea0003800000 */
.L_x_5163:
[----:B-----5:R-:W0:Y:S01]  /*c3f0*/  F2I.U32.F64.TRUNC R17, R16 ;  /* 0x0000001000117311 */ /* 0x020e22000030d000 */
[----:B------:R-:W-:Y:S01]  /*c400*/  IMAD.MOV.U32 R40, RZ, RZ, R2 ;  /* 0x000000ffff287224 */ /* 0x000fe200078e0002 */
[----:B0-----:R0:W-:Y:S06]  /*c410*/  STG.E desc[UR36][R4.64], R17 ;  /* 0x0000001104007986 */ /* 0x0011ec000c101924 */
.L_x_5136:
[----:B------:R-:W-:-:S13]  /*c420*/  ISETP.GE.AND P0, PT, R40, R41, PT ;  /* 0x000000292800720c */ /* 0x000fda0003f06270 */
[----:B------:R-:W-:Y:S05]  /*c430*/  @P0 BREAK.RELIABLE B6 ;  /* 0x0000000000060942 */ /* 0x000fea0003800100 */
[----:B------:R-:W-:Y:S05]  /*c440*/  @P0 BRA `(.L_x_5167) ;  /* 0x0000002000c00947 */ /* 0x000fea0003800000 */
[----:B------:R-:W5:Y:S01]  /*c450*/  LDCU UR4, c[0x0][0x3d0] ;  /* 0x00007a00ff0477ac */ /* 0x000f620008000800 */
[----:B01----:R-:W0:Y:S01]  /*c460*/  LDC.64 R2, c[0x0][0x398] ;  /* 0x0000e600ff027b82 */ /* 0x003e220000000a00 */
[----:B------:R-:W-:Y:S01]  /*c470*/  IMAD R0, R42, 0x200, R40 ;  /* 0x000002002a007824 */ /* 0x000fe200078e0228 */
[----:B--234-:R-:W-:-:S03]  /*c480*/  PRMT R4, R22, 0x9910, RZ ;  /* 0x0000991016047816 */ /* 0x01cfc600000000ff */
        /* <DEDUP_REMOVED lines=14> */
[----:B------:R-:W0:Y:S02]  /*c570*/  F2I.F64.TRUNC R33, R32 ;  /* 0x0000002000217311 */ /* 0x000e24000030d100 */
[----:B0-----:R0:W-:Y:S01]  /*c580*/  STG.E.U8 desc[UR36][R2.64], R33 ;  /* 0x0000002102007986 */ /* 0x0011e2000c101124 */
[----:B------:R-:W-:Y:S05]  /*c590*/  BRA `(.L_x_5173) ;  /* 0x0000001000007947 */ /* 0x000fea0003800000 */
.L_x_5171:
[----:B------:R-:W0:Y:S02]  /*c5a0*/  F2I.S64.F64.TRUNC R32, R32 ;  /* 0x0000002000207311 */ /* 0x000e24000030d900 */
[----:B0-----:R-:W-:-:S05]  /*c5b0*/  IMAD.MOV.U32 R5, RZ, RZ, R32 ;  /* 0x000000ffff057224 */ /* 0x001fca00078e0020 */
[----:B------:R0:W-:Y:S01]  /*c5c0*/  STG.E.U8 desc[UR36][R2.64], R5 ;  /* 0x0000000502007986 */ /* 0x0001e2000c101124 */
[----:B------:R-:W-:Y:S05]  /*c5d0*/  BRA `(.L_x_5173) ;  /* 0x0000000c00f07947 */ /* 0x000fea0003800000 */
.L_x_5170:
[----:B------:R-:W-:-:S13]  /*c5e0*/  ISETP.NE.AND P0, PT, R0, 0x2, PT ;  /* 0x000000020000780c */ /* 0x000fda0003f05270 */
[----:B------:R-:W-:Y:S05]  /*c5f0*/  @!P0 BRA `(.L_x_5174) ;  /* 0x0000000000288947 */ /* 0x000fea0003800000 */
[----:B------:R-:W-:-:S13]  /*c600*/  ISETP.NE.AND P0, PT, R0, 0x3, PT ;  /* 0x000000030000780c */ /* 0x000fda0003f05270 */
[----:B------:R-:W-:Y:S05]  /*c610*/  @!P0 BRA `(.L_x_5175) ;  /* 0x0000000000148947 */ /* 0x000fea0003800000 */
[----:B------:R-:W-:-:S13]  /*c620*/  ISETP.NE.AND P0, PT, R0, 0x4, PT ;  /* 0x000000040000780c */ /* 0x000fda0003f05270 */
[----:B------:R-:W-:Y:S05]  /*c630*/  @P0 BRA `(.L_x_5172) ;  /* 0x0000000800c40947 */ /* 0x000fea0003800000 */
[----:B------:R-:W0:Y:S02]  /*c640*/  F2I.S64.F64.TRUNC R32, R32 ;  /* 0x0000002000207311 */ /* 0x000e24000030d900 */
[----:B0-----:R0:W-:Y:S01]  /*c650*/  STG.E.64 desc[UR36][R2.64], R32 ;  /* 0x0000002002007986 */ /* 0x0011e2000c101b24 */
[----:B------:R-:W-:Y:S05]  /*c660*/  BRA `(.L_x_5173) ;  /* 0x0000000c00cc7947 */ /* 0x000fea0003800000 */
.L_x_5175:
[----:B------:R-:W0:Y:S02]  /*c670*/  F2I.F64.TRUNC R33, R32 ;  /* 0x0000002000217311 */ /* 0x000e24000030d100 */
[----:B0-----:R0:W-:Y:S01]  /*c680*/  STG.E desc[UR36][R2.64], R33 ;  /* 0x0000002102007986 */ /* 0x0011e2000c101924 */
[----:B------:R-:W-:Y:S05]  /*c690*/  BRA `(.L_x_5173) ;  /* 0x0000000c00c07947 */ /* 0x000fea0003800000 */
.L_x_5174:
[----:B------:R-:W0:Y:S02]  /*c6a0*/  F2I.F64.TRUNC R33, R32 ;  /* 0x0000002000217311 */ /* 0x000e24000030d100 */
[----:B0-----:R0:W-:Y:S01]  /*c6b0*/  STG.E.U16 desc[UR36][R2.64], R33 ;  /* 0x0000002102007986 */ /* 0x0011e2000c101524 */
[----:B------:R-:W-:Y:S05]  /*c6c0*/  BRA `(.L_x_5173) ;  /* 0x0000000c00b47947 */ /* 0x000fea0003800000 */
.L_x_5169:
        /* <DEDUP_REMOVED lines=8> */
[----:B------:R-:W0:Y:S01]  /*c750*/  F2F.F32.F64 R5, R32 ;  /* 0x0000002000057310 */ /* 0x000e220000301000 */
[----:B------:R-:W-:-:S14]  /*c760*/  DSETP.GEU.AND P0, PT, |R32|, UR4, PT ;  /* 0x0000000420007e2a */ /* 0x000fdc000bf0e200 */
[----:B0-----:R-:W-:-:S05]  /*c770*/  @!P0 FMUL R5, R5, 1.175494350822287508e-38 ;  /* 0x0080000005058820 */ /* 0x001fca0000400000 */
[----:B------:R0:W-:Y:S01]  /*c780*/  STG.E desc[UR36][R2.64], R5 ;  /* 0x0000000502007986 */ /* 0x0001e2000c101924 */
[----:B------:R-:W-:Y:S05]  /*c790*/  BRA `(.L_x_5173) ;  /* 0x0000000c00807947 */ /* 0x000fea0003800000 */
.L_x_5177:
[----:B------:R-:W-:Y:S01]  /*c7a0*/  UMOV UR4, 0xf0000000 ;  /* 0xf000000000047882 */ /* 0x000fe20000000000 */
[----:B------:R-:W-:Y:S01]  /*c7b0*/  UMOV UR5, 0x380fffff ;  /* 0x380fffff00057882 */ /* 0x000fe20000000000 */
[----:B------:R-:W0:Y:S01]  /*c7c0*/  F2F.F32.F64 R0, R32 ;  /* 0x0000002000007310 */ /* 0x000e220000301000 */
[----:B------:R-:W-:-:S14]  /*c7d0*/  DSETP.GEU.AND P0, PT, |R32|, UR4, PT ;  /* 0x0000000420007e2a */ /* 0x000fdc000bf0e200 */
[----:B0-----:R-:W-:-:S05]  /*c7e0*/  @!P0 FMUL R0, R0, 1.175494350822287508e-38 ;  /* 0x0080000000008820 */ /* 0x001fca0000400000 */
[----:B------:R-:W-:-:S05]  /*c7f0*/  F2FP.F16.F32.PACK_AB R0, RZ, R0 ;  /* 0x00000000ff00723e */ /* 0x000fca00000000ff */
[----:B------:R0:W-:Y:S01]  /*c800*/  STG.E.U16 desc[UR36][R2.64], R0 ;  /* 0x0000000002007986 */ /* 0x0001e2000c101524 */
[----:B------:R-:W-:Y:S05]  /*c810*/  BRA `(.L_x_5173) ;  /* 0x0000000c00607947 */ /* 0x000fea0003800000 */
.L_x_5176:
        /* <DEDUP_REMOVED lines=8> */
[----:B------:R-:W0:Y:S01]  /*c8a0*/  F2F.F32.F64 R4, R32 ;  /* 0x0000002000047310 */ /* 0x000e220000301000 */
[----:B------:R-:W-:Y:S02]  /*c8b0*/  DSETP.GEU.AND P1, PT, |R32|, UR4, PT ;  /* 0x0000000420007e2a */ /* 0x000fe4000bf2e200 */
[----:B------:R-:W-:-:S05]  /*c8c0*/  DSETP.GEU.AND P0, PT, |R34|, UR4, PT ;  /* 0x0000000422007e2a */ /* 0x000fca000bf0e200 */
[----:B------:R-:W1:Y:S07]  /*c8d0*/  F2F.F32.F64 R5, R34 ;  /* 0x0000002200057310 */ /* 0x000e6e0000301000 */
[----:B0-----:R-:W-:Y:S02]  /*c8e0*/  @!P1 FMUL R4, R4, 1.175494350822287508e-38 ;  /* 0x0080000004049820 */ /* 0x001fe40000400000 */
[----:B-1----:R-:W-:-:S05]  /*c8f0*/  @!P0 FMUL R5, R5, 1.175494350822287508e-38 ;  /* 0x0080000005058820 */ /* 0x002fca0000400000 */
[----:B------:R0:W-:Y:S01]  /*c900*/  STG.E.64 desc[UR36][R2.64], R4 ;  /* 0x0000000402007986 */ /* 0x0001e2000c101b24 */
[----:B------:R-:W-:Y:S05]  /*c910*/  BRA `(.L_x_5173) ;  /* 0x0000000c00207947 */ /* 0x000fea0003800000 */
.L_x_5179:
        /* <DEDUP_REMOVED lines=11> */
.L_x_5178:
[----:B------:R0:W-:Y:S01]  /*c9d0*/  STG.E.64 desc[UR36][R2.64], R32 ;  /* 0x0000002002007986 */ /* 0x0001e2000c101b24 */
[----:B------:R-:W-:Y:S05]  /*c9e0*/  BRA `(.L_x_5173) ;  /* 0x0000000800ec7947 */ /* 0x000fea0003800000 */
.L_x_5168:
        /* <DEDUP_REMOVED lines=10> */
[----:B------:R-:W0:Y:S02]  /*ca90*/  F2I.U32.F64.TRUNC R33, R32 ;  /* 0x0000002000217311 */ /* 0x000e24000030d000 */
[----:B0-----:R0:W-:Y:S01]  /*caa0*/  STG.E.U16 desc[UR36][R2.64], R33 ;  /* 0x0000002102007986 */ /* 0x0011e2000c101524 */
[----:B------:R-:W-:Y:S05]  /*cab0*/  BRA `(.L_x_5173) ;  /* 0x0000000800b87947 */ /* 0x000fea0003800000 */
.L_x_5183:
[----:B------:R-:W-:Y:S01]  /*cac0*/  UMOV UR4, 0xf0000000 ;  /* 0xf000000000047882 */ /* 0x000fe20000000000 */
[----:B------:R-:W-:Y:S01]  /*cad0*/  UMOV UR5, 0x380fffff ;  /* 0x380fffff00057882 */ /* 0x000fe20000000000 */
[----:B------:R-:W0:Y:S01]  /*cae0*/  F2F.F32.F64 R5, R32 ;  /* 0x0000002000057310 */ /* 0x000e220000301000 */
        /* <DEDUP_REMOVED lines=19> */
.L_x_5186:
[----:B------:R-:W-:-:S04]  /*cc20*/  SHF.R.U32.HI R5, RZ, 0x18, R5 ;  /* 0x00000018ff057819 */ /* 0x000fc80000011605 */
[----:B------:R-:W-:-:S07]  /*cc30*/  LOP3.LUT R0, R0, 0x80, R5, 0xf8, !PT ;  /* 0x0000008000007812 */ /* 0x000fce00078ef805 */
.L_x_5185:
[----:B------:R-:W-:Y:S05]  /*cc40*/  BSYNC.RECONVERGENT B0 ;  /* 0x0000000000007941 */ /* 0x000fea0003800200 */
.L_x_5184:
[----:B------:R0:W-:Y:S01]  /*cc50*/  STG.E.U8 desc[UR36][R2.64], R0 ;  /* 0x0000000002007986 */ /* 0x0001e2000c101124 */
[----:B------:R-:W-:Y:S05]  /*cc60*/  BRA `(.L_x_5173) ;  /* 0x00000008004c7947 */ /* 0x000fea0003800000 */
.L_x_5182:
        /* <DEDUP_REMOVED lines=22> */
.L_x_5189:
[----:B------:R-:W-:-:S04]  /*cdd0*/  SHF.R.U32.HI R5, RZ, 0x18, R5 ;  /* 0x00000018ff057819 */ /* 0x000fc80000011605 */
[----:B------:R-:W-:-:S07]  /*cde0*/  LOP3.LUT R0, R0, 0x80, R5, 0xf8, !PT ;  /* 0x0000008000007812 */ /* 0x000fce00078ef805 */
.L_x_5188:
[----:B------:R-:W-:Y:S05]  /*cdf0*/  BSYNC.RECONVERGENT B0 ;  /* 0x0000000000007941 */ /* 0x000fea0003800200 */
.L_x_5187:
[----:B------:R0:W-:Y:S01]  /*ce00*/  STG.E.U8 desc[UR36][R2.64], R0 ;  /* 0x0000000002007986 */ /* 0x0001e2000c101124 */
[----:B------:R-:W-:Y:S05]  /*ce10*/  BRA `(.L_x_5173) ;  /* 0x0000000400e07947 */ /* 0x000fea0003800000 */
.L_x_5181:
        /* <DEDUP_REMOVED lines=26> */
.L_x_5191:
[----:B------:R-:W0:Y:S02]  /*cfc0*/  F2I.U64.F64.TRUNC R32, R32 ;  /* 0x0000002000207311 */ /* 0x000e24000030d800 */
[----:B0-----:R0:W-:Y:S01]  /*cfd0*/  STG.E.64 desc[UR36][R2.64], R32 ;  /* 0x0000002002007986 */ /* 0x0011e2000c101b24 */
[----:B------:R-:W-:Y:S05]  /*cfe0*/  BRA `(.L_x_5173) ;  /* 0x00000004006c7947 */ /* 0x000fea0003800000 */
.L_x_5190:
[----:B------:R-:W0:Y:S02]  /*cff0*/  F2I.U32.F64.TRUNC R33, R32 ;  /* 0x0000002000217311 */ /* 0x000e24000030d000 */
[----:B0-----:R0:W-:Y:S01]  /*d000*/  STG.E desc[UR36][R2.64], R33 ;  /* 0x0000002102007986 */ /* 0x0011e2000c101924 */
[----:B------:R-:W-:Y:S05]  /*d010*/  BRA `(.L_x_5173) ;  /* 0x0000000400607947 */ /* 0x000fea0003800000 */
.L_x_5180:
[----:B------:R-:W-:-:S13]  /*d020*/  ISETP.GT.AND P0, PT, R0, 0xe, PT ;  /* 0x0000000e0000780c */ /* 0x000fda0003f04270 */
[----:B------:R-:W-:Y:S05]  /*d030*/  @P0 BRA `(.L_x_5192) ;  /* 0x00000000002c0947 */ /* 0x000fea0003800000 */
[----:B------:R-:W-:-:S13]  /*d040*/  ISETP.NE.AND P0, PT, R0, 0xa, PT ;  /* 0x0000000a0000780c */ /* 0x000fda0003f05270 */
[----:B------:R-:W-:Y:S05]  /*d050*/  @!P0 BRA `(.L_x_5193) ;  /* 0x00000000001c8947 */ /* 0x000fea0003800000 */
[----:B------:R-:W-:-:S13]  /*d060*/  ISETP.NE.AND P0, PT, R0, 0xb, PT ;  /* 0x0000000b0000780c */ /* 0x000fda0003f05270 */
[----:B------:R-:W-:Y:S05]  /*d070*/  @P0 BRA `(.L_x_5172) ;  /* 0x0000000000340947 */ /* 0x000fea0003800000 */
[----:B------:R-:W-:-:S06]  /*d080*/  DSETP.NEU.AND P0, PT, R34, RZ, PT ;  /* 0x000000ff2200722a */ /* 0x000fcc0003f0d000 */
[----:B------:R-:W-:-:S06]  /*d090*/  DSETP.NEU.OR P0, PT, R32, RZ, P0 ;  /* 0x000000ff2000722a */ /* 0x000fcc000070d400 */
[----:B------:R-:W-:-:S05]  /*d0a0*/  SEL R5, RZ, 0x1, !P0 ;  /* 0x00000001ff057807 */ /* 0x000fca0004000000 */
[----:B------:R3:W-:Y:S01]  /*d0b0*/  STG.E.U8 desc[UR36][R2.64], R5 ;  /* 0x0000000502007986 */ /* 0x0007e2000c101124 */
[----:B------:R-:W-:Y:S05]  /*d0c0*/  BRA `(.L_x_5173) ;  /* 0x0000000400347947 */ /* 0x000fea0003800000 */
.L_x_5193:
[----:B------:R4:W-:Y:S01]  /*d0d0*/  STG.E.128 desc[UR36][R2.64], R32 ;  /* 0x0000002002007986 */ /* 0x0009e2000c101d24 */
[----:B------:R-:W-:Y:S05]  /*d0e0*/  BRA `(.L_x_5173) ;  /* 0x00000004002c7947 */ /* 0x000fea0003800000 */
.L_x_5192:
[----:B------:R-:W-:-:S13]  /*d0f0*/  ISETP.NE.AND P0, PT, R0, 0xf, PT ;  /* 0x0000000f0000780c */ /* 0x000fda0003f05270 */
[----:B------:R-:W-:Y:S05]  /*d100*/  @!P0 BRA `(.L_x_5194) ;  /* 0x0000000400088947 */ /* 0x000fea0003800000 */
[----:B------:R-:W-:-:S13]  /*d110*/  ISETP.NE.AND P0, PT, R0, 0x17, PT ;  /* 0x000000170000780c */ /* 0x000fda0003f05270 */
[----:B------:R-:W-:Y:S05]  /*d120*/  @!P0 BRA `(.L_x_5195) ;  /* 0x0000000000a08947 */ /* 0x000fea0003800000 */
[----:B------:R-:W-:-:S13]  /*d130*/  ISETP.NE.AND P0, PT, R0, 0x18, PT ;  /* 0x000000180000780c */ /* 0x000fda0003f05270 */
[----:B------:R-:W-:Y:S05]  /*d140*/  @!P0 BRA `(.L_x_5196) ;  /* 0x0000000000448947 */ /* 0x000fea0003800000 */
.L_x_5172:
        /* <DEDUP_REMOVED lines=16> */
.L_x_5197:
[----:B------:R-:W-:Y:S05]  /*d250*/  BRA `(.L_x_5173) ;  /* 0x0000000000d07947 */ /* 0x000fea0003800000 */
.L_x_5196:
[----:B------:R-:W-:Y:S01]  /*d260*/  UMOV UR4, 0xf0000000 ;  /* 0xf000000000047882 */ /* 0x000fe20000000000 */
[----:B------:R-:W-:Y:S01]  /*d270*/  UMOV UR5, 0x380fffff ;  /* 0x380fffff00057882 */ /* 0x000fe20000000000 */
[----:B------:R-:W0:Y:S01]  /*d280*/  F2F.F32.F64 R7, R32 ;  /* 0x0000002000077310 */ /* 0x000e220000301000 */
        /* <DEDUP_REMOVED lines=14> */
.L_x_5199:
[----:B------:R-:W-:Y:S05]  /*d370*/  BSYNC.RECONVERGENT B0 ;  /* 0x0000000000007941 */ /* 0x000fea0003800200 */
.L_x_5198:
[----:B------:R-:W-:-:S05]  /*d380*/  LOP3.LUT R5, R0, 0x80, R5, 0xf8, !PT ;  /* 0x0000008000057812 */ /* 0x000fca00078ef805 */
[----:B------:R1:W-:Y:S01]  /*d390*/  STG.E.U8 desc[UR36][R2.64], R5 ;  /* 0x0000000502007986 */ /* 0x0003e2000c101124 */
[----:B------:R-:W-:Y:S05]  /*d3a0*/  BRA `(.L_x_5173) ;  /* 0x00000000007c7947 */ /* 0x000fea0003800000 */
.L_x_5195:
[----:B------:R-:W-:Y:S01]  /*d3b0*/  UMOV UR4, 0xf0000000 ;  /* 0xf000000000047882 */ /* 0x000fe20000000000 */
[----:B------:R-:W-:Y:S01]  /*d3c0*/  UMOV UR5, 0x380fffff ;  /* 0x380fffff00057882 */ /* 0x000fe20000000000 */
[----:B------:R-:W0:Y:S01]  /*d3d0*/  F2F.F32.F64 R5, R32 ;  /* 0x0000002000057310 */ /* 0x000e220000301000 */
        /* <DEDUP_REMOVED lines=13> */
.L_x_5201:
[----:B------:R-:W-:Y:S01]  /*d4b0*/  IMAD.MOV.U32 R0, RZ, RZ, 0x7f ;  /* 0x0000007fff007424 */ /* 0x000fe200078e00ff */
[----:B------:R-:W-:-:S04]  /*d4c0*/  ISETP.GT.U32.AND P0, PT, R4, 0x7f800000, PT ;  /* 0x7f8000000400780c */ /* 0x000fc80003f04070 */
[----:B------:R-:W-:-:S09]  /*d4d0*/  SEL R0, R0, 0x7c, P0 ;  /* 0x0000007c00007807 */ /* 0x000fd20000000000 */
.L_x_5202:
[----:B------:R-:W-:Y:S05]  /*d4e0*/  BSYNC.RECONVERGENT B0 ;  /* 0x0000000000007941 */ /* 0x000fea0003800200 */
.L_x_5200:
[----:B------:R-:W-:-:S04]  /*d4f0*/  SHF.R.U32.HI R5, RZ, 0x18, R5 ;  /* 0x00000018ff057819 */ /* 0x000fc80000011605 */
[----:B------:R-:W-:-:S05]  /*d500*/  LOP3.LUT R5, R0, 0x80, R5, 0xf8, !PT ;  /* 0x0000008000057812 */ /* 0x000fca00078ef805 */
[----:B------:R0:W-:Y:S01]  /*d510*/  STG.E.U8 desc[UR36][R2.64], R5 ;  /* 0x0000000502007986 */ /* 0x0001e2000c101124 */
[----:B------:R-:W-:Y:S05]  /*d520*/  BRA `(.L_x_5173) ;  /* 0x00000000001c7947 */ /* 0x000fea0003800000 */
.L_x_5194:
[----:B------:R-:W-:Y:S01]  /*d530*/  UMOV UR4, 0xf0000000 ;  /* 0xf000000000047882 */ /* 0x000fe20000000000 */
[----:B------:R-:W-:Y:S01]  /*d540*/  UMOV UR5, 0x380fffff ;  /* 0x380fffff00057882 */ /* 0x000fe20000000000 */
[----:B------:R-:W0:Y:S01]  /*d550*/  F2F.F32.F64 R0, R32 ;  /* 0x0000002000007310 */ /* 0x000e220000301000 */
[----:B------:R-:W-:-:S14]  /*d560*/  DSETP.GEU.AND P0, PT, |R32|, UR4, PT ;  /* 0x0000000420007e2a */ /* 0x000fdc000bf0e200 */
[----:B0-----:R-:W-:-:S05]  /*d570*/  @!P0 FMUL R0, R0, 1.175494350822287508e-38 ;  /* 0x0080000000008820 */ /* 0x001fca0000400000 */
[----:B------:R-:W-:-:S05]  /*d580*/  F2FP.BF16.F32.PACK_AB R0, RZ, R0 ;  /* 0x00000000ff00723e */ /* 0x000fca00000010ff */
[----:B------:R2:W-:Y:S02]  /*d590*/  STG.E.U16 desc[UR36][R2.64], R0 ;  /* 0x0000000002007986 */ /* 0x0005e4000c101524 */
.L_x_5173:
[----:B------:R-:W-:-:S07]  /*d5a0*/  VIADD R40, R40, 0x80 ;  /* 0x0000008028287836 */ /* 0x000fce0000000000 */
.L_x_5130:
[----:B------:R-:W-:-:S13]  /*d5b0*/  ISETP.GE.AND P0, PT, R40, R41, PT ;  /* 0x000000292800720c */ /* 0x000fda0003f06270 */
[----:B------:R-:W-:Y:S05]  /*d5c0*/  @P0 BREAK.RELIABLE B6 ;  /* 0x0000000000060942 */ /* 0x000fea0003800100 */
[----:B------:R-:W-:Y:S05]  /*d5d0*/  @P0 BRA `(.L_x_5167) ;  /* 0x00000010005c0947 */ /* 0x000fea0003800000 */
[----:B------:R-:W-:Y:S05]  /*d5e0*/  BSYNC.RELIABLE B6 ;  /* 0x0000000000067941 */ /* 0x000fea0003800100 */
.L_x_5129:
        /* <DEDUP_REMOVED lines=18> */
[----:B-----5:R-:W0:Y:S02]  /*d710*/  F2I.F64.TRUNC R29, R28 ;  /* 0x0000001c001d7311 */ /* 0x020e24000030d100 */
[----:B0-----:R0:W-:Y:S01]  /*d720*/  STG.E.U8 desc[UR36][R2.64], R29 ;  /* 0x0000001d02007986 */ /* 0x0011e2000c101124 */
[----:B------:R-:W-:Y:S05]  /*d730*/  BRA `(.L_x_5208) ;  /* 0x0000001000007947 */ /* 0x000fea0003800000 */
.L_x_5206:
[----:B-----5:R-:W0:Y:S02]  /*d740*/  F2I.S64.F64.TRUNC R28, R28 ;  /* 0x0000001c001c7311 */ /* 0x020e24000030d900 */
[----:B0-----:R-:W-:-:S05]  /*d750*/  IMAD.MOV.U32 R5, RZ, RZ, R28 ;  /* 0x000000ffff057224 */ /* 0x001fca00078e001c */
[----:B------:R0:W-:Y:S01]  /*d760*/  STG.E.U8 desc[UR36][R2.64], R5 ;  /* 0x0000000502007986 */ /* 0x0001e2000c101124 */
[----:B------:R-:W-:Y:S05]  /*d770*/  BRA `(.L_x_5208) ;  /* 0x0000000c00f07947 */ /* 0x000fea0003800000 */
.L_x_5205:
[----:B------:R-:W-:-:S13]  /*d780*/  ISETP.NE.AND P0, PT, R0, 0x2, PT ;  /* 0x000000020000780c */ /* 0x000fda0003f05270 */
[----:B------:R-:W-:Y:S05]  /*d790*/  @!P0 BRA `(.L_x_5209) ;  /* 0x0000000000288947 */ /* 0x000fea0003800000 */
[----:B------:R-:W-:-:S13]  /*d7a0*/  ISETP.NE.AND P0, PT, R0, 0x3, PT ;  /* 0x000000030000780c */ /* 0x000fda0003f05270 */
[----:B------:R-:W-:Y:S05]  /*d7b0*/  @!P0 BRA `(.L_x_5210) ;  /* 0x0000000000148947 */ /* 0x000fea0003800000 */
[----:B------:R-:W-:-:S13]  /*d7c0*/  ISETP.NE.AND P0, PT, R0, 0x4, PT ;  /* 0x000000040000780c */ /* 0x000fda0003f05270 */
[----:B------:R-:W-:Y:S05]  /*d7d0*/  @P0 BRA `(.L_x_5207) ;  /* 0x0000000800c40947 */ /* 0x000fea0003800000 */
[----:B-----5:R-:W0:Y:S02]  /*d7e0*/  F2I.S64.F64.TRUNC R28, R28 ;  /* 0x0000001c001c7311 */ /* 0x020e24000030d900 */
[----:B0-----:R0:W-:Y:S01]  /*d7f0*/  STG.E.64 desc[UR36][R2.64], R28 ;  /* 0x0000001c02007986 */ /* 0x0011e2000c101b24 */
[----:B------:R-:W-:Y:S05]  /*d800*/  BRA `(.L_x_5208) ;  /* 0x0000000c00cc7947 */ /* 0x000fea0003800000 */
.L_x_5210:
[----:B-----5:R-:W0:Y:S02]  /*d810*/  F2I.F64.TRUNC R29, R28 ;  /* 0x0000001c001d7311 */ /* 0x020e24000030d100 */
[----:B0-----:R0:W-:Y:S01]  /*d820*/  STG.E desc[UR36][R2.64], R29 ;  /* 0x0000001d02007986 */ /* 0x0011e2000c101924 */
[----:B------:R-:W-:Y:S05]  /*d830*/  BRA `(.L_x_5208) ;  /* 0x0000000c00c07947 */ /* 0x000fea0003800000 */
.L_x_5209:
[----:B-----5:R-:W0:Y:S02]  /*d840*/  F2I.F64.TRUNC R29, R28 ;  /* 0x0000001c001d7311 */ /* 0x020e24000030d100 */
[----:B0-----:R0:W-:Y:S01]  /*d850*/  STG.E.U16 desc[UR36][R2.64], R29 ;  /* 0x0000001d02007986 */ /* 0x0011e2000c101524 */
[----:B------:R-:W-:Y:S05]  /*d860*/  BRA `(.L_x_5208) ;  /* 0x0000000c00b47947 */ /* 0x000fea0003800000 */
.L_x_5204:
        /* <DEDUP_REMOVED lines=9> */
[----:B------:R-:W-:-:S14]  /*d900*/  DSETP.GEU.AND P0, PT, |R28|, UR4, PT ;  /* 0x000000041c007e2a */ /* 0x000fdc000bf0e200 */
[----:B0-----:R-:W-:-:S05]  /*d910*/  @!P0 FMUL R5, R5, 1.175494350822287508e-38 ;  /* 0x0080000005058820 */ /* 0x001fca0000400000 */
[----:B------:R0:W-:Y:S01]  /*d920*/  STG.E desc[UR36][R2.64], R5 ;  /* 0x0000000502007986 */ /* 0x0001e2000c101924 */
[----:B------:R-:W-:Y:S05]  /*d930*/  BRA `(.L_x_5208) ;  /* 0x0000000c00807947 */ /* 0x000fea0003800000 */
.L_x_5212:
        /* <DEDUP_REMOVED lines=8> */
.L_x_5211:
        /* <DEDUP_REMOVED lines=16> */
.L_x_5214:
        /* <DEDUP_REMOVED lines=11> */
.L_x_5213:
[----:B-----5:R2:W-:Y:S01]  /*db70*/  STG.E.64 desc[UR36][R2.64], R28 ;  /* 0x0000001c02007986 */ /* 0x0205e2000c101b24 */
[----:B------:R-:W-:Y:S05]  /*db80*/  BRA `(.L_x_5208) ;  /* 0x0000000800ec7947 */ /* 0x000fea0003800000 */
.L_x_5203:
        /* <DEDUP_REMOVED lines=10> */
[----:B-----5:R-:W0:Y:S02]  /*dc30*/  F2I.U32.F64.TRUNC R29, R28 ;  /* 0x0000001c001d7311 */ /* 0x020e24000030d000 */
[----:B0-----:R0:W-:Y:S01]  /*dc40*/  STG.E.U16 desc[UR36][R2.64], R29 ;  /* 0x0000001d02007986 */ /* 0x0011e2000c101524 */
[----:B------:R-:W-:Y:S05]  /*dc50*/  BRA `(.L_x_5208) ;  /* 0x0000000800b87947 */ /* 0x000fea0003800000 */
.L_x_5218:
        /* <DEDUP_REMOVED lines=22> */
.L_x_5221:
[----:B------:R-:W-:-:S04]  /*ddc0*/  SHF.R.U32.HI R5, RZ, 0x18, R5 ;  /* 0x00000018ff057819 */ /* 0x000fc80000011605 */
[----:B------:R-:W-:-:S07]  /*ddd0*/  LOP3.LUT R0, R0, 0x80, R5, 0xf8, !PT ;  /* 0x0000008000007812 */ /* 0x000fce00078ef805 */
.L_x_5220:
[----:B------:R-:W-:Y:S05]  /*dde0*/  BSYNC.RECONVERGENT B0 ;  /* 0x0000000000007941 */ /* 0x000fea0003800200 */
.L_x_5219:
[----:B------:R0:W-:Y:S01]  /*ddf0*/  STG.E.U8 desc[UR36][R2.64], R0 ;  /* 0x0000000002007986 */ /* 0x0001e2000c101124 */
[----:B------:R-:W-:Y:S05]  /*de00*/  BRA `(.L_x_5208) ;  /* 0x00000008004c7947 */ /* 0x000fea0003800000 */
.L_x_5217:
        /* <DEDUP_REMOVED lines=22> */
.L_x_5224:
[----:B------:R-:W-:-:S04]  /*df70*/  SHF.R.U32.HI R5, RZ, 0x18, R5 ;  /* 0x00000018ff057819 */ /* 0x000fc80000011605 */
[----:B------:R-:W-:-:S07]  /*df80*/  LOP3.LUT R0, R0, 0x80, R5, 0xf8, !PT ;  /* 0x0000008000007812 */ /* 0x000fce00078ef805 */
.L_x_5223:
[----:B------:R-:W-:Y:S05]  /*df90*/  BSYNC.RECONVERGENT B0 ;  /* 0x0000000000007941 */ /* 0x000fea0003800200 */
.L_x_5222:
[----:B------:R0:W-:Y:S01]  /*dfa0*/  STG.E.U8 desc[UR36][R2.64], R0 ;  /* 0x0000000002007986 */ /* 0x0001e2000c101124 */
[----:B------:R-:W-:Y:S05]  /*dfb0*/  BRA `(.L_x_5208) ;  /* 0x0000000400e07947 */ /* 0x000fea0003800000 */
.L_x_5216:
        /* <DEDUP_REMOVED lines=26> */
.L_x_5226:
[----:B-----5:R-:W0:Y:S02]  /*e160*/  F2I.U64.F64.TRUNC R28, R28 ;  /* 0x0000001c001c7311 */ /* 0x020e24000030d800 */
[----:B0-----:R0:W-:Y:S01]  /*e170*/  STG.E.64 desc[UR36][R2.64], R28 ;  /* 0x0000001c02007986 */ /* 0x0011e2000c101b24 */
[----:B------:R-:W-:Y:S05]  /*e180*/  BRA `(.L_x_5208) ;  /* 0x00000004006c7947 */ /* 0x000fea0003800000 */
.L_x_5225:
[----:B-----5:R-:W0:Y:S02]  /*e190*/  F2I.U32.F64.TRUNC R29, R28 ;  /* 0x0000001c001d7311 */ /* 0x020e24000030d000 */
[----:B0-----:R0:W-:Y:S01]  /*e1a0*/  STG.E desc[UR36][R2.64], R29 ;  /* 0x0000001d02007986 */ /* 0x0011e2000c101924 */
[----:B------:R-:W-:Y:S05]  /*e1b0*/  BRA `(.L_x_5208) ;  /* 0x0000000400607947 */ /* 0x000fea0003800000 */
.L_x_5215:
[----:B------:R-:W-:-:S13]  /*e1c0*/  ISETP.GT.AND P0, PT, R0, 0xe, PT ;  /* 0x0000000e0000780c */ /* 0x000fda0003f04270 */
[----:B------:R-:W-:Y:S05]  /*e1d0*/  @P0 BRA `(.L_x_5227) ;  /* 0x00000000002c0947 */ /* 0x000fea0003800000 */
[----:B------:R-:W-:-:S13]  /*e1e0*/  ISETP.NE.AND P0, PT, R0, 0xa, PT ;  /* 0x0000000a0000780c */ /* 0x000fda0003f05270 */
[----:B------:R-:W-:Y:S05]  /*e1f0*/  @!P0 BRA `(.L_x_5228) ;  /* 0x00000000001c8947 */ /* 0x000fea0003800000 */
[----:B------:R-:W-:-:S13]  /*e200*/  ISETP.NE.AND P0, PT, R0, 0xb, PT ;  /* 0x0000000b0000780c */ /* 0x000fda0003f05270 */
[----:B------:R-:W-:Y:S05]  /*e210*/  @P0 BRA `(.L_x_5207) ;  /* 0x0000000000340947 */ /* 0x000fea0003800000 */
[----:B-----5:R-:W-:-:S06]  /*e220*/  DSETP.NEU.AND P0, PT, R30, RZ, PT ;  /* 0x000000ff1e00722a */ /* 0x020fcc0003f0d000 */
[----:B------:R-:W-:-:S06]  /*e230*/  DSETP.NEU.OR P0, PT, R28, RZ, P0 ;  /* 0x000000ff1c00722a */ /* 0x000fcc000070d400 */
[----:B------:R-:W-:-:S05]  /*e240*/  SEL R5, RZ, 0x1, !P0 ;  /* 0x00000001ff057807 */ /* 0x000fca0004000000 */
[----:B------:R0:W-:Y:S01]  /*e250*/  STG.E.U8 desc[UR36][R2.64], R5 ;  /* 0x0000000502007986 */ /* 0x0001e2000c101124 */
[----:B------:R-:W-:Y:S05]  /*e260*/  BRA `(.L_x_5208) ;  /* 0x0000000400347947 */ /* 0x000fea0003800000 */
.L_x_5228:
[----:B-----5:R0:W-:Y:S01]  /*e270*/  STG.E.128 desc[UR36][R2.64], R28 ;  /* 0x0000001c02007986 */ /* 0x0201e2000c101d24 */
[----:B------:R-:W-:Y:S05]  /*e280*/  BRA `(.L_x_5208) ;  /* 0x00000004002c7947 */ /* 0x000fea0003800000 */
.L_x_5227:
[----:B------:R-:W-:-:S13]  /*e290*/  ISETP.NE.AND P0, PT, R0, 0xf, PT ;  /* 0x0000000f0000780c */ /* 0x000fda0003f05270 */
[----:B------:R-:W-:Y:S05]  /*e2a0*/  @!P0 BRA `(.L_x_5229) ;  /* 0x0000000400088947 */ /* 0x000fea0003800000 */
[----:B------:R-:W-:-:S13]  /*e2b0*/  ISETP.NE.AND P0, PT, R0, 0x17, PT ;  /* 0x000000170000780c */ /* 0x000fda0003f05270 */
[----:B------:R-:W-:Y:S05]  /*e2c0*/  @!P0 BRA `(.L_x_5230) ;  /* 0x0000000000a08947 */ /* 0x000fea0003800000 */
[----:B------:R-:W-:-:S13]  /*e2d0*/  ISETP.NE.AND P0, PT, R0, 0x18, PT ;  /* 0x000000180000780c */ /* 0x000fda0003f05270 */
[----:B------:R-:W-:Y:S05]  /*e2e0*/  @!P0 BRA `(.L_x_5231) ;  /* 0x0000000000448947 */ /* 0x000fea0003800000 */
.L_x_5207:
        /* <DEDUP_REMOVED lines=16> */
.L_x_5232:
[----:B------:R-:W-:Y:S05]  /*e3f0*/  BRA `(.L_x_5208) ;  /* 0x0000000000d07947 */ /* 0x000fea0003800000 */
.L_x_5231:
        /* <DEDUP_REMOVED lines=17> */
.L_x_5234:
[----:B------:R-:W-:Y:S05]  /*e510*/  BSYNC.RECONVERGENT B0 ;  /* 0x0000000000007941 */ /* 0x000fea0003800200 */
.L_x_5233:
[----:B------:R-:W-:-:S05]  /*e520*/  LOP3.LUT R5, R0, 0x80, R5, 0xf8, !PT ;  /* 0x0000008000057812 */ /* 0x000fca00078ef805 */
[----:B------:R0:W-:Y:S01]  /*e530*/  STG.E.U8 desc[UR36][R2.64], R5 ;  /* 0x0000000502007986 */ /* 0x0001e2000c101124 */
[----:B------:R-:W-:Y:S05]  /*e540*/  BRA `(.L_x_5208) ;  /* 0x00000000007c7947 */ /* 0x000fea0003800000 */
.L_x_5230:
        /* <DEDUP_REMOVED lines=16> */
.L_x_5236:
[----:B------:R-:W-:Y:S01]  /*e650*/  IMAD.MOV.U32 R0, RZ, RZ, 0x7f ;  /* 0x0000007fff007424 */ /* 0x000fe200078e00ff */
[----:B------:R-:W-:-:S04]  /*e660*/  ISETP.GT.U32.AND P0, PT, R4, 0x7f800000, PT ;  /* 0x7f8000000400780c */ /* 0x000fc80003f04070 */
[----:B------:R-:W-:-:S09]  /*e670*/  SEL R0, R0, 0x7c, P0 ;  /* 0x0000007c00007807 */ /* 0x000fd20000000000 */
.L_x_5237:
[----:B------:R-:W-:Y:S05]  /*e680*/  BSYNC.RECONVERGENT B0 ;  /* 0x0000000000007941 */ /* 0x000fea0003800200 */
.L_x_5235:
[----:B------:R-:W-:-:S04]  /*e690*/  SHF.R.U32.HI R5, RZ, 0x18, R5 ;  /* 0x00000018ff057819 */ /* 0x000fc80000011605 */
[----:B------:R-:W-:-:S05]  /*e6a0*/  LOP3.LUT R5, R0, 0x80, R5, 0xf8, !PT ;  /* 0x0000008000057812 */ /* 0x000fca00078ef805 */
[----:B------:R0:W-:Y:S01]  /*e6b0*/  STG.E.U8 desc[UR36][R2.64], R5 ;  /* 0x0000000502007986 */ /* 0x0001e2000c101124 */
[----:B------:R-:W-:Y:S05]  /*e6c0*/  BRA `(.L_x_5208) ;  /* 0x00000000001c7947 */ /* 0x000fea0003800000 */
.L_x_5229:
[----:B------:R-:W-:Y:S01]  /*e6d0*/  UMOV UR4, 0xf0000000 ;  /* 0xf000000000047882 */ /* 0x000fe20000000000 */
[----:B------:R-:W-:Y:S01]  /*e6e0*/  UMOV UR5, 0x380fffff ;  /* 0x380fffff00057882 */ /* 0x000fe20000000000 */
[----:B-----5:R-:W0:Y:S01]  /*e6f0*/  F2F.F32.F64 R0, R28 ;  /* 0x0000001c00007310 */ /* 0x020e220000301000 */
[----:B------:R-:W-:-:S14]  /*e700*/  DSETP.GEU.AND P0, PT, |R28|, UR4, PT ;  /* 0x000000041c007e2a */ /* 0x000fdc000bf0e200 */
[----:B0-----:R-:W-:-:S05]  /*e710*/  @!P0 FMUL R0, R0, 1.175494350822287508e-38 ;  /* 0x0080000000008820 */ /* 0x001fca0000400000 */
[----:B------:R-:W-:-:S05]  /*e720*/  F2FP.BF16.F32.PACK_AB R0, RZ, R0 ;  /* 0x00000000ff00723e */ /* 0x000fca00000010ff */
[----:B------:R0:W-:Y:S02]  /*e730*/  STG.E.U16 desc[UR36][R2.64], R0 ;  /* 0x0000000002007986 */ /* 0x0001e4000c101524 */
.L_x_5208:
[----:B------:R-:W-:-:S07]  /*e740*/  VIADD R40, R40, 0x80 ;  /* 0x0000008028287836 */ /* 0x000fce0000000000 */
.L_x_5167:
[----:B------:R-:W-:Y:S05]  /*e750*/  BSYNC.RECONVERGENT B7 ;  /* 0x0000000000077941 */ /* 0x000fea0003800200 */
.L_x_5128:
[----:B------:R-:W-:-:S13]  /*e760*/  ISETP.GE.AND P0, PT, R40, R41, PT ;  /* 0x000000292800720c */ /* 0x000fda0003f06270 */
[----:B------:R-:W-:Y:S05]  /*e770*/  @P0 EXIT ;  /* 0x000000000000094d */ /* 0x000fea0003800000 */
[----:B012---:R-:W0:Y:S01]  /*e780*/  S2R R0, SR_CTAID.X ;  /* 0x0000000000007919 */ /* 0x007e220000002500 */
[----:B---34-:R-:W1:Y:S01]  /*e790*/  LDC.64 R2, c[0x0][0x398] ;  /* 0x0000e600ff027b82 */ /* 0x018e620000000a00 */
[----:B------:R-:W2:Y:S01]  /*e7a0*/  LDCU UR4, c[0x0][0x3d0] ;  /* 0x00007a00ff0477ac */ /* 0x000ea20008000800 */
[----:B0-----:R-:W-:Y:S01]  /*e7b0*/  IMAD R40, R0, 0x200, R40 ;  /* 0x0000020000287824 */ /* 0x001fe200078e0228 */
[----:B------:R-:W-:-:S03]  /*e7c0*/  PRMT R0, R22, 0x9910, RZ ;  /* 0x0000991016007816 */ /* 0x000fc600000000ff */
[----:B--2---:R-:W-:Y:S01]  /*e7d0*/  IMAD R5, R40, UR4, RZ ;  /* 0x0000000428057c24 */ /* 0x004fe2000f8e02ff */
[----:B------:R-:W-:-:S04]  /*e7e0*/  ISETP.GT.AND P1, PT, R0, 0x9, PT ;  /* 0x000000090000780c */ /* 0x000fc80003f24270 */
[----:B-1----:R-:W-:-:S05]  /*e7f0*/  IADD3 R2, P0, PT, R5, R2, RZ ;  /* 0x0000000205027210 */ /* 0x002fca0007f1e0ff */
[----:B------:R-:W-:-:S04]  /*e800*/  IMAD.X R3, RZ, RZ, R3, P0 ;  /* 0x000000ffff037224 */ /* 0x000fc800000e0603 */
        /* <DEDUP_REMOVED lines=10> */
[----:B0-----:R-:W-:Y:S01]  /*e8b0*/  STG.E.U8 desc[UR36][R2.64], R25 ;  /* 0x0000001902007986 */ /* 0x001fe2000c101124 */
[----:B------:R-:W-:Y:S05]  /*e8c0*/  EXIT ;  /* 0x000000000000794d */ /* 0x000fea0003800000 */
.L_x_5241:
[----:B-----5:R-:W0:Y:S02]  /*e8d0*/  F2I.S64.F64.TRUNC R24, R24 ;  /* 0x0000001800187311 */ /* 0x020e24000030d900 */
[----:B0-----:R-:W-:-:S05]  /*e8e0*/  IMAD.MOV.U32 R5, RZ, RZ, R24 ;  /* 0x000000ffff057224 */ /* 0x001fca00078e0018 */
[----:B------:R-:W-:Y:S01]  /*e8f0*/  STG.E.U8 desc[UR36][R2.64], R5 ;  /* 0x0000000502007986 */ /* 0x000fe2000c101124 */
[----:B------:R-:W-:Y:S05]  /*e900*/  EXIT ;  /* 0x000000000000794d */ /* 0x000fea0003800000 */
.L_x_5240:
[----:B------:R-:W-:-:S13]  /*e910*/  ISETP.NE.AND P0, PT, R0, 0x2, PT ;  /* 0x000000020000780c */ /* 0x000fda0003f05270 */
[----:B------:R-:W-:Y:S05]  /*e920*/  @!P0 BRA `(.L_x_5243) ;  /* 0x0000000000288947 */ /* 0x000fea0003800000 */
[----:B------:R-:W-:-:S13]  /*e930*/  ISETP.NE.AND P0, PT, R0, 0x3, PT ;  /* 0x000000030000780c */ /* 0x000fda0003f05270 */
[----:B------:R-:W-:Y:S05]  /*e940*/  @!P0 BRA `(.L_x_5244) ;  /* 0x0000000000148947 */ /* 0x000fea0003800000 */
[----:B------:R-:W-:-:S13]  /*e950*/  ISETP.NE.AND P0, PT, R0, 0x4, PT ;  /* 0x000000040000780c */ /* 0x000fda0003f05270 */
[----:B------:R-:W-:Y:S05]  /*e960*/  @P0 BRA `(.L_x_5242) ;  /* 0x0000000800c40947 */ /* 0x000fea0003800000 */
[----:B-----5:R-:W0:Y:S02]  /*e970*/  F2I.S64.F64.TRUNC R24, R24 ;  /* 0x0000001800187311 */ /* 0x020e24000030d900 */
[----:B0-----:R-:W-:Y:S01]  /*e980*/  STG.E.64 desc[UR36][R2.64], R24 ;  /* 0x0000001802007986 */ /* 0x001fe2000c101b24 */
[----:B------:R-:W-:Y:S05]  /*e990*/  EXIT ;  /* 0x000000000000794d */ /* 0x000fea0003800000 */
.L_x_5244:
[----:B-----5:R-:W0:Y:S02]  /*e9a0*/  F2I.F64.TRUNC R25, R24 ;  /* 0x0000001800197311 */ /* 0x020e24000030d100 */
[----:B0-----:R-:W-:Y:S01]  /*e9b0*/  STG.E desc[UR36][R2.64], R25 ;  /* 0x0000001902007986 */ /* 0x001fe2000c101924 */
[----:B------:R-:W-:Y:S05]  /*e9c0*/  EXIT ;  /* 0x000000000000794d */ /* 0x000fea0003800000 */
.L_x_5243:
[----:B-----5:R-:W0:Y:S02]  /*e9d0*/  F2I.F64.TRUNC R25, R24 ;  /* 0x0000001800197311 */ /* 0x020e24000030d100 */
[----:B0-----:R-:W-:Y:S01]  /*e9e0*/  STG.E.U16 desc[UR36][R2.64], R25 ;  /* 0x0000001902007986 */ /* 0x001fe2000c101524 */
[----:B------:R-:W-:Y:S05]  /*e9f0*/  EXIT ;  /* 0x000000000000794d */ /* 0x000fea0003800000 */
.L_x_5239:
        /* <DEDUP_REMOVED lines=11> */
[----:B------:R-:W-:Y:S01]  /*eab0*/  STG.E desc[UR36][R2.64], R5 ;  /* 0x0000000502007986 */ /* 0x000fe2000c101924 */
[----:B------:R-:W-:Y:S05]  /*eac0*/  EXIT ;  /* 0x000000000000794d */ /* 0x000fea0003800000 */
.L_x_5246:
[----:B------:R-:W-:Y:S01]  /*ead0*/  UMOV UR4, 0xf0000000 ;  /* 0xf000000000047882 */ /* 0x000fe20000000000 */
[----:B------:R-:W-:Y:S01]  /*eae0*/  UMOV UR5, 0x380fffff ;  /* 0x380fffff00057882 */ /* 0x000fe20000000000 */
[----:B-----5:R-:W0:Y:S01]  /*eaf0*/  F2F.F32.F64 R0, R24 ;  /* 0x0000001800007310 */ /* 0x020e220000301000 */
[----:B------:R-:W-:-:S14]  /*eb00*/  DSETP.GEU.AND P0, PT, |R24|, UR4, PT ;  /* 0x0000000418007e2a */ /* 0x000fdc000bf0e200 */
[----:B0-----:R-:W-:-:S05]  /*eb10*/  @!P0 FMUL R0, R0, 1.175494350822287508e-38 ;  /* 0x0080000000008820 */ /* 0x001fca0000400000 */
[----:B------:R-:W-:-:S05]  /*eb20*/  F2FP.F16.F32.PACK_AB R0, RZ, R0 ;  /* 0x00000000ff00723e */ /* 0x000fca00000000ff */
[----:B------:R-:W-:Y:S01]  /*eb30*/  STG.E.U16 desc[UR36][R2.64], R0 ;  /* 0x0000000002007986 */ /* 0x000fe2000c101524 */
[----:B------:R-:W-:Y:S05]  /*eb40*/  EXIT ;  /* 0x000000000000794d */ /* 0x000fea0003800000 */
.L_x_5245:
        /* <DEDUP_REMOVED lines=14> */
[----:B------:R-:W-:Y:S01]  /*ec30*/  STG.E.64 desc[UR36][R2.64], R4 ;  /* 0x0000000402007986 */ /* 0x000fe2000c101b24 */
[----:B------:R-:W-:Y:S05]  /*ec40*/  EXIT ;  /* 0x000000000000794d */ /* 0x000fea0003800000 */
.L_x_5248:
        /* <DEDUP_REMOVED lines=11> */
.L_x_5247:
[----:B-----5:R-:W-:Y:S01]  /*ed00*/  STG.E.64 desc[UR36][R2.64], R24 ;  /* 0x0000001802007986 */ /* 0x020fe2000c101b24 */
[----:B------:R-:W-:Y:S05]  /*ed10*/  EXIT ;  /* 0x000000000000794d */ /* 0x000fea0003800000 */
.L_x_5238:
        /* <DEDUP_REMOVED lines=11> */
[----:B0-----:R-:W-:Y:S01]  /*edd0*/  STG.E.U16 desc[UR36][R2.64], R25 ;  /* 0x0000001902007986 */ /* 0x001fe2000c101524 */
[----:B------:R-:W-:Y:S05]  /*ede0*/  EXIT ;  /* 0x000000000000794d */ /* 0x000fea0003800000 */
.L_x_5252:
        /* <DEDUP_REMOVED lines=22> */
.L_x_5255:
[----:B------:R-:W-:-:S04]  /*ef50*/  SHF.R.U32.HI R5, RZ, 0x18, R5 ;  /* 0x00000018ff057819 */ /* 0x000fc80000011605 */
[----:B------:R-:W-:-:S07]  /*ef60*/  LOP3.LUT R0, R0, 0x80, R5, 0xf8, !PT ;  /* 0x0000008000007812 */ /* 0x000fce00078ef805 */
.L_x_5254:
[----:B------:R-:W-:Y:S05]  /*ef70*/  BSYNC.RECONVERGENT B0 ;  /* 0x0000000000007941 */ /* 0x000fea0003800200 */
.L_x_5253:
[----:B------:R-:W-:Y:S01]  /*ef80*/  STG.E.U8 desc[UR36][R2.64], R0 ;  /* 0x0000000002007986 */ /* 0x000fe2000c101124 */
[----:B------:R-:W-:Y:S05]  /*ef90*/  EXIT ;  /* 0x000000000000794d */ /* 0x000fea0003800000 */
.L_x_5251:
        /* <DEDUP_REMOVED lines=22> */
.L_x_5258:
[----:B------:R-:W-:-:S04]  /*f100*/  SHF.R.U32.HI R5, RZ, 0x18, R5 ;  /* 0x00000018ff057819 */ /* 0x000fc80000011605 */
[----:B------:R-:W-:-:S07]  /*f110*/  LOP3.LUT R0, R0, 0x80, R5, 0xf8, !PT ;  /* 0x0000008000007812 */ /* 0x000fce00078ef805 */
.L_x_5257:
[----:B------:R-:W-:Y:S05]  /*f120*/  BSYNC.RECONVERGENT B0 ;  /* 0x0000000000007941 */ /* 0x000fea0003800200 */
.L_x_5256:
[----:B------:R-:W-:Y:S01]  /*f130*/  STG.E.U8 desc[UR36][R2.64], R0 ;  /* 0x0000000002007986 */ /* 0x000fe2000c101124 */
[----:B------:R-:W-:Y:S05]  /*f140*/  EXIT ;  /* 0x000000000000794d */ /* 0x000fea0003800000 */
.L_x_5250:
        /* <DEDUP_REMOVED lines=26> */
.L_x_5260:
[----:B-----5:R-:W0:Y:S02]  /*f2f0*/  F2I.U64.F64.TRUNC R24, R24 ;  /* 0x0000001800187311 */ /* 0x020e24000030d800 */
[----:B0-----:R-:W-:Y:S01]  /*f300*/  STG.E.64 desc[UR36][R2.64], R24 ;  /* 0x0000001802007986 */ /* 0x001fe2000c101b24 */
[----:B------:R-:W-:Y:S05]  /*f310*/  EXIT ;  /* 0x000000000000794d */ /* 0x000fea0003800000 */
.L_x_5259:
[----:B-----5:R-:W0:Y:S02]  /*f320*/  F2I.U32.F64.TRUNC R25, R24 ;  /* 0x0000001800197311 */ /* 0x020e24000030d000 */
[----:B0-----:R-:W-:Y:S01]  /*f330*/  STG.E desc[UR36][R2.64], R25 ;  /* 0x0000001902007986 */ /* 0x001fe2000c101924 */
[----:B------:R-:W-:Y:S05]  /*f340*/  EXIT ;  /* 0x000000000000794d */ /* 0x000fea0003800000 */
.L_x_5249:
        /* <DEDUP_REMOVED lines=9> */
[----:B------:R-:W-:Y:S01]  /*f3e0*/  STG.E.U8 desc[UR36][R2.64], R5 ;  /* 0x0000000502007986 */ /* 0x000fe2000c101124 */
[----:B------:R-:W-:Y:S05]  /*f3f0*/  EXIT ;  /* 0x000000000000794d */ /* 0x000fea0003800000 */
.L_x_5262:
[----:B-----5:R-:W-:Y:S01]  /*f400*/  STG.E.128 desc[UR36][R2.64], R24 ;  /* 0x0000001802007986 */ /* 0x020fe2000c101d24 */
[----:B------:R-:W-:Y:S05]  /*f410*/  EXIT ;  /* 0x000000000000794d */ /* 0x000fea0003800000 */
.L_x_5261:
[----:B------:R-:W-:-:S13]  /*f420*/  ISETP.NE.AND P0, PT, R0, 0xf, PT ;  /* 0x0000000f0000780c */ /* 0x000fda0003f05270 */
[----:B------:R-:W-:Y:S05]  /*f430*/  @!P0 BRA `(.L_x_5263) ;  /* 0x0000000400088947 */ /* 0x000fea0003800000 */
[----:B------:R-:W-:-:S13]  /*f440*/  ISETP.NE.AND P0, PT, R0, 0x17, PT ;  /* 0x000000170000780c */ /* 0x000fda0003f05270 */
[----:B------:R-:W-:Y:S05]  /*f450*/  @!P0 BRA `(.L_x_5264) ;  /* 0x0000000000a08947 */ /* 0x000fea0003800000 */
[----:B------:R-:W-:-:S13]  /*f460*/  ISETP.NE.AND P0, PT, R0, 0x18, PT ;  /* 0x000000180000780c */ /* 0x000fda0003f05270 */
[----:B------:R-:W-:Y:S05]  /*f470*/  @!P0 BRA `(.L_x_5265) ;  /* 0x0000000000448947 */ /* 0x000fea0003800000 */
.L_x_5242:
        /* <DEDUP_REMOVED lines=16> */
.L_x_5266:
[----:B------:R-:W-:Y:S05]  /*f580*/  EXIT ;  /* 0x000000000000794d */ /* 0x000fea0003800000 */
.L_x_5265:
        /* <DEDUP_REMOVED lines=17> */
.L_x_5268:
[----:B------:R-:W-:Y:S05]  /*f6a0*/  BSYNC.RECONVERGENT B0 ;  /* 0x0000000000007941 */ /* 0x000fea0003800200 */
.L_x_5267:
[----:B------:R-:W-:-:S05]  /*f6b0*/  LOP3.LUT R5, R0, 0x80, R5, 0xf8, !PT ;  /* 0x0000008000057812 */ /* 0x000fca00078ef805 */
[----:B------:R-:W-:Y:S01]  /*f6c0*/  STG.E.U8 desc[UR36][R2.64], R5 ;  /* 0x0000000502007986 */ /* 0x000fe2000c101124 */
[----:B------:R-:W-:Y:S05]  /*f6d0*/  EXIT ;  /* 0x000000000000794d */ /* 0x000fea0003800000 */
.L_x_5264:
        /* <DEDUP_REMOVED lines=16> */
.L_x_5270:
[----:B------:R-:W-:Y:S01]  /*f7e0*/  IMAD.MOV.U32 R0, RZ, RZ, 0x7f ;  /* 0x0000007fff007424 */ /* 0x000fe200078e00ff */
[----:B------:R-:W-:-:S04]  /*f7f0*/  ISETP.GT.U32.AND P0, PT, R4, 0x7f800000, PT ;  /* 0x7f8000000400780c */ /* 0x000fc80003f04070 */
[----:B------:R-:W-:-:S09]  /*f800*/  SEL R0, R0, 0x7c, P0 ;  /* 0x0000007c00007807 */ /* 0x000fd20000000000 */
.L_x_5271:
[----:B------:R-:W-:Y:S05]  /*f810*/  BSYNC.RECONVERGENT B0 ;  /* 0x0000000000007941 */ /* 0x000fea0003800200 */
.L_x_5269:
[----:B------:R-:W-:-:S04]  /*f820*/  SHF.R.U32.HI R5, RZ, 0x18, R5 ;  /* 0x00000018ff057819 */ /* 0x000fc80000011605 */
[----:B------:R-:W-:-:S05]  /*f830*/  LOP3.LUT R5, R0, 0x80, R5, 0xf8, !PT ;  /* 0x0000008000057812 */ /* 0x000fca00078ef805 */
[----:B------:R-:W-:Y:S01]  /*f840*/  STG.E.U8 desc[UR36][R2.64], R5 ;  /* 0x0000000502007986 */ /* 0x000fe2000c101124 */
[----:B------:R-:W-:Y:S05]  /*f850*/  EXIT ;  /* 0x000000000000794d */ /* 0x000fea0003800000 */
.L_x_5263:
[----:B------:R-:W-:Y:S01]  /*f860*/  UMOV UR4, 0xf0000000 ;  /* 0xf000000000047882 */ /* 0x000fe20000000000 */
[----:B------:R-:W-:Y:S01]  /*f870*/  UMOV UR5, 0x380fffff ;  /* 0x380fffff00057882 */ /* 0x000fe20000000000 */
[----:B-----5:R-:W0:Y:S01]  /*f880*/  F2F.F32.F64 R0, R24 ;  /* 0x0000001800007310 */ /* 0x020e220000301000 */
[----:B------:R-:W-:-:S14]  /*f890*/  DSETP.GEU.AND P0, PT, |R24|, UR4, PT ;  /* 0x0000000418007e2a */ /* 0x000fdc000bf0e200 */
[----:B0-----:R-:W-:-:S05]  /*f8a0*/  @!P0 FMUL R0, R0, 1.175494350822287508e-38 ;  /* 0x0080000000008820 */ /* 0x001fca0000400000 */
[----:B------:R-:W-:-:S05]  /*f8b0*/  F2FP.BF16.F32.PACK_AB R0, RZ, R0 ;  /* 0x00000000ff00723e */ /* 0x000fca00000010ff */
[----:B------:R-:W-:Y:S01]  /*f8c0*/  STG.E.U16 desc[UR36][R2.64], R0 ;  /* 0x0000000002007986 */ /* 0x000fe2000c101524 */
[----:B------:R-:W-:Y:S05]  /*f8d0*/  EXIT ;  /* 0x000000000000794d */ /* 0x000fea0003800000 */
.L_x_5272:
        /* <DEDUP_REMOVED lines=10> */
.L_x_41887:


//--------------------- .text._ZN2at6native18elementwise_kernelILi128ELi2EZNS0_22gpu_kernel_impl_nocastIZZZNS0_28launch_masked_scatter_kernelERKNS_10TensorBaseES5_S5_S5_ENKUlvE_clEvENKUlvE6_clEvEUlN3c107complexIdEEblE_EEvRNS_18TensorIteratorBaseERKT_EUliE_EEviT1_ --------------------------
	.section	.text._ZN2at6native18elementwise_kernelILi128ELi2EZNS0_22gpu_kernel_impl_nocastIZZZNS0_28launch_masked_scatter_kernelERKNS_10TensorBaseES5_S5_S5_ENKUlvE_clEvENKUlvE6_clEvEUlN3c107complexIdEEblE_EEvRNS_18TensorIteratorBaseERKT_EUliE_EEviT1_,"ax",@progbits
	.align	128
        .global         _ZN2at6native18elementwise_kernelILi128ELi2EZNS0_22gpu_kernel_impl_nocastIZZZNS0_28launch_masked_scatter_kernelERKNS_10TensorBaseES5_S5_S5_ENKUlvE_clEvENKUlvE6_clEvEUlN3c107complexIdEEblE_EEvRNS_18TensorIteratorBaseERKT_EUliE_EEviT1_
        .type           _ZN2at6native18elementwise_kernelILi128ELi2EZNS0_22gpu_kernel_impl_nocastIZZZNS0_28launch_masked_scatter_kernelERKNS_10TensorBaseES5_S5_S5_ENKUlvE_clEvENKUlvE6_clEvEUlN3c107complexIdEEblE_EEvRNS_18TensorIteratorBaseERKT_EUliE_EEviT1_,@function
        .size           _ZN2at6native18elementwise_kernelILi128ELi2EZNS0_22gpu_kernel_impl_nocastIZZZNS0_28launch_masked_scatter_kernelERKNS_10TensorBaseES5_S5_S5_ENKUlvE_clEvENKUlvE6_clEvEUlN3c107complexIdEEblE_EEvRNS_18TensorIteratorBaseERKT_EUliE_EEviT1_,(.L_x_41888 - _ZN2at6native18elementwise_kernelILi128ELi2EZNS0_22gpu_kernel_impl_nocastIZZZNS0_28launch_masked_scatter_kernelERKNS_10TensorBaseES5_S5_S5_ENKUlvE_clEvENKUlvE6_clEvEUlN3c107complexIdEEblE_EEvRNS_18TensorIteratorBaseERKT_EUliE_EEviT1_)
        .other          _ZN2at6native18elementwise_kernelILi128ELi2EZNS0_22gpu_kernel_impl_nocastIZZZNS0_28launch_masked_scatter_kernelERKNS_10TensorBaseES5_S5_S5_ENKUlvE_clEvENKUlvE6_clEvEUlN3c107complexIdEEblE_EEvRNS_18TensorIteratorBaseERKT_EUliE_EEviT1_,@"STO_CUDA_ENTRY STV_DEFAULT"
_ZN2at6native18elementwise_kernelILi128ELi2EZNS0_22gpu_kernel_impl_nocastIZZZNS0_28launch_masked_scatter_kernelERKNS_10TensorBaseES5_S5_S5_ENKUlvE_clEvENKUlvE6_clEvEUlN3c107complexIdEEblE_EEvRNS_18TensorIteratorBaseERKT_EUliE_EEviT1_:
.text._ZN2at6native18elementwise_kernelILi128ELi2EZNS0_22gpu_kernel_impl_nocastIZZZNS0_28launch_masked_scatter_kernelERKNS_10TensorBaseES5_S5_S5_ENKUlvE_clEvENKUlvE6_clEvEUlN3c107complexIdEEblE_EEvRNS_18TensorIteratorBaseERKT_EUliE_EEviT1_:
        /* <DEDUP_REMOVED lines=22> */
[----:B------:R-:W2:Y:S01]  /*0160*/  @P0 LDG.E.128 R8, desc[UR6][R16.64] ;  /* 0x0000000610080981 */ /* 0x000ea2000c1e1d00 */
[----:B------:R-:W2:Y:S03]  /*0170*/  LDC.64 R14, c[0x0][0x648] ;  /* 0x00019200ff0e7b82 */ /* 0x000ea60000000a00 */
[----:B0-----:R-:W2:Y:S01]  /*0180*/  @!P0 LDG.E.128 R8, desc[UR6][R12.64] ;  /* 0x000000060c088981 */ /* 0x001ea2000c1e1d00 */
[----:B------:R-:W-:-:S03]  /*0190*/  IADD3 R3, PT, PT, R3, 0x80, RZ ;  /* 0x0000008003037810 */ /* 0x000fc60007ffe0ff */
[----:B--2---:R0:W-:Y:S04]  /*01a0*/  STG.E.128 desc[UR6][R14.64], R8 ;  /* 0x000000080e007986 */ /* 0x0041e8000c101d06 */
.L_x_5275:
[----:B------:R-:W-:Y:S05]  /*01b0*/  BSYNC.RECONVERGENT B0 ;  /* 0x0000000000007941 */ /* 0x000fea0003800200 */
.L_x_5274:
        /* <DEDUP_REMOVED lines=9> */
[----:B0-----:R-:W0:Y:S01]  /*0250*/  LDC.64 R8, c[0x0][0x648] ;  /* 0x00019200ff087b82 */ /* 0x001e220000000a00 */
[----:B--2---:R-:W-:-:S04]  /*0260*/  LEA R4, P0, R2, R4, 0x4 ;  /* 0x0000000402047211 */ /* 0x004fc800078020ff */
[----:B------:R-:W-:-:S06]  /*0270*/  LEA.HI.X R5, R2, R5, R3, 0x4, P0 ;  /* 0x0000000502057211 */ /* 0x000fcc00000f2403 */
[----:B------:R-:W0:Y:S04]  /*0280*/  LDG.E.128 R4, desc[UR6][R4.64] ;  /* 0x0000000604047981 */ /* 0x000e28000c1e1d00 */
[----:B0-----:R-:W-:Y:S01]  /*0290*/  STG.E.128 desc[UR6][R8.64], R4 ;  /* 0x0000000408007986 */ /* 0x001fe2000c101d06 */
[----:B------:R-:W-:Y:S05]  /*02a0*/  EXIT ;  /* 0x000000000000794d */ /* 0x000fea0003800000 */
.L_x_5276:
[----:B------:R-:W1:Y:S02]  /*02b0*/  LDC.64 R4, c[0x0][0x650] ;  /* 0x00019400ff047b82 */ /* 0x000e640000000a00 */
[----:B-1----:R-:W2:Y:S06]  /*02c0*/  LDG.E.128 R4, desc[UR6][R4.64] ;  /* 0x0000000604047981 */ /* 0x002eac000c1e1d00 */
[----:B------:R-:W2:Y:S02]  /*02d0*/  LDC.64 R2, c[0x0][0x648] ;  /* 0x00019200ff027b82 */ /* 0x000ea40000000a00 */
[----:B--2---:R-:W-:Y:S01]  /*02e0*/  STG.E.128 desc[UR6][R2.64], R4 ;  /* 0x0000000402007986 */ /* 0x004fe2000c101d06 */
[----:B------:R-:W-:Y:S05]  /*02f0*/  EXIT ;  /* 0x000000000000794d */ /* 0x000fea0003800000 */
.L_x_5273:
        /* <DEDUP_REMOVED lines=380> */
.L_x_5279:
[----:B------:R-:W0:Y:S01]  /*1ac0*/  LDCU.64 UR8, c[0x0][0x658] ;  /* 0x0000cb00ff0877ac */ /* 0x000e220008000a00 */
[----:B------:R-:W1:Y:S08]  /*1ad0*/  LDC.64 R12, c[0x0][0x660] ;  /* 0x00019800ff0c7b82 */ /* 0x000e700000000a00 */
[----:B------:R-:W2:Y:S01]  /*1ae0*/  LDC.64 R14, c[0x0][0x668] ;  /* 0x00019a00ff0e7b82 */ /* 0x000ea20000000a00 */
[----:B0-----:R-:W-:-:S04]  /*1af0*/  IADD3 R10, P0, PT, R5, UR8, RZ ;  /* 0x00000008050a7c10 */ /* 0x001fc8000ff1e0ff */
[----:B------:R-:W-:Y:S01]  /*1b00*/  IADD3.X R11, PT, PT, RZ, UR9, RZ, P0, !PT ;  /* 0x00000009ff0b7c10 */ /* 0x000fe200087fe4ff */
[----:B------:R-:W0:Y:S04]  /*1b10*/  LDCU.64 UR8, c[0x0][0x648] ;  /* 0x0000c900ff0877ac */ /* 0x000e280008000a00 */
[----:B------:R-:W3:Y:S02]  /*1b20*/  LDG.E.U8 R10, desc[UR6][R10.64] ;  /* 0x000000060a0a7981 */ /* 0x000ee4000c1e1100 */
[----:B---3--:R-:W-:-:S13]  /*1b30*/  ISETP.NE.AND P0, PT, R10, RZ, PT ;  /* 0x000000ff0a00720c */ /* 0x008fda0003f05270 */
[----:B-1----:R-:W-:Y:S01]  /*1b40*/  @P0 IADD3 R12, P1, PT, R4, R12, RZ ;  /* 0x0000000c040c0210 */ /* 0x002fe20007f3e0ff */
[----:B------:R-:W1:Y:S03]  /*1b50*/  @!P0 LDC.64 R16, c[0x0][0x650] ;  /* 0x00019400ff108b82 */ /* 0x000e660000000a00 */
[----:B------:R-:W-:-:S05]  /*1b60*/  @P0 IADD3.X R13, PT, PT, RZ, R13, RZ, P1, !PT ;  /* 0x0000000dff0d0210 */ /* 0x000fca0000ffe4ff */
[----:B------:R-:W2:Y:S02]  /*1b70*/  @P0 LDG.E.64 R4, desc[UR6][R12.64] ;  /* 0x000000060c040981 */ /* 0x000ea4000c1e1b00 */
[----:B--2---:R-:W-:-:S04]  /*1b80*/  @P0 LEA R14, P1, R4, R14, 0x4 ;  /* 0x0000000e040e0211 */ /* 0x004fc800078220ff */
[----:B------:R-:W-:-:S05]  /*1b90*/  @P0 LEA.HI.X R15, R4, R15, R5, 0x4, P1 ;  /* 0x0000000f040f0211 */ /* 0x000fca00008f2405 */
[----:B------:R-:W2:Y:S01]  /*1ba0*/  @P0 LDG.E.128 R4, desc[UR6][R14.64] ;  /* 0x000000060e040981 */ /* 0x000ea2000c1e1d00 */
[----:B-1----:R-:W-:-:S04]  /*1bb0*/  @!P0 IADD3 R10, P1, PT, R8, R16, RZ ;  /* 0x00000010080a8210 */ /* 0x002fc80007f3e0ff */
[----:B------:R-:W-:-:S05]  /*1bc0*/  @!P0 IADD3.X R11, PT, PT, RZ, R17, RZ, P1, !PT ;  /* 0x00000011ff0b8210 */ /* 0x000fca0000ffe4ff */
[----:B------:R-:W2:Y:S01]  /*1bd0*/  @!P0 LDG.E.128 R4, desc[UR6][R10.64] ;  /* 0x000000060a048981 */ /* 0x000ea2000c1e1d00 */
[----:B0-----:R-:W-:Y:S02]  /*1be0*/  IADD3 R8, P0, PT, R9, UR8, RZ ;  /* 0x0000000809087c10 */ /* 0x001fe4000ff1e0ff */
[----:B------:R-:W-:Y:S02]  /*1bf0*/  IADD3 R3, PT, PT, R3, 0x80, RZ ;  /* 0x0000008003037810 */ /* 0x000fe40007ffe0ff */
[----:B------:R-:W-:-:S05]  /*1c00*/  IADD3.X R9, PT, PT, RZ, UR9, RZ, P0, !PT ;  /* 0x00000009ff097c10 */ /* 0x000fca00087fe4ff */
[----:B--2---:R0:W-:Y:S04]  /*1c10*/  STG.E.128 desc[UR6][R8.64], R4 ;  /* 0x0000000408007986 */ /* 0x0041e8000c101d06 */
.L_x_5278:
[----:B------:R-:W-:Y:S05]  /*1c20*/  BSYNC.RECONVERGENT B0 ;  /* 0x0000000000007941 */ /* 0x000fea0003800200 */
.L_x_5277:
        /* <DEDUP_REMOVED lines=375> */
.L_x_5280:
        /* <DEDUP_REMOVED lines=13> */
[----:B------:R-:W2:Y:S01]  /*3470*/  @P0 LDG.E.128 R4, desc[UR6][R12.64] ;  /* 0x000000060c040981 */ /* 0x000ea2000c1e1d00 */
[----:B------:R-:W-:-:S04]  /*3480*/  IADD3 R14, P1, PT, R2, UR8, RZ ;  /* 0x00000008020e7c10 */ /* 0x000fc8000ff3e0ff */
[----:B------:R-:W-:-:S05]  /*3490*/  IADD3.X R15, PT, PT, RZ, UR9, RZ, P1, !PT ;  /* 0x00000009ff0f7c10 */ /* 0x000fca0008ffe4ff */
[----:B------:R-:W2:Y:S01]  /*34a0*/  @!P0 LDG.E.128 R4, desc[UR6][R14.64] ;  /* 0x000000060e048981 */ /* 0x000ea2000c1e1d00 */
[----:B0-----:R-:W-:-:S04]  /*34b0*/  IADD3 R2, P0, PT, R3, UR4, RZ ;  /* 0x0000000403027c10 */ /* 0x001fc8000ff1e0ff */
[----:B------:R-:W-:-:S05]  /*34c0*/  IADD3.X R3, PT, PT, RZ, UR5, RZ, P0, !PT ;  /* 0x00000005ff037c10 */ /* 0x000fca00087fe4ff */
[----:B--2---:R-:W-:Y:S01]  /*34d0*/  STG.E.128 desc[UR6][R2.64], R4 ;  /* 0x0000000402007986 */ /* 0x004fe2000c101d06 */
[----:B------:R-:W-:Y:S05]  /*34e0*/  EXIT ;  /* 0x000000000000794d */ /* 0x000fea0003800000 */
.L_x_5281:
        /* <DEDUP_REMOVED lines=9> */
.L_x_41888:


//--------------------- .text._ZN2at6native27unrolled_elementwise_kernelIZZZNS0_28launch_masked_scatter_kernelERKNS_10TensorBaseES4_S4_S4_ENKUlvE_clEvENKUlvE6_clEvEUlN3c107complexIdEEblE_St5arrayIPcLm4EELi4E23TrivialOffsetCalculatorILi3EjESE_ILi1EjENS0_6memory15LoadWithoutCastENSH_16StoreWithoutCastEEEviT_T0_T2_T3_T4_T5_ --------------------------
	.section	.text._ZN2at6native27unrolled_elementwise_kernelIZZZNS0_28launch_masked_scatter_kernelERKNS_10TensorBaseES4_S4_S4_ENKUlvE_clEvENKUlvE6_clEvEUlN3c107complexIdEEblE_St5arrayIPcLm4EELi4E23TrivialOffsetCalculatorILi3EjESE_ILi1EjENS0_6memory15LoadWithoutCastENSH_16StoreWithoutCastEEEviT_T0_T2_T3_T4_T5_,"ax",@progbits
	.align	128
        .global         _ZN2at6native27unrolled_elementwise_kernelIZZZNS0_28launch_masked_scatter_kernelERKNS_10TensorBaseES4_S4_S4_ENKUlvE_clEvENKUlvE6_clEvEUlN3c107complexIdEEblE_St5arrayIPcLm4EELi4E23TrivialOffsetCalculatorILi3EjESE_ILi1EjENS0_6memory15LoadWithoutCastENSH_16StoreWithoutCastEEEviT_T0_T2_T3_T4_T5_
        .type           _ZN2at6native27unrolled_elementwise_kernelIZZZNS0_28launch_masked_scatter_kernelERKNS_10TensorBaseES4_S4_S4_ENKUlvE_clEvENKUlvE6_clEvEUlN3c107complexIdEEblE_St5arrayIPcLm4EELi4E23TrivialOffsetCalculatorILi3EjESE_ILi1EjENS0_6memory15LoadWithoutCastENSH_16StoreWithoutCastEEEviT_T0_T2_T3_T4_T5_,@function
        .size           _ZN2at6native27unrolled_elementwise_kernelIZZZNS0_28launch_masked_scatter_kernelERKNS_10TensorBaseES4_S4_S4_ENKUlvE_clEvENKUlvE6_clEvEUlN3c107complexIdEEblE_St5arrayIPcLm4EELi4E23TrivialOffsetCalculatorILi3EjESE_ILi1EjENS0_6memory15LoadWithoutCastENSH_16StoreWithoutCastEEEviT_T0_T2_T3_T4_T5_,(.L_x_41889 - _ZN2at6native27unrolled_elementwise_kernelIZZZNS0_28launch_masked_scatter_kernelERKNS_10TensorBaseES4_S4_S4_ENKUlvE_clEvENKUlvE6_clEvEUlN3c107complexIdEEblE_St5arrayIPcLm4EELi4E23TrivialOffsetCalculatorILi3EjESE_ILi1EjENS0_6memory15LoadWithoutCastENSH_16StoreWithoutCastEEEviT_T0_T2_T3_T4_T5_)
        .other          _ZN2at6native27unrolled_elementwise_kernelIZZZNS0_28launch_masked_scatter_kernelERKNS_10TensorBaseES4_S4_S4_ENKUlvE_clEvENKUlvE6_clEvEUlN3c107complexIdEEblE_St5arrayIPcLm4EELi4E23TrivialOffsetCalculatorILi3EjESE_ILi1EjENS0_6memory15LoadWithoutCastENSH_16StoreWithoutCastEEEviT_T0_T2_T3_T4_T5_,@"STO_CUDA_ENTRY STV_DEFAULT"
_ZN2at6native27unrolled_elementwise_kernelIZZZNS0_28launch_masked_scatter_kernelERKNS_10TensorBaseES4_S4_S4_ENKUlvE_clEvENKUlvE6_clEvEUlN3c107complexIdEEblE_St5arrayIPcLm4EELi4E23TrivialOffsetCalculatorILi3EjESE_ILi1EjENS0_6memory15LoadWithoutCastENSH_16StoreWithoutCastEEEviT_T0_T2_T3_T4_T5_:
.text._ZN2at6native27unrolled_elementwise_kernelIZZZNS0_28launch_masked_scatter_kernelERKNS_10TensorBaseES4_S4_S4_ENKUlvE_clEvENKUlvE6_clEvEUlN3c107complexIdEEblE_St5arrayIPcLm4EELi4E23TrivialOffsetCalculatorILi3EjESE_ILi1EjENS0_6memory15LoadWithoutCastENSH_16StoreWithoutCastEEEviT_T0_T2_T3_T4_T5_:
        /* <DEDUP_REMOVED lines=12> */
[----:B------:R-:W2:Y:S09]  /*00c0*/  @!P4 LDC.64 R12, c[0x0][0x3b0] ;  /* 0x0000ec00ff0ccb82 */ /* 0x000eb20000000a00 */
[----:B------:R-:W3:Y:S01]  /*00d0*/  @!P1 LDC.64 R22, c[0x0][0x3a8] ;  /* 0x0000ea00ff169b82 */ /* 0x000ee20000000a00 */
[----:B------:R-:W-:Y:S01]  /*00e0*/  @!P1 IMAD R11, R0, 0x200, R17 ;  /* 0x00000200000b9824 */ /* 0x000fe200078e0211 */
[----:B0-----:R-:W-:-:S06]  /*00f0*/  @!P4 IADD3 R14, P0, PT, R7, R14, RZ ;  /* 0x0000000e070ec210 */ /* 0x001fcc0007f1e0ff */
[----:B------:R-:W0:Y:S01]  /*0100*/  @!P1 LDC.64 R18, c[0x0][0x3b0] ;  /* 0x0000ec00ff129b82 */ /* 0x000e220000000a00 */
[----:B------:R-:W-:Y:S01]  /*0110*/  @!P4 IMAD.X R15, RZ, RZ, R15, P0 ;  /* 0x000000ffff0fc224 */ /* 0x000fe200000e060f */
[----:B------:R-:W-:Y:S02]  /*0120*/  CS2R R4, SRZ ;  /* 0x0000000000047805 */ /* 0x000fe4000001ff00 */
[----:B------:R-:W-:-:S04]  /*0130*/  CS2R R8, SRZ ;  /* 0x0000000000087805 */ /* 0x000fc8000001ff00 */
[----:B------:R-:W4:Y:S01]  /*0140*/  @!P1 LDC.64 R28, c[0x0][0x3a0] ;  /* 0x0000e800ff1c9b82 */ /* 0x000f220000000a00 */
[----:B-1----:R1:W4:Y:S01]  /*0150*/  @!P4 LDG.E.U8 R14, desc[UR4][R14.64] ;  /* 0x000000040e0ec981 */ /* 0x002322000c1e1100 */
[----:B---3--:R-:W-:-:S05]  /*0160*/  @!P1 IADD3 R22, P0, PT, R11, R22, RZ ;  /* 0x000000160b169210 */ /* 0x008fca0007f1e0ff */
[----:B------:R-:W-:-:S05]  /*0170*/  @!P1 IMAD.X R23, RZ, RZ, R23, P0 ;  /* 0x000000ffff179224 */ /* 0x000fca00000e0617 */
[----:B------:R-:W3:Y:S01]  /*0180*/  @!P1 LDG.E.U8 R2, desc[UR4][R22.64] ;  /* 0x0000000416029981 */ /* 0x000ee2000c1e1100 */
[----:B--2---:R-:W-:-:S05]  /*0190*/  @!P4 IMAD.WIDE.U32 R12, R7, 0x8, R12 ;  /* 0x00000008070cc825 */ /* 0x004fca00078e000c */
[----:B------:R2:W3:Y:S01]  /*01a0*/  @!P4 LDG.E.64 R4, desc[UR4][R12.64] ;  /* 0x000000040c04c981 */ /* 0x0004e2000c1e1b00 */
[----:B0-----:R-:W-:-:S05]  /*01b0*/  @!P1 IMAD.WIDE.U32 R18, R11, 0x8, R18 ;  /* 0x000000080b129825 */ /* 0x001fca00078e0012 */
[----:B------:R0:W3:Y:S01]  /*01c0*/  @!P1 LDG.E.64 R8, desc[UR4][R18.64] ;  /* 0x0000000412089981 */ /* 0x0000e2000c1e1b00 */
[----:B------:R-:W-:-:S05]  /*01d0*/  @!P1 VIADD R17, R17, 0x80 ;  /* 0x0000008011119836 */ /* 0x000fca0000000000 */
[----:B------:R-:W-:-:S13]  /*01e0*/  ISETP.GE.AND P2, PT, R17, R20, PT ;  /* 0x000000141100720c */ /* 0x000fda0003f46270 */
[----:B------:R-:W0:Y:S01]  /*01f0*/  @!P2 LDC.64 R24, c[0x0][0x3a8] ;  /* 0x0000ea00ff18ab82 */ /* 0x000e220000000a00 */
[----:B-1----:R-:W-:-:S07]  /*0200*/  @!P2 IMAD R15, R0, 0x200, R17 ;  /* 0x00000200000fa824 */ /* 0x002fce00078e0211 */
[----:B--2---:R-:W1:Y:S01]  /*0210*/  @!P2 LDC.64 R12, c[0x0][0x3b0] ;  /* 0x0000ec00ff0cab82 */ /* 0x004e620000000a00 */
[----:B0-----:R-:W-:-:S05]  /*0220*/  @!P2 IADD3 R22, P0, PT, R15, R24, RZ ;  /* 0x000000180f16a210 */ /* 0x001fca0007f1e0ff */
[----:B------:R-:W-:-:S05]  /*0230*/  @!P2 IMAD.X R23, RZ, RZ, R25, P0 ;  /* 0x000000ffff17a224 */ /* 0x000fca00000e0619 */
[----:B------:R0:W2:Y:S01]  /*0240*/  @!P2 LDG.E.U8 R16, desc[UR4][R22.64] ;  /* 0x000000041610a981 */ /* 0x0000a2000c1e1100 */
[----:B------:R-:W-:Y:S01]  /*0250*/  CS2R R18, SRZ ;  /* 0x0000000000127805 */ /* 0x000fe2000001ff00 */
[----:B0-----:R-:W0:Y:S01]  /*0260*/  @!P4 LDC.64 R22, c[0x0][0x3a0] ;  /* 0x0000e800ff16cb82 */ /* 0x001e220000000a00 */
[----:B-1----:R-:W-:-:S05]  /*0270*/  @!P2 IMAD.WIDE.U32 R12, R15, 0x8, R12 ;  /* 0x000000080f0ca825 */ /* 0x002fca00078e000c */
[----:B------:R1:W2:Y:S01]  /*0280*/  @!P2 LDG.E.64 R18, desc[UR4][R12.64] ;  /* 0x000000040c12a981 */ /* 0x0002a2000c1e1b00 */
[----:B----4-:R-:W-:Y:S01]  /*0290*/  @!P1 IMAD.WIDE.U32 R28, R11, 0x10, R28 ;  /* 0x000000100b1c9825 */ /* 0x010fe200078e001c */
[----:B------:R-:W-:-:S03]  /*02a0*/  CS2R R10, SRZ ;  /* 0x00000000000a7805 */ /* 0x000fc6000001ff00 */
[----:B------:R-:W-:Y:S01]  /*02b0*/  VIADD R21, R3, 0x100 ;  /* 0x0000010003157836 */ /* 0x000fe20000000000 */
[----:B-1----:R-:W1:Y:S01]  /*02c0*/  @!P2 LDC.64 R12, c[0x0][0x3a0] ;  /* 0x0000e800ff0cab82 */ /* 0x002e620000000a00 */
[----:B0-----:R-:W-:Y:S01]  /*02d0*/  @!P4 IMAD.WIDE.U32 R22, R7, 0x10, R22 ;  /* 0x000000100716c825 */ /* 0x001fe200078e0016 */
[----:B------:R-:W-:Y:S02]  /*02e0*/  CS2R R6, SRZ ;  /* 0x0000000000067805 */ /* 0x000fe4000001ff00 */
[----:B------:R-:W-:-:S13]  /*02f0*/  ISETP.EQ.OR P3, PT, R14, RZ, P4 ;  /* 0x000000ff0e00720c */ /* 0x000fda0002762670 */
[----:B------:R-:W0:Y:S01]  /*0300*/  @!P3 LDC.64 R26, c[0x0][0x388] ;  /* 0x0000e200ff1abb82 */ /* 0x000e220000000a00 */
[----:B---3--:R-:W-:Y:S01]  /*0310*/  ISETP.EQ.OR P0, PT, R2, RZ, P1 ;  /* 0x000000ff0200720c */ /* 0x008fe20000f02670 */
[----:B------:R-:W-:-:S05]  /*0320*/  VIADD R2, R3, 0x80 ;  /* 0x0000008003027836 */ /* 0x000fca0000000000 */
[----:B------:R-:W-:-:S13]  /*0330*/  ISETP.GE.OR P0, PT, R2, R20, P0 ;  /* 0x000000140200720c */ /* 0x000fda0000706670 */
[----:B------:R-:W3:Y:S01]  /*0340*/  @!P0 LDC.64 R24, c[0x0][0x388] ;  /* 0x0000e200ff188b82 */ /* 0x000ee20000000a00 */
[----:B0-----:R-:W-:-:S04]  /*0350*/  @!P3 LEA R26, P5, R4, R26, 0x4 ;  /* 0x0000001a041ab211 */ /* 0x001fc800078a20ff */
[----:B------:R-:W-:Y:S02]  /*0360*/  @!P3 LEA.HI.X R27, R4, R27, R5, 0x4, P5 ;  /* 0x0000001b041bb211 */ /* 0x000fe400028f2405 */
[----:B------:R-:W-:-:S06]  /*0370*/  CS2R R4, SRZ ;  /* 0x0000000000047805 */ /* 0x000fcc000001ff00 */
[----:B------:R-:W4:Y:S01]  /*0380*/  @!P4 LDG.E.128 R4, desc[UR4][R22.64] ;  /* 0x000000041604c981 */ /* 0x000f22000c1e1d00 */
[----:B---3--:R-:W-:-:S04]  /*0390*/  @!P0 LEA R24, P4, R8, R24, 0x4 ;  /* 0x0000001808188211 */ /* 0x008fc800078820ff */
[----:B------:R-:W-:Y:S02]  /*03a0*/  @!P0 LEA.HI.X R25, R8, R25, R9, 0x4, P4 ;  /* 0x0000001908198211 */ /* 0x000fe400020f2409 */
[----:B------:R-:W-:-:S06]  /*03b0*/  CS2R R8, SRZ ;  /* 0x0000000000087805 */ /* 0x000fcc000001ff00 */
[----:B------:R1:W3:Y:S01]  /*03c0*/  @!P1 LDG.E.128 R8, desc[UR4][R28.64] ;  /* 0x000000041c089981 */ /* 0x0002e2000c1e1d00 */
[----:B--2---:R-:W-:-:S04]  /*03d0*/  ISETP.EQ.OR P1, PT, R16, RZ, P2 ;  /* 0x000000ff1000720c */ /* 0x004fc80001722670 */
[----:B------:R-:W-:Y:S01]  /*03e0*/  ISETP.GE.OR P1, PT, R21, R20, P1 ;  /* 0x000000141500720c */ /* 0x000fe20000f26670 */
[----:B-1----:R-:W-:Y:S01]  /*03f0*/  @!P2 IMAD.WIDE.U32 R28, R15, 0x10, R12 ;  /* 0x000000100f1ca825 */ /* 0x002fe200078e000c */
[----:B------:R-:W-:Y:S02]  /*0400*/  CS2R R14, SRZ ;  /* 0x00000000000e7805 */ /* 0x000fe4000001ff00 */
[----:B------:R-:W-:Y:S01]  /*0410*/  CS2R R12, SRZ ;  /* 0x00000000000c7805 */ /* 0x000fe2000001ff00 */
[----:B------:R-:W-:-:S05]  /*0420*/  @!P2 VIADD R17, R17, 0x80 ;  /* 0x000000801111a836 */ /* 0x000fca0000000000 */
[----:B------:R-:W2:Y:S03]  /*0430*/  @!P2 LDG.E.128 R12, desc[UR4][R28.64] ;  /* 0x000000041c0ca981 */ /* 0x000ea6000c1e1d00 */
[----:B------:R-:W0:Y:S01]  /*0440*/  @!P1 LDC.64 R22, c[0x0][0x388] ;  /* 0x0000e200ff169b82 */ /* 0x000e220000000a00 */
[----:B------:R-:W-:Y:S02]  /*0450*/  ISETP.GE.AND P2, PT, R17, R20, PT ;  /* 0x000000141100720c */ /* 0x000fe40003f46270 */
[----:B0-----:R-:W-:-:S04]  /*0460*/  @!P1 LEA R22, P4, R18, R22, 0x4 ;  /* 0x0000001612169211 */ /* 0x001fc800078820ff */
[----:B------:R-:W-:-:S07]  /*0470*/  @!P1 LEA.HI.X R23, R18, R23, R19, 0x4, P4 ;  /* 0x0000001712179211 */ /* 0x000fce00020f2413 */
[----:B------:R-:W0:Y:S01]  /*0480*/  @!P2 LDC.64 R18, c[0x0][0x3a8] ;  /* 0x0000ea00ff12ab82 */ /* 0x000e220000000a00 */
[----:B------:R-:W-:Y:S01]  /*0490*/  @!P2 IMAD R17, R0, 0x200, R17 ;  /* 0x000002000011a824 */ /* 0x000fe200078e0211 */
[-C--:B------:R-:W-:Y:S01]  /*04a0*/  ISETP.GE.AND P4, PT, R21, R20.reuse, PT ;  /* 0x000000141500720c */ /* 0x080fe20003f86270 */
[----:B----4-:R1:W5:Y:S01]  /*04b0*/  @!P3 LDG.E.128 R4, desc[UR4][R26.64] ;  /* 0x000000041a04b981 */ /* 0x010362000c1e1d00 */
[----:B------:R-:W-:-:S04]  /*04c0*/  ISETP.GE.AND P3, PT, R2, R20, PT ;  /* 0x000000140200720c */ /* 0x000fc80003f66270 */
[----:B-1----:R-:W1:Y:S01]  /*04d0*/  @!P2 LDC.64 R26, c[0x0][0x3b0] ;  /* 0x0000ec00ff1aab82 */ /* 0x002e620000000a00 */
[----:B---3--:R-:W-:Y:S02]  /*04e0*/  FSEL R10, R10, RZ, !P3 ;  /* 0x000000ff0a0a7208 */ /* 0x008fe40005800000 */
[----:B------:R-:W-:Y:S02]  /*04f0*/  FSEL R11, R11, RZ, !P3 ;  /* 0x000000ff0b0b7208 */ /* 0x000fe40005800000 */
[----:B------:R-:W-:Y:S02]  /*0500*/  FSEL R8, R8, RZ, !P3 ;  /* 0x000000ff08087208 */ /* 0x000fe40005800000 */
[----:B------:R-:W-:Y:S02]  /*0510*/  FSEL R9, R9, RZ, !P3 ;  /* 0x000000ff09097208 */ /* 0x000fe40005800000 */
[----:B0-----:R-:W-:-:S04]  /*0520*/  @!P2 IADD3 R28, P3, PT, R17, R18, RZ ;  /* 0x00000012111ca210 */ /* 0x001fc80007f7e0ff */
[----:B------:R-:W5:Y:S01]  /*0530*/  @!P0 LDG.E.128 R8, desc[UR4][R24.64] ;  /* 0x0000000418088981 */ /* 0x000f62000c1e1d00 */
[----:B------:R-:W-:Y:S02]  /*0540*/  @!P2 IMAD.X R29, RZ, RZ, R19, P3 ;  /* 0x000000ffff1da224 */ /* 0x000fe400018e0613 */
[----:B------:R-:W0:Y:S03]  /*0550*/  @!P2 LDC.64 R18, c[0x0][0x3a0] ;  /* 0x0000e800ff12ab82 */ /* 0x000e260000000a00 */
[----:B------:R1:W3:Y:S02]  /*0560*/  @!P2 LDG.E.U8 R21, desc[UR4][R28.64] ;  /* 0x000000041c15a981 */ /* 0x0002e4000c1e1100 */
[----:B-1----:R-:W-:Y:S01]  /*0570*/  @!P2 IMAD.WIDE.U32 R28, R17, 0x8, R26 ;  /* 0x00000008111ca825 */ /* 0x002fe200078e001a */
[----:B------:R-:W-:-:S06]  /*0580*/  CS2R R26, SRZ ;  /* 0x00000000001a7805 */ /* 0x000fcc000001ff00 */
[----:B------:R1:W4:Y:S01]  /*0590*/  @!P2 LDG.E.64 R26, desc[UR4][R28.64] ;  /* 0x000000041c1aa981 */ /* 0x000322000c1e1b00 */
[----:B0-----:R-:W-:Y:S01]  /*05a0*/  @!P2 IMAD.WIDE.U32 R24, R17, 0x10, R18 ;  /* 0x000000101118a825 */ /* 0x001fe200078e0012 */
[----:B------:R-:W-:Y:S02]  /*05b0*/  CS2R R18, SRZ ;  /* 0x0000000000127805 */ /* 0x000fe4000001ff00 */
[----:B------:R-:W-:-:S06]  /*05c0*/  CS2R R16, SRZ ;  /* 0x0000000000107805 */ /* 0x000fcc000001ff00 */
[----:B------:R-:W4:Y:S01]  /*05d0*/  @!P2 LDG.E.128 R16, desc[UR4][R24.64] ;  /* 0x000000041810a981 */ /* 0x000f22000c1e1d00 */
[----:B--2---:R-:W-:Y:S02]  /*05e0*/  FSEL R14, R14, RZ, !P4 ;  /* 0x000000ff0e0e7208 */ /* 0x004fe40006000000 */
[----:B------:R-:W-:Y:S02]  /*05f0*/  FSEL R15, R15, RZ, !P4 ;  /* 0x000000ff0f0f7208 */ /* 0x000fe40006000000 */
[----:B------:R-:W-:Y:S02]  /*0600*/  FSEL R12, R12, RZ, !P4 ;  /* 0x000000ff0c0c7208 */ /* 0x000fe40006000000 */
[----:B------:R-:W-:-:S06]  /*0610*/  FSEL R13, R13, RZ, !P4 ;  /* 0x000000ff0d0d7208 */ /* 0x000fcc0006000000 */
[----:B------:R0:W5:Y:S01]  /*0620*/  @!P1 LDG.E.128 R12, desc[UR4][R22.64] ;  /* 0x00000004160c9981 */ /* 0x000162000c1e1d00 */
[----:B---3--:R-:W-:Y:S01]  /*0630*/  ISETP.EQ.OR P2, PT, R21, RZ, P2 ;  /* 0x000000ff1500720c */ /* 0x008fe20001742670 */
[----:B------:R-:W-:-:S05]  /*0640*/  VIADD R21, R3, 0x180 ;  /* 0x0000018003157836 */ /* 0x000fca0000000000 */
[----:B------:R-:W-:-:S13]  /*0650*/  ISETP.GE.OR P2, PT, R21, R20, P2 ;  /* 0x000000141500720c */ /* 0x000fda0001746670 */
[----:B-1----:R-:W1:Y:S01]  /*0660*/  @!P2 LDC.64 R28, c[0x0][0x388] ;  /* 0x0000e200ff1cab82 */ /* 0x002e620000000a00 */
[----:B------:R-:W-:-:S04]  /*0670*/  ISETP.GE.AND P0, PT, R21, R20, PT ;  /* 0x000000141500720c */ /* 0x000fc80003f06270 */
[----:B----4-:R-:W-:Y:S02]  /*0680*/  FSEL R16, R16, RZ, !P0 ;  /* 0x000000ff10107208 */ /* 0x010fe40004000000 */
[----:B------:R-:W-:Y:S02]  /*0690*/  FSEL R17, R17, RZ, !P0 ;  /* 0x000000ff11117208 */ /* 0x000fe40004000000 */
[----:B------:R-:W-:Y:S02]  /*06a0*/  FSEL R18, R18, RZ, !P0 ;  /* 0x000000ff12127208 */ /* 0x000fe40004000000 */
[----:B------:R-:W-:Y:S02]  /*06b0*/  FSEL R19, R19, RZ, !P0 ;  /* 0x000000ff13137208 */ /* 0x000fe40004000000 */
[----:B-1----:R-:W-:-:S04]  /*06c0*/  @!P2 LEA R28, P1, R26, R28, 0x4 ;  /* 0x0000001c1a1ca211 */ /* 0x002fc800078220ff */
[----:B------:R-:W-:-:S05]  /*06d0*/  @!P2 LEA.HI.X R29, R26, R29, R27, 0x4, P1 ;  /* 0x0000001d1a1da211 */ /* 0x000fca00008f241b */
[----:B------:R0:W5:Y:S01]  /*06e0*/  @!P2 LDG.E.128 R16, desc[UR4][R28.64] ;  /* 0x000000041c10a981 */ /* 0x000162000c1e1d00 */
[----:B------:R-:W-:Y:S01]  /*06f0*/  ISETP.GE.AND P0, PT, R3, R20, PT ;  /* 0x000000140300720c */ /* 0x000fe20003f06270 */
[----:B------:R-:W-:Y:S04]  /*0700*/  BSSY.RECONVERGENT B0, `(.L_x_5282) ;  /* 0x0000017000007945 */ /* 0x000fe80003800200 */
[----:B------:R-:W-:Y:S08]  /*0710*/  BSSY.RELIABLE B1, `(.L_x_5283) ;  /* 0x000000f000017945 */ /* 0x000ff00003800100 */
[----:B0-----:R-:W-:Y:S05]  /*0720*/  @P0 BRA `(.L_x_5284) ;  /* 0x0000000000340947 */ /* 0x001fea0003800000 */
[----:B------:R-:W0:Y:S01]  /*0730*/  LDC.64 R22, c[0x0][0x398] ;  /* 0x0000e600ff167b82 */ /* 0x000e220000000a00 */
[----:B------:R-:W-:-:S04]  /*0740*/  IMAD R3, R0, 0x200, R3 ;  /* 0x0000020000037824 */ /* 0x000fc800078e0203 */
[----:B0-----:R-:W-:-:S04]  /*0750*/  IMAD.WIDE.U32 R22, R3, 0x10, R22 ;  /* 0x0000001003167825 */ /* 0x001fc800078e0016 */
[----:B------:R-:W-:Y:S01]  /*0760*/  IMAD.MOV.U32 R3, RZ, RZ, R2 ;  /* 0x000000ffff037224 */ /* 0x000fe200078e0002 */
[----:B-----5:R0:W-:Y:S04]  /*0770*/  STG.E.128 desc[UR4][R22.64], R4 ;  /* 0x0000000416007986 */ /* 0x0201e8000c101d04 */
[----:B------:R-:W-:-:S13]  /*0780*/  ISETP.GE.AND P0, PT, R3, R20, PT ;  /* 0x000000140300720c */ /* 0x000fda0003f06270 */
[----:B------:R-:W-:Y:S05]  /*0790*/  @P0 BREAK.RELIABLE B1 ;  /* 0x0000000000010942 */ /* 0x000fea0003800100 */
[----:B0-----:R-:W-:Y:S05]  /*07a0*/  @P0 BRA `(.L_x_5285) ;  /* 0x0000000000300947 */ /* 0x001fea0003800000 */
[----:B------:R-:W0:Y:S01]  /*07b0*/  LDC.64 R4, c[0x0][0x398] ;  /* 0x0000e600ff047b82 */ /* 0x000e220000000a00 */
[----:B------:R-:W-:Y:S02]  /*07c0*/  IMAD R7, R0, 0x200, R3 ;  /* 0x0000020000077824 */ /* 0x000fe400078e0203 */
[----:B------:R-:W-:Y:S02]  /*07d0*/  VIADD R3, R3, 0x80 ;  /* 0x0000008003037836 */ /* 0x000fe40000000000 */
[----:B0-----:R-:W-:-:S05]  /*07e0*/  IMAD.WIDE.U32 R4, R7, 0x10, R4 ;  /* 0x0000001007047825 */ /* 0x001fca00078e0004 */
[----:B------:R0:W-:Y:S02]  /*07f0*/  STG.E.128 desc[UR4][R4.64], R8 ;  /* 0x0000000804007986 */ /* 0x0001e4000c101d04 */
.L_x_5284:
[----:B------:R-:W-:Y:S05]  /*0800*/  BSYNC.RELIABLE B1 ;  /* 0x0000000000017941 */ /* 0x000fea0003800100 */
.L_x_5283:
[----:B------:R-:W-:-:S13]  /*0810*/  ISETP.GE.AND P0, PT, R3, R20, PT ;  /* 0x000000140300720c */ /* 0x000fda0003f06270 */
[----:B0----5:R-:W0:Y:S01]  /*0820*/  @!P0 LDC.64 R4, c[0x0][0x398] ;  /* 0x0000e600ff048b82 */ /* 0x021e220000000a00 */
[----:B------:R-:W-:Y:S02]  /*0830*/  @!P0 IMAD R7, R0, 0x200, R3 ;  /* 0x0000020000078824 */ /* 0x000fe400078e0203 */
[----:B------:R-:W-:Y:S02]  /*0840*/  @!P0 VIADD R3, R3, 0x80 ;  /* 0x0000008003038836 */ /* 0x000fe40000000000 */
[----:B0-----:R-:W-:-:S05]  /*0850*/  @!P0 IMAD.WIDE.U32 R4, R7, 0x10, R4 ;  /* 0x0000001007048825 */ /* 0x001fca00078e0004 */
[----:B------:R0:W-:Y:S02]  /*0860*/  @!P0 STG.E.128 desc[UR4][R4.64], R12 ;  /* 0x0000000c04008986 */ /* 0x0001e4000c101d04 */
.L_x_5285:
[----:B------:R-:W-:Y:S05]  /*0870*/  BSYNC.RECONVERGENT B0 ;  /* 0x0000000000007941 */ /* 0x000fea0003800200 */
.L_x_5282:
[----:B------:R-:W-:Y:S05]  /*0880*/  WARPSYNC.ALL ;  /* 0x0000000000007948 */ /* 0x000fea0003800000 */
[----:B------:R-:W-:-:S13]  /*0890*/  ISETP.GE.AND P0, PT, R3, R20, PT ;  /* 0x000000140300720c */ /* 0x000fda0003f06270 */
[----:B------:R-:W-:Y:S05]  /*08a0*/  @P0 EXIT ;  /* 0x000000000000094d */ /* 0x000fea0003800000 */
[----:B0-----:R-:W0:Y:S01]  /*08b0*/  LDC.64 R4, c[0x0][0x398] ;  /* 0x0000e600ff047b82 */ /* 0x001e220000000a00 */
[----:B------:R-:W-:-:S04]  /*08c0*/  IMAD R3, R0, 0x200, R3 ;  /* 0x0000020000037824 */ /* 0x000fc800078e0203 */
[----:B0-----:R-:W-:-:S05]  /*08d0*/  IMAD.WIDE.U32 R2, R3, 0x10, R4 ;  /* 0x0000001003027825 */ /* 0x001fca00078e0004 */
[----:B------:R-:W-:Y:S01]  /*08e0*/  STG.E.128 desc[UR4][R2.64], R16 ;  /* 0x0000001002007986 */ /* 0x000fe2000c101d04 */
[----:B------:R-:W-:Y:S05]  /*08f0*/  EXIT ;  /* 0x000000000000794d */ /* 0x000fea0003800000 */
.L_x_5286:
        /* <DEDUP_REMOVED lines=16> */
.L_x_41889:


//--------------------- .text._ZN2at6native29vectorized_elementwise_kernelILi2EZZZNS0_28launch_masked_scatter_kernelERKNS_10TensorBaseES4_S4_S4_ENKUlvE_clEvENKUlvE6_clEvEUlN3c107complexIdEEblE_St5arrayIPcLm4EEEEviT0_T1_ --------------------------
	.section	.text._ZN2at6native29vectorized_elementwise_kernelILi2EZZZNS0_28launch_masked_scatter_kernelERKNS_10TensorBaseES4_S4_S4_ENKUlvE_clEvENKUlvE6_clEvEUlN3c107complexIdEEblE_St5arrayIPcLm4EEEEviT0_T1_,"ax",@progbits
	.align	128
        .global         _ZN2at6native29vectorized_elementwise_kernelILi2EZZZNS0_28launch_masked_scatter_kernelERKNS_10TensorBaseES4_S4_S4_ENKUlvE_clEvENKUlvE6_clEvEUlN3c107complexIdEEblE_St5arrayIPcLm4EEEEviT0_T1_
        .type           _ZN2at6native29vectorized_elementwise_kernelILi2EZZZNS0_28launch_masked_scatter_kernelERKNS_10TensorBaseES4_S4_S4_ENKUlvE_clEvENKUlvE6_clEvEUlN3c107complexIdEEblE_St5arrayIPcLm4EEEEviT0_T1_,@function
        .size           _ZN2at6native29vectorized_elementwise_kernelILi2EZZZNS0_28launch_masked_scatter_kernelERKNS_10TensorBaseES4_S4_S4_ENKUlvE_clEvENKUlvE6_clEvEUlN3c107complexIdEEblE_St5arrayIPcLm4EEEEviT0_T1_,(.L_x_41890 - _ZN2at6native29vectorized_elementwise_kernelILi2EZZZNS0_28launch_masked_scatter_kernelERKNS_10TensorBaseES4_S4_S4_ENKUlvE_clEvENKUlvE6_clEvEUlN3c107complexIdEEblE_St5arrayIPcLm4EEEEviT0_T1_)
        .other          _ZN2at6native29vectorized_elementwise_kernelILi2EZZZNS0_28launch_masked_scatter_kernelERKNS_10TensorBaseES4_S4_S4_ENKUlvE_clEvENKUlvE6_clEvEUlN3c107complexIdEEblE_St5arrayIPcLm4EEEEviT0_T1_,@"STO_CUDA_ENTRY STV_DEFAULT"
_ZN2at6native29vectorized_elementwise_kernelILi2EZZZNS0_28launch_masked_scatter_kernelERKNS_10TensorBaseES4_S4_S4_ENKUlvE_clEvENKUlvE6_clEvEUlN3c107complexIdEEblE_St5arrayIPcLm4EEEEviT0_T1_:
.text._ZN2at6native29vectorized_elementwise_kernelILi2EZZZNS0_28launch_masked_scatter_kernelERKNS_10TensorBaseES4_S4_S4_ENKUlvE_clEvENKUlvE6_clEvEUlN3c107complexIdEEblE_St5arrayIPcLm4EEEEviT0_T1_:
        /* <DEDUP_REMOVED lines=10> */
[----:B------:R-:W-:Y:S01]  /*00a0*/  @!P2 IMAD R25, R0, 0x400, R34 ;  /* 0x000004000019a824 */ /* 0x000fe200078e0222 */
[----:B------:R-:W0:Y:S01]  /*00b0*/  @!P2 LDC.64 R4, c[0x0][0x3a8] ;  /* 0x0000ea00ff04ab82 */ /* 0x000e220000000a00 */
[----:B------:R-:W-:-:S05]  /*00c0*/  @!P2 VIADD R34, R34, 0x80 ;  /* 0x000000802222a836 */ /* 0x000fca0000000000 */
[----:B------:R-:W-:Y:S02]  /*00d0*/  ISETP.GE.U32.AND P0, PT, R34, R36, PT ;  /* 0x000000242200720c */ /* 0x000fe40003f06070 */
[----:B------:R-:W1:Y:S08]  /*00e0*/  @!P2 LDC.64 R22, c[0x0][0x3b0] ;  /* 0x0000ec00ff16ab82 */ /* 0x000e700000000a00 */
[----:B------:R-:W2:Y:S03]  /*00f0*/  @!P2 LDC.64 R20, c[0x0][0x3a0] ;  /* 0x0000e800ff14ab82 */ /* 0x000ea60000000a00 */
[----:B------:R-:W-:-:S02]  /*0100*/  @!P0 IMAD R9, R0, 0x400, R34 ;  /* 0x0000040000098824 */ /* 0x000fc400078e0222 */
[----:B------:R-:W-:-:S03]  /*0110*/  @!P0 VIADD R34, R34, 0x80 ;  /* 0x0000008022228836 */ /* 0x000fc60000000000 */
[----:B------:R-:W3:Y:S01]  /*0120*/  @!P0 LDC.64 R12, c[0x0][0x3a8] ;  /* 0x0000ea00ff0c8b82 */ /* 0x000ee20000000a00 */
[----:B0-----:R-:W-:Y:S02]  /*0130*/  @!P2 IADD3 R4, P1, PT, R25, R4, RZ ;  /* 0x000000041904a210 */ /* 0x001fe40007f3e0ff */
[----:B------:R-:W-:-:S03]  /*0140*/  ISETP.GE.U32.AND P5, PT, R34, R36, PT ;  /* 0x000000242200720c */ /* 0x000fc60003fa6070 */
[----:B------:R-:W-:Y:S02]  /*0150*/  @!P2 IMAD.X R5, RZ, RZ, R5, P1 ;  /* 0x000000ffff05a224 */ /* 0x000fe400008e0605 */
[----:B------:R-:W0:Y:S03]  /*0160*/  @!P0 LDC.64 R6, c[0x0][0x3b0] ;  /* 0x0000ec00ff068b82 */ /* 0x000e260000000a00 */
[----:B------:R4:W2:Y:S01]  /*0170*/  @!P2 LDG.E.U8 R3, desc[UR4][R4.64] ;  /* 0x000000040403a981 */ /* 0x0008a2000c1e1100 */
[----:B---3--:R-:W-:-:S04]  /*0180*/  @!P0 IADD3 R12, P3, PT, R9, R12, RZ ;  /* 0x0000000c090c8210 */ /* 0x008fc80007f7e0ff */
[----:B------:R-:W3:Y:S01]  /*0190*/  @!P5 LDC.64 R16, c[0x0][0x3a8] ;  /* 0x0000ea00ff10db82 */ /* 0x000ee20000000a00 */
[----:B------:R-:W-:-:S05]  /*01a0*/  @!P0 IMAD.X R13, RZ, RZ, R13, P3 ;  /* 0x000000ffff0d8224 */ /* 0x000fca00018e060d */
[----:B------:R-:W2:Y:S01]  /*01b0*/  @!P0 LDG.E.U8 R12, desc[UR4][R12.64] ;  /* 0x000000040c0c8981 */ /* 0x000ea2000c1e1100 */
[----:B------:R-:W-:Y:S02]  /*01c0*/  @!P5 IMAD R33, R0, 0x400, R34 ;  /* 0x000004000021d824 */ /* 0x000fe400078e0222 */
[----:B------:R-:W-:-:S05]  /*01d0*/  @!P5 VIADD R34, R34, 0x80 ;  /* 0x000000802222d836 */ /* 0x000fca0000000000 */
[----:B------:R-:W-:Y:S02]  /*01e0*/  ISETP.GE.U32.AND P4, PT, R34, R36, PT ;  /* 0x000000242200720c */ /* 0x000fe40003f86070 */
[----:B------:R-:W-:Y:S01]  /*01f0*/  CS2R R18, SRZ ;  /* 0x0000000000127805 */ /* 0x000fe2000001ff00 */
[----:B-1----:R-:W-:Y:S01]  /*0200*/  @!P2 IMAD.WIDE.U32 R22, R25, 0x8, R22 ;  /* 0x000000081916a825 */ /* 0x002fe200078e0016 */
[----:B------:R-:W-:-:S03]  /*0210*/  CS2R R14, SRZ ;  /* 0x00000000000e7805 */ /* 0x000fc6000001ff00 */
[----:B0-----:R-:W-:Y:S01]  /*0220*/  @!P0 IMAD.WIDE.U32 R26, R9, 0x8, R6 ;  /* 0x00000008091a8825 */ /* 0x001fe200078e0006 */
[----:B------:R-:W2:Y:S05]  /*0230*/  @!P2 LDG.E.64 R18, desc[UR4][R22.64] ;  /* 0x000000041612a981 */ /* 0x000eaa000c1e1b00 */
[----:B------:R-:W0:Y:S01]  /*0240*/  @!P4 LDC.64 R10, c[0x0][0x3a8] ;  /* 0x0000ea00ff0acb82 */ /* 0x000e220000000a00 */
[----:B------:R1:W2:Y:S01]  /*0250*/  @!P0 LDG.E.64 R14, desc[UR4][R26.64] ;  /* 0x000000041a0e8981 */ /* 0x0002a2000c1e1b00 */
[----:B---3--:R-:W-:Y:S02]  /*0260*/  @!P5 IADD3 R28, P1, PT, R33, R16, RZ ;  /* 0x00000010211cd210 */ /* 0x008fe40007f3e0ff */
[----:B----4-:R-:W-:-:S02]  /*0270*/  CS2R R4, SRZ ;  /* 0x0000000000047805 */ /* 0x010fc4000001ff00 */
[----:B------:R-:W-:Y:S01]  /*0280*/  CS2R R6, SRZ ;  /* 0x0000000000067805 */ /* 0x000fe2000001ff00 */
[----:B--2---:R-:W-:-:S04]  /*0290*/  @!P2 IMAD.WIDE.U32 R20, R25, 0x10, R20 ;  /* 0x000000101914a825 */ /* 0x004fc800078e0014 */
[----:B------:R-:W-:Y:S01]  /*02a0*/  @!P4 IMAD R35, R0, 0x400, R34 ;  /* 0x000004000023c824 */ /* 0x000fe200078e0222 */
[----:B------:R2:W3:Y:S01]  /*02b0*/  @!P2 LDG.E.128 R4, desc[UR4][R20.64] ;  /* 0x000000041404a981 */ /* 0x0004e2000c1e1d00 */
[----:B------:R-:W-:Y:S01]  /*02c0*/  @!P5 IMAD.X R29, RZ, RZ, R17, P1 ;  /* 0x000000ffff1dd224 */ /* 0x000fe200008e0611 */
[----:B-1----:R-:W1:Y:S04]  /*02d0*/  @!P4 LDC.64 R26, c[0x0][0x3b0] ;  /* 0x0000ec00ff1acb82 */ /* 0x002e680000000a00 */
[----:B------:R-:W4:Y:S01]  /*02e0*/  @!P5 LDG.E.U8 R25, desc[UR4][R28.64] ;  /* 0x000000041c19d981 */ /* 0x000f22000c1e1100 */
[----:B0-----:R-:W-:-:S05]  /*02f0*/  @!P4 IADD3 R30, P1, PT, R35, R10, RZ ;  /* 0x0000000a231ec210 */ /* 0x001fca0007f3e0ff */
[----:B------:R-:W-:Y:S02]  /*0300*/  @!P4 IMAD.X R31, RZ, RZ, R11, P1 ;  /* 0x000000ffff1fc224 */ /* 0x000fe400008e060b */
[----:B------:R-:W0:Y:S03]  /*0310*/  @!P5 LDC.64 R10, c[0x0][0x3b0] ;  /* 0x0000ec00ff0adb82 */ /* 0x000e260000000a00 */
[----:B------:R-:W4:Y:S01]  /*0320*/  @!P4 LDG.E.U8 R24, desc[UR4][R30.64] ;  /* 0x000000041e18c981 */ /* 0x000f22000c1e1100 */
[----:B------:R-:W-:Y:S02]  /*0330*/  CS2R R42, SRZ ;  /* 0x00000000002a7805 */ /* 0x000fe4000001ff00 */
[----:B------:R-:W-:Y:S01]  /*0340*/  CS2R R16, SRZ ;  /* 0x0000000000107805 */ /* 0x000fe2000001ff00 */
[----:B-1----:R-:W-:-:S05]  /*0350*/  @!P4 IMAD.WIDE.U32 R26, R35, 0x8, R26 ;  /* 0x00000008231ac825 */ /* 0x002fca00078e001a */
[----:B------:R1:W4:Y:S01]  /*0360*/  @!P4 LDG.E.64 R16, desc[UR4][R26.64] ;  /* 0x000000041a10c981 */ /* 0x000322000c1e1b00 */
[----:B0-----:R-:W-:Y:S02]  /*0370*/  @!P5 IMAD.WIDE.U32 R22, R33, 0x8, R10 ;  /* 0x000000082116d825 */ /* 0x001fe400078e000a */
[----:B------:R-:W2:Y:S03]  /*0380*/  @!P0 LDC.64 R10, c[0x0][0x3a0] ;  /* 0x0000e800ff0a8b82 */ /* 0x000ea60000000a00 */
[----:B------:R-:W4:Y:S01]  /*0390*/  @!P5 LDG.E.64 R42, desc[UR4][R22.64] ;  /* 0x00000004162ad981 */ /* 0x000f22000c1e1b00 */
[----:B------:R-:W-:Y:S02]  /*03a0*/  @!P4 VIADD R34, R34, 0x80 ;  /* 0x000000802222c836 */ /* 0x000fe40000000000 */
[----:B--2---:R-:W-:Y:S01]  /*03b0*/  @!P0 IMAD.WIDE.U32 R20, R9, 0x10, R10 ;  /* 0x0000001009148825 */ /* 0x004fe200078e000a */
[----:B------:R-:W-:-:S02]  /*03c0*/  CS2R R10, SRZ ;  /* 0x00000000000a7805 */ /* 0x000fc4000001ff00 */
[----:B------:R-:W-:-:S06]  /*03d0*/  CS2R R8, SRZ ;  /* 0x0000000000087805 */ /* 0x000fcc000001ff00 */
[----:B------:R0:W2:Y:S01]  /*03e0*/  @!P0 LDG.E.128 R8, desc[UR4][R20.64] ;  /* 0x0000000414088981 */ /* 0x0000a2000c1e1d00 */
[----:B------:R-:W-:Y:S01]  /*03f0*/  ISETP.GE.U32.AND P1, PT, R34, R36, PT ;  /* 0x000000242200720c */ /* 0x000fe20003f26070 */
[----:B-1----:R-:W-:Y:S01]  /*0400*/  VIADD R27, R2, 0x100 ;  /* 0x00000100021b7836 */ /* 0x002fe20000000000 */
[----:B0-----:R-:W0:Y:S11]  /*0410*/  @!P5 LDC.64 R20, c[0x0][0x3a0] ;  /* 0x0000e800ff14db82 */ /* 0x001e360000000a00 */
[----:B------:R-:W-:-:S02]  /*0420*/  @!P1 IMAD R31, R0, 0x400, R34 ;  /* 0x00000400001f9824 */ /* 0x000fc400078e0222 */
[----:B------:R-:W-:-:S05]  /*0430*/  @!P1 VIADD R34, R34, 0x80 ;  /* 0x0000008022229836 */ /* 0x000fca0000000000 */
[----:B------:R-:W-:Y:S01]  /*0440*/  ISETP.GE.U32.AND P6, PT, R34, R36, PT ;  /* 0x000000242200720c */ /* 0x000fe20003fc6070 */
[----:B0-----:R-:W-:Y:S02]  /*0450*/  @!P5 IMAD.WIDE.U32 R20, R33, 0x10, R20 ;  /* 0x000000102114d825 */ /* 0x001fe400078e0014 */
[----:B------:R-:W0:Y:S01]  /*0460*/  @!P1 LDC.64 R32, c[0x0][0x3b0] ;  /* 0x0000ec00ff209b82 */ /* 0x000e220000000a00 */
[----:B------:R-:W-:Y:S01]  /*0470*/  ISETP.EQ.OR P2, PT, R3, RZ, P2 ;  /* 0x000000ff0300720c */ /* 0x000fe20001742670 */
[----:B------:R-:W-:-:S12]  /*0480*/  VIADD R3, R2, 0x80 ;  /* 0x0000008002037836 */ /* 0x000fd80000000000 */
[----:B------:R-:W1:Y:S01]  /*0490*/  @!P2 LDC.64 R22, c[0x0][0x388] ;  /* 0x0000e200ff16ab82 */ /* 0x000e620000000a00 */
[----:B------:R-:W-:-:S07]  /*04a0*/  ISETP.EQ.OR P0, PT, R12, RZ, P0 ;  /* 0x000000ff0c00720c */ /* 0x000fce0000702670 */
[----:B------:R-:W0:Y:S01]  /*04b0*/  @!P1 LDC.64 R12, c[0x0][0x3a8] ;  /* 0x0000ea00ff0c9b82 */ /* 0x000e220000000a00 */
[----:B------:R-:W-:-:S13]  /*04c0*/  ISETP.GE.U32.OR P0, PT, R3, R36, P0 ;  /* 0x000000240300720c */ /* 0x000fda0000706470 */
[----:B------:R-:W0:Y:S01]  /*04d0*/  @!P0 LDC.64 R28, c[0x0][0x388] ;  /* 0x0000e200ff1c8b82 */ /* 0x000e220000000a00 */
[----:B-1----:R-:W-:-:S04]  /*04e0*/  @!P2 LEA R22, P3, R18, R22, 0x4 ;  /* 0x000000161216a211 */ /* 0x002fc800078620ff */
[----:B------:R-:W-:-:S03]  /*04f0*/  @!P2 LEA.HI.X R23, R18, R23, R19, 0x4, P3 ;  /* 0x000000171217a211 */ /* 0x000fc600018f2413 */
[----:B------:R-:W1:Y:S02]  /*0500*/  @!P6 LDC.64 R18, c[0x0][0x3a8] ;  /* 0x0000ea00ff12eb82 */ /* 0x000e640000000a00 */
[----:B---3--:R3:W5:Y:S01]  /*0510*/  @!P2 LDG.E.128 R4, desc[UR4][R22.64] ;  /* 0x000000041604a981 */ /* 0x008762000c1e1d00 */
[----:B0-----:R-:W-:-:S05]  /*0520*/  @!P0 LEA R28, P3, R14, R28, 0x4 ;  /* 0x0000001c0e1c8211 */ /* 0x001fca00078620ff */
[----:B---3--:R-:W0:Y:S01]  /*0530*/  @!P4 LDC.64 R22, c[0x0][0x3a0] ;  /* 0x0000e800ff16cb82 */ /* 0x008e220000000a00 */
[----:B------:R-:W-:Y:S02]  /*0540*/  @!P0 LEA.HI.X R29, R14, R29, R15, 0x4, P3 ;  /* 0x0000001d0e1d8211 */ /* 0x000fe400018f240f */
[----:B------:R-:W-:Y:S02]  /*0550*/  @!P1 IADD3 R44, P3, PT, R31, R12, RZ ;  /* 0x0000000c1f2c9210 */ /* 0x000fe40007f7e0ff */
[----:B----4-:R-:W-:-:S03]  /*0560*/  ISETP.EQ.OR P2, PT, R25, RZ, P5 ;  /* 0x000000ff1900720c */ /* 0x010fc60002f42670 */
[----:B------:R-:W-:Y:S01]  /*0570*/  @!P1 IMAD.X R45, RZ, RZ, R13, P3 ;  /* 0x000000ffff2d9224 */ /* 0x000fe200018e060d */
[----:B------:R-:W-:-:S04]  /*0580*/  ISETP.GE.U32.OR P2, PT, R27, R36, P2 ;  /* 0x000000241b00720c */ /* 0x000fc80001746470 */
[----:B------:R-:W3:Y:S01]  /*0590*/  @!P1 LDG.E.U8 R26, desc[UR4][R44.64] ;  /* 0x000000042c1a9981 */ /* 0x000ee2000c1e1100 */
[----:B------:R-:W-:Y:S01]  /*05a0*/  VIADD R25, R2, 0x180 ;  /* 0x0000018002197836 */ /* 0x000fe20000000000 */
[----:B------:R-:W-:-:S04]  /*05b0*/  ISETP.EQ.OR P3, PT, R24, RZ, P4 ;  /* 0x000000ff1800720c */ /* 0x000fc80002762670 */
[----:B------:R-:W-:Y:S02]  /*05c0*/  ISETP.GE.U32.OR P3, PT, R25, R36, P3 ;  /* 0x000000241900720c */ /* 0x000fe40001f66470 */
[----:B------:R-:W-:Y:S01]  /*05d0*/  CS2R R14, SRZ ;  /* 0x00000000000e7805 */ /* 0x000fe2000001ff00 */
[----:B------:R-:W4:Y:S01]  /*05e0*/  @!P2 LDC.64 R40, c[0x0][0x388] ;  /* 0x0000e200ff28ab82 */ /* 0x000f220000000a00 */
[----:B------:R-:W-:Y:S01]  /*05f0*/  CS2R R12, SRZ ;  /* 0x00000000000c7805 */ /* 0x000fe2000001ff00 */
[----:B------:R-:W-:-:S05]  /*0600*/  @!P6 IMAD R24, R0, 0x400, R34 ;  /* 0x000004000018e824 */ /* 0x000fca00078e0222 */
[----:B------:R0:W3:Y:S01]  /*0610*/  @!P5 LDG.E.128 R12, desc[UR4][R20.64] ;  /* 0x00000004140cd981 */ /* 0x0000e2000c1e1d00 */
[----:B-1----:R-:W-:Y:S02]  /*0620*/  @!P6 IADD3 R18, P5, PT, R24, R18, RZ ;  /* 0x000000121812e210 */ /* 0x002fe40007fbe0ff */
[----:B------:R-:W1:Y:S03]  /*0630*/  @!P3 LDC.64 R38, c[0x0][0x388] ;  /* 0x0000e200ff26bb82 */ /* 0x000e660000000a00 */
[----:B------:R-:W-:-:S05]  /*0640*/  @!P6 IMAD.X R19, RZ, RZ, R19, P5 ;  /* 0x000000ffff13e224 */ /* 0x000fca00028e0613 */
[----:B------:R4:W3:Y:S01]  /*0650*/  @!P6 LDG.E.U8 R30, desc[UR4][R18.64] ;  /* 0x00000004121ee981 */ /* 0x0008e2000c1e1100 */
[----:B0-----:R-:W0:Y:S01]  /*0660*/  @!P1 LDC.64 R20, c[0x0][0x3a0] ;  /* 0x0000e800ff149b82 */ /* 0x001e220000000a00 */
[C---:B----4-:R-:W-:Y:S01]  /*0670*/  @!P2 LEA R40, P5, R42.reuse, R40, 0x4 ;  /* 0x000000282a28a211 */ /* 0x050fe200078a20ff */
[----:B------:R-:W-:Y:S01]  /*0680*/  @!P1 IMAD.WIDE.U32 R18, R31, 0x8, R32 ;  /* 0x000000081f129825 */ /* 0x000fe200078e0020 */
[----:B------:R-:W-:Y:S02]  /*0690*/  CS2R R32, SRZ ;  /* 0x0000000000207805 */ /* 0x000fe4000001ff00 */
[----:B------:R-:W-:-:S03]  /*06a0*/  @!P2 LEA.HI.X R41, R42, R41, R43, 0x4, P5 ;  /* 0x000000292a29a211 */ /* 0x000fc600028f242b */
[----:B------:R-:W4:Y:S01]  /*06b0*/  @!P6 LDC.64 R42, c[0x0][0x3b0] ;  /* 0x0000ec00ff2aeb82 */ /* 0x000f220000000a00 */
[----:B------:R0:W3:Y:S01]  /*06c0*/  @!P1 LDG.E.64 R32, desc[UR4][R18.64] ;  /* 0x0000000412209981 */ /* 0x0000e2000c1e1b00 */
[----:B-1----:R-:W-:Y:S01]  /*06d0*/  @!P3 LEA R38, P5, R16, R38, 0x4 ;  /* 0x000000261026b211 */ /* 0x002fe200078a20ff */
[----:B------:R-:W-:-:S03]  /*06e0*/  @!P4 IMAD.WIDE.U32 R22, R35, 0x10, R22 ;  /* 0x000000102316c825 */ /* 0x000fc600078e0016 */
[----:B------:R-:W-:Y:S02]  /*06f0*/  @!P3 LEA.HI.X R39, R16, R39, R17, 0x4, P5 ;  /* 0x000000271027b211 */ /* 0x000fe400028f2411 */
[----:B------:R-:W-:Y:S02]  /*0700*/  CS2R R16, SRZ ;  /* 0x0000000000107805 */ /* 0x000fe4000001ff00 */
[----:B0-----:R-:W-:Y:S01]  /*0710*/  CS2R R18, SRZ ;  /* 0x0000000000127805 */ /* 0x001fe2000001ff00 */
[----:B------:R-:W-:Y:S01]  /*0720*/  @!P1 IMAD.WIDE.U32 R44, R31, 0x10, R20 ;  /* 0x000000101f2c9825 */ /* 0x000fe200078e0014 */
[----:B------:R-:W-:-:S04]  /*0730*/  CS2R R20, SRZ ;  /* 0x0000000000147805 */ /* 0x000fc8000001ff00 */
[----:B------:R0:W3:Y:S02]  /*0740*/  @!P4 LDG.E.128 R16, desc[UR4][R22.64] ;  /* 0x000000041610c981 */ /* 0x0000e4000c1e1d00 */
[----:B0-----:R-:W-:-:S06]  /*0750*/  CS2R R22, SRZ ;  /* 0x0000000000167805 */ /* 0x001fcc000001ff00 */
[----:B------:R4:W3:Y:S02]  /*0760*/  @!P1 LDG.E.128 R20, desc[UR4][R44.64] ;  /* 0x000000042c149981 */ /* 0x0008e4000c1e1d00 */
[----:B----4-:R-:W-:Y:S01]  /*0770*/  @!P6 IMAD.WIDE.U32 R44, R24, 0x8, R42 ;  /* 0x00000008182ce825 */ /* 0x010fe200078e002a */
[----:B------:R-:W-:-:S06]  /*0780*/  CS2R R42, SRZ ;  /* 0x00000000002a7805 */ /* 0x000fcc000001ff00 */
[----:B------:R0:W4:Y:S01]  /*0790*/  @!P6 LDG.E.64 R42, desc[UR4][R44.64] ;  /* 0x000000042c2ae981 */ /* 0x000122000c1e1b00 */
[----:B------:R-:W-:Y:S01]  /*07a0*/  ISETP.GE.U32.AND P4, PT, R3, R36, PT ;  /* 0x000000240300720c */ /* 0x000fe20003f86070 */
[----:B------:R-:W-:-:S03]  /*07b0*/  @!P6 VIADD R34, R34, 0x80 ;  /* 0x000000802222e836 */ /* 0x000fc60000000000 */
[----:B--2---:R-:W-:Y:S02]  /*07c0*/  FSEL R10, R10, RZ, !P4 ;  /* 0x000000ff0a0a7208 */ /* 0x004fe40006000000 */
[----:B------:R-:W-:Y:S02]  /*07d0*/  FSEL R11, R11, RZ, !P4 ;  /* 0x000000ff0b0b7208 */ /* 0x000fe40006000000 */
[----:B------:R-:W-:Y:S01]  /*07e0*/  FSEL R8, R8, RZ, !P4 ;  /* 0x000000ff08087208 */ /* 0x000fe20006000000 */
[----:B------:R-:W-:Y:S01]  /*07f0*/  VIADD R35, R2, 0x280 ;  /* 0x0000028002237836 */ /* 0x000fe20000000000 */
[----:B------:R-:W-:Y:S01]  /*0800*/  FSEL R9, R9, RZ, !P4 ;  /* 0x000000ff09097208 */ /* 0x000fe20006000000 */
[----:B0-----:R-:W0:Y:S01]  /*0810*/  @!P6 LDC.64 R44, c[0x0][0x3a0] ;  /* 0x0000e800ff2ceb82 */ /* 0x001e220000000a00 */
[----:B------:R-:W-:-:S04]  /*0820*/  ISETP.GE.U32.AND P4, PT, R34, R36, PT ;  /* 0x000000242200720c */ /* 0x000fc80003f86070 */
[----:B------:R1:W5:Y:S01]  /*0830*/  @!P0 LDG.E.128 R8, desc[UR4][R28.64] ;  /* 0x000000041c088981 */ /* 0x000362000c1e1d00 */
[----:B------:R-:W-:Y:S01]  /*0840*/  ISETP.GE.U32.AND P0, PT, R27, R36, PT ;  /* 0x000000241b00720c */ /* 0x000fe20003f06070 */
[----:B0-----:R-:W-:Y:S01]  /*0850*/  @!P6 IMAD.WIDE.U32 R44, R24, 0x10, R44 ;  /* 0x00000010182ce825 */ /* 0x001fe200078e002c */
[----:B---3--:R-:W-:-:S03]  /*0860*/  ISETP.EQ.OR P1, PT, R26, RZ, P1 ;  /* 0x000000ff1a00720c */ /* 0x008fc60000f22670 */
[----:B------:R-:W-:-:S05]  /*0870*/  VIADD R26, R2, 0x200 ;  /* 0x00000200021a7836 */ /* 0x000fca0000000000 */
[----:B------:R-:W-:-:S13]  /*0880*/  ISETP.GE.U32.OR P1, PT, R26, R36, P1 ;  /* 0x000000241a00720c */ /* 0x000fda0000f26470 */
[----:B-1----:R-:W0:Y:S01]  /*0890*/  @!P1 LDC.64 R28, c[0x0][0x388] ;  /* 0x0000e200ff1c9b82 */ /* 0x002e220000000a00 */
[----:B------:R-:W-:Y:S02]  /*08a0*/  FSEL R27, R12, RZ, !P0 ;  /* 0x000000ff0c1b7208 */ /* 0x000fe40004000000 */
[----:B------:R-:W-:Y:S02]  /*08b0*/  FSEL R31, R13, RZ, !P0 ;  /* 0x000000ff0d1f7208 */ /* 0x000fe40004000000 */
[----:B------:R-:W-:Y:S02]  /*08c0*/  FSEL R14, R14, RZ, !P0 ;  /* 0x000000ff0e0e7208 */ /* 0x000fe40004000000 */
[----:B------:R-:W-:Y:S01]  /*08d0*/  FSEL R15, R15, RZ, !P0 ;  /* 0x000000ff0f0f7208 */ /* 0x000fe20004000000 */
[----:B------:R-:W1:Y:S01]  /*08e0*/  @!P4 LDC.64 R12, c[0x0][0x3a8] ;  /* 0x0000ea00ff0ccb82 */ /* 0x000e620000000a00 */
[----:B------:R-:W-:-:S04]  /*08f0*/  ISETP.EQ.OR P0, PT, R30, RZ, P6 ;  /* 0x000000ff1e00720c */ /* 0x000fc80003702670 */
[----:B------:R-:W-:Y:S01]  /*0900*/  ISETP.GE.U32.OR P0, PT, R35, R36, P0 ;  /* 0x000000242300720c */ /* 0x000fe20000706470 */
[----:B------:R-:W-:Y:S01]  /*0910*/  @!P4 IMAD R30, R0, 0x400, R34 ;  /* 0x00000400001ec824 */ /* 0x000fe200078e0222 */
[----:B0-----:R-:W-:-:S04]  /*0920*/  @!P1 LEA R28, P5, R32, R28, 0x4 ;  /* 0x0000001c201c9211 */ /* 0x001fc800078a20ff */
[----:B------:R-:W-:-:S07]  /*0930*/  @!P1 LEA.HI.X R29, R32, R29, R33, 0x4, P5 ;  /* 0x0000001d201d9211 */ /* 0x000fce00028f2421 */
[----:B------:R-:W4:Y:S01]  /*0940*/  @!P0 LDC.64 R32, c[0x0][0x388] ;  /* 0x0000e200ff208b82 */ /* 0x000f220000000a00 */
[----:B-1----:R-:W-:-:S05]  /*0950*/  @!P4 IADD3 R12, P5, PT, R30, R12, RZ ;  /* 0x0000000c1e0cc210 */ /* 0x002fca0007fbe0ff */
[----:B------:R-:W-:-:S05]  /*0960*/  @!P4 IMAD.X R13, RZ, RZ, R13, P5 ;  /* 0x000000ffff0dc224 */ /* 0x000fca00028e060d */
[----:B------:R0:W2:Y:S02]  /*0970*/  @!P4 LDG.E.U8 R37, desc[UR4][R12.64] ;  /* 0x000000040c25c981 */ /* 0x0000a4000c1e1100 */
[----:B0-----:R-:W-:Y:S01]  /*0980*/  IMAD.MOV.U32 R12, RZ, RZ, R27 ;  /* 0x000000ffff0c7224 */ /* 0x001fe200078e001b */
[----:B----4-:R-:W-:-:S04]  /*0990*/  @!P0 LEA R32, P5, R42, R32, 0x4 ;  /* 0x000000202a208211 */ /* 0x010fc800078a20ff */
[----:B------:R-:W-:Y:S02]  /*09a0*/  @!P0 LEA.HI.X R33, R42, R33, R43, 0x4, P5 ;  /* 0x000000212a218211 */ /* 0x000fe400028f242b */
[----:B------:R-:W0:Y:S01]  /*09b0*/  @!P4 LDC.64 R42, c[0x0][0x3b0] ;  /* 0x0000ec00ff2acb82 */ /* 0x000e220000000a00 */
[----:B------:R-:W-:-:S06]  /*09c0*/  IMAD.MOV.U32 R13, RZ, RZ, R31 ;  /* 0x000000ffff0d7224 */ /* 0x000fcc00078e001f */
[----:B------:R1:W5:Y:S02]  /*09d0*/  @!P2 LDG.E.128 R12, desc[UR4][R40.64] ;  /* 0x00000004280ca981 */ /* 0x000364000c1e1d00 */
[----:B-1----:R-:W-:Y:S01]  /*09e0*/  CS2R R40, SRZ ;  /* 0x0000000000287805 */ /* 0x002fe2000001ff00 */
[----:B0-----:R-:W-:-:S05]  /*09f0*/  @!P4 IMAD.WIDE.U32 R42, R30, 0x8, R42 ;  /* 0x000000081e2ac825 */ /* 0x001fca00078e002a */
[----:B------:R0:W3:Y:S01]  /*0a00*/  @!P4 LDG.E.64 R40, desc[UR4][R42.64] ;  /* 0x000000042a28c981 */ /* 0x0000e2000c1e1b00 */
[----:B------:R-:W-:Y:S02]  /*0a10*/  ISETP.GE.U32.AND P2, PT, R25, R36, PT ;  /* 0x000000241900720c */ /* 0x000fe40003f46070 */
[----:B------:R-:W-:Y:S02]  /*0a20*/  CS2R R24, SRZ ;  /* 0x0000000000187805 */ /* 0x000fe4000001ff00 */
[----:B------:R-:W-:Y:S02]  /*0a30*/  FSEL R18, R18, RZ, !P2 ;  /* 0x000000ff12127208 */ /* 0x000fe40005000000 */
[----:B------:R-:W-:Y:S02]  /*0a40*/  FSEL R19, R19, RZ, !P2 ;  /* 0x000000ff13137208 */ /* 0x000fe40005000000 */
[----:B------:R-:W-:Y:S01]  /*0a50*/  FSEL R16, R16, RZ, !P2 ;  /* 0x000000ff10107208 */ /* 0x000fe20005000000 */
[----:B0-----:R-:W0:Y:S01]  /*0a60*/  @!P4 LDC.64 R42, c[0x0][0x3a0] ;  /* 0x0000e800ff2acb82 */ /* 0x001e220000000a00 */
[----:B------:R-:W-:-:S02]  /*0a70*/  FSEL R17, R17, RZ, !P2 ;  /* 0x000000ff11117208 */ /* 0x000fc40005000000 */
[----:B------:R-:W-:Y:S02]  /*0a80*/  ISETP.GE.U32.AND P2, PT, R26, R36, PT ;  /* 0x000000241a00720c */ /* 0x000fe40003f46070 */
[----:B------:R-:W-:Y:S02]  /*0a90*/  CS2R R26, SRZ ;  /* 0x00000000001a7805 */ /* 0x000fe4000001ff00 */
[----:B------:R-:W5:Y:S04]  /*0aa0*/  @!P3 LDG.E.128 R16, desc[UR4][R38.64] ;  /* 0x000000042610b981 */ /* 0x000f68000c1e1d00 */
[----:B------:R-:W4:Y:S01]  /*0ab0*/  @!P6 LDG.E.128 R24, desc[UR4][R44.64] ;  /* 0x000000042c18e981 */ /* 0x000f22000c1e1d00 */
[----:B------:R-:W-:Y:S02]  /*0ac0*/  FSEL R22, R22, RZ, !P2 ;  /* 0x000000ff16167208 */ /* 0x000fe40005000000 */
[----:B------:R-:W-:-:S02]  /*0ad0*/  FSEL R23, R23, RZ, !P2 ;  /* 0x000000ff17177208 */ /* 0x000fc40005000000 */
[----:B------:R-:W-:Y:S02]  /*0ae0*/  FSEL R20, R20, RZ, !P2 ;  /* 0x000000ff14147208 */ /* 0x000fe40005000000 */
[----:B------:R-:W-:-:S06]  /*0af0*/  FSEL R21, R21, RZ, !P2 ;  /* 0x000000ff15157208 */ /* 0x000fcc0005000000 */
[----:B------:R1:W5:Y:S01]  /*0b00*/  @!P1 LDG.E.128 R20, desc[UR4][R28.64] ;  /* 0x000000041c149981 */ /* 0x000362000c1e1d00 */
[----:B------:R-:W-:Y:S02]  /*0b10*/  @!P4 VIADD R34, R34, 0x80 ;  /* 0x000000802222c836 */ /* 0x000fe40000000000 */
[----:B0-----:R-:W-:Y:S01]  /*0b20*/  @!P4 IMAD.WIDE.U32 R42, R30, 0x10, R42 ;  /* 0x000000101e2ac825 */ /* 0x001fe200078e002a */
[----:B------:R-:W-:Y:S02]  /*0b30*/  CS2R R30, SRZ ;  /* 0x00000000001e7805 */ /* 0x000fe4000001ff00 */
[----:B------:R-:W-:Y:S02]  /*0b40*/  ISETP.GE.U32.AND P2, PT, R34, R36, PT ;  /* 0x000000242200720c */ /* 0x000fe40003f46070 */
[----:B-1----:R-:W-:-:S06]  /*0b50*/  CS2R R28, SRZ ;  /* 0x00000000001c7805 */ /* 0x002fcc000001ff00 */
[----:B------:R3:W4:Y:S05]  /*0b60*/  @!P4 LDG.E.128 R28, desc[UR4][R42.64] ;  /* 0x000000042a1cc981 */ /* 0x00072a000c1e1d00 */
[----:B------:R-:W-:Y:S01]  /*0b70*/  @!P2 IMAD R34, R0, 0x400, R34 ;  /* 0x000004000022a824 */ /* 0x000fe200078e0222 */
[----:B--2---:R-:W-:Y:S01]  /*0b80*/  ISETP.EQ.OR P1, PT, R37, RZ, P4 ;  /* 0x000000ff2500720c */ /* 0x004fe20002722670 */
[----:B------:R-:W-:-:S05]  /*0b90*/  VIADD R37, R2, 0x300 ;  /* 0x0000030002257836 */ /* 0x000fca0000000000 */
[----:B------:R-:W-:-:S13]  /*0ba0*/  ISETP.GE.U32.OR P1, PT, R37, R36, P1 ;  /* 0x000000242500720c */ /* 0x000fda0000f26470 */
[----:B------:R-:W3:Y:S01]  /*0bb0*/  @!P1 LDC.64 R38, c[0x0][0x388] ;  /* 0x0000e200ff269b82 */ /* 0x000ee20000000a00 */
[----:B------:R-:W-:Y:S02]  /*0bc0*/  ISETP.GE.U32.AND P4, PT, R37, R36, PT ;  /* 0x000000242500720c */ /* 0x000fe40003f86070 */
[----:B---3--:R-:W-:-:S04]  /*0bd0*/  @!P1 LEA R42, P3, R40, R38, 0x4 ;  /* 0x00000026282a9211 */ /* 0x008fc800078620ff */
[----:B------:R-:W-:Y:S02]  /*0be0*/  @!P1 LEA.HI.X R43, R40, R39, R41, 0x4, P3 ;  /* 0x00000027282b9211 */ /* 0x000fe400018f2429 */
[----:B------:R-:W0:Y:S08]  /*0bf0*/  @!P2 LDC.64 R38, c[0x0][0x3a8] ;  /* 0x0000ea00ff26ab82 */ /* 0x000e300000000a00 */
[----:B------:R-:W1:Y:S01]  /*0c00*/  @!P2 LDC.64 R40, c[0x0][0x3b0] ;  /* 0x0000ec00ff28ab82 */ /* 0x000e620000000a00 */
[----:B0-----:R-:W-:-:S05]  /*0c10*/  @!P2 IADD3 R38, P5, PT, R34, R38, RZ ;  /* 0x000000262226a210 */ /* 0x001fca0007fbe0ff */
[----:B------:R-:W-:-:S05]  /*0c20*/  @!P2 IMAD.X R39, RZ, RZ, R39, P5 ;  /* 0x000000ffff27a224 */ /* 0x000fca00028e0627 */
[----:B------:R0:W2:Y:S01]  /*0c30*/  @!P2 LDG.E.U8 R37, desc[UR4][R38.64] ;  /* 0x000000042625a981 */ /* 0x0000a2000c1e1100 */
[----:B-1----:R-:W-:Y:S01]  /*0c40*/  @!P2 IMAD.WIDE.U32 R40, R34, 0x8, R40 ;  /* 0x000000082228a825 */ /* 0x002fe200078e0028 */
[----:B0-----:R-:W-:-:S06]  /*0c50*/  CS2R R38, SRZ ;  /* 0x0000000000267805 */ /* 0x001fcc000001ff00 */
[----:B------:R0:W3:Y:S02]  /*0c60*/  @!P2 LDG.E.64 R38, desc[UR4][R40.64] ;  /* 0x000000042826a981 */ /* 0x0000e4000c1e1b00 */
[----:B0-----:R-:W0:Y:S01]  /*0c70*/  @!P2 LDC.64 R40, c[0x0][0x3a0] ;  /* 0x0000e800ff28ab82 */ /* 0x001e220000000a00 */
[----:B------:R-:W-:-:S04]  /*0c80*/  ISETP.GE.U32.AND P3, PT, R35, R36, PT ;  /* 0x000000242300720c */ /* 0x000fc80003f66070 */
[----:B----4-:R-:W-:Y:S02]  /*0c90*/  FSEL R26, R26, RZ, !P3 ;  /* 0x000000ff1a1a7208 */ /* 0x010fe40005800000 */
[----:B------:R-:W-:Y:S02]  /*0ca0*/  FSEL R27, R27, RZ, !P3 ;  /* 0x000000ff1b1b7208 */ /* 0x000fe40005800000 */
[----:B------:R-:W-:Y:S02]  /*0cb0*/  FSEL R24, R24, RZ, !P3 ;  /* 0x000000ff18187208 */ /* 0x000fe40005800000 */
[----:B------:R-:W-:-:S06]  /*0cc0*/  FSEL R25, R25, RZ, !P3 ;  /* 0x000000ff19197208 */ /* 0x000fcc0005800000 */
[----:B------:R1:W5:Y:S01]  /*0cd0*/  @!P0 LDG.E.128 R24, desc[UR4][R32.64] ;  /* 0x0000000420188981 */ /* 0x000362000c1e1d00 */
[----:B0-----:R-:W-:Y:S01]  /*0ce0*/  @!P2 IMAD.WIDE.U32 R40, R34, 0x10, R40 ;  /* 0x000000102228a825 */ /* 0x001fe200078e0028 */
[----:B------:R-:W-:Y:S02]  /*0cf0*/  CS2R R34, SRZ ;  /* 0x0000000000227805 */ /* 0x000fe4000001ff00 */
[----:B-1----:R-:W-:-:S06]  /*0d00*/  CS2R R32, SRZ ;  /* 0x0000000000207805 */ /* 0x002fcc000001ff00 */
[----:B------:R0:W4:Y:S01]  /*0d10*/  @!P2 LDG.E.128 R32, desc[UR4][R40.64] ;  /* 0x000000042820a981 */ /* 0x000122000c1e1d00 */
[----:B------:R-:W-:Y:S02]  /*0d20*/  FSEL R30, R30, RZ, !P4 ;  /* 0x000000ff1e1e7208 */ /* 0x000fe40006000000 */
[----:B------:R-:W-:Y:S02]  /*0d30*/  FSEL R31, R31, RZ, !P4 ;  /* 0x000000ff1f1f7208 */ /* 0x000fe40006000000 */
[----:B------:R-:W-:Y:S02]  /*0d40*/  FSEL R28, R28, RZ, !P4 ;  /* 0x000000ff1c1c7208 */ /* 0x000fe40006000000 */
[----:B------:R-:W-:-:S06]  /*0d50*/  FSEL R29, R29, RZ, !P4 ;  /* 0x000000ff1d1d7208 */ /* 0x000fcc0006000000 */
[----:B------:R1:W5:Y:S01]  /*0d60*/  @!P1 LDG.E.128 R28, desc[UR4][R42.64] ;  /* 0x000000042a1c9981 */ /* 0x000362000c1e1d00 */
[----:B------:R-:W-:Y:S04]  /*0d70*/  BSSY.RECONVERGENT B0, `(.L_x_5288) ;  /* 0x0000040000007945 */ /* 0x000fe80003800200 */
[----:B------:R-:W-:Y:S01]  /*0d80*/  BSSY.RELIABLE B1, `(.L_x_5289) ;  /* 0x0000038000017945 */ /* 0x000fe20003800100 */
[----:B--2---:R-:W-:Y:S01]  /*0d90*/  ISETP.EQ.OR P0, PT, R37, RZ, P2 ;  /* 0x000000ff2500720c */ /* 0x004fe20001702670 */
[----:B------:R-:W-:-:S05]  /*0da0*/  VIADD R37, R2, 0x380 ;  /* 0x0000038002257836 */ /* 0x000fca0000000000 */
[----:B------:R-:W-:-:S13]  /*0db0*/  ISETP.GE.U32.OR P0, PT, R37, R36, P0 ;  /* 0x000000242500720c */ /* 0x000fda0000706470 */
[----:B0-----:R-:W3:Y:S01]  /*0dc0*/  @!P0 LDC.64 R40, c[0x0][0x388] ;  /* 0x0000e200ff288b82 */ /* 0x001ee20000000a00 */
[----:B------:R-:W-:Y:S02]  /*0dd0*/  ISETP.GE.U32.AND P1, PT, R37, R36, PT ;  /* 0x000000242500720c */ /* 0x000fe40003f26070 */
[----:B---3--:R-:W-:-:S04]  /*0de0*/  @!P0 LEA R44, P2, R38, R40, 0x4 ;  /* 0x00000028262c8211 */ /* 0x008fc800078420ff */
[----:B------:R-:W-:Y:S02]  /*0df0*/  @!P0 LEA.HI.X R45, R38, R41, R39, 0x4, P2 ;  /* 0x00000029262d8211 */ /* 0x000fe400010f2427 */
[----:B----4-:R-:W-:Y:S02]  /*0e00*/  FSEL R34, R34, RZ, !P1 ;  /* 0x000000ff22227208 */ /* 0x010fe40004800000 */
[----:B------:R-:W-:Y:S02]  /*0e10*/  FSEL R35, R35, RZ, !P1 ;  /* 0x000000ff23237208 */ /* 0x000fe40004800000 */
[----:B------:R-:W-:Y:S02]  /*0e20*/  FSEL R32, R32, RZ, !P1 ;  /* 0x000000ff20207208 */ /* 0x000fe40004800000 */
[----:B------:R-:W-:-:S06]  /*0e30*/  FSEL R33, R33, RZ, !P1 ;  /* 0x000000ff21217208 */ /* 0x000fcc0004800000 */
[----:B------:R1:W5:Y:S01]  /*0e40*/  @!P0 LDG.E.128 R32, desc[UR4][R44.64] ;  /* 0x000000042c208981 */ /* 0x000362000c1e1d00 */
[----:B------:R-:W-:-:S13]  /*0e50*/  ISETP.GE.U32.AND P0, PT, R2, R36, PT ;  /* 0x000000240200720c */ /* 0x000fda0003f06070 */
[----:B-1----:R-:W-:Y:S05]  /*0e60*/  @P0 BRA `(.L_x_5290) ;  /* 0x0000000000300947 */ /* 0x002fea0003800000 */
[----:B------:R-:W0:Y:S01]  /*0e70*/  LDC.64 R38, c[0x0][0x398] ;  /* 0x0000e600ff267b82 */ /* 0x000e220000000a00 */
[----:B------:R-:W-:Y:S02]  /*0e80*/  IMAD R37, R0, 0x400, R2 ;  /* 0x0000040000257824 */ /* 0x000fe400078e0202 */
[----:B------:R-:W-:-:S05]  /*0e90*/  IMAD.MOV.U32 R2, RZ, RZ, R3 ;  /* 0x000000ffff027224 */ /* 0x000fca00078e0003 */
[----:B------:R-:W-:Y:S01]  /*0ea0*/  ISETP.GE.U32.AND P0, PT, R2, R36, PT ;  /* 0x000000240200720c */ /* 0x000fe20003f06070 */
[----:B0-----:R-:W-:-:S05]  /*0eb0*/  IMAD.WIDE.U32 R38, R37, 0x10, R38 ;  /* 0x0000001025267825 */ /* 0x001fca00078e0026 */
[----:B-----5:R0:W-:Y:S07]  /*0ec0*/  STG.E.128 desc[UR4][R38.64], R4 ;  /* 0x0000000426007986 */ /* 0x0201ee000c101d04 */
[----:B------:R-:W-:Y:S05]  /*0ed0*/  @P0 BRA `(.L_x_5291) ;  /* 0x0000000000300947 */ /* 0x000fea0003800000 */
[----:B0-----:R-:W0:Y:S01]  /*0ee0*/  LDC.64 R4, c[0x0][0x398] ;  /* 0x0000e600ff047b82 */ /* 0x001e220000000a00 */
[----:B------:R-:W-:Y:S02]  /*0ef0*/  IMAD R3, R0, 0x400, R2 ;  /* 0x0000040000037824 */ /* 0x000fe400078e0202 */
[----:B------:R-:W-:Y:S02]  /*0f00*/  VIADD R2, R2, 0x80 ;  /* 0x0000008002027836 */ /* 0x000fe40000000000 */
[----:B0-----:R-:W-:-:S05]  /*0f10*/  IMAD.WIDE.U32 R4, R3, 0x10, R4 ;  /* 0x0000001003047825 */ /* 0x001fca00078e0004 */
[----:B------:R0:W-:Y:S02]  /*0f20*/  STG.E.128 desc[UR4][R4.64], R8 ;  /* 0x0000000804007986 */ /* 0x0001e4000c101d04 */
.L_x_5290:
[----:B------:R-:W-:-:S13]  /*0f30*/  ISETP.GE.U32.AND P0, PT, R2, R36, PT ;  /* 0x000000240200720c */ /* 0x000fda0003f06070 */
[----:B------:R-:W-:Y:S05]  /*0f40*/  @P0 BRA `(.L_x_5292) ;  /* 0x0000000000300947 */ /* 0x000fea0003800000 */
[----:B0----5:R-:W0:Y:S01]  /*0f50*/  LDC.64 R4, c[0x0][0x398] ;  /* 0x0000e600ff047b82 */ /* 0x021e220000000a00 */
[----:B------:R-:W-:Y:S02]  /*0f60*/  IMAD R3, R0, 0x400, R2 ;  /* 0x0000040000037824 */ /* 0x000fe400078e0202 */
[----:B------:R-:W-:Y:S02]  /*0f70*/  VIADD R2, R2, 0x80 ;  /* 0x0000008002027836 */ /* 0x000fe40000000000 */
[----:B0-----:R-:W-:-:S05]  /*0f80*/  IMAD.WIDE.U32 R4, R3, 0x10, R4 ;  /* 0x0000001003047825 */ /* 0x001fca00078e0004 */
[----:B------:R1:W-:Y:S02]  /*0f90*/  STG.E.128 desc[UR4][R4.64], R12 ;  /* 0x0000000c04007986 */ /* 0x0003e4000c101d04 */
.L_x_5291:
[----:B------:R-:W-:-:S13]  /*0fa0*/  ISETP.GE.U32.AND P0, PT, R2, R36, PT ;  /* 0x000000240200720c */ /* 0x000fda0003f06070 */
[----:B------:R-:W-:Y:S05]  /*0fb0*/  @P0 BRA `(.L_x_5293) ;  /* 0x0000000000300947 */ /* 0x000fea0003800000 */
[----:B01----:R-:W0:Y:S01]  /*0fc0*/  LDC.64 R4, c[0x0][0x398] ;  /* 0x0000e600ff047b82 */ /* 0x003e220000000a00 */
[----:B------:R-:W-:Y:S02]  /*0fd0*/  IMAD R3, R0, 0x400, R2 ;  /* 0x0000040000037824 */ /* 0x000fe400078e0202 */
[----:B------:R-:W-:Y:S02]  /*0fe0*/  VIADD R2, R2, 0x80 ;  /* 0x0000008002027836 */ /* 0x000fe40000000000 */
[----:B0-----:R-:W-:-:S05]  /*0ff0*/  IMAD.WIDE.U32 R4, R3, 0x10, R4 ;  /* 0x0000001003047825 */ /* 0x001fca00078e0004 */
[----:B------:R1:W-:Y:S02]  /*1000*/  STG.E.128 desc[UR4][R4.64], R16 ;  /* 0x0000001004007986 */ /* 0x0003e4000c101d04 */
.L_x_5292:
[----:B------:R-:W-:-:S13]  /*1010*/  ISETP.GE.U32.AND P0, PT, R2, R36, PT ;  /* 0x000000240200720c */ /* 0x000fda0003f06070 */
[----:B------:R-:W-:Y:S05]  /*1020*/  @P0 BRA `(.L_x_5294) ;  /* 0x0000000000340947 */ /* 0x000fea0003800000 */
[----:B01---5:R-:W0:Y:S01]  /*1030*/  LDC.64 R4, c[0x0][0x398] ;  /* 0x0000e600ff047b82 */ /* 0x023e220000000a00 */
[----:B------:R-:W-:Y:S02]  /*1040*/  IMAD R3, R0, 0x400, R2 ;  /* 0x0000040000037824 */ /* 0x000fe400078e0202 */
[----:B------:R-:W-:Y:S02]  /*1050*/  VIADD R2, R2, 0x80 ;  /* 0x0000008002027836 */ /* 0x000fe40000000000 */
[----:B0-----:R-:W-:-:S05]  /*1060*/  IMAD.WIDE.U32 R4, R3, 0x10, R4 ;  /* 0x0000001003047825 */ /* 0x001fca00078e0004 */
[----:B------:R2:W-:Y:S02]  /*1070*/  STG.E.128 desc[UR4][R4.64], R20 ;  /* 0x0000001404007986 */ /* 0x0005e4000c101d04 */
.L_x_5293:
[----:B------:R-:W-:-:S13]  /*1080*/  ISETP.GE.U32.AND P0, PT, R2, R36, PT ;  /* 0x000000240200720c */ /* 0x000fda0003f06070 */
[----:B------:R-:W-:Y:S05]  /*1090*/  @P0 BREAK.RELIABLE B1 ;  /* 0x0000000000010942 */ /* 0x000fea0003800100 */
[----:B------:R-:W-:Y:S05]  /*10a0*/  @P0 BRA `(.L_x_5295) ;  /* 0x0000000000300947 */ /* 0x000fea0003800000 */
[----:B012---:R-:W0:Y:S01]  /*10b0*/  LDC.64 R4, c[0x0][0x398] ;  /* 0x0000e600ff047b82 */ /* 0x007e220000000a00 */
[----:B------:R-:W-:Y:S02]  /*10c0*/  IMAD R3, R0, 0x400, R2 ;  /* 0x0000040000037824 */ /* 0x000fe400078e0202 */
[----:B------:R-:W-:Y:S02]  /*10d0*/  VIADD R2, R2, 0x80 ;  /* 0x0000008002027836 */ /* 0x000fe40000000000 */
[----:B0-----:R-:W-:-:S05]  /*10e0*/  IMAD.WIDE.U32 R4, R3, 0x10, R4 ;  /* 0x0000001003047825 */ /* 0x001fca00078e0004 */
[----:B------:R2:W-:Y:S02]  /*10f0*/  STG.E.128 desc[UR4][R4.64], R24 ;  /* 0x0000001804007986 */ /* 0x0005e4000c101d04 */
.L_x_5294:
[----:B------:R-:W-:Y:S05]  /*1100*/  BSYNC.RELIABLE B1 ;  /* 0x0000000000017941 */ /* 0x000fea0003800100 */
.L_x_5289:
[----:B------:R-:W-:-:S13]  /*1110*/  ISETP.GE.U32.AND P0, PT, R2, R36, PT ;  /* 0x000000240200720c */ /* 0x000fda0003f06070 */
[----:B012--5:R-:W0:Y:S01]  /*1120*/  @!P0 LDC.64 R4, c[0x0][0x398] ;  /* 0x0000e600ff048b82 */ /* 0x027e220000000a00 */
[----:B------:R-:W-:Y:S02]  /*1130*/  @!P0 IMAD R3, R0, 0x400, R2 ;  /* 0x0000040000038824 */ /* 0x000fe400078e0202 */
[----:B------:R-:W-:Y:S02]  /*1140*/  @!P0 VIADD R2, R2, 0x80 ;  /* 0x0000008002028836 */ /* 0x000fe40000000000 */
[----:B0-----:R-:W-:-:S05]  /*1150*/  @!P0 IMAD.WIDE.U32 R4, R3, 0x10, R4 ;  /* 0x0000001003048825 */ /* 0x001fca00078e0004 */
[----:B------:R3:W-:Y:S02]  /*1160*/  @!P0 STG.E.128 desc[UR4][R4.64], R28 ;  /* 0x0000001c04008986 */ /* 0x0007e4000c101d04 */
.L_x_5295:
[----:B------:R-:W-:Y:S05]  /*1170*/  BSYNC.RECONVERGENT B0 ;  /* 0x0000000000007941 */ /* 0x000fea0003800200 */
.L_x_5288:
[----:B------:R-:W-:Y:S05]  /*1180*/  WARPSYNC.ALL ;  /* 0x0000000000007948 */ /* 0x000fea0003800000 */
[----:B------:R-:W-:-:S13]  /*1190*/  ISETP.GE.U32.AND P0, PT, R2, R36, PT ;  /* 0x000000240200720c */ /* 0x000fda0003f06070 */
[----:B------:R-:W-:Y:S05]  /*11a0*/  @P0 EXIT ;  /* 0x000000000000094d */ /* 0x000fea0003800000 */
[----:B0123--:R-:W0:Y:S01]  /*11b0*/  LDC.64 R4, c[0x0][0x398] ;  /* 0x0000e600ff047b82 */ /* 0x00fe220000000a00 */
[----:B------:R-:W-:-:S04]  /*11c0*/  IMAD R3, R0, 0x400, R2 ;  /* 0x0000040000037824 */ /* 0x000fc800078e0202 */
[----:B0-----:R-:W-:-:S05]  /*11d0*/  IMAD.WIDE.U32 R2, R3, 0x10, R4 ;  /* 0x0000001003027825 */ /* 0x001fca00078e0004 */
[----:B------:R-:W-:Y:S01]  /*11e0*/  STG.E.128 desc[UR4][R2.64], R32 ;  /* 0x0000002002007986 */ /* 0x000fe2000c101d04 */
[----:B------:R-:W-:Y:S05]  /*11f0*/  EXIT ;  /* 0x000000000000794d */ /* 0x000fea0003800000 */
.L_x_5287:
[----:B------:R-:W0:Y:S01]  /*1200*/  S2R R5, SR_TID.X ;  /* 0x0000000000057919 */ /* 0x000e220000002100 */
[----:B------:R-:W1:Y:S01]  /*1210*/  LDCU.64 UR6, c[0x0][0x3a8] ;  /* 0x00007500ff0677ac */ /* 0x000e620008000a00 */
[----:B------:R-:W-:Y:S01]  /*1220*/  IMAD.SHL.U32 R0, R0, 0x400, RZ ;  /* 0x0000040000007824 */ /* 0x000fe200078e00ff */
[----:B------:R-:W2:Y:S04]  /*1230*/  LDC.64 R2, c[0x0][0x3b0] ;  /* 0x0000ec00ff027b82 */ /* 0x000ea80000000a00 */
[----:B-1----:R-:W-:-:S05]  /*1240*/  IADD3 R44, P0, PT, R0, UR6, RZ ;  /* 0x00000006002c7c10 */ /* 0x002fca000ff1e0ff */
[----:B------:R-:W-:Y:S02]  /*1250*/  IMAD.X R45, RZ, RZ, UR7, P0 ;  /* 0x00000007ff2d7e24 */ /* 0x000fe400080e06ff */
[----:B0-----:R-:W-:-:S05]  /*1260*/  IMAD.WIDE.U32 R44, R5, 0x2, R44 ;  /* 0x00000002052c7825 */ /* 0x001fca00078e002c */
[----:B------:R-:W3:Y:S01]  /*1270*/  LDG.E.U16 R38, desc[UR4][R44.64+0x100] ;  /* 0x000100042c267981 */ /* 0x000ee2000c1e1500 */
[----:B--2---:R-:W-:-:S03]  /*1280*/  IMAD.WIDE.U32 R2, R0, 0x8, R2 ;  /* 0x0000000800027825 */ /* 0x004fc600078e0002 */
[----:B------:R-:W2:Y:S01]  /*1290*/  LDG.E.U16 R42, desc[UR4][R44.64+0x200] ;  /* 0x000200042c2a7981 */ /* 0x000ea2000c1e1500 */
[----:B------:R-:W-:-:S03]  /*12a0*/  IMAD.WIDE.U32 R20, R5, 0x10, R2 ;  /* 0x0000001005147825 */ /* 0x000fc600078e0002 */
[----:B------:R-:W4:Y:S01]  /*12b0*/  LDG.E.U16 R37, desc[UR4][R44.64+0x300] ;  /* 0x000300042c257981 */ /* 0x000f22000c1e1500 */
[----:B------:R-:W0:Y:S03]  /*12c0*/  LDC.64 R2, c[0x0][0x3a0] ;  /* 0x0000e800ff027b82 */ /* 0x000e260000000a00 */
[----:B------:R-:W5:Y:S04]  /*12d0*/  LDG.E.128 R32, desc[UR4][R20.64+0x800] ;  /* 0x0008000414207981 */ /* 0x000f68000c1e1d00 */
[----:B------:R-:W4:Y:S04]  /*12e0*/  LDG.E.U16 R36, desc[UR4][R44.64] ;  /* 0x000000042c247981 */ /* 0x000f28000c1e1500 */
[----:B------:R-:W4:Y:S04]  /*12f0*/  LDG.E.128 R28, desc[UR4][R20.64+0x1000] ;  /* 0x00100004141c7981 */ /* 0x000f28000c1e1d00 */
[----:B------:R-:W4:Y:S01]  /*1300*/  LDG.E.128 R24, desc[UR4][R20.64+0x1800] ;  /* 0x0018000414187981 */ /* 0x000f22000c1e1d00 */
[----:B0-----:R-:W-:-:S03]  /*1310*/  IMAD.WIDE.U32 R2, R0, 0x10, R2 ;  /* 0x0000001000027825 */ /* 0x001fc600078e0002 */
[----:B------:R-:W4:Y:S01]  /*1320*/  LDG.E.128 R20, desc[UR4][R20.64] ;  /* 0x0000000414147981 */ /* 0x000f22000c1e1d00 */
[----:B------:R-:W-:-:S05]  /*1330*/  IMAD.WIDE.U32 R2, R5, 0x20, R2 ;  /* 0x0000002005027825 */ /* 0x000fca00078e0002 */
[----:B------:R-:W4:Y:S04]  /*1340*/  LDG.E.ENL2.256 R16, R12, desc[UR4][R2.64+0x1000] ;  /* 0xfe008004020c797e */ /* 0x000f280008121910 */
[----:B------:R-:W4:Y:S01]  /*1350*/  LDG.E.ENL2.256 R4, R8, desc[UR4][R2.64+0x2000] ;  /* 0xfe0100040208797e */ /* 0x000f220008121904 */
[----:B---3--:R-:W-:-:S04]  /*1360*/  PRMT R39, R38, 0x7770, RZ ;  /* 0x0000777026277816 */ /* 0x008fc800000000ff */
[----:B------:R-:W-:Y:S02]  /*1370*/  ISETP.NE.AND P5, PT, R39, RZ, PT ;  /* 0x000000ff2700720c */ /* 0x000fe40003fa5270 */
[----:B------:R-:W-:-:S04]  /*1380*/  PRMT R38, R38, 0x7771, RZ ;  /* 0x0000777126267816 */ /* 0x000fc800000000ff */
[----:B------:R-:W-:-:S07]  /*1390*/  ISETP.NE.AND P0, PT, R38, RZ, PT ;  /* 0x000000ff2600720c */ /* 0x000fce0003f05270 */
[----:B------:R-:W5:Y:S08]  /*13a0*/  @P5 LDC.64 R40, c[0x0][0x388] ;  /* 0x0000e200ff285b82 */ /* 0x000f700000000a00 */
[----:B------:R-:W0:Y:S01]  /*13b0*/  @P0 LDC.64 R38, c[0x0][0x388] ;  /* 0x0000e200ff260b82 */ /* 0x000e220000000a00 */
[----:B-----5:R-:W-:-:S04]  /*13c0*/  @P5 LEA R40, P1, R32, R40, 0x4 ;  /* 0x0000002820285211 */ /* 0x020fc800078220ff */
[----:B------:R-:W-:Y:S02]  /*13d0*/  @P5 LEA.HI.X R41, R32, R41, R33, 0x4, P1 ;  /* 0x0000002920295211 */ /* 0x000fe400008f2421 */
[C---:B--2---:R-:W-:Y:S02]  /*13e0*/  PRMT R32, R42.reuse, 0x7770, RZ ;  /* 0x000077702a207816 */ /* 0x044fe400000000ff */
[----:B------:R-:W-:Y:S01]  /*13f0*/  PRMT R42, R42, 0x7771, RZ ;  /* 0x000077712a2a7816 */ /* 0x000fe200000000ff */
[----:B----4-:R1:W2:Y:S01]  /*1400*/  @P5 LDG.E.128 R12, desc[UR4][R40.64] ;  /* 0x00000004280c5981 */ /* 0x0102a2000c1e1d00 */
[----:B------:R-:W-:Y:S02]  /*1410*/  ISETP.NE.AND P1, PT, R32, RZ, PT ;  /* 0x000000ff2000720c */ /* 0x000fe40003f25270 */
[----:B------:R-:W-:Y:S02]  /*1420*/  ISETP.NE.AND P2, PT, R42, RZ, PT ;  /* 0x000000ff2a00720c */ /* 0x000fe40003f45270 */
[----:B0-----:R-:W-:-:S02]  /*1430*/  @P0 LEA R32, P3, R34, R38, 0x4 ;  /* 0x0000002622200211 */ /* 0x001fc400078620ff */
[C---:B------:R-:W-:Y:S02]  /*1440*/  PRMT R38, R37.reuse, 0x7770, RZ ;  /* 0x0000777025267816 */ /* 0x040fe400000000ff */
[----:B------:R-:W-:Y:S02]  /*1450*/  @P0 LEA.HI.X R33, R34, R39, R35, 0x4, P3 ;  /* 0x0000002722210211 */ /* 0x000fe400018f2423 */
[----:B------:R-:W-:Y:S02]  /*1460*/  ISETP.NE.AND P3, PT, R38, RZ, PT ;  /* 0x000000ff2600720c */ /* 0x000fe40003f65270 */
[----:B------:R-:W-:Y:S01]  /*1470*/  PRMT R37, R37, 0x7771, RZ ;  /* 0x0000777125257816 */ /* 0x000fe200000000ff */
[----:B------:R-:W0:Y:S01]  /*1480*/  @P1 LDC.64 R42, c[0x0][0x388] ;  /* 0x0000e200ff2a1b82 */ /* 0x000e220000000a00 */
[----:B------:R3:W2:Y:S02]  /*1490*/  @P0 LDG.E.128 R16, desc[UR4][R32.64] ;  /* 0x0000000420100981 */ /* 0x0006a4000c1e1d00 */
[----:B------:R-:W-:-:S02]  /*14a0*/  ISETP.NE.AND P4, PT, R37, RZ, PT ;  /* 0x000000ff2500720c */ /* 0x000fc40003f85270 */
[----:B------:R-:W-:-:S03]  /*14b0*/  PRMT R37, R36, 0x7771, RZ ;  /* 0x0000777124257816 */ /* 0x000fc600000000ff */
[----:B------:R-:W4:Y:S01]  /*14c0*/  @P2 LDC.64 R34, c[0x0][0x388] ;  /* 0x0000e200ff222b82 */ /* 0x000f220000000a00 */
[----:B------:R-:W-:Y:S02]  /*14d0*/  ISETP.NE.AND P6, PT, R37, RZ, PT ;  /* 0x000000ff2500720c */ /* 0x000fe40003fc5270 */
[----:B------:R-:W-:-:S05]  /*14e0*/  PRMT R38, R36, 0x7770, RZ ;  /* 0x0000777024267816 */ /* 0x000fca00000000ff */
[----:B------:R-:W5:Y:S01]  /*14f0*/  @P3 LDC.64 R36, c[0x0][0x388] ;  /* 0x0000e200ff243b82 */ /* 0x000f620000000a00 */
[----:B------:R-:W-:-:S07]  /*1500*/  ISETP.NE.AND P5, PT, R38, RZ, PT ;  /* 0x000000ff2600720c */ /* 0x000fce0003fa5270 */
[----:B------:R-:W5:Y:S01]  /*1510*/  @P4 LDC.64 R38, c[0x0][0x388] ;  /* 0x0000e200ff264b82 */ /* 0x000f620000000a00 */
[----:B0-----:R-:W-:-:S07]  /*1520*/  @P1 LEA R42, P0, R28, R42, 0x4 ;  /* 0x0000002a1c2a1211 */ /* 0x001fce00078020ff */
[----:B-1----:R-:W0:Y:S01]  /*1530*/  @P6 LDC.64 R40, c[0x0][0x388] ;  /* 0x0000e200ff286b82 */ /* 0x002e220000000a00 */
[----:B------:R-:W-:Y:S02]  /*1540*/  @P1 LEA.HI.X R43, R28, R43, R29, 0x4, P0 ;  /* 0x0000002b1c2b1211 */ /* 0x000fe400000f241d */
[----:B----4-:R-:W-:-:S03]  /*1550*/  @P2 LEA R28, P0, R30, R34, 0x4 ;  /* 0x000000221e1c2211 */ /* 0x010fc600078020ff */
[----:B------:R1:W4:Y:S02]  /*1560*/  @P1 LDG.E.128 R8, desc[UR4][R42.64] ;  /* 0x000000042a081981 */ /* 0x000324000c1e1d00 */
[----:B---3--:R-:W3:Y:S01]  /*1570*/  @P5 LDC.64 R32, c[0x0][0x388] ;  /* 0x0000e200ff205b82 */ /* 0x008ee20000000a00 */
[----:B------:R-:W-:Y:S02]  /*1580*/  @P2 LEA.HI.X R29, R30, R35, R31, 0x4, P0 ;  /* 0x000000231e1d2211 */ /* 0x000fe400000f241f */
[----:B-----5:R-:W-:-:S03]  /*1590*/  @P3 LEA R36, P0, R24, R36, 0x4 ;  /* 0x0000002418243211 */ /* 0x020fc600078020ff */
[----:B------:R-:W4:Y:S01]  /*15a0*/  @P2 LDG.E.128 R4, desc[UR4][R28.64] ;  /* 0x000000041c042981 */ /* 0x000f22000c1e1d00 */
[----:B------:R-:W-:Y:S01]  /*15b0*/  @P3 LEA.HI.X R37, R24, R37, R25, 0x4, P0 ;  /* 0x0000002518253211 */ /* 0x000fe200000f2419 */
[----:B-1----:R-:W1:Y:S01]  /*15c0*/  LDC.64 R42, c[0x0][0x398] ;  /* 0x0000e600ff2a7b82 */ /* 0x002e620000000a00 */
[----:B------:R-:W-:-:S04]  /*15d0*/  @P4 LEA R38, P0, R26, R38, 0x4 ;  /* 0x000000261a264211 */ /* 0x000fc800078020ff */
[----:B------:R-:W-:Y:S02]  /*15e0*/  @P4 LEA.HI.X R39, R26, R39, R27, 0x4, P0 ;  /* 0x000000271a274211 */ /* 0x000fe400000f241b */
[----:B0-----:R-:W-:-:S04]  /*15f0*/  @P6 LEA R40, P0, R22, R40, 0x4 ;  /* 0x0000002816286211 */ /* 0x001fc800078020ff */
[----:B------:R-:W-:Y:S02]  /*1600*/  @P6 LEA.HI.X R41, R22, R41, R23, 0x4, P0 ;  /* 0x0000002916296211 */ /* 0x000fe400000f2417 */
[----:B---3--:R-:W-:-:S04]  /*1610*/  @P5 LEA R44, P0, R20, R32, 0x4 ;  /* 0x00000020142c5211 */ /* 0x008fc800078020ff */
[----:B------:R-:W-:Y:S02]  /*1620*/  @P5 LEA.HI.X R45, R20, R33, R21, 0x4, P0 ;  /* 0x00000021142d5211 */ /* 0x000fe400000f2415 */
[----:B------:R-:W3:Y:S04]  /*1630*/  LDG.E.128 R20, desc[UR4][R2.64+0x10] ;  /* 0x0000100402147981 */ /* 0x000ee8000c1e1d00 */
[----:B------:R-:W5:Y:S04]  /*1640*/  @P5 LDG.E.128 R24, desc[UR4][R44.64] ;  /* 0x000000042c185981 */ /* 0x000f68000c1e1d00 */
[----:B------:R-:W2:Y:S01]  /*1650*/  LDG.E.ENL2.256 R32, R28, desc[UR4][R2.64+0x3000] ;  /* 0xfe018004021c797e */ /* 0x000ea20008121920 */
[----:B-1----:R-:W-:-:S03]  /*1660*/  IMAD.WIDE.U32 R42, R0, 0x10, R42 ;  /* 0x00000010002a7825 */ /* 0x002fc600078e002a */
[----:B---3--:R-:W5:Y:S04]  /*1670*/  @P6 LDG.E.128 R20, desc[UR4][R40.64] ;  /* 0x0000000428146981 */ /* 0x008f68000c1e1d00 */
[----:B------:R-:W5:Y:S04]  /*1680*/  @!P5 LDG.E.128 R24, desc[UR4][R2.64] ;  /* 0x000000040218d981 */ /* 0x000f68000c1e1d00 */
[----:B--2---:R0:W2:Y:S04]  /*1690*/  @P3 LDG.E.128 R28, desc[UR4][R36.64] ;  /* 0x00000004241c3981 */ /* 0x0040a8000c1e1d00 */
[----:B------:R-:W2:Y:S01]  /*16a0*/  @P4 LDG.E.128 R32, desc[UR4][R38.64] ;  /* 0x0000000426204981 */ /* 0x000ea2000c1e1d00 */
[----:B0-----:R-:W0:Y:S02]  /*16b0*/  S2R R37, SR_TID.X ;  /* 0x0000000000257919 */ /* 0x001e240000002100 */
[----:B0-----:R-:W-:-:S05]  /*16c0*/  IMAD.WIDE.U32 R42, R37, 0x20, R42 ;  /* 0x00000020252a7825 */ /* 0x001fca00078e002a */
[----:B------:R-:W-:Y:S04]  /*16d0*/  STG.E.ENL2.256 desc[UR4][R42.64+0x1000], R12, R16 ;  /* 0xf800800c2a10797f */ /* 0x000fe8000f121804 */
[----:B----4-:R-:W-:Y:S04]  /*16e0*/  STG.E.ENL2.256 desc[UR4][R42.64+0x2000], R8, R4 ;  /* 0xf80100082a04797f */ /* 0x010fe8000f121804 */
[----:B-----5:R-:W-:Y:S04]  /*16f0*/  STG.E.ENL2.256 desc[UR4][R42.64], R24, R20 ;  /* 0xf80000182a14797f */ /* 0x020fe8000f121804 */
[----:B--2---:R-:W-:Y:S01]  /*1700*/  STG.E.ENL2.256 desc[UR4][R42.64+0x3000], R28, R32 ;  /* 0xf801801c2a20797f */ /* 0x004fe2000f121804 */
[----:B------:R-:W-:Y:S05]  /*1710*/  EXIT ;  /* 0x000000000000794d */ /* 0x000fea0003800000 */
.L_x_5296:
        /* <DEDUP_REMOVED lines=14> */
.L_x_41890:


//--------------------- .text._ZN2at6native29vectorized_elementwise_kernelILi4EZZZNS0_28launch_masked_scatter_kernelERKNS_10TensorBaseES4_S4_S4_ENKUlvE_clEvENKUlvE6_clEvEUlN3c107complexIdEEblE_St5arrayIPcLm4EEEEviT0_T1_ --------------------------
	.section	.text._ZN2at6native29vectorized_elementwise_kernelILi4EZZZNS0_28launch_masked_scatter_kernelERKNS_10TensorBaseES4_S4_S4_ENKUlvE_clEvENKUlvE6_clEvEUlN3c107complexIdEEblE_St5arrayIPcLm4EEEEviT0_T1_,"ax",@progbits
	.align	128
        .global         _ZN2at6native29vectorized_elementwise_kernelILi4EZZZNS0_28launch_masked_scatter_kernelERKNS_10TensorBaseES4_S4_S4_ENKUlvE_clEvENKUlvE6_clEvEUlN3c107complexIdEEblE_St5arrayIPcLm4EEEEviT0_T1_
        .type           _ZN2at6native29vectorized_elementwise_kernelILi4EZZZNS0_28launch_masked_scatter_kernelERKNS_10TensorBaseES4_S4_S4_ENKUlvE_clEvENKUlvE6_clEvEUlN3c107complexIdEEblE_St5arrayIPcLm4EEEEviT0_T1_,@function
        .size           _ZN2at6native29vectorized_elementwise_kernelILi4EZZZNS0_28launch_masked_scatter_kernelERKNS_10TensorBaseES4_S4_S4_ENKUlvE_clEvENKUlvE6_clEvEUlN3c107complexIdEEblE_St5arrayIPcLm4EEEEviT0_T1_,(.L_x_41891 - _ZN2at6native29vectorized_elementwise_kernelILi4EZZZNS0_28launch_masked_scatter_kernelERKNS_10TensorBaseES4_S4_S4_ENKUlvE_clEvENKUlvE6_clEvEUlN3c107complexIdEEblE_St5arrayIPcLm4EEEEviT0_T1_)
        .other          _ZN2at6native29vectorized_elementwise_kernelILi4EZZZNS0_28launch_masked_scatter_kernelERKNS_10TensorBaseES4_S4_S4_ENKUlvE_clEvENKUlvE6_clEvEUlN3c107complexIdEEblE_St5arrayIPcLm4EEEEviT0_T1_,@"STO_CUDA_ENTRY STV_DEFAULT"
_ZN2at6native29vectorized_elementwise_kernelILi4EZZZNS0_28launch_masked_scatter_kernelERKNS_10TensorBaseES4_S4_S4_ENKUlvE_clEvENKUlvE6_clEvEUlN3c107complexIdEEblE_St5arrayIPcLm4EEEEviT0_T1_:
.text._ZN2at6native29vectorized_elementwise_kernelILi4EZZZNS0_28launch_masked_scatter_kernelERKNS_10TensorBaseES4_S4_S4_ENKUlvE_clEvENKUlvE6_clEvEUlN3c107complexIdEEblE_St5arrayIPcLm4EEEEviT0_T1_:
        /* <DEDUP_REMOVED lines=243> */
.L_x_5300:
[----:B------:R-:W-:-:S13]  /*0f30*/  ISETP.GE.U32.AND P0, PT, R2, R36, PT ;  /* 0x000000240200720c */ /* 0x000fda0003f06070 */
[----:B------:R-:W-:Y:S05]  /*0f40*/  @P0 BRA `(.L_x_5302) ;  /* 0x0000000000300947 */ /* 0x000fea0003800000 */
[----:B0----5:R-:W0:Y:S01]  /*0f50*/  LDC.64 R4, c[0x0][0x398] ;  /* 0x0000e600ff047b82 */ /* 0x021e220000000a00 */
[----:B------:R-:W-:Y:S02]  /*0f60*/  IMAD R3, R0, 0x400, R2 ;  /* 0x0000040000037824 */ /* 0x000fe400078e0202 */
[----:B------:R-:W-:Y:S02]  /*0f70*/  VIADD R2, R2, 0x80 ;  /* 0x0000008002027836 */ /* 0x000fe40000000000 */
[----:B0-----:R-:W-:-:S05]  /*0f80*/  IMAD.WIDE.U32 R4, R3, 0x10, R4 ;  /* 0x0000001003047825 */ /* 0x001fca00078e0004 */
[----:B------:R1:W-:Y:S02]  /*0f90*/  STG.E.128 desc[UR4][R4.64], R12 ;  /* 0x0000000c04007986 */ /* 0x0003e4000c101d04 */
.L_x_5301:
[----:B------:R-:W-:-:S13]  /*0fa0*/  ISETP.GE.U32.AND P0, PT, R2, R36, PT ;  /* 0x000000240200720c */ /* 0x000fda0003f06070 */
[----:B------:R-:W-:Y:S05]  /*0fb0*/  @P0 BRA `(.L_x_5303) ;  /* 0x0000000000300947 */ /* 0x000fea0003800000 */
[----:B01----:R-:W0:Y:S01]  /*0fc0*/  LDC.64 R4, c[0x0][0x398] ;  /* 0x0000e600ff047b82 */ /* 0x003e220000000a00 */
[----:B------:R-:W-:Y:S02]  /*0fd0*/  IMAD R3, R0, 0x400, R2 ;  /* 0x0000040000037824 */ /* 0x000fe400078e0202 */
[----:B------:R-:W-:Y:S02]  /*0fe0*/  VIADD R2, R2, 0x80 ;  /* 0x0000008002027836 */ /* 0x000fe40000000000 */
[----:B0-----:R-:W-:-:S05]  /*0ff0*/  IMAD.WIDE.U32 R4, R3, 0x10, R4 ;  /* 0x0000001003047825 */ /* 0x001fca00078e0004 */
[----:B------:R1:W-:Y:S02]  /*1000*/  STG.E.128 desc[UR4][R4.64], R16 ;  /* 0x0000001004007986 */ /* 0x0003e4000c101d04 */
.L_x_5302:
[----:B------:R-:W-:-:S13]  /*1010*/  ISETP.GE.U32.AND P0, PT, R2, R36, PT ;  /* 0x000000240200720c */ /* 0x000fda0003f06070 */
[----:B------:R-:W-:Y:S05]  /*1020*/  @P0 BRA `(.L_x_5304) ;  /* 0x0000000000340947 */ /* 0x000fea0003800000 */
[----:B01---5:R-:W0:Y:S01]  /*1030*/  LDC.64 R4, c[0x0][0x398] ;  /* 0x0000e600ff047b82 */ /* 0x023e220000000a00 */
[----:B------:R-:W-:Y:S02]  /*1040*/  IMAD R3, R0, 0x400, R2 ;  /* 0x0000040000037824 */ /* 0x000fe400078e0202 */
[----:B------:R-:W-:Y:S02]  /*1050*/  VIADD R2, R2, 0x80 ;  /* 0x0000008002027836 */ /* 0x000fe40000000000 */
[----:B0-----:R-:W-:-:S05]  /*1060*/  IMAD.WIDE.U32 R4, R3, 0x10, R4 ;  /* 0x0000001003047825 */ /* 0x001fca00078e0004 */
[----:B------:R2:W-:Y:S02]  /*1070*/  STG.E.128 desc[UR4][R4.64], R20 ;  /* 0x0000001404007986 */ /* 0x0005e4000c101d04 */
.L_x_5303:
        /* <DEDUP_REMOVED lines=8> */
.L_x_5304:
[----:B------:R-:W-:Y:S05]  /*1100*/  BSYNC.RELIABLE B1 ;  /* 0x0000000000017941 */ /* 0x000fea0003800100 */
.L_x_5299:
[----:B------:R-:W-:-:S13]  /*1110*/  ISETP.GE.U32.AND P0, PT, R2, R36, PT ;  /* 0x000000240200720c */ /* 0x000fda0003f06070 */
[----:B012--5:R-:W0:Y:S01]  /*1120*/  @!P0 LDC.64 R4, c[0x0][0x398] ;  /* 0x0000e600ff048b82 */ /* 0x027e220000000a00 */
[----:B------:R-:W-:Y:S02]  /*1130*/  @!P0 IMAD R3, R0, 0x400, R2 ;  /* 0x0000040000038824 */ /* 0x000fe400078e0202 */
[----:B------:R-:W-:Y:S02]  /*1140*/  @!P0 VIADD R2, R2, 0x80 ;  /* 0x0000008002028836 */ /* 0x000fe40000000000 */
[----:B0-----:R-:W-:-:S05]  /*1150*/  @!P0 IMAD.WIDE.U32 R4, R3, 0x10, R4 ;  /* 0x0000001003048825 */ /* 0x001fca00078e0004 */
[----:B------:R3:W-:Y:S02]  /*1160*/  @!P0 STG.E.128 desc[UR4][R4.64], R28 ;  /* 0x0000001c04008986 */ /* 0x0007e4000c101d04 */
.L_x_5305:
[----:B------:R-:W-:Y:S05]  /*1170*/  BSYNC.RECONVERGENT B0 ;  /* 0x0000000000007941 */ /* 0x000fea0003800200 */
.L_x_5298:
        /* <DEDUP_REMOVED lines=8> */
.L_x_5297:
        /* <DEDUP_REMOVED lines=9> */
[----:B--2---:R-:W-:-:S03]  /*1290*/  IMAD.WIDE.U32 R2, R0, 0x8, R2 ;  /* 0x0000000800027825 */ /* 0x004fc600078e0002 */
[----:B------:R0:W2:Y:S01]  /*12a0*/  LDG.E R37, desc[UR4][R38.64+0x200] ;  /* 0x0002000426257981 */ /* 0x0000a2000c1e1900 */
[----:B------:R-:W-:-:S05]  /*12b0*/  IMAD.WIDE.U32 R42, R7, 0x20, R2 ;  /* 0x00000020072a7825 */ /* 0x000fca00078e0002 */
[----:B------:R-:W5:Y:S01]  /*12c0*/  LDG.E.128 R32, desc[UR4][R42.64+0x10] ;  /* 0x000010042a207981 */ /* 0x000f62000c1e1d00 */
[----:B---3--:R-:W-:-:S03]  /*12d0*/  IMAD.WIDE.U32 R2, R0, 0x10, R4 ;  /* 0x0000001000027825 */ /* 0x008fc600078e0004 */
[----:B------:R-:W3:Y:S01]  /*12e0*/  LDG.E.ENL2.256 R24, R28, desc[UR4][R42.64+0x1000] ;  /* 0xfe0080042a1c797e */ /* 0x000ee20008121918 */
[----:B------:R-:W-:-:S03]  /*12f0*/  IMAD.WIDE.U32 R2, R7, 0x40, R2 ;  /* 0x0000004007027825 */ /* 0x000fc600078e0002 */
[----:B------:R1:W3:Y:S04]  /*1300*/  LDG.E.128 R20, desc[UR4][R42.64] ;  /* 0x000000042a147981 */ /* 0x0002e8000c1e1d00 */
[----:B------:R-:W3:Y:S04]  /*1310*/  LDG.E.ENL2.256 R16, R12, desc[UR4][R2.64+0x20] ;  /* 0xfe000104020c797e */ /* 0x000ee80008121910 */
[----:B------:R-:W3:Y:S01]  /*1320*/  LDG.E.ENL2.256 R4, R8, desc[UR4][R2.64+0x2000] ;  /* 0xfe0100040208797e */ /* 0x000ee20008121904 */
[----:B----4-:R-:W-:-:S04]  /*1330*/  PRMT R40, R36, 0x7772, RZ ;  /* 0x0000777224287816 */ /* 0x010fc800000000ff */
[----:B------:R-:W-:Y:S02]  /*1340*/  ISETP.NE.AND P5, PT, R40, RZ, PT ;  /* 0x000000ff2800720c */ /* 0x000fe40003fa5270 */
[----:B0-----:R-:W-:-:S04]  /*1350*/  PRMT R38, R36, 0x7773, RZ ;  /* 0x0000777324267816 */ /* 0x001fc800000000ff */
[----:B------:R-:W-:-:S07]  /*1360*/  ISETP.NE.AND P0, PT, R38, RZ, PT ;  /* 0x000000ff2600720c */ /* 0x000fce0003f05270 */
[----:B------:R-:W5:Y:S08]  /*1370*/  @P5 LDC.64 R40, c[0x0][0x388] ;  /* 0x0000e200ff285b82 */ /* 0x000f700000000a00 */
[----:B------:R-:W0:Y:S01]  /*1380*/  @P0 LDC.64 R38, c[0x0][0x388] ;  /* 0x0000e200ff260b82 */ /* 0x000e220000000a00 */
[----:B--2---:R-:W-:-:S04]  /*1390*/  PRMT R44, R37, 0x7770, RZ ;  /* 0x00007770252c7816 */ /* 0x004fc800000000ff */
[----:B------:R-:W-:Y:S02]  /*13a0*/  ISETP.NE.AND P1, PT, R44, RZ, PT ;  /* 0x000000ff2c00720c */ /* 0x000fe40003f25270 */
[----:B-----5:R-:W-:-:S11]  /*13b0*/  @P5 LEA R40, P2, R32, R40, 0x4 ;  /* 0x0000002820285211 */ /* 0x020fd600078420ff */
[----:B-1----:R-:W1:Y:S01]  /*13c0*/  @P1 LDC.64 R42, c[0x0][0x388] ;  /* 0x0000e200ff2a1b82 */ /* 0x002e620000000a00 */
[----:B------:R-:W-:Y:S02]  /*13d0*/  @P5 LEA.HI.X R41, R32, R41, R33, 0x4, P2 ;  /* 0x0000002920295211 */ /* 0x000fe400010f2421 */
[----:B------:R-:W-:Y:S02]  /*13e0*/  PRMT R33, R37, 0x7771, RZ ;  /* 0x0000777125217816 */ /* 0x000fe400000000ff */
[C---:B0-----:R-:W-:Y:S01]  /*13f0*/  @P0 LEA R32, P3, R34.reuse, R38, 0x4 ;  /* 0x0000002622200211 */ /* 0x041fe200078620ff */
[----:B---3--:R0:W2:Y:S01]  /*1400*/  @P5 LDG.E.128 R12, desc[UR4][R40.64] ;  /* 0x00000004280c5981 */ /* 0x0080a2000c1e1d00 */
[----:B------:R-:W-:Y:S02]  /*1410*/  ISETP.NE.AND P2, PT, R33, RZ, PT ;  /* 0x000000ff2100720c */ /* 0x000fe40003f45270 */
[----:B------:R-:W-:Y:S02]  /*1420*/  PRMT R38, R37, 0x7772, RZ ;  /* 0x0000777225267816 */ /* 0x000fe400000000ff */
[----:B------:R-:W-:-:S02]  /*1430*/  @P0 LEA.HI.X R33, R34, R39, R35, 0x4, P3 ;  /* 0x0000002722210211 */ /* 0x000fc400018f2423 */
[----:B------:R-:W-:Y:S02]  /*1440*/  ISETP.NE.AND P3, PT, R38, RZ, PT ;  /* 0x000000ff2600720c */ /* 0x000fe40003f65270 */
[----:B------:R-:W-:Y:S01]  /*1450*/  PRMT R37, R37, 0x7773, RZ ;  /* 0x0000777325257816 */ /* 0x000fe200000000ff */
[----:B------:R3:W2:Y:S03]  /*1460*/  @P0 LDG.E.128 R16, desc[UR4][R32.64] ;  /* 0x0000000420100981 */ /* 0x0006a6000c1e1d00 */
[----:B------:R-:W-:Y:S01]  /*1470*/  ISETP.NE.AND P4, PT, R37, RZ, PT ;  /* 0x000000ff2500720c */ /* 0x000fe20003f85270 */
[----:B------:R-:W4:Y:S01]  /*1480*/  @P2 LDC.64 R34, c[0x0][0x388] ;  /* 0x0000e200ff222b82 */ /* 0x000f220000000a00 */
[C---:B------:R-:W-:Y:S02]  /*1490*/  PRMT R37, R36.reuse, 0x7771, RZ ;  /* 0x0000777124257816 */ /* 0x040fe400000000ff */
[----:B------:R-:W-:-:S02]  /*14a0*/  PRMT R38, R36, 0x7770, RZ ;  /* 0x0000777024267816 */ /* 0x000fc400000000ff */
[----:B------:R-:W-:-:S03]  /*14b0*/  ISETP.NE.AND P6, PT, R37, RZ, PT ;  /* 0x000000ff2500720c */ /* 0x000fc60003fc5270 */
[----:B------:R-:W5:Y:S01]  /*14c0*/  @P3 LDC.64 R36, c[0x0][0x388] ;  /* 0x0000e200ff243b82 */ /* 0x000f620000000a00 */
[----:B------:R-:W-:-:S07]  /*14d0*/  ISETP.NE.AND P5, PT, R38, RZ, PT ;  /* 0x000000ff2600720c */ /* 0x000fce0003fa5270 */
[----:B------:R-:W5:Y:S01]  /*14e0*/  @P4 LDC.64 R38, c[0x0][0x388] ;  /* 0x0000e200ff264b82 */ /* 0x000f620000000a00 */
[----:B-1----:R-:W-:-:S07]  /*14f0*/  @P1 LEA R42, P0, R28, R42, 0x4 ;  /* 0x0000002a1c2a1211 */ /* 0x002fce00078020ff */
[----:B0-----:R-:W0:Y:S01]  /*1500*/  @P6 LDC.64 R40, c[0x0][0x388] ;  /* 0x0000e200ff286b82 */ /* 0x001e220000000a00 */
        /* <DEDUP_REMOVED lines=30> */
.L_x_5306:
        /* <DEDUP_REMOVED lines=9> */
.L_x_41891:


//--------------------- .text._ZN2at6native29vectorized_elementwise_kernelILi8EZZZNS0_28launch_masked_scatter_kernelERKNS_10TensorBaseES4_S4_S4_ENKUlvE_clEvENKUlvE6_clEvEUlN3c107complexIdEEblE_St5arrayIPcLm4EEEEviT0_T1_ --------------------------
	.section	.text._ZN2at6native29vectorized_elementwise_kernelILi8EZZZNS0_28launch_masked_scatter_kernelERKNS_10TensorBaseES4_S4_S4_ENKUlvE_clEvENKUlvE6_clEvEUlN3c107complexIdEEblE_St5arrayIPcLm4EEEEviT0_T1_,"ax",@progbits
	.align	128
        .global         _ZN2at6native29vectorized_elementwise_kernelILi8EZZZNS0_28launch_masked_scatter_kernelERKNS_10TensorBaseES4_S4_S4_ENKUlvE_clEvENKUlvE6_clEvEUlN3c107complexIdEEblE_St5arrayIPcLm4EEEEviT0_T1_
        .type           _ZN2at6native29vectorized_elementwise_kernelILi8EZZZNS0_28launch_masked_scatter_kernelERKNS_10TensorBaseES4_S4_S4_ENKUlvE_clEvENKUlvE6_clEvEUlN3c107complexIdEEblE_St5arrayIPcLm4EEEEviT0_T1_,@function
        .size           _ZN2at6native29vectorized_elementwise_kernelILi8EZZZNS0_28launch_masked_scatter_kernelERKNS_10TensorBaseES4_S4_S4_ENKUlvE_clEvENKUlvE6_clEvEUlN3c107complexIdEEblE_St5arrayIPcLm4EEEEviT0_T1_,(.L_x_41892 - _ZN2at6native29vectorized_elementwise_kernelILi8EZZZNS0_28launch_masked_scatter_kernelERKNS_10TensorBaseES4_S4_S4_ENKUlvE_clEvENKUlvE6_clEvEUlN3c107complexIdEEblE_St5arrayIPcLm4EEEEviT0_T1_)
        .other          _ZN2at6native29vectorized_elementwise_kernelILi8EZZZNS0_28launch_masked_scatter_kernelERKNS_10TensorBaseES4_S4_S4_ENKUlvE_clEvENKUlvE6_clEvEUlN3c107complexIdEEblE_St5arrayIPcLm4EEEEviT0_T1_,@"STO_CUDA_ENTRY STV_DEFAULT"
_ZN2at6native29vectorized_elementwise_kernelILi8EZZZNS0_28launch_masked_scatter_kernelERKNS_10TensorBaseES4_S4_S4_ENKUlvE_clEvENKUlvE6_clEvEUlN3c107complexIdEEblE_St5arrayIPcLm4EEEEviT0_T1_:
.text._ZN2at6native29vectorized_elementwise_kernelILi8EZZZNS0_28launch_masked_scatter_kernelERKNS_10TensorBaseES4_S4_S4_ENKUlvE_clEvENKUlvE6_clEvEUlN3c107complexIdEEblE_St5arrayIPcLm4EEEEviT0_T1_:
        /* <DEDUP_REMOVED lines=243> */
.L_x_5310:
[----:B------:R-:W-:-:S13]  /*0f30*/  ISETP.GE.U32.AND P0, PT, R2, R36, PT ;  /* 0x000000240200720c */ /* 0x000fda0003f06070 */
[----:B------:R-:W-:Y:S05]  /*0f40*/  @P0 BRA `(.L_x_5312) ;  /* 0x0000000000300947 */ /* 0x000fea0003800000 */
[----:B0----5:R-:W0:Y:S01]  /*0f50*/  LDC.64 R4, c[0x0][0x398] ;  /* 0x0000e600ff047b82 */ /* 0x021e220000000a00 */
[----:B------:R-:W-:Y:S02]  /*0f60*/  IMAD R3, R0, 0x400, R2 ;  /* 0x0000040000037824 */ /* 0x000fe400078e0202 */
[----:B------:R-:W-:Y:S02]  /*0f70*/  VIADD R2, R2, 0x80 ;  /* 0x0000008002027836 */ /* 0x000fe40000000000 */
[----:B0-----:R-:W-:-:S05]  /*0f80*/  IMAD.WIDE.U32 R4, R3, 0x10, R4 ;  /* 0x0000001003047825 */ /* 0x001fca00078e0004 */
[----:B------:R1:W-:Y:S02]  /*0f90*/  STG.E.128 desc[UR4][R4.64], R12 ;  /* 0x0000000c04007986 */ /* 0x0003e4000c101d04 */
.L_x_5311:
[----:B------:R-:W-:-:S13]  /*0fa0*/  ISETP.GE.U32.AND P0, PT, R2, R36, PT ;  /* 0x000000240200720c */ /* 0x000fda0003f06070 */
[----:B------:R-:W-:Y:S05]  /*0fb0*/  @P0 BRA `(.L_x_5313) ;  /* 0x0000000000300947 */ /* 0x000fea0003800000 */
[----:B01----:R-:W0:Y:S01]  /*0fc0*/  LDC.64 R4, c[0x0][0x398] ;  /* 0x0000e600ff047b82 */ /* 0x003e220000000a00 */
[----:B------:R-:W-:Y:S02]  /*0fd0*/  IMAD R3, R0, 0x400, R2 ;  /* 0x0000040000037824 */ /* 0x000fe400078e0202 */
[----:B------:R-:W-:Y:S02]  /*0fe0*/  VIADD R2, R2, 0x80 ;  /* 0x0000008002027836 */ /* 0x000fe40000000000 */
[----:B0-----:R-:W-:-:S05]  /*0ff0*/  IMAD.WIDE.U32 R4, R3, 0x10, R4 ;  /* 0x0000001003047825 */ /* 0x001fca00078e0004 */
[----:B------:R1:W-:Y:S02]  /*1000*/  STG.E.128 desc[UR4][R4.64], R16 ;  /* 0x0000001004007986 */ /* 0x0003e4000c101d04 */
.L_x_5312:
[----:B------:R-:W-:-:S13]  /*1010*/  ISETP.GE.U32.AND P0, PT, R2, R36, PT ;  /* 0x000000240200720c */ /* 0x000fda0003f06070 */
[----:B------:R-:W-:Y:S05]  /*1020*/  @P0 BRA `(.L_x_5314) ;  /* 0x0000000000340947 */ /* 0x000fea0003800000 */
[----:B01---5:R-:W0:Y:S01]  /*1030*/  LDC.64 R4, c[0x0][0x398] ;  /* 0x0000e600ff047b82 */ /* 0x023e220000000a00 */
[----:B------:R-:W-:Y:S02]  /*1040*/  IMAD R3, R0, 0x400, R2 ;  /* 0x0000040000037824 */ /* 0x000fe400078e0202 */
[----:B------:R-:W-:Y:S02]  /*1050*/  VIADD R2, R2, 0x80 ;  /* 0x0000008002027836 */ /* 0x000fe40000000000 */
[----:B0-----:R-:W-:-:S05]  /*1060*/  IMAD.WIDE.U32 R4, R3, 0x10, R4 ;  /* 0x0000001003047825 */ /* 0x001fca00078e0004 */
[----:B------:R2:W-:Y:S02]  /*1070*/  STG.E.128 desc[UR4][R4.64], R20 ;  /* 0x0000001404007986 */ /* 0x0005e4000c101d04 */
.L_x_5313:
        /* <DEDUP_REMOVED lines=8> */
.L_x_5314:
[----:B------:R-:W-:Y:S05]  /*1100*/  BSYNC.RELIABLE B1 ;  /* 0x0000000000017941 */ /* 0x000fea0003800100 */
.L_x_5309:
[----:B------:R-:W-:-:S13]  /*1110*/  ISETP.GE.U32.AND P0, PT, R2, R36, PT ;  /* 0x000000240200720c */ /* 0x000fda0003f06070 */
[----:B012--5:R-:W0:Y:S01]  /*1120*/  @!P0 LDC.64 R4, c[0x0][0x398] ;  /* 0x0000e600ff048b82 */ /* 0x027e220000000a00 */
[----:B------:R-:W-:Y:S02]  /*1130*/  @!P0 IMAD R3, R0, 0x400, R2 ;  /* 0x0000040000038824 */ /* 0x000fe400078e0202 */
[----:B------:R-:W-:Y:S02]  /*1140*/  @!P0 VIADD R2, R2, 0x80 ;  /* 0x0000008002028836 */ /* 0x000fe40000000000 */
[----:B0-----:R-:W-:-:S05]  /*1150*/  @!P0 IMAD.WIDE.U32 R4, R3, 0x10, R4 ;  /* 0x0000001003048825 */ /* 0x001fca00078e0004 */
[----:B------:R3:W-:Y:S02]  /*1160*/  @!P0 STG.E.128 desc[UR4][R4.64], R28 ;  /* 0x0000001c04008986 */ /* 0x0007e4000c101d04 */
.L_x_5315:
[----:B------:R-:W-:Y:S05]  /*1170*/  BSYNC.RECONVERGENT B0 ;  /* 0x0000000000007941 */ /* 0x000fea0003800200 */
.L_x_5308:
        /* <DEDUP_REMOVED lines=8> */
.L_x_5307:
        /* <DEDUP_REMOVED lines=11> */
[----:B------:R-:W2:Y:S01]  /*12b0*/  LDG.E.ENL2.256 R24, R28, desc[UR4][R44.64+0x20] ;  /* 0xfe0001042c1c797e */ /* 0x000ea20008121918 */
[----:B---3--:R-:W-:-:S03]  /*12c0*/  IMAD.WIDE.U32 R4, R0, 0x10, R4 ;  /* 0x0000001000047825 */ /* 0x008fc600078e0004 */
[----:B------:R-:W3:Y:S01]  /*12d0*/  LDG.E.128 R32, desc[UR4][R44.64+0x10] ;  /* 0x000010042c207981 */ /* 0x000ee2000c1e1d00 */
[----:B------:R-:W-:-:S05]  /*12e0*/  IMAD.WIDE.U32 R4, R7, 0x80, R4 ;  /* 0x0000008007047825 */ /* 0x000fca00078e0004 */
[----:B------:R-:W5:Y:S04]  /*12f0*/  LDG.E.ENL2.256 R8, R12, desc[UR4][R4.64+0x60] ;  /* 0xfe000304040c797e */ /* 0x000f680008121908 */
[----:B------:R-:W3:Y:S01]  /*1300*/  LDG.E.ENL2.256 R20, R16, desc[UR4][R4.64+0x40] ;  /* 0xfe0002040410797e */ /* 0x000ee20008121914 */
[----:B----4-:R-:W-:-:S04]  /*1310*/  PRMT R6, R3, 0x7772, RZ ;  /* 0x0000777203067816 */ /* 0x010fc800000000ff */
[----:B------:R-:W-:Y:S02]  /*1320*/  ISETP.NE.AND P4, PT, R6, RZ, PT ;  /* 0x000000ff0600720c */ /* 0x000fe40003f85270 */
[----:B------:R-:W-:-:S04]  /*1330*/  PRMT R6, R3, 0x7773, RZ ;  /* 0x0000777303067816 */ /* 0x000fc800000000ff */
[----:B------:R-:W-:Y:S02]  /*1340*/  ISETP.NE.AND P0, PT, R6, RZ, PT ;  /* 0x000000ff0600720c */ /* 0x000fe40003f05270 */
[----:B------:R-:W-:-:S05]  /*1350*/  PRMT R6, R3, 0x7770, RZ ;  /* 0x0000777003067816 */ /* 0x000fca00000000ff */
[----:B------:R-:W2:Y:S01]  /*1360*/  @P4 LDC.64 R42, c[0x0][0x388] ;  /* 0x0000e200ff2a4b82 */ /* 0x000ea20000000a00 */
[----:B------:R-:W-:-:S07]  /*1370*/  ISETP.NE.AND P5, PT, R6, RZ, PT ;  /* 0x000000ff0600720c */ /* 0x000fce0003fa5270 */
[----:B------:R-:W0:Y:S08]  /*1380*/  @P0 LDC.64 R6, c[0x0][0x388] ;  /* 0x0000e200ff060b82 */ /* 0x000e300000000a00 */
[----:B------:R-:W1:Y:S01]  /*1390*/  @P5 LDC.64 R36, c[0x0][0x388] ;  /* 0x0000e200ff245b82 */ /* 0x000e620000000a00 */
[----:B--2---:R-:W-:-:S04]  /*13a0*/  @P4 LEA R42, P1, R24, R42, 0x4 ;  /* 0x0000002a182a4211 */ /* 0x004fc800078220ff */
[----:B------:R-:W-:Y:S02]  /*13b0*/  @P4 LEA.HI.X R43, R24, R43, R25, 0x4, P1 ;  /* 0x0000002b182b4211 */ /* 0x000fe400008f2419 */
[----:B------:R-:W-:Y:S02]  /*13c0*/  PRMT R24, R2, 0x7772, RZ ;  /* 0x0000777202187816 */ /* 0x000fe400000000ff */
[----:B0-----:R-:W-:Y:S01]  /*13d0*/  @P0 LEA R6, P6, R26, R6, 0x4 ;  /* 0x000000061a060211 */ /* 0x001fe200078c20ff */
[----:B-----5:R0:W2:Y:S01]  /*13e0*/  @P4 LDG.E.128 R12, desc[UR4][R42.64] ;  /* 0x000000042a0c4981 */ /* 0x0200a2000c1e1d00 */
[----:B------:R-:W-:Y:S02]  /*13f0*/  ISETP.NE.AND P3, PT, R24, RZ, PT ;  /* 0x000000ff1800720c */ /* 0x000fe40003f65270 */
[----:B------:R-:W-:Y:S02]  /*1400*/  @P0 LEA.HI.X R7, R26, R7, R27, 0x4, P6 ;  /* 0x000000071a070211 */ /* 0x000fe400030f241b */
[----:B------:R-:W4:Y:S01]  /*1410*/  LDG.E.128 R24, desc[UR4][R44.64] ;  /* 0x000000042c187981 */ /* 0x000f22000c1e1d00 */
[----:B-1----:R-:W-:-:S02]  /*1420*/  @P5 LEA R36, P6, R28, R36, 0x4 ;  /* 0x000000241c245211 */ /* 0x002fc400078c20ff */
[----:B------:R-:W-:Y:S01]  /*1430*/  PRMT R3, R3, 0x7771, RZ ;  /* 0x0000777103037816 */ /* 0x000fe200000000ff */
[----:B------:R-:W2:Y:S01]  /*1440*/  @P0 LDG.E.128 R8, desc[UR4][R6.64] ;  /* 0x0000000406080981 */ /* 0x000ea2000c1e1d00 */
[----:B------:R-:W-:-:S04]  /*1450*/  @P5 LEA.HI.X R37, R28, R37, R29, 0x4, P6 ;  /* 0x000000251c255211 */ /* 0x000fc800030f241d */
[----:B------:R-:W0:Y:S01]  /*1460*/  @P3 LDC.64 R28, c[0x0][0x388] ;  /* 0x0000e200ff1c3b82 */ /* 0x000e220000000a00 */
[----:B------:R-:W-:Y:S01]  /*1470*/  ISETP.NE.AND P2, PT, R3, RZ, PT ;  /* 0x000000ff0300720c */ /* 0x000fe20003f45270 */
[----:B---3--:R1:W3:Y:S01]  /*1480*/  @P5 LDG.E.128 R16, desc[UR4][R36.64] ;  /* 0x0000000424105981 */ /* 0x0082e2000c1e1d00 */
[----:B------:R-:W-:-:S04]  /*1490*/  PRMT R3, R2, 0x7773, RZ ;  /* 0x0000777302037816 */ /* 0x000fc800000000ff */
[----:B------:R-:W-:Y:S02]  /*14a0*/  ISETP.NE.AND P1, PT, R3, RZ, PT ;  /* 0x000000ff0300720c */ /* 0x000fe40003f25270 */
[C---:B------:R-:W-:Y:S02]  /*14b0*/  PRMT R3, R2.reuse, 0x7771, RZ ;  /* 0x0000777102037816 */ /* 0x040fe400000000ff */
[----:B------:R-:W-:-:S03]  /*14c0*/  PRMT R2, R2, 0x7770, RZ ;  /* 0x0000777002027816 */ /* 0x000fc600000000ff */
[----:B------:R-:W5:Y:S01]  /*14d0*/  @P2 LDC.64 R38, c[0x0][0x388] ;  /* 0x0000e200ff262b82 */ /* 0x000f620000000a00 */
[----:B0-----:R-:W-:-:S07]  /*14e0*/  @P3 LEA R42, P4, R32, R28, 0x4 ;  /* 0x0000001c202a3211 */ /* 0x001fce00078820ff */
[----:B------:R-:W0:Y:S01]  /*14f0*/  @P1 LDC.64 R40, c[0x0][0x388] ;  /* 0x0000e200ff281b82 */ /* 0x000e220000000a00 */
[----:B------:R-:W-:Y:S02]  /*1500*/  @P3 LEA.HI.X R43, R32, R29, R33, 0x4, P4 ;  /* 0x0000001d202b3211 */ /* 0x000fe400020f2421 */
[----:B------:R-:W-:Y:S02]  /*1510*/  ISETP.NE.AND P4, PT, R3, RZ, PT ;  /* 0x000000ff0300720c */ /* 0x000fe40003f85270 */
[----:B------:R-:W-:-:S11]  /*1520*/  ISETP.NE.AND P5, PT, R2, RZ, PT ;  /* 0x000000ff0200720c */ /* 0x000fd60003fa5270 */
[----:B-1----:R-:W4:Y:S08]  /*1530*/  @P4 LDC.64 R36, c[0x0][0x388] ;  /* 0x0000e200ff244b82 */ /* 0x002f300000000a00 */
[----:B------:R-:W1:Y:S01]  /*1540*/  @P5 LDC.64 R44, c[0x0][0x388] ;  /* 0x0000e200ff2c5b82 */ /* 0x000e620000000a00 */
[----:B-----5:R-:W-:-:S04]  /*1550*/  @P2 LEA R38, P6, R30, R38, 0x4 ;  /* 0x000000261e262211 */ /* 0x020fc800078c20ff */
[----:B------:R-:W-:Y:S02]  /*1560*/  @P2 LEA.HI.X R39, R30, R39, R31, 0x4, P6 ;  /* 0x000000271e272211 */ /* 0x000fe400030f241f */
[----:B0-----:R-:W-:-:S03]  /*1570*/  @P1 LEA R40, P6, R34, R40, 0x4 ;  /* 0x0000002822281211 */ /* 0x001fc600078c20ff */
[----:B------:R-:W3:Y:S01]  /*1580*/  @P2 LDG.E.128 R20, desc[UR4][R38.64] ;  /* 0x0000000426142981 */ /* 0x000ee2000c1e1d00 */
[----:B------:R-:W-:-:S03]  /*1590*/  @P1 LEA.HI.X R41, R34, R41, R35, 0x4, P6 ;  /* 0x0000002922291211 */ /* 0x000fc600030f2423 */
[----:B------:R-:W5:Y:S01]  /*15a0*/  LDG.E.ENL2.256 R28, R32, desc[UR4][R4.64+0x20] ;  /* 0xfe0001040420797e */ /* 0x000f62000812191c */
[----:B----4-:R-:W-:-:S04]  /*15b0*/  @P4 LEA R2, P6, R26, R36, 0x4 ;  /* 0x000000241a024211 */ /* 0x010fc800078c20ff */
[----:B------:R-:W-:Y:S02]  /*15c0*/  @P4 LEA.HI.X R3, R26, R37, R27, 0x4, P6 ;  /* 0x000000251a034211 */ /* 0x000fe400030f241b */
[----:B-1----:R-:W-:-:S04]  /*15d0*/  @P5 LEA R44, P6, R24, R44, 0x4 ;  /* 0x0000002c182c5211 */ /* 0x002fc800078c20ff */
[----:B------:R-:W-:Y:S02]  /*15e0*/  @P5 LEA.HI.X R45, R24, R45, R25, 0x4, P6 ;  /* 0x0000002d182d5211 */ /* 0x000fe400030f2419 */
[----:B------:R-:W4:Y:S04]  /*15f0*/  LDG.E.128 R24, desc[UR4][R4.64+0x10] ;  /* 0x0000100404187981 */ /* 0x000f28000c1e1d00 */
[----:B------:R-:W2:Y:S04]  /*1600*/  @P5 LDG.E.128 R36, desc[UR4][R44.64] ;  /* 0x000000042c245981 */ /* 0x000ea8000c1e1d00 */
[----:B-----5:R-:W5:Y:S04]  /*1610*/  @P3 LDG.E.128 R32, desc[UR4][R42.64] ;  /* 0x000000042a203981 */ /* 0x020f68000c1e1d00 */
[----:B------:R-:W5:Y:S04]  /*1620*/  @P1 LDG.E.128 R28, desc[UR4][R40.64] ;  /* 0x00000004281c1981 */ /* 0x000f68000c1e1d00 */
[----:B----4-:R0:W4:Y:S04]  /*1630*/  @P4 LDG.E.128 R24, desc[UR4][R2.64] ;  /* 0x0000000402184981 */ /* 0x010128000c1e1d00 */
[----:B------:R-:W4:Y:S01]  /*1640*/  @!P5 LDG.E.128 R36, desc[UR4][R4.64] ;  /* 0x000000040424d981 */ /* 0x000f22000c1e1d00 */
[----:B------:R-:W1:Y:S01]  /*1650*/  S2R R7, SR_TID.X ;  /* 0x0000000000077919 */ /* 0x000e620000002100 */
[----:B0-----:R-:W0:Y:S02]  /*1660*/  LDC.64 R2, c[0x0][0x398] ;  /* 0x0000e600ff027b82 */ /* 0x001e240000000a00 */
[----:B0-----:R-:W-:-:S04]  /*1670*/  IMAD.WIDE.U32 R2, R0, 0x10, R2 ;  /* 0x0000001000027825 */ /* 0x001fc800078e0002 */
[----:B-1----:R-:W-:-:S05]  /*1680*/  IMAD.WIDE.U32 R2, R7, 0x80, R2 ;  /* 0x0000008007027825 */ /* 0x002fca00078e0002 */
[----:B---3--:R-:W-:Y:S04]  /*1690*/  STG.E.ENL2.256 desc[UR4][R2.64+0x40], R16, R20 ;  /* 0xf80002100214797f */ /* 0x008fe8000f121804 */
[----:B--2---:R-:W-:Y:S04]  /*16a0*/  STG.E.ENL2.256 desc[UR4][R2.64+0x60], R12, R8 ;  /* 0xf800030c0208797f */ /* 0x004fe8000f121804 */
[----:B-----5:R-:W-:Y:S04]  /*16b0*/  STG.E.ENL2.256 desc[UR4][R2.64+0x20], R32, R28 ;  /* 0xf8000120021c797f */ /* 0x020fe8000f121804 */
[----:B----4-:R-:W-:Y:S01]  /*16c0*/  STG.E.ENL2.256 desc[UR4][R2.64], R36, R24 ;  /* 0xf80000240218797f */ /* 0x010fe2000f121804 */
[----:B------:R-:W-:Y:S05]  /*16d0*/  EXIT ;  /* 0x000000000000794d */ /* 0x000fea0003800000 */
.L_x_5316:
        /* <DEDUP_REMOVED lines=10> */
.L_x_41892:


//--------------------- .text._ZN2at6native18elementwise_kernelILi128ELi4EZNS0_15gpu_kernel_implIZZZNS0_28launch_masked_scatter_kernelERKNS_10TensorBaseES5_S5_S5_ENKUlvE_clEvENKUlvE5_clEvEUlfblE_EEvRNS_18TensorIteratorBaseERKT_EUliE_EEviT1_ --------------------------
	.section	.text._ZN2at6native18elementwise_kernelILi128ELi4EZNS0_15gpu_kernel_implIZZZNS0_28launch_masked_scatter_kernelERKNS_10TensorBaseES5_S5_S5_ENKUlvE_clEvENKUlvE5_clEvEUlfblE_EEvRNS_18TensorIteratorBaseERKT_EUliE_EEviT1_,"ax",@progbits
	.align	128
        .global         _ZN2at6native18elementwise_kernelILi128ELi4EZNS0_15gpu_kernel_implIZZZNS0_28launch_masked_scatter_kernelERKNS_10TensorBaseES5_S5_S5_ENKUlvE_clEvENKUlvE5_clEvEUlfblE_EEvRNS_18TensorIteratorBaseERKT_EUliE_EEviT1_
        .type           _ZN2at6native18elementwise_kernelILi128ELi4EZNS0_15gpu_kernel_implIZZZNS0_28launch_masked_scatter_kernelERKNS_10TensorBaseES5_S5_S5_ENKUlvE_clEvENKUlvE5_clEvEUlfblE_EEvRNS_18TensorIteratorBaseERKT_EUliE_EEviT1_,@function
        .size           _ZN2at6native18elementwise_kernelILi128ELi4EZNS0_15gpu_kernel_implIZZZNS0_28launch_masked_scatter_kernelERKNS_10TensorBaseES5_S5_S5_ENKUlvE_clEvENKUlvE5_clEvEUlfblE_EEvRNS_18TensorIteratorBaseERKT_EUliE_EEviT1_,(.L_x_41893 - _ZN2at6native18elementwise_kernelILi128ELi4EZNS0_15gpu_kernel_implIZZZNS0_28launch_masked_scatter_kernelERKNS_10TensorBaseES5_S5_S5_ENKUlvE_clEvENKUlvE5_clEvEUlfblE_EEvRNS_18TensorIteratorBaseERKT_EUliE_EEviT1_)
        .other          _ZN2at6native18elementwise_kernelILi128ELi4EZNS0_15gpu_kernel_implIZZZNS0_28launch_masked_scatter_kernelERKNS_10TensorBaseES5_S5_S5_ENKUlvE_clEvENKUlvE5_clEvEUlfblE_EEvRNS_18TensorIteratorBaseERKT_EUliE_EEviT1_,@"STO_CUDA_ENTRY STV_DEFAULT"
_ZN2at6native18elementwise_kernelILi128ELi4EZNS0_15gpu_kernel_implIZZZNS0_28launch_masked_scatter_kernelERKNS_10TensorBaseES5_S5_S5_ENKUlvE_clEvENKUlvE5_clEvEUlfblE_EEvRNS_18TensorIteratorBaseERKT_EUliE_EEviT1_:
.text._ZN2at6native18elementwise_kernelILi128ELi4EZNS0_15gpu_kernel_implIZZZNS0_28launch_masked_scatter_kernelERKNS_10TensorBaseES5_S5_S5_ENKUlvE_clEvENKUlvE5_clEvEUlfblE_EEvRNS_18TensorIteratorBaseERKT_EUliE_EEviT1_:
        /* <DEDUP_REMOVED lines=21> */
[----:B------:R-:W-:Y:S02]  /*0150*/  HFMA2 R16, -RZ, RZ, 0, 0 ;  /* 0x00000000ff107431 */ /* 0x000fe400000001ff */
        /* <DEDUP_REMOVED lines=377> */
.L_x_5319:
        /* <DEDUP_REMOVED lines=16> */
[----:B--2---:R0:W1:Y:S01]  /*19f0*/  I2F.S16 R18, R2 ;  /* 0x0000000200127306 */ /* 0x0040620000101400 */
[----:B------:R-:W-:Y:S05]  /*1a00*/  BRA `(.L_x_5326) ;  /* 0x0000000c00307947 */ /* 0x000fea0003800000 */
.L_x_5324:
[----:B------:R-:W2:Y:S02]  /*1a10*/  LDG.E.U8 R2, desc[UR36][R2.64] ;  /* 0x0000002402027981 */ /* 0x000ea4000c1e1100 */
[----:B--2---:R-:W-:Y:S01]  /*1a20*/  I2FP.F32.U32 R18, R2 ;  /* 0x0000000200127245 */ /* 0x004fe20000201000 */
[----:B------:R-:W-:Y:S06]  /*1a30*/  BRA `(.L_x_5326) ;  /* 0x0000000c00247947 */ /* 0x000fec0003800000 */
.L_x_5323:
[----:B------:R-:W-:-:S09]  /*1a40*/  UISETP.NE.AND UP0, UPT, UR4, 0x2, UPT ;  /* 0x000000020400788c */ /* 0x000fd2000bf05270 */
[----:B------:R-:W-:Y:S05]  /*1a50*/  BRA.U !UP0, `(.L_x_5327) ;  /* 0x0000000108287547 */ /* 0x000fea000b800000 */
[----:B------:R-:W-:-:S09]  /*1a60*/  UISETP.NE.AND UP0, UPT, UR4, 0x3, UPT ;  /* 0x000000030400788c */ /* 0x000fd2000bf05270 */
[----:B------:R-:W-:Y:S05]  /*1a70*/  BRA.U !UP0, `(.L_x_5328) ;  /* 0x0000000108147547 */ /* 0x000fea000b800000 */
[----:B------:R-:W-:-:S09]  /*1a80*/  UISETP.NE.AND UP0, UPT, UR4, 0x4, UPT ;  /* 0x000000040400788c */ /* 0x000fd2000bf05270 */
[----:B------:R-:W-:Y:S05]  /*1a90*/  BRA.U UP0, `(.L_x_5325) ;  /* 0x0000000900907547 */ /* 0x000fea000b800000 */
[----:B------:R-:W2:Y:S02]  /*1aa0*/  LDG.E.64 R2, desc[UR36][R2.64] ;  /* 0x0000002402027981 */ /* 0x000ea4000c1e1b00 */
[----:B--2---:R4:W0:Y:S01]  /*1ab0*/  I2F.S64 R18, R2 ;  /* 0x0000000200127312 */ /* 0x0048220000301400 */
[----:B------:R-:W-:Y:S05]  /*1ac0*/  BRA `(.L_x_5326) ;  /* 0x0000000c00007947 */ /* 0x000fea0003800000 */
.L_x_5328:
[----:B------:R-:W2:Y:S02]  /*1ad0*/  LDG.E R2, desc[UR36][R2.64] ;  /* 0x0000002402027981 */ /* 0x000ea4000c1e1900 */
[----:B--2---:R-:W-:Y:S01]  /*1ae0*/  I2FP.F32.S32 R18, R2 ;  /* 0x0000000200127245 */ /* 0x004fe20000201400 */
[----:B------:R-:W-:Y:S06]  /*1af0*/  BRA `(.L_x_5326) ;  /* 0x0000000800f47947 */ /* 0x000fec0003800000 */
.L_x_5327:
[----:B------:R-:W2:Y:S02]  /*1b00*/  LDG.E.U16 R2, desc[UR36][R2.64] ;  /* 0x0000002402027981 */ /* 0x000ea4000c1e1500 */
[----:B--2---:R0:W1:Y:S01]  /*1b10*/  I2F.S16 R18, R2 ;  /* 0x0000000200127306 */ /* 0x0040620000101400 */
[----:B------:R-:W-:Y:S05]  /*1b20*/  BRA `(.L_x_5326) ;  /* 0x0000000800e87947 */ /* 0x000fea0003800000 */
.L_x_5322:
[----:B------:R-:W-:-:S09]  /*1b30*/  UISETP.GT.AND UP0, UPT, UR4, 0x6, UPT ;  /* 0x000000060400788c */ /* 0x000fd2000bf04270 */
[----:B------:R-:W-:Y:S05]  /*1b40*/  BRA.U UP0, `(.L_x_5329) ;  /* 0x0000000100247547 */ /* 0x000fea000b800000 */
[----:B------:R-:W-:-:S09]  /*1b50*/  UISETP.NE.AND UP0, UPT, UR4, 0x5, UPT ;  /* 0x000000050400788c */ /* 0x000fd2000bf05270 */
[----:B------:R-:W-:Y:S05]  /*1b60*/  BRA.U !UP0, `(.L_x_5330) ;  /* 0x0000000108107547 */ /* 0x000fea000b800000 */
[----:B------:R-:W-:-:S09]  /*1b70*/  UISETP.NE.AND UP0, UPT, UR4, 0x6, UPT ;  /* 0x000000060400788c */ /* 0x000fd2000bf05270 */
[----:B------:R-:W-:Y:S05]  /*1b80*/  BRA.U UP0, `(.L_x_5325) ;  /* 0x0000000900547547 */ /* 0x000fea000b800000 */
[----:B------:R2:W5:Y:S01]  /*1b90*/  LDG.E R18, desc[UR36][R2.64] ;  /* 0x0000002402127981 */ /* 0x000562000c1e1900 */
[----:B------:R-:W-:Y:S05]  /*1ba0*/  BRA `(.L_x_5326) ;  /* 0x0000000800c87947 */ /* 0x000fea0003800000 */
.L_x_5330:
[----:B------:R-:W2:Y:S02]  /*1bb0*/  LDG.E.U16 R2, desc[UR36][R2.64] ;  /* 0x0000002402027981 */ /* 0x000ea4000c1e1500 */
[----:B--2---:R-:W-:Y:S01]  /*1bc0*/  HADD2.F32 R18, -RZ, R2.H0_H0 ;  /* 0x20000002ff127230 */ /* 0x004fe20000004100 */
[----:B------:R-:W-:Y:S06]  /*1bd0*/  BRA `(.L_x_5326) ;  /* 0x0000000800bc7947 */ /* 0x000fec0003800000 */
.L_x_5329:
[----:B------:R-:W-:-:S09]  /*1be0*/  UISETP.NE.AND UP0, UPT, UR4, 0x7, UPT ;  /* 0x000000070400788c */ /* 0x000fd2000bf05270 */
[----:B------:R-:W-:Y:S05]  /*1bf0*/  BRA.U !UP0, `(.L_x_5331) ;  /* 0x0000000108247547 */ /* 0x000fea000b800000 */
[----:B------:R-:W-:-:S09]  /*1c00*/  UISETP.NE.AND UP0, UPT, UR4, 0x8, UPT ;  /* 0x000000080400788c */ /* 0x000fd2000bf05270 */
[----:B------:R-:W-:Y:S05]  /*1c10*/  BRA.U !UP0, `(.L_x_5332) ;  /* 0x0000000108107547 */ /* 0x000fea000b800000 */
[----:B------:R-:W-:-:S09]  /*1c20*/  UISETP.NE.AND UP0, UPT, UR4, 0x9, UPT ;  /* 0x000000090400788c */ /* 0x000fd2000bf05270 */
[----:B------:R-:W-:Y:S05]  /*1c30*/  BRA.U UP0, `(.L_x_5325) ;  /* 0x0000000900287547 */ /* 0x000fea000b800000 */
[----:B------:R3:W5:Y:S01]  /*1c40*/  LDG.E R18, desc[UR36][R2.64] ;  /* 0x0000002402127981 */ /* 0x000762000c1e1900 */
[----:B------:R-:W-:Y:S05]  /*1c50*/  BRA `(.L_x_5326) ;  /* 0x00000008009c7947 */ /* 0x000fea0003800000 */
.L_x_5332:
[----:B------:R-:W2:Y:S02]  /*1c60*/  LDG.E.U16 R2, desc[UR36][R2.64] ;  /* 0x0000002402027981 */ /* 0x000ea4000c1e1500 */
[----:B--2---:R-:W-:Y:S01]  /*1c70*/  HADD2.F32 R18, -RZ, R2.H0_H0 ;  /* 0x20000002ff127230 */ /* 0x004fe20000004100 */
[----:B------:R-:W-:Y:S06]  /*1c80*/  BRA `(.L_x_5326) ;  /* 0x0000000800907947 */ /* 0x000fec0003800000 */
.L_x_5331:
[----:B------:R-:W2:Y:S01]  /*1c90*/  LDG.E.64 R2, desc[UR36][R2.64] ;  /* 0x0000002402027981 */ /* 0x000ea2000c1e1b00 */
[----:B------:R-:W-:Y:S01]  /*1ca0*/  UMOV UR4, 0xf0000000 ;  /* 0xf000000000047882 */ /* 0x000fe20000000000 */
[----:B------:R-:W-:Y:S01]  /*1cb0*/  UMOV UR5, 0x380fffff ;  /* 0x380fffff00057882 */ /* 0x000fe20000000000 */
[----:B--2---:R-:W0:Y:S01]  /*1cc0*/  F2F.F32.F64 R18, R2 ;  /* 0x0000000200127310 */ /* 0x004e220000301000 */
[----:B------:R-:W-:-:S14]  /*1cd0*/  DSETP.GEU.AND P0, PT, |R2|, UR4, PT ;  /* 0x0000000402007e2a */ /* 0x000fdc000bf0e200 */
[----:B0-----:R-:W-:Y:S01]  /*1ce0*/  @!P0 FMUL R18, R18, 1.175494350822287508e-38 ;  /* 0x0080000012128820 */ /* 0x001fe20000400000 */
[----:B------:R-:W-:Y:S06]  /*1cf0*/  BRA `(.L_x_5326) ;  /* 0x0000000800747947 */ /* 0x000fec0003800000 */
.L_x_5321:
        /* <DEDUP_REMOVED lines=10> */
[----:B------:R-:W-:Y:S01]  /*1da0*/  FSEL R18, RZ, 1, !P0 ;  /* 0x3f800000ff127808 */ /* 0x000fe20004000000 */
[----:B------:R-:W-:Y:S08]  /*1db0*/  BRA `(.L_x_5326) ;  /* 0x0000000800447947 */ /* 0x000ff00003800000 */
.L_x_5335:
[----:B------:R-:W2:Y:S01]  /*1dc0*/  LDG.E.64 R2, desc[UR36][R2.64] ;  /* 0x0000002402027981 */ /* 0x000ea2000c1e1b00 */
[----:B------:R-:W-:Y:S01]  /*1dd0*/  UMOV UR4, 0xf0000000 ;  /* 0xf000000000047882 */ /* 0x000fe20000000000 */
[----:B------:R-:W-:Y:S01]  /*1de0*/  UMOV UR5, 0x380fffff ;  /* 0x380fffff00057882 */ /* 0x000fe20000000000 */
[----:B--2---:R-:W0:Y:S01]  /*1df0*/  F2F.F32.F64 R18, R2 ;  /* 0x0000000200127310 */ /* 0x004e220000301000 */
[----:B------:R-:W-:-:S14]  /*1e00*/  DSETP.GEU.AND P0, PT, |R2|, UR4, PT ;  /* 0x0000000402007e2a */ /* 0x000fdc000bf0e200 */
[----:B0-----:R-:W-:Y:S01]  /*1e10*/  @!P0 FMUL R18, R18, 1.175494350822287508e-38 ;  /* 0x0080000012128820 */ /* 0x001fe20000400000 */
[----:B------:R-:W-:Y:S06]  /*1e20*/  BRA `(.L_x_5326) ;  /* 0x0000000800287947 */ /* 0x000fec0003800000 */
.L_x_5334:
        /* <DEDUP_REMOVED lines=25> */
.L_x_5337:
        /* <DEDUP_REMOVED lines=12> */
.L_x_5336:
[----:B------:R-:W2:Y:S02]  /*2080*/  LDG.E.U16 R2, desc[UR36][R2.64] ;  /* 0x0000002402027981 */ /* 0x000ea4000c1e1500 */
[----:B--2---:R-:W-:Y:S01]  /*2090*/  IMAD.U32 R18, R2, 0x10000, RZ ;  /* 0x0001000002127824 */ /* 0x004fe200078e00ff */
[----:B------:R-:W-:Y:S06]  /*20a0*/  BRA `(.L_x_5326) ;  /* 0x0000000400887947 */ /* 0x000fec0003800000 */
.L_x_5333:
        /* <DEDUP_REMOVED lines=9> */
[----:B--2---:R-:W-:Y:S01]  /*2140*/  I2FP.F32.U32 R18, R2 ;  /* 0x0000000200127245 */ /* 0x004fe20000201000 */
[----:B------:R-:W-:Y:S06]  /*2150*/  BRA `(.L_x_5326) ;  /* 0x00000004005c7947 */ /* 0x000fec0003800000 */
.L_x_5340:
[----:B------:R-:W2:Y:S01]  /*2160*/  LDG.E.U8 R3, desc[UR36][R2.64] ;  /* 0x0000002402037981 */ /* 0x000ea2000c1e1100 */
        /* <DEDUP_REMOVED lines=19> */
.L_x_5342:
[----:B------:R-:W-:Y:S05]  /*22a0*/  BSYNC.RECONVERGENT B0 ;  /* 0x0000000000007941 */ /* 0x000fea0003800200 */
.L_x_5341:
[----:B------:R-:W-:Y:S01]  /*22b0*/  IMAD.SHL.U32 R0, R0, 0x100000, RZ ;  /* 0x0010000000007824 */ /* 0x000fe200078e00ff */
[----:B------:R-:W-:-:S04]  /*22c0*/  LEA R2, R2, 0x3b800000, 0x17 ;  /* 0x3b80000002027811 */ /* 0x000fc800078eb8ff */
[----:B------:R-:W-:Y:S01]  /*22d0*/  LOP3.LUT R18, R2, R0, R7, 0xfe, !PT ;  /* 0x0000000002127212 */ /* 0x000fe200078efe07 */
[----:B------:R-:W-:Y:S06]  /*22e0*/  BRA `(.L_x_5326) ;  /* 0x0000000000f87947 */ /* 0x000fec0003800000 */
.L_x_5339:
[----:B------:R-:W2:Y:S01]  /*22f0*/  LDG.E.U8 R3, desc[UR36][R2.64] ;  /* 0x0000002402037981 */ /* 0x000ea2000c1e1100 */
        /* <DEDUP_REMOVED lines=19> */
.L_x_5344:
[----:B------:R-:W-:Y:S05]  /*2430*/  BSYNC.RECONVERGENT B0 ;  /* 0x0000000000007941 */ /* 0x000fea0003800200 */
.L_x_5343:
[----:B------:R-:W-:Y:S01]  /*2440*/  IMAD.SHL.U32 R0, R0, 0x200000, RZ ;  /* 0x0020000000007824 */ /* 0x000fe200078e00ff */
[----:B------:R-:W-:-:S04]  /*2450*/  LEA R2, R2, 0x37800000, 0x17 ;  /* 0x3780000002027811 */ /* 0x000fc800078eb8ff */
[----:B------:R-:W-:Y:S01]  /*2460*/  LOP3.LUT R18, R2, R0, R7, 0xfe, !PT ;  /* 0x0000000002127212 */ /* 0x000fe200078efe07 */
[----:B------:R-:W-:Y:S06]  /*2470*/  BRA `(.L_x_5326) ;  /* 0x0000000000947947 */ /* 0x000fec0003800000 */
.L_x_5338:
[----:B------:R-:W-:-:S09]  /*2480*/  UISETP.NE.AND UP0, UPT, UR4, 0x1c, UPT ;  /* 0x0000001c0400788c */ /* 0x000fd2000bf05270 */
[----:B------:R-:W-:Y:S05]  /*2490*/  BRA.U !UP0, `(.L_x_5345) ;  /* 0x0000000108847547 */ /* 0x000fea000b800000 */
[----:B------:R-:W-:-:S09]  /*24a0*/  UISETP.NE.AND UP0, UPT, UR4, 0x1d, UPT ;  /* 0x0000001d0400788c */ /* 0x000fd2000bf05270 */
[----:B------:R-:W-:Y:S05]  /*24b0*/  BRA.U !UP0, `(.L_x_5346) ;  /* 0x0000000108707547 */ /* 0x000fea000b800000 */
[----:B------:R-:W-:-:S09]  /*24c0*/  UISETP.NE.AND UP0, UPT, UR4, 0x2c, UPT ;  /* 0x0000002c0400788c */ /* 0x000fd2000bf05270 */
[----:B------:R-:W-:Y:S05]  /*24d0*/  BRA.U !UP0, `(.L_x_5347) ;  /* 0x0000000108487547 */ /* 0x000fea000b800000 */
.L_x_5325:
        /* <DEDUP_REMOVED lines=8> */
[----:B0-----:R-:W-:Y:S01]  /*2560*/  MOV R4, UR4 ;  /* 0x0000000400047c02 */ /* 0x001fe20008000f00 */
[----:B------:R-:W-:-:S02]  /*2570*/  IMAD.U32 R5, RZ, RZ, UR5 ;  /* 0x00000005ff057e24 */ /* 0x000fc4000f8e00ff */
[----:B-1----:R-:W-:Y:S02]  /*2580*/  IMAD.U32 R6, RZ, RZ, UR6 ;  /* 0x00000006ff067e24 */ /* 0x002fe4000f8e00ff */
[----:B------:R-:W-:Y:S01]  /*2590*/  IMAD.U32 R7, RZ, RZ, UR7 ;  /* 0x00000007ff077e24 */ /* 0x000fe2000f8e00ff */
[----:B---3--:R-:W-:Y:S01]  /*25a0*/  MOV R10, UR8 ;  /* 0x00000008000a7c02 */ /* 0x008fe20008000f00 */
[----:B------:R-:W-:-:S07]  /*25b0*/  IMAD.U32 R11, RZ, RZ, UR9 ;  /* 0x00000009ff0b7e24 */ /* 0x000fce000f8e00ff */
[----:B------:R-:W-:-:S07]  /*25c0*/  LEPC R20, `(.L_x_5348) ;  /* 0x000000001014794e */ /* 0x000fce0000000000 */
[----:B--2---:R-:W-:Y:S05]  /*25d0*/  CALL.ABS.NOINC R2 ;  /* 0x0000000002007343 */ /* 0x004fea0003c00000 */
.L_x_5348:
[----:B------:R-:W-:Y:S01]  /*25e0*/  IMAD.MOV.U32 R18, RZ, RZ, RZ ;  /* 0x000000ffff127224 */ /* 0x000fe200078e00ff */
[----:B------:R-:W-:Y:S06]  /*25f0*/  BRA `(.L_x_5326) ;  /* 0x0000000000347947 */ /* 0x000fec0003800000 */
.L_x_5347:
[----:B------:R-:W2:Y:S01]  /*2600*/  LDG.E.U8 R2, desc[UR36][R2.64] ;  /* 0x0000002402027981 */ /* 0x000ea2000c1e1100 */
[----:B------:R-:W-:Y:S01]  /*2610*/  IMAD.MOV.U32 R18, RZ, RZ, 0x400000 ;  /* 0x00400000ff127424 */ /* 0x000fe200078e00ff */
[----:B--2---:R-:W-:-:S13]  /*2620*/  ISETP.NE.AND P0, PT, R2, RZ, PT ;  /* 0x000000ff0200720c */ /* 0x004fda0003f05270 */
[----:B------:R-:W-:Y:S05]  /*2630*/  @!P0 BRA `(.L_x_5326) ;  /* 0x0000000000248947 */ /* 0x000fea0003800000 */
[----:B------:R-:W-:-:S13]  /*2640*/  ISETP.NE.AND P0, PT, R2, 0xff, PT ;  /* 0x000000ff0200780c */ /* 0x000fda0003f05270 */
[----:B------:R-:W-:Y:S01]  /*2650*/  @!P0 IMAD.MOV.U32 R18, RZ, RZ, 0x7f800001 ;  /* 0x7f800001ff128424 */ /* 0x000fe200078e00ff */
[----:B------:R-:W-:Y:S01]  /*2660*/  @P0 SHF.L.U32 R18, R2, 0x17, RZ ;  /* 0x0000001702120819 */ /* 0x000fe200000006ff */
[----:B------:R-:W-:Y:S06]  /*2670*/  BRA `(.L_x_5326) ;  /* 0x0000000000147947 */ /* 0x000fec0003800000 */
.L_x_5346:
[----:B------:R-:W2:Y:S02]  /*2680*/  LDG.E.64 R2, desc[UR36][R2.64] ;  /* 0x0000002402027981 */ /* 0x000ea4000c1e1b00 */
[----:B--2---:R0:W1:Y:S01]  /*2690*/  I2F.U64 R18, R2 ;  /* 0x0000000200127312 */ /* 0x0040620000301000 */
[----:B------:R-:W-:Y:S05]  /*26a0*/  BRA `(.L_x_5326) ;  /* 0x0000000000087947 */ /* 0x000fea0003800000 */
.L_x_5345:
[----:B------:R-:W2:Y:S02]  /*26b0*/  LDG.E R2, desc[UR36][R2.64] ;  /* 0x0000002402027981 */ /* 0x000ea4000c1e1900 */
[----:B--2---:R-:W-:-:S07]  /*26c0*/  I2FP.F32.U32 R18, R2 ;  /* 0x0000000200127245 */ /* 0x004fce0000201000 */
.L_x_5326:
[----:B------:R-:W-:Y:S05]  /*26d0*/  BSYNC.RECONVERGENT B6 ;  /* 0x0000000000067941 */ /* 0x000fea0003800200 */
.L_x_5320:
        /* <DEDUP_REMOVED lines=19> */
.L_x_5353:
[----:B------:R-:W2:Y:S02]  /*2810*/  LDG.E.U8 R2, desc[UR36][R2.64] ;  /* 0x0000002402027981 */ /* 0x000ea4000c1e1100 */
[----:B--2---:R-:W-:-:S04]  /*2820*/  ISETP.NE.AND P0, PT, R2, RZ, PT ;  /* 0x000000ff0200720c */ /* 0x004fc80003f05270 */
[----:B------:R-:W-:Y:S01]  /*2830*/  P2R R22, PR, RZ, 0x1 ;  /* 0x00000001ff167803 */ /* 0x000fe20000000000 */
[----:B------:R-:W-:Y:S08]  /*2840*/  BRA `(.L_x_5355) ;  /* 0x0000000800847947 */ /* 0x000ff00003800000 */
.L_x_5352:
        /* <DEDUP_REMOVED lines=11> */
.L_x_5357:
[----:B------:R-:W2:Y:S02]  /*2900*/  LDG.E R2, desc[UR36][R2.64] ;  /* 0x0000002402027981 */ /* 0x000ea4000c1e1900 */
[----:B--2---:R-:W-:-:S04]  /*2910*/  ISETP.NE.AND P0, PT, R2, RZ, PT ;  /* 0x000000ff0200720c */ /* 0x004fc80003f05270 */
[----:B------:R-:W-:Y:S01]  /*2920*/  P2R R22, PR, RZ, 0x1 ;  /* 0x00000001ff167803 */ /* 0x000fe20000000000 */
[----:B------:R-:W-:Y:S08]  /*2930*/  BRA `(.L_x_5355) ;  /* 0x0000000800487947 */ /* 0x000ff00003800000 */
.L_x_5356:
[----:B------:R-:W2:Y:S02]  /*2940*/  LDG.E.U16 R2, desc[UR36][R2.64] ;  /* 0x0000002402027981 */ /* 0x000ea4000c1e1500 */
[----:B--2---:R-:W-:-:S04]  /*2950*/  ISETP.NE.AND P0, PT, R2, RZ, PT ;  /* 0x000000ff0200720c */ /* 0x004fc80003f05270 */
[----:B------:R-:W-:Y:S01]  /*2960*/  P2R R22, PR, RZ, 0x1 ;  /* 0x00000001ff167803 */ /* 0x000fe20000000000 */
[----:B------:R-:W-:Y:S08]  /*2970*/  BRA `(.L_x_5355) ;  /* 0x0000000800387947 */ /* 0x000ff00003800000 */
.L_x_5351:
        /* <DEDUP_REMOVED lines=10> */
.L_x_5359:
[----:B------:R-:W2:Y:S02]  /*2a20*/  LDG.E.U16 R0, desc[UR36][R2.64] ;  /* 0x0000002402007981 */ /* 0x000ea4000c1e1500 */
[----:B--2---:R-:W-:-:S05]  /*2a30*/  HADD2.F32 R0, -RZ, R0.H0_H0 ;  /* 0x20000000ff007230 */ /* 0x004fca0000004100 */
[----:B------:R-:W-:-:S04]  /*2a40*/  FSETP.NEU.FTZ.AND P0, PT, R0, RZ, PT ;  /* 0x000000ff0000720b */ /* 0x000fc80003f1d000 */
[----:B------:R-:W-:Y:S01]  /*2a50*/  P2R R22, PR, RZ, 0x1 ;  /* 0x00000001ff167803 */ /* 0x000fe20000000000 */
[----:B------:R-:W-:Y:S08]  /*2a60*/  BRA `(.L_x_5355) ;  /* 0x0000000400fc7947 */ /* 0x000ff00003800000 */
.L_x_5358:
        /* <DEDUP_REMOVED lines=12> */
.L_x_5361:
        /* <DEDUP_REMOVED lines=10> */
.L_x_5360:
[----:B------:R-:W2:Y:S02]  /*2bd0*/  LDG.E.64 R2, desc[UR36][R2.64] ;  /* 0x0000002402027981 */ /* 0x000ea4000c1e1b00 */
[----:B--2---:R-:W-:-:S06]  /*2be0*/  DSETP.NEU.AND P0, PT, R2, RZ, PT ;  /* 0x000000ff0200722a */ /* 0x004fcc0003f0d000 */
[----:B------:R-:W-:Y:S01]  /*2bf0*/  P2R R22, PR, RZ, 0x1 ;  /* 0x00000001ff167803 */ /* 0x000fe20000000000 */
[----:B------:R-:W-:Y:S07]  /*2c00*/  BRA `(.L_x_5355) ;  /* 0x0000000400947947 */ /* 0x000fee0003800000 */
.L_x_5350:
        /* <DEDUP_REMOVED lines=12> */
.L_x_5364:
[----:B------:R-:W2:Y:S02]  /*2cd0*/  LDG.E.128 R4, desc[UR36][R2.64] ;  /* 0x0000002402047981 */ /* 0x000ea4000c1e1d00 */
[----:B--2---:R-:W-:-:S06]  /*2ce0*/  DSETP.NEU.AND P0, PT, R6, RZ, PT ;  /* 0x000000ff0600722a */ /* 0x004fcc0003f0d000 */
[----:B------:R-:W-:-:S06]  /*2cf0*/  DSETP.NEU.OR P0, PT, R4, RZ, P0 ;  /* 0x000000ff0400722a */ /* 0x000fcc000070d400 */
[----:B------:R-:W-:Y:S01]  /*2d00*/  P2R R22, PR, RZ, 0x1 ;  /* 0x00000001ff167803 */ /* 0x000fe20000000000 */
[----:B------:R-:W-:Y:S07]  /*2d10*/  BRA `(.L_x_5355) ;  /* 0x0000000400507947 */ /* 0x000fee0003800000 */
.L_x_5363:
        /* <DEDUP_REMOVED lines=10> */
.L_x_5366:
        /* <DEDUP_REMOVED lines=12> */
.L_x_5365:
[----:B------:R-:W2:Y:S02]  /*2e80*/  LDG.E.U16 R0, desc[UR36][R2.64] ;  /* 0x0000002402007981 */ /* 0x000ea4000c1e1500 */
[----:B--2---:R-:W-:-:S04]  /*2e90*/  SHF.L.U32 R0, R0, 0x10, RZ ;  /* 0x0000001000007819 */ /* 0x004fc800000006ff */
[----:B------:R-:W-:-:S04]  /*2ea0*/  FSETP.NEU.FTZ.AND P0, PT, R0, RZ, PT ;  /* 0x000000ff0000720b */ /* 0x000fc80003f1d000 */
[----:B------:R-:W-:Y:S01]  /*2eb0*/  P2R R22, PR, RZ, 0x1 ;  /* 0x00000001ff167803 */ /* 0x000fe20000000000 */
[----:B------:R-:W-:Y:S08]  /*2ec0*/  BRA `(.L_x_5355) ;  /* 0x0000000000e47947 */ /* 0x000ff00003800000 */
.L_x_5362:
        /* <DEDUP_REMOVED lines=12> */
.L_x_5369:
[----:B------:R-:W2:Y:S02]  /*2f90*/  LDG.E.U8 R2, desc[UR36][R2.64] ;  /* 0x0000002402027981 */ /* 0x000ea4000c1e1100 */
[----:B--2---:R-:W-:-:S04]  /*2fa0*/  ISETP.NE.AND P0, PT, R2, RZ, PT ;  /* 0x000000ff0200720c */ /* 0x004fc80003f05270 */
[----:B------:R-:W-:Y:S01]  /*2fb0*/  P2R R22, PR, RZ, 0x1 ;  /* 0x00000001ff167803 */ /* 0x000fe20000000000 */
[----:B------:R-:W-:Y:S08]  /*2fc0*/  BRA `(.L_x_5355) ;  /* 0x0000000000a47947 */ /* 0x000ff00003800000 */
.L_x_5368:
[----:B------:R-:W2:Y:S02]  /*2fd0*/  LDG.E.U8 R2, desc[UR36][R2.64] ;  /* 0x0000002402027981 */ /* 0x000ea4000c1e1100 */
[----:B--2---:R-:W-:-:S04]  /*2fe0*/  ISETP.NE.AND P0, PT, R2, RZ, PT ;  /* 0x000000ff0200720c */ /* 0x004fc80003f05270 */
[----:B------:R-:W-:Y:S01]  /*2ff0*/  P2R R22, PR, RZ, 0x1 ;  /* 0x00000001ff167803 */ /* 0x000fe20000000000 */
[----:B------:R-:W-:Y:S08]  /*3000*/  BRA `(.L_x_5355) ;  /* 0x0000000000947947 */ /* 0x000ff00003800000 */
.L_x_5367:
[----:B------:R-:W-:-:S09]  /*3010*/  UISETP.NE.AND UP0, UPT, UR4, 0x1c, UPT ;  /* 0x0000001c0400788c */ /* 0x000fd2000bf05270 */
[----:B------:R-:W-:Y:S05]  /*3020*/  BRA.U !UP0, `(.L_x_5370) ;  /* 0x0000000108807547 */ /* 0x000fea000b800000 */
[----:B------:R-:W-:-:S09]  /*3030*/  UISETP.NE.AND UP0, UPT, UR4, 0x1d, UPT ;  /* 0x0000001d0400788c */ /* 0x000fd2000bf05270 */
[----:B------:R-:W-:Y:S05]  /*3040*/  BRA.U !UP0, `(.L_x_5371) ;  /* 0x0000000108647547 */ /* 0x000fea000b800000 */
[----:B------:R-:W-:-:S09]  /*3050*/  UISETP.NE.AND UP0, UPT, UR4, 0x2c, UPT ;  /* 0x0000002c0400788c */ /* 0x000fd2000bf05270 */
[----:B------:R-:W-:Y:S05]  /*3060*/  BRA.U !UP0, `(.L_x_5372) ;  /* 0x00000001084c7547 */ /* 0x000fea000b800000 */
.L_x_5354:
        /* <DEDUP_REMOVED lines=16> */
.L_x_5373:
[----:B------:R-:W-:-:S04]  /*3170*/  PLOP3.LUT P0, PT, PT, PT, PT, 0x8, 0x80 ;  /* 0x000000000080781c */ /* 0x000fc80003f0e170 */
[----:B------:R-:W-:Y:S01]  /*3180*/  P2R R22, PR, RZ, 0x1 ;  /* 0x00000001ff167803 */ /* 0x000fe20000000000 */
[----:B------:R-:W-:Y:S08]  /*3190*/  BRA `(.L_x_5355) ;  /* 0x0000000000307947 */ /* 0x000ff00003800000 */
.L_x_5372:
[----:B------:R-:W2:Y:S02]  /*31a0*/  LDG.E.U8 R2, desc[UR36][R2.64] ;  /* 0x0000002402027981 */ /* 0x000ea4000c1e1100 */
[----:B--2---:R-:W-:-:S04]  /*31b0*/  ISETP.NE.AND P0, PT, R2, RZ, PT ;  /* 0x000000ff0200720c */ /* 0x004fc80003f05270 */
[----:B------:R-:W-:Y:S01]  /*31c0*/  P2R R22, PR, RZ, 0x1 ;  /* 0x00000001ff167803 */ /* 0x000fe20000000000 */
[----:B------:R-:W-:Y:S08]  /*31d0*/  BRA `(.L_x_5355) ;  /* 0x0000000000207947 */ /* 0x000ff00003800000 */
.L_x_5371:
[----:B------:R-:W2:Y:S02]  /*31e0*/  LDG.E.64 R2, desc[UR36][R2.64] ;  /* 0x0000002402027981 */ /* 0x000ea4000c1e1b00 */
[----:B--2---:R-:W-:-:S04]  /*31f0*/  ISETP.NE.U32.AND P0, PT, R2, RZ, PT ;  /* 0x000000ff0200720c */ /* 0x004fc80003f05070 */
[----:B------:R-:W-:-:S04]  /*3200*/  ISETP.NE.AND.EX P0, PT, R3, RZ, PT, P0 ;  /* 0x000000ff0300720c */ /* 0x000fc80003f05300 */
[----:B------:R-:W-:Y:S01]  /*3210*/  P2R R22, PR, RZ, 0x1 ;  /* 0x00000001ff167803 */ /* 0x000fe20000000000 */
[----:B------:R-:W-:Y:S08]  /*3220*/  BRA `(.L_x_5355) ;  /* 0x00000000000c7947 */ /* 0x000ff00003800000 */
.L_x_5370:
[----:B------:R-:W2:Y:S02]  /*3230*/  LDG.E R2, desc[UR36][R2.64] ;  /* 0x0000002402027981 */ /* 0x000ea4000c1e1900 */
[----:B--2---:R-:W-:-:S04]  /*3240*/  ISETP.NE.AND P0, PT, R2, RZ, PT ;  /* 0x000000ff0200720c */ /* 0x004fc80003f05270 */
[----:B------:R-:W-:-:S09]  /*3250*/  P2R R22, PR, RZ, 0x1 ;  /* 0x00000001ff167803 */ /* 0x000fd20000000000 */
.L_x_5355:
[----:B------:R-:W-:Y:S05]  /*3260*/  BSYNC.RECONVERGENT B6 ;  /* 0x0000000000067941 */ /* 0x000fea0003800200 */
.L_x_5349:
        /* <DEDUP_REMOVED lines=17> */
.L_x_5377:
[----:B------:R0:W5:Y:S01]  /*3380*/  LDG.E.U8 R2, desc[UR36][R4.64] ;  /* 0x0000002404027981 */ /* 0x000162000c1e1100 */
[----:B------:R-:W-:Y:S01]  /*3390*/  IMAD.MOV.U32 R3, RZ, RZ, RZ ;  /* 0x000000ffff037224 */ /* 0x000fe200078e00ff */
[----:B------:R-:W-:Y:S06]  /*33a0*/  BRA `(.L_x_5379) ;  /* 0x0000000c00407947 */ /* 0x000fec0003800000 */
.L_x_5376:
        /* <DEDUP_REMOVED lines=8> */
.L_x_5381:
[----:B------:R-:W2:Y:S02]  /*3430*/  LDG.E R2, desc[UR36][R4.64] ;  /* 0x0000002404027981 */ /* 0x000ea4000c1e1900 */
[----:B--2---:R-:W-:Y:S01]  /*3440*/  SHF.R.S32.HI R3, RZ, 0x1f, R2 ;  /* 0x0000001fff037819 */ /* 0x004fe20000011402 */
[----:B------:R-:W-:Y:S06]  /*3450*/  BRA `(.L_x_5379) ;  /* 0x0000000c00147947 */ /* 0x000fec0003800000 */
.L_x_5380:
[----:B------:R-:W2:Y:S02]  /*3460*/  LDG.E.S16 R2, desc[UR36][R4.64] ;  /* 0x0000002404027981 */ /* 0x000ea4000c1e1700 */
[----:B--2---:R-:W-:Y:S01]  /*3470*/  SHF.R.S32.HI R3, RZ, 0x1f, R2 ;  /* 0x0000001fff037819 */ /* 0x004fe20000011402 */
[----:B------:R-:W-:Y:S06]  /*3480*/  BRA `(.L_x_5379) ;  /* 0x0000000c00087947 */ /* 0x000fec0003800000 */
.L_x_5375:
        /* <DEDUP_REMOVED lines=9> */
.L_x_5383:
[----:B------:R-:W2:Y:S02]  /*3520*/  LDG.E.U16 R4, desc[UR36][R4.64] ;  /* 0x0000002404047981 */ /* 0x000ea4000c1e1500 */
[----:B--2---:R-:W-:-:S06]  /*3530*/  HADD2.F32 R2, -RZ, R4.H0_H0 ;  /* 0x20000004ff027230 */ /* 0x004fcc0000004100 */
[----:B------:R-:W0:Y:S01]  /*3540*/  F2I.S64.TRUNC R2, R2 ;  /* 0x0000000200027311 */ /* 0x000e22000020d900 */
[----:B------:R-:W-:Y:S05]  /*3550*/  BRA `(.L_x_5379) ;  /* 0x0000000800d47947 */ /* 0x000fea0003800000 */
.L_x_5382:
        /* <DEDUP_REMOVED lines=9> */
.L_x_5385:
[----:B------:R-:W2:Y:S02]  /*35f0*/  LDG.E.U16 R4, desc[UR36][R4.64] ;  /* 0x0000002404047981 */ /* 0x000ea4000c1e1500 */
[----:B--2---:R-:W-:-:S06]  /*3600*/  HADD2.F32 R2, -RZ, R4.H0_H0 ;  /* 0x20000004ff027230 */ /* 0x004fcc0000004100 */
[----:B------:R-:W0:Y:S01]  /*3610*/  F2I.S64.TRUNC R2, R2 ;  /* 0x0000000200027311 */ /* 0x000e22000020d900 */
[----:B------:R-:W-:Y:S05]  /*3620*/  BRA `(.L_x_5379) ;  /* 0x0000000800a07947 */ /* 0x000fea0003800000 */
.L_x_5384:
[----:B------:R-:W2:Y:S02]  /*3630*/  LDG.E.64 R2, desc[UR36][R4.64] ;  /* 0x0000002404027981 */ /* 0x000ea4000c1e1b00 */
[----:B--2---:R-:W0:Y:S01]  /*3640*/  F2I.S64.F64.TRUNC R2, R2 ;  /* 0x0000000200027311 */ /* 0x004e22000030d900 */
[----:B------:R-:W-:Y:S05]  /*3650*/  BRA `(.L_x_5379) ;  /* 0x0000000800947947 */ /* 0x000fea0003800000 */
.L_x_5374:
        /* <DEDUP_REMOVED lines=13> */
.L_x_5388:
[----:B------:R-:W2:Y:S02]  /*3730*/  LDG.E.64 R2, desc[UR36][R4.64] ;  /* 0x0000002404027981 */ /* 0x000ea4000c1e1b00 */
[----:B--2---:R-:W0:Y:S01]  /*3740*/  F2I.S64.F64.TRUNC R2, R2 ;  /* 0x0000000200027311 */ /* 0x004e22000030d900 */
[----:B------:R-:W-:Y:S05]  /*3750*/  BRA `(.L_x_5379) ;  /* 0x0000000800547947 */ /* 0x000fea0003800000 */
.L_x_5387:
        /* <DEDUP_REMOVED lines=26> */
.L_x_5390:
        /* <DEDUP_REMOVED lines=13> */
.L_x_5389:
[----:B------:R-:W2:Y:S02]  /*39d0*/  LDG.E.U16 R2, desc[UR36][R4.64] ;  /* 0x0000002404027981 */ /* 0x000ea4000c1e1500 */
[----:B--2---:R-:W-:-:S06]  /*39e0*/  IMAD.U32 R2, R2, 0x10000, RZ ;  /* 0x0001000002027824 */ /* 0x004fcc00078e00ff */
[----:B------:R-:W0:Y:S01]  /*39f0*/  F2I.S64.TRUNC R2, R2 ;  /* 0x0000000200027311 */ /* 0x000e22000020d900 */
[----:B------:R-:W-:Y:S05]  /*3a00*/  BRA `(.L_x_5379) ;  /* 0x0000000400a87947 */ /* 0x000fea0003800000 */
.L_x_5386:
        /* <DEDUP_REMOVED lines=11> */
.L_x_5393:
        /* <DEDUP_REMOVED lines=21> */
.L_x_5397:
[----:B------:R-:W-:Y:S05]  /*3c10*/  BSYNC.RECONVERGENT B1 ;  /* 0x0000000000017941 */ /* 0x000fea0003800200 */
.L_x_5396:
[----:B------:R-:W-:Y:S02]  /*3c20*/  SHF.L.U32 R0, R0, 0x14, RZ ;  /* 0x0000001400007819 */ /* 0x000fe400000006ff */
[----:B------:R-:W-:-:S04]  /*3c30*/  LEA R2, R2, 0x3b800000, 0x17 ;  /* 0x3b80000002027811 */ /* 0x000fc800078eb8ff */
[----:B------:R-:W-:-:S07]  /*3c40*/  LOP3.LUT R2, R2, R0, R7, 0xfe, !PT ;  /* 0x0000000002027212 */ /* 0x000fce00078efe07 */
.L_x_5395:
[----:B------:R-:W-:Y:S05]  /*3c50*/  BSYNC.RECONVERGENT B0 ;  /* 0x0000000000007941 */ /* 0x000fea0003800200 */
.L_x_5394:
[----:B------:R-:W2:Y:S01]  /*3c60*/  F2I.S64.TRUNC R2, R2 ;  /* 0x0000000200027311 */ /* 0x000ea2000020d900 */
[----:B------:R-:W-:Y:S05]  /*3c70*/  BRA `(.L_x_5379) ;  /* 0x00000004000c7947 */ /* 0x000fea0003800000 */
.L_x_5392:
        /* <DEDUP_REMOVED lines=21> */
.L_x_5401:
[----:B------:R-:W-:Y:S05]  /*3dd0*/  BSYNC.RECONVERGENT B1 ;  /* 0x0000000000017941 */ /* 0x000fea0003800200 */
.L_x_5400:
[----:B------:R-:W-:Y:S01]  /*3de0*/  IMAD.SHL.U32 R0, R0, 0x200000, RZ ;  /* 0x0020000000007824 */ /* 0x000fe200078e00ff */
[----:B------:R-:W-:-:S04]  /*3df0*/  LEA R2, R2, 0x37800000, 0x17 ;  /* 0x3780000002027811 */ /* 0x000fc800078eb8ff */
[----:B------:R-:W-:-:S07]  /*3e00*/  LOP3.LUT R2, R2, R0, R7, 0xfe, !PT ;  /* 0x0000000002027212 */ /* 0x000fce00078efe07 */
.L_x_5399:
[----:B------:R-:W-:Y:S05]  /*3e10*/  BSYNC.RECONVERGENT B0 ;  /* 0x0000000000007941 */ /* 0x000fea0003800200 */
.L_x_5398:
[----:B------:R-:W3:Y:S01]  /*3e20*/  F2I.S64.TRUNC R2, R2 ;  /* 0x0000000200027311 */ /* 0x000ee2000020d900 */
[----:B------:R-:W-:Y:S05]  /*3e30*/  BRA `(.L_x_5379) ;  /* 0x00000000009c7947 */ /* 0x000fea0003800000 */
.L_x_5391:
[----:B------:R-:W-:-:S09]  /*3e40*/  UISETP.NE.AND UP0, UPT, UR4, 0x1c, UPT ;  /* 0x0000001c0400788c */ /* 0x000fd2000bf05270 */
[----:B------:R-:W-:Y:S05]  /*3e50*/  BRA.U !UP0, `(.L_x_5402) ;  /* 0x00000001088c7547 */ /* 0x000fea000b800000 */
[----:B------:R-:W-:-:S09]  /*3e60*/  UISETP.NE.AND UP0, UPT, UR4, 0x1d, UPT ;  /* 0x0000001d0400788c */ /* 0x000fd2000bf05270 */
[----:B------:R-:W-:Y:S05]  /*3e70*/  BRA.U !UP0, `(.L_x_5403) ;  /* 0x00000001087c7547 */ /* 0x000fea000b800000 */
[----:B------:R-:W-:-:S09]  /*3e80*/  UISETP.NE.AND UP0, UPT, UR4, 0x2c, UPT ;  /* 0x0000002c0400788c */ /* 0x000fd2000bf05270 */
[----:B------:R-:W-:Y:S05]  /*3e90*/  BRA.U !UP0, `(.L_x_5404) ;  /* 0x0000000108487547 */ /* 0x000fea000b800000 */
.L_x_5378:
        /* <DEDUP_REMOVED lines=16> */
.L_x_5405:
[----:B------:R-:W-:Y:S01]  /*3fa0*/  CS2R R2, SRZ ;  /* 0x0000000000027805 */ /* 0x000fe2000001ff00 */
[----:B------:R-:W-:Y:S06]  /*3fb0*/  BRA `(.L_x_5379) ;  /* 0x00000000003c7947 */ /* 0x000fec0003800000 */
.L_x_5404:
        /* <DEDUP_REMOVED lines=8> */
.L_x_5407:
[----:B------:R-:W-:Y:S05]  /*4040*/  BSYNC.RECONVERGENT B0 ;  /* 0x0000000000007941 */ /* 0x000fea0003800200 */
.L_x_5406:
[----:B------:R-:W0:Y:S01]  /*4050*/  F2I.S64.TRUNC R2, R2 ;  /* 0x0000000200027311 */ /* 0x000e22000020d900 */
[----:B------:R-:W-:Y:S05]  /*4060*/  BRA `(.L_x_5379) ;  /* 0x0000000000107947 */ /* 0x000fea0003800000 */
.L_x_5403:
[----:B------:R0:W5:Y:S01]  /*4070*/  LDG.E.64 R2, desc[UR36][R4.64] ;  /* 0x0000002404027981 */ /* 0x000162000c1e1b00 */
[----:B------:R-:W-:Y:S05]  /*4080*/  BRA `(.L_x_5379) ;  /* 0x0000000000087947 */ /* 0x000fea0003800000 */
.L_x_5402:
[----:B------:R4:W5:Y:S01]  /*4090*/  LDG.E R2, desc[UR36][R4.64] ;  /* 0x0000002404027981 */ /* 0x000962000c1e1900 */
[----:B------:R-:W-:-:S07]  /*40a0*/  IMAD.MOV.U32 R3, RZ, RZ, RZ ;  /* 0x000000ffff037224 */ /* 0x000fce00078e00ff */
.L_x_5379:
[----:B------:R-:W-:Y:S01]  /*40b0*/  ISETP.NE.AND P1, PT, R22, RZ, PT ;  /* 0x000000ff1600720c */ /* 0x000fe20003f25270 */
[----:B------:R-:W1:-:S12]  /*40c0*/  LDCU.64 UR6, c[0x0][0x648] ;  /* 0x0000c900ff0677ac */ /* 0x000e580008000a00 */
[----:B0---4-:R-:W2:Y:S02]  /*40d0*/  @P1 LDC.64 R4, c[0x0][0x668] ;  /* 0x00019a00ff041b82 */ /* 0x011ea40000000a00 */
[----:B--23-5:R-:W-:-:S04]  /*40e0*/  @P1 LEA R4, P0, R2, R4, 0x2 ;  /* 0x0000000402041211 */ /* 0x02cfc800078010ff */
[----:B------:R-:W-:-:S05]  /*40f0*/  @P1 LEA.HI.X R5, R2, R5, R3, 0x2, P0 ;  /* 0x0000000502051211 */ /* 0x000fca00000f1403 */
[----:B-1----:R0:W5:Y:S01]  /*4100*/  @P1 LDG.E R18, desc[UR36][R4.64] ;  /* 0x0000002404121981 */ /* 0x002162000c1e1900 */
        /* <DEDUP_REMOVED lines=16> */
.L_x_5411:
[----:B-----5:R-:W0:Y:S02]  /*4210*/  F2I.S64.TRUNC R18, R18 ;  /* 0x0000001200127311 */ /* 0x020e24000020d900 */
[----:B0-----:R-:W-:-:S05]  /*4220*/  MOV R5, R18 ;  /* 0x0000001200057202 */ /* 0x001fca0000000f00 */
[----:B------:R3:W-:Y:S01]  /*4230*/  STG.E.U8 desc[UR36][R2.64], R5 ;  /* 0x0000000502007986 */ /* 0x0007e2000c101124 */
[----:B------:R-:W-:Y:S05]  /*4240*/  BRA `(.L_x_5413) ;  /* 0x0000000c002c7947 */ /* 0x000fea0003800000 */
.L_x_5410:
        /* <DEDUP_REMOVED lines=9> */
.L_x_5415:
[----:B-----5:R-:W0:Y:S02]  /*42e0*/  F2I.FTZ.TRUNC.NTZ R5, R18 ;  /* 0x0000001200057305 */ /* 0x020e24000021f100 */
[----:B0-----:R1:W-:Y:S01]  /*42f0*/  STG.E desc[UR36][R2.64], R5 ;  /* 0x0000000502007986 */ /* 0x0013e2000c101924 */
[----:B------:R-:W-:Y:S05]  /*4300*/  BRA `(.L_x_5413) ;  /* 0x0000000800fc7947 */ /* 0x000fea0003800000 */
.L_x_5414:
[----:B-----5:R-:W0:Y:S02]  /*4310*/  F2I.FTZ.TRUNC.NTZ R5, R18 ;  /* 0x0000001200057305 */ /* 0x020e24000021f100 */
[----:B0-----:R2:W-:Y:S01]  /*4320*/  STG.E.U16 desc[UR36][R2.64], R5 ;  /* 0x0000000502007986 */ /* 0x0015e2000c101524 */
[----:B------:R-:W-:Y:S05]  /*4330*/  BRA `(.L_x_5413) ;  /* 0x0000000800f07947 */ /* 0x000fea0003800000 */
.L_x_5409:
        /* <DEDUP_REMOVED lines=8> */
.L_x_5417:
[----:B-----5:R-:W-:-:S05]  /*43c0*/  F2FP.F16.F32.PACK_AB R18, RZ, R18 ;  /* 0x00000012ff12723e */ /* 0x020fca00000000ff */
[----:B------:R0:W-:Y:S01]  /*43d0*/  STG.E.U16 desc[UR36][R2.64], R18 ;  /* 0x0000001202007986 */ /* 0x0001e2000c101524 */
[----:B------:R-:W-:Y:S05]  /*43e0*/  BRA `(.L_x_5413) ;  /* 0x0000000800c47947 */ /* 0x000fea0003800000 */
.L_x_5416:
[----:B------:R-:W-:-:S09]  /*43f0*/  UISETP.NE.AND UP0, UPT, UR4, 0x7, UPT ;  /* 0x000000070400788c */ /* 0x000fd2000bf05270 */
[----:B------:R-:W-:Y:S05]  /*4400*/  BRA.U !UP0, `(.L_x_5418) ;  /* 0x00000001082c7547 */ /* 0x000fea000b800000 */
[----:B------:R-:W-:-:S09]  /*4410*/  UISETP.NE.AND UP0, UPT, UR4, 0x8, UPT ;  /* 0x000000080400788c */ /* 0x000fd2000bf05270 */
[----:B------:R-:W-:Y:S05]  /*4420*/  BRA.U !UP0, `(.L_x_5419) ;  /* 0x0000000108147547 */ /* 0x000fea000b800000 */
[----:B------:R-:W-:-:S09]  /*4430*/  UISETP.NE.AND UP0, UPT, UR4, 0x9, UPT ;  /* 0x000000090400788c */ /* 0x000fd2000bf05270 */
[----:B------:R-:W-:Y:S05]  /*4440*/  BRA.U UP0, `(.L_x_5412) ;  /* 0x0000000900187547 */ /* 0x000fea000b800000 */
[----:B------:R-:W-:-:S05]  /*4450*/  IMAD.MOV.U32 R19, RZ, RZ, RZ ;  /* 0x000000ffff137224 */ /* 0x000fca00078e00ff */
[----:B-----5:R0:W-:Y:S01]  /*4460*/  STG.E.64 desc[UR36][R2.64], R18 ;  /* 0x0000001202007986 */ /* 0x0201e2000c101b24 */
[----:B------:R-:W-:Y:S05]  /*4470*/  BRA `(.L_x_5413) ;  /* 0x0000000800a07947 */ /* 0x000fea0003800000 */
.L_x_5419:
[----:B-----5:R-:W-:-:S04]  /*4480*/  F2FP.F16.F32.PACK_AB R5, RZ, R18 ;  /* 0x00000012ff05723e */ /* 0x020fc800000000ff */
[----:B------:R-:W-:-:S05]  /*4490*/  PRMT R5, R5, 0x5410, RZ ;  /* 0x0000541005057816 */ /* 0x000fca00000000ff */
[----:B------:R0:W-:Y:S01]  /*44a0*/  STG.E desc[UR36][R2.64], R5 ;  /* 0x0000000502007986 */ /* 0x0001e2000c101924 */
[----:B------:R-:W-:Y:S05]  /*44b0*/  BRA `(.L_x_5413) ;  /* 0x0000000800907947 */ /* 0x000fea0003800000 */
.L_x_5418:
[----:B-----5:R-:W-:-:S06]  /*44c0*/  FMUL.FTZ R4, R18, 1 ;  /* 0x3f80000012047820 */ /* 0x020fcc0000410000 */
[----:B------:R-:W0:Y:S02]  /*44d0*/  F2F.F64.F32 R4, R4 ;  /* 0x0000000400047310 */ /* 0x000e240000201800 */
[----:B0-----:R0:W-:Y:S01]  /*44e0*/  STG.E.64 desc[UR36][R2.64], R4 ;  /* 0x0000000402007986 */ /* 0x0011e2000c101b24 */
[----:B------:R-:W-:Y:S05]  /*44f0*/  BRA `(.L_x_5413) ;  /* 0x0000000800807947 */ /* 0x000fea0003800000 */
.L_x_5408:
        /* <DEDUP_REMOVED lines=8> */
[----:B-----5:R-:W-:-:S04]  /*4580*/  FSETP.NEU.FTZ.AND P0, PT, R18, RZ, PT ;  /* 0x000000ff1200720b */ /* 0x020fc80003f1d000 */
[----:B------:R-:W-:-:S05]  /*4590*/  SEL R5, RZ, 0x1, !P0 ;  /* 0x00000001ff057807 */ /* 0x000fca0004000000 */
[----:B------:R0:W-:Y:S01]  /*45a0*/  STG.E.U8 desc[UR36][R2.64], R5 ;  /* 0x0000000502007986 */ /* 0x0001e2000c101124 */
[----:B------:R-:W-:Y:S05]  /*45b0*/  BRA `(.L_x_5413) ;  /* 0x0000000800507947 */ /* 0x000fea0003800000 */
.L_x_5422:
[----:B-----5:R-:W-:Y:S01]  /*45c0*/  FMUL.FTZ R4, R18, 1 ;  /* 0x3f80000012047820 */ /* 0x020fe20000410000 */
[----:B------:R-:W-:-:S05]  /*45d0*/  CS2R R6, SRZ ;  /* 0x0000000000067805 */ /* 0x000fca000001ff00 */
[----:B------:R-:W0:Y:S02]  /*45e0*/  F2F.F64.F32 R4, R4 ;  /* 0x0000000400047310 */ /* 0x000e240000201800 */
[----:B0-----:R0:W-:Y:S01]  /*45f0*/  STG.E.128 desc[UR36][R2.64], R4 ;  /* 0x0000000402007986 */ /* 0x0011e2000c101d24 */
[----:B------:R-:W-:Y:S05]  /*4600*/  BRA `(.L_x_5413) ;  /* 0x00000008003c7947 */ /* 0x000fea0003800000 */
.L_x_5421:
        /* <DEDUP_REMOVED lines=18> */
.L_x_5426:
[----:B------:R-:W-:Y:S05]  /*4730*/  BSYNC.RECONVERGENT B0 ;  /* 0x0000000000007941 */ /* 0x000fea0003800200 */
.L_x_5425:
[----:B------:R-:W-:-:S05]  /*4740*/  LOP3.LUT R7, R0, 0x80, R7, 0xf8, !PT ;  /* 0x0000008000077812 */ /* 0x000fca00078ef807 */
[----:B------:R0:W-:Y:S01]  /*4750*/  STG.E.U8 desc[UR36][R2.64], R7 ;  /* 0x0000000702007986 */ /* 0x0001e2000c101124 */
[----:B------:R-:W-:Y:S05]  /*4760*/  BRA `(.L_x_5413) ;  /* 0x0000000400e47947 */ /* 0x000fea0003800000 */
.L_x_5424:
        /* <DEDUP_REMOVED lines=14> */
.L_x_5428:
[----:B------:R-:W-:Y:S05]  /*4850*/  BSYNC.RECONVERGENT B0 ;  /* 0x0000000000007941 */ /* 0x000fea0003800200 */
.L_x_5427:
[----:B------:R-:W-:-:S05]  /*4860*/  LOP3.LUT R5, R0, 0x80, R7, 0xf8, !PT ;  /* 0x0000008000057812 */ /* 0x000fca00078ef807 */
[----:B------:R0:W-:Y:S01]  /*4870*/  STG.E.U8 desc[UR36][R2.64], R5 ;  /* 0x0000000502007986 */ /* 0x0001e2000c101124 */
[----:B------:R-:W-:Y:S05]  /*4880*/  BRA `(.L_x_5413) ;  /* 0x00000004009c7947 */ /* 0x000fea0003800000 */
.L_x_5423:
[----:B-----5:R-:W-:-:S05]  /*4890*/  F2FP.BF16.F32.PACK_AB R18, RZ, R18 ;  /* 0x00000012ff12723e */ /* 0x020fca00000010ff */
[----:B------:R0:W-:Y:S01]  /*48a0*/  STG.E.U16 desc[UR36][R2.64], R18 ;  /* 0x0000001202007986 */ /* 0x0001e2000c101524 */
[----:B------:R-:W-:Y:S05]  /*48b0*/  BRA `(.L_x_5413) ;  /* 0x0000000400907947 */ /* 0x000fea0003800000 */
.L_x_5420:
        /* <DEDUP_REMOVED lines=11> */
.L_x_5431:
[----:B-----5:R-:W-:Y:S01]  /*4970*/  LOP3.LUT R4, R18, 0x7fffffff, RZ, 0xc0, !PT ;  /* 0x7fffffff12047812 */ /* 0x020fe200078ec0ff */
[----:B------:R-:W-:Y:S01]  /*4980*/  BSSY.RECONVERGENT B0, `(.L_x_5432) ;  /* 0x0000013000007945 */ /* 0x000fe20003800200 */
[----:B------:R-:W-:Y:S02]  /*4990*/  HFMA2 R0, -RZ, RZ, 0, 7.62939453125e-06 ;  /* 0x00000080ff007431 */ /* 0x000fe400000001ff */
        /* <DEDUP_REMOVED lines=9> */
.L_x_5434:
[----:B------:R-:W-:-:S04]  /*4a30*/  SHF.R.U32.HI R0, RZ, 0x14, R18 ;  /* 0x00000014ff007819 */ /* 0x000fc80000011612 */
[----:B------:R-:W-:-:S04]  /*4a40*/  LOP3.LUT R5, R0, 0x1, RZ, 0xc0, !PT ;  /* 0x0000000100057812 */ /* 0x000fc800078ec0ff */
[----:B------:R-:W-:-:S04]  /*4a50*/  IADD3 R0, PT, PT, R18, 0x487ffff, R5 ;  /* 0x0487ffff12007810 */ /* 0x000fc80007ffe005 */
[----:B------:R-:W-:-:S04]  /*4a60*/  SHF.R.U32.HI R0, RZ, 0x14, R0 ;  /* 0x00000014ff007819 */ /* 0x000fc80000011600 */
[----:B------:R-:W-:-:S07]  /*4a70*/  LOP3.LUT R4, R0, 0xff, RZ, 0xc0, !PT ;  /* 0x000000ff00047812 */ /* 0x000fce00078ec0ff */
.L_x_5435:
[----:B------:R-:W-:-:S04]  /*4a80*/  SHF.R.U32.HI R5, RZ, 0x18, R18 ;  /* 0x00000018ff057819 */ /* 0x000fc80000011612 */
[----:B------:R-:W-:-:S04]  /*4a90*/  LOP3.LUT R4, R4, 0x80, R5, 0xf8, !PT ;  /* 0x0000008004047812 */ /* 0x000fc800078ef805 */
[----:B------:R-:W-:-:S07]  /*4aa0*/  PRMT R0, R4, 0x7610, R0 ;  /* 0x0000761004007816 */ /* 0x000fce0000000000 */
.L_x_5433:
[----:B------:R-:W-:Y:S05]  /*4ab0*/  BSYNC.RECONVERGENT B0 ;  /* 0x0000000000007941 */ /* 0x000fea0003800200 */
.L_x_5432:
[----:B------:R0:W-:Y:S01]  /*4ac0*/  STG.E.U8 desc[UR36][R2.64], R0 ;  /* 0x0000000002007986 */ /* 0x0001e2000c101124 */
[----:B------:R-:W-:Y:S05]  /*4ad0*/  BRA `(.L_x_5413) ;  /* 0x0000000400087947 */ /* 0x000fea0003800000 */
.L_x_5430:
        /* <DEDUP_REMOVED lines=12> */
.L_x_5438:
[----:B------:R-:W-:-:S04]  /*4ba0*/  SHF.R.U32.HI R0, RZ, 0x15, R18 ;  /* 0x00000015ff007819 */ /* 0x000fc80000011612 */
[----:B------:R-:W-:-:S04]  /*4bb0*/  LOP3.LUT R5, R0, 0x1, RZ, 0xc0, !PT ;  /* 0x0000000100057812 */ /* 0x000fc800078ec0ff */
[----:B------:R-:W-:-:S04]  /*4bc0*/  IADD3 R0, PT, PT, R18, 0x88fffff, R5 ;  /* 0x088fffff12007810 */ /* 0x000fc80007ffe005 */
[----:B------:R-:W-:-:S04]  /*4bd0*/  SHF.R.U32.HI R0, RZ, 0x15, R0 ;  /* 0x00000015ff007819 */ /* 0x000fc80000011600 */
[----:B------:R-:W-:-:S07]  /*4be0*/  LOP3.LUT R4, R0, 0xff, RZ, 0xc0, !PT ;  /* 0x000000ff00047812 */ /* 0x000fce00078ec0ff */
.L_x_5439:
[----:B------:R-:W-:-:S04]  /*4bf0*/  SHF.R.U32.HI R5, RZ, 0x18, R18 ;  /* 0x00000018ff057819 */ /* 0x000fc80000011612 */
[----:B------:R-:W-:-:S04]  /*4c00*/  LOP3.LUT R4, R4, 0x80, R5, 0xf8, !PT ;  /* 0x0000008004047812 */ /* 0x000fc800078ef805 */
[----:B------:R-:W-:-:S07]  /*4c10*/  PRMT R0, R4, 0x7610, R0 ;  /* 0x0000761004007816 */ /* 0x000fce0000000000 */
.L_x_5437:
[----:B------:R-:W-:Y:S05]  /*4c20*/  BSYNC.RECONVERGENT B0 ;  /* 0x0000000000007941 */ /* 0x000fea0003800200 */
.L_x_5436:
[----:B------:R0:W-:Y:S01]  /*4c30*/  STG.E.U8 desc[UR36][R2.64], R0 ;  /* 0x0000000002007986 */ /* 0x0001e2000c101124 */
[----:B------:R-:W-:Y:S05]  /*4c40*/  BRA `(.L_x_5413) ;  /* 0x0000000000ac7947 */ /* 0x000fea0003800000 */
.L_x_5429:
[----:B------:R-:W-:-:S09]  /*4c50*/  UISETP.NE.AND UP0, UPT, UR4, 0x1c, UPT ;  /* 0x0000001c0400788c */ /* 0x000fd2000bf05270 */
[----:B------:R-:W-:Y:S05]  /*4c60*/  BRA.U !UP0, `(.L_x_5440) ;  /* 0x00000001089c7547 */ /* 0x000fea000b800000 */
[----:B------:R-:W-:-:S09]  /*4c70*/  UISETP.NE.AND UP0, UPT, UR4, 0x1d, UPT ;  /* 0x0000001d0400788c */ /* 0x000fd2000bf05270 */
[----:B------:R-:W-:Y:S05]  /*4c80*/  BRA.U !UP0, `(.L_x_5441) ;  /* 0x0000000108887547 */ /* 0x000fea000b800000 */
[----:B------:R-:W-:-:S09]  /*4c90*/  UISETP.NE.AND UP0, UPT, UR4, 0x2c, UPT ;  /* 0x0000002c0400788c */ /* 0x000fd2000bf05270 */
[----:B------:R-:W-:Y:S05]  /*4ca0*/  BRA.U !UP0, `(.L_x_5442) ;  /* 0x0000000108447547 */ /* 0x000fea000b800000 */
.L_x_5412:
        /* <DEDUP_REMOVED lines=16> */
.L_x_5443:
[----:B------:R-:W-:Y:S05]  /*4db0*/  BRA `(.L_x_5413) ;  /* 0x0000000000507947 */ /* 0x000fea0003800000 */
.L_x_5442:
        /* <DEDUP_REMOVED lines=15> */
.L_x_5441:
[----:B-----5:R-:W0:Y:S02]  /*4eb0*/  F2I.U64.TRUNC R18, R18 ;  /* 0x0000001200127311 */ /* 0x020e24000020d800 */
[----:B0-----:R0:W-:Y:S01]  /*4ec0*/  STG.E.64 desc[UR36][R2.64], R18 ;  /* 0x0000001202007986 */ /* 0x0011e2000c101b24 */
[----:B------:R-:W-:Y:S05]  /*4ed0*/  BRA `(.L_x_5413) ;  /* 0x0000000000087947 */ /* 0x000fea0003800000 */
.L_x_5440:
[----:B-----5:R-:W0:Y:S02]  /*4ee0*/  F2I.FTZ.U32.TRUNC.NTZ R5, R18 ;  /* 0x0000001200057305 */ /* 0x020e24000021f000 */
[----:B0-----:R0:W-:Y:S02]  /*4ef0*/  STG.E desc[UR36][R2.64], R5 ;  /* 0x0000000502007986 */ /* 0x0011e4000c101924 */
.L_x_5413:
[----:B------:R-:W-:-:S07]  /*4f00*/  VIADD R17, R17, 0x80 ;  /* 0x0000008011117836 */ /* 0x000fce0000000000 */
.L_x_5318:
[----:B------:R-:W-:Y:S05]  /*4f10*/  BSYNC.RECONVERGENT B7 ;  /* 0x0000000000077941 */ /* 0x000fea0003800200 */
.L_x_5317:
[----:B------:R-:W5:Y:S01]  /*4f20*/  LDCU UR4, c[0x0][0x380] ;  /* 0x00007000ff0477ac */ /* 0x000f620008000800 */
[----:B------:R-:W-:Y:S01]  /*4f30*/  BSSY.RECONVERGENT B7, `(.L_x_5444) ;  /* 0x00004e0000077945 */ /* 0x000fe20003800200 */
[----:B-----5:R-:W-:-:S13]  /*4f40*/  ISETP.GE.AND P0, PT, R17, UR4, PT ;  /* 0x0000000411007c0c */ /* 0x020fda000bf06270 */
[----:B------:R-:W-:Y:S05]  /*4f50*/  @P0 BRA `(.L_x_5445) ;  /* 0x0000004c00740947 */ /* 0x000fea0003800000 */
[----:B------:R-:W5:Y:S01]  /*4f60*/  LDCU UR4, c[0x0][0x388] ;  /* 0x00007100ff0477ac */ /* 0x000f620008000800 */
[----:B0-----:R-:W-:Y:S02]  /*4f70*/  HFMA2 R19, -RZ, RZ, 0, 0 ;  /* 0x00000000ff137431 */ /* 0x001fe400000001ff */
[----:B------:R-:W-:Y:S02]  /*4f80*/  IMAD.MOV.U32 R22, RZ, RZ, RZ ;  /* 0x000000ffff167224 */ /* 0x000fe400078e00ff */
[----:B------:R-:W-:Y:S02]  /*4f90*/  IMAD.MOV.U32 R0, RZ, RZ, RZ ;  /* 0x000000ffff007224 */ /* 0x000fe400078e00ff */
[----:B------:R-:W-:Y:S01]  /*4fa0*/  IMAD.MOV.U32 R16, RZ, RZ, RZ ;  /* 0x000000ffff107224 */ /* 0x000fe200078e00ff */
[----:B-----5:R-:W-:-:S09]  /*4fb0*/  UISETP.NE.AND UP0, UPT, UR4, URZ, UPT ;  /* 0x000000ff0400728c */ /* 0x020fd2000bf05270 */
[----:B------:R-:W-:Y:S05]  /*4fc0*/  BRA.U !UP0, `(.L_x_5446) ;  /* 0x0000001508d47547 */ /* 0x000fea000b800000 */
[----:B------:R-:W1:Y:S01]  /*4fd0*/  LDCU.64 UR4, c[0x0][0x390] ;  /* 0x00007200ff0477ac */ /* 0x000e620008000a00 */
[----:B------:R-:W-:Y:S01]  /*4fe0*/  MOV R16, RZ ;  /* 0x000000ff00107202 */ /* 0x000fe20000000f00 */
        /* <DEDUP_REMOVED lines=371> */
.L_x_5446:
        /* <DEDUP_REMOVED lines=16> */
[----:B--2---:R2:W3:Y:S01]  /*6820*/  I2F.S16 R18, R2 ;  /* 0x0000000200127306 */ /* 0x0044e20000101400 */
[----:B------:R-:W-:Y:S05]  /*6830*/  BRA `(.L_x_5453) ;  /* 0x0000000c00307947 */ /* 0x000fea0003800000 */
.L_x_5451:
[----:B------:R-:W2:Y:S02]  /*6840*/  LDG.E.U8 R2, desc[UR36][R2.64] ;  /* 0x0000002402027981 */ /* 0x000ea4000c1e1100 */
[----:B--2---:R-:W-:Y:S01]  /*6850*/  I2FP.F32.U32 R18, R2 ;  /* 0x0000000200127245 */ /* 0x004fe20000201000 */
[----:B------:R-:W-:Y:S06]  /*6860*/  BRA `(.L_x_5453) ;  /* 0x0000000c00247947 */ /* 0x000fec0003800000 */
.L_x_5450:
        /* <DEDUP_REMOVED lines=9> */
.L_x_5455:
[----:B------:R-:W2:Y:S02]  /*6900*/  LDG.E R2, desc[UR36][R2.64] ;  /* 0x0000002402027981 */ /* 0x000ea4000c1e1900 */
[----:B--2---:R-:W-:Y:S01]  /*6910*/  I2FP.F32.S32 R18, R2 ;  /* 0x0000000200127245 */ /* 0x004fe20000201400 */
[----:B------:R-:W-:Y:S06]  /*6920*/  BRA `(.L_x_5453) ;  /* 0x0000000800f47947 */ /* 0x000fec0003800000 */
.L_x_5454:
[----:B------:R-:W2:Y:S02]  /*6930*/  LDG.E.U16 R2, desc[UR36][R2.64] ;  /* 0x0000002402027981 */ /* 0x000ea4000c1e1500 */
[----:B--2---:R0:W1:Y:S01]  /*6940*/  I2F.S16 R18, R2 ;  /* 0x0000000200127306 */ /* 0x0040620000101400 */
[----:B------:R-:W-:Y:S05]  /*6950*/  BRA `(.L_x_5453) ;  /* 0x0000000800e87947 */ /* 0x000fea0003800000 */
.L_x_5449:
        /* <DEDUP_REMOVED lines=8> */
.L_x_5457:
[----:B------:R-:W2:Y:S02]  /*69e0*/  LDG.E.U16 R2, desc[UR36][R2.64] ;  /* 0x0000002402027981 */ /* 0x000ea4000c1e1500 */
[----:B--2---:R-:W-:Y:S01]  /*69f0*/  HADD2.F32 R18, -RZ, R2.H0_H0 ;  /* 0x20000002ff127230 */ /* 0x004fe20000004100 */
[----:B------:R-:W-:Y:S06]  /*6a00*/  BRA `(.L_x_5453) ;  /* 0x0000000800bc7947 */ /* 0x000fec0003800000 */
.L_x_5456:
        /* <DEDUP_REMOVED lines=8> */
.L_x_5459:
[----:B------:R-:W2:Y:S02]  /*6a90*/  LDG.E.U16 R2, desc[UR36][R2.64] ;  /* 0x0000002402027981 */ /* 0x000ea4000c1e1500 */
[----:B--2---:R-:W-:Y:S01]  /*6aa0*/  HADD2.F32 R18, -RZ, R2.H0_H0 ;  /* 0x20000002ff127230 */ /* 0x004fe20000004100 */
[----:B------:R-:W-:Y:S06]  /*6ab0*/  BRA `(.L_x_5453) ;  /* 0x0000000800907947 */ /* 0x000fec0003800000 */
.L_x_5458:
[----:B------:R-:W2:Y:S01]  /*6ac0*/  LDG.E.64 R2, desc[UR36][R2.64] ;  /* 0x0000002402027981 */ /* 0x000ea2000c1e1b00 */
[----:B------:R-:W-:Y:S01]  /*6ad0*/  UMOV UR4, 0xf0000000 ;  /* 0xf000000000047882 */ /* 0x000fe20000000000 */
[----:B------:R-:W-:Y:S01]  /*6ae0*/  UMOV UR5, 0x380fffff ;  /* 0x380fffff00057882 */ /* 0x000fe20000000000 */
[----:B--2---:R-:W0:Y:S01]  /*6af0*/  F2F.F32.F64 R18, R2 ;  /* 0x0000000200127310 */ /* 0x004e220000301000 */
[----:B------:R-:W-:-:S14]  /*6b00*/  DSETP.GEU.AND P0, PT, |R2|, UR4, PT ;  /* 0x0000000402007e2a */ /* 0x000fdc000bf0e200 */
[----:B0-----:R-:W-:Y:S01]  /*6b10*/  @!P0 FMUL R18, R18, 1.175494350822287508e-38 ;  /* 0x0080000012128820 */ /* 0x001fe20000400000 */
[----:B------:R-:W-:Y:S06]  /*6b20*/  BRA `(.L_x_5453) ;  /* 0x0000000800747947 */ /* 0x000fec0003800000 */
.L_x_5448:
        /* <DEDUP_REMOVED lines=12> */
.L_x_5462:
[----:B------:R-:W2:Y:S01]  /*6bf0*/  LDG.E.64 R2, desc[UR36][R2.64] ;  /* 0x0000002402027981 */ /* 0x000ea2000c1e1b00 */
[----:B------:R-:W-:Y:S01]  /*6c00*/  UMOV UR4, 0xf0000000 ;  /* 0xf000000000047882 */ /* 0x000fe20000000000 */
[----:B------:R-:W-:Y:S01]  /*6c10*/  UMOV UR5, 0x380fffff ;  /* 0x380fffff00057882 */ /* 0x000fe20000000000 */
[----:B--2---:R-:W0:Y:S01]  /*6c20*/  F2F.F32.F64 R18, R2 ;  /* 0x0000000200127310 */ /* 0x004e220000301000 */
[----:B------:R-:W-:-:S14]  /*6c30*/  DSETP.GEU.AND P0, PT, |R2|, UR4, PT ;  /* 0x0000000402007e2a */ /* 0x000fdc000bf0e200 */
[----:B0-----:R-:W-:Y:S01]  /*6c40*/  @!P0 FMUL R18, R18, 1.175494350822287508e-38 ;  /* 0x0080000012128820 */ /* 0x001fe20000400000 */
[----:B------:R-:W-:Y:S06]  /*6c50*/  BRA `(.L_x_5453) ;  /* 0x0000000800287947 */ /* 0x000fec0003800000 */
.L_x_5461:
        /* <DEDUP_REMOVED lines=25> */
.L_x_5464:
        /* <DEDUP_REMOVED lines=12> */
.L_x_5463:
[----:B------:R-:W2:Y:S02]  /*6eb0*/  LDG.E.U16 R2, desc[UR36][R2.64] ;  /* 0x0000002402027981 */ /* 0x000ea4000c1e1500 */
[----:B--2---:R-:W-:Y:S01]  /*6ec0*/  SHF.L.U32 R18, R2, 0x10, RZ ;  /* 0x0000001002127819 */ /* 0x004fe200000006ff */
[----:B------:R-:W-:Y:S06]  /*6ed0*/  BRA `(.L_x_5453) ;  /* 0x0000000400887947 */ /* 0x000fec0003800000 */
.L_x_5460:
        /* <DEDUP_REMOVED lines=11> */
.L_x_5467:
        /* <DEDUP_REMOVED lines=20> */
.L_x_5469:
[----:B------:R-:W-:Y:S05]  /*70d0*/  BSYNC.RECONVERGENT B0 ;  /* 0x0000000000007941 */ /* 0x000fea0003800200 */
.L_x_5468:
[----:B------:R-:W-:Y:S01]  /*70e0*/  IMAD.SHL.U32 R0, R0, 0x100000, RZ ;  /* 0x0010000000007824 */ /* 0x000fe200078e00ff */
[----:B------:R-:W-:-:S04]  /*70f0*/  LEA R2, R2, 0x3b800000, 0x17 ;  /* 0x3b80000002027811 */ /* 0x000fc800078eb8ff */
[----:B------:R-:W-:Y:S01]  /*7100*/  LOP3.LUT R18, R2, R0, R7, 0xfe, !PT ;  /* 0x0000000002127212 */ /* 0x000fe200078efe07 */
[----:B------:R-:W-:Y:S06]  /*7110*/  BRA `(.L_x_5453) ;  /* 0x0000000000f87947 */ /* 0x000fec0003800000 */
.L_x_5466:
        /* <DEDUP_REMOVED lines=20> */
.L_x_5471:
[----:B------:R-:W-:Y:S05]  /*7260*/  BSYNC.RECONVERGENT B0 ;  /* 0x0000000000007941 */ /* 0x000fea0003800200 */
.L_x_5470:
[----:B------:R-:W-:Y:S01]  /*7270*/  IMAD.SHL.U32 R0, R0, 0x200000, RZ ;  /* 0x0020000000007824 */ /* 0x000fe200078e00ff */
[----:B------:R-:W-:-:S04]  /*7280*/  LEA R2, R2, 0x37800000, 0x17 ;  /* 0x3780000002027811 */ /* 0x000fc800078eb8ff */
[----:B------:R-:W-:Y:S01]  /*7290*/  LOP3.LUT R18, R2, R0, R7, 0xfe, !PT ;  /* 0x0000000002127212 */ /* 0x000fe200078efe07 */
[----:B------:R-:W-:Y:S06]  /*72a0*/  BRA `(.L_x_5453) ;  /* 0x0000000000947947 */ /* 0x000fec0003800000 */
.L_x_5465:
        /* <DEDUP_REMOVED lines=8> */
[----:B--2---:R-:W-:-:S13]  /*7330*/  ISETP.NE.AND P0, PT, R2, RZ, PT ;  /* 0x000000ff0200720c */ /* 0x004fda0003f05270 */
[----:B------:R-:W-:Y:S05]  /*7340*/  @!P0 BRA `(.L_x_5453) ;  /* 0x00000000006c8947 */ /* 0x000fea0003800000 */
[----:B------:R-:W-:-:S13]  /*7350*/  ISETP.NE.AND P0, PT, R2, 0xff, PT ;  /* 0x000000ff0200780c */ /* 0x000fda0003f05270 */
[----:B------:R-:W-:Y:S01]  /*7360*/  @!P0 MOV R18, 0x7f800001 ;  /* 0x7f80000100128802 */ /* 0x000fe20000000f00 */
[----:B------:R-:W-:Y:S01]  /*7370*/  @P0 IMAD.SHL.U32 R18, R2, 0x800000, RZ ;  /* 0x0080000002120824 */ /* 0x000fe200078e00ff */
[----:B------:R-:W-:Y:S06]  /*7380*/  BRA `(.L_x_5453) ;  /* 0x00000000005c7947 */ /* 0x000fec0003800000 */
.L_x_5452:
        /* <DEDUP_REMOVED lines=16> */
.L_x_5474:
[----:B------:R-:W-:Y:S01]  /*7490*/  IMAD.MOV.U32 R18, RZ, RZ, RZ ;  /* 0x000000ffff127224 */ /* 0x000fe200078e00ff */
[----:B------:R-:W-:Y:S06]  /*74a0*/  BRA `(.L_x_5453) ;  /* 0x0000000000147947 */ /* 0x000fec0003800000 */
.L_x_5473:
[----:B------:R-:W2:Y:S02]  /*74b0*/  LDG.E.64 R2, desc[UR36][R2.64] ;  /* 0x0000002402027981 */ /* 0x000ea4000c1e1b00 */
[----:B--2---:R0:W1:Y:S01]  /*74c0*/  I2F.U64 R18, R2 ;  /* 0x0000000200127312 */ /* 0x0040620000301000 */
[----:B------:R-:W-:Y:S05]  /*74d0*/  BRA `(.L_x_5453) ;  /* 0x0000000000087947 */ /* 0x000fea0003800000 */
.L_x_5472:
[----:B------:R-:W2:Y:S02]  /*74e0*/  LDG.E R2, desc[UR36][R2.64] ;  /* 0x0000002402027981 */ /* 0x000ea4000c1e1900 */
[----:B--2---:R-:W-:-:S07]  /*74f0*/  I2FP.F32.U32 R18, R2 ;  /* 0x0000000200127245 */ /* 0x004fce0000201000 */
.L_x_5453:
[----:B------:R-:W-:Y:S05]  /*7500*/  BSYNC.RECONVERGENT B6 ;  /* 0x0000000000067941 */ /* 0x000fea0003800200 */
.L_x_5447:
        /* <DEDUP_REMOVED lines=19> */
.L_x_5479:
[----:B------:R-:W2:Y:S02]  /*7640*/  LDG.E.U8 R2, desc[UR36][R2.64] ;  /* 0x0000002402027981 */ /* 0x000ea4000c1e1100 */
[----:B--2---:R-:W-:-:S04]  /*7650*/  ISETP.NE.AND P0, PT, R2, RZ, PT ;  /* 0x000000ff0200720c */ /* 0x004fc80003f05270 */
[----:B------:R-:W-:Y:S01]  /*7660*/  P2R R22, PR, RZ, 0x1 ;  /* 0x00000001ff167803 */ /* 0x000fe20000000000 */
[----:B------:R-:W-:Y:S08]  /*7670*/  BRA `(.L_x_5481) ;  /* 0x0000000800847947 */ /* 0x000ff00003800000 */
.L_x_5478:
        /* <DEDUP_REMOVED lines=11> */
.L_x_5483:
[----:B------:R-:W2:Y:S02]  /*7730*/  LDG.E R2, desc[UR36][R2.64] ;  /* 0x0000002402027981 */ /* 0x000ea4000c1e1900 */
[----:B--2---:R-:W-:-:S04]  /*7740*/  ISETP.NE.AND P0, PT, R2, RZ, PT ;  /* 0x000000ff0200720c */ /* 0x004fc80003f05270 */
[----:B------:R-:W-:Y:S01]  /*7750*/  P2R R22, PR, RZ, 0x1 ;  /* 0x00000001ff167803 */ /* 0x000fe20000000000 */
[----:B------:R-:W-:Y:S08]  /*7760*/  BRA `(.L_x_5481) ;  /* 0x0000000800487947 */ /* 0x000ff00003800000 */
.L_x_5482:
[----:B------:R-:W2:Y:S02]  /*7770*/  LDG.E.U16 R2, desc[UR36][R2.64] ;  /* 0x0000002402027981 */ /* 0x000ea4000c1e1500 */
[----:B--2---:R-:W-:-:S04]  /*7780*/  ISETP.NE.AND P0, PT, R2, RZ, PT ;  /* 0x000000ff0200720c */ /* 0x004fc80003f05270 */
[----:B------:R-:W-:Y:S01]  /*7790*/  P2R R22, PR, RZ, 0x1 ;  /* 0x00000001ff167803 */ /* 0x000fe20000000000 */
[----:B------:R-:W-:Y:S08]  /*77a0*/  BRA `(.L_x_5481) ;  /* 0x0000000800387947 */ /* 0x000ff00003800000 */
.L_x_5477:
        /* <DEDUP_REMOVED lines=10> */
.L_x_5485:
[----:B------:R-:W2:Y:S02]  /*7850*/  LDG.E.U16 R0, desc[UR36][R2.64] ;  /* 0x0000002402007981 */ /* 0x000ea4000c1e1500 */
[----:B--2---:R-:W-:-:S05]  /*7860*/  HADD2.F32 R0, -RZ, R0.H0_H0 ;  /* 0x20000000ff007230 */ /* 0x004fca0000004100 */
[----:B------:R-:W-:-:S04]  /*7870*/  FSETP.NEU.FTZ.AND P0, PT, R0, RZ, PT ;  /* 0x000000ff0000720b */ /* 0x000fc80003f1d000 */
[----:B------:R-:W-:Y:S01]  /*7880*/  P2R R22, PR, RZ, 0x1 ;  /* 0x00000001ff167803 */ /* 0x000fe20000000000 */
[----:B------:R-:W-:Y:S08]  /*7890*/  BRA `(.L_x_5481) ;  /* 0x0000000400fc7947 */ /* 0x000ff00003800000 */
.L_x_5484:
        /* <DEDUP_REMOVED lines=12> */
.L_x_5487:
        /* <DEDUP_REMOVED lines=10> */
.L_x_5486:
[----:B------:R-:W2:Y:S02]  /*7a00*/  LDG.E.64 R2, desc[UR36][R2.64] ;  /* 0x0000002402027981 */ /* 0x000ea4000c1e1b00 */
[----:B--2---:R-:W-:-:S06]  /*7a10*/  DSETP.NEU.AND P0, PT, R2, RZ, PT ;  /* 0x000000ff0200722a */ /* 0x004fcc0003f0d000 */
[----:B------:R-:W-:Y:S01]  /*7a20*/  P2R R22, PR, RZ, 0x1 ;  /* 0x00000001ff167803 */ /* 0x000fe20000000000 */
[----:B------:R-:W-:Y:S07]  /*7a30*/  BRA `(.L_x_5481) ;  /* 0x0000000400947947 */ /* 0x000fee0003800000 */
.L_x_5476:
        /* <DEDUP_REMOVED lines=12> */
.L_x_5490:
[----:B------:R-:W2:Y:S02]  /*7b00*/  LDG.E.128 R4, desc[UR36][R2.64] ;  /* 0x0000002402047981 */ /* 0x000ea4000c1e1d00 */
[----:B--2---:R-:W-:-:S06]  /*7b10*/  DSETP.NEU.AND P0, PT, R6, RZ, PT ;  /* 0x000000ff0600722a */ /* 0x004fcc0003f0d000 */
[----:B------:R-:W-:-:S06]  /*7b20*/  DSETP.NEU.OR P0, PT, R4, RZ, P0 ;  /* 0x000000ff0400722a */ /* 0x000fcc000070d400 */
[----:B------:R-:W-:Y:S01]  /*7b30*/  P2R R22, PR, RZ, 0x1 ;  /* 0x00000001ff167803 */ /* 0x000fe20000000000 */
[----:B------:R-:W-:Y:S07]  /*7b40*/  BRA `(.L_x_5481) ;  /* 0x0000000400507947 */ /* 0x000fee0003800000 */
.L_x_5489:
        /* <DEDUP_REMOVED lines=10> */
.L_x_5492:
        /* <DEDUP_REMOVED lines=12> */
.L_x_5491:
[----:B------:R-:W2:Y:S02]  /*7cb0*/  LDG.E.U16 R0, desc[UR36][R2.64] ;  /* 0x0000002402007981 */ /* 0x000ea4000c1e1500 */
[----:B--2---:R-:W-:-:S05]  /*7cc0*/  IMAD.U32 R0, R0, 0x10000, RZ ;  /* 0x0001000000007824 */ /* 0x004fca00078e00ff */
[----:B------:R-:W-:-:S04]  /*7cd0*/  FSETP.NEU.FTZ.AND P0, PT, R0, RZ, PT ;  /* 0x000000ff0000720b */ /* 0x000fc80003f1d000 */
[----:B------:R-:W-:Y:S01]  /*7ce0*/  P2R R22, PR, RZ, 0x1 ;  /* 0x00000001ff167803 */ /* 0x000fe20000000000 */
[----:B------:R-:W-:Y:S08]  /*7cf0*/  BRA `(.L_x_5481) ;  /* 0x0000000000e47947 */ /* 0x000ff00003800000 */
.L_x_5488:
        /* <DEDUP_REMOVED lines=12> */
.L_x_5495:
[----:B------:R-:W2:Y:S02]  /*7dc0*/  LDG.E.U8 R2, desc[UR36][R2.64] ;  /* 0x0000002402027981 */ /* 0x000ea4000c1e1100 */
[----:B--2---:R-:W-:-:S04]  /*7dd0*/  ISETP.NE.AND P0, PT, R2, RZ, PT ;  /* 0x000000ff0200720c */ /* 0x004fc80003f05270 */
[----:B------:R-:W-:Y:S01]  /*7de0*/  P2R R22, PR, RZ, 0x1 ;  /* 0x00000001ff167803 */ /* 0x000fe20000000000 */
[----:B------:R-:W-:Y:S08]  /*7df0*/  BRA `(.L_x_5481) ;  /* 0x0000000000a47947 */ /* 0x000ff00003800000 */
.L_x_5494:
[----:B------:R-:W2:Y:S02]  /*7e00*/  LDG.E.U8 R2, desc[UR36][R2.64] ;  /* 0x0000002402027981 */ /* 0x000ea4000c1e1100 */
[----:B--2---:R-:W-:-:S04]  /*7e10*/  ISETP.NE.AND P0, PT, R2, RZ, PT ;  /* 0x000000ff0200720c */ /* 0x004fc80003f05270 */
[----:B------:R-:W-:Y:S01]  /*7e20*/  P2R R22, PR, RZ, 0x1 ;  /* 0x00000001ff167803 */ /* 0x000fe20000000000 */
[----:B------:R-:W-:Y:S08]  /*7e30*/  BRA `(.L_x_5481) ;  /* 0x0000000000947947 */ /* 0x000ff00003800000 */
.L_x_5493:
        /* <DEDUP_REMOVED lines=10> */
.L_x_5480:
        /* <DEDUP_REMOVED lines=8> */
[----:B0-----:R-:W-:Y:S01]  /*7f60*/  MOV R4, UR4 ;  /* 0x0000000400047c02 */ /* 0x001fe20008000f00 */
[----:B------:R-:W-:-:S02]  /*7f70*/  IMAD.U32 R5, RZ, RZ, UR5 ;  /* 0x00000005ff057e24 */ /* 0x000fc4000f8e00ff */
[----:B--2---:R-:W-:Y:S02]  /*7f80*/  IMAD.U32 R6, RZ, RZ, UR6 ;  /* 0x00000006ff067e24 */ /* 0x004fe4000f8e00ff */
[----:B------:R-:W-:Y:S01]  /*7f90*/  IMAD.U32 R7, RZ, RZ, UR7 ;  /* 0x00000007ff077e24 */ /* 0x000fe2000f8e00ff */
[----:B-1----:R-:W-:Y:S01]  /*7fa0*/  MOV R10, UR8 ;  /* 0x00000008000a7c02 */ /* 0x002fe20008000f00 */
[----:B------:R-:W-:-:S07]  /*7fb0*/  IMAD.U32 R11, RZ, RZ, UR9 ;  /* 0x00000009ff0b7e24 */ /* 0x000fce000f8e00ff */
[----:B------:R-:W-:-:S07]  /*7fc0*/  LEPC R20, `(.L_x_5498) ;  /* 0x000000001014794e */ /* 0x000fce0000000000 */
[----:B---345:R-:W-:Y:S05]  /*7fd0*/  CALL.ABS.NOINC R2 ;  /* 0x0000000002007343 */ /* 0x038fea0003c00000 */
.L_x_5498:
[----:B------:R-:W-:-:S04]  /*7fe0*/  PLOP3.LUT P0, PT, PT, PT, PT, 0x8, 0x80 ;  /* 0x000000000080781c */ /* 0x000fc80003f0e170 */
[----:B------:R-:W-:Y:S01]  /*7ff0*/  P2R R22, PR, RZ, 0x1 ;  /* 0x00000001ff167803 */ /* 0x000fe20000000000 */
[----:B------:R-:W-:Y:S08]  /*8000*/  BRA `(.L_x_5481) ;  /* 0x0000000000207947 */ /* 0x000ff00003800000 */
.L_x_5497:
[----:B------:R-:W2:Y:S02]  /*8010*/  LDG.E.64 R2, desc[UR36][R2.64] ;  /* 0x0000002402027981 */ /* 0x000ea4000c1e1b00 */
[----:B--2---:R-:W-:-:S04]  /*8020*/  ISETP.NE.U32.AND P0, PT, R2, RZ, PT ;  /* 0x000000ff0200720c */ /* 0x004fc80003f05070 */
[----:B------:R-:W-:-:S04]  /*8030*/  ISETP.NE.AND.EX P0, PT, R3, RZ, PT, P0 ;  /* 0x000000ff0300720c */ /* 0x000fc80003f05300 */
[----:B------:R-:W-:Y:S01]  /*8040*/  P2R R22, PR, RZ, 0x1 ;  /* 0x00000001ff167803 */ /* 0x000fe20000000000 */
[----:B------:R-:W-:Y:S08]  /*8050*/  BRA `(.L_x_5481) ;  /* 0x00000000000c7947 */ /* 0x000ff00003800000 */
.L_x_5496:
[----:B------:R-:W2:Y:S02]  /*8060*/  LDG.E R2, desc[UR36][R2.64] ;  /* 0x0000002402027981 */ /* 0x000ea4000c1e1900 */
[----:B--2---:R-:W-:-:S04]  /*8070*/  ISETP.NE.AND P0, PT, R2, RZ, PT ;  /* 0x000000ff0200720c */ /* 0x004fc80003f05270 */
[----:B------:R-:W-:-:S09]  /*8080*/  P2R R22, PR, RZ, 0x1 ;  /* 0x00000001ff167803 */ /* 0x000fd20000000000 */
.L_x_5481:
[----:B------:R-:W-:Y:S05]  /*8090*/  BSYNC.RECONVERGENT B6 ;  /* 0x0000000000067941 */ /* 0x000fea0003800200 */
.L_x_5475:
        /* <DEDUP_REMOVED lines=17> */
.L_x_5502:
[----:B------:R0:W5:Y:S01]  /*81b0*/  LDG.E.U8 R2, desc[UR36][R4.64] ;  /* 0x0000002404027981 */ /* 0x000162000c1e1100 */
[----:B------:R-:W-:Y:S01]  /*81c0*/  IMAD.MOV.U32 R3, RZ, RZ, RZ ;  /* 0x000000ffff037224 */ /* 0x000fe200078e00ff */
[----:B------:R-:W-:Y:S06]  /*81d0*/  BRA `(.L_x_5504) ;  /* 0x0000000c00407947 */ /* 0x000fec0003800000 */
.L_x_5501:
        /* <DEDUP_REMOVED lines=8> */
.L_x_5506:
[----:B------:R-:W2:Y:S02]  /*8260*/  LDG.E R2, desc[UR36][R4.64] ;  /* 0x0000002404027981 */ /* 0x000ea4000c1e1900 */
[----:B--2---:R-:W-:Y:S01]  /*8270*/  SHF.R.S32.HI R3, RZ, 0x1f, R2 ;  /* 0x0000001fff037819 */ /* 0x004fe20000011402 */
[----:B------:R-:W-:Y:S06]  /*8280*/  BRA `(.L_x_5504) ;  /* 0x0000000c00147947 */ /* 0x000fec0003800000 */
.L_x_5505:
[----:B------:R-:W2:Y:S02]  /*8290*/  LDG.E.S16 R2, desc[UR36][R4.64] ;  /* 0x0000002404027981 */ /* 0x000ea4000c1e1700 */
[----:B--2---:R-:W-:Y:S01]  /*82a0*/  SHF.R.S32.HI R3, RZ, 0x1f, R2 ;  /* 0x0000001fff037819 */ /* 0x004fe20000011402 */
[----:B------:R-:W-:Y:S06]  /*82b0*/  BRA `(.L_x_5504) ;  /* 0x0000000c00087947 */ /* 0x000fec0003800000 */
.L_x_5500:
        /* <DEDUP_REMOVED lines=9> */
.L_x_5508:
[----:B------:R-:W2:Y:S02]  /*8350*/  LDG.E.U16 R4, desc[UR36][R4.64] ;  /* 0x0000002404047981 */ /* 0x000ea4000c1e1500 */
[----:B--2---:R-:W-:-:S06]  /*8360*/  HADD2.F32 R2, -RZ, R4.H0_H0 ;  /* 0x20000004ff027230 */ /* 0x004fcc0000004100 */
[----:B------:R-:W0:Y:S01]  /*8370*/  F2I.S64.TRUNC R2, R2 ;  /* 0x0000000200027311 */ /* 0x000e22000020d900 */
[----:B------:R-:W-:Y:S05]  /*8380*/  BRA `(.L_x_5504) ;  /* 0x0000000800d47947 */ /* 0x000fea0003800000 */
.L_x_5507:
        /* <DEDUP_REMOVED lines=9> */
.L_x_5510:
[----:B------:R-:W2:Y:S02]  /*8420*/  LDG.E.U16 R4, desc[UR36][R4.64] ;  /* 0x0000002404047981 */ /* 0x000ea4000c1e1500 */
[----:B--2---:R-:W-:-:S06]  /*8430*/  HADD2.F32 R2, -RZ, R4.H0_H0 ;  /* 0x20000004ff027230 */ /* 0x004fcc0000004100 */
[----:B------:R-:W0:Y:S01]  /*8440*/  F2I.S64.TRUNC R2, R2 ;  /* 0x0000000200027311 */ /* 0x000e22000020d900 */
[----:B------:R-:W-:Y:S05]  /*8450*/  BRA `(.L_x_5504) ;  /* 0x0000000800a07947 */ /* 0x000fea0003800000 */
.L_x_5509:
[----:B------:R-:W2:Y:S02]  /*8460*/  LDG.E.64 R2, desc[UR36][R4.64] ;  /* 0x0000002404027981 */ /* 0x000ea4000c1e1b00 */
[----:B--2---:R-:W0:Y:S01]  /*8470*/  F2I.S64.F64.TRUNC R2, R2 ;  /* 0x0000000200027311 */ /* 0x004e22000030d900 */
[----:B------:R-:W-:Y:S05]  /*8480*/  BRA `(.L_x_5504) ;  /* 0x0000000800947947 */ /* 0x000fea0003800000 */
.L_x_5499:
        /* <DEDUP_REMOVED lines=13> */
.L_x_5513:
[----:B------:R-:W2:Y:S02]  /*8560*/  LDG.E.64 R2, desc[UR36][R4.64] ;  /* 0x0000002404027981 */ /* 0x000ea4000c1e1b00 */
[----:B--2---:R-:W0:Y:S01]  /*8570*/  F2I.S64.F64.TRUNC R2, R2 ;  /* 0x0000000200027311 */ /* 0x004e22000030d900 */
[----:B------:R-:W-:Y:S05]  /*8580*/  BRA `(.L_x_5504) ;  /* 0x0000000800547947 */ /* 0x000fea0003800000 */
.L_x_5512:
        /* <DEDUP_REMOVED lines=26> */
.L_x_5515:
        /* <DEDUP_REMOVED lines=13> */
.L_x_5514:
[----:B------:R-:W2:Y:S02]  /*8800*/  LDG.E.U16 R2, desc[UR36][R4.64] ;  /* 0x0000002404027981 */ /* 0x000ea4000c1e1500 */
[----:B--2---:R-:W-:-:S06]  /*8810*/  IMAD.U32 R2, R2, 0x10000, RZ ;  /* 0x0001000002027824 */ /* 0x004fcc00078e00ff */
[----:B------:R-:W2:Y:S01]  /*8820*/  F2I.S64.TRUNC R2, R2 ;  /* 0x0000000200027311 */ /* 0x000ea2000020d900 */
[----:B------:R-:W-:Y:S05]  /*8830*/  BRA `(.L_x_5504) ;  /* 0x0000000400a87947 */ /* 0x000fea0003800000 */
.L_x_5511:
        /* <DEDUP_REMOVED lines=11> */
.L_x_5518:
        /* <DEDUP_REMOVED lines=21> */
.L_x_5522:
[----:B------:R-:W-:Y:S05]  /*8a40*/  BSYNC.RECONVERGENT B1 ;  /* 0x0000000000017941 */ /* 0x000fea0003800200 */
.L_x_5521:
[----:B------:R-:W-:Y:S01]  /*8a50*/  IMAD.SHL.U32 R0, R0, 0x100000, RZ ;  /* 0x0010000000007824 */ /* 0x000fe200078e00ff */
[----:B------:R-:W-:-:S04]  /*8a60*/  LEA R2, R2, 0x3b800000, 0x17 ;  /* 0x3b80000002027811 */ /* 0x000fc800078eb8ff */
[----:B------:R-:W-:-:S07]  /*8a70*/  LOP3.LUT R2, R2, R0, R7, 0xfe, !PT ;  /* 0x0000000002027212 */ /* 0x000fce00078efe07 */
.L_x_5520:
[----:B------:R-:W-:Y:S05]  /*8a80*/  BSYNC.RECONVERGENT B0 ;  /* 0x0000000000007941 */ /* 0x000fea0003800200 */
.L_x_5519:
[----:B------:R-:W0:Y:S01]  /*8a90*/  F2I.S64.TRUNC R2, R2 ;  /* 0x0000000200027311 */ /* 0x000e22000020d900 */
[----:B------:R-:W-:Y:S05]  /*8aa0*/  BRA `(.L_x_5504) ;  /* 0x00000004000c7947 */ /* 0x000fea0003800000 */
.L_x_5517:
        /* <DEDUP_REMOVED lines=21> */
.L_x_5526:
[----:B------:R-:W-:Y:S05]  /*8c00*/  BSYNC.RECONVERGENT B1 ;  /* 0x0000000000017941 */ /* 0x000fea0003800200 */
.L_x_5525:
[----:B------:R-:W-:Y:S02]  /*8c10*/  SHF.L.U32 R0, R0, 0x15, RZ ;  /* 0x0000001500007819 */ /* 0x000fe400000006ff */
[----:B------:R-:W-:-:S04]  /*8c20*/  LEA R2, R2, 0x37800000, 0x17 ;  /* 0x3780000002027811 */ /* 0x000fc800078eb8ff */
[----:B------:R-:W-:-:S07]  /*8c30*/  LOP3.LUT R2, R2, R0, R7, 0xfe, !PT ;  /* 0x0000000002027212 */ /* 0x000fce00078efe07 */
.L_x_5524:
[----:B------:R-:W-:Y:S05]  /*8c40*/  BSYNC.RECONVERGENT B0 ;  /* 0x0000000000007941 */ /* 0x000fea0003800200 */
.L_x_5523:
[----:B------:R-:W0:Y:S01]  /*8c50*/  F2I.S64.TRUNC R2, R2 ;  /* 0x0000000200027311 */ /* 0x000e22000020d900 */
[----:B------:R-:W-:Y:S05]  /*8c60*/  BRA `(.L_x_5504) ;  /* 0x00000000009c7947 */ /* 0x000fea0003800000 */
.L_x_5516:
        /* <DEDUP_REMOVED lines=14> */
.L_x_5530:
[----:B------:R-:W-:Y:S05]  /*8d50*/  BSYNC.RECONVERGENT B0 ;  /* 0x0000000000007941 */ /* 0x000fea0003800200 */
.L_x_5529:
[----:B------:R-:W0:Y:S01]  /*8d60*/  F2I.S64.TRUNC R2, R2 ;  /* 0x0000000200027311 */ /* 0x000e22000020d900 */
[----:B------:R-:W-:Y:S05]  /*8d70*/  BRA `(.L_x_5504) ;  /* 0x0000000000587947 */ /* 0x000fea0003800000 */
.L_x_5503:
        /* <DEDUP_REMOVED lines=16> */
.L_x_5531:
[----:B------:R-:W-:Y:S01]  /*8e80*/  CS2R R2, SRZ ;  /* 0x0000000000027805 */ /* 0x000fe2000001ff00 */
[----:B------:R-:W-:Y:S06]  /*8e90*/  BRA `(.L_x_5504) ;  /* 0x0000000000107947 */ /* 0x000fec0003800000 */
.L_x_5528:
[----:B------:R0:W5:Y:S01]  /*8ea0*/  LDG.E.64 R2, desc[UR36][R4.64] ;  /* 0x0000002404027981 */ /* 0x000162000c1e1b00 */
[----:B------:R-:W-:Y:S05]  /*8eb0*/  BRA `(.L_x_5504) ;  /* 0x0000000000087947 */ /* 0x000fea0003800000 */
.L_x_5527:
[----:B------:R0:W5:Y:S01]  /*8ec0*/  LDG.E R2, desc[UR36][R4.64] ;  /* 0x0000002404027981 */ /* 0x000162000c1e1900 */
[----:B------:R-:W-:-:S07]  /*8ed0*/  IMAD.MOV.U32 R3, RZ, RZ, RZ ;  /* 0x000000ffff037224 */ /* 0x000fce00078e00ff */
.L_x_5504:
[----:B------:R-:W-:Y:S01]  /*8ee0*/  ISETP.NE.AND P1, PT, R22, RZ, PT ;  /* 0x000000ff1600720c */ /* 0x000fe20003f25270 */
[----:B------:R-:W1:-:S12]  /*8ef0*/  LDCU.64 UR4, c[0x0][0x648] ;  /* 0x0000c900ff0477ac */ /* 0x000e580008000a00 */
[----:B0-----:R-:W2:Y:S02]  /*8f00*/  @P1 LDC.64 R4, c[0x0][0x668] ;  /* 0x00019a00ff041b82 */ /* 0x001ea40000000a00 */
[----:B--2-45:R-:W-:-:S04]  /*8f10*/  @P1 LEA R4, P0, R2, R4, 0x2 ;  /* 0x0000000402041211 */ /* 0x034fc800078010ff */
[----:B------:R-:W-:-:S05]  /*8f20*/  @P1 LEA.HI.X R5, R2, R5, R3, 0x2, P0 ;  /* 0x0000000502051211 */ /* 0x000fca00000f1403 */
[----:B-1-3--:R0:W5:Y:S01]  /*8f30*/  @P1 LDG.E R18, desc[UR36][R4.64] ;  /* 0x0000002404121981 */ /* 0x00a162000c1e1900 */
        /* <DEDUP_REMOVED lines=16> */
.L_x_5535:
[----:B-----5:R-:W0:Y:S02]  /*9040*/  F2I.S64.TRUNC R18, R18 ;  /* 0x0000001200127311 */ /* 0x020e24000020d900 */
[----:B0-----:R-:W-:-:S05]  /*9050*/  IMAD.MOV.U32 R5, RZ, RZ, R18 ;  /* 0x000000ffff057224 */ /* 0x001fca00078e0012 */
[----:B------:R0:W-:Y:S01]  /*9060*/  STG.E.U8 desc[UR36][R2.64], R5 ;  /* 0x0000000502007986 */ /* 0x0001e2000c101124 */
[----:B------:R-:W-:Y:S05]  /*9070*/  BRA `(.L_x_5537) ;  /* 0x0000000c00287947 */ /* 0x000fea0003800000 */
.L_x_5534:
        /* <DEDUP_REMOVED lines=9> */
.L_x_5539:
[----:B-----5:R-:W0:Y:S02]  /*9110*/  F2I.FTZ.TRUNC.NTZ R5, R18 ;  /* 0x0000001200057305 */ /* 0x020e24000021f100 */
[----:B0-----:R0:W-:Y:S01]  /*9120*/  STG.E desc[UR36][R2.64], R5 ;  /* 0x0000000502007986 */ /* 0x0011e2000c101924 */
[----:B------:R-:W-:Y:S05]  /*9130*/  BRA `(.L_x_5537) ;  /* 0x0000000800f87947 */ /* 0x000fea0003800000 */
.L_x_5538:
[----:B-----5:R-:W0:Y:S02]  /*9140*/  F2I.FTZ.TRUNC.NTZ R5, R18 ;  /* 0x0000001200057305 */ /* 0x020e24000021f100 */
[----:B0-----:R0:W-:Y:S01]  /*9150*/  STG.E.U16 desc[UR36][R2.64], R5 ;  /* 0x0000000502007986 */ /* 0x0011e2000c101524 */
[----:B------:R-:W-:Y:S05]  /*9160*/  BRA `(.L_x_5537) ;  /* 0x0000000800ec7947 */ /* 0x000fea0003800000 */
.L_x_5533:
        /* <DEDUP_REMOVED lines=8> */
.L_x_5541:
[----:B-----5:R-:W-:-:S05]  /*91f0*/  F2FP.F16.F32.PACK_AB R18, RZ, R18 ;  /* 0x00000012ff12723e */ /* 0x020fca00000000ff */
[----:B------:R0:W-:Y:S01]  /*9200*/  STG.E.U16 desc[UR36][R2.64], R18 ;  /* 0x0000001202007986 */ /* 0x0001e2000c101524 */
[----:B------:R-:W-:Y:S05]  /*9210*/  BRA `(.L_x_5537) ;  /* 0x0000000800c07947 */ /* 0x000fea0003800000 */
.L_x_5540:
[----:B------:R-:W-:-:S09]  /*9220*/  UISETP.NE.AND UP0, UPT, UR6, 0x7, UPT ;  /* 0x000000070600788c */ /* 0x000fd2000bf05270 */
[----:B------:R-:W-:Y:S05]  /*9230*/  BRA.U !UP0, `(.L_x_5542) ;  /* 0x00000001082c7547 */ /* 0x000fea000b800000 */
[----:B------:R-:W-:-:S09]  /*9240*/  UISETP.NE.AND UP0, UPT, UR6, 0x8, UPT ;  /* 0x000000080600788c */ /* 0x000fd2000bf05270 */
[----:B------:R-:W-:Y:S05]  /*9250*/  BRA.U !UP0, `(.L_x_5543) ;  /* 0x0000000108147547 */ /* 0x000fea000b800000 */
[----:B------:R-:W-:-:S09]  /*9260*/  UISETP.NE.AND UP0, UPT, UR6, 0x9, UPT ;  /* 0x000000090600788c */ /* 0x000fd2000bf05270 */
[----:B------:R-:W-:Y:S05]  /*9270*/  BRA.U UP0, `(.L_x_5536) ;  /* 0x0000000500d07547 */ /* 0x000fea000b800000 */
[----:B------:R-:W-:-:S05]  /*9280*/  MOV R19, RZ ;  /* 0x000000ff00137202 */ /* 0x000fca0000000f00 */
[----:B-----5:R0:W-:Y:S01]  /*9290*/  STG.E.64 desc[UR36][R2.64], R18 ;  /* 0x0000001202007986 */ /* 0x0201e2000c101b24 */
[----:B------:R-:W-:Y:S05]  /*92a0*/  BRA `(.L_x_5537) ;  /* 0x00000008009c7947 */ /* 0x000fea0003800000 */
.L_x_5543:
[----:B-----5:R-:W-:-:S04]  /*92b0*/  F2FP.F16.F32.PACK_AB R5, RZ, R18 ;  /* 0x00000012ff05723e */ /* 0x020fc800000000ff */
[----:B------:R-:W-:-:S05]  /*92c0*/  PRMT R5, R5, 0x5410, RZ ;  /* 0x0000541005057816 */ /* 0x000fca00000000ff */
[----:B------:R0:W-:Y:S01]  /*92d0*/  STG.E desc[UR36][R2.64], R5 ;  /* 0x0000000502007986 */ /* 0x0001e2000c101924 */
[----:B------:R-:W-:Y:S05]  /*92e0*/  BRA `(.L_x_5537) ;  /* 0x00000008008c7947 */ /* 0x000fea0003800000 */
.L_x_5542:
[----:B-----5:R-:W-:-:S06]  /*92f0*/  FMUL.FTZ R4, R18, 1 ;  /* 0x3f80000012047820 */ /* 0x020fcc0000410000 */
[----:B------:R-:W0:Y:S02]  /*9300*/  F2F.F64.F32 R4, R4 ;  /* 0x0000000400047310 */ /* 0x000e240000201800 */
[----:B0-----:R0:W-:Y:S01]  /*9310*/  STG.E.64 desc[UR36][R2.64], R4 ;  /* 0x0000000402007986 */ /* 0x0011e2000c101b24 */
[----:B------:R-:W-:Y:S05]  /*9320*/  BRA `(.L_x_5537) ;  /* 0x00000008007c7947 */ /* 0x000fea0003800000 */
.L_x_5532:
        /* <DEDUP_REMOVED lines=13> */
.L_x_5547:
        /* <DEDUP_REMOVED lines=16> */
.L_x_5550:
[----:B------:R-:W-:-:S04]  /*9500*/  SHF.R.U32.HI R18, RZ, 0x18, R18 ;  /* 0x00000018ff127819 */ /* 0x000fc80000011612 */
[----:B------:R-:W-:-:S04]  /*9510*/  LOP3.LUT R5, R5, 0x80, R18, 0xf8, !PT ;  /* 0x0000008005057812 */ /* 0x000fc800078ef812 */
[----:B------:R-:W-:-:S07]  /*9520*/  PRMT R0, R5, 0x7610, R0 ;  /* 0x0000761005007816 */ /* 0x000fce0000000000 */
.L_x_5549:
[----:B------:R-:W-:Y:S05]  /*9530*/  BSYNC.RECONVERGENT B0 ;  /* 0x0000000000007941 */ /* 0x000fea0003800200 */
.L_x_5548:
[----:B------:R0:W-:Y:S01]  /*9540*/  STG.E.U8 desc[UR36][R2.64], R0 ;  /* 0x0000000002007986 */ /* 0x0001e2000c101124 */
[----:B------:R-:W-:Y:S05]  /*9550*/  BRA `(.L_x_5537) ;  /* 0x0000000400f07947 */ /* 0x000fea0003800000 */
.L_x_5546:
        /* <DEDUP_REMOVED lines=16> */
.L_x_5553:
[----:B------:R-:W-:-:S04]  /*9660*/  SHF.R.U32.HI R18, RZ, 0x18, R18 ;  /* 0x00000018ff127819 */ /* 0x000fc80000011612 */
[----:B------:R-:W-:-:S04]  /*9670*/  LOP3.LUT R5, R5, 0x80, R18, 0xf8, !PT ;  /* 0x0000008005057812 */ /* 0x000fc800078ef812 */
[----:B------:R-:W-:-:S07]  /*9680*/  PRMT R0, R5, 0x7610, R0 ;  /* 0x0000761005007816 */ /* 0x000fce0000000000 */
.L_x_5552:
[----:B------:R-:W-:Y:S05]  /*9690*/  BSYNC.RECONVERGENT B0 ;  /* 0x0000000000007941 */ /* 0x000fea0003800200 */
.L_x_5551:
[----:B------:R0:W-:Y:S01]  /*96a0*/  STG.E.U8 desc[UR36][R2.64], R0 ;  /* 0x0000000002007986 */ /* 0x0001e2000c101124 */
[----:B------:R-:W-:Y:S05]  /*96b0*/  BRA `(.L_x_5537) ;  /* 0x0000000400987947 */ /* 0x000fea0003800000 */
.L_x_5545:
        /* <DEDUP_REMOVED lines=21> */
.L_x_5555:
[----:B-----5:R-:W0:Y:S02]  /*9810*/  F2I.U64.TRUNC R18, R18 ;  /* 0x0000001200127311 */ /* 0x020e24000020d800 */
[----:B0-----:R0:W-:Y:S01]  /*9820*/  STG.E.64 desc[UR36][R2.64], R18 ;  /* 0x0000001202007986 */ /* 0x0011e2000c101b24 */
[----:B------:R-:W-:Y:S05]  /*9830*/  BRA `(.L_x_5537) ;  /* 0x0000000400387947 */ /* 0x000fea0003800000 */
.L_x_5554:
[----:B-----5:R-:W0:Y:S02]  /*9840*/  F2I.FTZ.U32.TRUNC.NTZ R5, R18 ;  /* 0x0000001200057305 */ /* 0x020e24000021f000 */
[----:B0-----:R0:W-:Y:S01]  /*9850*/  STG.E desc[UR36][R2.64], R5 ;  /* 0x0000000502007986 */ /* 0x0011e2000c101924 */
[----:B------:R-:W-:Y:S05]  /*9860*/  BRA `(.L_x_5537) ;  /* 0x00000004002c7947 */ /* 0x000fea0003800000 */
.L_x_5544:
        /* <DEDUP_REMOVED lines=10> */
.L_x_5557:
[----:B-----5:R-:W-:Y:S01]  /*9910*/  FMUL.FTZ R4, R18, 1 ;  /* 0x3f80000012047820 */ /* 0x020fe20000410000 */
[----:B------:R-:W-:-:S05]  /*9920*/  CS2R R6, SRZ ;  /* 0x0000000000067805 */ /* 0x000fca000001ff00 */
[----:B------:R-:W0:Y:S02]  /*9930*/  F2F.F64.F32 R4, R4 ;  /* 0x0000000400047310 */ /* 0x000e240000201800 */
[----:B0-----:R4:W-:Y:S01]  /*9940*/  STG.E.128 desc[UR36][R2.64], R4 ;  /* 0x0000000402007986 */ /* 0x0019e2000c101d24 */
[----:B------:R-:W-:Y:S05]  /*9950*/  BRA `(.L_x_5537) ;  /* 0x0000000000f07947 */ /* 0x000fea0003800000 */
.L_x_5556:
[----:B------:R-:W-:-:S09]  /*9960*/  UISETP.NE.AND UP0, UPT, UR6, 0xf, UPT ;  /* 0x0000000f0600788c */ /* 0x000fd2000bf05270 */
[----:B------:R-:W-:Y:S05]  /*9970*/  BRA.U !UP0, `(.L_x_5558) ;  /* 0x0000000108e07547 */ /* 0x000fea000b800000 */
[----:B------:R-:W-:-:S09]  /*9980*/  UISETP.NE.AND UP0, UPT, UR6, 0x17, UPT ;  /* 0x000000170600788c */ /* 0x000fd2000bf05270 */
[----:B------:R-:W-:Y:S05]  /*9990*/  BRA.U !UP0, `(.L_x_5559) ;  /* 0x00000001088c7547 */ /* 0x000fea000b800000 */
[----:B------:R-:W-:-:S09]  /*99a0*/  UISETP.NE.AND UP0, UPT, UR6, 0x18, UPT ;  /* 0x000000180600788c */ /* 0x000fd2000bf05270 */
[----:B------:R-:W-:Y:S05]  /*99b0*/  BRA.U !UP0, `(.L_x_5560) ;  /* 0x0000000108447547 */ /* 0x000fea000b800000 */
.L_x_5536:
        /* <DEDUP_REMOVED lines=16> */
.L_x_5561:
[----:B------:R-:W-:Y:S05]  /*9ac0*/  BRA `(.L_x_5537) ;  /* 0x0000000000947947 */ /* 0x000fea0003800000 */
.L_x_5560:
        /* <DEDUP_REMOVED lines=12> */
.L_x_5563:
[----:B------:R-:W-:Y:S05]  /*9b90*/  BSYNC.RECONVERGENT B0 ;  /* 0x0000000000007941 */ /* 0x000fea0003800200 */
.L_x_5562:
[----:B------:R-:W-:-:S05]  /*9ba0*/  LOP3.LUT R5, R0, 0x80, R7, 0xf8, !PT ;  /* 0x0000008000057812 */ /* 0x000fca00078ef807 */
[----:B------:R2:W-:Y:S01]  /*9bb0*/  STG.E.U8 desc[UR36][R2.64], R5 ;  /* 0x0000000502007986 */ /* 0x0005e2000c101124 */
[----:B------:R-:W-:Y:S05]  /*9bc0*/  BRA `(.L_x_5537) ;  /* 0x0000000000547947 */ /* 0x000fea0003800000 */
.L_x_5559:
        /* <DEDUP_REMOVED lines=11> */
.L_x_5565:
[----:B------:R-:W-:Y:S01]  /*9c80*/  IMAD.MOV.U32 R0, RZ, RZ, 0x7f ;  /* 0x0000007fff007424 */ /* 0x000fe200078e00ff */
[----:B------:R-:W-:-:S04]  /*9c90*/  ISETP.GT.U32.AND P0, PT, R4, 0x7f800000, PT ;  /* 0x7f8000000400780c */ /* 0x000fc80003f04070 */
[----:B------:R-:W-:-:S09]  /*9ca0*/  SEL R0, R0, 0x7c, P0 ;  /* 0x0000007c00007807 */ /* 0x000fd20000000000 */
.L_x_5566:
[----:B------:R-:W-:Y:S05]  /*9cb0*/  BSYNC.RECONVERGENT B0 ;  /* 0x0000000000007941 */ /* 0x000fea0003800200 */
.L_x_5564:
[----:B------:R-:W-:-:S04]  /*9cc0*/  SHF.R.U32.HI R5, RZ, 0x18, R18 ;  /* 0x00000018ff057819 */ /* 0x000fc80000011612 */
[----:B------:R-:W-:-:S05]  /*9cd0*/  LOP3.LUT R5, R0, 0x80, R5, 0xf8, !PT ;  /* 0x0000008000057812 */ /* 0x000fca00078ef805 */
[----:B------:R1:W-:Y:S01]  /*9ce0*/  STG.E.U8 desc[UR36][R2.64], R5 ;  /* 0x0000000502007986 */ /* 0x0003e2000c101124 */
[----:B------:R-:W-:Y:S05]  /*9cf0*/  BRA `(.L_x_5537) ;  /* 0x0000000000087947 */ /* 0x000fea0003800000 */
.L_x_5558:
[----:B-----5:R-:W-:-:S05]  /*9d00*/  F2FP.BF16.F32.PACK_AB R18, RZ, R18 ;  /* 0x00000012ff12723e */ /* 0x020fca00000010ff */
[----:B------:R0:W-:Y:S02]  /*9d10*/  STG.E.U16 desc[UR36][R2.64], R18 ;  /* 0x0000001202007986 */ /* 0x0001e4000c101524 */
.L_x_5537:
[----:B------:R-:W-:-:S07]  /*9d20*/  VIADD R17, R17, 0x80 ;  /* 0x0000008011117836 */ /* 0x000fce0000000000 */
.L_x_5445:
[----:B------:R-:W-:Y:S05]  /*9d30*/  BSYNC.RECONVERGENT B7 ;  /* 0x0000000000077941 */ /* 0x000fea0003800200 */
.L_x_5444:
[----:B------:R-:W5:Y:S01]  /*9d40*/  LDCU UR4, c[0x0][0x380] ;  /* 0x00007000ff0477ac */ /* 0x000f620008000800 */
[----:B------:R-:W-:Y:S01]  /*9d50*/  BSSY.RECONVERGENT B7, `(.L_x_5567) ;  /* 0x00004e0000077945 */ /* 0x000fe20003800200 */
[----:B-----5:R-:W-:-:S13]  /*9d60*/  ISETP.GE.AND P0, PT, R17, UR4, PT ;  /* 0x0000000411007c0c */ /* 0x020fda000bf06270 */
[----:B------:R-:W-:Y:S05]  /*9d70*/  @P0 BRA `(.L_x_5568) ;  /* 0x0000004c00740947 */ /* 0x000fea0003800000 */
[----:B------:R-:W5:Y:S01]  /*9d80*/  LDCU UR4, c[0x0][0x388] ;  /* 0x00007100ff0477ac */ /* 0x000f620008000800 */
[----:B0-----:R-:W-:Y:S01]  /*9d90*/  IMAD.MOV.U32 R19, RZ, RZ, RZ ;  /* 0x000000ffff137224 */ /* 0x001fe200078e00ff */
[----:B------:R-:W-:Y:S01]  /*9da0*/  MOV R22, RZ ;  /* 0x000000ff00167202 */ /* 0x000fe20000000f00 */
[----:B------:R-:W-:Y:S02]  /*9db0*/  IMAD.MOV.U32 R0, RZ, RZ, RZ ;  /* 0x000000ffff007224 */ /* 0x000fe400078e00ff */
        /* <DEDUP_REMOVED lines=10> */
[----:B------:R-:W-:-:S04]  /*9e60*/  SHF.R.U32.HI R3, RZ, UR5, R2 ;  /* 0x00000005ff037c19 */ /* 0x000fc80008011602 */
[----:B------:R-:W-:-:S05]  /*9e70*/  IADD3 R0, PT, PT, -R3, RZ, RZ ;  /* 0x000000ff03007210 */ /* 0x000fca0007ffe1ff */
        /* <DEDUP_REMOVED lines=364> */
.L_x_5569:
        /* <DEDUP_REMOVED lines=18> */
.L_x_5574:
[----:B------:R-:W2:Y:S02]  /*b660*/  LDG.E.U8 R2, desc[UR36][R2.64] ;  /* 0x0000002402027981 */ /* 0x000ea4000c1e1100 */
[----:B--2---:R-:W-:Y:S01]  /*b670*/  I2FP.F32.U32 R18, R2 ;  /* 0x0000000200127245 */ /* 0x004fe20000201000 */
[----:B------:R-:W-:Y:S06]  /*b680*/  BRA `(.L_x_5576) ;  /* 0x0000000c00247947 */ /* 0x000fec0003800000 */
.L_x_5573:
        /* <DEDUP_REMOVED lines=9> */
.L_x_5578:
[----:B------:R-:W2:Y:S02]  /*b720*/  LDG.E R2, desc[UR36][R2.64] ;  /* 0x0000002402027981 */ /* 0x000ea4000c1e1900 */
[----:B--2---:R-:W-:Y:S01]  /*b730*/  I2FP.F32.S32 R18, R2 ;  /* 0x0000000200127245 */ /* 0x004fe20000201400 */
[----:B------:R-:W-:Y:S06]  /*b740*/  BRA `(.L_x_5576) ;  /* 0x0000000800f47947 */ /* 0x000fec0003800000 */
.L_x_5577:
[----:B------:R-:W2:Y:S02]  /*b750*/  LDG.E.U16 R2, desc[UR36][R2.64] ;  /* 0x0000002402027981 */ /* 0x000ea4000c1e1500 */
[----:B--2---:R0:W1:Y:S01]  /*b760*/  I2F.S16 R18, R2 ;  /* 0x0000000200127306 */ /* 0x0040620000101400 */
[----:B------:R-:W-:Y:S05]  /*b770*/  BRA `(.L_x_5576) ;  /* 0x0000000800e87947 */ /* 0x000fea0003800000 */
.L_x_5572:
        /* <DEDUP_REMOVED lines=8> */
.L_x_5580:
[----:B------:R-:W2:Y:S02]  /*b800*/  LDG.E.U16 R2, desc[UR36][R2.64] ;  /* 0x0000002402027981 */ /* 0x000ea4000c1e1500 */
[----:B--2---:R-:W-:Y:S01]  /*b810*/  HADD2.F32 R18, -RZ, R2.H0_H0 ;  /* 0x20000002ff127230 */ /* 0x004fe20000004100 */
[----:B------:R-:W-:Y:S06]  /*b820*/  BRA `(.L_x_5576) ;  /* 0x0000000800bc7947 */ /* 0x000fec0003800000 */
.L_x_5579:
        /* <DEDUP_REMOVED lines=8> */
.L_x_5582:
[----:B------:R-:W2:Y:S02]  /*b8b0*/  LDG.E.U16 R2, desc[UR36][R2.64] ;  /* 0x0000002402027981 */ /* 0x000ea4000c1e1500 */
[----:B--2---:R-:W-:Y:S01]  /*b8c0*/  HADD2.F32 R18, -RZ, R2.H0_H0 ;  /* 0x20000002ff127230 */ /* 0x004fe20000004100 */
[----:B------:R-:W-:Y:S06]  /*b8d0*/  BRA `(.L_x_5576) ;  /* 0x0000000800907947 */ /* 0x000fec0003800000 */
.L_x_5581:
[----:B------:R-:W2:Y:S01]  /*b8e0*/  LDG.E.64 R2, desc[UR36][R2.64] ;  /* 0x0000002402027981 */ /* 0x000ea2000c1e1b00 */
[----:B------:R-:W-:Y:S01]  /*b8f0*/  UMOV UR4, 0xf0000000 ;  /* 0xf000000000047882 */ /* 0x000fe20000000000 */
[----:B------:R-:W-:Y:S01]  /*b900*/  UMOV UR5, 0x380fffff ;  /* 0x380fffff00057882 */ /* 0x000fe20000000000 */
[----:B--2---:R-:W0:Y:S01]  /*b910*/  F2F.F32.F64 R18, R2 ;  /* 0x0000000200127310 */ /* 0x004e220000301000 */
[----:B------:R-:W-:-:S14]  /*b920*/  DSETP.GEU.AND P0, PT, |R2|, UR4, PT ;  /* 0x0000000402007e2a */ /* 0x000fdc000bf0e200 */
[----:B0-----:R-:W-:Y:S01]  /*b930*/  @!P0 FMUL R18, R18, 1.175494350822287508e-38 ;  /* 0x0080000012128820 */ /* 0x001fe20000400000 */
[----:B------:R-:W-:Y:S06]  /*b940*/  BRA `(.L_x_5576) ;  /* 0x0000000800747947 */ /* 0x000fec0003800000 */
.L_x_5571:
        /* <DEDUP_REMOVED lines=12> */
.L_x_5585:
[----:B------:R-:W2:Y:S01]  /*ba10*/  LDG.E.64 R2, desc[UR36][R2.64] ;  /* 0x0000002402027981 */ /* 0x000ea2000c1e1b00 */
[----:B------:R-:W-:Y:S01]  /*ba20*/  UMOV UR4, 0xf0000000 ;  /* 0xf000000000047882 */ /* 0x000fe20000000000 */
[----:B------:R-:W-:Y:S01]  /*ba30*/  UMOV UR5, 0x380fffff ;  /* 0x380fffff00057882 */ /* 0x000fe20000000000 */
[----:B--2---:R-:W0:Y:S01]  /*ba40*/  F2F.F32.F64 R18, R2 ;  /* 0x0000000200127310 */ /* 0x004e220000301000 */
[----:B------:R-:W-:-:S14]  /*ba50*/  DSETP.GEU.AND P0, PT, |R2|, UR4, PT ;  /* 0x0000000402007e2a */ /* 0x000fdc000bf0e200 */
[----:B0-----:R-:W-:Y:S01]  /*ba60*/  @!P0 FMUL R18, R18, 1.175494350822287508e-38 ;  /* 0x0080000012128820 */ /* 0x001fe20000400000 */
[----:B------:R-:W-:Y:S06]  /*ba70*/  BRA `(.L_x_5576) ;  /* 0x0000000800287947 */ /* 0x000fec0003800000 */
.L_x_5584:
        /* <DEDUP_REMOVED lines=14> */
[----:B------:R-:W-:Y:S02]  /*bb60*/  VIADD R5, R4, 0xfffffffc ;  /* 0xfffffffc04057836 */ /* 0x000fe40000000000 */
[----:B------:R-:W-:-:S03]  /*bb70*/  VIADD R4, R0, 0x1000000 ;  /* 0x0100000000047836 */ /* 0x000fc60000000000 */
[----:B------:R-:W-:Y:S01]  /*bb80*/  SHF.L.U32 R6, R0, R5, RZ ;  /* 0x0000000500067219 */ /* 0x000fe200000006ff */
[----:B------:R-:W-:Y:S01]  /*bb90*/  IMAD.SHL.U32 R5, R5, 0x800000, RZ ;  /* 0x0080000005057824 */ /* 0x000fe200078e00ff */
[----:B------:R-:W-:-:S04]  /*bba0*/  SHF.R.S32.HI R4, RZ, 0x8, R4 ;  /* 0x00000008ff047819 */ /* 0x000fc80000011404 */
[----:B------:R-:W-:-:S04]  /*bbb0*/  LEA.HI R5, R6, -R5, RZ, 0x1c ;  /* 0x8000000506057211 */ /* 0x000fc800078fe0ff */
[----:B------:R-:W-:-:S04]  /*bbc0*/  IADD3 R5, PT, PT, R5, 0x3c000000, RZ ;  /* 0x3c00000005057810 */ /* 0x000fc80007ffe0ff */
[----:B------:R-:W-:-:S04]  /*bbd0*/  LOP3.LUT R4, R5, 0x7f800000, R4, 0xf8, !PT ;  /* 0x7f80000005047812 */ /* 0x000fc800078ef804 */
[----:B------:R-:W-:-:S04]  /*bbe0*/  SEL R3, R4, RZ, P0 ;  /* 0x000000ff04037207 */ /* 0x000fc80000000000 */
[----:B------:R-:W-:Y:S01]  /*bbf0*/  LOP3.LUT R18, R3, 0x80000000, R18, 0xf8, !PT ;  /* 0x8000000003127812 */ /* 0x000fe200078ef812 */
[----:B------:R-:W-:Y:S06]  /*bc00*/  BRA `(.L_x_5576) ;  /* 0x0000000400c47947 */ /* 0x000fec0003800000 */
.L_x_5587:
        /* <DEDUP_REMOVED lines=12> */
.L_x_5586:
[----:B------:R-:W2:Y:S02]  /*bcd0*/  LDG.E.U16 R2, desc[UR36][R2.64] ;  /* 0x0000002402027981 */ /* 0x000ea4000c1e1500 */
[----:B--2---:R-:W-:Y:S01]  /*bce0*/  IMAD.U32 R18, R2, 0x10000, RZ ;  /* 0x0001000002127824 */ /* 0x004fe200078e00ff */
[----:B------:R-:W-:Y:S06]  /*bcf0*/  BRA `(.L_x_5576) ;  /* 0x0000000400887947 */ /* 0x000fec0003800000 */
.L_x_5583:
        /* <DEDUP_REMOVED lines=11> */
.L_x_5590:
[----:B------:R-:W2:Y:S01]  /*bdb0*/  LDG.E.U8 R3, desc[UR36][R2.64] ;  /* 0x0000002402037981 */ /* 0x000ea2000c1e1100 */
        /* <DEDUP_REMOVED lines=19> */
.L_x_5592:
[----:B------:R-:W-:Y:S05]  /*bef0*/  BSYNC.RECONVERGENT B0 ;  /* 0x0000000000007941 */ /* 0x000fea0003800200 */
.L_x_5591:
[----:B------:R-:W-:Y:S02]  /*bf00*/  SHF.L.U32 R0, R0, 0x14, RZ ;  /* 0x0000001400007819 */ /* 0x000fe400000006ff */
[----:B------:R-:W-:-:S04]  /*bf10*/  LEA R2, R2, 0x3b800000, 0x17 ;  /* 0x3b80000002027811 */ /* 0x000fc800078eb8ff */
[----:B------:R-:W-:Y:S01]  /*bf20*/  LOP3.LUT R18, R2, R0, R7, 0xfe, !PT ;  /* 0x0000000002127212 */ /* 0x000fe200078efe07 */
[----:B------:R-:W-:Y:S06]  /*bf30*/  BRA `(.L_x_5576) ;  /* 0x0000000000f87947 */ /* 0x000fec0003800000 */
.L_x_5589:
        /* <DEDUP_REMOVED lines=20> */
.L_x_5594:
[----:B------:R-:W-:Y:S05]  /*c080*/  BSYNC.RECONVERGENT B0 ;  /* 0x0000000000007941 */ /* 0x000fea0003800200 */
.L_x_5593:
[----:B------:R-:W-:Y:S01]  /*c090*/  IMAD.SHL.U32 R0, R0, 0x200000, RZ ;  /* 0x0020000000007824 */ /* 0x000fe200078e00ff */
[----:B------:R-:W-:-:S04]  /*c0a0*/  LEA R2, R2, 0x37800000, 0x17 ;  /* 0x3780000002027811 */ /* 0x000fc800078eb8ff */
[----:B------:R-:W-:Y:S01]  /*c0b0*/  LOP3.LUT R18, R2, R0, R7, 0xfe, !PT ;  /* 0x0000000002127212 */ /* 0x000fe200078efe07 */
[----:B------:R-:W-:Y:S06]  /*c0c0*/  BRA `(.L_x_5576) ;  /* 0x0000000000947947 */ /* 0x000fec0003800000 */
.L_x_5588:
        /* <DEDUP_REMOVED lines=14> */
.L_x_5575:
        /* <DEDUP_REMOVED lines=16> */
.L_x_5597:
[----:B------:R-:W-:Y:S01]  /*c2b0*/  IMAD.MOV.U32 R18, RZ, RZ, RZ ;  /* 0x000000ffff127224 */ /* 0x000fe200078e00ff */
[----:B------:R-:W-:Y:S06]  /*c2c0*/  BRA `(.L_x_5576) ;  /* 0x0000000000147947 */ /* 0x000fec0003800000 */
.L_x_5596:
[----:B------:R-:W2:Y:S02]  /*c2d0*/  LDG.E.64 R2, desc[UR36][R2.64] ;  /* 0x0000002402027981 */ /* 0x000ea4000c1e1b00 */
[----:B--2---:R0:W1:Y:S01]  /*c2e0*/  I2F.U64 R18, R2 ;  /* 0x0000000200127312 */ /* 0x0040620000301000 */
[----:B------:R-:W-:Y:S05]  /*c2f0*/  BRA `(.L_x_5576) ;  /* 0x0000000000087947 */ /* 0x000fea0003800000 */
.L_x_5595:
[----:B------:R-:W2:Y:S02]  /*c300*/  LDG.E R2, desc[UR36][R2.64] ;  /* 0x0000002402027981 */ /* 0x000ea4000c1e1900 */
[----:B--2---:R-:W-:-:S07]  /*c310*/  I2FP.F32.U32 R18, R2 ;  /* 0x0000000200127245 */ /* 0x004fce0000201000 */
.L_x_5576:
[----:B------:R-:W-:Y:S05]  /*c320*/  BSYNC.RECONVERGENT B6 ;  /* 0x0000000000067941 */ /* 0x000fea0003800200 */
.L_x_5570:
        /* <DEDUP_REMOVED lines=19> */
.L_x_5602:
[----:B------:R-:W2:Y:S02]  /*c460*/  LDG.E.U8 R2, desc[UR36][R2.64] ;  /* 0x0000002402027981 */ /* 0x000ea4000c1e1100 */
[----:B--2---:R-:W-:-:S04]  /*c470*/  ISETP.NE.AND P0, PT, R2, RZ, PT ;  /* 0x000000ff0200720c */ /* 0x004fc80003f05270 */
[----:B------:R-:W-:Y:S01]  /*c480*/  P2R R22, PR, RZ, 0x1 ;  /* 0x00000001ff167803 */ /* 0x000fe20000000000 */
[----:B------:R-:W-:Y:S08]  /*c490*/  BRA `(.L_x_5604) ;  /* 0x0000000800847947 */ /* 0x000ff00003800000 */
.L_x_5601:
        /* <DEDUP_REMOVED lines=11> */
.L_x_5606:
[----:B------:R-:W2:Y:S02]  /*c550*/  LDG.E R2, desc[UR36][R2.64] ;  /* 0x0000002402027981 */ /* 0x000ea4000c1e1900 */
[----:B--2---:R-:W-:-:S04]  /*c560*/  ISETP.NE.AND P0, PT, R2, RZ, PT ;  /* 0x000000ff0200720c */ /* 0x004fc80003f05270 */
[----:B------:R-:W-:Y:S01]  /*c570*/  P2R R22, PR, RZ, 0x1 ;  /* 0x00000001ff167803 */ /* 0x000fe20000000000 */
[----:B------:R-:W-:Y:S08]  /*c580*/  BRA `(.L_x_5604) ;  /* 0x0000000800487947 */ /* 0x000ff00003800000 */
.L_x_5605:
[----:B------:R-:W2:Y:S02]  /*c590*/  LDG.E.U16 R2, desc[UR36][R2.64] ;  /* 0x0000002402027981 */ /* 0x000ea4000c1e1500 */
[----:B--2---:R-:W-:-:S04]  /*c5a0*/  ISETP.NE.AND P0, PT, R2, RZ, PT ;  /* 0x000000ff0200720c */ /* 0x004fc80003f05270 */
[----:B------:R-:W-:Y:S01]  /*c5b0*/  P2R R22, PR, RZ, 0x1 ;  /* 0x00000001ff167803 */ /* 0x000fe20000000000 */
[----:B------:R-:W-:Y:S08]  /*c5c0*/  BRA `(.L_x_5604) ;  /* 0x0000000800387947 */ /* 0x000ff00003800000 */
.L_x_5600:
        /* <DEDUP_REMOVED lines=10> */
.L_x_5608:
[----:B------:R-:W2:Y:S02]  /*c670*/  LDG.E.U16 R0, desc[UR36][R2.64] ;  /* 0x0000002402007981 */ /* 0x000ea4000c1e1500 */
[----:B--2---:R-:W-:-:S05]  /*c680*/  HADD2.F32 R0, -RZ, R0.H0_H0 ;  /* 0x20000000ff007230 */ /* 0x004fca0000004100 */
[----:B------:R-:W-:-:S04]  /*c690*/  FSETP.NEU.FTZ.AND P0, PT, R0, RZ, PT ;  /* 0x000000ff0000720b */ /* 0x000fc80003f1d000 */
[----:B------:R-:W-:Y:S01]  /*c6a0*/  P2R R22, PR, RZ, 0x1 ;  /* 0x00000001ff167803 */ /* 0x000fe20000000000 */
[----:B------:R-:W-:Y:S08]  /*c6b0*/  BRA `(.L_x_5604) ;  /* 0x0000000400fc7947 */ /* 0x000ff00003800000 */
.L_x_5607:
        /* <DEDUP_REMOVED lines=12> */
.L_x_5610:
        /* <DEDUP_REMOVED lines=10> */
.L_x_5609:
[----:B------:R-:W2:Y:S02]  /*c820*/  LDG.E.64 R2, desc[UR36][R2.64] ;  /* 0x0000002402027981 */ /* 0x000ea4000c1e1b00 */
[----:B--2---:R-:W-:-:S06]  /*c830*/  DSETP.NEU.AND P0, PT, R2, RZ, PT ;  /* 0x000000ff0200722a */ /* 0x004fcc0003f0d000 */
[----:B------:R-:W-:Y:S01]  /*c840*/  P2R R22, PR, RZ, 0x1 ;  /* 0x00000001ff167803 */ /* 0x000fe20000000000 */
[----:B------:R-:W-:Y:S07]  /*c850*/  BRA `(.L_x_5604) ;  /* 0x0000000400947947 */ /* 0x000fee0003800000 */
.L_x_5599:
        /* <DEDUP_REMOVED lines=12> */
.L_x_5613:
[----:B------:R-:W2:Y:S02]  /*c920*/  LDG.E.128 R4, desc[UR36][R2.64] ;  /* 0x0000002402047981 */ /* 0x000ea4000c1e1d00 */
[----:B--2---:R-:W-:-:S06]  /*c930*/  DSETP.NEU.AND P0, PT, R6, RZ, PT ;  /* 0x000000ff0600722a */ /* 0x004fcc0003f0d000 */
[----:B------:R-:W-:-:S06]  /*c940*/  DSETP.NEU.OR P0, PT, R4, RZ, P0 ;  /* 0x000000ff0400722a */ /* 0x000fcc000070d400 */
[----:B------:R-:W-:Y:S01]  /*c950*/  P2R R22, PR, RZ, 0x1 ;  /* 0x00000001ff167803 */ /* 0x000fe20000000000 */
[----:B------:R-:W-:Y:S07]  /*c960*/  BRA `(.L_x_5604) ;  /* 0x0000000400507947 */ /* 0x000fee0003800000 */
.L_x_5612:
        /* <DEDUP_REMOVED lines=10> */
.L_x_5615:
        /* <DEDUP_REMOVED lines=12> */
.L_x_5614:
[----:B------:R-:W2:Y:S02]  /*cad0*/  LDG.E.U16 R0, desc[UR36][R2.64] ;  /* 0x0000002402007981 */ /* 0x000ea4000c1e1500 */
[----:B--2---:R-:W-:-:S05]  /*cae0*/  IMAD.U32 R0, R0, 0x10000, RZ ;  /* 0x0001000000007824 */ /* 0x004fca00078e00ff */
[----:B------:R-:W-:-:S04]  /*caf0*/  FSETP.NEU.FTZ.AND P0, PT, R0, RZ, PT ;  /* 0x000000ff0000720b */ /* 0x000fc80003f1d000 */
[----:B------:R-:W-:Y:S01]  /*cb00*/  P2R R22, PR, RZ, 0x1 ;  /* 0x00000001ff167803 */ /* 0x000fe20000000000 */
[----:B------:R-:W-:Y:S08]  /*cb10*/  BRA `(.L_x_5604) ;  /* 0x0000000000e47947 */ /* 0x000ff00003800000 */
.L_x_5611:
        /* <DEDUP_REMOVED lines=12> */
.L_x_5618:
[----:B------:R-:W2:Y:S02]  /*cbe0*/  LDG.E.U8 R2, desc[UR36][R2.64] ;  /* 0x0000002402027981 */ /* 0x000ea4000c1e1100 */
[----:B--2---:R-:W-:-:S04]  /*cbf0*/  ISETP.NE.AND P0, PT, R2, RZ, PT ;  /* 0x000000ff0200720c */ /* 0x004fc80003f05270 */
[----:B------:R-:W-:Y:S01]  /*cc00*/  P2R R22, PR, RZ, 0x1 ;  /* 0x00000001ff167803 */ /* 0x000fe20000000000 */
[----:B------:R-:W-:Y:S08]  /*cc10*/  BRA `(.L_x_5604) ;  /* 0x0000000000a47947 */ /* 0x000ff00003800000 */
.L_x_5617:
[----:B------:R-:W2:Y:S02]  /*cc20*/  LDG.E.U8 R2, desc[UR36][R2.64] ;  /* 0x0000002402027981 */ /* 0x000ea4000c1e1100 */
[----:B--2---:R-:W-:-:S04]  /*cc30*/  ISETP.NE.AND P0, PT, R2, RZ, PT ;  /* 0x000000ff0200720c */ /* 0x004fc80003f05270 */
[----:B------:R-:W-:Y:S01]  /*cc40*/  P2R R22, PR, RZ, 0x1 ;  /* 0x00000001ff167803 */ /* 0x000fe20000000000 */
[----:B------:R-:W-:Y:S08]  /*cc50*/  BRA `(.L_x_5604) ;  /* 0x0000000000947947 */ /* 0x000ff00003800000 */
.L_x_5616:
        /* <DEDUP_REMOVED lines=10> */
.L_x_5603:
        /* <DEDUP_REMOVED lines=8> */
[----:B0-----:R-:W-:Y:S01]  /*cd80*/  IMAD.U32 R4, RZ, RZ, UR4 ;  /* 0x00000004ff047e24 */ /* 0x001fe2000f8e00ff */
[----:B------:R-:W-:Y:S01]  /*cd90*/  MOV R5, UR5 ;  /* 0x0000000500057c02 */ /* 0x000fe20008000f00 */
[----:B--2---:R-:W-:-:S02]  /*cda0*/  IMAD.U32 R6, RZ, RZ, UR6 ;  /* 0x00000006ff067e24 */ /* 0x004fc4000f8e00ff */
[----:B------:R-:W-:Y:S02]  /*cdb0*/  IMAD.U32 R7, RZ, RZ, UR7 ;  /* 0x00000007ff077e24 */ /* 0x000fe4000f8e00ff */
[----:B----4-:R-:W-:Y:S01]  /*cdc0*/  IMAD.U32 R10, RZ, RZ, UR8 ;  /* 0x00000008ff0a7e24 */ /* 0x010fe2000f8e00ff */
[----:B------:R-:W-:-:S07]  /*cdd0*/  MOV R11, UR9 ;  /* 0x00000009000b7c02 */ /* 0x000fce0008000f00 */
[----:B------:R-:W-:-:S07]  /*cde0*/  LEPC R20, `(.L_x_5621) ;  /* 0x000000001014794e */ /* 0x000fce0000000000 */
[----:B-1-3-5:R-:W-:Y:S05]  /*cdf0*/  CALL.ABS.NOINC R2 ;  /* 0x0000000002007343 */ /* 0x02afea0003c00000 */
.L_x_5621:
[----:B------:R-:W-:-:S04]  /*ce00*/  PLOP3.LUT P0, PT, PT, PT, PT, 0x8, 0x80 ;  /* 0x000000000080781c */ /* 0x000fc80003f0e170 */
[----:B------:R-:W-:Y:S01]  /*ce10*/  P2R R22, PR, RZ, 0x1 ;  /* 0x00000001ff167803 */ /* 0x000fe20000000000 */
[----:B------:R-:W-:Y:S08]  /*ce20*/  BRA `(.L_x_5604) ;  /* 0x0000000000207947 */ /* 0x000ff00003800000 */
.L_x_5620:
[----:B------:R-:W2:Y:S02]  /*ce30*/  LDG.E.64 R2, desc[UR36][R2.64] ;  /* 0x0000002402027981 */ /* 0x000ea4000c1e1b00 */
[----:B--2---:R-:W-:-:S04]  /*ce40*/  ISETP.NE.U32.AND P0, PT, R2, RZ, PT ;  /* 0x000000ff0200720c */ /* 0x004fc80003f05070 */
[----:B------:R-:W-:-:S04]  /*ce50*/  ISETP.NE.AND.EX P0, PT, R3, RZ, PT, P0 ;  /* 0x000000ff0300720c */ /* 0x000fc80003f05300 */
[----:B------:R-:W-:Y:S01]  /*ce60*/  P2R R22, PR, RZ, 0x1 ;  /* 0x00000001ff167803 */ /* 0x000fe20000000000 */
[----:B------:R-:W-:Y:S08]  /*ce70*/  BRA `(.L_x_5604) ;  /* 0x00000000000c7947 */ /* 0x000ff00003800000 */
.L_x_5619:
[----:B------:R-:W2:Y:S02]  /*ce80*/  LDG.E R2, desc[UR36][R2.64] ;  /* 0x0000002402027981 */ /* 0x000ea4000c1e1900 */
[----:B--2---:R-:W-:-:S04]  /*ce90*/  ISETP.NE.AND P0, PT, R2, RZ, PT ;  /* 0x000000ff0200720c */ /* 0x004fc80003f05270 */
[----:B------:R-:W-:-:S09]  /*cea0*/  P2R R22, PR, RZ, 0x1 ;  /* 0x00000001ff167803 */ /* 0x000fd20000000000 */
.L_x_5604:
[----:B------:R-:W-:Y:S05]  /*ceb0*/  BSYNC.RECONVERGENT B6 ;  /* 0x0000000000067941 */ /* 0x000fea0003800200 */
.L_x_5598:
        /* <DEDUP_REMOVED lines=17> */
.L_x_5625:
[----:B------:R0:W5:Y:S01]  /*cfd0*/  LDG.E.U8 R2, desc[UR36][R4.64] ;  /* 0x0000002404027981 */ /* 0x000162000c1e1100 */
[----:B------:R-:W-:Y:S01]  /*cfe0*/  IMAD.MOV.U32 R3, RZ, RZ, RZ ;  /* 0x000000ffff037224 */ /* 0x000fe200078e00ff */
[----:B------:R-:W-:Y:S06]  /*cff0*/  BRA `(.L_x_5627) ;  /* 0x0000000c00407947 */ /* 0x000fec0003800000 */
.L_x_5624:
        /* <DEDUP_REMOVED lines=8> */
.L_x_5629:
[----:B------:R-:W2:Y:S02]  /*d080*/  LDG.E R2, desc[UR36][R4.64] ;  /* 0x0000002404027981 */ /* 0x000ea4000c1e1900 */
[----:B--2---:R-:W-:Y:S01]  /*d090*/  SHF.R.S32.HI R3, RZ, 0x1f, R2 ;  /* 0x0000001fff037819 */ /* 0x004fe20000011402 */
[----:B------:R-:W-:Y:S06]  /*d0a0*/  BRA `(.L_x_5627) ;  /* 0x0000000c00147947 */ /* 0x000fec0003800000 */
.L_x_5628:
[----:B------:R-:W2:Y:S02]  /*d0b0*/  LDG.E.S16 R2, desc[UR36][R4.64] ;  /* 0x0000002404027981 */ /* 0x000ea4000c1e1700 */
[----:B--2---:R-:W-:Y:S01]  /*d0c0*/  SHF.R.S32.HI R3, RZ, 0x1f, R2 ;  /* 0x0000001fff037819 */ /* 0x004fe20000011402 */
[----:B------:R-:W-:Y:S06]  /*d0d0*/  BRA `(.L_x_5627) ;  /* 0x0000000c00087947 */ /* 0x000fec0003800000 */
.L_x_5623:
        /* <DEDUP_REMOVED lines=9> */
.L_x_5631:
[----:B------:R-:W2:Y:S02]  /*d170*/  LDG.E.U16 R4, desc[UR36][R4.64] ;  /* 0x0000002404047981 */ /* 0x000ea4000c1e1500 */
[----:B--2---:R-:W-:-:S06]  /*d180*/  HADD2.F32 R2, -RZ, R4.H0_H0 ;  /* 0x20000004ff027230 */ /* 0x004fcc0000004100 */
[----:B------:R-:W0:Y:S01]  /*d190*/  F2I.S64.TRUNC R2, R2 ;  /* 0x0000000200027311 */ /* 0x000e22000020d900 */
[----:B------:R-:W-:Y:S05]  /*d1a0*/  BRA `(.L_x_5627) ;  /* 0x0000000800d47947 */ /* 0x000fea0003800000 */
.L_x_5630:
        /* <DEDUP_REMOVED lines=9> */
.L_x_5633:
[----:B------:R-:W2:Y:S02]  /*d240*/  LDG.E.U16 R4, desc[UR36][R4.64] ;  /* 0x0000002404047981 */ /* 0x000ea4000c1e1500 */
[----:B--2---:R-:W-:-:S06]  /*d250*/  HADD2.F32 R2, -RZ, R4.H0_H0 ;  /* 0x20000004ff027230 */ /* 0x004fcc0000004100 */
[----:B------:R-:W0:Y:S01]  /*d260*/  F2I.S64.TRUNC R2, R2 ;  /* 0x0000000200027311 */ /* 0x000e22000020d900 */
[----:B------:R-:W-:Y:S05]  /*d270*/  BRA `(.L_x_5627) ;  /* 0x0000000800a07947 */ /* 0x000fea0003800000 */
.L_x_5632:
[----:B------:R-:W2:Y:S02]  /*d280*/  LDG.E.64 R2, desc[UR36][R4.64] ;  /* 0x0000002404027981 */ /* 0x000ea4000c1e1b00 */
[----:B--2---:R-:W0:Y:S01]  /*d290*/  F2I.S64.F64.TRUNC R2, R2 ;  /* 0x0000000200027311 */ /* 0x004e22000030d900 */
[----:B------:R-:W-:Y:S05]  /*d2a0*/  BRA `(.L_x_5627) ;  /* 0x0000000800947947 */ /* 0x000fea0003800000 */
.L_x_5622:
        /* <DEDUP_REMOVED lines=13> */
.L_x_5636:
[----:B------:R-:W2:Y:S02]  /*d380*/  LDG.E.64 R2, desc[UR36][R4.64] ;  /* 0x0000002404027981 */ /* 0x000ea4000c1e1b00 */
[----:B--2---:R-:W0:Y:S01]  /*d390*/  F2I.S64.F64.TRUNC R2, R2 ;  /* 0x0000000200027311 */ /* 0x004e22000030d900 */
[----:B------:R-:W-:Y:S05]  /*d3a0*/  BRA `(.L_x_5627) ;  /* 0x0000000800547947 */ /* 0x000fea0003800000 */
.L_x_5635:
        /* <DEDUP_REMOVED lines=26> */
.L_x_5638:
        /* <DEDUP_REMOVED lines=13> */
.L_x_5637:
[----:B------:R-:W2:Y:S02]  /*d620*/  LDG.E.U16 R2, desc[UR36][R4.64] ;  /* 0x0000002404027981 */ /* 0x000ea4000c1e1500 */
[----:B--2---:R-:W-:-:S06]  /*d630*/  SHF.L.U32 R2, R2, 0x10, RZ ;  /* 0x0000001002027819 */ /* 0x004fcc00000006ff */
[----:B------:R-:W0:Y:S01]  /*d640*/  F2I.S64.TRUNC R2, R2 ;  /* 0x0000000200027311 */ /* 0x000e22000020d900 */
[----:B------:R-:W-:Y:S05]  /*d650*/  BRA `(.L_x_5627) ;  /* 0x0000000400a87947 */ /* 0x000fea0003800000 */
.L_x_5634:
        /* <DEDUP_REMOVED lines=11> */
.L_x_5641:
        /* <DEDUP_REMOVED lines=21> */
.L_x_5645:
[----:B------:R-:W-:Y:S05]  /*d860*/  BSYNC.RECONVERGENT B1 ;  /* 0x0000000000017941 */ /* 0x000fea0003800200 */
.L_x_5644:
[----:B------:R-:W-:Y:S01]  /*d870*/  IMAD.SHL.U32 R0, R0, 0x100000, RZ ;  /* 0x0010000000007824 */ /* 0x000fe200078e00ff */
[----:B------:R-:W-:-:S04]  /*d880*/  LEA R2, R2, 0x3b800000, 0x17 ;  /* 0x3b80000002027811 */ /* 0x000fc800078eb8ff */
[----:B------:R-:W-:-:S07]  /*d890*/  LOP3.LUT R2, R2, R0, R7, 0xfe, !PT ;  /* 0x0000000002027212 */ /* 0x000fce00078efe07 */
.L_x_5643:
[----:B------:R-:W-:Y:S05]  /*d8a0*/  BSYNC.RECONVERGENT B0 ;  /* 0x0000000000007941 */ /* 0x000fea0003800200 */
.L_x_5642:
[----:B------:R-:W2:Y:S01]  /*d8b0*/  F2I.S64.TRUNC R2, R2 ;  /* 0x0000000200027311 */ /* 0x000ea2000020d900 */
[----:B------:R-:W-:Y:S05]  /*d8c0*/  BRA `(.L_x_5627) ;  /* 0x00000004000c7947 */ /* 0x000fea0003800000 */
.L_x_5640:
        /* <DEDUP_REMOVED lines=21> */
.L_x_5649:
[----:B------:R-:W-:Y:S05]  /*da20*/  BSYNC.RECONVERGENT B1 ;  /* 0x0000000000017941 */ /* 0x000fea0003800200 */
.L_x_5648:
[----:B------:R-:W-:Y:S01]  /*da30*/  IMAD.SHL.U32 R0, R0, 0x200000, RZ ;  /* 0x0020000000007824 */ /* 0x000fe200078e00ff */
[----:B------:R-:W-:-:S04]  /*da40*/  LEA R2, R2, 0x37800000, 0x17 ;  /* 0x3780000002027811 */ /* 0x000fc800078eb8ff */
[----:B------:R-:W-:-:S07]  /*da50*/  LOP3.LUT R2, R2, R0, R7, 0xfe, !PT ;  /* 0x0000000002027212 */ /* 0x000fce00078efe07 */
.L_x_5647:
[----:B------:R-:W-:Y:S05]  /*da60*/  BSYNC.RECONVERGENT B0 ;  /* 0x0000000000007941 */ /* 0x000fea0003800200 */
.L_x_5646:
[----:B------:R-:W0:Y:S01]  /*da70*/  F2I.S64.TRUNC R2, R2 ;  /* 0x0000000200027311 */ /* 0x000e22000020d900 */
[----:B------:R-:W-:Y:S05]  /*da80*/  BRA `(.L_x_5627) ;  /* 0x00000000009c7947 */ /* 0x000fea0003800000 */
.L_x_5639:
        /* <DEDUP_REMOVED lines=14> */
.L_x_5653:
[----:B------:R-:W-:Y:S05]  /*db70*/  BSYNC.RECONVERGENT B0 ;  /* 0x0000000000007941 */ /* 0x000fea0003800200 */
.L_x_5652:
[----:B------:R-:W4:Y:S01]  /*db80*/  F2I.S64.TRUNC R2, R2 ;  /* 0x0000000200027311 */ /* 0x000f22000020d900 */
[----:B------:R-:W-:Y:S05]  /*db90*/  BRA `(.L_x_5627) ;  /* 0x0000000000587947 */ /* 0x000fea0003800000 */
.L_x_5626:
        /* <DEDUP_REMOVED lines=16> */
.L_x_5654:
[----:B------:R-:W-:Y:S01]  /*dca0*/  CS2R R2, SRZ ;  /* 0x0000000000027805 */ /* 0x000fe2000001ff00 */
[----:B------:R-:W-:Y:S06]  /*dcb0*/  BRA `(.L_x_5627) ;  /* 0x0000000000107947 */ /* 0x000fec0003800000 */
.L_x_5651:
[----:B------:R0:W5:Y:S01]  /*dcc0*/  LDG.E.64 R2, desc[UR36][R4.64] ;  /* 0x0000002404027981 */ /* 0x000162000c1e1b00 */
[----:B------:R-:W-:Y:S05]  /*dcd0*/  BRA `(.L_x_5627) ;  /* 0x0000000000087947 */ /* 0x000fea0003800000 */
.L_x_5650:
[----:B------:R0:W5:Y:S01]  /*dce0*/  LDG.E R2, desc[UR36][R4.64] ;  /* 0x0000002404027981 */ /* 0x000162000c1e1900 */
[----:B------:R-:W-:-:S07]  /*dcf0*/  HFMA2 R3, -RZ, RZ, 0, 0 ;  /* 0x00000000ff037431 */ /* 0x000fce00000001ff */
.L_x_5627:
[----:B------:R-:W-:Y:S01]  /*dd00*/  ISETP.NE.AND P1, PT, R22, RZ, PT ;  /* 0x000000ff1600720c */ /* 0x000fe20003f25270 */
[----:B------:R-:W1:-:S12]  /*dd10*/  LDCU.64 UR4, c[0x0][0x648] ;  /* 0x0000c900ff0477ac */ /* 0x000e580008000a00 */
[----:B0--3--:R-:W2:Y:S02]  /*dd20*/  @P1 LDC.64 R4, c[0x0][0x668] ;  /* 0x00019a00ff041b82 */ /* 0x009ea40000000a00 */
        /* <DEDUP_REMOVED lines=19> */
.L_x_5658:
[----:B-----5:R-:W0:Y:S02]  /*de60*/  F2I.S64.TRUNC R18, R18 ;  /* 0x0000001200127311 */ /* 0x020e24000020d900 */
[----:B0-----:R-:W-:-:S05]  /*de70*/  IMAD.MOV.U32 R5, RZ, RZ, R18 ;  /* 0x000000ffff057224 */ /* 0x001fca00078e0012 */
[----:B------:R1:W-:Y:S01]  /*de80*/  STG.E.U8 desc[UR36][R2.64], R5 ;  /* 0x0000000502007986 */ /* 0x0003e2000c101124 */
[----:B------:R-:W-:Y:S05]  /*de90*/  BRA `(.L_x_5660) ;  /* 0x0000000c00287947 */ /* 0x000fea0003800000 */
.L_x_5657:
        /* <DEDUP_REMOVED lines=9> */
.L_x_5662:
[----:B-----5:R-:W0:Y:S02]  /*df30*/  F2I.FTZ.TRUNC.NTZ R5, R18 ;  /* 0x0000001200057305 */ /* 0x020e24000021f100 */
[----:B0-----:R3:W-:Y:S01]  /*df40*/  STG.E desc[UR36][R2.64], R5 ;  /* 0x0000000502007986 */ /* 0x0017e2000c101924 */
[----:B------:R-:W-:Y:S05]  /*df50*/  BRA `(.L_x_5660) ;  /* 0x0000000800f87947 */ /* 0x000fea0003800000 */
.L_x_5661:
[----:B-----5:R-:W0:Y:S02]  /*df60*/  F2I.FTZ.TRUNC.NTZ R5, R18 ;  /* 0x0000001200057305 */ /* 0x020e24000021f100 */
[----:B0-----:R4:W-:Y:S01]  /*df70*/  STG.E.U16 desc[UR36][R2.64], R5 ;  /* 0x0000000502007986 */ /* 0x0019e2000c101524 */
[----:B------:R-:W-:Y:S05]  /*df80*/  BRA `(.L_x_5660) ;  /* 0x0000000800ec7947 */ /* 0x000fea0003800000 */
.L_x_5656:
        /* <DEDUP_REMOVED lines=8> */
.L_x_5664:
[----:B-----5:R-:W-:-:S05]  /*e010*/  F2FP.F16.F32.PACK_AB R18, RZ, R18 ;  /* 0x00000012ff12723e */ /* 0x020fca00000000ff */
[----:B------:R0:W-:Y:S01]  /*e020*/  STG.E.U16 desc[UR36][R2.64], R18 ;  /* 0x0000001202007986 */ /* 0x0001e2000c101524 */
[----:B------:R-:W-:Y:S05]  /*e030*/  BRA `(.L_x_5660) ;  /* 0x0000000800c07947 */ /* 0x000fea0003800000 */
.L_x_5663:
        /* <DEDUP_REMOVED lines=9> */
.L_x_5666:
[----:B-----5:R-:W-:-:S04]  /*e0d0*/  F2FP.F16.F32.PACK_AB R5, RZ, R18 ;  /* 0x00000012ff05723e */ /* 0x020fc800000000ff */
[----:B------:R-:W-:-:S05]  /*e0e0*/  PRMT R5, R5, 0x5410, RZ ;  /* 0x0000541005057816 */ /* 0x000fca00000000ff */
[----:B------:R0:W-:Y:S01]  /*e0f0*/  STG.E desc[UR36][R2.64], R5 ;  /* 0x0000000502007986 */ /* 0x0001e2000c101924 */
[----:B------:R-:W-:Y:S05]  /*e100*/  BRA `(.L_x_5660) ;  /* 0x00000008008c7947 */ /* 0x000fea0003800000 */
.L_x_5665:
[----:B-----5:R-:W-:-:S06]  /*e110*/  FMUL.FTZ R4, R18, 1 ;  /* 0x3f80000012047820 */ /* 0x020fcc0000410000 */
[----:B------:R-:W0:Y:S02]  /*e120*/  F2F.F64.F32 R4, R4 ;  /* 0x0000000400047310 */ /* 0x000e240000201800 */
[----:B0-----:R0:W-:Y:S01]  /*e130*/  STG.E.64 desc[UR36][R2.64], R4 ;  /* 0x0000000402007986 */ /* 0x0011e2000c101b24 */
[----:B------:R-:W-:Y:S05]  /*e140*/  BRA `(.L_x_5660) ;  /* 0x00000008007c7947 */ /* 0x000fea0003800000 */
.L_x_5655:
        /* <DEDUP_REMOVED lines=13> */
.L_x_5670:
[----:B-----5:R-:W-:Y:S01]  /*e220*/  LOP3.LUT R4, R18, 0x7fffffff, RZ, 0xc0, !PT ;  /* 0x7fffffff12047812 */ /* 0x020fe200078ec0ff */
        /* <DEDUP_REMOVED lines=15> */
.L_x_5673:
[----:B------:R-:W-:-:S04]  /*e320*/  SHF.R.U32.HI R18, RZ, 0x18, R18 ;  /* 0x00000018ff127819 */ /* 0x000fc80000011612 */
[----:B------:R-:W-:-:S04]  /*e330*/  LOP3.LUT R5, R5, 0x80, R18, 0xf8, !PT ;  /* 0x0000008005057812 */ /* 0x000fc800078ef812 */
[----:B------:R-:W-:-:S07]  /*e340*/  PRMT R0, R5, 0x7610, R0 ;  /* 0x0000761005007816 */ /* 0x000fce0000000000 */
.L_x_5672:
[----:B------:R-:W-:Y:S05]  /*e350*/  BSYNC.RECONVERGENT B0 ;  /* 0x0000000000007941 */ /* 0x000fea0003800200 */
.L_x_5671:
[----:B------:R0:W-:Y:S01]  /*e360*/  STG.E.U8 desc[UR36][R2.64], R0 ;  /* 0x0000000002007986 */ /* 0x0001e2000c101124 */
[----:B------:R-:W-:Y:S05]  /*e370*/  BRA `(.L_x_5660) ;  /* 0x0000000400f07947 */ /* 0x000fea0003800000 */
.L_x_5669:
        /* <DEDUP_REMOVED lines=16> */
.L_x_5676:
[----:B------:R-:W-:-:S04]  /*e480*/  SHF.R.U32.HI R18, RZ, 0x18, R18 ;  /* 0x00000018ff127819 */ /* 0x000fc80000011612 */
[----:B------:R-:W-:-:S04]  /*e490*/  LOP3.LUT R5, R5, 0x80, R18, 0xf8, !PT ;  /* 0x0000008005057812 */ /* 0x000fc800078ef812 */
[----:B------:R-:W-:-:S07]  /*e4a0*/  PRMT R0, R5, 0x7610, R0 ;  /* 0x0000761005007816 */ /* 0x000fce0000000000 */
.L_x_5675:
[----:B------:R-:W-:Y:S05]  /*e4b0*/  BSYNC.RECONVERGENT B0 ;  /* 0x0000000000007941 */ /* 0x000fea0003800200 */
.L_x_5674:
[----:B------:R0:W-:Y:S01]  /*e4c0*/  STG.E.U8 desc[UR36][R2.64], R0 ;  /* 0x0000000002007986 */ /* 0x0001e2000c101124 */
[----:B------:R-:W-:Y:S05]  /*e4d0*/  BRA `(.L_x_5660) ;  /* 0x0000000400987947 */ /* 0x000fea0003800000 */
.L_x_5668:
        /* <DEDUP_REMOVED lines=21> */
.L_x_5678:
[----:B-----5:R-:W0:Y:S02]  /*e630*/  F2I.U64.TRUNC R18, R18 ;  /* 0x0000001200127311 */ /* 0x020e24000020d800 */
[----:B0-----:R0:W-:Y:S01]  /*e640*/  STG.E.64 desc[UR36][R2.64], R18 ;  /* 0x0000001202007986 */ /* 0x0011e2000c101b24 */
[----:B------:R-:W-:Y:S05]  /*e650*/  BRA `(.L_x_5660) ;  /* 0x0000000400387947 */ /* 0x000fea0003800000 */
.L_x_5677:
[----:B-----5:R-:W0:Y:S02]  /*e660*/  F2I.FTZ.U32.TRUNC.NTZ R5, R18 ;  /* 0x0000001200057305 */ /* 0x020e24000021f000 */
[----:B0-----:R0:W-:Y:S01]  /*e670*/  STG.E desc[UR36][R2.64], R5 ;  /* 0x0000000502007986 */ /* 0x0011e2000c101924 */
[----:B------:R-:W-:Y:S05]  /*e680*/  BRA `(.L_x_5660) ;  /* 0x00000004002c7947 */ /* 0x000fea0003800000 */
.L_x_5667:
        /* <DEDUP_REMOVED lines=10> */
.L_x_5680:
[----:B-----5:R-:W-:Y:S01]  /*e730*/  FMUL.FTZ R4, R18, 1 ;  /* 0x3f80000012047820 */ /* 0x020fe20000410000 */
[----:B------:R-:W-:-:S05]  /*e740*/  CS2R R6, SRZ ;  /* 0x0000000000067805 */ /* 0x000fca000001ff00 */
[----:B------:R-:W0:Y:S02]  /*e750*/  F2F.F64.F32 R4, R4 ;  /* 0x0000000400047310 */ /* 0x000e240000201800 */
[----:B0-----:R0:W-:Y:S01]  /*e760*/  STG.E.128 desc[UR36][R2.64], R4 ;  /* 0x0000000402007986 */ /* 0x0011e2000c101d24 */
[----:B------:R-:W-:Y:S05]  /*e770*/  BRA `(.L_x_5660) ;  /* 0x0000000000f07947 */ /* 0x000fea0003800000 */
.L_x_5679:
[----:B------:R-:W-:-:S09]  /*e780*/  UISETP.NE.AND UP0, UPT, UR6, 0xf, UPT ;  /* 0x0000000f0600788c */ /* 0x000fd2000bf05270 */
[----:B------:R-:W-:Y:S05]  /*e790*/  BRA.U !UP0, `(.L_x_5681) ;  /* 0x0000000108e07547 */ /* 0x000fea000b800000 */
[----:B------:R-:W-:-:S09]  /*e7a0*/  UISETP.NE.AND UP0, UPT, UR6, 0x17, UPT ;  /* 0x000000170600788c */ /* 0x000fd2000bf05270 */
[----:B------:R-:W-:Y:S05]  /*e7b0*/  BRA.U !UP0, `(.L_x_5682) ;  /* 0x00000001088c7547 */ /* 0x000fea000b800000 */
[----:B------:R-:W-:-:S09]  /*e7c0*/  UISETP.NE.AND UP0, UPT, UR6, 0x18, UPT ;  /* 0x000000180600788c */ /* 0x000fd2000bf05270 */
[----:B------:R-:W-:Y:S05]  /*e7d0*/  BRA.U !UP0, `(.L_x_5683) ;  /* 0x0000000108447547 */ /* 0x000fea000b800000 */
.L_x_5659:
        /* <DEDUP_REMOVED lines=16> */
.L_x_5684:
[----:B------:R-:W-:Y:S05]  /*e8e0*/  BRA `(.L_x_5660) ;  /* 0x0000000000947947 */ /* 0x000fea0003800000 */
.L_x_5683:
        /* <DEDUP_REMOVED lines=12> */
.L_x_5686:
[----:B------:R-:W-:Y:S05]  /*e9b0*/  BSYNC.RECONVERGENT B0 ;  /* 0x0000000000007941 */ /* 0x000fea0003800200 */
.L_x_5685:
[----:B------:R-:W-:-:S05]  /*e9c0*/  LOP3.LUT R5, R0, 0x80, R7, 0xf8, !PT ;  /* 0x0000008000057812 */ /* 0x000fca00078ef807 */
[----:B------:R0:W-:Y:S01]  /*e9d0*/  STG.E.U8 desc[UR36][R2.64], R5 ;  /* 0x0000000502007986 */ /* 0x0001e2000c101124 */
[----:B------:R-:W-:Y:S05]  /*e9e0*/  BRA `(.L_x_5660) ;  /* 0x0000000000547947 */ /* 0x000fea0003800000 */
.L_x_5682:
        /* <DEDUP_REMOVED lines=11> */
.L_x_5688:
[----:B------:R-:W-:Y:S02]  /*eaa0*/  ISETP.GT.U32.AND P0, PT, R4, 0x7f800000, PT ;  /* 0x7f8000000400780c */ /* 0x000fe40003f04070 */
[----:B------:R-:W-:-:S04]  /*eab0*/  MOV R0, 0x7f ;  /* 0x0000007f00007802 */ /* 0x000fc80000000f00 */
[----:B------:R-:W-:-:S07]  /*eac0*/  SEL R0, R0, 0x7c, P0 ;  /* 0x0000007c00007807 */ /* 0x000fce0000000000 */
.L_x_5689:
[----:B------:R-:W-:Y:S05]  /*ead0*/  BSYNC.RECONVERGENT B0 ;  /* 0x0000000000007941 */ /* 0x000fea0003800200 */
.L_x_5687:
[----:B------:R-:W-:-:S04]  /*eae0*/  SHF.R.U32.HI R5, RZ, 0x18, R18 ;  /* 0x00000018ff057819 */ /* 0x000fc80000011612 */
[----:B------:R-:W-:-:S05]  /*eaf0*/  LOP3.LUT R5, R0, 0x80, R5, 0xf8, !PT ;  /* 0x0000008000057812 */ /* 0x000fca00078ef805 */
[----:B------:R0:W-:Y:S01]  /*eb00*/  STG.E.U8 desc[UR36][R2.64], R5 ;  /* 0x0000000502007986 */ /* 0x0001e2000c101124 */
[----:B------:R-:W-:Y:S05]  /*eb10*/  BRA `(.L_x_5660) ;  /* 0x0000000000087947 */ /* 0x000fea0003800000 */
.L_x_5681:
[----:B-----5:R-:W-:-:S05]  /*eb20*/  F2FP.BF16.F32.PACK_AB R18, RZ, R18 ;  /* 0x00000012ff12723e */ /* 0x020fca00000010ff */
[----:B------:R0:W-:Y:S02]  /*eb30*/  STG.E.U16 desc[UR36][R2.64], R18 ;  /* 0x0000001202007986 */ /* 0x0001e4000c101524 */
.L_x_5660:
[----:B------:R-:W-:-:S07]  /*eb40*/  VIADD R17, R17, 0x80 ;  /* 0x0000008011117836 */ /* 0x000fce0000000000 */
.L_x_5568:
[----:B------:R-:W-:Y:S05]  /*eb50*/  BSYNC.RECONVERGENT B7 ;  /* 0x0000000000077941 */ /* 0x000fea0003800200 */
.L_x_5567:
[----:B------:R-:W5:Y:S02]  /*eb60*/  LDCU UR4, c[0x0][0x380] ;  /* 0x00007000ff0477ac */ /* 0x000f640008000800 */
[----:B-----5:R-:W-:-:S13]  /*eb70*/  ISETP.GE.AND P0, PT, R17, UR4, PT ;  /* 0x0000000411007c0c */ /* 0x020fda000bf06270 */
[----:B------:R-:W-:Y:S05]  /*eb80*/  @P0 EXIT ;  /* 0x000000000000094d */ /* 0x000fea0003800000 */
[----:B------:R-:W5:Y:S01]  /*eb90*/  LDCU UR4, c[0x0][0x388] ;  /* 0x00007100ff0477ac */ /* 0x000f620008000800 */
[----:B0-----:R-:W-:Y:S02]  /*eba0*/  HFMA2 R0, -RZ, RZ, 0, 0 ;  /* 0x00000000ff007431 */ /* 0x001fe400000001ff */
[----:B--2---:R-:W-:Y:S02]  /*ebb0*/  IMAD.MOV.U32 R19, RZ, RZ, RZ ;  /* 0x000000ffff137224 */ /* 0x004fe400078e00ff */
[----:B------:R-:W-:Y:S02]  /*ebc0*/  IMAD.MOV.U32 R22, RZ, RZ, RZ ;  /* 0x000000ffff167224 */ /* 0x000fe400078e00ff */
        /* <DEDUP_REMOVED lines=376> */
.L_x_5690:
[----:B------:R-:W1:Y:S01]  /*10350*/  LDCU.64 UR8, c[0x0][0x650] ;  /* 0x0000ca00ff0877ac */ /* 0x000e620008000a00 */
[----:B------:R-:W-:Y:S01]  /*10360*/  BSSY.RECONVERGENT B6, `(.L_x_5691) ;  /* 0x00000e0000067945 */ /* 0x000fe20003800200 */
[----:B------:R-:W0:Y:S01]  /*10370*/  LDCU.64 UR6, c[0x0][0x648] ;  /* 0x0000c900ff0677ac */ /* 0x000e220008000a00 */
[----:B------:R-:W-:-:S04]  /*10380*/  UPRMT UR4, UR39, 0x7771, URZ ;  /* 0x0000777127047896 */ /* 0x000fc800080000ff */
[----:B------:R-:W-:Y:S01]  /*10390*/  UISETP.GT.AND UP0, UPT, UR4, 0x9, UPT ;  /* 0x000000090400788c */ /* 0x000fe2000bf04270 */
[----:B-1-34-:R-:W-:Y:S02]  /*103a0*/  IADD3 R2, P1, PT, R0, UR8, RZ ;  /* 0x0000000800027c10 */ /* 0x01afe4000ff3e0ff */
        /* <DEDUP_REMOVED lines=15> */
.L_x_5695:
[----:B------:R-:W2:Y:S02]  /*104a0*/  LDG.E.U8 R2, desc[UR36][R2.64] ;  /* 0x0000002402027981 */ /* 0x000ea4000c1e1100 */
[----:B--2---:R-:W-:Y:S01]  /*104b0*/  I2FP.F32.U32 R18, R2 ;  /* 0x0000000200127245 */ /* 0x004fe20000201000 */
[----:B------:R-:W-:Y:S06]  /*104c0*/  BRA `(.L_x_5697) ;  /* 0x0000000c00247947 */ /* 0x000fec0003800000 */
.L_x_5694:
        /* <DEDUP_REMOVED lines=9> */
.L_x_5699:
[----:B------:R-:W2:Y:S02]  /*10560*/  LDG.E R2, desc[UR36][R2.64] ;  /* 0x0000002402027981 */ /* 0x000ea4000c1e1900 */
[----:B--2---:R-:W-:Y:S01]  /*10570*/  I2FP.F32.S32 R18, R2 ;  /* 0x0000000200127245 */ /* 0x004fe20000201400 */
[----:B------:R-:W-:Y:S06]  /*10580*/  BRA `(.L_x_5697) ;  /* 0x0000000800f47947 */ /* 0x000fec0003800000 */
.L_x_5698:
[----:B------:R-:W2:Y:S02]  /*10590*/  LDG.E.U16 R2, desc[UR36][R2.64] ;  /* 0x0000002402027981 */ /* 0x000ea4000c1e1500 */
[----:B--2---:R0:W1:Y:S01]  /*105a0*/  I2F.S16 R18, R2 ;  /* 0x0000000200127306 */ /* 0x0040620000101400 */
[----:B------:R-:W-:Y:S05]  /*105b0*/  BRA `(.L_x_5697) ;  /* 0x0000000800e87947 */ /* 0x000fea0003800000 */
.L_x_5693:
        /* <DEDUP_REMOVED lines=8> */
.L_x_5701:
[----:B------:R-:W2:Y:S02]  /*10640*/  LDG.E.U16 R2, desc[UR36][R2.64] ;  /* 0x0000002402027981 */ /* 0x000ea4000c1e1500 */
[----:B--2---:R-:W-:Y:S01]  /*10650*/  HADD2.F32 R18, -RZ, R2.H0_H0 ;  /* 0x20000002ff127230 */ /* 0x004fe20000004100 */
[----:B------:R-:W-:Y:S06]  /*10660*/  BRA `(.L_x_5697) ;  /* 0x0000000800bc7947 */ /* 0x000fec0003800000 */
.L_x_5700:
        /* <DEDUP_REMOVED lines=8> */
.L_x_5703:
[----:B------:R-:W2:Y:S02]  /*106f0*/  LDG.E.U16 R2, desc[UR36][R2.64] ;  /* 0x0000002402027981 */ /* 0x000ea4000c1e1500 */
[----:B--2---:R-:W-:Y:S01]  /*10700*/  HADD2.F32 R18, -RZ, R2.H0_H0 ;  /* 0x20000002ff127230 */ /* 0x004fe20000004100 */
[----:B------:R-:W-:Y:S06]  /*10710*/  BRA `(.L_x_5697) ;  /* 0x0000000800907947 */ /* 0x000fec0003800000 */
.L_x_5702:
[----:B------:R-:W2:Y:S01]  /*10720*/  LDG.E.64 R2, desc[UR36][R2.64] ;  /* 0x0000002402027981 */ /* 0x000ea2000c1e1b00 */
[----:B------:R-:W-:Y:S01]  /*10730*/  UMOV UR4, 0xf0000000 ;  /* 0xf000000000047882 */ /* 0x000fe20000000000 */
[----:B------:R-:W-:Y:S01]  /*10740*/  UMOV UR5, 0x380fffff ;  /* 0x380fffff00057882 */ /* 0x000fe20000000000 */
[----:B--2---:R-:W0:Y:S01]  /*10750*/  F2F.F32.F64 R18, R2 ;  /* 0x0000000200127310 */ /* 0x004e220000301000 */
[----:B------:R-:W-:-:S14]  /*10760*/  DSETP.GEU.AND P0, PT, |R2|, UR4, PT ;  /* 0x0000000402007e2a */ /* 0x000fdc000bf0e200 */
[----:B0-----:R-:W-:Y:S01]  /*10770*/  @!P0 FMUL R18, R18, 1.175494350822287508e-38 ;  /* 0x0080000012128820 */ /* 0x001fe20000400000 */
[----:B------:R-:W-:Y:S06]  /*10780*/  BRA `(.L_x_5697) ;  /* 0x0000000800747947 */ /* 0x000fec0003800000 */
.L_x_5692:
        /* <DEDUP_REMOVED lines=12> */
.L_x_5706:
[----:B------:R-:W2:Y:S01]  /*10850*/  LDG.E.64 R2, desc[UR36][R2.64] ;  /* 0x0000002402027981 */ /* 0x000ea2000c1e1b00 */
[----:B------:R-:W-:Y:S01]  /*10860*/  UMOV UR4, 0xf0000000 ;  /* 0xf000000000047882 */ /* 0x000fe20000000000 */
[----:B------:R-:W-:Y:S01]  /*10870*/  UMOV UR5, 0x380fffff ;  /* 0x380fffff00057882 */ /* 0x000fe20000000000 */
[----:B--2---:R-:W0:Y:S01]  /*10880*/  F2F.F32.F64 R18, R2 ;  /* 0x0000000200127310 */ /* 0x004e220000301000 */
[----:B------:R-:W-:-:S14]  /*10890*/  DSETP.GEU.AND P0, PT, |R2|, UR4, PT ;  /* 0x0000000402007e2a */ /* 0x000fdc000bf0e200 */
[----:B0-----:R-:W-:Y:S01]  /*108a0*/  @!P0 FMUL R18, R18, 1.175494350822287508e-38 ;  /* 0x0080000012128820 */ /* 0x001fe20000400000 */
[----:B------:R-:W-:Y:S06]  /*108b0*/  BRA `(.L_x_5697) ;  /* 0x0000000800287947 */ /* 0x000fec0003800000 */
.L_x_5705:
        /* <DEDUP_REMOVED lines=25> */
.L_x_5708:
        /* <DEDUP_REMOVED lines=12> */
.L_x_5707:
[----:B------:R-:W2:Y:S02]  /*10b10*/  LDG.E.U16 R2, desc[UR36][R2.64] ;  /* 0x0000002402027981 */ /* 0x000ea4000c1e1500 */
[----:B--2---:R-:W-:Y:S01]  /*10b20*/  IMAD.U32 R18, R2, 0x10000, RZ ;  /* 0x0001000002127824 */ /* 0x004fe200078e00ff */
[----:B------:R-:W-:Y:S06]  /*10b30*/  BRA `(.L_x_5697) ;  /* 0x0000000400887947 */ /* 0x000fec0003800000 */
.L_x_5704:
        /* <DEDUP_REMOVED lines=11> */
.L_x_5711:
        /* <DEDUP_REMOVED lines=20> */
.L_x_5713:
[----:B------:R-:W-:Y:S05]  /*10d30*/  BSYNC.RECONVERGENT B0 ;  /* 0x0000000000007941 */ /* 0x000fea0003800200 */
.L_x_5712:
[----:B------:R-:W-:Y:S02]  /*10d40*/  SHF.L.U32 R0, R0, 0x14, RZ ;  /* 0x0000001400007819 */ /* 0x000fe400000006ff */
[----:B------:R-:W-:-:S04]  /*10d50*/  LEA R2, R2, 0x3b800000, 0x17 ;  /* 0x3b80000002027811 */ /* 0x000fc800078eb8ff */
[----:B------:R-:W-:Y:S01]  /*10d60*/  LOP3.LUT R18, R2, R0, R7, 0xfe, !PT ;  /* 0x0000000002127212 */ /* 0x000fe200078efe07 */
[----:B------:R-:W-:Y:S06]  /*10d70*/  BRA `(.L_x_5697) ;  /* 0x0000000000f87947 */ /* 0x000fec0003800000 */
.L_x_5710:
        /* <DEDUP_REMOVED lines=20> */
.L_x_5715:
[----:B------:R-:W-:Y:S05]  /*10ec0*/  BSYNC.RECONVERGENT B0 ;  /* 0x0000000000007941 */ /* 0x000fea0003800200 */
.L_x_5714:
[----:B------:R-:W-:Y:S01]  /*10ed0*/  IMAD.SHL.U32 R0, R0, 0x200000, RZ ;  /* 0x0020000000007824 */ /* 0x000fe200078e00ff */
[----:B------:R-:W-:-:S04]  /*10ee0*/  LEA R2, R2, 0x37800000, 0x17 ;  /* 0x3780000002027811 */ /* 0x000fc800078eb8ff */
[----:B------:R-:W-:Y:S01]  /*10ef0*/  LOP3.LUT R18, R2, R0, R7, 0xfe, !PT ;  /* 0x0000000002127212 */ /* 0x000fe200078efe07 */
[----:B------:R-:W-:Y:S06]  /*10f00*/  BRA `(.L_x_5697) ;  /* 0x0000000000947947 */ /* 0x000fec0003800000 */
.L_x_5709:
        /* <DEDUP_REMOVED lines=14> */
.L_x_5696:
        /* <DEDUP_REMOVED lines=16> */
.L_x_5718:
[----:B------:R-:W-:Y:S01]  /*110f0*/  IMAD.MOV.U32 R18, RZ, RZ, RZ ;  /* 0x000000ffff127224 */ /* 0x000fe200078e00ff */
[----:B------:R-:W-:Y:S06]  /*11100*/  BRA `(.L_x_5697) ;  /* 0x0000000000147947 */ /* 0x000fec0003800000 */
.L_x_5717:
[----:B------:R-:W2:Y:S02]  /*11110*/  LDG.E.64 R2, desc[UR36][R2.64] ;  /* 0x0000002402027981 */ /* 0x000ea4000c1e1b00 */
[----:B--2---:R0:W1:Y:S01]  /*11120*/  I2F.U64 R18, R2 ;  /* 0x0000000200127312 */ /* 0x0040620000301000 */
[----:B------:R-:W-:Y:S05]  /*11130*/  BRA `(.L_x_5697) ;  /* 0x0000000000087947 */ /* 0x000fea0003800000 */
.L_x_5716:
[----:B------:R-:W2:Y:S02]  /*11140*/  LDG.E R2, desc[UR36][R2.64] ;  /* 0x0000002402027981 */ /* 0x000ea4000c1e1900 */
[----:B--2---:R-:W-:-:S07]  /*11150*/  I2FP.F32.U32 R18, R2 ;  /* 0x0000000200127245 */ /* 0x004fce0000201000 */
.L_x_5697:
[----:B------:R-:W-:Y:S05]  /*11160*/  BSYNC.RECONVERGENT B6 ;  /* 0x0000000000067941 */ /* 0x000fea0003800200 */
.L_x_5691:
        /* <DEDUP_REMOVED lines=19> */
.L_x_5723:
[----:B------:R-:W2:Y:S02]  /*112a0*/  LDG.E.U8 R2, desc[UR36][R2.64] ;  /* 0x0000002402027981 */ /* 0x000ea4000c1e1100 */
[----:B--2---:R-:W-:-:S04]  /*112b0*/  ISETP.NE.AND P0, PT, R2, RZ, PT ;  /* 0x000000ff0200720c */ /* 0x004fc80003f05270 */
[----:B------:R-:W-:Y:S01]  /*112c0*/  P2R R22, PR, RZ, 0x1 ;  /* 0x00000001ff167803 */ /* 0x000fe20000000000 */
[----:B------:R-:W-:Y:S08]  /*112d0*/  BRA `(.L_x_5725) ;  /* 0x0000000800847947 */ /* 0x000ff00003800000 */
.L_x_5722:
        /* <DEDUP_REMOVED lines=11> */
.L_x_5727:
[----:B------:R-:W2:Y:S02]  /*11390*/  LDG.E R2, desc[UR36][R2.64] ;  /* 0x0000002402027981 */ /* 0x000ea4000c1e1900 */
[----:B--2---:R-:W-:-:S04]  /*113a0*/  ISETP.NE.AND P0, PT, R2, RZ, PT ;  /* 0x000000ff0200720c */ /* 0x004fc80003f05270 */
[----:B------:R-:W-:Y:S01]  /*113b0*/  P2R R22, PR, RZ, 0x1 ;  /* 0x00000001ff167803 */ /* 0x000fe20000000000 */
[----:B------:R-:W-:Y:S08]  /*113c0*/  BRA `(.L_x_5725) ;  /* 0x0000000800487947 */ /* 0x000ff00003800000 */
.L_x_5726:
[----:B------:R-:W2:Y:S02]  /*113d0*/  LDG.E.U16 R2, desc[UR36][R2.64] ;  /* 0x0000002402027981 */ /* 0x000ea4000c1e1500 */
[----:B--2---:R-:W-:-:S04]  /*113e0*/  ISETP.NE.AND P0, PT, R2, RZ, PT ;  /* 0x000000ff0200720c */ /* 0x004fc80003f05270 */
[----:B------:R-:W-:Y:S01]  /*113f0*/  P2R R22, PR, RZ, 0x1 ;  /* 0x00000001ff167803 */ /* 0x000fe20000000000 */
[----:B------:R-:W-:Y:S08]  /*11400*/  BRA `(.L_x_5725) ;  /* 0x0000000800387947 */ /* 0x000ff00003800000 */
.L_x_5721:
        /* <DEDUP_REMOVED lines=10> */
.L_x_5729:
[----:B------:R-:W2:Y:S02]  /*114b0*/  LDG.E.U16 R0, desc[UR36][R2.64] ;  /* 0x0000002402007981 */ /* 0x000ea4000c1e1500 */
[----:B--2---:R-:W-:-:S05]  /*114c0*/  HADD2.F32 R0, -RZ, R0.H0_H0 ;  /* 0x20000000ff007230 */ /* 0x004fca0000004100 */
[----:B------:R-:W-:-:S04]  /*114d0*/  FSETP.NEU.FTZ.AND P0, PT, R0, RZ, PT ;  /* 0x000000ff0000720b */ /* 0x000fc80003f1d000 */
[----:B------:R-:W-:Y:S01]  /*114e0*/  P2R R22, PR, RZ, 0x1 ;  /* 0x00000001ff167803 */ /* 0x000fe20000000000 */
[----:B------:R-:W-:Y:S08]  /*114f0*/  BRA `(.L_x_5725) ;  /* 0x0000000400fc7947 */ /* 0x000ff00003800000 */
.L_x_5728:
        /* <DEDUP_REMOVED lines=12> */
.L_x_5731:
        /* <DEDUP_REMOVED lines=10> */
.L_x_5730:
[----:B------:R-:W2:Y:S02]  /*11660*/  LDG.E.64 R2, desc[UR36][R2.64] ;  /* 0x0000002402027981 */ /* 0x000ea4000c1e1b00 */
[----:B--2---:R-:W-:-:S06]  /*11670*/  DSETP.NEU.AND P0, PT, R2, RZ, PT ;  /* 0x000000ff0200722a */ /* 0x004fcc0003f0d000 */
[----:B------:R-:W-:Y:S01]  /*11680*/  P2R R22, PR, RZ, 0x1 ;  /* 0x00000001ff167803 */ /* 0x000fe20000000000 */
[----:B------:R-:W-:Y:S07]  /*11690*/  BRA `(.L_x_5725) ;  /* 0x0000000400947947 */ /* 0x000fee0003800000 */
.L_x_5720:
        /* <DEDUP_REMOVED lines=12> */
.L_x_5734:
[----:B------:R-:W2:Y:S02]  /*11760*/  LDG.E.128 R4, desc[UR36][R2.64] ;  /* 0x0000002402047981 */ /* 0x000ea4000c1e1d00 */
[----:B--2---:R-:W-:-:S06]  /*11770*/  DSETP.NEU.AND P0, PT, R6, RZ, PT ;  /* 0x000000ff0600722a */ /* 0x004fcc0003f0d000 */
[----:B------:R-:W-:-:S06]  /*11780*/  DSETP.NEU.OR P0, PT, R4, RZ, P0 ;  /* 0x000000ff0400722a */ /* 0x000fcc000070d400 */
[----:B------:R-:W-:Y:S01]  /*11790*/  P2R R22, PR, RZ, 0x1 ;  /* 0x00000001ff167803 */ /* 0x000fe20000000000 */
[----:B------:R-:W-:Y:S07]  /*117a0*/  BRA `(.L_x_5725) ;  /* 0x0000000400507947 */ /* 0x000fee0003800000 */
.L_x_5733:
        /* <DEDUP_REMOVED lines=10> */
.L_x_5736:
        /* <DEDUP_REMOVED lines=12> */
.L_x_5735:
[----:B------:R-:W2:Y:S02]  /*11910*/  LDG.E.U16 R0, desc[UR36][R2.64] ;  /* 0x0000002402007981 */ /* 0x000ea4000c1e1500 */
[----:B--2---:R-:W-:-:S05]  /*11920*/  IMAD.U32 R0, R0, 0x10000, RZ ;  /* 0x0001000000007824 */ /* 0x004fca00078e00ff */
[----:B------:R-:W-:-:S04]  /*11930*/  FSETP.NEU.FTZ.AND P0, PT, R0, RZ, PT ;  /* 0x000000ff0000720b */ /* 0x000fc80003f1d000 */
[----:B------:R-:W-:Y:S01]  /*11940*/  P2R R22, PR, RZ, 0x1 ;  /* 0x00000001ff167803 */ /* 0x000fe20000000000 */
[----:B------:R-:W-:Y:S08]  /*11950*/  BRA `(.L_x_5725) ;  /* 0x0000000000e47947 */ /* 0x000ff00003800000 */
.L_x_5732:
        /* <DEDUP_REMOVED lines=12> */
.L_x_5739:
[----:B------:R-:W2:Y:S02]  /*11a20*/  LDG.E.U8 R2, desc[UR36][R2.64] ;  /* 0x0000002402027981 */ /* 0x000ea4000c1e1100 */
[----:B--2---:R-:W-:-:S04]  /*11a30*/  ISETP.NE.AND P0, PT, R2, RZ, PT ;  /* 0x000000ff0200720c */ /* 0x004fc80003f05270 */
[----:B------:R-:W-:Y:S01]  /*11a40*/  P2R R22, PR, RZ, 0x1 ;  /* 0x00000001ff167803 */ /* 0x000fe20000000000 */
[----:B------:R-:W-:Y:S08]  /*11a50*/  BRA `(.L_x_5725) ;  /* 0x0000000000a47947 */ /* 0x000ff00003800000 */
.L_x_5738:
[----:B------:R-:W2:Y:S02]  /*11a60*/  LDG.E.U8 R2, desc[UR36][R2.64] ;  /* 0x0000002402027981 */ /* 0x000ea4000c1e1100 */
[----:B--2---:R-:W-:-:S04]  /*11a70*/  ISETP.NE.AND P0, PT, R2, RZ, PT ;  /* 0x000000ff0200720c */ /* 0x004fc80003f05270 */
[----:B------:R-:W-:Y:S01]  /*11a80*/  P2R R22, PR, RZ, 0x1 ;  /* 0x00000001ff167803 */ /* 0x000fe20000000000 */
[----:B------:R-:W-:Y:S08]  /*11a90*/  BRA `(.L_x_5725) ;  /* 0x0000000000947947 */ /* 0x000ff00003800000 */
.L_x_5737:
        /* <DEDUP_REMOVED lines=10> */
.L_x_5724:
        /* <DEDUP_REMOVED lines=16> */
.L_x_5742:
[----:B------:R-:W-:-:S04]  /*11c40*/  PLOP3.LUT P0, PT, PT, PT, PT, 0x8, 0x80 ;  /* 0x000000000080781c */ /* 0x000fc80003f0e170 */
[----:B------:R-:W-:Y:S01]  /*11c50*/  P2R R22, PR, RZ, 0x1 ;  /* 0x00000001ff167803 */ /* 0x000fe20000000000 */
[----:B------:R-:W-:Y:S08]  /*11c60*/  BRA `(.L_x_5725) ;  /* 0x0000000000207947 */ /* 0x000ff00003800000 */
.L_x_5741:
[----:B------:R-:W2:Y:S02]  /*11c70*/  LDG.E.64 R2, desc[UR36][R2.64] ;  /* 0x0000002402027981 */ /* 0x000ea4000c1e1b00 */
[----:B--2---:R-:W-:-:S04]  /*11c80*/  ISETP.NE.U32.AND P0, PT, R2, RZ, PT ;  /* 0x000000ff0200720c */ /* 0x004fc80003f05070 */
[----:B------:R-:W-:-:S04]  /*11c90*/  ISETP.NE.AND.EX P0, PT, R3, RZ, PT, P0 ;  /* 0x000000ff0300720c */ /* 0x000fc80003f05300 */
[----:B------:R-:W-:Y:S01]  /*11ca0*/  P2R R22, PR, RZ, 0x1 ;  /* 0x00000001ff167803 */ /* 0x000fe20000000000 */
[----:B------:R-:W-:Y:S08]  /*11cb0*/  BRA `(.L_x_5725) ;  /* 0x00000000000c7947 */ /* 0x000ff00003800000 */
.L_x_5740:
[----:B------:R-:W2:Y:S02]  /*11cc0*/  LDG.E R2, desc[UR36][R2.64] ;  /* 0x0000002402027981 */ /* 0x000ea4000c1e1900 */
[----:B--2---:R-:W-:-:S04]  /*11cd0*/  ISETP.NE.AND P0, PT, R2, RZ, PT ;  /* 0x000000ff0200720c */ /* 0x004fc80003f05270 */
[----:B------:R-:W-:-:S09]  /*11ce0*/  P2R R22, PR, RZ, 0x1 ;  /* 0x00000001ff167803 */ /* 0x000fd20000000000 */
.L_x_5725:
[----:B------:R-:W-:Y:S05]  /*11cf0*/  BSYNC.RECONVERGENT B6 ;  /* 0x0000000000067941 */ /* 0x000fea0003800200 */
.L_x_5719:
        /* <DEDUP_REMOVED lines=17> */
.L_x_5746:
[----:B------:R0:W5:Y:S01]  /*11e10*/  LDG.E.U8 R2, desc[UR36][R4.64] ;  /* 0x0000002404027981 */ /* 0x000162000c1e1100 */
[----:B------:R-:W-:Y:S01]  /*11e20*/  IMAD.MOV.U32 R3, RZ, RZ, RZ ;  /* 0x000000ffff037224 */ /* 0x000fe200078e00ff */
[----:B------:R-:W-:Y:S06]  /*11e30*/  BRA `(.L_x_5748) ;  /* 0x0000000c00407947 */ /* 0x000fec0003800000 */
.L_x_5745:
        /* <DEDUP_REMOVED lines=8> */
.L_x_5750:
[----:B------:R-:W2:Y:S02]  /*11ec0*/  LDG.E R2, desc[UR36][R4.64] ;  /* 0x0000002404027981 */ /* 0x000ea4000c1e1900 */
[----:B--2---:R-:W-:Y:S01]  /*11ed0*/  SHF.R.S32.HI R3, RZ, 0x1f, R2 ;  /* 0x0000001fff037819 */ /* 0x004fe20000011402 */
[----:B------:R-:W-:Y:S06]  /*11ee0*/  BRA `(.L_x_5748) ;  /* 0x0000000c00147947 */ /* 0x000fec0003800000 */
.L_x_5749:
[----:B------:R-:W2:Y:S02]  /*11ef0*/  LDG.E.S16 R2, desc[UR36][R4.64] ;  /* 0x0000002404027981 */ /* 0x000ea4000c1e1700 */
[----:B--2---:R-:W-:Y:S01]  /*11f00*/  SHF.R.S32.HI R3, RZ, 0x1f, R2 ;  /* 0x0000001fff037819 */ /* 0x004fe20000011402 */
[----:B------:R-:W-:Y:S06]  /*11f10*/  BRA `(.L_x_5748) ;  /* 0x0000000c00087947 */ /* 0x000fec0003800000 */
.L_x_5744:
        /* <DEDUP_REMOVED lines=9> */
.L_x_5752:
[----:B------:R-:W2:Y:S02]  /*11fb0*/  LDG.E.U16 R4, desc[UR36][R4.64] ;  /* 0x0000002404047981 */ /* 0x000ea4000c1e1500 */
[----:B--2---:R-:W-:-:S06]  /*11fc0*/  HADD2.F32 R2, -RZ, R4.H0_H0 ;  /* 0x20000004ff027230 */ /* 0x004fcc0000004100 */
[----:B------:R-:W0:Y:S01]  /*11fd0*/  F2I.S64.TRUNC R2, R2 ;  /* 0x0000000200027311 */ /* 0x000e22000020d900 */
[----:B------:R-:W-:Y:S05]  /*11fe0*/  BRA `(.L_x_5748) ;  /* 0x0000000800d47947 */ /* 0x000fea0003800000 */
.L_x_5751:
        /* <DEDUP_REMOVED lines=9> */
.L_x_5754:
[----:B------:R-:W2:Y:S02]  /*12080*/  LDG.E.U16 R4, desc[UR36][R4.64] ;  /* 0x0000002404047981 */ /* 0x000ea4000c1e1500 */
[----:B--2---:R-:W-:-:S06]  /*12090*/  HADD2.F32 R2, -RZ, R4.H0_H0 ;  /* 0x20000004ff027230 */ /* 0x004fcc0000004100 */
[----:B------:R-:W3:Y:S01]  /*120a0*/  F2I.S64.TRUNC R2, R2 ;  /* 0x0000000200027311 */ /* 0x000ee2000020d900 */
[----:B------:R-:W-:Y:S05]  /*120b0*/  BRA `(.L_x_5748) ;  /* 0x0000000800a07947 */ /* 0x000fea0003800000 */
.L_x_5753:
[----:B------:R-:W2:Y:S02]  /*120c0*/  LDG.E.64 R2, desc[UR36][R4.64] ;  /* 0x0000002404027981 */ /* 0x000ea4000c1e1b00 */
[----:B--2---:R-:W0:Y:S01]  /*120d0*/  F2I.S64.F64.TRUNC R2, R2 ;  /* 0x0000000200027311 */ /* 0x004e22000030d900 */
[----:B------:R-:W-:Y:S05]  /*120e0*/  BRA `(.L_x_5748) ;  /* 0x0000000800947947 */ /* 0x000fea0003800000 */
.L_x_5743:
        /* <DEDUP_REMOVED lines=13> */
.L_x_5757:
[----:B------:R-:W2:Y:S02]  /*121c0*/  LDG.E.64 R2, desc[UR36][R4.64] ;  /* 0x0000002404027981 */ /* 0x000ea4000c1e1b00 */
[----:B--2---:R-:W0:Y:S01]  /*121d0*/  F2I.S64.F64.TRUNC R2, R2 ;  /* 0x0000000200027311 */ /* 0x004e22000030d900 */
[----:B------:R-:W-:Y:S05]  /*121e0*/  BRA `(.L_x_5748) ;  /* 0x0000000800547947 */ /* 0x000fea0003800000 */
.L_x_5756:
        /* <DEDUP_REMOVED lines=26> */
.L_x_5759:
        /* <DEDUP_REMOVED lines=13> */
.L_x_5758:
[----:B------:R-:W2:Y:S02]  /*12460*/  LDG.E.U16 R2, desc[UR36][R4.64] ;  /* 0x0000002404027981 */ /* 0x000ea4000c1e1500 */
[----:B--2---:R-:W-:-:S06]  /*12470*/  SHF.L.U32 R2, R2, 0x10, RZ ;  /* 0x0000001002027819 */ /* 0x004fcc00000006ff */
[----:B------:R-:W0:Y:S01]  /*12480*/  F2I.S64.TRUNC R2, R2 ;  /* 0x0000000200027311 */ /* 0x000e22000020d900 */
[----:B------:R-:W-:Y:S05]  /*12490*/  BRA `(.L_x_5748) ;  /* 0x0000000400a87947 */ /* 0x000fea0003800000 */
.L_x_5755:
        /* <DEDUP_REMOVED lines=11> */
.L_x_5762:
        /* <DEDUP_REMOVED lines=21> */
.L_x_5766:
[----:B------:R-:W-:Y:S05]  /*126a0*/  BSYNC.RECONVERGENT B1 ;  /* 0x0000000000017941 */ /* 0x000fea0003800200 */
.L_x_5765:
[----:B------:R-:W-:Y:S01]  /*126b0*/  IMAD.SHL.U32 R0, R0, 0x100000, RZ ;  /* 0x0010000000007824 */ /* 0x000fe200078e00ff */
[----:B------:R-:W-:-:S04]  /*126c0*/  LEA R2, R2, 0x3b800000, 0x17 ;  /* 0x3b80000002027811 */ /* 0x000fc800078eb8ff */
[----:B------:R-:W-:-:S07]  /*126d0*/  LOP3.LUT R2, R2, R0, R7, 0xfe, !PT ;  /* 0x0000000002027212 */ /* 0x000fce00078efe07 */
.L_x_5764:
[----:B------:R-:W-:Y:S05]  /*126e0*/  BSYNC.RECONVERGENT B0 ;  /* 0x0000000000007941 */ /* 0x000fea0003800200 */
.L_x_5763:
[----:B------:R-:W0:Y:S01]  /*126f0*/  F2I.S64.TRUNC R2, R2 ;  /* 0x0000000200027311 */ /* 0x000e22000020d900 */
[----:B------:R-:W-:Y:S05]  /*12700*/  BRA `(.L_x_5748) ;  /* 0x00000004000c7947 */ /* 0x000fea0003800000 */
.L_x_5761:
        /* <DEDUP_REMOVED lines=21> */
.L_x_5770:
[----:B------:R-:W-:Y:S05]  /*12860*/  BSYNC.RECONVERGENT B1 ;  /* 0x0000000000017941 */ /* 0x000fea0003800200 */
.L_x_5769:
[----:B------:R-:W-:Y:S01]  /*12870*/  IMAD.SHL.U32 R0, R0, 0x200000, RZ ;  /* 0x0020000000007824 */ /* 0x000fe200078e00ff */
[----:B------:R-:W-:-:S04]  /*12880*/  LEA R2, R2, 0x37800000, 0x17 ;  /* 0x3780000002027811 */ /* 0x000fc800078eb8ff */
[----:B------:R-:W-:-:S07]  /*12890*/  LOP3.LUT R2, R2, R0, R7, 0xfe, !PT ;  /* 0x0000000002027212 */ /* 0x000fce00078efe07 */
.L_x_5768:
[----:B------:R-:W-:Y:S05]  /*128a0*/  BSYNC.RECONVERGENT B0 ;  /* 0x0000000000007941 */ /* 0x000fea0003800200 */
.L_x_5767:
[----:B------:R-:W0:Y:S01]  /*128b0*/  F2I.S64.TRUNC R2, R2 ;  /* 0x0000000200027311 */ /* 0x000e22000020d900 */
[----:B------:R-:W-:Y:S05]  /*128c0*/  BRA `(.L_x_5748) ;  /* 0x00000000009c7947 */ /* 0x000fea0003800000 */
.L_x_5760:
        /* <DEDUP_REMOVED lines=14> */
.L_x_5774:
[----:B------:R-:W-:Y:S05]  /*129b0*/  BSYNC.RECONVERGENT B0 ;  /* 0x0000000000007941 */ /* 0x000fea0003800200 */
.L_x_5773:
[----:B------:R-:W0:Y:S01]  /*129c0*/  F2I.S64.TRUNC R2, R2 ;  /* 0x0000000200027311 */ /* 0x000e22000020d900 */
[----:B------:R-:W-:Y:S05]  /*129d0*/  BRA `(.L_x_5748) ;  /* 0x0000000000587947 */ /* 0x000fea0003800000 */
.L_x_5747:
        /* <DEDUP_REMOVED lines=16> */
.L_x_5775:
[----:B------:R-:W-:Y:S01]  /*12ae0*/  CS2R R2, SRZ ;  /* 0x0000000000027805 */ /* 0x000fe2000001ff00 */
[----:B------:R-:W-:Y:S06]  /*12af0*/  BRA `(.L_x_5748) ;  /* 0x0000000000107947 */ /* 0x000fec0003800000 */
.L_x_5772:
[----:B------:R0:W5:Y:S01]  /*12b00*/  LDG.E.64 R2, desc[UR36][R4.64] ;  /* 0x0000002404027981 */ /* 0x000162000c1e1b00 */
[----:B------:R-:W-:Y:S05]  /*12b10*/  BRA `(.L_x_5748) ;  /* 0x0000000000087947 */ /* 0x000fea0003800000 */
.L_x_5771:
[----:B------:R0:W5:Y:S01]  /*12b20*/  LDG.E R2, desc[UR36][R4.64] ;  /* 0x0000002404027981 */ /* 0x000162000c1e1900 */
[----:B------:R-:W-:-:S07]  /*12b30*/  HFMA2 R3, -RZ, RZ, 0, 0 ;  /* 0x00000000ff037431 */ /* 0x000fce00000001ff */
.L_x_5748:
[----:B------:R-:W-:Y:S01]  /*12b40*/  ISETP.NE.AND P0, PT, R22, RZ, PT ;  /* 0x000000ff1600720c */ /* 0x000fe20003f05270 */
[----:B------:R-:W-:-:S12]  /*12b50*/  BSSY.RECONVERGENT B0, `(.L_x_5776) ;  /* 0x0000006000007945 */ /* 0x000fd80003800200 */
[----:B------:R-:W-:Y:S05]  /*12b60*/  @!P0 BRA `(.L_x_5777) ;  /* 0x0000000000108947 */ /* 0x000fea0003800000 */
[----:B------:R-:W0:Y:S02]  /*12b70*/  LDCU.64 UR4, c[0x0][0x668] ;  /* 0x0000cd00ff0477ac */ /* 0x000e240008000a00 */
[----:B012345:R-:W-:-:S04]  /*12b80*/  LEA R18, P0, R2, UR4, 0x2 ;  /* 0x0000000402127c11 */ /* 0x03ffc8000f8010ff */
[----:B------:R-:W-:-:S05]  /*12b90*/  LEA.HI.X R19, R2, UR5, R3, 0x2, P0 ;  /* 0x0000000502137c11 */ /* 0x000fca00080f1403 */
[----:B------:R0:W5:Y:S04]  /*12ba0*/  LDG.E R18, desc[UR36][R18.64] ;  /* 0x0000002412127981 */ /* 0x000168000c1e1900 */
.L_x_5777:
[----:B------:R-:W-:Y:S05]  /*12bb0*/  BSYNC.RECONVERGENT B0 ;  /* 0x0000000000007941 */ /* 0x000fea0003800200 */
.L_x_5776:
        /* <DEDUP_REMOVED lines=14> */
.L_x_5781:
[----:B01---5:R-:W2:Y:S02]  /*12ca0*/  F2I.S64.TRUNC R18, R18 ;  /* 0x0000001200127311 */ /* 0x023ea4000020d900 */
[----:B--234-:R-:W-:-:S05]  /*12cb0*/  IMAD.MOV.U32 R3, RZ, RZ, R18 ;  /* 0x000000ffff037224 */ /* 0x01cfca00078e0012 */
[----:B------:R-:W-:Y:S01]  /*12cc0*/  STG.E.U8 desc[UR36][R16.64], R3 ;  /* 0x0000000310007986 */ /* 0x000fe2000c101124 */
[----:B------:R-:W-:Y:S05]  /*12cd0*/  EXIT ;  /* 0x000000000000794d */ /* 0x000fea0003800000 */
.L_x_5780:
[----:B------:R-:W-:-:S09]  /*12ce0*/  UISETP.NE.AND UP0, UPT, UR4, 0x2, UPT ;  /* 0x000000020400788c */ /* 0x000fd2000bf05270 */
[----:B------:R-:W-:Y:S05]  /*12cf0*/  BRA.U !UP0, `(.L_x_5783) ;  /* 0x0000000108287547 */ /* 0x000fea000b800000 */
[----:B------:R-:W-:-:S09]  /*12d00*/  UISETP.NE.AND UP0, UPT, UR4, 0x3, UPT ;  /* 0x000000030400788c */ /* 0x000fd2000bf05270 */
[----:B------:R-:W-:Y:S05]  /*12d10*/  BRA.U !UP0, `(.L_x_5784) ;  /* 0x0000000108147547 */ /* 0x000fea000b800000 */
[----:B------:R-:W-:-:S09]  /*12d20*/  UISETP.NE.AND UP0, UPT, UR4, 0x4, UPT ;  /* 0x000000040400788c */ /* 0x000fd2000bf05270 */
[----:B------:R-:W-:Y:S05]  /*12d30*/  BRA.U UP0, `(.L_x_5782) ;  /* 0x0000000900387547 */ /* 0x000fea000b800000 */
[----:B01---5:R-:W0:Y:S02]  /*12d40*/  F2I.S64.TRUNC R18, R18 ;  /* 0x0000001200127311 */ /* 0x023e24000020d900 */
[----:B0-----:R-:W-:Y:S01]  /*12d50*/  STG.E.64 desc[UR36][R16.64], R18 ;  /* 0x0000001210007986 */ /* 0x001fe2000c101b24 */
[----:B------:R-:W-:Y:S05]  /*12d60*/  EXIT ;  /* 0x000000000000794d */ /* 0x000fea0003800000 */
.L_x_5784:
[----:B012345:R-:W0:Y:S02]  /*12d70*/  F2I.FTZ.TRUNC.NTZ R3, R18 ;  /* 0x0000001200037305 */ /* 0x03fe24000021f100 */
[----:B0-----:R-:W-:Y:S01]  /*12d80*/  STG.E desc[UR36][R16.64], R3 ;  /* 0x0000000310007986 */ /* 0x001fe2000c101924 */
[----:B------:R-:W-:Y:S05]  /*12d90*/  EXIT ;  /* 0x000000000000794d */ /* 0x000fea0003800000 */
.L_x_5783:
[----:B012345:R-:W0:Y:S02]  /*12da0*/  F2I.FTZ.TRUNC.NTZ R3, R18 ;  /* 0x0000001200037305 */ /* 0x03fe24000021f100 */
[----:B0-----:R-:W-:Y:S01]  /*12db0*/  STG.E.U16 desc[UR36][R16.64], R3 ;  /* 0x0000000310007986 */ /* 0x001fe2000c101524 */
[----:B------:R-:W-:Y:S05]  /*12dc0*/  EXIT ;  /* 0x000000000000794d */ /* 0x000fea0003800000 */
.L_x_5779:
        /* <DEDUP_REMOVED lines=8> */
.L_x_5786:
[----:B-1---5:R-:W-:-:S05]  /*12e50*/  F2FP.F16.F32.PACK_AB R18, RZ, R18 ;  /* 0x00000012ff12723e */ /* 0x022fca00000000ff */
[----:B------:R-:W-:Y:S01]  /*12e60*/  STG.E.U16 desc[UR36][R16.64], R18 ;  /* 0x0000001210007986 */ /* 0x000fe2000c101524 */
[----:B------:R-:W-:Y:S05]  /*12e70*/  EXIT ;  /* 0x000000000000794d */ /* 0x000fea0003800000 */
.L_x_5785:
[----:B------:R-:W-:-:S09]  /*12e80*/  UISETP.NE.AND UP0, UPT, UR4, 0x7, UPT ;  /* 0x000000070400788c */ /* 0x000fd2000bf05270 */
[----:B------:R-:W-:Y:S05]  /*12e90*/  BRA.U !UP0, `(.L_x_5787) ;  /* 0x00000001082c7547 */ /* 0x000fea000b800000 */
[----:B------:R-:W-:-:S09]  /*12ea0*/  UISETP.NE.AND UP0, UPT, UR4, 0x8, UPT ;  /* 0x000000080400788c */ /* 0x000fd2000bf05270 */
[----:B------:R-:W-:Y:S05]  /*12eb0*/  BRA.U !UP0, `(.L_x_5788) ;  /* 0x0000000108147547 */ /* 0x000fea000b800000 */
[----:B------:R-:W-:-:S09]  /*12ec0*/  UISETP.NE.AND UP0, UPT, UR4, 0x9, UPT ;  /* 0x000000090400788c */ /* 0x000fd2000bf05270 */
[----:B------:R-:W-:Y:S05]  /*12ed0*/  BRA.U UP0, `(.L_x_5782) ;  /* 0x0000000500d07547 */ /* 0x000fea000b800000 */
[----:B0-----:R-:W-:-:S05]  /*12ee0*/  IMAD.MOV.U32 R19, RZ, RZ, RZ ;  /* 0x000000ffff137224 */ /* 0x001fca00078e00ff */
[----:B-1---5:R-:W-:Y:S01]  /*12ef0*/  STG.E.64 desc[UR36][R16.64], R18 ;  /* 0x0000001210007986 */ /* 0x022fe2000c101b24 */
[----:B------:R-:W-:Y:S05]  /*12f00*/  EXIT ;  /* 0x000000000000794d */ /* 0x000fea0003800000 */
.L_x_5788:
[----:B012345:R-:W-:-:S04]  /*12f10*/  F2FP.F16.F32.PACK_AB R3, RZ, R18 ;  /* 0x00000012ff03723e */ /* 0x03ffc800000000ff */
[----:B------:R-:W-:-:S05]  /*12f20*/  PRMT R3, R3, 0x5410, RZ ;  /* 0x0000541003037816 */ /* 0x000fca00000000ff */
[----:B------:R-:W-:Y:S01]  /*12f30*/  STG.E desc[UR36][R16.64], R3 ;  /* 0x0000000310007986 */ /* 0x000fe2000c101924 */
[----:B------:R-:W-:Y:S05]  /*12f40*/  EXIT ;  /* 0x000000000000794d */ /* 0x000fea0003800000 */
.L_x_5787:
[----:B012345:R-:W-:-:S06]  /*12f50*/  FMUL.FTZ R2, R18, 1 ;  /* 0x3f80000012027820 */ /* 0x03ffcc0000410000 */
[----:B------:R-:W0:Y:S02]  /*12f60*/  F2F.F64.F32 R2, R2 ;  /* 0x0000000200027310 */ /* 0x000e240000201800 */
[----:B0-----:R-:W-:Y:S01]  /*12f70*/  STG.E.64 desc[UR36][R16.64], R2 ;  /* 0x0000000210007986 */ /* 0x001fe2000c101b24 */
[----:B------:R-:W-:Y:S05]  /*12f80*/  EXIT ;  /* 0x000000000000794d */ /* 0x000fea0003800000 */
.L_x_5778:
        /* <DEDUP_REMOVED lines=13> */
.L_x_5792:
        /* <DEDUP_REMOVED lines=16> */
.L_x_5795:
[----:B------:R-:W-:-:S04]  /*13160*/  SHF.R.U32.HI R18, RZ, 0x18, R18 ;  /* 0x00000018ff127819 */ /* 0x000fc80000011612 */
[----:B------:R-:W-:-:S04]  /*13170*/  LOP3.LUT R3, R3, 0x80, R18, 0xf8, !PT ;  /* 0x0000008003037812 */ /* 0x000fc800078ef812 */
[----:B------:R-:W-:-:S07]  /*13180*/  PRMT R8, R3, 0x7610, R8 ;  /* 0x0000761003087816 */ /* 0x000fce0000000008 */
.L_x_5794:
[----:B------:R-:W-:Y:S05]  /*13190*/  BSYNC.RECONVERGENT B0 ;  /* 0x0000000000007941 */ /* 0x000fea0003800200 */
.L_x_5793:
[----:B------:R-:W-:Y:S01]  /*131a0*/  STG.E.U8 desc[UR36][R16.64], R8 ;  /* 0x0000000810007986 */ /* 0x000fe2000c101124 */
[----:B------:R-:W-:Y:S05]  /*131b0*/  EXIT ;  /* 0x000000000000794d */ /* 0x000fea0003800000 */
.L_x_5791:
        /* <DEDUP_REMOVED lines=16> */
.L_x_5798:
[----:B------:R-:W-:-:S04]  /*132c0*/  SHF.R.U32.HI R18, RZ, 0x18, R18 ;  /* 0x00000018ff127819 */ /* 0x000fc80000011612 */
[----:B------:R-:W-:-:S04]  /*132d0*/  LOP3.LUT R3, R3, 0x80, R18, 0xf8, !PT ;  /* 0x0000008003037812 */ /* 0x000fc800078ef812 */
[----:B------:R-:W-:-:S07]  /*132e0*/  PRMT R8, R3, 0x7610, R8 ;  /* 0x0000761003087816 */ /* 0x000fce0000000008 */
.L_x_5797:
[----:B------:R-:W-:Y:S05]  /*132f0*/  BSYNC.RECONVERGENT B0 ;  /* 0x0000000000007941 */ /* 0x000fea0003800200 */
.L_x_5796:
[----:B------:R-:W-:Y:S01]  /*13300*/  STG.E.U8 desc[UR36][R16.64], R8 ;  /* 0x0000000810007986 */ /* 0x000fe2000c101124 */
[----:B------:R-:W-:Y:S05]  /*13310*/  EXIT ;  /* 0x000000000000794d */ /* 0x000fea0003800000 */
.L_x_5790:
        /* <DEDUP_REMOVED lines=21> */
.L_x_5800:
[----:B01---5:R-:W0:Y:S02]  /*13470*/  F2I.U64.TRUNC R18, R18 ;  /* 0x0000001200127311 */ /* 0x023e24000020d800 */
[----:B0-----:R-:W-:Y:S01]  /*13480*/  STG.E.64 desc[UR36][R16.64], R18 ;  /* 0x0000001210007986 */ /* 0x001fe2000c101b24 */
[----:B------:R-:W-:Y:S05]  /*13490*/  EXIT ;  /* 0x000000000000794d */ /* 0x000fea0003800000 */
.L_x_5799:
[----:B012345:R-:W0:Y:S02]  /*134a0*/  F2I.FTZ.U32.TRUNC.NTZ R3, R18 ;  /* 0x0000001200037305 */ /* 0x03fe24000021f000 */
[----:B0-----:R-:W-:Y:S01]  /*134b0*/  STG.E desc[UR36][R16.64], R3 ;  /* 0x0000000310007986 */ /* 0x001fe2000c101924 */
[----:B------:R-:W-:Y:S05]  /*134c0*/  EXIT ;  /* 0x000000000000794d */ /* 0x000fea0003800000 */
.L_x_5789:
[----:B------:R-:W-:-:S09]  /*134d0*/  UISETP.GT.AND UP0, UPT, UR4, 0xe, UPT ;  /* 0x0000000e0400788c */ /* 0x000fd2000bf04270 */
[----:B------:R-:W-:Y:S05]  /*134e0*/  BRA.U UP0, `(.L_x_5801) ;  /* 0x0000000100347547 */ /* 0x000fea000b800000 */
[----:B------:R-:W-:-:S09]  /*134f0*/  UISETP.NE.AND UP0, UPT, UR4, 0xa, UPT ;  /* 0x0000000a0400788c */ /* 0x000fd2000bf05270 */
[----:B------:R-:W-:Y:S05]  /*13500*/  BRA.U !UP0, `(.L_x_5802) ;  /* 0x0000000108187547 */ /* 0x000fea000b800000 */
[----:B------:R-:W-:-:S09]  /*13510*/  UISETP.NE.AND UP0, UPT, UR4, 0xb, UPT ;  /* 0x0000000b0400788c */ /* 0x000fd2000bf05270 */
[----:B------:R-:W-:Y:S05]  /*13520*/  BRA.U UP0, `(.L_x_5782) ;  /* 0x00000001003c7547 */ /* 0x000fea000b800000 */
[----:B-1---5:R-:W-:-:S04]  /*13530*/  FSETP.NEU.FTZ.AND P0, PT, R18, RZ, PT ;  /* 0x000000ff1200720b */ /* 0x022fc80003f1d000 */
[----:B0-234-:R-:W-:-:S05]  /*13540*/  SEL R3, RZ, 0x1, !P0 ;  /* 0x00000001ff037807 */ /* 0x01dfca0004000000 */
[----:B------:R-:W-:Y:S01]  /*13550*/  STG.E.U8 desc[UR36][R16.64], R3 ;  /* 0x0000000310007986 */ /* 0x000fe2000c101124 */
[----:B------:R-:W-:Y:S05]  /*13560*/  EXIT ;  /* 0x000000000000794d */ /* 0x000fea0003800000 */
.L_x_5802:
[----:B01---5:R-:W-:Y:S01]  /*13570*/  FMUL.FTZ R4, R18, 1 ;  /* 0x3f80000012047820 */ /* 0x023fe20000410000 */
[----:B------:R-:W-:-:S05]  /*13580*/  CS2R R6, SRZ ;  /* 0x0000000000067805 */ /* 0x000fca000001ff00 */
[----:B------:R-:W0:Y:S02]  /*13590*/  F2F.F64.F32 R4, R4 ;  /* 0x0000000400047310 */ /* 0x000e240000201800 */
[----:B0-----:R-:W-:Y:S01]  /*135a0*/  STG.E.128 desc[UR36][R16.64], R4 ;  /* 0x0000000410007986 */ /* 0x001fe2000c101d24 */
[----:B------:R-:W-:Y:S05]  /*135b0*/  EXIT ;  /* 0x000000000000794d */ /* 0x000fea0003800000 */
.L_x_5801:
[----:B------:R-:W-:-:S09]  /*135c0*/  UISETP.NE.AND UP0, UPT, UR4, 0xf, UPT ;  /* 0x0000000f0400788c */ /* 0x000fd2000bf05270 */
[----:B------:R-:W-:Y:S05]  /*135d0*/  BRA.U !UP0, `(.L_x_5803) ;  /* 0x0000000108e07547 */ /* 0x000fea000b800000 */
[----:B------:R-:W-:-:S09]  /*135e0*/  UISETP.NE.AND UP0, UPT, UR4, 0x17, UPT ;  /* 0x000000170400788c */ /* 0x000fd2000bf05270 */
[----:B------:R-:W-:Y:S05]  /*135f0*/  BRA.U !UP0, `(.L_x_5804) ;  /* 0x00000001088c7547 */ /* 0x000fea000b800000 */
[----:B------:R-:W-:-:S09]  /*13600*/  UISETP.NE.AND UP0, UPT, UR4, 0x18, UPT ;  /* 0x000000180400788c */ /* 0x000fd2000bf05270 */
[----:B------:R-:W-:Y:S05]  /*13610*/  BRA.U !UP0, `(.L_x_5805) ;  /* 0x0000000108447547 */ /* 0x000fea000b800000 */
.L_x_5782:
        /* <DEDUP_REMOVED lines=16> */
.L_x_5806:
[----:B------:R-:W-:Y:S05]  /*13720*/  EXIT ;  /* 0x000000000000794d */ /* 0x000fea0003800000 */
.L_x_5805:
        /* <DEDUP_REMOVED lines=12> */
.L_x_5808:
[----:B------:R-:W-:Y:S05]  /*137f0*/  BSYNC.RECONVERGENT B0 ;  /* 0x0000000000007941 */ /* 0x000fea0003800200 */
.L_x_5807:
[----:B------:R-:W-:-:S05]  /*13800*/  LOP3.LUT R3, R0, 0x80, R5, 0xf8, !PT ;  /* 0x0000008000037812 */ /* 0x000fca00078ef805 */
[----:B------:R-:W-:Y:S01]  /*13810*/  STG.E.U8 desc[UR36][R16.64], R3 ;  /* 0x0000000310007986 */ /* 0x000fe2000c101124 */
[----:B------:R-:W-:Y:S05]  /*13820*/  EXIT ;  /* 0x000000000000794d */ /* 0x000fea0003800000 */
.L_x_5804:
        /* <DEDUP_REMOVED lines=11> */
.L_x_5810:
[----:B------:R-:W-:Y:S01]  /*138e0*/  IMAD.MOV.U32 R0, RZ, RZ, 0x7f ;  /* 0x0000007fff007424 */ /* 0x000fe200078e00ff */
[----:B------:R-:W-:-:S04]  /*138f0*/  ISETP.GT.U32.AND P0, PT, R2, 0x7f800000, PT ;  /* 0x7f8000000200780c */ /* 0x000fc80003f04070 */
[----:B------:R-:W-:-:S09]  /*13900*/  SEL R0, R0, 0x7c, P0 ;  /* 0x0000007c00007807 */ /* 0x000fd20000000000 */
.L_x_5811:
[----:B------:R-:W-:Y:S05]  /*13910*/  BSYNC.RECONVERGENT B0 ;  /* 0x0000000000007941 */ /* 0x000fea0003800200 */
.L_x_5809:
[----:B------:R-:W-:-:S04]  /*13920*/  SHF.R.U32.HI R3, RZ, 0x18, R18 ;  /* 0x00000018ff037819 */ /* 0x000fc80000011612 */
[----:B------:R-:W-:-:S05]  /*13930*/  LOP3.LUT R3, R0, 0x80, R3, 0xf8, !PT ;  /* 0x0000008000037812 */ /* 0x000fca00078ef803 */
[----:B------:R-:W-:Y:S01]  /*13940*/  STG.E.U8 desc[UR36][R16.64], R3 ;  /* 0x0000000310007986 */ /* 0x000fe2000c101124 */
[----:B------:R-:W-:Y:S05]  /*13950*/  EXIT ;  /* 0x000000000000794d */ /* 0x000fea0003800000 */
.L_x_5803:
[----:B-1---5:R-:W-:-:S05]  /*13960*/  F2FP.BF16.F32.PACK_AB R18, RZ, R18 ;  /* 0x00000012ff12723e */ /* 0x022fca00000010ff */
[----:B------:R-:W-:Y:S01]  /*13970*/  STG.E.U16 desc[UR36][R16.64], R18 ;  /* 0x0000001210007986 */ /* 0x000fe2000c101524 */
[----:B------:R-:W-:Y:S05]  /*13980*/  EXIT ;  /* 0x000000000000794d */ /* 0x000fea0003800000 */
.L_x_5812:
        /* <DEDUP_REMOVED lines=15> */
.L_x_41893:


//--------------------- .text._ZN2at6native27unrolled_elementwise_kernelIZZZNS0_28launch_masked_scatter_kernelERKNS_10TensorBaseES4_S4_S4_ENKUlvE_clEvENKUlvE5_clEvEUlfblE_St5arrayIPcLm4EELi4E23TrivialOffsetCalculatorILi3EjESB_ILi1EjENS0_6memory12LoadWithCastILi3EEENSE_13StoreWithCastILi1EEEEEviT_T0_T2_T3_T4_T5_ --------------------------
	.section	.text._ZN2at6native27unrolled_elementwise_kernelIZZZNS0_28launch_masked_scatter_kernelERKNS_10TensorBaseES4_S4_S4_ENKUlvE_clEvENKUlvE5_clEvEUlfblE_St5arrayIPcLm4EELi4E23TrivialOffsetCalculatorILi3EjESB_ILi1EjENS0_6memory12LoadWithCastILi3EEENSE_13StoreWithCastILi1EEEEEviT_T0_T2_T3_T4_T5_,"ax",@progbits
	.align	128
        .global         _ZN2at6native27unrolled_elementwise_kernelIZZZNS0_28launch_masked_scatter_kernelERKNS_10TensorBaseES4_S4_S4_ENKUlvE_clEvENKUlvE5_clEvEUlfblE_St5arrayIPcLm4EELi4E23TrivialOffsetCalculatorILi3EjESB_ILi1EjENS0_6memory12LoadWithCastILi3EEENSE_13StoreWithCastILi1EEEEEviT_T0_T2_T3_T4_T5_
        .type           _ZN2at6native27unrolled_elementwise_kernelIZZZNS0_28launch_masked_scatter_kernelERKNS_10TensorBaseES4_S4_S4_ENKUlvE_clEvENKUlvE5_clEvEUlfblE_St5arrayIPcLm4EELi4E23TrivialOffsetCalculatorILi3EjESB_ILi1EjENS0_6memory12LoadWithCastILi3EEENSE_13StoreWithCastILi1EEEEEviT_T0_T2_T3_T4_T5_,@function
        .size           _ZN2at6native27unrolled_elementwise_kernelIZZZNS0_28launch_masked_scatter_kernelERKNS_10TensorBaseES4_S4_S4_ENKUlvE_clEvENKUlvE5_clEvEUlfblE_St5arrayIPcLm4EELi4E23TrivialOffsetCalculatorILi3EjESB_ILi1EjENS0_6memory12LoadWithCastILi3EEENSE_13StoreWithCastILi1EEEEEviT_T0_T2_T3_T4_T5_,(.L_x_41894 - _ZN2at6native27unrolled_elementwise_kernelIZZZNS0_28launch_masked_scatter_kernelERKNS_10TensorBaseES4_S4_S4_ENKUlvE_clEvENKUlvE5_clEvEUlfblE_St5arrayIPcLm4EELi4E23TrivialOffsetCalculatorILi3EjESB_ILi1EjENS0_6memory12LoadWithCastILi3EEENSE_13StoreWithCastILi1EEEEEviT_T0_T2_T3_T4_T5_)
        .other          _ZN2at6native27unrolled_elementwise_kernelIZZZNS0_28launch_masked_scatter_kernelERKNS_10TensorBaseES4_S4_S4_ENKUlvE_clEvENKUlvE5_clEvEUlfblE_St5arrayIPcLm4EELi4E23TrivialOffsetCalculatorILi3EjESB_ILi1EjENS0_6memory12LoadWithCastILi3EEENSE_13StoreWithCastILi1EEEEEviT_T0_T2_T3_T4_T5_,@"STO_CUDA_ENTRY STV_DEFAULT"
_ZN2at6native27unrolled_elementwise_kernelIZZZNS0_28launch_masked_scatter_kernelERKNS_10TensorBaseES4_S4_S4_ENKUlvE_clEvENKUlvE5_clEvEUlfblE_St5arrayIPcLm4EELi4E23TrivialOffsetCalculatorILi3EjESB_ILi1EjENS0_6memory12LoadWithCastILi3EEENSE_13StoreWithCastILi1EEEEEviT_T0_T2_T3_T4_T5_:
.text._ZN2at6native27unrolled_elementwise_kernelIZZZNS0_28launch_masked_scatter_kernelERKNS_10TensorBaseES4_S4_S4_ENKUlvE_clEvENKUlvE5_clEvEUlfblE_St5arrayIPcLm4EELi4E23TrivialOffsetCalculatorILi3EjESB_ILi1EjENS0_6memory12LoadWithCastILi3EEENSE_13StoreWithCastILi1EEEEEviT_T0_T2_T3_T4_T5_:
        /* <DEDUP_REMOVED lines=35> */
[----:B--2---:R4:W0:Y:S01]  /*0230*/  I2F.S16 R26, R4 ;  /* 0x00000004001a7306 */ /* 0x0048220000101400 */
[----:B------:R-:W-:Y:S05]  /*0240*/  BRA `(.L_x_5821) ;  /* 0x0000000c00347947 */ /* 0x000fea0003800000 */
.L_x_5819:
[----:B------:R-:W2:Y:S02]  /*0250*/  LDG.E.U8 R4, desc[UR36][R4.64] ;  /* 0x0000002404047981 */ /* 0x000ea4000c1e1100 */
[----:B--2---:R-:W-:Y:S01]  /*0260*/  I2FP.F32.U32 R26, R4 ;  /* 0x00000004001a7245 */ /* 0x004fe20000201000 */
[----:B------:R-:W-:Y:S06]  /*0270*/  BRA `(.L_x_5821) ;  /* 0x0000000c00287947 */ /* 0x000fec0003800000 */
.L_x_5818:
[----:B------:R-:W-:-:S09]  /*0280*/  UISETP.NE.AND UP0, UPT, UR4, 0x2, UPT ;  /* 0x000000020400788c */ /* 0x000fd2000bf05270 */
[----:B------:R-:W-:Y:S05]  /*0290*/  BRA.U !UP0, `(.L_x_5822) ;  /* 0x0000000108287547 */ /* 0x000fea000b800000 */
[----:B------:R-:W-:-:S09]  /*02a0*/  UISETP.NE.AND UP0, UPT, UR4, 0x3, UPT ;  /* 0x000000030400788c */ /* 0x000fd2000bf05270 */
[----:B------:R-:W-:Y:S05]  /*02b0*/  BRA.U !UP0, `(.L_x_5823) ;  /* 0x0000000108147547 */ /* 0x000fea000b800000 */
[----:B------:R-:W-:-:S09]  /*02c0*/  UISETP.NE.AND UP0, UPT, UR4, 0x4, UPT ;  /* 0x000000040400788c */ /* 0x000fd2000bf05270 */
[----:B------:R-:W-:Y:S05]  /*02d0*/  BRA.U UP0, `(.L_x_5820) ;  /* 0x0000000900947547 */ /* 0x000fea000b800000 */
[----:B------:R-:W2:Y:S02]  /*02e0*/  LDG.E.64 R26, desc[UR36][R4.64] ;  /* 0x00000024041a7981 */ /* 0x000ea4000c1e1b00 */
[----:B--2---:R0:W1:Y:S01]  /*02f0*/  I2F.S64 R26, R26 ;  /* 0x0000001a001a7312 */ /* 0x0040620000301400 */
[----:B------:R-:W-:Y:S05]  /*0300*/  BRA `(.L_x_5821) ;  /* 0x0000000c00047947 */ /* 0x000fea0003800000 */
.L_x_5823:
[----:B------:R-:W2:Y:S02]  /*0310*/  LDG.E R4, desc[UR36][R4.64] ;  /* 0x0000002404047981 */ /* 0x000ea4000c1e1900 */
[----:B--2---:R-:W-:Y:S01]  /*0320*/  I2FP.F32.S32 R26, R4 ;  /* 0x00000004001a7245 */ /* 0x004fe20000201400 */
[----:B------:R-:W-:Y:S06]  /*0330*/  BRA `(.L_x_5821) ;  /* 0x0000000800f87947 */ /* 0x000fec0003800000 */
.L_x_5822:
[----:B------:R-:W2:Y:S02]  /*0340*/  LDG.E.U16 R4, desc[UR36][R4.64] ;  /* 0x0000002404047981 */ /* 0x000ea4000c1e1500 */
[----:B--2---:R2:W3:Y:S01]  /*0350*/  I2F.S16 R26, R4 ;  /* 0x00000004001a7306 */ /* 0x0044e20000101400 */
[----:B------:R-:W-:Y:S05]  /*0360*/  BRA `(.L_x_5821) ;  /* 0x0000000800ec7947 */ /* 0x000fea0003800000 */
.L_x_5817:
        /* <DEDUP_REMOVED lines=8> */
.L_x_5825:
[----:B------:R-:W2:Y:S02]  /*03f0*/  LDG.E.U16 R4, desc[UR36][R4.64] ;  /* 0x0000002404047981 */ /* 0x000ea4000c1e1500 */
[----:B--2---:R-:W-:Y:S01]  /*0400*/  HADD2.F32 R26, -RZ, R4.H0_H0 ;  /* 0x20000004ff1a7230 */ /* 0x004fe20000004100 */
[----:B------:R-:W-:Y:S06]  /*0410*/  BRA `(.L_x_5821) ;  /* 0x0000000800c07947 */ /* 0x000fec0003800000 */
.L_x_5824:
        /* <DEDUP_REMOVED lines=8> */
.L_x_5827:
[----:B------:R-:W2:Y:S02]  /*04a0*/  LDG.E.U16 R4, desc[UR36][R4.64] ;  /* 0x0000002404047981 */ /* 0x000ea4000c1e1500 */
[----:B--2---:R-:W-:Y:S01]  /*04b0*/  HADD2.F32 R26, -RZ, R4.H0_H0 ;  /* 0x20000004ff1a7230 */ /* 0x004fe20000004100 */
[----:B------:R-:W-:Y:S06]  /*04c0*/  BRA `(.L_x_5821) ;  /* 0x0000000800947947 */ /* 0x000fec0003800000 */
.L_x_5826:
[----:B------:R-:W2:Y:S01]  /*04d0*/  LDG.E.64 R4, desc[UR36][R4.64] ;  /* 0x0000002404047981 */ /* 0x000ea2000c1e1b00 */
[----:B------:R-:W-:Y:S01]  /*04e0*/  UMOV UR4, 0xf0000000 ;  /* 0xf000000000047882 */ /* 0x000fe20000000000 */
[----:B------:R-:W-:Y:S01]  /*04f0*/  UMOV UR5, 0x380fffff ;  /* 0x380fffff00057882 */ /* 0x000fe20000000000 */
[----:B--2---:R-:W0:Y:S01]  /*0500*/  F2F.F32.F64 R26, R4 ;  /* 0x00000004001a7310 */ /* 0x004e220000301000 */
[----:B------:R-:W-:-:S14]  /*0510*/  DSETP.GEU.AND P0, PT, |R4|, UR4, PT ;  /* 0x0000000404007e2a */ /* 0x000fdc000bf0e200 */
[----:B0-----:R-:W-:Y:S01]  /*0520*/  @!P0 FMUL R26, R26, 1.175494350822287508e-38 ;  /* 0x008000001a1a8820 */ /* 0x001fe20000400000 */
[----:B------:R-:W-:Y:S06]  /*0530*/  BRA `(.L_x_5821) ;  /* 0x0000000800787947 */ /* 0x000fec0003800000 */
.L_x_5816:
        /* <DEDUP_REMOVED lines=12> */
.L_x_5830:
[----:B------:R-:W2:Y:S01]  /*0600*/  LDG.E.64 R4, desc[UR36][R4.64] ;  /* 0x0000002404047981 */ /* 0x000ea2000c1e1b00 */
[----:B------:R-:W-:Y:S01]  /*0610*/  UMOV UR4, 0xf0000000 ;  /* 0xf000000000047882 */ /* 0x000fe20000000000 */
[----:B------:R-:W-:Y:S01]  /*0620*/  UMOV UR5, 0x380fffff ;  /* 0x380fffff00057882 */ /* 0x000fe20000000000 */
[----:B--2---:R-:W0:Y:S01]  /*0630*/  F2F.F32.F64 R26, R4 ;  /* 0x00000004001a7310 */ /* 0x004e220000301000 */
[----:B------:R-:W-:-:S14]  /*0640*/  DSETP.GEU.AND P0, PT, |R4|, UR4, PT ;  /* 0x0000000404007e2a */ /* 0x000fdc000bf0e200 */
[----:B0-----:R-:W-:Y:S01]  /*0650*/  @!P0 FMUL R26, R26, 1.175494350822287508e-38 ;  /* 0x008000001a1a8820 */ /* 0x001fe20000400000 */
[----:B------:R-:W-:Y:S06]  /*0660*/  BRA `(.L_x_5821) ;  /* 0x00000008002c7947 */ /* 0x000fec0003800000 */
.L_x_5829:
        /* <DEDUP_REMOVED lines=25> */
.L_x_5832:
        /* <DEDUP_REMOVED lines=11> */
[----:B------:R-:W-:Y:S01]  /*08b0*/  LOP3.LUT R26, R0, 0x80000000, R3, 0xf8, !PT ;  /* 0x80000000001a7812 */ /* 0x000fe200078ef803 */
[----:B------:R-:W-:Y:S06]  /*08c0*/  BRA `(.L_x_5821) ;  /* 0x0000000400947947 */ /* 0x000fec0003800000 */
.L_x_5831:
[----:B------:R-:W2:Y:S02]  /*08d0*/  LDG.E.U16 R4, desc[UR36][R4.64] ;  /* 0x0000002404047981 */ /* 0x000ea4000c1e1500 */
[----:B--2---:R-:W-:Y:S01]  /*08e0*/  IMAD.U32 R26, R4, 0x10000, RZ ;  /* 0x00010000041a7824 */ /* 0x004fe200078e00ff */
[----:B------:R-:W-:Y:S06]  /*08f0*/  BRA `(.L_x_5821) ;  /* 0x0000000400887947 */ /* 0x000fec0003800000 */
.L_x_5828:
        /* <DEDUP_REMOVED lines=11> */
.L_x_5835:
        /* <DEDUP_REMOVED lines=20> */
.L_x_5837:
[----:B------:R-:W-:Y:S05]  /*0af0*/  BSYNC.RECONVERGENT B0 ;  /* 0x0000000000007941 */ /* 0x000fea0003800200 */
.L_x_5836:
[----:B------:R-:W-:Y:S01]  /*0b00*/  IMAD.SHL.U32 R0, R0, 0x100000, RZ ;  /* 0x0010000000007824 */ /* 0x000fe200078e00ff */
[----:B------:R-:W-:-:S04]  /*0b10*/  LEA R3, R3, 0x3b800000, 0x17 ;  /* 0x3b80000003037811 */ /* 0x000fc800078eb8ff */
[----:B------:R-:W-:Y:S01]  /*0b20*/  LOP3.LUT R26, R3, R0, R7, 0xfe, !PT ;  /* 0x00000000031a7212 */ /* 0x000fe200078efe07 */
[----:B------:R-:W-:Y:S06]  /*0b30*/  BRA `(.L_x_5821) ;  /* 0x0000000000f87947 */ /* 0x000fec0003800000 */
.L_x_5834:
        /* <DEDUP_REMOVED lines=20> */
.L_x_5839:
[----:B------:R-:W-:Y:S05]  /*0c80*/  BSYNC.RECONVERGENT B0 ;  /* 0x0000000000007941 */ /* 0x000fea0003800200 */
.L_x_5838:
[----:B------:R-:W-:Y:S01]  /*0c90*/  IMAD.SHL.U32 R0, R0, 0x200000, RZ ;  /* 0x0020000000007824 */ /* 0x000fe200078e00ff */
[----:B------:R-:W-:-:S04]  /*0ca0*/  LEA R3, R3, 0x37800000, 0x17 ;  /* 0x3780000003037811 */ /* 0x000fc800078eb8ff */
[----:B------:R-:W-:Y:S01]  /*0cb0*/  LOP3.LUT R26, R3, R0, R7, 0xfe, !PT ;  /* 0x00000000031a7212 */ /* 0x000fe200078efe07 */
[----:B------:R-:W-:Y:S06]  /*0cc0*/  BRA `(.L_x_5821) ;  /* 0x0000000000947947 */ /* 0x000fec0003800000 */
.L_x_5833:
[----:B------:R-:W-:-:S09]  /*0cd0*/  UISETP.NE.AND UP0, UPT, UR4, 0x1c, UPT ;  /* 0x0000001c0400788c */ /* 0x000fd2000bf05270 */
[----:B------:R-:W-:Y:S05]  /*0ce0*/  BRA.U !UP0, `(.L_x_5840) ;  /* 0x0000000108847547 */ /* 0x000fea000b800000 */
[----:B------:R-:W-:-:S09]  /*0cf0*/  UISETP.NE.AND UP0, UPT, UR4, 0x1d, UPT ;  /* 0x0000001d0400788c */ /* 0x000fd2000bf05270 */
[----:B------:R-:W-:Y:S05]  /*0d00*/  BRA.U !UP0, `(.L_x_5841) ;  /* 0x0000000108707547 */ /* 0x000fea000b800000 */
[----:B------:R-:W-:-:S09]  /*0d10*/  UISETP.NE.AND UP0, UPT, UR4, 0x2c, UPT ;  /* 0x0000002c0400788c */ /* 0x000fd2000bf05270 */
[----:B------:R-:W-:Y:S05]  /*0d20*/  BRA.U !UP0, `(.L_x_5842) ;  /* 0x0000000108487547 */ /* 0x000fea000b800000 */
.L_x_5820:
        /* <DEDUP_REMOVED lines=16> */
.L_x_5843:
[----:B------:R-:W-:Y:S01]  /*0e30*/  IMAD.MOV.U32 R26, RZ, RZ, RZ ;  /* 0x000000ffff1a7224 */ /* 0x000fe200078e00ff */
[----:B------:R-:W-:Y:S06]  /*0e40*/  BRA `(.L_x_5821) ;  /* 0x0000000000347947 */ /* 0x000fec0003800000 */
.L_x_5842:
[----:B------:R-:W2:Y:S01]  /*0e50*/  LDG.E.U8 R4, desc[UR36][R4.64] ;  /* 0x0000002404047981 */ /* 0x000ea2000c1e1100 */
[----:B------:R-:W-:Y:S01]  /*0e60*/  IMAD.MOV.U32 R26, RZ, RZ, 0x400000 ;  /* 0x00400000ff1a7424 */ /* 0x000fe200078e00ff */
[----:B--2---:R-:W-:-:S13]  /*0e70*/  ISETP.NE.AND P0, PT, R4, RZ, PT ;  /* 0x000000ff0400720c */ /* 0x004fda0003f05270 */
[----:B------:R-:W-:Y:S05]  /*0e80*/  @!P0 BRA `(.L_x_5821) ;  /* 0x0000000000248947 */ /* 0x000fea0003800000 */
[----:B------:R-:W-:-:S13]  /*0e90*/  ISETP.NE.AND P0, PT, R4, 0xff, PT ;  /* 0x000000ff0400780c */ /* 0x000fda0003f05270 */
[----:B------:R-:W-:Y:S02]  /*0ea0*/  @!P0 IMAD.MOV.U32 R26, RZ, RZ, 0x7f800001 ;  /* 0x7f800001ff1a8424 */ /* 0x000fe400078e00ff */
[----:B------:R-:W-:Y:S01]  /*0eb0*/  @P0 IMAD.SHL.U32 R26, R4, 0x800000, RZ ;  /* 0x00800000041a0824 */ /* 0x000fe200078e00ff */
[----:B------:R-:W-:Y:S06]  /*0ec0*/  BRA `(.L_x_5821) ;  /* 0x0000000000147947 */ /* 0x000fec0003800000 */
.L_x_5841:
[----:B------:R-:W2:Y:S02]  /*0ed0*/  LDG.E.64 R26, desc[UR36][R4.64] ;  /* 0x00000024041a7981 */ /* 0x000ea4000c1e1b00 */
[----:B--2---:R0:W1:Y:S01]  /*0ee0*/  I2F.U64 R26, R26 ;  /* 0x0000001a001a7312 */ /* 0x0040620000301000 */
[----:B------:R-:W-:Y:S05]  /*0ef0*/  BRA `(.L_x_5821) ;  /* 0x0000000000087947 */ /* 0x000fea0003800000 */
.L_x_5840:
[----:B------:R-:W2:Y:S02]  /*0f00*/  LDG.E R4, desc[UR36][R4.64] ;  /* 0x0000002404047981 */ /* 0x000ea4000c1e1900 */
[----:B--2---:R-:W-:-:S07]  /*0f10*/  I2FP.F32.U32 R26, R4 ;  /* 0x00000004001a7245 */ /* 0x004fce0000201000 */
.L_x_5821:
[----:B------:R-:W-:Y:S05]  /*0f20*/  BSYNC.RECONVERGENT B6 ;  /* 0x0000000000067941 */ /* 0x000fea0003800200 */
.L_x_5815:
        /* <DEDUP_REMOVED lines=21> */
.L_x_5848:
[----:B------:R-:W2:Y:S02]  /*1080*/  LDG.E.U8 R4, desc[UR36][R4.64] ;  /* 0x0000002404047981 */ /* 0x000ea4000c1e1100 */
[----:B--2---:R-:W-:-:S04]  /*1090*/  ISETP.NE.AND P0, PT, R4, RZ, PT ;  /* 0x000000ff0400720c */ /* 0x004fc80003f05270 */
[----:B------:R-:W-:Y:S01]  /*10a0*/  P2R R19, PR, RZ, 0x1 ;  /* 0x00000001ff137803 */ /* 0x000fe20000000000 */
[----:B------:R-:W-:Y:S08]  /*10b0*/  BRA `(.L_x_5850) ;  /* 0x0000000800847947 */ /* 0x000ff00003800000 */
.L_x_5847:
        /* <DEDUP_REMOVED lines=11> */
.L_x_5852:
[----:B------:R-:W2:Y:S02]  /*1170*/  LDG.E R4, desc[UR36][R4.64] ;  /* 0x0000002404047981 */ /* 0x000ea4000c1e1900 */
[----:B--2---:R-:W-:-:S04]  /*1180*/  ISETP.NE.AND P0, PT, R4, RZ, PT ;  /* 0x000000ff0400720c */ /* 0x004fc80003f05270 */
[----:B------:R-:W-:Y:S01]  /*1190*/  P2R R19, PR, RZ, 0x1 ;  /* 0x00000001ff137803 */ /* 0x000fe20000000000 */
[----:B------:R-:W-:Y:S08]  /*11a0*/  BRA `(.L_x_5850) ;  /* 0x0000000800487947 */ /* 0x000ff00003800000 */
.L_x_5851:
[----:B------:R-:W2:Y:S02]  /*11b0*/  LDG.E.U16 R4, desc[UR36][R4.64] ;  /* 0x0000002404047981 */ /* 0x000ea4000c1e1500 */
[----:B--2---:R-:W-:-:S04]  /*11c0*/  ISETP.NE.AND P0, PT, R4, RZ, PT ;  /* 0x000000ff0400720c */ /* 0x004fc80003f05270 */
[----:B------:R-:W-:Y:S01]  /*11d0*/  P2R R19, PR, RZ, 0x1 ;  /* 0x00000001ff137803 */ /* 0x000fe20000000000 */
[----:B------:R-:W-:Y:S08]  /*11e0*/  BRA `(.L_x_5850) ;  /* 0x0000000800387947 */ /* 0x000ff00003800000 */
.L_x_5846:
        /* <DEDUP_REMOVED lines=10> */
.L_x_5854:
[----:B------:R-:W2:Y:S02]  /*1290*/  LDG.E.U16 R0, desc[UR36][R4.64] ;  /* 0x0000002404007981 */ /* 0x000ea4000c1e1500 */
[----:B--2---:R-:W-:-:S05]  /*12a0*/  HADD2.F32 R0, -RZ, R0.H0_H0 ;  /* 0x20000000ff007230 */ /* 0x004fca0000004100 */
[----:B------:R-:W-:-:S04]  /*12b0*/  FSETP.NEU.FTZ.AND P0, PT, R0, RZ, PT ;  /* 0x000000ff0000720b */ /* 0x000fc80003f1d000 */
[----:B------:R-:W-:Y:S01]  /*12c0*/  P2R R19, PR, RZ, 0x1 ;  /* 0x00000001ff137803 */ /* 0x000fe20000000000 */
[----:B------:R-:W-:Y:S08]  /*12d0*/  BRA `(.L_x_5850) ;  /* 0x0000000400fc7947 */ /* 0x000ff00003800000 */
.L_x_5853:
        /* <DEDUP_REMOVED lines=12> */
.L_x_5856:
        /* <DEDUP_REMOVED lines=10> */
.L_x_5855:
[----:B------:R-:W2:Y:S02]  /*1440*/  LDG.E.64 R4, desc[UR36][R4.64] ;  /* 0x0000002404047981 */ /* 0x000ea4000c1e1b00 */
[----:B--2---:R-:W-:-:S06]  /*1450*/  DSETP.NEU.AND P0, PT, R4, RZ, PT ;  /* 0x000000ff0400722a */ /* 0x004fcc0003f0d000 */
[----:B------:R-:W-:Y:S01]  /*1460*/  P2R R19, PR, RZ, 0x1 ;  /* 0x00000001ff137803 */ /* 0x000fe20000000000 */
[----:B------:R-:W-:Y:S07]  /*1470*/  BRA `(.L_x_5850) ;  /* 0x0000000400947947 */ /* 0x000fee0003800000 */
.L_x_5845:
        /* <DEDUP_REMOVED lines=12> */
.L_x_5859:
[----:B------:R-:W2:Y:S02]  /*1540*/  LDG.E.128 R4, desc[UR36][R4.64] ;  /* 0x0000002404047981 */ /* 0x000ea4000c1e1d00 */
[----:B--2---:R-:W-:-:S06]  /*1550*/  DSETP.NEU.AND P0, PT, R6, RZ, PT ;  /* 0x000000ff0600722a */ /* 0x004fcc0003f0d000 */
[----:B------:R-:W-:-:S06]  /*1560*/  DSETP.NEU.OR P0, PT, R4, RZ, P0 ;  /* 0x000000ff0400722a */ /* 0x000fcc000070d400 */
[----:B------:R-:W-:Y:S01]  /*1570*/  P2R R19, PR, RZ, 0x1 ;  /* 0x00000001ff137803 */ /* 0x000fe20000000000 */
[----:B------:R-:W-:Y:S07]  /*1580*/  BRA `(.L_x_5850) ;  /* 0x0000000400507947 */ /* 0x000fee0003800000 */
.L_x_5858:
        /* <DEDUP_REMOVED lines=10> */
.L_x_5861:
        /* <DEDUP_REMOVED lines=12> */
.L_x_5860:
[----:B------:R-:W2:Y:S02]  /*16f0*/  LDG.E.U16 R0, desc[UR36][R4.64] ;  /* 0x0000002404007981 */ /* 0x000ea4000c1e1500 */
[----:B--2---:R-:W-:-:S05]  /*1700*/  IMAD.U32 R0, R0, 0x10000, RZ ;  /* 0x0001000000007824 */ /* 0x004fca00078e00ff */
[----:B------:R-:W-:-:S04]  /*1710*/  FSETP.NEU.FTZ.AND P0, PT, R0, RZ, PT ;  /* 0x000000ff0000720b */ /* 0x000fc80003f1d000 */
[----:B------:R-:W-:Y:S01]  /*1720*/  P2R R19, PR, RZ, 0x1 ;  /* 0x00000001ff137803 */ /* 0x000fe20000000000 */
[----:B------:R-:W-:Y:S08]  /*1730*/  BRA `(.L_x_5850) ;  /* 0x0000000000e47947 */ /* 0x000ff00003800000 */
.L_x_5857:
        /* <DEDUP_REMOVED lines=12> */
.L_x_5864:
[----:B------:R-:W2:Y:S02]  /*1800*/  LDG.E.U8 R4, desc[UR36][R4.64] ;  /* 0x0000002404047981 */ /* 0x000ea4000c1e1100 */
[----:B--2---:R-:W-:-:S04]  /*1810*/  ISETP.NE.AND P0, PT, R4, RZ, PT ;  /* 0x000000ff0400720c */ /* 0x004fc80003f05270 */
[----:B------:R-:W-:Y:S01]  /*1820*/  P2R R19, PR, RZ, 0x1 ;  /* 0x00000001ff137803 */ /* 0x000fe20000000000 */
[----:B------:R-:W-:Y:S08]  /*1830*/  BRA `(.L_x_5850) ;  /* 0x0000000000a47947 */ /* 0x000ff00003800000 */
.L_x_5863:
[----:B------:R-:W2:Y:S02]  /*1840*/  LDG.E.U8 R4, desc[UR36][R4.64] ;  /* 0x0000002404047981 */ /* 0x000ea4000c1e1100 */
[----:B--2---:R-:W-:-:S04]  /*1850*/  ISETP.NE.AND P0, PT, R4, RZ, PT ;  /* 0x000000ff0400720c */ /* 0x004fc80003f05270 */
[----:B------:R-:W-:Y:S01]  /*1860*/  P2R R19, PR, RZ, 0x1 ;  /* 0x00000001ff137803 */ /* 0x000fe20000000000 */
[----:B------:R-:W-:Y:S08]  /*1870*/  BRA `(.L_x_5850) ;  /* 0x0000000000947947 */ /* 0x000ff00003800000 */
.L_x_5862:
[----:B------:R-:W-:-:S09]  /*1880*/  UISETP.NE.AND UP0, UPT, UR4, 0x1c, UPT ;  /* 0x0000001c0400788c */ /* 0x000fd2000bf05270 */
[----:B------:R-:W-:Y:S05]  /*1890*/  BRA.U !UP0, `(.L_x_5865) ;  /* 0x0000000108807547 */ /* 0x000fea000b800000 */
[----:B------:R-:W-:-:S09]  /*18a0*/  UISETP.NE.AND UP0, UPT, UR4, 0x1d, UPT ;  /* 0x0000001d0400788c */ /* 0x000fd2000bf05270 */
[----:B------:R-:W-:Y:S05]  /*18b0*/  BRA.U !UP0, `(.L_x_5866) ;  /* 0x0000000108647547 */ /* 0x000fea000b800000 */
[----:B------:R-:W-:-:S09]  /*18c0*/  UISETP.NE.AND UP0, UPT, UR4, 0x2c, UPT ;  /* 0x0000002c0400788c */ /* 0x000fd2000bf05270 */
[----:B------:R-:W-:Y:S05]  /*18d0*/  BRA.U !UP0, `(.L_x_5867) ;  /* 0x00000001084c7547 */ /* 0x000fea000b800000 */
.L_x_5849:
        /* <DEDUP_REMOVED lines=16> */
.L_x_5868:
[----:B------:R-:W-:-:S04]  /*19e0*/  PLOP3.LUT P0, PT, PT, PT, PT, 0x8, 0x80 ;  /* 0x000000000080781c */ /* 0x000fc80003f0e170 */
[----:B------:R-:W-:Y:S01]  /*19f0*/  P2R R19, PR, RZ, 0x1 ;  /* 0x00000001ff137803 */ /* 0x000fe20000000000 */
[----:B------:R-:W-:Y:S08]  /*1a00*/  BRA `(.L_x_5850) ;  /* 0x0000000000307947 */ /* 0x000ff00003800000 */
.L_x_5867:
[----:B------:R-:W2:Y:S02]  /*1a10*/  LDG.E.U8 R4, desc[UR36][R4.64] ;  /* 0x0000002404047981 */ /* 0x000ea4000c1e1100 */
[----:B--2---:R-:W-:-:S04]  /*1a20*/  ISETP.NE.AND P0, PT, R4, RZ, PT ;  /* 0x000000ff0400720c */ /* 0x004fc80003f05270 */
[----:B------:R-:W-:Y:S01]  /*1a30*/  P2R R19, PR, RZ, 0x1 ;  /* 0x00000001ff137803 */ /* 0x000fe20000000000 */
[----:B------:R-:W-:Y:S08]  /*1a40*/  BRA `(.L_x_5850) ;  /* 0x0000000000207947 */ /* 0x000ff00003800000 */
.L_x_5866:
[----:B------:R-:W2:Y:S02]  /*1a50*/  LDG.E.64 R4, desc[UR36][R4.64] ;  /* 0x0000002404047981 */ /* 0x000ea4000c1e1b00 */
[----:B--2---:R-:W-:-:S04]  /*1a60*/  ISETP.NE.U32.AND P0, PT, R4, RZ, PT ;  /* 0x000000ff0400720c */ /* 0x004fc80003f05070 */
[----:B------:R-:W-:-:S04]  /*1a70*/  ISETP.NE.AND.EX P0, PT, R5, RZ, PT, P0 ;  /* 0x000000ff0500720c */ /* 0x000fc80003f05300 */
[----:B------:R-:W-:Y:S01]  /*1a80*/  P2R R19, PR, RZ, 0x1 ;  /* 0x00000001ff137803 */ /* 0x000fe20000000000 */
[----:B------:R-:W-:Y:S08]  /*1a90*/  BRA `(.L_x_5850) ;  /* 0x00000000000c7947 */ /* 0x000ff00003800000 */
.L_x_5865:
[----:B------:R-:W2:Y:S02]  /*1aa0*/  LDG.E R4, desc[UR36][R4.64] ;  /* 0x0000002404047981 */ /* 0x000ea4000c1e1900 */
[----:B--2---:R-:W-:-:S04]  /*1ab0*/  ISETP.NE.AND P0, PT, R4, RZ, PT ;  /* 0x000000ff0400720c */ /* 0x004fc80003f05270 */
[----:B------:R-:W-:-:S09]  /*1ac0*/  P2R R19, PR, RZ, 0x1 ;  /* 0x00000001ff137803 */ /* 0x000fd20000000000 */
.L_x_5850:
[----:B------:R-:W-:Y:S05]  /*1ad0*/  BSYNC.RECONVERGENT B6 ;  /* 0x0000000000067941 */ /* 0x000fea0003800200 */
.L_x_5844:
        /* <DEDUP_REMOVED lines=19> */
.L_x_5872:
[----:B------:R2:W5:Y:S01]  /*1c10*/  LDG.E.U8 R28, desc[UR36][R4.64] ;  /* 0x00000024041c7981 */ /* 0x000562000c1e1100 */
[----:B------:R-:W-:Y:S01]  /*1c20*/  IMAD.MOV.U32 R29, RZ, RZ, RZ ;  /* 0x000000ffff1d7224 */ /* 0x000fe200078e00ff */
[----:B------:R-:W-:Y:S06]  /*1c30*/  BRA `(.L_x_5874) ;  /* 0x0000000c00447947 */ /* 0x000fec0003800000 */
.L_x_5871:
        /* <DEDUP_REMOVED lines=8> */
.L_x_5876:
[----:B------:R-:W2:Y:S02]  /*1cc0*/  LDG.E R28, desc[UR36][R4.64] ;  /* 0x00000024041c7981 */ /* 0x000ea4000c1e1900 */
[----:B--2---:R-:W-:Y:S01]  /*1cd0*/  SHF.R.S32.HI R29, RZ, 0x1f, R28 ;  /* 0x0000001fff1d7819 */ /* 0x004fe2000001141c */
[----:B------:R-:W-:Y:S06]  /*1ce0*/  BRA `(.L_x_5874) ;  /* 0x0000000c00187947 */ /* 0x000fec0003800000 */
.L_x_5875:
[----:B------:R-:W2:Y:S02]  /*1cf0*/  LDG.E.S16 R28, desc[UR36][R4.64] ;  /* 0x00000024041c7981 */ /* 0x000ea4000c1e1700 */
[----:B--2---:R-:W-:Y:S01]  /*1d00*/  SHF.R.S32.HI R29, RZ, 0x1f, R28 ;  /* 0x0000001fff1d7819 */ /* 0x004fe2000001141c */
[----:B------:R-:W-:Y:S06]  /*1d10*/  BRA `(.L_x_5874) ;  /* 0x0000000c000c7947 */ /* 0x000fec0003800000 */
.L_x_5870:
        /* <DEDUP_REMOVED lines=9> */
.L_x_5878:
[----:B------:R-:W2:Y:S02]  /*1db0*/  LDG.E.U16 R4, desc[UR36][R4.64] ;  /* 0x0000002404047981 */ /* 0x000ea4000c1e1500 */
[----:B--2---:R-:W-:-:S06]  /*1dc0*/  HADD2.F32 R28, -RZ, R4.H0_H0 ;  /* 0x20000004ff1c7230 */ /* 0x004fcc0000004100 */
[----:B------:R-:W0:Y:S01]  /*1dd0*/  F2I.S64.TRUNC R28, R28 ;  /* 0x0000001c001c7311 */ /* 0x000e22000020d900 */
[----:B------:R-:W-:Y:S05]  /*1de0*/  BRA `(.L_x_5874) ;  /* 0x0000000800d87947 */ /* 0x000fea0003800000 */
.L_x_5877:
        /* <DEDUP_REMOVED lines=9> */
.L_x_5880:
[----:B------:R-:W2:Y:S02]  /*1e80*/  LDG.E.U16 R4, desc[UR36][R4.64] ;  /* 0x0000002404047981 */ /* 0x000ea4000c1e1500 */
[----:B--2---:R-:W-:-:S06]  /*1e90*/  HADD2.F32 R28, -RZ, R4.H0_H0 ;  /* 0x20000004ff1c7230 */ /* 0x004fcc0000004100 */
[----:B------:R-:W0:Y:S01]  /*1ea0*/  F2I.S64.TRUNC R28, R28 ;  /* 0x0000001c001c7311 */ /* 0x000e22000020d900 */
[----:B------:R-:W-:Y:S05]  /*1eb0*/  BRA `(.L_x_5874) ;  /* 0x0000000800a47947 */ /* 0x000fea0003800000 */
.L_x_5879:
[----:B------:R-:W2:Y:S02]  /*1ec0*/  LDG.E.64 R4, desc[UR36][R4.64] ;  /* 0x0000002404047981 */ /* 0x000ea4000c1e1b00 */
[----:B--2---:R4:W0:Y:S01]  /*1ed0*/  F2I.S64.F64.TRUNC R28, R4 ;  /* 0x00000004001c7311 */ /* 0x004822000030d900 */
[----:B------:R-:W-:Y:S05]  /*1ee0*/  BRA `(.L_x_5874) ;  /* 0x0000000800987947 */ /* 0x000fea0003800000 */
.L_x_5869:
        /* <DEDUP_REMOVED lines=13> */
.L_x_5883:
[----:B------:R-:W2:Y:S02]  /*1fc0*/  LDG.E.64 R4, desc[UR36][R4.64] ;  /* 0x0000002404047981 */ /* 0x000ea4000c1e1b00 */
[----:B--2---:R0:W2:Y:S01]  /*1fd0*/  F2I.S64.F64.TRUNC R28, R4 ;  /* 0x00000004001c7311 */ /* 0x0040a2000030d900 */
[----:B------:R-:W-:Y:S05]  /*1fe0*/  BRA `(.L_x_5874) ;  /* 0x0000000800587947 */ /* 0x000fea0003800000 */
.L_x_5882:
        /* <DEDUP_REMOVED lines=26> */
.L_x_5885:
        /* <DEDUP_REMOVED lines=12> */
[----:B------:R0:W2:Y:S01]  /*2250*/  F2I.S64.TRUNC R28, R0 ;  /* 0x00000000001c7311 */ /* 0x0000a2000020d900 */
[----:B------:R-:W-:Y:S05]  /*2260*/  BRA `(.L_x_5874) ;  /* 0x0000000400b87947 */ /* 0x000fea0003800000 */
.L_x_5884:
[----:B------:R-:W2:Y:S02]  /*2270*/  LDG.E.U16 R28, desc[UR36][R4.64] ;  /* 0x00000024041c7981 */ /* 0x000ea4000c1e1500 */
[----:B--2---:R-:W-:-:S06]  /*2280*/  IMAD.U32 R28, R28, 0x10000, RZ ;  /* 0x000100001c1c7824 */ /* 0x004fcc00078e00ff */
[----:B------:R-:W0:Y:S01]  /*2290*/  F2I.S64.TRUNC R28, R28 ;  /* 0x0000001c001c7311 */ /* 0x000e22000020d900 */
[----:B------:R-:W-:Y:S05]  /*22a0*/  BRA `(.L_x_5874) ;  /* 0x0000000400a87947 */ /* 0x000fea0003800000 */
.L_x_5881:
        /* <DEDUP_REMOVED lines=11> */
.L_x_5888:
        /* <DEDUP_REMOVED lines=21> */
.L_x_5892:
[----:B------:R-:W-:Y:S05]  /*24b0*/  BSYNC.RECONVERGENT B1 ;  /* 0x0000000000017941 */ /* 0x000fea0003800200 */
.L_x_5891:
[----:B------:R-:W-:Y:S01]  /*24c0*/  IMAD.SHL.U32 R0, R0, 0x100000, RZ ;  /* 0x0010000000007824 */ /* 0x000fe200078e00ff */
[----:B------:R-:W-:-:S04]  /*24d0*/  LEA R3, R3, 0x3b800000, 0x17 ;  /* 0x3b80000003037811 */ /* 0x000fc800078eb8ff */
[----:B------:R-:W-:-:S07]  /*24e0*/  LOP3.LUT R28, R3, R0, R7, 0xfe, !PT ;  /* 0x00000000031c7212 */ /* 0x000fce00078efe07 */
.L_x_5890:
[----:B------:R-:W-:Y:S05]  /*24f0*/  BSYNC.RECONVERGENT B0 ;  /* 0x0000000000007941 */ /* 0x000fea0003800200 */
.L_x_5889:
[----:B------:R-:W0:Y:S01]  /*2500*/  F2I.S64.TRUNC R28, R28 ;  /* 0x0000001c001c7311 */ /* 0x000e22000020d900 */
[----:B------:R-:W-:Y:S05]  /*2510*/  BRA `(.L_x_5874) ;  /* 0x00000004000c7947 */ /* 0x000fea0003800000 */
.L_x_5887:
        /* <DEDUP_REMOVED lines=21> */
.L_x_5896:
[----:B------:R-:W-:Y:S05]  /*2670*/  BSYNC.RECONVERGENT B1 ;  /* 0x0000000000017941 */ /* 0x000fea0003800200 */
.L_x_5895:
[----:B------:R-:W-:Y:S01]  /*2680*/  IMAD.SHL.U32 R0, R0, 0x200000, RZ ;  /* 0x0020000000007824 */ /* 0x000fe200078e00ff */
[----:B------:R-:W-:-:S04]  /*2690*/  LEA R3, R3, 0x37800000, 0x17 ;  /* 0x3780000003037811 */ /* 0x000fc800078eb8ff */
[----:B------:R-:W-:-:S07]  /*26a0*/  LOP3.LUT R28, R3, R0, R7, 0xfe, !PT ;  /* 0x00000000031c7212 */ /* 0x000fce00078efe07 */
.L_x_5894:
[----:B------:R-:W-:Y:S05]  /*26b0*/  BSYNC.RECONVERGENT B0 ;  /* 0x0000000000007941 */ /* 0x000fea0003800200 */
.L_x_5893:
[----:B------:R-:W0:Y:S01]  /*26c0*/  F2I.S64.TRUNC R28, R28 ;  /* 0x0000001c001c7311 */ /* 0x000e22000020d900 */
[----:B------:R-:W-:Y:S05]  /*26d0*/  BRA `(.L_x_5874) ;  /* 0x00000000009c7947 */ /* 0x000fea0003800000 */
.L_x_5886:
[----:B------:R-:W-:-:S09]  /*26e0*/  UISETP.NE.AND UP0, UPT, UR4, 0x1c, UPT ;  /* 0x0000001c0400788c */ /* 0x000fd2000bf05270 */
[----:B------:R-:W-:Y:S05]  /*26f0*/  BRA.U !UP0, `(.L_x_5897) ;  /* 0x00000001088c7547 */ /* 0x000fea000b800000 */
[----:B------:R-:W-:-:S09]  /*2700*/  UISETP.NE.AND UP0, UPT, UR4, 0x1d, UPT ;  /* 0x0000001d0400788c */ /* 0x000fd2000bf05270 */
[----:B------:R-:W-:Y:S05]  /*2710*/  BRA.U !UP0, `(.L_x_5898) ;  /* 0x00000001087c7547 */ /* 0x000fea000b800000 */
[----:B------:R-:W-:-:S09]  /*2720*/  UISETP.NE.AND UP0, UPT, UR4, 0x2c, UPT ;  /* 0x0000002c0400788c */ /* 0x000fd2000bf05270 */
[----:B------:R-:W-:Y:S05]  /*2730*/  BRA.U !UP0, `(.L_x_5899) ;  /* 0x0000000108487547 */ /* 0x000fea000b800000 */
.L_x_5873:
        /* <DEDUP_REMOVED lines=16> */
.L_x_5900:
[----:B------:R-:W-:Y:S01]  /*2840*/  CS2R R28, SRZ ;  /* 0x00000000001c7805 */ /* 0x000fe2000001ff00 */
[----:B------:R-:W-:Y:S06]  /*2850*/  BRA `(.L_x_5874) ;  /* 0x00000000003c7947 */ /* 0x000fec0003800000 */
.L_x_5899:
        /* <DEDUP_REMOVED lines=8> */
.L_x_5902:
[----:B------:R-:W-:Y:S05]  /*28e0*/  BSYNC.RECONVERGENT B0 ;  /* 0x0000000000007941 */ /* 0x000fea0003800200 */
.L_x_5901:
[----:B------:R-:W0:Y:S01]  /*28f0*/  F2I.S64.TRUNC R28, R28 ;  /* 0x0000001c001c7311 */ /* 0x000e22000020d900 */
[----:B------:R-:W-:Y:S05]  /*2900*/  BRA `(.L_x_5874) ;  /* 0x0000000000107947 */ /* 0x000fea0003800000 */
.L_x_5898:
[----:B------:R0:W5:Y:S01]  /*2910*/  LDG.E.64 R28, desc[UR36][R4.64] ;  /* 0x00000024041c7981 */ /* 0x000162000c1e1b00 */
[----:B------:R-:W-:Y:S05]  /*2920*/  BRA `(.L_x_5874) ;  /* 0x0000000000087947 */ /* 0x000fea0003800000 */
.L_x_5897:
[----:B------:R0:W5:Y:S01]  /*2930*/  LDG.E R28, desc[UR36][R4.64] ;  /* 0x00000024041c7981 */ /* 0x000162000c1e1900 */
[----:B------:R-:W-:-:S07]  /*2940*/  IMAD.MOV.U32 R29, RZ, RZ, RZ ;  /* 0x000000ffff1d7224 */ /* 0x000fce00078e00ff */
.L_x_5874:
[----:B------:R-:W-:Y:S01]  /*2950*/  ISETP.NE.AND P0, PT, R19, RZ, PT ;  /* 0x000000ff1300720c */ /* 0x000fe20003f05270 */
[----:B------:R-:W-:-:S03]  /*2960*/  VIADD R25, R17, 0x80 ;  /* 0x0000008011197836 */ /* 0x000fc60000000000 */
[----:B------:R-:W-:-:S04]  /*2970*/  PLOP3.LUT P0, PT, P0, PT, PT, 0x8, 0x80 ;  /* 0x000000000080781c */ /* 0x000fc8000070e170 */
[----:B------:R-:W-:-:S09]  /*2980*/  P2R R19, PR, RZ, 0x1 ;  /* 0x00000001ff137803 */ /* 0x000fd20000000000 */
.L_x_5814:
[----:B------:R-:W-:Y:S05]  /*2990*/  BSYNC.RECONVERGENT B7 ;  /* 0x0000000000077941 */ /* 0x000fea0003800200 */
.L_x_5813:
[----:B------:R-:W-:Y:S01]  /*29a0*/  ISETP.GE.AND P0, PT, R25, R2, PT ;  /* 0x000000021900720c */ /* 0x000fe20003f06270 */
[----:B------:R-:W-:Y:S01]  /*29b0*/  BSSY.RECONVERGENT B7, `(.L_x_5903) ;  /* 0x000028f000077945 */ /* 0x000fe20003800200 */
[----:B------:R-:W-:Y:S02]  /*29c0*/  PLOP3.LUT P1, PT, PT, PT, PT, 0x80, 0x8 ;  /* 0x000000000008781c */ /* 0x000fe40003f2f070 */
[----:B------:R-:W-:Y:S01]  /*29d0*/  CS2R R30, SRZ ;  /* 0x00000000001e7805 */ /* 0x000fe2000001ff00 */
[----:B------:R-:W-:Y:S01]  /*29e0*/  IMAD.MOV.U32 R24, RZ, RZ, RZ ;  /* 0x000000ffff187224 */ /* 0x000fe200078e00ff */
[----:B------:R-:W-:-:S07]  /*29f0*/  P2R R23, PR, RZ, 0x2 ;  /* 0x00000002ff177803 */ /* 0x000fce0000000000 */
[----:B------:R-:W-:Y:S05]  /*2a00*/  @P0 BRA `(.L_x_5904) ;  /* 0x0000002800240947 */ /* 0x000fea0003800000 */
[----:B0-2-4-:R-:W0:Y:S01]  /*2a10*/  LDC.64 R4, c[0x0][0x3a0] ;  /* 0x0000e800ff047b82 */ /* 0x015e220000000a00 */
        /* <DEDUP_REMOVED lines=18> */
[----:B--2---:R0:W2:Y:S01]  /*2b40*/  I2F.S16 R24, R4 ;  /* 0x0000000400187306 */ /* 0x0040a20000101400 */
[----:B------:R-:W-:Y:S05]  /*2b50*/  BRA `(.L_x_5911) ;  /* 0x0000000c00347947 */ /* 0x000fea0003800000 */
.L_x_5909:
[----:B------:R-:W2:Y:S02]  /*2b60*/  LDG.E.U8 R4, desc[UR36][R4.64] ;  /* 0x0000002404047981 */ /* 0x000ea4000c1e1100 */
[----:B--2---:R-:W-:Y:S01]  /*2b70*/  I2FP.F32.U32 R24, R4 ;  /* 0x0000000400187245 */ /* 0x004fe20000201000 */
[----:B------:R-:W-:Y:S06]  /*2b80*/  BRA `(.L_x_5911) ;  /* 0x0000000c00287947 */ /* 0x000fec0003800000 */
.L_x_5908:
[----:B------:R-:W-:-:S09]  /*2b90*/  UISETP.NE.AND UP0, UPT, UR4, 0x2, UPT ;  /* 0x000000020400788c */ /* 0x000fd2000bf05270 */
[----:B------:R-:W-:Y:S05]  /*2ba0*/  BRA.U !UP0, `(.L_x_5912) ;  /* 0x0000000108287547 */ /* 0x000fea000b800000 */
[----:B------:R-:W-:-:S09]  /*2bb0*/  UISETP.NE.AND UP0, UPT, UR4, 0x3, UPT ;  /* 0x000000030400788c */ /* 0x000fd2000bf05270 */
[----:B------:R-:W-:Y:S05]  /*2bc0*/  BRA.U !UP0, `(.L_x_5913) ;  /* 0x0000000108147547 */ /* 0x000fea000b800000 */
[----:B------:R-:W-:-:S09]  /*2bd0*/  UISETP.NE.AND UP0, UPT, UR4, 0x4, UPT ;  /* 0x000000040400788c */ /* 0x000fd2000bf05270 */
[----:B------:R-:W-:Y:S05]  /*2be0*/  BRA.U UP0, `(.L_x_5910) ;  /* 0x0000000900b47547 */ /* 0x000fea000b800000 */
[----:B------:R-:W2:Y:S02]  /*2bf0*/  LDG.E.64 R4, desc[UR36][R4.64] ;  /* 0x0000002404047981 */ /* 0x000ea4000c1e1b00 */
[----:B--2---:R0:W2:Y:S01]  /*2c00*/  I2F.S64 R24, R4 ;  /* 0x0000000400187312 */ /* 0x0040a20000301400 */
[----:B------:R-:W-:Y:S05]  /*2c10*/  BRA `(.L_x_5911) ;  /* 0x0000000c00047947 */ /* 0x000fea0003800000 */
.L_x_5913:
[----:B------:R-:W2:Y:S02]  /*2c20*/  LDG.E R4, desc[UR36][R4.64] ;  /* 0x0000002404047981 */ /* 0x000ea4000c1e1900 */
[----:B--2---:R-:W-:Y:S01]  /*2c30*/  I2FP.F32.S32 R24, R4 ;  /* 0x0000000400187245 */ /* 0x004fe20000201400 */
[----:B------:R-:W-:Y:S06]  /*2c40*/  BRA `(.L_x_5911) ;  /* 0x0000000800f87947 */ /* 0x000fec0003800000 */
.L_x_5912:
[----:B------:R-:W2:Y:S02]  /*2c50*/  LDG.E.U16 R4, desc[UR36][R4.64] ;  /* 0x0000002404047981 */ /* 0x000ea4000c1e1500 */
[----:B--2---:R0:W2:Y:S01]  /*2c60*/  I2F.S16 R24, R4 ;  /* 0x0000000400187306 */ /* 0x0040a20000101400 */
[----:B------:R-:W-:Y:S05]  /*2c70*/  BRA `(.L_x_5911) ;  /* 0x0000000800ec7947 */ /* 0x000fea0003800000 */
.L_x_5907:
        /* <DEDUP_REMOVED lines=8> */
.L_x_5915:
[----:B------:R-:W2:Y:S02]  /*2d00*/  LDG.E.U16 R4, desc[UR36][R4.64] ;  /* 0x0000002404047981 */ /* 0x000ea4000c1e1500 */
[----:B--2---:R-:W-:Y:S01]  /*2d10*/  HADD2.F32 R24, -RZ, R4.H0_H0 ;  /* 0x20000004ff187230 */ /* 0x004fe20000004100 */
[----:B------:R-:W-:Y:S06]  /*2d20*/  BRA `(.L_x_5911) ;  /* 0x0000000800c07947 */ /* 0x000fec0003800000 */
.L_x_5914:
        /* <DEDUP_REMOVED lines=8> */
.L_x_5917:
[----:B------:R-:W2:Y:S02]  /*2db0*/  LDG.E.U16 R4, desc[UR36][R4.64] ;  /* 0x0000002404047981 */ /* 0x000ea4000c1e1500 */
[----:B--2---:R-:W-:Y:S01]  /*2dc0*/  HADD2.F32 R24, -RZ, R4.H0_H0 ;  /* 0x20000004ff187230 */ /* 0x004fe20000004100 */
[----:B------:R-:W-:Y:S06]  /*2dd0*/  BRA `(.L_x_5911) ;  /* 0x0000000800947947 */ /* 0x000fec0003800000 */
.L_x_5916:
[----:B------:R-:W2:Y:S01]  /*2de0*/  LDG.E.64 R4, desc[UR36][R4.64] ;  /* 0x0000002404047981 */ /* 0x000ea2000c1e1b00 */
[----:B------:R-:W-:Y:S01]  /*2df0*/  UMOV UR4, 0xf0000000 ;  /* 0xf000000000047882 */ /* 0x000fe20000000000 */
[----:B------:R-:W-:Y:S01]  /*2e00*/  UMOV UR5, 0x380fffff ;  /* 0x380fffff00057882 */ /* 0x000fe20000000000 */
[----:B--2---:R-:W0:Y:S01]  /*2e10*/  F2F.F32.F64 R24, R4 ;  /* 0x0000000400187310 */ /* 0x004e220000301000 */
[----:B------:R-:W-:-:S14]  /*2e20*/  DSETP.GEU.AND P0, PT, |R4|, UR4, PT ;  /* 0x0000000404007e2a */ /* 0x000fdc000bf0e200 */
[----:B0-----:R-:W-:Y:S01]  /*2e30*/  @!P0 FMUL R24, R24, 1.175494350822287508e-38 ;  /* 0x0080000018188820 */ /* 0x001fe20000400000 */
[----:B------:R-:W-:Y:S06]  /*2e40*/  BRA `(.L_x_5911) ;  /* 0x0000000800787947 */ /* 0x000fec0003800000 */
.L_x_5906:
        /* <DEDUP_REMOVED lines=12> */
.L_x_5920:
[----:B------:R-:W2:Y:S01]  /*2f10*/  LDG.E.64 R4, desc[UR36][R4.64] ;  /* 0x0000002404047981 */ /* 0x000ea2000c1e1b00 */
[----:B------:R-:W-:Y:S01]  /*2f20*/  UMOV UR4, 0xf0000000 ;  /* 0xf000000000047882 */ /* 0x000fe20000000000 */
[----:B------:R-:W-:Y:S01]  /*2f30*/  UMOV UR5, 0x380fffff ;  /* 0x380fffff00057882 */ /* 0x000fe20000000000 */
[----:B--2---:R-:W0:Y:S01]  /*2f40*/  F2F.F32.F64 R24, R4 ;  /* 0x0000000400187310 */ /* 0x004e220000301000 */
[----:B------:R-:W-:-:S14]  /*2f50*/  DSETP.GEU.AND P0, PT, |R4|, UR4, PT ;  /* 0x0000000404007e2a */ /* 0x000fdc000bf0e200 */
[----:B0-----:R-:W-:Y:S01]  /*2f60*/  @!P0 FMUL R24, R24, 1.175494350822287508e-38 ;  /* 0x0080000018188820 */ /* 0x001fe20000400000 */
[----:B------:R-:W-:Y:S06]  /*2f70*/  BRA `(.L_x_5911) ;  /* 0x00000008002c7947 */ /* 0x000fec0003800000 */
.L_x_5919:
        /* <DEDUP_REMOVED lines=25> */
.L_x_5922:
        /* <DEDUP_REMOVED lines=13> */
.L_x_5921:
[----:B------:R-:W2:Y:S02]  /*31e0*/  LDG.E.U16 R4, desc[UR36][R4.64] ;  /* 0x0000002404047981 */ /* 0x000ea4000c1e1500 */
[----:B--2---:R-:W-:Y:S01]  /*31f0*/  IMAD.U32 R24, R4, 0x10000, RZ ;  /* 0x0001000004187824 */ /* 0x004fe200078e00ff */
[----:B------:R-:W-:Y:S06]  /*3200*/  BRA `(.L_x_5911) ;  /* 0x0000000400887947 */ /* 0x000fec0003800000 */
.L_x_5918:
        /* <DEDUP_REMOVED lines=11> */
.L_x_5925:
        /* <DEDUP_REMOVED lines=20> */
.L_x_5927:
[----:B------:R-:W-:Y:S05]  /*3400*/  BSYNC.RECONVERGENT B0 ;  /* 0x0000000000007941 */ /* 0x000fea0003800200 */
.L_x_5926:
[----:B------:R-:W-:Y:S01]  /*3410*/  IMAD.SHL.U32 R0, R0, 0x100000, RZ ;  /* 0x0010000000007824 */ /* 0x000fe200078e00ff */
[----:B------:R-:W-:-:S04]  /*3420*/  LEA R3, R3, 0x3b800000, 0x17 ;  /* 0x3b80000003037811 */ /* 0x000fc800078eb8ff */
[----:B------:R-:W-:Y:S01]  /*3430*/  LOP3.LUT R24, R3, R0, R7, 0xfe, !PT ;  /* 0x0000000003187212 */ /* 0x000fe200078efe07 */
[----:B------:R-:W-:Y:S06]  /*3440*/  BRA `(.L_x_5911) ;  /* 0x0000000000f87947 */ /* 0x000fec0003800000 */
.L_x_5924:
        /* <DEDUP_REMOVED lines=20> */
.L_x_5929:
[----:B------:R-:W-:Y:S05]  /*3590*/  BSYNC.RECONVERGENT B0 ;  /* 0x0000000000007941 */ /* 0x000fea0003800200 */
.L_x_5928:
[----:B------:R-:W-:Y:S01]  /*35a0*/  IMAD.SHL.U32 R0, R0, 0x200000, RZ ;  /* 0x0020000000007824 */ /* 0x000fe200078e00ff */
[----:B------:R-:W-:-:S04]  /*35b0*/  LEA R3, R3, 0x37800000, 0x17 ;  /* 0x3780000003037811 */ /* 0x000fc800078eb8ff */
[----:B------:R-:W-:Y:S01]  /*35c0*/  LOP3.LUT R24, R3, R0, R7, 0xfe, !PT ;  /* 0x0000000003187212 */ /* 0x000fe200078efe07 */
[----:B------:R-:W-:Y:S06]  /*35d0*/  BRA `(.L_x_5911) ;  /* 0x0000000000947947 */ /* 0x000fec0003800000 */
.L_x_5923:
        /* <DEDUP_REMOVED lines=14> */
.L_x_5910:
        /* <DEDUP_REMOVED lines=16> */
.L_x_5932:
[----:B------:R-:W-:Y:S01]  /*37c0*/  IMAD.MOV.U32 R24, RZ, RZ, RZ ;  /* 0x000000ffff187224 */ /* 0x000fe200078e00ff */
[----:B------:R-:W-:Y:S06]  /*37d0*/  BRA `(.L_x_5911) ;  /* 0x0000000000147947 */ /* 0x000fec0003800000 */
.L_x_5931:
[----:B------:R-:W2:Y:S02]  /*37e0*/  LDG.E.64 R4, desc[UR36][R4.64] ;  /* 0x0000002404047981 */ /* 0x000ea4000c1e1b00 */
[----:B--2---:R0:W2:Y:S01]  /*37f0*/  I2F.U64 R24, R4 ;  /* 0x0000000400187312 */ /* 0x0040a20000301000 */
[----:B------:R-:W-:Y:S05]  /*3800*/  BRA `(.L_x_5911) ;  /* 0x0000000000087947 */ /* 0x000fea0003800000 */
.L_x_5930:
[----:B------:R-:W2:Y:S02]  /*3810*/  LDG.E R4, desc[UR36][R4.64] ;  /* 0x0000002404047981 */ /* 0x000ea4000c1e1900 */
[----:B--2---:R-:W-:-:S07]  /*3820*/  I2FP.F32.U32 R24, R4 ;  /* 0x0000000400187245 */ /* 0x004fce0000201000 */
.L_x_5911:
[----:B------:R-:W-:Y:S05]  /*3830*/  BSYNC.RECONVERGENT B6 ;  /* 0x0000000000067941 */ /* 0x000fea0003800200 */
.L_x_5905:
        /* <DEDUP_REMOVED lines=21> */
.L_x_5937:
[----:B------:R-:W4:Y:S02]  /*3990*/  LDG.E.U8 R4, desc[UR36][R4.64] ;  /* 0x0000002404047981 */ /* 0x000f24000c1e1100 */
[----:B----4-:R-:W-:-:S04]  /*39a0*/  ISETP.NE.AND P0, PT, R4, RZ, PT ;  /* 0x000000ff0400720c */ /* 0x010fc80003f05270 */
[----:B------:R-:W-:Y:S01]  /*39b0*/  P2R R22, PR, RZ, 0x1 ;  /* 0x00000001ff167803 */ /* 0x000fe20000000000 */
[----:B------:R-:W-:Y:S08]  /*39c0*/  BRA `(.L_x_5939) ;  /* 0x0000000800847947 */ /* 0x000ff00003800000 */
.L_x_5936:
        /* <DEDUP_REMOVED lines=11> */
.L_x_5941:
[----:B------:R-:W4:Y:S02]  /*3a80*/  LDG.E R4, desc[UR36][R4.64] ;  /* 0x0000002404047981 */ /* 0x000f24000c1e1900 */
[----:B----4-:R-:W-:-:S04]  /*3a90*/  ISETP.NE.AND P0, PT, R4, RZ, PT ;  /* 0x000000ff0400720c */ /* 0x010fc80003f05270 */
[----:B------:R-:W-:Y:S01]  /*3aa0*/  P2R R22, PR, RZ, 0x1 ;  /* 0x00000001ff167803 */ /* 0x000fe20000000000 */
[----:B------:R-:W-:Y:S08]  /*3ab0*/  BRA `(.L_x_5939) ;  /* 0x0000000800487947 */ /* 0x000ff00003800000 */
.L_x_5940:
[----:B------:R-:W4:Y:S02]  /*3ac0*/  LDG.E.U16 R4, desc[UR36][R4.64] ;  /* 0x0000002404047981 */ /* 0x000f24000c1e1500 */
[----:B----4-:R-:W-:-:S04]  /*3ad0*/  ISETP.NE.AND P0, PT, R4, RZ, PT ;  /* 0x000000ff0400720c */ /* 0x010fc80003f05270 */
[----:B------:R-:W-:Y:S01]  /*3ae0*/  P2R R22, PR, RZ, 0x1 ;  /* 0x00000001ff167803 */ /* 0x000fe20000000000 */
[----:B------:R-:W-:Y:S08]  /*3af0*/  BRA `(.L_x_5939) ;  /* 0x0000000800387947 */ /* 0x000ff00003800000 */
.L_x_5935:
        /* <DEDUP_REMOVED lines=10> */
.L_x_5943:
[----:B------:R-:W4:Y:S02]  /*3ba0*/  LDG.E.U16 R0, desc[UR36][R4.64] ;  /* 0x0000002404007981 */ /* 0x000f24000c1e1500 */
[----:B----4-:R-:W-:-:S05]  /*3bb0*/  HADD2.F32 R0, -RZ, R0.H0_H0 ;  /* 0x20000000ff007230 */ /* 0x010fca0000004100 */
[----:B------:R-:W-:-:S04]  /*3bc0*/  FSETP.NEU.FTZ.AND P0, PT, R0, RZ, PT ;  /* 0x000000ff0000720b */ /* 0x000fc80003f1d000 */
[----:B------:R-:W-:Y:S01]  /*3bd0*/  P2R R22, PR, RZ, 0x1 ;  /* 0x00000001ff167803 */ /* 0x000fe20000000000 */
[----:B------:R-:W-:Y:S08]  /*3be0*/  BRA `(.L_x_5939) ;  /* 0x0000000400fc7947 */ /* 0x000ff00003800000 */
.L_x_5942:
        /* <DEDUP_REMOVED lines=12> */
.L_x_5945:
        /* <DEDUP_REMOVED lines=10> */
.L_x_5944:
[----:B------:R-:W4:Y:S02]  /*3d50*/  LDG.E.64 R4, desc[UR36][R4.64] ;  /* 0x0000002404047981 */ /* 0x000f24000c1e1b00 */
[----:B----4-:R-:W-:-:S06]  /*3d60*/  DSETP.NEU.AND P0, PT, R4, RZ, PT ;  /* 0x000000ff0400722a */ /* 0x010fcc0003f0d000 */
[----:B------:R-:W-:Y:S01]  /*3d70*/  P2R R22, PR, RZ, 0x1 ;  /* 0x00000001ff167803 */ /* 0x000fe20000000000 */
[----:B------:R-:W-:Y:S07]  /*3d80*/  BRA `(.L_x_5939) ;  /* 0x0000000400947947 */ /* 0x000fee0003800000 */
.L_x_5934:
        /* <DEDUP_REMOVED lines=12> */
.L_x_5948:
[----:B------:R-:W4:Y:S02]  /*3e50*/  LDG.E.128 R4, desc[UR36][R4.64] ;  /* 0x0000002404047981 */ /* 0x000f24000c1e1d00 */
[----:B----4-:R-:W-:-:S06]  /*3e60*/  DSETP.NEU.AND P0, PT, R6, RZ, PT ;  /* 0x000000ff0600722a */ /* 0x010fcc0003f0d000 */
[----:B------:R-:W-:-:S06]  /*3e70*/  DSETP.NEU.OR P0, PT, R4, RZ, P0 ;  /* 0x000000ff0400722a */ /* 0x000fcc000070d400 */
[----:B------:R-:W-:Y:S01]  /*3e80*/  P2R R22, PR, RZ, 0x1 ;  /* 0x00000001ff167803 */ /* 0x000fe20000000000 */
[----:B------:R-:W-:Y:S07]  /*3e90*/  BRA `(.L_x_5939) ;  /* 0x0000000400507947 */ /* 0x000fee0003800000 */
.L_x_5947:
        /* <DEDUP_REMOVED lines=10> */
.L_x_5950:
        /* <DEDUP_REMOVED lines=12> */
.L_x_5949:
[----:B------:R-:W4:Y:S02]  /*4000*/  LDG.E.U16 R0, desc[UR36][R4.64] ;  /* 0x0000002404007981 */ /* 0x000f24000c1e1500 */
[----:B----4-:R-:W-:-:S05]  /*4010*/  IMAD.U32 R0, R0, 0x10000, RZ ;  /* 0x0001000000007824 */ /* 0x010fca00078e00ff */
[----:B------:R-:W-:-:S04]  /*4020*/  FSETP.NEU.FTZ.AND P0, PT, R0, RZ, PT ;  /* 0x000000ff0000720b */ /* 0x000fc80003f1d000 */
[----:B------:R-:W-:Y:S01]  /*4030*/  P2R R22, PR, RZ, 0x1 ;  /* 0x00000001ff167803 */ /* 0x000fe20000000000 */
[----:B------:R-:W-:Y:S08]  /*4040*/  BRA `(.L_x_5939) ;  /* 0x0000000000e47947 */ /* 0x000ff00003800000 */
.L_x_5946:
        /* <DEDUP_REMOVED lines=12> */
.L_x_5953:
[----:B------:R-:W4:Y:S02]  /*4110*/  LDG.E.U8 R4, desc[UR36][R4.64] ;  /* 0x0000002404047981 */ /* 0x000f24000c1e1100 */
[----:B----4-:R-:W-:-:S04]  /*4120*/  ISETP.NE.AND P0, PT, R4, RZ, PT ;  /* 0x000000ff0400720c */ /* 0x010fc80003f05270 */
[----:B------:R-:W-:Y:S01]  /*4130*/  P2R R22, PR, RZ, 0x1 ;  /* 0x00000001ff167803 */ /* 0x000fe20000000000 */
[----:B------:R-:W-:Y:S08]  /*4140*/  BRA `(.L_x_5939) ;  /* 0x0000000000a47947 */ /* 0x000ff00003800000 */
.L_x_5952:
[----:B------:R-:W4:Y:S02]  /*4150*/  LDG.E.U8 R4, desc[UR36][R4.64] ;  /* 0x0000002404047981 */ /* 0x000f24000c1e1100 */
[----:B----4-:R-:W-:-:S04]  /*4160*/  ISETP.NE.AND P0, PT, R4, RZ, PT ;  /* 0x000000ff0400720c */ /* 0x010fc80003f05270 */
[----:B------:R-:W-:Y:S01]  /*4170*/  P2R R22, PR, RZ, 0x1 ;  /* 0x00000001ff167803 */ /* 0x000fe20000000000 */
[----:B------:R-:W-:Y:S08]  /*4180*/  BRA `(.L_x_5939) ;  /* 0x0000000000947947 */ /* 0x000ff00003800000 */
.L_x_5951:
        /* <DEDUP_REMOVED lines=10> */
.L_x_5938:
        /* <DEDUP_REMOVED lines=16> */
.L_x_5956:
[----:B------:R-:W-:-:S04]  /*4330*/  PLOP3.LUT P0, PT, PT, PT, PT, 0x8, 0x80 ;  /* 0x000000000080781c */ /* 0x000fc80003f0e170 */
[----:B------:R-:W-:Y:S01]  /*4340*/  P2R R22, PR, RZ, 0x1 ;  /* 0x00000001ff167803 */ /* 0x000fe20000000000 */
[----:B------:R-:W-:Y:S08]  /*4350*/  BRA `(.L_x_5939) ;  /* 0x0000000000207947 */ /* 0x000ff00003800000 */
.L_x_5955:
[----:B------:R-:W4:Y:S02]  /*4360*/  LDG.E.64 R4, desc[UR36][R4.64] ;  /* 0x0000002404047981 */ /* 0x000f24000c1e1b00 */
[----:B----4-:R-:W-:-:S04]  /*4370*/  ISETP.NE.U32.AND P0, PT, R4, RZ, PT ;  /* 0x000000ff0400720c */ /* 0x010fc80003f05070 */
[----:B------:R-:W-:-:S04]  /*4380*/  ISETP.NE.AND.EX P0, PT, R5, RZ, PT, P0 ;  /* 0x000000ff0500720c */ /* 0x000fc80003f05300 */
[----:B------:R-:W-:Y:S01]  /*4390*/  P2R R22, PR, RZ, 0x1 ;  /* 0x00000001ff167803 */ /* 0x000fe20000000000 */
[----:B------:R-:W-:Y:S08]  /*43a0*/  BRA `(.L_x_5939) ;  /* 0x00000000000c7947 */ /* 0x000ff00003800000 */
.L_x_5954:
[----:B------:R-:W4:Y:S02]  /*43b0*/  LDG.E R4, desc[UR36][R4.64] ;  /* 0x0000002404047981 */ /* 0x000f24000c1e1900 */
[----:B----4-:R-:W-:-:S04]  /*43c0*/  ISETP.NE.AND P0, PT, R4, RZ, PT ;  /* 0x000000ff0400720c */ /* 0x010fc80003f05270 */
[----:B------:R-:W-:-:S09]  /*43d0*/  P2R R22, PR, RZ, 0x1 ;  /* 0x00000001ff167803 */ /* 0x000fd20000000000 */
.L_x_5939:
[----:B------:R-:W-:Y:S05]  /*43e0*/  BSYNC.RECONVERGENT B6 ;  /* 0x0000000000067941 */ /* 0x000fea0003800200 */
.L_x_5933:
        /* <DEDUP_REMOVED lines=19> */
.L_x_5960:
[----:B------:R0:W5:Y:S01]  /*4520*/  LDG.E.U8 R30, desc[UR36][R4.64] ;  /* 0x00000024041e7981 */ /* 0x000162000c1e1100 */
[----:B------:R-:W-:Y:S01]  /*4530*/  IMAD.MOV.U32 R31, RZ, RZ, RZ ;  /* 0x000000ffff1f7224 */ /* 0x000fe200078e00ff */
[----:B------:R-:W-:Y:S06]  /*4540*/  BRA `(.L_x_5962) ;  /* 0x0000000c00447947 */ /* 0x000fec0003800000 */
.L_x_5959:
        /* <DEDUP_REMOVED lines=8> */
.L_x_5964:
[----:B------:R-:W4:Y:S02]  /*45d0*/  LDG.E R30, desc[UR36][R4.64] ;  /* 0x00000024041e7981 */ /* 0x000f24000c1e1900 */
[----:B----4-:R-:W-:Y:S01]  /*45e0*/  SHF.R.S32.HI R31, RZ, 0x1f, R30 ;  /* 0x0000001fff1f7819 */ /* 0x010fe2000001141e */
[----:B------:R-:W-:Y:S06]  /*45f0*/  BRA `(.L_x_5962) ;  /* 0x0000000c00187947 */ /* 0x000fec0003800000 */
.L_x_5963:
[----:B------:R-:W4:Y:S02]  /*4600*/  LDG.E.S16 R30, desc[UR36][R4.64] ;  /* 0x00000024041e7981 */ /* 0x000f24000c1e1700 */
[----:B----4-:R-:W-:Y:S01]  /*4610*/  SHF.R.S32.HI R31, RZ, 0x1f, R30 ;  /* 0x0000001fff1f7819 */ /* 0x010fe2000001141e */
[----:B------:R-:W-:Y:S06]  /*4620*/  BRA `(.L_x_5962) ;  /* 0x0000000c000c7947 */ /* 0x000fec0003800000 */
.L_x_5958:
        /* <DEDUP_REMOVED lines=9> */
.L_x_5966:
[----:B------:R-:W4:Y:S02]  /*46c0*/  LDG.E.U16 R4, desc[UR36][R4.64] ;  /* 0x0000002404047981 */ /* 0x000f24000c1e1500 */
[----:B----4-:R-:W-:-:S06]  /*46d0*/  HADD2.F32 R30, -RZ, R4.H0_H0 ;  /* 0x20000004ff1e7230 */ /* 0x010fcc0000004100 */
[----:B------:R-:W0:Y:S01]  /*46e0*/  F2I.S64.TRUNC R30, R30 ;  /* 0x0000001e001e7311 */ /* 0x000e22000020d900 */
[----:B------:R-:W-:Y:S05]  /*46f0*/  BRA `(.L_x_5962) ;  /* 0x0000000800d87947 */ /* 0x000fea0003800000 */
.L_x_5965:
        /* <DEDUP_REMOVED lines=9> */
.L_x_5968:
[----:B------:R-:W4:Y:S02]  /*4790*/  LDG.E.U16 R4, desc[UR36][R4.64] ;  /* 0x0000002404047981 */ /* 0x000f24000c1e1500 */
[----:B----4-:R-:W-:-:S06]  /*47a0*/  HADD2.F32 R30, -RZ, R4.H0_H0 ;  /* 0x20000004ff1e7230 */ /* 0x010fcc0000004100 */
[----:B------:R-:W0:Y:S01]  /*47b0*/  F2I.S64.TRUNC R30, R30 ;  /* 0x0000001e001e7311 */ /* 0x000e22000020d900 */
[----:B------:R-:W-:Y:S05]  /*47c0*/  BRA `(.L_x_5962) ;  /* 0x0000000800a47947 */ /* 0x000fea0003800000 */
.L_x_5967:
[----:B------:R-:W4:Y:S02]  /*47d0*/  LDG.E.64 R4, desc[UR36][R4.64] ;  /* 0x0000002404047981 */ /* 0x000f24000c1e1b00 */
[----:B----4-:R0:W4:Y:S01]  /*47e0*/  F2I.S64.F64.TRUNC R30, R4 ;  /* 0x00000004001e7311 */ /* 0x010122000030d900 */
[----:B------:R-:W-:Y:S05]  /*47f0*/  BRA `(.L_x_5962) ;  /* 0x0000000800987947 */ /* 0x000fea0003800000 */
.L_x_5957:
        /* <DEDUP_REMOVED lines=13> */
.L_x_5971:
[----:B------:R-:W4:Y:S02]  /*48d0*/  LDG.E.64 R4, desc[UR36][R4.64] ;  /* 0x0000002404047981 */ /* 0x000f24000c1e1b00 */
[----:B----4-:R0:W4:Y:S01]  /*48e0*/  F2I.S64.F64.TRUNC R30, R4 ;  /* 0x00000004001e7311 */ /* 0x010122000030d900 */
[----:B------:R-:W-:Y:S05]  /*48f0*/  BRA `(.L_x_5962) ;  /* 0x0000000800587947 */ /* 0x000fea0003800000 */
.L_x_5970:
        /* <DEDUP_REMOVED lines=26> */
.L_x_5973:
        /* <DEDUP_REMOVED lines=14> */
.L_x_5972:
[----:B------:R-:W4:Y:S02]  /*4b80*/  LDG.E.U16 R30, desc[UR36][R4.64] ;  /* 0x00000024041e7981 */ /* 0x000f24000c1e1500 */
[----:B----4-:R-:W-:-:S06]  /*4b90*/  IMAD.U32 R30, R30, 0x10000, RZ ;  /* 0x000100001e1e7824 */ /* 0x010fcc00078e00ff */
[----:B------:R-:W0:Y:S01]  /*4ba0*/  F2I.S64.TRUNC R30, R30 ;  /* 0x0000001e001e7311 */ /* 0x000e22000020d900 */
[----:B------:R-:W-:Y:S05]  /*4bb0*/  BRA `(.L_x_5962) ;  /* 0x0000000400a87947 */ /* 0x000fea0003800000 */
.L_x_5969:
        /* <DEDUP_REMOVED lines=11> */
.L_x_5976:
        /* <DEDUP_REMOVED lines=21> */
.L_x_5980:
[----:B------:R-:W-:Y:S05]  /*4dc0*/  BSYNC.RECONVERGENT B1 ;  /* 0x0000000000017941 */ /* 0x000fea0003800200 */
.L_x_5979:
[----:B------:R-:W-:Y:S01]  /*4dd0*/  IMAD.SHL.U32 R0, R0, 0x100000, RZ ;  /* 0x0010000000007824 */ /* 0x000fe200078e00ff */
[----:B------:R-:W-:-:S04]  /*4de0*/  LEA R3, R3, 0x3b800000, 0x17 ;  /* 0x3b80000003037811 */ /* 0x000fc800078eb8ff */
[----:B------:R-:W-:-:S07]  /*4df0*/  LOP3.LUT R30, R3, R0, R7, 0xfe, !PT ;  /* 0x00000000031e7212 */ /* 0x000fce00078efe07 */
.L_x_5978:
[----:B------:R-:W-:Y:S05]  /*4e00*/  BSYNC.RECONVERGENT B0 ;  /* 0x0000000000007941 */ /* 0x000fea0003800200 */
.L_x_5977:
[----:B------:R-:W0:Y:S01]  /*4e10*/  F2I.S64.TRUNC R30, R30 ;  /* 0x0000001e001e7311 */ /* 0x000e22000020d900 */
[----:B------:R-:W-:Y:S05]  /*4e20*/  BRA `(.L_x_5962) ;  /* 0x00000004000c7947 */ /* 0x000fea0003800000 */
.L_x_5975:
        /* <DEDUP_REMOVED lines=21> */
.L_x_5984:
[----:B------:R-:W-:Y:S05]  /*4f80*/  BSYNC.RECONVERGENT B1 ;  /* 0x0000000000017941 */ /* 0x000fea0003800200 */
.L_x_5983:
[----:B------:R-:W-:Y:S01]  /*4f90*/  IMAD.SHL.U32 R0, R0, 0x200000, RZ ;  /* 0x0020000000007824 */ /* 0x000fe200078e00ff */
[----:B------:R-:W-:-:S04]  /*4fa0*/  LEA R3, R3, 0x37800000, 0x17 ;  /* 0x3780000003037811 */ /* 0x000fc800078eb8ff */
[----:B------:R-:W-:-:S07]  /*4fb0*/  LOP3.LUT R30, R3, R0, R7, 0xfe, !PT ;  /* 0x00000000031e7212 */ /* 0x000fce00078efe07 */
.L_x_5982:
[----:B------:R-:W-:Y:S05]  /*4fc0*/  BSYNC.RECONVERGENT B0 ;  /* 0x0000000000007941 */ /* 0x000fea0003800200 */
.L_x_5981:
[----:B------:R-:W0:Y:S01]  /*4fd0*/  F2I.S64.TRUNC R30, R30 ;  /* 0x0000001e001e7311 */ /* 0x000e22000020d900 */
[----:B------:R-:W-:Y:S05]  /*4fe0*/  BRA `(.L_x_5962) ;  /* 0x00000000009c7947 */ /* 0x000fea0003800000 */
.L_x_5974:
        /* <DEDUP_REMOVED lines=14> */
.L_x_5988:
[----:B------:R-:W-:Y:S05]  /*50d0*/  BSYNC.RECONVERGENT B0 ;  /* 0x0000000000007941 */ /* 0x000fea0003800200 */
.L_x_5987:
[----:B------:R-:W0:Y:S01]  /*50e0*/  F2I.S64.TRUNC R30, R30 ;  /* 0x0000001e001e7311 */ /* 0x000e22000020d900 */
[----:B------:R-:W-:Y:S05]  /*50f0*/  BRA `(.L_x_5962) ;  /* 0x0000000000587947 */ /* 0x000fea0003800000 */
.L_x_5961:
        /* <DEDUP_REMOVED lines=16> */
.L_x_5989:
[----:B------:R-:W-:Y:S01]  /*5200*/  CS2R R30, SRZ ;  /* 0x00000000001e7805 */ /* 0x000fe2000001ff00 */
[----:B------:R-:W-:Y:S06]  /*5210*/  BRA `(.L_x_5962) ;  /* 0x0000000000107947 */ /* 0x000fec0003800000 */
.L_x_5986:
[----:B------:R0:W5:Y:S01]  /*5220*/  LDG.E.64 R30, desc[UR36][R4.64] ;  /* 0x00000024041e7981 */ /* 0x000162000c1e1b00 */
[----:B------:R-:W-:Y:S05]  /*5230*/  BRA `(.L_x_5962) ;  /* 0x0000000000087947 */ /* 0x000fea0003800000 */
.L_x_5985:
[----:B------:R0:W5:Y:S01]  /*5240*/  LDG.E R30, desc[UR36][R4.64] ;  /* 0x00000024041e7981 */ /* 0x000162000c1e1900 */
[----:B------:R-:W-:-:S07]  /*5250*/  IMAD.MOV.U32 R31, RZ, RZ, RZ ;  /* 0x000000ffff1f7224 */ /* 0x000fce00078e00ff */
.L_x_5962:
[----:B------:R-:W-:Y:S01]  /*5260*/  ISETP.NE.AND P0, PT, R22, RZ, PT ;  /* 0x000000ff1600720c */ /* 0x000fe20003f05270 */
[----:B------:R-:W-:-:S03]  /*5270*/  VIADD R25, R25, 0x80 ;  /* 0x0000008019197836 */ /* 0x000fc60000000000 */
[----:B------:R-:W-:-:S04]  /*5280*/  PLOP3.LUT P0, PT, P0, PT, PT, 0x8, 0x80 ;  /* 0x000000000080781c */ /* 0x000fc8000070e170 */
[----:B------:R-:W-:-:S09]  /*5290*/  P2R R23, PR, RZ, 0x1 ;  /* 0x00000001ff177803 */ /* 0x000fd20000000000 */
.L_x_5904:
[----:B------:R-:W-:Y:S05]  /*52a0*/  BSYNC.RECONVERGENT B7 ;  /* 0x0000000000077941 */ /* 0x000fea0003800200 */
.L_x_5903:
        /* <DEDUP_REMOVED lines=28> */
.L_x_5996:
[----:B------:R-:W2:Y:S02]  /*5470*/  LDG.E.U8 R4, desc[UR36][R4.64] ;  /* 0x0000002404047981 */ /* 0x000ea4000c1e1100 */
[----:B--2---:R-:W-:Y:S01]  /*5480*/  I2FP.F32.U32 R22, R4 ;  /* 0x0000000400167245 */ /* 0x004fe20000201000 */
[----:B------:R-:W-:Y:S06]  /*5490*/  BRA `(.L_x_5998) ;  /* 0x0000000c00287947 */ /* 0x000fec0003800000 */
.L_x_5995:
        /* <DEDUP_REMOVED lines=9> */
.L_x_6000:
[----:B------:R-:W2:Y:S02]  /*5530*/  LDG.E R4, desc[UR36][R4.64] ;  /* 0x0000002404047981 */ /* 0x000ea4000c1e1900 */
[----:B--2---:R-:W-:Y:S01]  /*5540*/  I2FP.F32.S32 R22, R4 ;  /* 0x0000000400167245 */ /* 0x004fe20000201400 */
[----:B------:R-:W-:Y:S06]  /*5550*/  BRA `(.L_x_5998) ;  /* 0x0000000800f87947 */ /* 0x000fec0003800000 */
.L_x_5999:
[----:B------:R-:W2:Y:S02]  /*5560*/  LDG.E.U16 R4, desc[UR36][R4.64] ;  /* 0x0000002404047981 */ /* 0x000ea4000c1e1500 */
[----:B--2---:R0:W2:Y:S01]  /*5570*/  I2F.S16 R22, R4 ;  /* 0x0000000400167306 */ /* 0x0040a20000101400 */
[----:B------:R-:W-:Y:S05]  /*5580*/  BRA `(.L_x_5998) ;  /* 0x0000000800ec7947 */ /* 0x000fea0003800000 */
.L_x_5994:
        /* <DEDUP_REMOVED lines=8> */
.L_x_6002:
[----:B------:R-:W2:Y:S02]  /*5610*/  LDG.E.U16 R4, desc[UR36][R4.64] ;  /* 0x0000002404047981 */ /* 0x000ea4000c1e1500 */
[----:B--2---:R-:W-:Y:S01]  /*5620*/  HADD2.F32 R22, -RZ, R4.H0_H0 ;  /* 0x20000004ff167230 */ /* 0x004fe20000004100 */
[----:B------:R-:W-:Y:S06]  /*5630*/  BRA `(.L_x_5998) ;  /* 0x0000000800c07947 */ /* 0x000fec0003800000 */
.L_x_6001:
        /* <DEDUP_REMOVED lines=8> */
.L_x_6004:
[----:B------:R-:W2:Y:S02]  /*56c0*/  LDG.E.U16 R4, desc[UR36][R4.64] ;  /* 0x0000002404047981 */ /* 0x000ea4000c1e1500 */
[----:B--2---:R-:W-:Y:S01]  /*56d0*/  HADD2.F32 R22, -RZ, R4.H0_H0 ;  /* 0x20000004ff167230 */ /* 0x004fe20000004100 */
[----:B------:R-:W-:Y:S06]  /*56e0*/  BRA `(.L_x_5998) ;  /* 0x0000000800947947 */ /* 0x000fec0003800000 */
.L_x_6003:
[----:B------:R-:W2:Y:S01]  /*56f0*/  LDG.E.64 R4, desc[UR36][R4.64] ;  /* 0x0000002404047981 */ /* 0x000ea2000c1e1b00 */
[----:B------:R-:W-:Y:S01]  /*5700*/  UMOV UR4, 0xf0000000 ;  /* 0xf000000000047882 */ /* 0x000fe20000000000 */
[----:B------:R-:W-:Y:S01]  /*5710*/  UMOV UR5, 0x380fffff ;  /* 0x380fffff00057882 */ /* 0x000fe20000000000 */
[----:B--2---:R-:W0:Y:S01]  /*5720*/  F2F.F32.F64 R22, R4 ;  /* 0x0000000400167310 */ /* 0x004e220000301000 */
[----:B------:R-:W-:-:S14]  /*5730*/  DSETP.GEU.AND P0, PT, |R4|, UR4, PT ;  /* 0x0000000404007e2a */ /* 0x000fdc000bf0e200 */
[----:B0-----:R-:W-:Y:S01]  /*5740*/  @!P0 FMUL R22, R22, 1.175494350822287508e-38 ;  /* 0x0080000016168820 */ /* 0x001fe20000400000 */
[----:B------:R-:W-:Y:S06]  /*5750*/  BRA `(.L_x_5998) ;  /* 0x0000000800787947 */ /* 0x000fec0003800000 */
.L_x_5993:
        /* <DEDUP_REMOVED lines=12> */
.L_x_6007:
[----:B------:R-:W2:Y:S01]  /*5820*/  LDG.E.64 R4, desc[UR36][R4.64] ;  /* 0x0000002404047981 */ /* 0x000ea2000c1e1b00 */
[----:B------:R-:W-:Y:S01]  /*5830*/  UMOV UR4, 0xf0000000 ;  /* 0xf000000000047882 */ /* 0x000fe20000000000 */
[----:B------:R-:W-:Y:S01]  /*5840*/  UMOV UR5, 0x380fffff ;  /* 0x380fffff00057882 */ /* 0x000fe20000000000 */
[----:B--2---:R-:W0:Y:S01]  /*5850*/  F2F.F32.F64 R22, R4 ;  /* 0x0000000400167310 */ /* 0x004e220000301000 */
[----:B------:R-:W-:-:S14]  /*5860*/  DSETP.GEU.AND P0, PT, |R4|, UR4, PT ;  /* 0x0000000404007e2a */ /* 0x000fdc000bf0e200 */
[----:B0-----:R-:W-:Y:S01]  /*5870*/  @!P0 FMUL R22, R22, 1.175494350822287508e-38 ;  /* 0x0080000016168820 */ /* 0x001fe20000400000 */
[----:B------:R-:W-:Y:S06]  /*5880*/  BRA `(.L_x_5998) ;  /* 0x00000008002c7947 */ /* 0x000fec0003800000 */
.L_x_6006:
        /* <DEDUP_REMOVED lines=25> */
.L_x_6009:
        /* <DEDUP_REMOVED lines=13> */
.L_x_6008:
[----:B------:R-:W2:Y:S02]  /*5af0*/  LDG.E.U16 R4, desc[UR36][R4.64] ;  /* 0x0000002404047981 */ /* 0x000ea4000c1e1500 */
[----:B--2---:R-:W-:Y:S01]  /*5b00*/  IMAD.U32 R22, R4, 0x10000, RZ ;  /* 0x0001000004167824 */ /* 0x004fe200078e00ff */
[----:B------:R-:W-:Y:S06]  /*5b10*/  BRA `(.L_x_5998) ;  /* 0x0000000400887947 */ /* 0x000fec0003800000 */
.L_x_6005:
        /* <DEDUP_REMOVED lines=11> */
.L_x_6012:
        /* <DEDUP_REMOVED lines=20> */
.L_x_6014:
[----:B------:R-:W-:Y:S05]  /*5d10*/  BSYNC.RECONVERGENT B0 ;  /* 0x0000000000007941 */ /* 0x000fea0003800200 */
.L_x_6013:
[----:B------:R-:W-:Y:S01]  /*5d20*/  IMAD.SHL.U32 R0, R0, 0x100000, RZ ;  /* 0x0010000000007824 */ /* 0x000fe200078e00ff */
[----:B------:R-:W-:-:S04]  /*5d30*/  LEA R3, R3, 0x3b800000, 0x17 ;  /* 0x3b80000003037811 */ /* 0x000fc800078eb8ff */
[----:B------:R-:W-:Y:S01]  /*5d40*/  LOP3.LUT R22, R3, R0, R7, 0xfe, !PT ;  /* 0x0000000003167212 */ /* 0x000fe200078efe07 */
[----:B------:R-:W-:Y:S06]  /*5d50*/  BRA `(.L_x_5998) ;  /* 0x0000000000f87947 */ /* 0x000fec0003800000 */
.L_x_6011:
        /* <DEDUP_REMOVED lines=20> */
.L_x_6016:
[----:B------:R-:W-:Y:S05]  /*5ea0*/  BSYNC.RECONVERGENT B0 ;  /* 0x0000000000007941 */ /* 0x000fea0003800200 */
.L_x_6015:
[----:B------:R-:W-:Y:S01]  /*5eb0*/  IMAD.SHL.U32 R0, R0, 0x200000, RZ ;  /* 0x0020000000007824 */ /* 0x000fe200078e00ff */
[----:B------:R-:W-:-:S04]  /*5ec0*/  LEA R3, R3, 0x37800000, 0x17 ;  /* 0x3780000003037811 */ /* 0x000fc800078eb8ff */
[----:B------:R-:W-:Y:S01]  /*5ed0*/  LOP3.LUT R22, R3, R0, R7, 0xfe, !PT ;  /* 0x0000000003167212 */ /* 0x000fe200078efe07 */
[----:B------:R-:W-:Y:S06]  /*5ee0*/  BRA `(.L_x_5998) ;  /* 0x0000000000947947 */ /* 0x000fec0003800000 */
.L_x_6010:
        /* <DEDUP_REMOVED lines=14> */
.L_x_5997:
        /* <DEDUP_REMOVED lines=16> */
.L_x_6019:
[----:B------:R-:W-:Y:S01]  /*60d0*/  IMAD.MOV.U32 R22, RZ, RZ, RZ ;  /* 0x000000ffff167224 */ /* 0x000fe200078e00ff */
[----:B------:R-:W-:Y:S06]  /*60e0*/  BRA `(.L_x_5998) ;  /* 0x0000000000147947 */ /* 0x000fec0003800000 */
.L_x_6018:
[----:B------:R-:W2:Y:S02]  /*60f0*/  LDG.E.64 R4, desc[UR36][R4.64] ;  /* 0x0000002404047981 */ /* 0x000ea4000c1e1b00 */
[----:B--2---:R0:W2:Y:S01]  /*6100*/  I2F.U64 R22, R4 ;  /* 0x0000000400167312 */ /* 0x0040a20000301000 */
[----:B------:R-:W-:Y:S05]  /*6110*/  BRA `(.L_x_5998) ;  /* 0x0000000000087947 */ /* 0x000fea0003800000 */
.L_x_6017:
[----:B------:R-:W2:Y:S02]  /*6120*/  LDG.E R4, desc[UR36][R4.64] ;  /* 0x0000002404047981 */ /* 0x000ea4000c1e1900 */
[----:B--2---:R-:W-:-:S07]  /*6130*/  I2FP.F32.U32 R22, R4 ;  /* 0x0000000400167245 */ /* 0x004fce0000201000 */
.L_x_5998:
[----:B------:R-:W-:Y:S05]  /*6140*/  BSYNC.RECONVERGENT B6 ;  /* 0x0000000000067941 */ /* 0x000fea0003800200 */
.L_x_5992:
        /* <DEDUP_REMOVED lines=21> */
.L_x_6024:
[----:B------:R-:W4:Y:S02]  /*62a0*/  LDG.E.U8 R4, desc[UR36][R4.64] ;  /* 0x0000002404047981 */ /* 0x000f24000c1e1100 */
[----:B----4-:R-:W-:-:S04]  /*62b0*/  ISETP.NE.AND P0, PT, R4, RZ, PT ;  /* 0x000000ff0400720c */ /* 0x010fc80003f05270 */
[----:B------:R-:W-:Y:S01]  /*62c0*/  P2R R27, PR, RZ, 0x1 ;  /* 0x00000001ff1b7803 */ /* 0x000fe20000000000 */
[----:B------:R-:W-:Y:S08]  /*62d0*/  BRA `(.L_x_6026) ;  /* 0x0000000800847947 */ /* 0x000ff00003800000 */
.L_x_6023:
        /* <DEDUP_REMOVED lines=11> */
.L_x_6028:
[----:B------:R-:W4:Y:S02]  /*6390*/  LDG.E R4, desc[UR36][R4.64] ;  /* 0x0000002404047981 */ /* 0x000f24000c1e1900 */
[----:B----4-:R-:W-:-:S04]  /*63a0*/  ISETP.NE.AND P0, PT, R4, RZ, PT ;  /* 0x000000ff0400720c */ /* 0x010fc80003f05270 */
[----:B------:R-:W-:Y:S01]  /*63b0*/  P2R R27, PR, RZ, 0x1 ;  /* 0x00000001ff1b7803 */ /* 0x000fe20000000000 */
[----:B------:R-:W-:Y:S08]  /*63c0*/  BRA `(.L_x_6026) ;  /* 0x0000000800487947 */ /* 0x000ff00003800000 */
.L_x_6027:
[----:B------:R-:W4:Y:S02]  /*63d0*/  LDG.E.U16 R4, desc[UR36][R4.64] ;  /* 0x0000002404047981 */ /* 0x000f24000c1e1500 */
[----:B----4-:R-:W-:-:S04]  /*63e0*/  ISETP.NE.AND P0, PT, R4, RZ, PT ;  /* 0x000000ff0400720c */ /* 0x010fc80003f05270 */
[----:B------:R-:W-:Y:S01]  /*63f0*/  P2R R27, PR, RZ, 0x1 ;  /* 0x00000001ff1b7803 */ /* 0x000fe20000000000 */
[----:B------:R-:W-:Y:S08]  /*6400*/  BRA `(.L_x_6026) ;  /* 0x0000000800387947 */ /* 0x000ff00003800000 */
.L_x_6022:
        /* <DEDUP_REMOVED lines=10> */
.L_x_6030:
[----:B------:R-:W4:Y:S02]  /*64b0*/  LDG.E.U16 R0, desc[UR36][R4.64] ;  /* 0x0000002404007981 */ /* 0x000f24000c1e1500 */
[----:B----4-:R-:W-:-:S05]  /*64c0*/  HADD2.F32 R0, -RZ, R0.H0_H0 ;  /* 0x20000000ff007230 */ /* 0x010fca0000004100 */
[----:B------:R-:W-:-:S04]  /*64d0*/  FSETP.NEU.FTZ.AND P0, PT, R0, RZ, PT ;  /* 0x000000ff0000720b */ /* 0x000fc80003f1d000 */
[----:B------:R-:W-:Y:S01]  /*64e0*/  P2R R27, PR, RZ, 0x1 ;  /* 0x00000001ff1b7803 */ /* 0x000fe20000000000 */
[----:B------:R-:W-:Y:S08]  /*64f0*/  BRA `(.L_x_6026) ;  /* 0x0000000400fc7947 */ /* 0x000ff00003800000 */
.L_x_6029:
        /* <DEDUP_REMOVED lines=12> */
.L_x_6032:
        /* <DEDUP_REMOVED lines=10> */
.L_x_6031:
[----:B------:R-:W4:Y:S02]  /*6660*/  LDG.E.64 R4, desc[UR36][R4.64] ;  /* 0x0000002404047981 */ /* 0x000f24000c1e1b00 */
[----:B----4-:R-:W-:-:S06]  /*6670*/  DSETP.NEU.AND P0, PT, R4, RZ, PT ;  /* 0x000000ff0400722a */ /* 0x010fcc0003f0d000 */
[----:B------:R-:W-:Y:S01]  /*6680*/  P2R R27, PR, RZ, 0x1 ;  /* 0x00000001ff1b7803 */ /* 0x000fe20000000000 */
[----:B------:R-:W-:Y:S07]  /*6690*/  BRA `(.L_x_6026) ;  /* 0x0000000400947947 */ /* 0x000fee0003800000 */
.L_x_6021:
        /* <DEDUP_REMOVED lines=12> */
.L_x_6035:
[----:B------:R-:W4:Y:S02]  /*6760*/  LDG.E.128 R4, desc[UR36][R4.64] ;  /* 0x0000002404047981 */ /* 0x000f24000c1e1d00 */
[----:B----4-:R-:W-:-:S06]  /*6770*/  DSETP.NEU.AND P0, PT, R6, RZ, PT ;  /* 0x000000ff0600722a */ /* 0x010fcc0003f0d000 */
[----:B------:R-:W-:-:S06]  /*6780*/  DSETP.NEU.OR P0, PT, R4, RZ, P0 ;  /* 0x000000ff0400722a */ /* 0x000fcc000070d400 */
[----:B------:R-:W-:Y:S01]  /*6790*/  P2R R27, PR, RZ, 0x1 ;  /* 0x00000001ff1b7803 */ /* 0x000fe20000000000 */
[----:B------:R-:W-:Y:S07]  /*67a0*/  BRA `(.L_x_6026) ;  /* 0x0000000400507947 */ /* 0x000fee0003800000 */
.L_x_6034:
        /* <DEDUP_REMOVED lines=10> */
.L_x_6037:
        /* <DEDUP_REMOVED lines=12> */
.L_x_6036:
[----:B------:R-:W4:Y:S02]  /*6910*/  LDG.E.U16 R0, desc[UR36][R4.64] ;  /* 0x0000002404007981 */ /* 0x000f24000c1e1500 */
[----:B----4-:R-:W-:-:S05]  /*6920*/  IMAD.U32 R0, R0, 0x10000, RZ ;  /* 0x0001000000007824 */ /* 0x010fca00078e00ff */
[----:B------:R-:W-:-:S04]  /*6930*/  FSETP.NEU.FTZ.AND P0, PT, R0, RZ, PT ;  /* 0x000000ff0000720b */ /* 0x000fc80003f1d000 */
[----:B------:R-:W-:Y:S01]  /*6940*/  P2R R27, PR, RZ, 0x1 ;  /* 0x00000001ff1b7803 */ /* 0x000fe20000000000 */
[----:B------:R-:W-:Y:S08]  /*6950*/  BRA `(.L_x_6026) ;  /* 0x0000000000e47947 */ /* 0x000ff00003800000 */
.L_x_6033:
        /* <DEDUP_REMOVED lines=12> */
.L_x_6040:
[----:B------:R-:W4:Y:S02]  /*6a20*/  LDG.E.U8 R4, desc[UR36][R4.64] ;  /* 0x0000002404047981 */ /* 0x000f24000c1e1100 */
[----:B----4-:R-:W-:-:S04]  /*6a30*/  ISETP.NE.AND P0, PT, R4, RZ, PT ;  /* 0x000000ff0400720c */ /* 0x010fc80003f05270 */
[----:B------:R-:W-:Y:S01]  /*6a40*/  P2R R27, PR, RZ, 0x1 ;  /* 0x00000001ff1b7803 */ /* 0x000fe20000000000 */
[----:B------:R-:W-:Y:S08]  /*6a50*/  BRA `(.L_x_6026) ;  /* 0x0000000000a47947 */ /* 0x000ff00003800000 */
.L_x_6039:
[----:B------:R-:W4:Y:S02]  /*6a60*/  LDG.E.U8 R4, desc[UR36][R4.64] ;  /* 0x0000002404047981 */ /* 0x000f24000c1e1100 */
[----:B----4-:R-:W-:-:S04]  /*6a70*/  ISETP.NE.AND P0, PT, R4, RZ, PT ;  /* 0x000000ff0400720c */ /* 0x010fc80003f05270 */
[----:B------:R-:W-:Y:S01]  /*6a80*/  P2R R27, PR, RZ, 0x1 ;  /* 0x00000001ff1b7803 */ /* 0x000fe20000000000 */
[----:B------:R-:W-:Y:S08]  /*6a90*/  BRA `(.L_x_6026) ;  /* 0x0000000000947947 */ /* 0x000ff00003800000 */
.L_x_6038:
        /* <DEDUP_REMOVED lines=10> */
.L_x_6025:
        /* <DEDUP_REMOVED lines=16> */
.L_x_6043:
[----:B------:R-:W-:-:S04]  /*6c40*/  PLOP3.LUT P0, PT, PT, PT, PT, 0x8, 0x80 ;  /* 0x000000000080781c */ /* 0x000fc80003f0e170 */
[----:B------:R-:W-:Y:S01]  /*6c50*/  P2R R27, PR, RZ, 0x1 ;  /* 0x00000001ff1b7803 */ /* 0x000fe20000000000 */
[----:B------:R-:W-:Y:S08]  /*6c60*/  BRA `(.L_x_6026) ;  /* 0x0000000000207947 */ /* 0x000ff00003800000 */
.L_x_6042:
[----:B------:R-:W4:Y:S02]  /*6c70*/  LDG.E.64 R4, desc[UR36][R4.64] ;  /* 0x0000002404047981 */ /* 0x000f24000c1e1b00 */
[----:B----4-:R-:W-:-:S04]  /*6c80*/  ISETP.NE.U32.AND P0, PT, R4, RZ, PT ;  /* 0x000000ff0400720c */ /* 0x010fc80003f05070 */
[----:B------:R-:W-:-:S04]  /*6c90*/  ISETP.NE.AND.EX P0, PT, R5, RZ, PT, P0 ;  /* 0x000000ff0500720c */ /* 0x000fc80003f05300 */
[----:B------:R-:W-:Y:S01]  /*6ca0*/  P2R R27, PR, RZ, 0x1 ;  /* 0x00000001ff1b7803 */ /* 0x000fe20000000000 */
[----:B------:R-:W-:Y:S08]  /*6cb0*/  BRA `(.L_x_6026) ;  /* 0x00000000000c7947 */ /* 0x000ff00003800000 */
.L_x_6041:
[----:B------:R-:W4:Y:S02]  /*6cc0*/  LDG.E R4, desc[UR36][R4.64] ;  /* 0x0000002404047981 */ /* 0x000f24000c1e1900 */
[----:B----4-:R-:W-:-:S04]  /*6cd0*/  ISETP.NE.AND P0, PT, R4, RZ, PT ;  /* 0x000000ff0400720c */ /* 0x010fc80003f05270 */
[----:B------:R-:W-:-:S09]  /*6ce0*/  P2R R27, PR, RZ, 0x1 ;  /* 0x00000001ff1b7803 */ /* 0x000fd20000000000 */
.L_x_6026:
[----:B------:R-:W-:Y:S05]  /*6cf0*/  BSYNC.RECONVERGENT B6 ;  /* 0x0000000000067941 */ /* 0x000fea0003800200 */
.L_x_6020:
        /* <DEDUP_REMOVED lines=19> */
.L_x_6047:
[----:B------:R0:W5:Y:S01]  /*6e30*/  LDG.E.U8 R32, desc[UR36][R4.64] ;  /* 0x0000002404207981 */ /* 0x000162000c1e1100 */
[----:B------:R-:W-:Y:S01]  /*6e40*/  IMAD.MOV.U32 R33, RZ, RZ, RZ ;  /* 0x000000ffff217224 */ /* 0x000fe200078e00ff */
[----:B------:R-:W-:Y:S06]  /*6e50*/  BRA `(.L_x_6049) ;  /* 0x0000000c00447947 */ /* 0x000fec0003800000 */
.L_x_6046:
        /* <DEDUP_REMOVED lines=8> */
.L_x_6051:
[----:B------:R-:W4:Y:S02]  /*6ee0*/  LDG.E R32, desc[UR36][R4.64] ;  /* 0x0000002404207981 */ /* 0x000f24000c1e1900 */
[----:B----4-:R-:W-:Y:S01]  /*6ef0*/  SHF.R.S32.HI R33, RZ, 0x1f, R32 ;  /* 0x0000001fff217819 */ /* 0x010fe20000011420 */
[----:B------:R-:W-:Y:S06]  /*6f00*/  BRA `(.L_x_6049) ;  /* 0x0000000c00187947 */ /* 0x000fec0003800000 */
.L_x_6050:
[----:B------:R-:W4:Y:S02]  /*6f10*/  LDG.E.S16 R32, desc[UR36][R4.64] ;  /* 0x0000002404207981 */ /* 0x000f24000c1e1700 */
[----:B----4-:R-:W-:Y:S01]  /*6f20*/  SHF.R.S32.HI R33, RZ, 0x1f, R32 ;  /* 0x0000001fff217819 */ /* 0x010fe20000011420 */
[----:B------:R-:W-:Y:S06]  /*6f30*/  BRA `(.L_x_6049) ;  /* 0x0000000c000c7947 */ /* 0x000fec0003800000 */
.L_x_6045:
        /* <DEDUP_REMOVED lines=9> */
.L_x_6053:
[----:B------:R-:W4:Y:S02]  /*6fd0*/  LDG.E.U16 R4, desc[UR36][R4.64] ;  /* 0x0000002404047981 */ /* 0x000f24000c1e1500 */
[----:B----4-:R-:W-:-:S06]  /*6fe0*/  HADD2.F32 R32, -RZ, R4.H0_H0 ;  /* 0x20000004ff207230 */ /* 0x010fcc0000004100 */
[----:B------:R-:W0:Y:S01]  /*6ff0*/  F2I.S64.TRUNC R32, R32 ;  /* 0x0000002000207311 */ /* 0x000e22000020d900 */
[----:B------:R-:W-:Y:S05]  /*7000*/  BRA `(.L_x_6049) ;  /* 0x0000000800d87947 */ /* 0x000fea0003800000 */
.L_x_6052:
        /* <DEDUP_REMOVED lines=9> */
.L_x_6055:
[----:B------:R-:W4:Y:S02]  /*70a0*/  LDG.E.U16 R4, desc[UR36][R4.64] ;  /* 0x0000002404047981 */ /* 0x000f24000c1e1500 */
[----:B----4-:R-:W-:-:S06]  /*70b0*/  HADD2.F32 R32, -RZ, R4.H0_H0 ;  /* 0x20000004ff207230 */ /* 0x010fcc0000004100 */
[----:B------:R-:W0:Y:S01]  /*70c0*/  F2I.S64.TRUNC R32, R32 ;  /* 0x0000002000207311 */ /* 0x000e22000020d900 */
[----:B------:R-:W-:Y:S05]  /*70d0*/  BRA `(.L_x_6049) ;  /* 0x0000000800a47947 */ /* 0x000fea0003800000 */
.L_x_6054:
[----:B------:R-:W4:Y:S02]  /*70e0*/  LDG.E.64 R4, desc[UR36][R4.64] ;  /* 0x0000002404047981 */ /* 0x000f24000c1e1b00 */
[----:B----4-:R0:W4:Y:S01]  /*70f0*/  F2I.S64.F64.TRUNC R32, R4 ;  /* 0x0000000400207311 */ /* 0x010122000030d900 */
[----:B------:R-:W-:Y:S05]  /*7100*/  BRA `(.L_x_6049) ;  /* 0x0000000800987947 */ /* 0x000fea0003800000 */
.L_x_6044:
        /* <DEDUP_REMOVED lines=13> */
.L_x_6058:
[----:B------:R-:W4:Y:S02]  /*71e0*/  LDG.E.64 R4, desc[UR36][R4.64] ;  /* 0x0000002404047981 */ /* 0x000f24000c1e1b00 */
[----:B----4-:R0:W4:Y:S01]  /*71f0*/  F2I.S64.F64.TRUNC R32, R4 ;  /* 0x0000000400207311 */ /* 0x010122000030d900 */
[----:B------:R-:W-:Y:S05]  /*7200*/  BRA `(.L_x_6049) ;  /* 0x0000000800587947 */ /* 0x000fea0003800000 */
.L_x_6057:
        /* <DEDUP_REMOVED lines=26> */
.L_x_6060:
        /* <DEDUP_REMOVED lines=14> */
.L_x_6059:
[----:B------:R-:W4:Y:S02]  /*7490*/  LDG.E.U16 R32, desc[UR36][R4.64] ;  /* 0x0000002404207981 */ /* 0x000f24000c1e1500 */
[----:B----4-:R-:W-:-:S06]  /*74a0*/  IMAD.U32 R32, R32, 0x10000, RZ ;  /* 0x0001000020207824 */ /* 0x010fcc00078e00ff */
[----:B------:R-:W0:Y:S01]  /*74b0*/  F2I.S64.TRUNC R32, R32 ;  /* 0x0000002000207311 */ /* 0x000e22000020d900 */
[----:B------:R-:W-:Y:S05]  /*74c0*/  BRA `(.L_x_6049) ;  /* 0x0000000400a87947 */ /* 0x000fea0003800000 */
.L_x_6056:
        /* <DEDUP_REMOVED lines=11> */
.L_x_6063:
        /* <DEDUP_REMOVED lines=21> */
.L_x_6067:
[----:B------:R-:W-:Y:S05]  /*76d0*/  BSYNC.RECONVERGENT B1 ;  /* 0x0000000000017941 */ /* 0x000fea0003800200 */
.L_x_6066:
[----:B------:R-:W-:Y:S01]  /*76e0*/  IMAD.SHL.U32 R0, R0, 0x100000, RZ ;  /* 0x0010000000007824 */ /* 0x000fe200078e00ff */
[----:B------:R-:W-:-:S04]  /*76f0*/  LEA R3, R3, 0x3b800000, 0x17 ;  /* 0x3b80000003037811 */ /* 0x000fc800078eb8ff */
[----:B------:R-:W-:-:S07]  /*7700*/  LOP3.LUT R32, R3, R0, R7, 0xfe, !PT ;  /* 0x0000000003207212 */ /* 0x000fce00078efe07 */
.L_x_6065:
[----:B------:R-:W-:Y:S05]  /*7710*/  BSYNC.RECONVERGENT B0 ;  /* 0x0000000000007941 */ /* 0x000fea0003800200 */
.L_x_6064:
[----:B------:R-:W0:Y:S01]  /*7720*/  F2I.S64.TRUNC R32, R32 ;  /* 0x0000002000207311 */ /* 0x000e22000020d900 */
[----:B------:R-:W-:Y:S05]  /*7730*/  BRA `(.L_x_6049) ;  /* 0x00000004000c7947 */ /* 0x000fea0003800000 */
.L_x_6062:
        /* <DEDUP_REMOVED lines=21> */
.L_x_6071:
[----:B------:R-:W-:Y:S05]  /*7890*/  BSYNC.RECONVERGENT B1 ;  /* 0x0000000000017941 */ /* 0x000fea0003800200 */
.L_x_6070:
[----:B------:R-:W-:Y:S01]  /*78a0*/  IMAD.SHL.U32 R0, R0, 0x200000, RZ ;  /* 0x0020000000007824 */ /* 0x000fe200078e00ff */
[----:B------:R-:W-:-:S04]  /*78b0*/  LEA R3, R3, 0x37800000, 0x17 ;  /* 0x3780000003037811 */ /* 0x000fc800078eb8ff */
[----:B------:R-:W-:-:S07]  /*78c0*/  LOP3.LUT R32, R3, R0, R7, 0xfe, !PT ;  /* 0x0000000003207212 */ /* 0x000fce00078efe07 */
.L_x_6069:
[----:B------:R-:W-:Y:S05]  /*78d0*/  BSYNC.RECONVERGENT B0 ;  /* 0x0000000000007941 */ /* 0x000fea0003800200 */
.L_x_6068:
[----:B------:R-:W0:Y:S01]  /*78e0*/  F2I.S64.TRUNC R32, R32 ;  /* 0x0000002000207311 */ /* 0x000e22000020d900 */
[----:B------:R-:W-:Y:S05]  /*78f0*/  BRA `(.L_x_6049) ;  /* 0x00000000009c7947 */ /* 0x000fea0003800000 */
.L_x_6061:
        /* <DEDUP_REMOVED lines=14> */
.L_x_6075:
[----:B------:R-:W-:Y:S05]  /*79e0*/  BSYNC.RECONVERGENT B0 ;  /* 0x0000000000007941 */ /* 0x000fea0003800200 */
.L_x_6074:
[----:B------:R-:W0:Y:S01]  /*79f0*/  F2I.S64.TRUNC R32, R32 ;  /* 0x0000002000207311 */ /* 0x000e22000020d900 */
[----:B------:R-:W-:Y:S05]  /*7a00*/  BRA `(.L_x_6049) ;  /* 0x0000000000587947 */ /* 0x000fea0003800000 */
.L_x_6048:
        /* <DEDUP_REMOVED lines=16> */
.L_x_6076:
[----:B------:R-:W-:Y:S01]  /*7b10*/  CS2R R32, SRZ ;  /* 0x0000000000207805 */ /* 0x000fe2000001ff00 */
[----:B------:R-:W-:Y:S06]  /*7b20*/  BRA `(.L_x_6049) ;  /* 0x0000000000107947 */ /* 0x000fec0003800000 */
.L_x_6073:
[----:B------:R0:W5:Y:S01]  /*7b30*/  LDG.E.64 R32, desc[UR36][R4.64] ;  /* 0x0000002404207981 */ /* 0x000162000c1e1b00 */
[----:B------:R-:W-:Y:S05]  /*7b40*/  BRA `(.L_x_6049) ;  /* 0x0000000000087947 */ /* 0x000fea0003800000 */
.L_x_6072:
[----:B------:R0:W5:Y:S01]  /*7b50*/  LDG.E R32, desc[UR36][R4.64] ;  /* 0x0000002404207981 */ /* 0x000162000c1e1900 */
[----:B------:R-:W-:-:S07]  /*7b60*/  IMAD.MOV.U32 R33, RZ, RZ, RZ ;  /* 0x000000ffff217224 */ /* 0x000fce00078e00ff */
.L_x_6049:
[----:B------:R-:W-:Y:S01]  /*7b70*/  ISETP.NE.AND P0, PT, R27, RZ, PT ;  /* 0x000000ff1b00720c */ /* 0x000fe20003f05270 */
[----:B------:R-:W-:-:S03]  /*7b80*/  VIADD R25, R25, 0x80 ;  /* 0x0000008019197836 */ /* 0x000fc60000000000 */
[----:B------:R-:W-:-:S04]  /*7b90*/  PLOP3.LUT P0, PT, P0, PT, PT, 0x8, 0x80 ;  /* 0x000000000080781c */ /* 0x000fc8000070e170 */
[----:B------:R-:W-:-:S09]  /*7ba0*/  P2R R27, PR, RZ, 0x1 ;  /* 0x00000001ff1b7803 */ /* 0x000fd20000000000 */
.L_x_5991:
[----:B------:R-:W-:Y:S05]  /*7bb0*/  BSYNC.RECONVERGENT B7 ;  /* 0x0000000000077941 */ /* 0x000fea0003800200 */
.L_x_5990:
[----:B------:R-:W-:Y:S01]  /*7bc0*/  ISETP.GE.AND P1, PT, R25, R2, PT ;  /* 0x000000021900720c */ /* 0x000fe20003f26270 */
[----:B------:R-:W-:Y:S01]  /*7bd0*/  BSSY.RECONVERGENT B7, `(.L_x_6077) ;  /* 0x000028d000077945 */ /* 0x000fe20003800200 */
[----:B------:R-:W-:Y:S02]  /*7be0*/  PLOP3.LUT P0, PT, PT, PT, PT, 0x80, 0x8 ;  /* 0x000000000008781c */ /* 0x000fe40003f0f070 */
[----:B0-2-4-:R-:W-:Y:S01]  /*7bf0*/  CS2R R4, SRZ ;  /* 0x0000000000047805 */ /* 0x015fe2000001ff00 */
[----:B------:R-:W-:-:S08]  /*7c00*/  IMAD.MOV.U32 R18, RZ, RZ, RZ ;  /* 0x000000ffff127224 */ /* 0x000fd000078e00ff */
        /* <DEDUP_REMOVED lines=22> */
.L_x_6083:
[----:B------:R-:W2:Y:S02]  /*7d70*/  LDG.E.U8 R4, desc[UR36][R4.64] ;  /* 0x0000002404047981 */ /* 0x000ea4000c1e1100 */
[----:B--2---:R-:W-:Y:S01]  /*7d80*/  I2FP.F32.U32 R18, R4 ;  /* 0x0000000400127245 */ /* 0x004fe20000201000 */
[----:B------:R-:W-:Y:S06]  /*7d90*/  BRA `(.L_x_6085) ;  /* 0x0000000c00287947 */ /* 0x000fec0003800000 */
.L_x_6082:
        /* <DEDUP_REMOVED lines=9> */
.L_x_6087:
[----:B------:R-:W2:Y:S02]  /*7e30*/  LDG.E R4, desc[UR36][R4.64] ;  /* 0x0000002404047981 */ /* 0x000ea4000c1e1900 */
[----:B--2---:R-:W-:Y:S01]  /*7e40*/  I2FP.F32.S32 R18, R4 ;  /* 0x0000000400127245 */ /* 0x004fe20000201400 */
[----:B------:R-:W-:Y:S06]  /*7e50*/  BRA `(.L_x_6085) ;  /* 0x0000000800f87947 */ /* 0x000fec0003800000 */
.L_x_6086:
[----:B------:R-:W2:Y:S02]  /*7e60*/  LDG.E.U16 R4, desc[UR36][R4.64] ;  /* 0x0000002404047981 */ /* 0x000ea4000c1e1500 */
[----:B--2---:R0:W2:Y:S01]  /*7e70*/  I2F.S16 R18, R4 ;  /* 0x0000000400127306 */ /* 0x0040a20000101400 */
[----:B------:R-:W-:Y:S05]  /*7e80*/  BRA `(.L_x_6085) ;  /* 0x0000000800ec7947 */ /* 0x000fea0003800000 */
.L_x_6081:
        /* <DEDUP_REMOVED lines=8> */
.L_x_6089:
[----:B------:R-:W2:Y:S02]  /*7f10*/  LDG.E.U16 R4, desc[UR36][R4.64] ;  /* 0x0000002404047981 */ /* 0x000ea4000c1e1500 */
[----:B--2---:R-:W-:Y:S01]  /*7f20*/  HADD2.F32 R18, -RZ, R4.H0_H0 ;  /* 0x20000004ff127230 */ /* 0x004fe20000004100 */
[----:B------:R-:W-:Y:S06]  /*7f30*/  BRA `(.L_x_6085) ;  /* 0x0000000800c07947 */ /* 0x000fec0003800000 */
.L_x_6088:
        /* <DEDUP_REMOVED lines=8> */
.L_x_6091:
[----:B------:R-:W2:Y:S02]  /*7fc0*/  LDG.E.U16 R4, desc[UR36][R4.64] ;  /* 0x0000002404047981 */ /* 0x000ea4000c1e1500 */
[----:B--2---:R-:W-:Y:S01]  /*7fd0*/  HADD2.F32 R18, -RZ, R4.H0_H0 ;  /* 0x20000004ff127230 */ /* 0x004fe20000004100 */
[----:B------:R-:W-:Y:S06]  /*7fe0*/  BRA `(.L_x_6085) ;  /* 0x0000000800947947 */ /* 0x000fec0003800000 */
.L_x_6090:
[----:B------:R-:W2:Y:S01]  /*7ff0*/  LDG.E.64 R4, desc[UR36][R4.64] ;  /* 0x0000002404047981 */ /* 0x000ea2000c1e1b00 */
[----:B------:R-:W-:Y:S01]  /*8000*/  UMOV UR4, 0xf0000000 ;  /* 0xf000000000047882 */ /* 0x000fe20000000000 */
[----:B------:R-:W-:Y:S01]  /*8010*/  UMOV UR5, 0x380fffff ;  /* 0x380fffff00057882 */ /* 0x000fe20000000000 */
[----:B--2---:R-:W0:Y:S01]  /*8020*/  F2F.F32.F64 R18, R4 ;  /* 0x0000000400127310 */ /* 0x004e220000301000 */
[----:B------:R-:W-:-:S14]  /*8030*/  DSETP.GEU.AND P0, PT, |R4|, UR4, PT ;  /* 0x0000000404007e2a */ /* 0x000fdc000bf0e200 */
[----:B0-----:R-:W-:Y:S01]  /*8040*/  @!P0 FMUL R18, R18, 1.175494350822287508e-38 ;  /* 0x0080000012128820 */ /* 0x001fe20000400000 */
[----:B------:R-:W-:Y:S06]  /*8050*/  BRA `(.L_x_6085) ;  /* 0x0000000800787947 */ /* 0x000fec0003800000 */
.L_x_6080:
        /* <DEDUP_REMOVED lines=12> */
.L_x_6094:
[----:B------:R-:W2:Y:S01]  /*8120*/  LDG.E.64 R4, desc[UR36][R4.64] ;  /* 0x0000002404047981 */ /* 0x000ea2000c1e1b00 */
[----:B------:R-:W-:Y:S01]  /*8130*/  UMOV UR4, 0xf0000000 ;  /* 0xf000000000047882 */ /* 0x000fe20000000000 */
[----:B------:R-:W-:Y:S01]  /*8140*/  UMOV UR5, 0x380fffff ;  /* 0x380fffff00057882 */ /* 0x000fe20000000000 */
[----:B--2---:R-:W0:Y:S01]  /*8150*/  F2F.F32.F64 R18, R4 ;  /* 0x0000000400127310 */ /* 0x004e220000301000 */
[----:B------:R-:W-:-:S14]  /*8160*/  DSETP.GEU.AND P0, PT, |R4|, UR4, PT ;  /* 0x0000000404007e2a */ /* 0x000fdc000bf0e200 */
[----:B0-----:R-:W-:Y:S01]  /*8170*/  @!P0 FMUL R18, R18, 1.175494350822287508e-38 ;  /* 0x0080000012128820 */ /* 0x001fe20000400000 */
[----:B------:R-:W-:Y:S06]  /*8180*/  BRA `(.L_x_6085) ;  /* 0x00000008002c7947 */ /* 0x000fec0003800000 */
.L_x_6093:
        /* <DEDUP_REMOVED lines=25> */
.L_x_6096:
        /* <DEDUP_REMOVED lines=13> */
.L_x_6095:
[----:B------:R-:W2:Y:S02]  /*83f0*/  LDG.E.U16 R4, desc[UR36][R4.64] ;  /* 0x0000002404047981 */ /* 0x000ea4000c1e1500 */
[----:B--2---:R-:W-:Y:S01]  /*8400*/  IMAD.U32 R18, R4, 0x10000, RZ ;  /* 0x0001000004127824 */ /* 0x004fe200078e00ff */
[----:B------:R-:W-:Y:S06]  /*8410*/  BRA `(.L_x_6085) ;  /* 0x0000000400887947 */ /* 0x000fec0003800000 */
.L_x_6092:
        /* <DEDUP_REMOVED lines=11> */
.L_x_6099:
        /* <DEDUP_REMOVED lines=20> */
.L_x_6101:
[----:B------:R-:W-:Y:S05]  /*8610*/  BSYNC.RECONVERGENT B0 ;  /* 0x0000000000007941 */ /* 0x000fea0003800200 */
.L_x_6100:
[----:B------:R-:W-:Y:S01]  /*8620*/  IMAD.SHL.U32 R0, R0, 0x100000, RZ ;  /* 0x0010000000007824 */ /* 0x000fe200078e00ff */
[----:B------:R-:W-:-:S04]  /*8630*/  LEA R3, R3, 0x3b800000, 0x17 ;  /* 0x3b80000003037811 */ /* 0x000fc800078eb8ff */
[----:B------:R-:W-:Y:S01]  /*8640*/  LOP3.LUT R18, R3, R0, R7, 0xfe, !PT ;  /* 0x0000000003127212 */ /* 0x000fe200078efe07 */
[----:B------:R-:W-:Y:S06]  /*8650*/  BRA `(.L_x_6085) ;  /* 0x0000000000f87947 */ /* 0x000fec0003800000 */
.L_x_6098:
        /* <DEDUP_REMOVED lines=20> */
.L_x_6103:
[----:B------:R-:W-:Y:S05]  /*87a0*/  BSYNC.RECONVERGENT B0 ;  /* 0x0000000000007941 */ /* 0x000fea0003800200 */
.L_x_6102:
[----:B------:R-:W-:Y:S01]  /*87b0*/  IMAD.SHL.U32 R0, R0, 0x200000, RZ ;  /* 0x0020000000007824 */ /* 0x000fe200078e00ff */
[----:B------:R-:W-:-:S04]  /*87c0*/  LEA R3, R3, 0x37800000, 0x17 ;  /* 0x3780000003037811 */ /* 0x000fc800078eb8ff */
[----:B------:R-:W-:Y:S01]  /*87d0*/  LOP3.LUT R18, R3, R0, R7, 0xfe, !PT ;  /* 0x0000000003127212 */ /* 0x000fe200078efe07 */
[----:B------:R-:W-:Y:S06]  /*87e0*/  BRA `(.L_x_6085) ;  /* 0x0000000000947947 */ /* 0x000fec0003800000 */
.L_x_6097:
        /* <DEDUP_REMOVED lines=14> */
.L_x_6084:
        /* <DEDUP_REMOVED lines=16> */
.L_x_6106:
[----:B------:R-:W-:Y:S01]  /*89d0*/  IMAD.MOV.U32 R18, RZ, RZ, RZ ;  /* 0x000000ffff127224 */ /* 0x000fe200078e00ff */
[----:B------:R-:W-:Y:S06]  /*89e0*/  BRA `(.L_x_6085) ;  /* 0x0000000000147947 */ /* 0x000fec0003800000 */
.L_x_6105:
[----:B------:R-:W2:Y:S02]  /*89f0*/  LDG.E.64 R4, desc[UR36][R4.64] ;  /* 0x0000002404047981 */ /* 0x000ea4000c1e1b00 */
[----:B--2---:R0:W2:Y:S01]  /*8a00*/  I2F.U64 R18, R4 ;  /* 0x0000000400127312 */ /* 0x0040a20000301000 */
[----:B------:R-:W-:Y:S05]  /*8a10*/  BRA `(.L_x_6085) ;  /* 0x0000000000087947 */ /* 0x000fea0003800000 */
.L_x_6104:
[----:B------:R-:W2:Y:S02]  /*8a20*/  LDG.E R4, desc[UR36][R4.64] ;  /* 0x0000002404047981 */ /* 0x000ea4000c1e1900 */
[----:B--2---:R-:W-:-:S07]  /*8a30*/  I2FP.F32.U32 R18, R4 ;  /* 0x0000000400127245 */ /* 0x004fce0000201000 */
.L_x_6085:
[----:B------:R-:W-:Y:S05]  /*8a40*/  BSYNC.RECONVERGENT B6 ;  /* 0x0000000000067941 */ /* 0x000fea0003800200 */
.L_x_6079:
        /* <DEDUP_REMOVED lines=21> */
.L_x_6111:
[----:B------:R-:W2:Y:S02]  /*8ba0*/  LDG.E.U8 R4, desc[UR36][R4.64] ;  /* 0x0000002404047981 */ /* 0x000ea4000c1e1100 */
[----:B--2---:R-:W-:-:S04]  /*8bb0*/  ISETP.NE.AND P0, PT, R4, RZ, PT ;  /* 0x000000ff0400720c */ /* 0x004fc80003f05270 */
[----:B------:R-:W-:Y:S01]  /*8bc0*/  P2R R34, PR, RZ, 0x1 ;  /* 0x00000001ff227803 */ /* 0x000fe20000000000 */
[----:B------:R-:W-:Y:S08]  /*8bd0*/  BRA `(.L_x_6113) ;  /* 0x0000000800847947 */ /* 0x000ff00003800000 */
.L_x_6110:
        /* <DEDUP_REMOVED lines=11> */
.L_x_6115:
[----:B------:R-:W2:Y:S02]  /*8c90*/  LDG.E R4, desc[UR36][R4.64] ;  /* 0x0000002404047981 */ /* 0x000ea4000c1e1900 */
[----:B--2---:R-:W-:-:S04]  /*8ca0*/  ISETP.NE.AND P0, PT, R4, RZ, PT ;  /* 0x000000ff0400720c */ /* 0x004fc80003f05270 */
[----:B------:R-:W-:Y:S01]  /*8cb0*/  P2R R34, PR, RZ, 0x1 ;  /* 0x00000001ff227803 */ /* 0x000fe20000000000 */
[----:B------:R-:W-:Y:S08]  /*8cc0*/  BRA `(.L_x_6113) ;  /* 0x0000000800487947 */ /* 0x000ff00003800000 */
.L_x_6114:
[----:B------:R-:W2:Y:S02]  /*8cd0*/  LDG.E.U16 R4, desc[UR36][R4.64] ;  /* 0x0000002404047981 */ /* 0x000ea4000c1e1500 */
[----:B--2---:R-:W-:-:S04]  /*8ce0*/  ISETP.NE.AND P0, PT, R4, RZ, PT ;  /* 0x000000ff0400720c */ /* 0x004fc80003f05270 */
[----:B------:R-:W-:Y:S01]  /*8cf0*/  P2R R34, PR, RZ, 0x1 ;  /* 0x00000001ff227803 */ /* 0x000fe20000000000 */
[----:B------:R-:W-:Y:S08]  /*8d00*/  BRA `(.L_x_6113) ;  /* 0x0000000800387947 */ /* 0x000ff00003800000 */
.L_x_6109:
        /* <DEDUP_REMOVED lines=10> */
.L_x_6117:
[----:B------:R-:W2:Y:S02]  /*8db0*/  LDG.E.U16 R0, desc[UR36][R4.64] ;  /* 0x0000002404007981 */ /* 0x000ea4000c1e1500 */
[----:B--2---:R-:W-:-:S05]  /*8dc0*/  HADD2.F32 R0, -RZ, R0.H0_H0 ;  /* 0x20000000ff007230 */ /* 0x004fca0000004100 */
[----:B------:R-:W-:-:S04]  /*8dd0*/  FSETP.NEU.FTZ.AND P0, PT, R0, RZ, PT ;  /* 0x000000ff0000720b */ /* 0x000fc80003f1d000 */
[----:B------:R-:W-:Y:S01]  /*8de0*/  P2R R34, PR, RZ, 0x1 ;  /* 0x00000001ff227803 */ /* 0x000fe20000000000 */
[----:B------:R-:W-:Y:S08]  /*8df0*/  BRA `(.L_x_6113) ;  /* 0x0000000400fc7947 */ /* 0x000ff00003800000 */
.L_x_6116:
        /* <DEDUP_REMOVED lines=12> */
.L_x_6119:
        /* <DEDUP_REMOVED lines=10> */
.L_x_6118:
[----:B------:R-:W2:Y:S02]  /*8f60*/  LDG.E.64 R4, desc[UR36][R4.64] ;  /* 0x0000002404047981 */ /* 0x000ea4000c1e1b00 */
[----:B--2---:R-:W-:-:S06]  /*8f70*/  DSETP.NEU.AND P0, PT, R4, RZ, PT ;  /* 0x000000ff0400722a */ /* 0x004fcc0003f0d000 */
[----:B------:R-:W-:Y:S01]  /*8f80*/  P2R R34, PR, RZ, 0x1 ;  /* 0x00000001ff227803 */ /* 0x000fe20000000000 */
[----:B------:R-:W-:Y:S07]  /*8f90*/  BRA `(.L_x_6113) ;  /* 0x0000000400947947 */ /* 0x000fee0003800000 */
.L_x_6108:
        /* <DEDUP_REMOVED lines=12> */
.L_x_6122:
[----:B------:R-:W2:Y:S02]  /*9060*/  LDG.E.128 R4, desc[UR36][R4.64] ;  /* 0x0000002404047981 */ /* 0x000ea4000c1e1d00 */
[----:B--2---:R-:W-:-:S06]  /*9070*/  DSETP.NEU.AND P0, PT, R6, RZ, PT ;  /* 0x000000ff0600722a */ /* 0x004fcc0003f0d000 */
[----:B------:R-:W-:-:S06]  /*9080*/  DSETP.NEU.OR P0, PT, R4, RZ, P0 ;  /* 0x000000ff0400722a */ /* 0x000fcc000070d400 */
[----:B------:R-:W-:Y:S01]  /*9090*/  P2R R34, PR, RZ, 0x1 ;  /* 0x00000001ff227803 */ /* 0x000fe20000000000 */
[----:B------:R-:W-:Y:S07]  /*90a0*/  BRA `(.L_x_6113) ;  /* 0x0000000400507947 */ /* 0x000fee0003800000 */
.L_x_6121:
        /* <DEDUP_REMOVED lines=10> */
.L_x_6124:
        /* <DEDUP_REMOVED lines=12> */
.L_x_6123:
[----:B------:R-:W2:Y:S02]  /*9210*/  LDG.E.U16 R0, desc[UR36][R4.64] ;  /* 0x0000002404007981 */ /* 0x000ea4000c1e1500 */
[----:B--2---:R-:W-:-:S05]  /*9220*/  IMAD.U32 R0, R0, 0x10000, RZ ;  /* 0x0001000000007824 */ /* 0x004fca00078e00ff */
[----:B------:R-:W-:-:S04]  /*9230*/  FSETP.NEU.FTZ.AND P0, PT, R0, RZ, PT ;  /* 0x000000ff0000720b */ /* 0x000fc80003f1d000 */
[----:B------:R-:W-:Y:S01]  /*9240*/  P2R R34, PR, RZ, 0x1 ;  /* 0x00000001ff227803 */ /* 0x000fe20000000000 */
[----:B------:R-:W-:Y:S08]  /*9250*/  BRA `(.L_x_6113) ;  /* 0x0000000000e47947 */ /* 0x000ff00003800000 */
.L_x_6120:
        /* <DEDUP_REMOVED lines=12> */
.L_x_6127:
[----:B------:R-:W2:Y:S02]  /*9320*/  LDG.E.U8 R4, desc[UR36][R4.64] ;  /* 0x0000002404047981 */ /* 0x000ea4000c1e1100 */
[----:B--2---:R-:W-:-:S04]  /*9330*/  ISETP.NE.AND P0, PT, R4, RZ, PT ;  /* 0x000000ff0400720c */ /* 0x004fc80003f05270 */
[----:B------:R-:W-:Y:S01]  /*9340*/  P2R R34, PR, RZ, 0x1 ;  /* 0x00000001ff227803 */ /* 0x000fe20000000000 */
[----:B------:R-:W-:Y:S08]  /*9350*/  BRA `(.L_x_6113) ;  /* 0x0000000000a47947 */ /* 0x000ff00003800000 */
.L_x_6126:
[----:B------:R-:W2:Y:S02]  /*9360*/  LDG.E.U8 R4, desc[UR36][R4.64] ;  /* 0x0000002404047981 */ /* 0x000ea4000c1e1100 */
[----:B--2---:R-:W-:-:S04]  /*9370*/  ISETP.NE.AND P0, PT, R4, RZ, PT ;  /* 0x000000ff0400720c */ /* 0x004fc80003f05270 */
[----:B------:R-:W-:Y:S01]  /*9380*/  P2R R34, PR, RZ, 0x1 ;  /* 0x00000001ff227803 */ /* 0x000fe20000000000 */
[----:B------:R-:W-:Y:S08]  /*9390*/  BRA `(.L_x_6113) ;  /* 0x0000000000947947 */ /* 0x000ff00003800000 */
.L_x_6125:
        /* <DEDUP_REMOVED lines=10> */
.L_x_6112:
        /* <DEDUP_REMOVED lines=16> */
.L_x_6130:
[----:B------:R-:W-:-:S04]  /*9540*/  PLOP3.LUT P0, PT, PT, PT, PT, 0x8, 0x80 ;  /* 0x000000000080781c */ /* 0x000fc80003f0e170 */
[----:B------:R-:W-:Y:S01]  /*9550*/  P2R R34, PR, RZ, 0x1 ;  /* 0x00000001ff227803 */ /* 0x000fe20000000000 */
[----:B------:R-:W-:Y:S08]  /*9560*/  BRA `(.L_x_6113) ;  /* 0x0000000000207947 */ /* 0x000ff00003800000 */
.L_x_6129:
[----:B------:R-:W2:Y:S02]  /*9570*/  LDG.E.64 R4, desc[UR36][R4.64] ;  /* 0x0000002404047981 */ /* 0x000ea4000c1e1b00 */
[----:B--2---:R-:W-:-:S04]  /*9580*/  ISETP.NE.U32.AND P0, PT, R4, RZ, PT ;  /* 0x000000ff0400720c */ /* 0x004fc80003f05070 */
[----:B------:R-:W-:-:S04]  /*9590*/  ISETP.NE.AND.EX P0, PT, R5, RZ, PT, P0 ;  /* 0x000000ff0500720c */ /* 0x000fc80003f05300 */
[----:B------:R-:W-:Y:S01]  /*95a0*/  P2R R34, PR, RZ, 0x1 ;  /* 0x00000001ff227803 */ /* 0x000fe20000000000 */
[----:B------:R-:W-:Y:S08]  /*95b0*/  BRA `(.L_x_6113) ;  /* 0x00000000000c7947 */ /* 0x000ff00003800000 */
.L_x_6128:
[----:B------:R-:W2:Y:S02]  /*95c0*/  LDG.E R4, desc[UR36][R4.64] ;  /* 0x0000002404047981 */ /* 0x000ea4000c1e1900 */
[----:B--2---:R-:W-:-:S04]  /*95d0*/  ISETP.NE.AND P0, PT, R4, RZ, PT ;  /* 0x000000ff0400720c */ /* 0x004fc80003f05270 */
[----:B------:R-:W-:-:S09]  /*95e0*/  P2R R34, PR, RZ, 0x1 ;  /* 0x00000001ff227803 */ /* 0x000fd20000000000 */
.L_x_6113:
[----:B------:R-:W-:Y:S05]  /*95f0*/  BSYNC.RECONVERGENT B6 ;  /* 0x0000000000067941 */ /* 0x000fea0003800200 */
.L_x_6107:
[----:B------:R-:W0:Y:S01]  /*9600*/  LDCU.U8 UR6, c[0x0][0x3be] ;  /* 0x000077c0ff0677ac */ /* 0x000e220008000000 */
[----:B------:R-:W2:Y:S01]  /*9610*/  LDC.64 R6, c[0x0][0x3b0] ;  /* 0x0000ec00ff067b82 */ /* 0x000ea20000000a00 */
[----:B------:R-:W4:Y:S01]  /*9620*/  LDCU UR5, c[0x0][0x3c8] ;  /* 0x00007900ff0577ac */ /* 0x000f220008000800 */
[----:B0-----:R-:W-:-:S04]  /*9630*/  UPRMT UR4, UR6, 0x9910, URZ ;  /* 0x0000991006047896 */ /* 0x001fc800080000ff */
[----:B------:R-:W-:Y:S01]  /*9640*/  UISETP.GT.AND UP0, UPT, UR4, 0x9, UPT ;  /* 0x000000090400788c */ /* 0x000fe2000bf04270 */
[----:B----4-:R-:W-:-:S05]  /*9650*/  IMAD R25, R25, UR5, RZ ;  /* 0x0000000519197c24 */ /* 0x010fca000f8e02ff */
        /* <DEDUP_REMOVED lines=14> */
.L_x_6134:
[----:B------:R0:W5:Y:S01]  /*9740*/  LDG.E.U8 R4, desc[UR36][R6.64] ;  /* 0x0000002406047981 */ /* 0x000162000c1e1100 */
[----:B------:R-:W-:Y:S01]  /*9750*/  IMAD.MOV.U32 R5, RZ, RZ, RZ ;  /* 0x000000ffff057224 */ /* 0x000fe200078e00ff */
[----:B------:R-:W-:Y:S06]  /*9760*/  BRA `(.L_x_6136) ;  /* 0x0000000c00447947 */ /* 0x000fec0003800000 */
.L_x_6133:
        /* <DEDUP_REMOVED lines=8> */
.L_x_6138:
[----:B------:R-:W2:Y:S02]  /*97f0*/  LDG.E R4, desc[UR36][R6.64] ;  /* 0x0000002406047981 */ /* 0x000ea4000c1e1900 */
[----:B--2---:R-:W-:Y:S01]  /*9800*/  SHF.R.S32.HI R5, RZ, 0x1f, R4 ;  /* 0x0000001fff057819 */ /* 0x004fe20000011404 */
[----:B------:R-:W-:Y:S06]  /*9810*/  BRA `(.L_x_6136) ;  /* 0x0000000c00187947 */ /* 0x000fec0003800000 */
.L_x_6137:
[----:B------:R-:W2:Y:S02]  /*9820*/  LDG.E.S16 R4, desc[UR36][R6.64] ;  /* 0x0000002406047981 */ /* 0x000ea4000c1e1700 */
[----:B--2---:R-:W-:Y:S01]  /*9830*/  SHF.R.S32.HI R5, RZ, 0x1f, R4 ;  /* 0x0000001fff057819 */ /* 0x004fe20000011404 */
[----:B------:R-:W-:Y:S06]  /*9840*/  BRA `(.L_x_6136) ;  /* 0x0000000c000c7947 */ /* 0x000fec0003800000 */
.L_x_6132:
        /* <DEDUP_REMOVED lines=9> */
.L_x_6140:
[----:B------:R-:W2:Y:S02]  /*98e0*/  LDG.E.U16 R6, desc[UR36][R6.64] ;  /* 0x0000002406067981 */ /* 0x000ea4000c1e1500 */
[----:B--2---:R-:W-:-:S06]  /*98f0*/  HADD2.F32 R4, -RZ, R6.H0_H0 ;  /* 0x20000006ff047230 */ /* 0x004fcc0000004100 */
[----:B------:R-:W0:Y:S01]  /*9900*/  F2I.S64.TRUNC R4, R4 ;  /* 0x0000000400047311 */ /* 0x000e22000020d900 */
[----:B------:R-:W-:Y:S05]  /*9910*/  BRA `(.L_x_6136) ;  /* 0x0000000800d87947 */ /* 0x000fea0003800000 */
.L_x_6139:
        /* <DEDUP_REMOVED lines=9> */
.L_x_6142:
[----:B------:R-:W2:Y:S02]  /*99b0*/  LDG.E.U16 R6, desc[UR36][R6.64] ;  /* 0x0000002406067981 */ /* 0x000ea4000c1e1500 */
[----:B--2---:R-:W-:-:S06]  /*99c0*/  HADD2.F32 R4, -RZ, R6.H0_H0 ;  /* 0x20000006ff047230 */ /* 0x004fcc0000004100 */
[----:B------:R-:W0:Y:S01]  /*99d0*/  F2I.S64.TRUNC R4, R4 ;  /* 0x0000000400047311 */ /* 0x000e22000020d900 */
[----:B------:R-:W-:Y:S05]  /*99e0*/  BRA `(.L_x_6136) ;  /* 0x0000000800a47947 */ /* 0x000fea0003800000 */
.L_x_6141:
[----:B------:R-:W2:Y:S02]  /*99f0*/  LDG.E.64 R4, desc[UR36][R6.64] ;  /* 0x0000002406047981 */ /* 0x000ea4000c1e1b00 */
[----:B--2---:R-:W0:Y:S01]  /*9a00*/  F2I.S64.F64.TRUNC R4, R4 ;  /* 0x0000000400047311 */ /* 0x004e22000030d900 */
[----:B------:R-:W-:Y:S05]  /*9a10*/  BRA `(.L_x_6136) ;  /* 0x0000000800987947 */ /* 0x000fea0003800000 */
.L_x_6131:
        /* <DEDUP_REMOVED lines=13> */
.L_x_6145:
[----:B------:R-:W2:Y:S02]  /*9af0*/  LDG.E.64 R4, desc[UR36][R6.64] ;  /* 0x0000002406047981 */ /* 0x000ea4000c1e1b00 */
[----:B--2---:R-:W0:Y:S01]  /*9b00*/  F2I.S64.F64.TRUNC R4, R4 ;  /* 0x0000000400047311 */ /* 0x004e22000030d900 */
[----:B------:R-:W-:Y:S05]  /*9b10*/  BRA `(.L_x_6136) ;  /* 0x0000000800587947 */ /* 0x000fea0003800000 */
.L_x_6144:
        /* <DEDUP_REMOVED lines=26> */
.L_x_6147:
        /* <DEDUP_REMOVED lines=14> */
.L_x_6146:
[----:B------:R-:W2:Y:S02]  /*9da0*/  LDG.E.U16 R4, desc[UR36][R6.64] ;  /* 0x0000002406047981 */ /* 0x000ea4000c1e1500 */
[----:B--2---:R-:W-:-:S06]  /*9db0*/  IMAD.U32 R4, R4, 0x10000, RZ ;  /* 0x0001000004047824 */ /* 0x004fcc00078e00ff */
[----:B------:R-:W0:Y:S01]  /*9dc0*/  F2I.S64.TRUNC R4, R4 ;  /* 0x0000000400047311 */ /* 0x000e22000020d900 */
[----:B------:R-:W-:Y:S05]  /*9dd0*/  BRA `(.L_x_6136) ;  /* 0x0000000400a87947 */ /* 0x000fea0003800000 */
.L_x_6143:
        /* <DEDUP_REMOVED lines=11> */
.L_x_6150:
        /* <DEDUP_REMOVED lines=21> */
.L_x_6154:
[----:B------:R-:W-:Y:S05]  /*9fe0*/  BSYNC.RECONVERGENT B1 ;  /* 0x0000000000017941 */ /* 0x000fea0003800200 */
.L_x_6153:
[----:B------:R-:W-:Y:S01]  /*9ff0*/  IMAD.SHL.U32 R0, R0, 0x100000, RZ ;  /* 0x0010000000007824 */ /* 0x000fe200078e00ff */
[----:B------:R-:W-:-:S04]  /*a000*/  LEA R3, R3, 0x3b800000, 0x17 ;  /* 0x3b80000003037811 */ /* 0x000fc800078eb8ff */
[----:B------:R-:W-:-:S07]  /*a010*/  LOP3.LUT R4, R3, R0, R7, 0xfe, !PT ;  /* 0x0000000003047212 */ /* 0x000fce00078efe07 */
.L_x_6152:
[----:B------:R-:W-:Y:S05]  /*a020*/  BSYNC.RECONVERGENT B0 ;  /* 0x0000000000007941 */ /* 0x000fea0003800200 */
.L_x_6151:
[----:B------:R-:W0:Y:S01]  /*a030*/  F2I.S64.TRUNC R4, R4 ;  /* 0x0000000400047311 */ /* 0x000e22000020d900 */
[----:B------:R-:W-:Y:S05]  /*a040*/  BRA `(.L_x_6136) ;  /* 0x00000004000c7947 */ /* 0x000fea0003800000 */
.L_x_6149:
        /* <DEDUP_REMOVED lines=21> */
.L_x_6158:
[----:B------:R-:W-:Y:S05]  /*a1a0*/  BSYNC.RECONVERGENT B1 ;  /* 0x0000000000017941 */ /* 0x000fea0003800200 */
.L_x_6157:
[----:B------:R-:W-:Y:S01]  /*a1b0*/  IMAD.SHL.U32 R0, R0, 0x200000, RZ ;  /* 0x0020000000007824 */ /* 0x000fe200078e00ff */
[----:B------:R-:W-:-:S04]  /*a1c0*/  LEA R3, R3, 0x37800000, 0x17 ;  /* 0x3780000003037811 */ /* 0x000fc800078eb8ff */
[----:B------:R-:W-:-:S07]  /*a1d0*/  LOP3.LUT R4, R3, R0, R7, 0xfe, !PT ;  /* 0x0000000003047212 */ /* 0x000fce00078efe07 */
.L_x_6156:
[----:B------:R-:W-:Y:S05]  /*a1e0*/  BSYNC.RECONVERGENT B0 ;  /* 0x0000000000007941 */ /* 0x000fea0003800200 */
.L_x_6155:
[----:B------:R-:W0:Y:S01]  /*a1f0*/  F2I.S64.TRUNC R4, R4 ;  /* 0x0000000400047311 */ /* 0x000e22000020d900 */
[----:B------:R-:W-:Y:S05]  /*a200*/  BRA `(.L_x_6136) ;  /* 0x00000000009c7947 */ /* 0x000fea0003800000 */
.L_x_6148:
        /* <DEDUP_REMOVED lines=14> */
.L_x_6162:
[----:B------:R-:W-:Y:S05]  /*a2f0*/  BSYNC.RECONVERGENT B0 ;  /* 0x0000000000007941 */ /* 0x000fea0003800200 */
.L_x_6161:
[----:B------:R-:W0:Y:S01]  /*a300*/  F2I.S64.TRUNC R4, R4 ;  /* 0x0000000400047311 */ /* 0x000e22000020d900 */
[----:B------:R-:W-:Y:S05]  /*a310*/  BRA `(.L_x_6136) ;  /* 0x0000000000587947 */ /* 0x000fea0003800000 */
.L_x_6135:
        /* <DEDUP_REMOVED lines=16> */
.L_x_6163:
[----:B------:R-:W-:Y:S01]  /*a420*/  CS2R R4, SRZ ;  /* 0x0000000000047805 */ /* 0x000fe2000001ff00 */
[----:B------:R-:W-:Y:S06]  /*a430*/  BRA `(.L_x_6136) ;  /* 0x0000000000107947 */ /* 0x000fec0003800000 */
.L_x_6160:
[----:B------:R0:W5:Y:S01]  /*a440*/  LDG.E.64 R4, desc[UR36][R6.64] ;  /* 0x0000002406047981 */ /* 0x000162000c1e1b00 */
[----:B------:R-:W-:Y:S05]  /*a450*/  BRA `(.L_x_6136) ;  /* 0x0000000000087947 */ /* 0x000fea0003800000 */
.L_x_6159:
[----:B------:R0:W5:Y:S01]  /*a460*/  LDG.E R4, desc[UR36][R6.64] ;  /* 0x0000002406047981 */ /* 0x000162000c1e1900 */
[----:B------:R-:W-:-:S07]  /*a470*/  IMAD.MOV.U32 R5, RZ, RZ, RZ ;  /* 0x000000ffff057224 */ /* 0x000fce00078e00ff */
.L_x_6136:
[----:B------:R-:W-:-:S04]  /*a480*/  ISETP.NE.AND P0, PT, R34, RZ, PT ;  /* 0x000000ff2200720c */ /* 0x000fc80003f05270 */
[----:B------:R-:W-:-:S13]  /*a490*/  PLOP3.LUT P0, PT, P0, PT, PT, 0x8, 0x80 ;  /* 0x000000000080781c */ /* 0x000fda000070e170 */
.L_x_6078:
[----:B------:R-:W-:Y:S05]  /*a4a0*/  BSYNC.RECONVERGENT B7 ;  /* 0x0000000000077941 */ /* 0x000fea0003800200 */
.L_x_6077:
[----:B------:R-:W-:Y:S01]  /*a4b0*/  ISETP.NE.AND P6, PT, R19, RZ, PT ;  /* 0x000000ff1300720c */ /* 0x000fe20003fc5270 */
[----:B------:R-:W-:Y:S01]  /*a4c0*/  VIADD R19, R17, 0x80 ;  /* 0x0000008011137836 */ /* 0x000fe20000000000 */
[----:B------:R-:W-:Y:S01]  /*a4d0*/  ISETP.NE.AND P1, PT, R23, RZ, PT ;  /* 0x000000ff1700720c */ /* 0x000fe20003f25270 */
[----:B0-----:R-:W-:Y:S01]  /*a4e0*/  VIADD R7, R17, 0x180 ;  /* 0x0000018011077836 */ /* 0x001fe20000000000 */
[----:B------:R-:W-:Y:S01]  /*a4f0*/  ISETP.NE.AND P2, PT, R27, RZ, PT ;  /* 0x000000ff1b00720c */ /* 0x000fe20003f45270 */
[----:B------:R-:W-:Y:S01]  /*a500*/  VIADD R3, R17, 0x100 ;  /* 0x0000010011037836 */ /* 0x000fe20000000000 */
[-C--:B------:R-:W-:Y:S02]  /*a510*/  ISETP.GE.OR P1, PT, R19, R2.reuse, P1 ;  /* 0x000000021300720c */ /* 0x080fe40000f26670 */
[-C--:B------:R-:W-:Y:S02]  /*a520*/  ISETP.GE.OR P0, PT, R7, R2.reuse, P0 ;  /* 0x000000020700720c */ /* 0x080fe40000706670 */
[----:B------:R-:W-:-:S03]  /*a530*/  ISETP.GE.OR P2, PT, R3, R2, P2 ;  /* 0x000000020300720c */ /* 0x000fc60001746670 */
[----:B------:R-:W0:Y:S08]  /*a540*/  @!P6 LDC.64 R8, c[0x0][0x388] ;  /* 0x0000e200ff08eb82 */ /* 0x000e300000000a00 */
[----:B------:R-:W1:Y:S08]  /*a550*/  @!P1 LDC.64 R6, c[0x0][0x388] ;  /* 0x0000e200ff069b82 */ /* 0x000e700000000a00 */
[----:B------:R-:W2:Y:S08]  /*a560*/  @!P0 LDC.64 R10, c[0x0][0x388] ;  /* 0x0000e200ff0a8b82 */ /* 0x000eb00000000a00 */
[----:B------:R-:W3:Y:S01]  /*a570*/  @!P2 LDC.64 R12, c[0x0][0x388] ;  /* 0x0000e200ff0cab82 */ /* 0x000ee20000000a00 */
[----:B-1---5:R-:W-:-:S04]  /*a580*/  @!P1 LEA R6, P3, R30, R6, 0x2 ;  /* 0x000000061e069211 */ /* 0x022fc800078610ff */
[----:B------:R-:W-:Y:S02]  /*a590*/  @!P1 LEA.HI.X R7, R30, R7, R31, 0x2, P3 ;  /* 0x000000071e079211 */ /* 0x000fe400018f141f */
[----:B0-----:R-:W-:Y:S02]  /*a5a0*/  @!P6 LEA R8, P3, R28, R8, 0x2 ;  /* 0x000000081c08e211 */ /* 0x001fe400078610ff */
[C---:B--2-4-:R-:W-:Y:S01]  /*a5b0*/  @!P0 LEA R10, P5, R4.reuse, R10, 0x2 ;  /* 0x0000000a040a8211 */ /* 0x054fe200078a10ff */
[----:B------:R0:W5:Y:S03]  /*a5c0*/  @!P1 LDG.E R24, desc[UR36][R6.64] ;  /* 0x0000002406189981 */ /* 0x000166000c1e1900 */
[----:B------:R-:W-:Y:S02]  /*a5d0*/  @!P0 LEA.HI.X R11, R4, R11, R5, 0x2, P5 ;  /* 0x0000000b040b8211 */ /* 0x000fe400028f1405 */
[----:B---3--:R-:W-:Y:S01]  /*a5e0*/  @!P2 LEA R12, P4, R32, R12, 0x2 ;  /* 0x0000000c200ca211 */ /* 0x008fe200078810ff */
[----:B------:R-:W-:Y:S01]  /*a5f0*/  @!P6 IMAD.MOV.U32 R4, RZ, RZ, R8 ;  /* 0x000000ffff04e224 */ /* 0x000fe200078e0008 */
[----:B------:R-:W-:Y:S01]  /*a600*/  @!P6 LEA.HI.X R5, R28, R9, R29, 0x2, P3 ;  /* 0x000000091c05e211 */ /* 0x000fe200018f141d */
[----:B------:R0:W5:Y:S01]  /*a610*/  @!P0 LDG.E R18, desc[UR36][R10.64] ;  /* 0x000000240a128981 */ /* 0x000162000c1e1900 */
[----:B------:R-:W-:Y:S01]  /*a620*/  @!P2 LEA.HI.X R13, R32, R13, R33, 0x2, P4 ;  /* 0x0000000d200da211 */ /* 0x000fe200020f1421 */
[----:B------:R-:W1:Y:S02]  /*a630*/  LDC.U8 R28, c[0x0][0x3cc] ;  /* 0x0000f300ff1c7b82 */ /* 0x000e640000000000 */
[----:B------:R0:W5:Y:S04]  /*a640*/  @!P6 LDG.E R26, desc[UR36][R4.64] ;  /* 0x00000024041ae981 */ /* 0x000168000c1e1900 */
[----:B------:R0:W5:Y:S01]  /*a650*/  @!P2 LDG.E R22, desc[UR36][R12.64] ;  /* 0x000000240c16a981 */ /* 0x000162000c1e1900 */
        /* <DEDUP_REMOVED lines=26> */
.L_x_6170:
[----:B-----5:R-:W0:Y:S01]  /*a800*/  F2I.S64.TRUNC R26, R26 ;  /* 0x0000001a001a7311 */ /* 0x020e22000020d900 */
[----:B------:R-:W-:Y:S02]  /*a810*/  IMAD.MOV.U32 R17, RZ, RZ, R19 ;  /* 0x000000ffff117224 */ /* 0x000fe400078e0013 */
[----:B0-----:R-:W-:-:S05]  /*a820*/  IMAD.MOV.U32 R3, RZ, RZ, R26 ;  /* 0x000000ffff037224 */ /* 0x001fca00078e001a */
[----:B------:R1:W-:Y:S01]  /*a830*/  STG.E.U8 desc[UR36][R8.64], R3 ;  /* 0x0000000308007986 */ /* 0x0003e2000c101124 */
[----:B------:R-:W-:Y:S05]  /*a840*/  BRA `(.L_x_6172) ;  /* 0x0000000c007c7947 */ /* 0x000fea0003800000 */
.L_x_6169:
        /* <DEDUP_REMOVED lines=10> */
.L_x_6174:
[----:B-----5:R-:W0:Y:S01]  /*a8f0*/  F2I.FTZ.TRUNC.NTZ R3, R26 ;  /* 0x0000001a00037305 */ /* 0x020e22000021f100 */
[----:B------:R-:W-:Y:S01]  /*a900*/  IMAD.MOV.U32 R17, RZ, RZ, R19 ;  /* 0x000000ffff117224 */ /* 0x000fe200078e0013 */
[----:B0-----:R4:W-:Y:S01]  /*a910*/  STG.E desc[UR36][R8.64], R3 ;  /* 0x0000000308007986 */ /* 0x0019e2000c101924 */
[----:B------:R-:W-:Y:S05]  /*a920*/  BRA `(.L_x_6172) ;  /* 0x0000000c00447947 */ /* 0x000fea0003800000 */
.L_x_6173:
[----:B-----5:R-:W0:Y:S01]  /*a930*/  F2I.FTZ.TRUNC.NTZ R3, R26 ;  /* 0x0000001a00037305 */ /* 0x020e22000021f100 */
[----:B------:R-:W-:Y:S01]  /*a940*/  IMAD.MOV.U32 R17, RZ, RZ, R19 ;  /* 0x000000ffff117224 */ /* 0x000fe200078e0013 */
[----:B0-----:R2:W-:Y:S01]  /*a950*/  STG.E.U16 desc[UR36][R8.64], R3 ;  /* 0x0000000308007986 */ /* 0x0015e2000c101524 */
[----:B------:R-:W-:Y:S05]  /*a960*/  BRA `(.L_x_6172) ;  /* 0x0000000c00347947 */ /* 0x000fea0003800000 */
.L_x_6168:
        /* <DEDUP_REMOVED lines=9> */
.L_x_6176:
[----:B-----5:R-:W-:Y:S01]  /*aa00*/  F2FP.F16.F32.PACK_AB R26, RZ, R26 ;  /* 0x0000001aff1a723e */ /* 0x020fe200000000ff */
[----:B------:R-:W-:-:S04]  /*aa10*/  IMAD.MOV.U32 R17, RZ, RZ, R19 ;  /* 0x000000ffff117224 */ /* 0x000fc800078e0013 */
[----:B------:R0:W-:Y:S01]  /*aa20*/  STG.E.U16 desc[UR36][R8.64], R26 ;  /* 0x0000001a08007986 */ /* 0x0001e2000c101524 */
[----:B------:R-:W-:Y:S05]  /*aa30*/  BRA `(.L_x_6172) ;  /* 0x0000000c00007947 */ /* 0x000fea0003800000 */
.L_x_6175:
[----:B------:R-:W-:-:S13]  /*aa40*/  ISETP.NE.AND P0, PT, R0, 0x7, PT ;  /* 0x000000070000780c */ /* 0x000fda0003f05270 */
[----:B------:R-:W-:Y:S05]  /*aa50*/  @!P0 BRA `(.L_x_6177) ;  /* 0x0000000000348947 */ /* 0x000fea0003800000 */
[----:B------:R-:W-:-:S13]  /*aa60*/  ISETP.NE.AND P0, PT, R0, 0x8, PT ;  /* 0x000000080000780c */ /* 0x000fda0003f05270 */
[----:B------:R-:W-:Y:S05]  /*aa70*/  @!P0 BRA `(.L_x_6178) ;  /* 0x0000000000188947 */ /* 0x000fea0003800000 */
[----:B------:R-:W-:-:S13]  /*aa80*/  ISETP.NE.AND P0, PT, R0, 0x9, PT ;  /* 0x000000090000780c */ /* 0x000fda0003f05270 */
[----:B------:R-:W-:Y:S05]  /*aa90*/  @P0 BRA `(.L_x_6171) ;  /* 0x0000000800440947 */ /* 0x000fea0003800000 */
[----:B------:R-:W-:Y:S02]  /*aaa0*/  IMAD.MOV.U32 R27, RZ, RZ, RZ ;  /* 0x000000ffff1b7224 */ /* 0x000fe400078e00ff */
[----:B------:R-:W-:-:S03]  /*aab0*/  IMAD.MOV.U32 R17, RZ, RZ, R19 ;  /* 0x000000ffff117224 */ /* 0x000fc600078e0013 */
[----:B-----5:R0:W-:Y:S01]  /*aac0*/  STG.E.64 desc[UR36][R8.64], R26 ;  /* 0x0000001a08007986 */ /* 0x0201e2000c101b24 */
[----:B------:R-:W-:Y:S05]  /*aad0*/  BRA `(.L_x_6172) ;  /* 0x0000000800d87947 */ /* 0x000fea0003800000 */
.L_x_6178:
[----:B-----5:R-:W-:Y:S01]  /*aae0*/  F2FP.F16.F32.PACK_AB R3, RZ, R26 ;  /* 0x0000001aff03723e */ /* 0x020fe200000000ff */
[----:B------:R-:W-:-:S03]  /*aaf0*/  IMAD.MOV.U32 R17, RZ, RZ, R19 ;  /* 0x000000ffff117224 */ /* 0x000fc600078e0013 */
[----:B------:R-:W-:-:S05]  /*ab00*/  PRMT R3, R3, 0x5410, RZ ;  /* 0x0000541003037816 */ /* 0x000fca00000000ff */
[----:B------:R0:W-:Y:S01]  /*ab10*/  STG.E desc[UR36][R8.64], R3 ;  /* 0x0000000308007986 */ /* 0x0001e2000c101924 */
[----:B------:R-:W-:Y:S05]  /*ab20*/  BRA `(.L_x_6172) ;  /* 0x0000000800c47947 */ /* 0x000fea0003800000 */
.L_x_6177:
[----:B-----5:R-:W-:Y:S01]  /*ab30*/  FMUL.FTZ R4, R26, 1 ;  /* 0x3f8000001a047820 */ /* 0x020fe20000410000 */
[----:B------:R-:W-:-:S05]  /*ab40*/  IMAD.MOV.U32 R17, RZ, RZ, R19 ;  /* 0x000000ffff117224 */ /* 0x000fca00078e0013 */
[----:B------:R-:W0:Y:S02]  /*ab50*/  F2F.F64.F32 R4, R4 ;  /* 0x0000000400047310 */ /* 0x000e240000201800 */
[----:B0-----:R0:W-:Y:S01]  /*ab60*/  STG.E.64 desc[UR36][R8.64], R4 ;  /* 0x0000000408007986 */ /* 0x0011e2000c101b24 */
[----:B------:R-:W-:Y:S05]  /*ab70*/  BRA `(.L_x_6172) ;  /* 0x0000000800b07947 */ /* 0x000fea0003800000 */
.L_x_6167:
        /* <DEDUP_REMOVED lines=9> */
[----:B------:R-:W-:-:S03]  /*ac10*/  IMAD.MOV.U32 R17, RZ, RZ, R19 ;  /* 0x000000ffff117224 */ /* 0x000fc600078e0013 */
[----:B------:R-:W-:-:S05]  /*ac20*/  SEL R3, RZ, 0x1, !P0 ;  /* 0x00000001ff037807 */ /* 0x000fca0004000000 */
[----:B------:R0:W-:Y:S01]  /*ac30*/  STG.E.U8 desc[UR36][R8.64], R3 ;  /* 0x0000000308007986 */ /* 0x0001e2000c101124 */
[----:B------:R-:W-:Y:S05]  /*ac40*/  BRA `(.L_x_6172) ;  /* 0x00000008007c7947 */ /* 0x000fea0003800000 */
.L_x_6181:
[----:B-----5:R-:W-:Y:S01]  /*ac50*/  FMUL.FTZ R4, R26, 1 ;  /* 0x3f8000001a047820 */ /* 0x020fe20000410000 */
[----:B------:R-:W-:Y:S01]  /*ac60*/  CS2R R6, SRZ ;  /* 0x0000000000067805 */ /* 0x000fe2000001ff00 */
[----:B------:R-:W-:-:S04]  /*ac70*/  IMAD.MOV.U32 R17, RZ, RZ, R19 ;  /* 0x000000ffff117224 */ /* 0x000fc800078e0013 */
[----:B------:R-:W0:Y:S02]  /*ac80*/  F2F.F64.F32 R4, R4 ;  /* 0x0000000400047310 */ /* 0x000e240000201800 */
[----:B0-----:R0:W-:Y:S01]  /*ac90*/  STG.E.128 desc[UR36][R8.64], R4 ;  /* 0x0000000408007986 */ /* 0x0011e2000c101d24 */
[----:B------:R-:W-:Y:S05]  /*aca0*/  BRA `(.L_x_6172) ;  /* 0x0000000800647947 */ /* 0x000fea0003800000 */
.L_x_6180:
        /* <DEDUP_REMOVED lines=18> */
.L_x_6185:
[----:B------:R-:W-:Y:S05]  /*add0*/  BSYNC.RECONVERGENT B0 ;  /* 0x0000000000007941 */ /* 0x000fea0003800200 */
.L_x_6184:
[----:B------:R-:W-:Y:S01]  /*ade0*/  LOP3.LUT R5, R0, 0x80, R5, 0xf8, !PT ;  /* 0x0000008000057812 */ /* 0x000fe200078ef805 */
[----:B------:R-:W-:-:S04]  /*adf0*/  IMAD.MOV.U32 R17, RZ, RZ, R19 ;  /* 0x000000ffff117224 */ /* 0x000fc800078e0013 */
[----:B------:R0:W-:Y:S01]  /*ae00*/  STG.E.U8 desc[UR36][R8.64], R5 ;  /* 0x0000000508007986 */ /* 0x0001e2000c101124 */
[----:B------:R-:W-:Y:S05]  /*ae10*/  BRA `(.L_x_6172) ;  /* 0x0000000800087947 */ /* 0x000fea0003800000 */
.L_x_6183:
        /* <DEDUP_REMOVED lines=14> */
.L_x_6187:
[----:B------:R-:W-:Y:S05]  /*af00*/  BSYNC.RECONVERGENT B0 ;  /* 0x0000000000007941 */ /* 0x000fea0003800200 */
.L_x_6186:
[----:B------:R-:W-:Y:S01]  /*af10*/  LOP3.LUT R3, R0, 0x80, R5, 0xf8, !PT ;  /* 0x0000008000037812 */ /* 0x000fe200078ef805 */
[----:B------:R-:W-:-:S04]  /*af20*/  IMAD.MOV.U32 R17, RZ, RZ, R19 ;  /* 0x000000ffff117224 */ /* 0x000fc800078e0013 */
[----:B------:R0:W-:Y:S01]  /*af30*/  STG.E.U8 desc[UR36][R8.64], R3 ;  /* 0x0000000308007986 */ /* 0x0001e2000c101124 */
[----:B------:R-:W-:Y:S05]  /*af40*/  BRA `(.L_x_6172) ;  /* 0x0000000400bc7947 */ /* 0x000fea0003800000 */
.L_x_6182:
[----:B-----5:R-:W-:Y:S01]  /*af50*/  F2FP.BF16.F32.PACK_AB R26, RZ, R26 ;  /* 0x0000001aff1a723e */ /* 0x020fe200000010ff */
[----:B------:R-:W-:-:S04]  /*af60*/  IMAD.MOV.U32 R17, RZ, RZ, R19 ;  /* 0x000000ffff117224 */ /* 0x000fc800078e0013 */
[----:B------:R0:W-:Y:S01]  /*af70*/  STG.E.U16 desc[UR36][R8.64], R26 ;  /* 0x0000001a08007986 */ /* 0x0001e2000c101524 */
[----:B------:R-:W-:Y:S05]  /*af80*/  BRA `(.L_x_6172) ;  /* 0x0000000400ac7947 */ /* 0x000fea0003800000 */
.L_x_6179:
        /* <DEDUP_REMOVED lines=12> */
.L_x_6190:
        /* <DEDUP_REMOVED lines=12> */
.L_x_6193:
[----:B------:R-:W-:-:S04]  /*b110*/  SHF.R.U32.HI R0, RZ, 0x14, R26 ;  /* 0x00000014ff007819 */ /* 0x000fc8000001161a */
[----:B------:R-:W-:-:S04]  /*b120*/  LOP3.LUT R3, R0, 0x1, RZ, 0xc0, !PT ;  /* 0x0000000100037812 */ /* 0x000fc800078ec0ff */
[----:B------:R-:W-:-:S04]  /*b130*/  IADD3 R0, PT, PT, R26, 0x487ffff, R3 ;  /* 0x0487ffff1a007810 */ /* 0x000fc80007ffe003 */
[----:B------:R-:W-:-:S04]  /*b140*/  SHF.R.U32.HI R0, RZ, 0x14, R0 ;  /* 0x00000014ff007819 */ /* 0x000fc80000011600 */
[----:B------:R-:W-:-:S07]  /*b150*/  LOP3.LUT R0, R0, 0xff, RZ, 0xc0, !PT ;  /* 0x000000ff00007812 */ /* 0x000fce00078ec0ff */
.L_x_6194:
[----:B------:R-:W-:-:S04]  /*b160*/  SHF.R.U32.HI R3, RZ, 0x18, R26 ;  /* 0x00000018ff037819 */ /* 0x000fc8000001161a */
[----:B------:R-:W-:-:S04]  /*b170*/  LOP3.LUT R0, R0, 0x80, R3, 0xf8, !PT ;  /* 0x0000008000007812 */ /* 0x000fc800078ef803 */
[----:B------:R-:W-:-:S07]  /*b180*/  PRMT R4, R0, 0x7610, R4 ;  /* 0x0000761000047816 */ /* 0x000fce0000000004 */
.L_x_6192:
[----:B------:R-:W-:Y:S05]  /*b190*/  BSYNC.RECONVERGENT B0 ;  /* 0x0000000000007941 */ /* 0x000fea0003800200 */
.L_x_6191:
[----:B------:R0:W-:Y:S01]  /*b1a0*/  STG.E.U8 desc[UR36][R8.64], R4 ;  /* 0x0000000408007986 */ /* 0x0001e2000c101124 */
[----:B------:R-:W-:Y:S01]  /*b1b0*/  IMAD.MOV.U32 R17, RZ, RZ, R19 ;  /* 0x000000ffff117224 */ /* 0x000fe200078e0013 */
[----:B------:R-:W-:Y:S06]  /*b1c0*/  BRA `(.L_x_6172) ;  /* 0x00000004001c7947 */ /* 0x000fec0003800000 */
.L_x_6189:
        /* <DEDUP_REMOVED lines=12> */
.L_x_6197:
[----:B------:R-:W-:-:S04]  /*b290*/  SHF.R.U32.HI R0, RZ, 0x15, R26 ;  /* 0x00000015ff007819 */ /* 0x000fc8000001161a */
[----:B------:R-:W-:-:S04]  /*b2a0*/  LOP3.LUT R3, R0, 0x1, RZ, 0xc0, !PT ;  /* 0x0000000100037812 */ /* 0x000fc800078ec0ff */
[----:B------:R-:W-:-:S04]  /*b2b0*/  IADD3 R0, PT, PT, R26, 0x88fffff, R3 ;  /* 0x088fffff1a007810 */ /* 0x000fc80007ffe003 */
[----:B------:R-:W-:-:S04]  /*b2c0*/  SHF.R.U32.HI R0, RZ, 0x15, R0 ;  /* 0x00000015ff007819 */ /* 0x000fc80000011600 */
[----:B------:R-:W-:-:S07]  /*b2d0*/  LOP3.LUT R0, R0, 0xff, RZ, 0xc0, !PT ;  /* 0x000000ff00007812 */ /* 0x000fce00078ec0ff */
.L_x_6198:
[----:B------:R-:W-:-:S04]  /*b2e0*/  SHF.R.U32.HI R3, RZ, 0x18, R26 ;  /* 0x00000018ff037819 */ /* 0x000fc8000001161a */
[----:B------:R-:W-:-:S04]  /*b2f0*/  LOP3.LUT R0, R0, 0x80, R3, 0xf8, !PT ;  /* 0x0000008000007812 */ /* 0x000fc800078ef803 */
[----:B------:R-:W-:-:S07]  /*b300*/  PRMT R4, R0, 0x7610, R4 ;  /* 0x0000761000047816 */ /* 0x000fce0000000004 */
.L_x_6196:
[----:B------:R-:W-:Y:S05]  /*b310*/  BSYNC.RECONVERGENT B0 ;  /* 0x0000000000007941 */ /* 0x000fea0003800200 */
.L_x_6195:
[----:B------:R0:W-:Y:S01]  /*b320*/  STG.E.U8 desc[UR36][R8.64], R4 ;  /* 0x0000000408007986 */ /* 0x0001e2000c101124 */
[----:B------:R-:W-:Y:S01]  /*b330*/  IMAD.MOV.U32 R17, RZ, RZ, R19 ;  /* 0x000000ffff117224 */ /* 0x000fe200078e0013 */
[----:B------:R-:W-:Y:S06]  /*b340*/  BRA `(.L_x_6172) ;  /* 0x0000000000bc7947 */ /* 0x000fec0003800000 */
.L_x_6188:
[----:B------:R-:W-:-:S13]  /*b350*/  ISETP.NE.AND P0, PT, R0, 0x1c, PT ;  /* 0x0000001c0000780c */ /* 0x000fda0003f05270 */
[----:B------:R-:W-:Y:S05]  /*b360*/  @!P0 BRA `(.L_x_6199) ;  /* 0x0000000000a88947 */ /* 0x000fea0003800000 */
[----:B------:R-:W-:-:S13]  /*b370*/  ISETP.NE.AND P0, PT, R0, 0x1d, PT ;  /* 0x0000001d0000780c */ /* 0x000fda0003f05270 */
[----:B------:R-:W-:Y:S05]  /*b380*/  @!P0 BRA `(.L_x_6200) ;  /* 0x0000000000908947 */ /* 0x000fea0003800000 */
[----:B------:R-:W-:-:S13]  /*b390*/  ISETP.NE.AND P0, PT, R0, 0x2c, PT ;  /* 0x0000002c0000780c */ /* 0x000fda0003f05270 */
[----:B------:R-:W-:Y:S05]  /*b3a0*/  @!P0 BRA `(.L_x_6201) ;  /* 0x0000000000488947 */ /* 0x000fea0003800000 */
.L_x_6171:
        /* <DEDUP_REMOVED lines=16> */
.L_x_6202:
[----:B------:R-:W-:Y:S01]  /*b4b0*/  IMAD.MOV.U32 R17, RZ, RZ, R19 ;  /* 0x000000ffff117224 */ /* 0x000fe200078e0013 */
[----:B------:R-:W-:Y:S06]  /*b4c0*/  BRA `(.L_x_6172) ;  /* 0x00000000005c7947 */ /* 0x000fec0003800000 */
.L_x_6201:
        /* <DEDUP_REMOVED lines=16> */
.L_x_6200:
[----:B-----5:R-:W0:Y:S01]  /*b5d0*/  F2I.U64.TRUNC R26, R26 ;  /* 0x0000001a001a7311 */ /* 0x020e22000020d800 */
[----:B------:R-:W-:Y:S01]  /*b5e0*/  IMAD.MOV.U32 R17, RZ, RZ, R19 ;  /* 0x000000ffff117224 */ /* 0x000fe200078e0013 */
[----:B0-----:R0:W-:Y:S01]  /*b5f0*/  STG.E.64 desc[UR36][R8.64], R26 ;  /* 0x0000001a08007986 */ /* 0x0011e2000c101b24 */
[----:B------:R-:W-:Y:S05]  /*b600*/  BRA `(.L_x_6172) ;  /* 0x00000000000c7947 */ /* 0x000fea0003800000 */
.L_x_6199:
[----:B-----5:R-:W0:Y:S01]  /*b610*/  F2I.FTZ.U32.TRUNC.NTZ R3, R26 ;  /* 0x0000001a00037305 */ /* 0x020e22000021f000 */
[----:B------:R-:W-:Y:S01]  /*b620*/  IMAD.MOV.U32 R17, RZ, RZ, R19 ;  /* 0x000000ffff117224 */ /* 0x000fe200078e0013 */
[----:B0-----:R0:W-:Y:S06]  /*b630*/  STG.E desc[UR36][R8.64], R3 ;  /* 0x0000000308007986 */ /* 0x0011ec000c101924 */
.L_x_6172:
[----:B------:R-:W-:-:S13]  /*b640*/  ISETP.GE.AND P0, PT, R17, R2, PT ;  /* 0x000000021100720c */ /* 0x000fda0003f06270 */
[----:B------:R-:W-:Y:S05]  /*b650*/  @P0 BREAK.RELIABLE B6 ;  /* 0x0000000000060942 */ /* 0x000fea0003800100 */
[----:B------:R-:W-:Y:S05]  /*b660*/  @P0 BRA `(.L_x_6203) ;  /* 0x0000001c00300947 */ /* 0x000fea0003800000 */
[----:B------:R-:W1:Y:S01]  /*b670*/  LDCU UR4, c[0x0][0x3d0] ;  /* 0x00007a00ff0477ac */ /* 0x000e620008000800 */
[----:B0-----:R-:W0:Y:S01]  /*b680*/  LDC.64 R4, c[0x0][0x398] ;  /* 0x0000e600ff047b82 */ /* 0x001e220000000a00 */
[----:B------:R-:W-:Y:S01]  /*b690*/  IMAD R0, R16, 0x200, R17 ;  /* 0x0000020010007824 */ /* 0x000fe200078e0211 */
[----:B------:R-:W-:-:S03]  /*b6a0*/  PRMT R6, R28, 0x9910, RZ ;  /* 0x000099101c067816 */ /* 0x000fc600000000ff */
[----:B-12-4-:R-:W-:Y:S02]  /*b6b0*/  IMAD R3, R0, UR4, RZ ;  /* 0x0000000400037c24 */ /* 0x016fe4000f8e02ff */
        /* <DEDUP_REMOVED lines=16> */
.L_x_6207:
[----:B------:R-:W0:Y:S02]  /*b7c0*/  F2I.S64.TRUNC R24, R24 ;  /* 0x0000001800187311 */ /* 0x000e24000020d900 */
[----:B0-----:R-:W-:-:S05]  /*b7d0*/  IMAD.MOV.U32 R3, RZ, RZ, R24 ;  /* 0x000000ffff037224 */ /* 0x001fca00078e0018 */
[----:B------:R0:W-:Y:S01]  /*b7e0*/  STG.E.U8 desc[UR36][R4.64], R3 ;  /* 0x0000000304007986 */ /* 0x0001e2000c101124 */
[----:B------:R-:W-:Y:S05]  /*b7f0*/  BRA `(.L_x_6209) ;  /* 0x0000000c00287947 */ /* 0x000fea0003800000 */
.L_x_6206:
        /* <DEDUP_REMOVED lines=9> */
.L_x_6211:
[----:B------:R-:W0:Y:S02]  /*b890*/  F2I.FTZ.TRUNC.NTZ R3, R24 ;  /* 0x0000001800037305 */ /* 0x000e24000021f100 */
[----:B0-----:R0:W-:Y:S01]  /*b8a0*/  STG.E desc[UR36][R4.64], R3 ;  /* 0x0000000304007986 */ /* 0x0011e2000c101924 */
[----:B------:R-:W-:Y:S05]  /*b8b0*/  BRA `(.L_x_6209) ;  /* 0x0000000800f87947 */ /* 0x000fea0003800000 */
.L_x_6210:
[----:B------:R-:W0:Y:S02]  /*b8c0*/  F2I.FTZ.TRUNC.NTZ R3, R24 ;  /* 0x0000001800037305 */ /* 0x000e24000021f100 */
[----:B0-----:R0:W-:Y:S01]  /*b8d0*/  STG.E.U16 desc[UR36][R4.64], R3 ;  /* 0x0000000304007986 */ /* 0x0011e2000c101524 */
[----:B------:R-:W-:Y:S05]  /*b8e0*/  BRA `(.L_x_6209) ;  /* 0x0000000800ec7947 */ /* 0x000fea0003800000 */
.L_x_6205:
        /* <DEDUP_REMOVED lines=8> */
.L_x_6213:
[----:B------:R-:W-:-:S05]  /*b970*/  F2FP.F16.F32.PACK_AB R24, RZ, R24 ;  /* 0x00000018ff18723e */ /* 0x000fca00000000ff */
[----:B------:R0:W-:Y:S01]  /*b980*/  STG.E.U16 desc[UR36][R4.64], R24 ;  /* 0x0000001804007986 */ /* 0x0001e2000c101524 */
[----:B------:R-:W-:Y:S05]  /*b990*/  BRA `(.L_x_6209) ;  /* 0x0000000800c07947 */ /* 0x000fea0003800000 */
.L_x_6212:
[----:B------:R-:W-:-:S13]  /*b9a0*/  ISETP.NE.AND P0, PT, R0, 0x7, PT ;  /* 0x000000070000780c */ /* 0x000fda0003f05270 */
[----:B------:R-:W-:Y:S05]  /*b9b0*/  @!P0 BRA `(.L_x_6214) ;  /* 0x00000000002c8947 */ /* 0x000fea0003800000 */
[----:B------:R-:W-:-:S13]  /*b9c0*/  ISETP.NE.AND P0, PT, R0, 0x8, PT ;  /* 0x000000080000780c */ /* 0x000fda0003f05270 */
[----:B------:R-:W-:Y:S05]  /*b9d0*/  @!P0 BRA `(.L_x_6215) ;  /* 0x0000000000148947 */ /* 0x000fea0003800000 */
[----:B------:R-:W-:-:S13]  /*b9e0*/  ISETP.NE.AND P0, PT, R0, 0x9, PT ;  /* 0x000000090000780c */ /* 0x000fda0003f05270 */
[----:B------:R-:W-:Y:S05]  /*b9f0*/  @P0 BRA `(.L_x_6208) ;  /* 0x0000000400d00947 */ /* 0x000fea0003800000 */
[----:B------:R-:W-:-:S05]  /*ba00*/  IMAD.MOV.U32 R25, RZ, RZ, RZ ;  /* 0x000000ffff197224 */ /* 0x000fca00078e00ff */
[----:B------:R0:W-:Y:S01]  /*ba10*/  STG.E.64 desc[UR36][R4.64], R24 ;  /* 0x0000001804007986 */ /* 0x0001e2000c101b24 */
[----:B------:R-:W-:Y:S05]  /*ba20*/  BRA `(.L_x_6209) ;  /* 0x00000008009c7947 */ /* 0x000fea0003800000 */
.L_x_6215:
[----:B------:R-:W-:-:S04]  /*ba30*/  F2FP.F16.F32.PACK_AB R3, RZ, R24 ;  /* 0x00000018ff03723e */ /* 0x000fc800000000ff */
[----:B------:R-:W-:-:S05]  /*ba40*/  PRMT R3, R3, 0x5410, RZ ;  /* 0x0000541003037816 */ /* 0x000fca00000000ff */
[----:B------:R0:W-:Y:S01]  /*ba50*/  STG.E desc[UR36][R4.64], R3 ;  /* 0x0000000304007986 */ /* 0x0001e2000c101924 */
[----:B------:R-:W-:Y:S05]  /*ba60*/  BRA `(.L_x_6209) ;  /* 0x00000008008c7947 */ /* 0x000fea0003800000 */
.L_x_6214:
[----:B------:R-:W-:-:S06]  /*ba70*/  FMUL.FTZ R6, R24, 1 ;  /* 0x3f80000018067820 */ /* 0x000fcc0000410000 */
[----:B------:R-:W0:Y:S02]  /*ba80*/  F2F.F64.F32 R6, R6 ;  /* 0x0000000600067310 */ /* 0x000e240000201800 */
[----:B0-----:R0:W-:Y:S01]  /*ba90*/  STG.E.64 desc[UR36][R4.64], R6 ;  /* 0x0000000604007986 */ /* 0x0011e2000c101b24 */
[----:B------:R-:W-:Y:S05]  /*baa0*/  BRA `(.L_x_6209) ;  /* 0x00000008007c7947 */ /* 0x000fea0003800000 */
.L_x_6204:
        /* <DEDUP_REMOVED lines=13> */
.L_x_6219:
        /* <DEDUP_REMOVED lines=16> */
.L_x_6222:
[----:B------:R-:W-:-:S04]  /*bc80*/  SHF.R.U32.HI R24, RZ, 0x18, R24 ;  /* 0x00000018ff187819 */ /* 0x000fc80000011618 */
[----:B------:R-:W-:-:S04]  /*bc90*/  LOP3.LUT R3, R3, 0x80, R24, 0xf8, !PT ;  /* 0x0000008003037812 */ /* 0x000fc800078ef818 */
[----:B------:R-:W-:-:S07]  /*bca0*/  PRMT R0, R3, 0x7610, R0 ;  /* 0x0000761003007816 */ /* 0x000fce0000000000 */
.L_x_6221:
[----:B------:R-:W-:Y:S05]  /*bcb0*/  BSYNC.RECONVERGENT B0 ;  /* 0x0000000000007941 */ /* 0x000fea0003800200 */
.L_x_6220:
[----:B------:R0:W-:Y:S01]  /*bcc0*/  STG.E.U8 desc[UR36][R4.64], R0 ;  /* 0x0000000004007986 */ /* 0x0001e2000c101124 */
[----:B------:R-:W-:Y:S05]  /*bcd0*/  BRA `(.L_x_6209) ;  /* 0x0000000400f07947 */ /* 0x000fea0003800000 */
.L_x_6218:
        /* <DEDUP_REMOVED lines=16> */
.L_x_6225:
[----:B------:R-:W-:-:S04]  /*bde0*/  SHF.R.U32.HI R24, RZ, 0x18, R24 ;  /* 0x00000018ff187819 */ /* 0x000fc80000011618 */
[----:B------:R-:W-:-:S04]  /*bdf0*/  LOP3.LUT R3, R3, 0x80, R24, 0xf8, !PT ;  /* 0x0000008003037812 */ /* 0x000fc800078ef818 */
[----:B------:R-:W-:-:S07]  /*be00*/  PRMT R0, R3, 0x7610, R0 ;  /* 0x0000761003007816 */ /* 0x000fce0000000000 */
.L_x_6224:
[----:B------:R-:W-:Y:S05]  /*be10*/  BSYNC.RECONVERGENT B0 ;  /* 0x0000000000007941 */ /* 0x000fea0003800200 */
.L_x_6223:
[----:B------:R0:W-:Y:S01]  /*be20*/  STG.E.U8 desc[UR36][R4.64], R0 ;  /* 0x0000000004007986 */ /* 0x0001e2000c101124 */
[----:B------:R-:W-:Y:S05]  /*be30*/  BRA `(.L_x_6209) ;  /* 0x0000000400987947 */ /* 0x000fea0003800000 */
.L_x_6217:
        /* <DEDUP_REMOVED lines=21> */
.L_x_6227:
[----:B------:R-:W0:Y:S02]  /*bf90*/  F2I.U64.TRUNC R24, R24 ;  /* 0x0000001800187311 */ /* 0x000e24000020d800 */
[----:B0-----:R0:W-:Y:S01]  /*bfa0*/  STG.E.64 desc[UR36][R4.64], R24 ;  /* 0x0000001804007986 */ /* 0x0011e2000c101b24 */
[----:B------:R-:W-:Y:S05]  /*bfb0*/  BRA `(.L_x_6209) ;  /* 0x0000000400387947 */ /* 0x000fea0003800000 */
.L_x_6226:
[----:B------:R-:W0:Y:S02]  /*bfc0*/  F2I.FTZ.U32.TRUNC.NTZ R3, R24 ;  /* 0x0000001800037305 */ /* 0x000e24000021f000 */
[----:B0-----:R0:W-:Y:S01]  /*bfd0*/  STG.E desc[UR36][R4.64], R3 ;  /* 0x0000000304007986 */ /* 0x0011e2000c101924 */
[----:B------:R-:W-:Y:S05]  /*bfe0*/  BRA `(.L_x_6209) ;  /* 0x00000004002c7947 */ /* 0x000fea0003800000 */
.L_x_6216:
[----:B------:R-:W-:-:S13]  /*bff0*/  ISETP.GT.AND P0, PT, R0, 0xe, PT ;  /* 0x0000000e0000780c */ /* 0x000fda0003f04270 */
[----:B------:R-:W-:Y:S05]  /*c000*/  @P0 BRA `(.L_x_6228) ;  /* 0x0000000000340947 */ /* 0x000fea0003800000 */
[----:B------:R-:W-:-:S13]  /*c010*/  ISETP.NE.AND P0, PT, R0, 0xa, PT ;  /* 0x0000000a0000780c */ /* 0x000fda0003f05270 */
[----:B------:R-:W-:Y:S05]  /*c020*/  @!P0 BRA `(.L_x_6229) ;  /* 0x0000000000188947 */ /* 0x000fea0003800000 */
[----:B------:R-:W-:-:S13]  /*c030*/  ISETP.NE.AND P0, PT, R0, 0xb, PT ;  /* 0x0000000b0000780c */ /* 0x000fda0003f05270 */
[----:B------:R-:W-:Y:S05]  /*c040*/  @P0 BRA `(.L_x_6208) ;  /* 0x00000000003c0947 */ /* 0x000fea0003800000 */
[----:B------:R-:W-:-:S04]  /*c050*/  FSETP.NEU.FTZ.AND P0, PT, R24, RZ, PT ;  /* 0x000000ff1800720b */ /* 0x000fc80003f1d000 */
[----:B------:R-:W-:-:S05]  /*c060*/  SEL R3, RZ, 0x1, !P0 ;  /* 0x00000001ff037807 */ /* 0x000fca0004000000 */
[----:B------:R0:W-:Y:S01]  /*c070*/  STG.E.U8 desc[UR36][R4.64], R3 ;  /* 0x0000000304007986 */ /* 0x0001e2000c101124 */
[----:B------:R-:W-:Y:S05]  /*c080*/  BRA `(.L_x_6209) ;  /* 0x0000000400047947 */ /* 0x000fea0003800000 */
.L_x_6229:
[----:B---3--:R-:W-:Y:S01]  /*c090*/  FMUL.FTZ R8, R24, 1 ;  /* 0x3f80000018087820 */ /* 0x008fe20000410000 */
[----:B------:R-:W-:-:S05]  /*c0a0*/  CS2R R10, SRZ ;  /* 0x00000000000a7805 */ /* 0x000fca000001ff00 */
[----:B------:R-:W0:Y:S02]  /*c0b0*/  F2F.F64.F32 R8, R8 ;  /* 0x0000000800087310 */ /* 0x000e240000201800 */
[----:B0-----:R1:W-:Y:S01]  /*c0c0*/  STG.E.128 desc[UR36][R4.64], R8 ;  /* 0x0000000804007986 */ /* 0x0013e2000c101d24 */
[----:B------:R-:W-:Y:S05]  /*c0d0*/  BRA `(.L_x_6209) ;  /* 0x0000000000f07947 */ /* 0x000fea0003800000 */
.L_x_6228:
[----:B------:R-:W-:-:S13]  /*c0e0*/  ISETP.NE.AND P0, PT, R0, 0xf, PT ;  /* 0x0000000f0000780c */ /* 0x000fda0003f05270 */
[----:B------:R-:W-:Y:S05]  /*c0f0*/  @!P0 BRA `(.L_x_6230) ;  /* 0x0000000000e08947 */ /* 0x000fea0003800000 */
[----:B------:R-:W-:-:S13]  /*c100*/  ISETP.NE.AND P0, PT, R0, 0x17, PT ;  /* 0x000000170000780c */ /* 0x000fda0003f05270 */
[----:B------:R-:W-:Y:S05]  /*c110*/  @!P0 BRA `(.L_x_6231) ;  /* 0x00000000008c8947 */ /* 0x000fea0003800000 */
[----:B------:R-:W-:-:S13]  /*c120*/  ISETP.NE.AND P0, PT, R0, 0x18, PT ;  /* 0x000000180000780c */ /* 0x000fda0003f05270 */
[----:B------:R-:W-:Y:S05]  /*c130*/  @!P0 BRA `(.L_x_6232) ;  /* 0x0000000000448947 */ /* 0x000fea0003800000 */
.L_x_6208:
        /* <DEDUP_REMOVED lines=16> */
.L_x_6233:
[----:B------:R-:W-:Y:S05]  /*c240*/  BRA `(.L_x_6209) ;  /* 0x0000000000947947 */ /* 0x000fea0003800000 */
.L_x_6232:
        /* <DEDUP_REMOVED lines=12> */
.L_x_6235:
[----:B------:R-:W-:Y:S05]  /*c310*/  BSYNC.RECONVERGENT B0 ;  /* 0x0000000000007941 */ /* 0x000fea0003800200 */
.L_x_6234:
[----:B------:R-:W-:-:S05]  /*c320*/  LOP3.LUT R3, R0, 0x80, R7, 0xf8, !PT ;  /* 0x0000008000037812 */ /* 0x000fca00078ef807 */
[----:B------:R4:W-:Y:S01]  /*c330*/  STG.E.U8 desc[UR36][R4.64], R3 ;  /* 0x0000000304007986 */ /* 0x0009e2000c101124 */
[----:B------:R-:W-:Y:S05]  /*c340*/  BRA `(.L_x_6209) ;  /* 0x0000000000547947 */ /* 0x000fea0003800000 */
.L_x_6231:
        /* <DEDUP_REMOVED lines=11> */
.L_x_6237:
[----:B------:R-:W-:Y:S01]  /*c400*/  IMAD.MOV.U32 R0, RZ, RZ, 0x7f ;  /* 0x0000007fff007424 */ /* 0x000fe200078e00ff */
[----:B------:R-:W-:-:S04]  /*c410*/  ISETP.GT.U32.AND P0, PT, R6, 0x7f800000, PT ;  /* 0x7f8000000600780c */ /* 0x000fc80003f04070 */
[----:B------:R-:W-:-:S09]  /*c420*/  SEL R0, R0, 0x7c, P0 ;  /* 0x0000007c00007807 */ /* 0x000fd20000000000 */
.L_x_6238:
[----:B------:R-:W-:Y:S05]  /*c430*/  BSYNC.RECONVERGENT B0 ;  /* 0x0000000000007941 */ /* 0x000fea0003800200 */
.L_x_6236:
[----:B------:R-:W-:-:S04]  /*c440*/  SHF.R.U32.HI R3, RZ, 0x18, R24 ;  /* 0x00000018ff037819 */ /* 0x000fc80000011618 */
[----:B------:R-:W-:-:S05]  /*c450*/  LOP3.LUT R3, R0, 0x80, R3, 0xf8, !PT ;  /* 0x0000008000037812 */ /* 0x000fca00078ef803 */
[----:B------:R2:W-:Y:S01]  /*c460*/  STG.E.U8 desc[UR36][R4.64], R3 ;  /* 0x0000000304007986 */ /* 0x0005e2000c101124 */
[----:B------:R-:W-:Y:S05]  /*c470*/  BRA `(.L_x_6209) ;  /* 0x0000000000087947 */ /* 0x000fea0003800000 */
.L_x_6230:
[----:B------:R-:W-:-:S05]  /*c480*/  F2FP.BF16.F32.PACK_AB R24, RZ, R24 ;  /* 0x00000018ff18723e */ /* 0x000fca00000010ff */
[----:B------:R0:W-:Y:S02]  /*c490*/  STG.E.U16 desc[UR36][R4.64], R24 ;  /* 0x0000001804007986 */ /* 0x0001e4000c101524 */
.L_x_6209:
[----:B------:R-:W-:-:S07]  /*c4a0*/  VIADD R17, R17, 0x80 ;  /* 0x0000008011117836 */ /* 0x000fce0000000000 */
.L_x_6166:
[----:B------:R-:W-:-:S13]  /*c4b0*/  ISETP.GE.AND P0, PT, R17, R2, PT ;  /* 0x000000021100720c */ /* 0x000fda0003f06270 */
[----:B------:R-:W-:Y:S05]  /*c4c0*/  @P0 BREAK.RELIABLE B6 ;  /* 0x0000000000060942 */ /* 0x000fea0003800100 */
[----:B------:R-:W-:Y:S05]  /*c4d0*/  @P0 BRA `(.L_x_6203) ;  /* 0x0000000c00940947 */ /* 0x000fea0003800000 */
[----:B------:R-:W-:Y:S05]  /*c4e0*/  BSYNC.RELIABLE B6 ;  /* 0x0000000000067941 */ /* 0x000fea0003800100 */
.L_x_6165:
        /* <DEDUP_REMOVED lines=21> */
.L_x_6242:
[----:B-----5:R-:W0:Y:S02]  /*c640*/  F2I.S64.TRUNC R22, R22 ;  /* 0x0000001600167311 */ /* 0x020e24000020d900 */
[----:B0-----:R-:W-:-:S05]  /*c650*/  IMAD.MOV.U32 R3, RZ, RZ, R22 ;  /* 0x000000ffff037224 */ /* 0x001fca00078e0016 */
[----:B------:R3:W-:Y:S01]  /*c660*/  STG.E.U8 desc[UR36][R4.64], R3 ;  /* 0x0000000304007986 */ /* 0x0007e2000c101124 */
[----:B------:R-:W-:Y:S05]  /*c670*/  BRA `(.L_x_6244) ;  /* 0x0000000c00287947 */ /* 0x000fea0003800000 */
.L_x_6241:
        /* <DEDUP_REMOVED lines=9> */
.L_x_6246:
[----:B-----5:R-:W0:Y:S02]  /*c710*/  F2I.FTZ.TRUNC.NTZ R3, R22 ;  /* 0x0000001600037305 */ /* 0x020e24000021f100 */
[----:B0-----:R1:W-:Y:S01]  /*c720*/  STG.E desc[UR36][R4.64], R3 ;  /* 0x0000000304007986 */ /* 0x0013e2000c101924 */
[----:B------:R-:W-:Y:S05]  /*c730*/  BRA `(.L_x_6244) ;  /* 0x0000000800f87947 */ /* 0x000fea0003800000 */
.L_x_6245:
[----:B-----5:R-:W0:Y:S02]  /*c740*/  F2I.FTZ.TRUNC.NTZ R3, R22 ;  /* 0x0000001600037305 */ /* 0x020e24000021f100 */
[----:B0-----:R2:W-:Y:S01]  /*c750*/  STG.E.U16 desc[UR36][R4.64], R3 ;  /* 0x0000000304007986 */ /* 0x0015e2000c101524 */
[----:B------:R-:W-:Y:S05]  /*c760*/  BRA `(.L_x_6244) ;  /* 0x0000000800ec7947 */ /* 0x000fea0003800000 */
.L_x_6240:
        /* <DEDUP_REMOVED lines=8> */
.L_x_6248:
[----:B-----5:R-:W-:-:S05]  /*c7f0*/  F2FP.F16.F32.PACK_AB R22, RZ, R22 ;  /* 0x00000016ff16723e */ /* 0x020fca00000000ff */
[----:B------:R0:W-:Y:S01]  /*c800*/  STG.E.U16 desc[UR36][R4.64], R22 ;  /* 0x0000001604007986 */ /* 0x0001e2000c101524 */
[----:B------:R-:W-:Y:S05]  /*c810*/  BRA `(.L_x_6244) ;  /* 0x0000000800c07947 */ /* 0x000fea0003800000 */
.L_x_6247:
[----:B------:R-:W-:-:S13]  /*c820*/  ISETP.NE.AND P0, PT, R0, 0x7, PT ;  /* 0x000000070000780c */ /* 0x000fda0003f05270 */
[----:B------:R-:W-:Y:S05]  /*c830*/  @!P0 BRA `(.L_x_6249) ;  /* 0x00000000002c8947 */ /* 0x000fea0003800000 */
[----:B------:R-:W-:-:S13]  /*c840*/  ISETP.NE.AND P0, PT, R0, 0x8, PT ;  /* 0x000000080000780c */ /* 0x000fda0003f05270 */
[----:B------:R-:W-:Y:S05]  /*c850*/  @!P0 BRA `(.L_x_6250) ;  /* 0x0000000000148947 */ /* 0x000fea0003800000 */
[----:B------:R-:W-:-:S13]  /*c860*/  ISETP.NE.AND P0, PT, R0, 0x9, PT ;  /* 0x000000090000780c */ /* 0x000fda0003f05270 */
[----:B------:R-:W-:Y:S05]  /*c870*/  @P0 BRA `(.L_x_6243) ;  /* 0x0000000400d00947 */ /* 0x000fea0003800000 */
[----:B------:R-:W-:-:S05]  /*c880*/  IMAD.MOV.U32 R23, RZ, RZ, RZ ;  /* 0x000000ffff177224 */ /* 0x000fca00078e00ff */
[----:B-----5:R0:W-:Y:S01]  /*c890*/  STG.E.64 desc[UR36][R4.64], R22 ;  /* 0x0000001604007986 */ /* 0x0201e2000c101b24 */
[----:B------:R-:W-:Y:S05]  /*c8a0*/  BRA `(.L_x_6244) ;  /* 0x00000008009c7947 */ /* 0x000fea0003800000 */
.L_x_6250:
[----:B-----5:R-:W-:-:S04]  /*c8b0*/  F2FP.F16.F32.PACK_AB R3, RZ, R22 ;  /* 0x00000016ff03723e */ /* 0x020fc800000000ff */
[----:B------:R-:W-:-:S05]  /*c8c0*/  PRMT R3, R3, 0x5410, RZ ;  /* 0x0000541003037816 */ /* 0x000fca00000000ff */
[----:B------:R0:W-:Y:S01]  /*c8d0*/  STG.E desc[UR36][R4.64], R3 ;  /* 0x0000000304007986 */ /* 0x0001e2000c101924 */
[----:B------:R-:W-:Y:S05]  /*c8e0*/  BRA `(.L_x_6244) ;  /* 0x00000008008c7947 */ /* 0x000fea0003800000 */
.L_x_6249:
[----:B-----5:R-:W-:-:S06]  /*c8f0*/  FMUL.FTZ R6, R22, 1 ;  /* 0x3f80000016067820 */ /* 0x020fcc0000410000 */
[----:B------:R-:W0:Y:S02]  /*c900*/  F2F.F64.F32 R6, R6 ;  /* 0x0000000600067310 */ /* 0x000e240000201800 */
[----:B0-----:R0:W-:Y:S01]  /*c910*/  STG.E.64 desc[UR36][R4.64], R6 ;  /* 0x0000000604007986 */ /* 0x0011e2000c101b24 */
[----:B------:R-:W-:Y:S05]  /*c920*/  BRA `(.L_x_6244) ;  /* 0x00000008007c7947 */ /* 0x000fea0003800000 */
.L_x_6239:
        /* <DEDUP_REMOVED lines=13> */
.L_x_6254:
        /* <DEDUP_REMOVED lines=16> */
.L_x_6257:
[----:B------:R-:W-:-:S04]  /*cb00*/  SHF.R.U32.HI R22, RZ, 0x18, R22 ;  /* 0x00000018ff167819 */ /* 0x000fc80000011616 */
[----:B------:R-:W-:-:S04]  /*cb10*/  LOP3.LUT R3, R3, 0x80, R22, 0xf8, !PT ;  /* 0x0000008003037812 */ /* 0x000fc800078ef816 */
[----:B------:R-:W-:-:S07]  /*cb20*/  PRMT R0, R3, 0x7610, R0 ;  /* 0x0000761003007816 */ /* 0x000fce0000000000 */
.L_x_6256:
[----:B------:R-:W-:Y:S05]  /*cb30*/  BSYNC.RECONVERGENT B0 ;  /* 0x0000000000007941 */ /* 0x000fea0003800200 */
.L_x_6255:
[----:B------:R0:W-:Y:S01]  /*cb40*/  STG.E.U8 desc[UR36][R4.64], R0 ;  /* 0x0000000004007986 */ /* 0x0001e2000c101124 */
[----:B------:R-:W-:Y:S05]  /*cb50*/  BRA `(.L_x_6244) ;  /* 0x0000000400f07947 */ /* 0x000fea0003800000 */
.L_x_6253:
        /* <DEDUP_REMOVED lines=16> */
.L_x_6260:
[----:B------:R-:W-:-:S04]  /*cc60*/  SHF.R.U32.HI R22, RZ, 0x18, R22 ;  /* 0x00000018ff167819 */ /* 0x000fc80000011616 */
[----:B------:R-:W-:-:S04]  /*cc70*/  LOP3.LUT R3, R3, 0x80, R22, 0xf8, !PT ;  /* 0x0000008003037812 */ /* 0x000fc800078ef816 */
[----:B------:R-:W-:-:S07]  /*cc80*/  PRMT R0, R3, 0x7610, R0 ;  /* 0x0000761003007816 */ /* 0x000fce0000000000 */
.L_x_6259:
[----:B------:R-:W-:Y:S05]  /*cc90*/  BSYNC.RECONVERGENT B0 ;  /* 0x0000000000007941 */ /* 0x000fea0003800200 */
.L_x_6258:
[----:B------:R0:W-:Y:S01]  /*cca0*/  STG.E.U8 desc[UR36][R4.64], R0 ;  /* 0x0000000004007986 */ /* 0x0001e2000c101124 */
[----:B------:R-:W-:Y:S05]  /*ccb0*/  BRA `(.L_x_6244) ;  /* 0x0000000400987947 */ /* 0x000fea0003800000 */
.L_x_6252:
        /* <DEDUP_REMOVED lines=21> */
.L_x_6262:
[----:B-----5:R-:W0:Y:S02]  /*ce10*/  F2I.U64.TRUNC R22, R22 ;  /* 0x0000001600167311 */ /* 0x020e24000020d800 */
[----:B0-----:R0:W-:Y:S01]  /*ce20*/  STG.E.64 desc[UR36][R4.64], R22 ;  /* 0x0000001604007986 */ /* 0x0011e2000c101b24 */
[----:B------:R-:W-:Y:S05]  /*ce30*/  BRA `(.L_x_6244) ;  /* 0x0000000400387947 */ /* 0x000fea0003800000 */
.L_x_6261:
[----:B-----5:R-:W0:Y:S02]  /*ce40*/  F2I.FTZ.U32.TRUNC.NTZ R3, R22 ;  /* 0x0000001600037305 */ /* 0x020e24000021f000 */
[----:B0-----:R0:W-:Y:S01]  /*ce50*/  STG.E desc[UR36][R4.64], R3 ;  /* 0x0000000304007986 */ /* 0x0011e2000c101924 */
[----:B------:R-:W-:Y:S05]  /*ce60*/  BRA `(.L_x_6244) ;  /* 0x00000004002c7947 */ /* 0x000fea0003800000 */
.L_x_6251:
[----:B------:R-:W-:-:S13]  /*ce70*/  ISETP.GT.AND P0, PT, R0, 0xe, PT ;  /* 0x0000000e0000780c */ /* 0x000fda0003f04270 */
[----:B------:R-:W-:Y:S05]  /*ce80*/  @P0 BRA `(.L_x_6263) ;  /* 0x0000000000340947 */ /* 0x000fea0003800000 */
[----:B------:R-:W-:-:S13]  /*ce90*/  ISETP.NE.AND P0, PT, R0, 0xa, PT ;  /* 0x0000000a0000780c */ /* 0x000fda0003f05270 */
[----:B------:R-:W-:Y:S05]  /*cea0*/  @!P0 BRA `(.L_x_6264) ;  /* 0x0000000000188947 */ /* 0x000fea0003800000 */
[----:B------:R-:W-:-:S13]  /*ceb0*/  ISETP.NE.AND P0, PT, R0, 0xb, PT ;  /* 0x0000000b0000780c */ /* 0x000fda0003f05270 */
[----:B------:R-:W-:Y:S05]  /*cec0*/  @P0 BRA `(.L_x_6243) ;  /* 0x00000000003c0947 */ /* 0x000fea0003800000 */
[----:B-----5:R-:W-:-:S04]  /*ced0*/  FSETP.NEU.FTZ.AND P0, PT, R22, RZ, PT ;  /* 0x000000ff1600720b */ /* 0x020fc80003f1d000 */
[----:B------:R-:W-:-:S05]  /*cee0*/  SEL R3, RZ, 0x1, !P0 ;  /* 0x00000001ff037807 */ /* 0x000fca0004000000 */
[----:B------:R0:W-:Y:S01]  /*cef0*/  STG.E.U8 desc[UR36][R4.64], R3 ;  /* 0x0000000304007986 */ /* 0x0001e2000c101124 */
[----:B------:R-:W-:Y:S05]  /*cf00*/  BRA `(.L_x_6244) ;  /* 0x0000000400047947 */ /* 0x000fea0003800000 */
.L_x_6264:
[----:B-----5:R-:W-:Y:S01]  /*cf10*/  FMUL.FTZ R8, R22, 1 ;  /* 0x3f80000016087820 */ /* 0x020fe20000410000 */
[----:B------:R-:W-:-:S05]  /*cf20*/  CS2R R10, SRZ ;  /* 0x00000000000a7805 */ /* 0x000fca000001ff00 */
[----:B------:R-:W0:Y:S02]  /*cf30*/  F2F.F64.F32 R8, R8 ;  /* 0x0000000800087310 */ /* 0x000e240000201800 */
[----:B0-----:R0:W-:Y:S01]  /*cf40*/  STG.E.128 desc[UR36][R4.64], R8 ;  /* 0x0000000804007986 */ /* 0x0011e2000c101d24 */
[----:B------:R-:W-:Y:S05]  /*cf50*/  BRA `(.L_x_6244) ;  /* 0x0000000000f07947 */ /* 0x000fea0003800000 */
.L_x_6263:
[----:B------:R-:W-:-:S13]  /*cf60*/  ISETP.NE.AND P0, PT, R0, 0xf, PT ;  /* 0x0000000f0000780c */ /* 0x000fda0003f05270 */
[----:B------:R-:W-:Y:S05]  /*cf70*/  @!P0 BRA `(.L_x_6265) ;  /* 0x0000000000e08947 */ /* 0x000fea0003800000 */
[----:B------:R-:W-:-:S13]  /*cf80*/  ISETP.NE.AND P0, PT, R0, 0x17, PT ;  /* 0x000000170000780c */ /* 0x000fda0003f05270 */
[----:B------:R-:W-:Y:S05]  /*cf90*/  @!P0 BRA `(.L_x_6266) ;  /* 0x00000000008c8947 */ /* 0x000fea0003800000 */
[----:B------:R-:W-:-:S13]  /*cfa0*/  ISETP.NE.AND P0, PT, R0, 0x18, PT ;  /* 0x000000180000780c */ /* 0x000fda0003f05270 */
[----:B------:R-:W-:Y:S05]  /*cfb0*/  @!P0 BRA `(.L_x_6267) ;  /* 0x0000000000448947 */ /* 0x000fea0003800000 */
.L_x_6243:
        /* <DEDUP_REMOVED lines=16> */
.L_x_6268:
[----:B------:R-:W-:Y:S05]  /*d0c0*/  BRA `(.L_x_6244) ;  /* 0x0000000000947947 */ /* 0x000fea0003800000 */
.L_x_6267:
        /* <DEDUP_REMOVED lines=12> */
.L_x_6270:
[----:B------:R-:W-:Y:S05]  /*d190*/  BSYNC.RECONVERGENT B0 ;  /* 0x0000000000007941 */ /* 0x000fea0003800200 */
.L_x_6269:
[----:B------:R-:W-:-:S05]  /*d1a0*/  LOP3.LUT R3, R0, 0x80, R7, 0xf8, !PT ;  /* 0x0000008000037812 */ /* 0x000fca00078ef807 */
[----:B------:R0:W-:Y:S01]  /*d1b0*/  STG.E.U8 desc[UR36][R4.64], R3 ;  /* 0x0000000304007986 */ /* 0x0001e2000c101124 */
[----:B------:R-:W-:Y:S05]  /*d1c0*/  BRA `(.L_x_6244) ;  /* 0x0000000000547947 */ /* 0x000fea0003800000 */
.L_x_6266:
        /* <DEDUP_REMOVED lines=11> */
.L_x_6272:
[----:B------:R-:W-:Y:S01]  /*d280*/  IMAD.MOV.U32 R0, RZ, RZ, 0x7f ;  /* 0x0000007fff007424 */ /* 0x000fe200078e00ff */
[----:B------:R-:W-:-:S04]  /*d290*/  ISETP.GT.U32.AND P0, PT, R6, 0x7f800000, PT ;  /* 0x7f8000000600780c */ /* 0x000fc80003f04070 */
[----:B------:R-:W-:-:S09]  /*d2a0*/  SEL R0, R0, 0x7c, P0 ;  /* 0x0000007c00007807 */ /* 0x000fd20000000000 */
.L_x_6273:
[----:B------:R-:W-:Y:S05]  /*d2b0*/  BSYNC.RECONVERGENT B0 ;  /* 0x0000000000007941 */ /* 0x000fea0003800200 */
.L_x_6271:
[----:B------:R-:W-:-:S04]  /*d2c0*/  SHF.R.U32.HI R3, RZ, 0x18, R22 ;  /* 0x00000018ff037819 */ /* 0x000fc80000011616 */
[----:B------:R-:W-:-:S05]  /*d2d0*/  LOP3.LUT R3, R0, 0x80, R3, 0xf8, !PT ;  /* 0x0000008000037812 */ /* 0x000fca00078ef803 */
[----:B------:R0:W-:Y:S01]  /*d2e0*/  STG.E.U8 desc[UR36][R4.64], R3 ;  /* 0x0000000304007986 */ /* 0x0001e2000c101124 */
[----:B------:R-:W-:Y:S05]  /*d2f0*/  BRA `(.L_x_6244) ;  /* 0x0000000000087947 */ /* 0x000fea0003800000 */
.L_x_6265:
[----:B-----5:R-:W-:-:S05]  /*d300*/  F2FP.BF16.F32.PACK_AB R22, RZ, R22 ;  /* 0x00000016ff16723e */ /* 0x020fca00000010ff */
[----:B------:R0:W-:Y:S02]  /*d310*/  STG.E.U16 desc[UR36][R4.64], R22 ;  /* 0x0000001604007986 */ /* 0x0001e4000c101524 */
.L_x_6244:
[----:B------:R-:W-:-:S07]  /*d320*/  VIADD R17, R17, 0x80 ;  /* 0x0000008011117836 */ /* 0x000fce0000000000 */
.L_x_6203:
[----:B------:R-:W-:Y:S05]  /*d330*/  BSYNC.RECONVERGENT B7 ;  /* 0x0000000000077941 */ /* 0x000fea0003800200 */
.L_x_6164:
        /* <DEDUP_REMOVED lines=22> */
.L_x_6277:
[----:B-----5:R-:W0:Y:S02]  /*d4a0*/  F2I.S64.TRUNC R18, R18 ;  /* 0x0000001200127311 */ /* 0x020e24000020d900 */
[----:B0-----:R-:W-:-:S05]  /*d4b0*/  IMAD.MOV.U32 R5, RZ, RZ, R18 ;  /* 0x000000ffff057224 */ /* 0x001fca00078e0012 */
[----:B------:R-:W-:Y:S01]  /*d4c0*/  STG.E.U8 desc[UR36][R2.64], R5 ;  /* 0x0000000502007986 */ /* 0x000fe2000c101124 */
[----:B------:R-:W-:Y:S05]  /*d4d0*/  EXIT ;  /* 0x000000000000794d */ /* 0x000fea0003800000 */
.L_x_6276:
        /* <DEDUP_REMOVED lines=9> */
.L_x_6280:
[----:B-----5:R-:W0:Y:S02]  /*d570*/  F2I.FTZ.TRUNC.NTZ R5, R18 ;  /* 0x0000001200057305 */ /* 0x020e24000021f100 */
[----:B0-----:R-:W-:Y:S01]  /*d580*/  STG.E desc[UR36][R2.64], R5 ;  /* 0x0000000502007986 */ /* 0x001fe2000c101924 */
[----:B------:R-:W-:Y:S05]  /*d590*/  EXIT ;  /* 0x000000000000794d */ /* 0x000fea0003800000 */
.L_x_6279:
[----:B-----5:R-:W0:Y:S02]  /*d5a0*/  F2I.FTZ.TRUNC.NTZ R5, R18 ;  /* 0x0000001200057305 */ /* 0x020e24000021f100 */
[----:B0-----:R-:W-:Y:S01]  /*d5b0*/  STG.E.U16 desc[UR36][R2.64], R5 ;  /* 0x0000000502007986 */ /* 0x001fe2000c101524 */
[----:B------:R-:W-:Y:S05]  /*d5c0*/  EXIT ;  /* 0x000000000000794d */ /* 0x000fea0003800000 */
.L_x_6275:
        /* <DEDUP_REMOVED lines=8> */
.L_x_6282:
[----:B-----5:R-:W-:-:S05]  /*d650*/  F2FP.F16.F32.PACK_AB R18, RZ, R18 ;  /* 0x00000012ff12723e */ /* 0x020fca00000000ff */
[----:B------:R-:W-:Y:S01]  /*d660*/  STG.E.U16 desc[UR36][R2.64], R18 ;  /* 0x0000001202007986 */ /* 0x000fe2000c101524 */
[----:B------:R-:W-:Y:S05]  /*d670*/  EXIT ;  /* 0x000000000000794d */ /* 0x000fea0003800000 */
.L_x_6281:
[----:B------:R-:W-:-:S13]  /*d680*/  ISETP.NE.AND P0, PT, R0, 0x7, PT ;  /* 0x000000070000780c */ /* 0x000fda0003f05270 */
[----:B------:R-:W-:Y:S05]  /*d690*/  @!P0 BRA `(.L_x_6283) ;  /* 0x00000000002c8947 */ /* 0x000fea0003800000 */
[----:B------:R-:W-:-:S13]  /*d6a0*/  ISETP.NE.AND P0, PT, R0, 0x8, PT ;  /* 0x000000080000780c */ /* 0x000fda0003f05270 */
[----:B------:R-:W-:Y:S05]  /*d6b0*/  @!P0 BRA `(.L_x_6284) ;  /* 0x0000000000148947 */ /* 0x000fea0003800000 */
[----:B------:R-:W-:-:S13]  /*d6c0*/  ISETP.NE.AND P0, PT, R0, 0x9, PT ;  /* 0x000000090000780c */ /* 0x000fda0003f05270 */
[----:B------:R-:W-:Y:S05]  /*d6d0*/  @P0 BRA `(.L_x_6278) ;  /* 0x0000000400d00947 */ /* 0x000fea0003800000 */
[----:B------:R-:W-:-:S05]  /*d6e0*/  IMAD.MOV.U32 R19, RZ, RZ, RZ ;  /* 0x000000ffff137224 */ /* 0x000fca00078e00ff */
[----:B-----5:R-:W-:Y:S01]  /*d6f0*/  STG.E.64 desc[UR36][R2.64], R18 ;  /* 0x0000001202007986 */ /* 0x020fe2000c101b24 */
[----:B------:R-:W-:Y:S05]  /*d700*/  EXIT ;  /* 0x000000000000794d */ /* 0x000fea0003800000 */
.L_x_6284:
[----:B-----5:R-:W-:-:S04]  /*d710*/  F2FP.F16.F32.PACK_AB R5, RZ, R18 ;  /* 0x00000012ff05723e */ /* 0x020fc800000000ff */
[----:B------:R-:W-:-:S05]  /*d720*/  PRMT R5, R5, 0x5410, RZ ;  /* 0x0000541005057816 */ /* 0x000fca00000000ff */
[----:B------:R-:W-:Y:S01]  /*d730*/  STG.E desc[UR36][R2.64], R5 ;  /* 0x0000000502007986 */ /* 0x000fe2000c101924 */
[----:B------:R-:W-:Y:S05]  /*d740*/  EXIT ;  /* 0x000000000000794d */ /* 0x000fea0003800000 */
.L_x_6283:
[----:B-----5:R-:W-:-:S06]  /*d750*/  FMUL.FTZ R4, R18, 1 ;  /* 0x3f80000012047820 */ /* 0x020fcc0000410000 */
[----:B------:R-:W0:Y:S02]  /*d760*/  F2F.F64.F32 R4, R4 ;  /* 0x0000000400047310 */ /* 0x000e240000201800 */
[----:B0-----:R-:W-:Y:S01]  /*d770*/  STG.E.64 desc[UR36][R2.64], R4 ;  /* 0x0000000402007986 */ /* 0x001fe2000c101b24 */
[----:B------:R-:W-:Y:S05]  /*d780*/  EXIT ;  /* 0x000000000000794d */ /* 0x000fea0003800000 */
.L_x_6274:
        /* <DEDUP_REMOVED lines=13> */
.L_x_6288:
        /* <DEDUP_REMOVED lines=16> */
.L_x_6291:
[----:B------:R-:W-:-:S04]  /*d960*/  SHF.R.U32.HI R18, RZ, 0x18, R18 ;  /* 0x00000018ff127819 */ /* 0x000fc80000011612 */
[----:B------:R-:W-:-:S04]  /*d970*/  LOP3.LUT R5, R5, 0x80, R18, 0xf8, !PT ;  /* 0x0000008005057812 */ /* 0x000fc800078ef812 */
[----:B------:R-:W-:-:S07]  /*d980*/  PRMT R0, R5, 0x7610, R0 ;  /* 0x0000761005007816 */ /* 0x000fce0000000000 */
.L_x_6290:
[----:B------:R-:W-:Y:S05]  /*d990*/  BSYNC.RECONVERGENT B0 ;  /* 0x0000000000007941 */ /* 0x000fea0003800200 */
.L_x_6289:
[----:B------:R-:W-:Y:S01]  /*d9a0*/  STG.E.U8 desc[UR36][R2.64], R0 ;  /* 0x0000000002007986 */ /* 0x000fe2000c101124 */
[----:B------:R-:W-:Y:S05]  /*d9b0*/  EXIT ;  /* 0x000000000000794d */ /* 0x000fea0003800000 */
.L_x_6287:
        /* <DEDUP_REMOVED lines=16> */
.L_x_6294:
[----:B------:R-:W-:-:S04]  /*dac0*/  SHF.R.U32.HI R18, RZ, 0x18, R18 ;  /* 0x00000018ff127819 */ /* 0x000fc80000011612 */
[----:B------:R-:W-:-:S04]  /*dad0*/  LOP3.LUT R5, R5, 0x80, R18, 0xf8, !PT ;  /* 0x0000008005057812 */ /* 0x000fc800078ef812 */
[----:B------:R-:W-:-:S07]  /*dae0*/  PRMT R0, R5, 0x7610, R0 ;  /* 0x0000761005007816 */ /* 0x000fce0000000000 */
.L_x_6293:
[----:B------:R-:W-:Y:S05]  /*daf0*/  BSYNC.RECONVERGENT B0 ;  /* 0x0000000000007941 */ /* 0x000fea0003800200 */
.L_x_6292:
[----:B------:R-:W-:Y:S01]  /*db00*/  STG.E.U8 desc[UR36][R2.64], R0 ;  /* 0x0000000002007986 */ /* 0x000fe2000c101124 */
[----:B------:R-:W-:Y:S05]  /*db10*/  EXIT ;  /* 0x000000000000794d */ /* 0x000fea0003800000 */
.L_x_6286:
        /* <DEDUP_REMOVED lines=21> */
.L_x_6296:
[----:B-----5:R-:W0:Y:S02]  /*dc70*/  F2I.U64.TRUNC R18, R18 ;  /* 0x0000001200127311 */ /* 0x020e24000020d800 */
[----:B0-----:R-:W-:Y:S01]  /*dc80*/  STG.E.64 desc[UR36][R2.64], R18 ;  /* 0x0000001202007986 */ /* 0x001fe2000c101b24 */
[----:B------:R-:W-:Y:S05]  /*dc90*/  EXIT ;  /* 0x000000000000794d */ /* 0x000fea0003800000 */
.L_x_6295:
[----:B-----5:R-:W0:Y:S02]  /*dca0*/  F2I.FTZ.U32.TRUNC.NTZ R5, R18 ;  /* 0x0000001200057305 */ /* 0x020e24000021f000 */
[----:B0-----:R-:W-:Y:S01]  /*dcb0*/  STG.E desc[UR36][R2.64], R5 ;  /* 0x0000000502007986 */ /* 0x001fe2000c101924 */
[----:B------:R-:W-:Y:S05]  /*dcc0*/  EXIT ;  /* 0x000000000000794d */ /* 0x000fea0003800000 */
.L_x_6285:
        /* <DEDUP_REMOVED lines=8> */
[----:B------:R-:W-:Y:S01]  /*dd50*/  STG.E.U8 desc[UR36][R2.64], R5 ;  /* 0x0000000502007986 */ /* 0x000fe2000c101124 */
[----:B------:R-:W-:Y:S05]  /*dd60*/  EXIT ;  /* 0x000000000000794d */ /* 0x000fea0003800000 */
.L_x_6298:
[----:B-----5:R-:W-:Y:S01]  /*dd70*/  FMUL.FTZ R4, R18, 1 ;  /* 0x3f80000012047820 */ /* 0x020fe20000410000 */
[----:B------:R-:W-:-:S05]  /*dd80*/  CS2R R6, SRZ ;  /* 0x0000000000067805 */ /* 0x000fca000001ff00 */
[----:B------:R-:W0:Y:S02]  /*dd90*/  F2F.F64.F32 R4, R4 ;  /* 0x0000000400047310 */ /* 0x000e240000201800 */
[----:B0-----:R-:W-:Y:S01]  /*dda0*/  STG.E.128 desc[UR36][R2.64], R4 ;  /* 0x0000000402007986 */ /* 0x001fe2000c101d24 */
[----:B------:R-:W-:Y:S05]  /*ddb0*/  EXIT ;  /* 0x000000000000794d */ /* 0x000fea0003800000 */
.L_x_6297:
[----:B------:R-:W-:-:S13]  /*ddc0*/  ISETP.NE.AND P0, PT, R0, 0xf, PT ;  /* 0x0000000f0000780c */ /* 0x000fda0003f05270 */
[----:B------:R-:W-:Y:S05]  /*ddd0*/  @!P0 BRA `(.L_x_6299) ;  /* 0x0000000000e08947 */ /* 0x000fea0003800000 */
[----:B------:R-:W-:-:S13]  /*dde0*/  ISETP.NE.AND P0, PT, R0, 0x17, PT ;  /* 0x000000170000780c */ /* 0x000fda0003f05270 */
[----:B------:R-:W-:Y:S05]  /*ddf0*/  @!P0 BRA `(.L_x_6300) ;  /* 0x00000000008c8947 */ /* 0x000fea0003800000 */
[----:B------:R-:W-:-:S13]  /*de00*/  ISETP.NE.AND P0, PT, R0, 0x18, PT ;  /* 0x000000180000780c */ /* 0x000fda0003f05270 */
[----:B------:R-:W-:Y:S05]  /*de10*/  @!P0 BRA `(.L_x_6301) ;  /* 0x0000000000448947 */ /* 0x000fea0003800000 */
.L_x_6278:
        /* <DEDUP_REMOVED lines=16> */
.L_x_6302:
[----:B------:R-:W-:Y:S05]  /*df20*/  EXIT ;  /* 0x000000000000794d */ /* 0x000fea0003800000 */
.L_x_6301:
        /* <DEDUP_REMOVED lines=12> */
.L_x_6304:
[----:B------:R-:W-:Y:S05]  /*dff0*/  BSYNC.RECONVERGENT B0 ;  /* 0x0000000000007941 */ /* 0x000fea0003800200 */
.L_x_6303:
[----:B------:R-:W-:-:S05]  /*e000*/  LOP3.LUT R5, R0, 0x80, R7, 0xf8, !PT ;  /* 0x0000008000057812 */ /* 0x000fca00078ef807 */
[----:B------:R-:W-:Y:S01]  /*e010*/  STG.E.U8 desc[UR36][R2.64], R5 ;  /* 0x0000000502007986 */ /* 0x000fe2000c101124 */
[----:B------:R-:W-:Y:S05]  /*e020*/  EXIT ;  /* 0x000000000000794d */ /* 0x000fea0003800000 */
.L_x_6300:
        /* <DEDUP_REMOVED lines=11> */
.L_x_6306:
[----:B------:R-:W-:Y:S01]  /*e0e0*/  IMAD.MOV.U32 R0, RZ, RZ, 0x7f ;  /* 0x0000007fff007424 */ /* 0x000fe200078e00ff */
[----:B------:R-:W-:-:S04]  /*e0f0*/  ISETP.GT.U32.AND P0, PT, R4, 0x7f800000, PT ;  /* 0x7f8000000400780c */ /* 0x000fc80003f04070 */
[----:B------:R-:W-:-:S09]  /*e100*/  SEL R0, R0, 0x7c, P0 ;  /* 0x0000007c00007807 */ /* 0x000fd20000000000 */
.L_x_6307:
[----:B------:R-:W-:Y:S05]  /*e110*/  BSYNC.RECONVERGENT B0 ;  /* 0x0000000000007941 */ /* 0x000fea0003800200 */
.L_x_6305:
[----:B------:R-:W-:-:S04]  /*e120*/  SHF.R.U32.HI R5, RZ, 0x18, R18 ;  /* 0x00000018ff057819 */ /* 0x000fc80000011612 */
[----:B------:R-:W-:-:S05]  /*e130*/  LOP3.LUT R5, R0, 0x80, R5, 0xf8, !PT ;  /* 0x0000008000057812 */ /* 0x000fca00078ef805 */
[----:B------:R-:W-:Y:S01]  /*e140*/  STG.E.U8 desc[UR36][R2.64], R5 ;  /* 0x0000000502007986 */ /* 0x000fe2000c101124 */
[----:B------:R-:W-:Y:S05]  /*e150*/  EXIT ;  /* 0x000000000000794d */ /* 0x000fea0003800000 */
.L_x_6299:
[----:B-----5:R-:W-:-:S05]  /*e160*/  F2FP.BF16.F32.PACK_AB R18, RZ, R18 ;  /* 0x00000012ff12723e */ /* 0x020fca00000010ff */
[----:B------:R-:W-:Y:S01]  /*e170*/  STG.E.U16 desc[UR36][R2.64], R18 ;  /* 0x0000001202007986 */ /* 0x000fe2000c101524 */
[----:B------:R-:W-:Y:S05]  /*e180*/  EXIT ;  /* 0x000000000000794d */ /* 0x000fea0003800000 */
.L_x_6308:
        /* <DEDUP_REMOVED lines=15> */
.L_x_41894:


//--------------------- .text._ZN2at6native18elementwise_kernelILi128ELi2EZNS0_22gpu_kernel_impl_nocastIZZZNS0_28launch_masked_scatter_kernelERKNS_10TensorBaseES5_S5_S5_ENKUlvE_clEvENKUlvE5_clEvEUlfblE_EEvRNS_18TensorIteratorBaseERKT_EUliE_EEviT1_ --------------------------
	.section	.text._ZN2at6native18elementwise_kernelILi128ELi2EZNS0_22gpu_kernel_impl_nocastIZZZNS0_28launch_masked_scatter_kernelERKNS_10TensorBaseES5_S5_S5_ENKUlvE_clEvENKUlvE5_clEvEUlfblE_EEvRNS_18TensorIteratorBaseERKT_EUliE_EEviT1_,"ax",@progbits
	.align	128
        .global         _ZN2at6native18elementwise_kernelILi128ELi2EZNS0_22gpu_kernel_impl_nocastIZZZNS0_28launch_masked_scatter_kernelERKNS_10TensorBaseES5_S5_S5_ENKUlvE_clEvENKUlvE5_clEvEUlfblE_EEvRNS_18TensorIteratorBaseERKT_EUliE_EEviT1_
        .type           _ZN2at6native18elementwise_kernelILi128ELi2EZNS0_22gpu_kernel_impl_nocastIZZZNS0_28launch_masked_scatter_kernelERKNS_10TensorBaseES5_S5_S5_ENKUlvE_clEvENKUlvE5_clEvEUlfblE_EEvRNS_18TensorIteratorBaseERKT_EUliE_EEviT1_,@function
        .size           _ZN2at6native18elementwise_kernelILi128ELi2EZNS0_22gpu_kernel_impl_nocastIZZZNS0_28launch_masked_scatter_kernelERKNS_10TensorBaseES5_S5_S5_ENKUlvE_clEvENKUlvE5_clEvEUlfblE_EEvRNS_18TensorIteratorBaseERKT_EUliE_EEviT1_,(.L_x_41895 - _ZN2at6native18elementwise_kernelILi128ELi2EZNS0_22gpu_kernel_impl_nocastIZZZNS0_28launch_masked_scatter_kernelERKNS_10TensorBaseES5_S5_S5_ENKUlvE_clEvENKUlvE5_clEvEUlfblE_EEvRNS_18TensorIteratorBaseERKT_EUliE_EEviT1_)
        .other          _ZN2at6native18elementwise_kernelILi128ELi2EZNS0_22gpu_kernel_impl_nocastIZZZNS0_28launch_masked_scatter_kernelERKNS_10TensorBaseES5_S5_S5_ENKUlvE_clEvENKUlvE5_clEvEUlfblE_EEvRNS_18TensorIteratorBaseERKT_EUliE_EEviT1_,@"STO_CUDA_ENTRY STV_DEFAULT"
_ZN2at6native18elementwise_kernelILi128ELi2EZNS0_22gpu_kernel_impl_nocastIZZZNS0_28launch_masked_scatter_kernelERKNS_10TensorBaseES5_S5_S5_ENKUlvE_clEvENKUlvE5_clEvEUlfblE_EEvRNS_18TensorIteratorBaseERKT_EUliE_EEviT1_:
.text._ZN2at6native18elementwise_kernelILi128ELi2EZNS0_22gpu_kernel_impl_nocastIZZZNS0_28launch_masked_scatter_kernelERKNS_10TensorBaseES5_S5_S5_ENKUlvE_clEvENKUlvE5_clEvEUlfblE_EEvRNS_18TensorIteratorBaseERKT_EUliE_EEviT1_:
        /* <DEDUP_REMOVED lines=14> */
[----:B0-----:R-:W2:Y:S06]  /*00e0*/  LDG.E.U8 R6, desc[UR6][R6.64] ;  /* 0x0000000606067981 */ /* 0x001eac000c1e1100 */
[----:B------:R-:W0:Y:S02]  /*00f0*/  LDC.64 R4, c[0x0][0x650] ;  /* 0x00019400ff047b82 */ /* 0x000e240000000a00 */
[----:B0-----:R0:W3:Y:S01]  /*0100*/  LDG.E R15, desc[UR6][R4.64] ;  /* 0x00000006040f7981 */ /* 0x0010e2000c1e1900 */
[----:B--2---:R-:W-:-:S13]  /*0110*/  ISETP.NE.AND P0, PT, R6, RZ, PT ;  /* 0x000000ff0600720c */ /* 0x004fda0003f05270 */
[----:B------:R-:W1:Y:S08]  /*0120*/  @P0 LDC.64 R8, c[0x0][0x660] ;  /* 0x00019800ff080b82 */ /* 0x000e700000000a00 */
[----:B------:R-:W2:Y:S01]  /*0130*/  @P0 LDC.64 R12, c[0x0][0x668] ;  /* 0x00019a00ff0c0b82 */ /* 0x000ea20000000a00 */
[----:B-1----:R-:W2:Y:S07]  /*0140*/  @P0 LDG.E.64 R8, desc[UR6][R8.64] ;  /* 0x0000000608080981 */ /* 0x002eae000c1e1b00 */
[----:B------:R-:W1:Y:S01]  /*0150*/  LDC.64 R10, c[0x0][0x648] ;  /* 0x00019200ff0a7b82 */ /* 0x000e620000000a00 */
[----:B--2---:R-:W-:-:S04]  /*0160*/  @P0 LEA R12, P1, R8, R12, 0x2 ;  /* 0x0000000c080c0211 */ /* 0x004fc800078210ff */
[----:B------:R-:W-:-:S05]  /*0170*/  @P0 LEA.HI.X R13, R8, R13, R9, 0x2, P1 ;  /* 0x0000000d080d0211 */ /* 0x000fca00008f1409 */
[----:B---3--:R-:W1:Y:S01]  /*0180*/  @P0 LDG.E R15, desc[UR6][R12.64] ;  /* 0x000000060c0f0981 */ /* 0x008e62000c1e1900 */
[----:B------:R-:W-:-:S03]  /*0190*/  IADD3 R3, PT, PT, R3, 0x80, RZ ;  /* 0x0000008003037810 */ /* 0x000fc60007ffe0ff */
[----:B-1----:R0:W-:Y:S04]  /*01a0*/  STG.E desc[UR6][R10.64], R15 ;  /* 0x0000000f0a007986 */ /* 0x0021e8000c101906 */
.L_x_6311:
[----:B------:R-:W-:Y:S05]  /*01b0*/  BSYNC.RECONVERGENT B0 ;  /* 0x0000000000007941 */ /* 0x000fea0003800200 */
.L_x_6310:
[----:B------:R-:W-:-:S13]  /*01c0*/  ISETP.GE.AND P0, PT, R3, UR4, PT ;  /* 0x0000000403007c0c */ /* 0x000fda000bf06270 */
[----:B------:R-:W-:Y:S05]  /*01d0*/  @P0 EXIT ;  /* 0x000000000000094d */ /* 0x000fea0003800000 */
[----:B------:R-:W1:Y:S02]  /*01e0*/  LDC.64 R8, c[0x0][0x658] ;  /* 0x00019600ff087b82 */ /* 0x000e640000000a00 */
[----:B-1----:R-:W2:Y:S06]  /*01f0*/  LDG.E.U8 R8, desc[UR6][R8.64] ;  /* 0x0000000608087981 */ /* 0x002eac000c1e1100 */
[----:B------:R-:W1:Y:S02]  /*0200*/  LDC.64 R6, c[0x0][0x650] ;  /* 0x00019400ff067b82 */ /* 0x000e640000000a00 */
[----:B-1----:R-:W3:Y:S01]  /*0210*/  LDG.E R13, desc[UR6][R6.64] ;  /* 0x00000006060d7981 */ /* 0x002ee2000c1e1900 */
[----:B--2---:R-:W-:-:S13]  /*0220*/  ISETP.NE.AND P0, PT, R8, RZ, PT ;  /* 0x000000ff0800720c */ /* 0x004fda0003f05270 */
[----:B------:R-:W1:Y:S08]  /*0230*/  @P0 LDC.64 R2, c[0x0][0x660] ;  /* 0x00019800ff020b82 */ /* 0x000e700000000a00 */
[----:B0-----:R-:W0:Y:S01]  /*0240*/  @P0 LDC.64 R4, c[0x0][0x668] ;  /* 0x00019a00ff040b82 */ /* 0x001e220000000a00 */
[----:B-1----:R-:W0:Y:S07]  /*0250*/  @P0 LDG.E.64 R2, desc[UR6][R2.64] ;  /* 0x0000000602020981 */ /* 0x002e2e000c1e1b00 */
[----:B------:R-:W1:Y:S01]  /*0260*/  LDC.64 R10, c[0x0][0x648] ;  /* 0x00019200ff0a7b82 */ /* 0x000e620000000a00 */
[----:B0-----:R-:W-:-:S04]  /*0270*/  @P0 LEA R4, P1, R2, R4, 0x2 ;  /* 0x0000000402040211 */ /* 0x001fc800078210ff */
[----:B------:R-:W-:-:S05]  /*0280*/  @P0 LEA.HI.X R5, R2, R5, R3, 0x2, P1 ;  /* 0x0000000502050211 */ /* 0x000fca00008f1403 */
[----:B---3--:R-:W1:Y:S04]  /*0290*/  @P0 LDG.E R13, desc[UR6][R4.64] ;  /* 0x00000006040d0981 */ /* 0x008e68000c1e1900 */
[----:B-1----:R-:W-:Y:S01]  /*02a0*/  STG.E desc[UR6][R10.64], R13 ;  /* 0x0000000d0a007986 */ /* 0x002fe2000c101906 */
[----:B------:R-:W-:Y:S05]  /*02b0*/  EXIT ;  /* 0x000000000000794d */ /* 0x000fea0003800000 */
.L_x_6309:
        /* <DEDUP_REMOVED lines=380> */
.L_x_6314:
[----:B------:R-:W0:Y:S01]  /*1a80*/  LDCU.128 UR8, c[0x0][0x650] ;  /* 0x0000ca00ff0877ac */ /* 0x000e220008000c00 */
[----:B------:R-:W1:Y:S08]  /*1a90*/  LDC.64 R8, c[0x0][0x660] ;  /* 0x00019800ff087b82 */ /* 0x000e700000000a00 */
[----:B------:R-:W2:Y:S01]  /*1aa0*/  LDC.64 R12, c[0x0][0x668] ;  /* 0x00019a00ff0c7b82 */ /* 0x000ea20000000a00 */
[----:B0-----:R-:W-:-:S04]  /*1ab0*/  IADD3 R10, P0, PT, R7, UR10, RZ ;  /* 0x0000000a070a7c10 */ /* 0x001fc8000ff1e0ff */
[----:B------:R-:W-:-:S05]  /*1ac0*/  IADD3.X R11, PT, PT, RZ, UR11, RZ, P0, !PT ;  /* 0x0000000bff0b7c10 */ /* 0x000fca00087fe4ff */
[----:B------:R-:W3:Y:S02]  /*1ad0*/  LDG.E.U8 R10, desc[UR6][R10.64] ;  /* 0x000000060a0a7981 */ /* 0x000ee4000c1e1100 */
[----:B---3--:R-:W-:-:S13]  /*1ae0*/  ISETP.NE.AND P0, PT, R10, RZ, PT ;  /* 0x000000ff0a00720c */ /* 0x008fda0003f05270 */
[----:B-1----:R-:W-:-:S04]  /*1af0*/  @P0 IADD3 R6, P1, PT, R6, R8, RZ ;  /* 0x0000000806060210 */ /* 0x002fc80007f3e0ff */
[----:B------:R-:W-:Y:S02]  /*1b00*/  @P0 IADD3.X R7, PT, PT, RZ, R9, RZ, P1, !PT ;  /* 0x00000009ff070210 */ /* 0x000fe40000ffe4ff */
[----:B------:R-:W-:-:S04]  /*1b10*/  IADD3 R8, P1, PT, R4, UR8, RZ ;  /* 0x0000000804087c10 */ /* 0x000fc8000ff3e0ff */
[----:B------:R-:W2:Y:S01]  /*1b20*/  @P0 LDG.E.64 R6, desc[UR6][R6.64] ;  /* 0x0000000606060981 */ /* 0x000ea2000c1e1b00 */
[----:B------:R-:W-:Y:S01]  /*1b30*/  IADD3.X R9, PT, PT, RZ, UR9, RZ, P1, !PT ;  /* 0x00000009ff097c10 */ /* 0x000fe20008ffe4ff */
[----:B------:R-:W0:Y:S04]  /*1b40*/  LDCU.64 UR8, c[0x0][0x648] ;  /* 0x0000c900ff0877ac */ /* 0x000e280008000a00 */
[----:B------:R1:W3:Y:S01]  /*1b50*/  LDG.E R15, desc[UR6][R8.64] ;  /* 0x00000006080f7981 */ /* 0x0002e2000c1e1900 */
[----:B--2---:R-:W-:-:S04]  /*1b60*/  @P0 LEA R12, P1, R6, R12, 0x2 ;  /* 0x0000000c060c0211 */ /* 0x004fc800078210ff */
[----:B------:R-:W-:-:S05]  /*1b70*/  @P0 LEA.HI.X R13, R6, R13, R7, 0x2, P1 ;  /* 0x0000000d060d0211 */ /* 0x000fca00008f1407 */
[----:B---3--:R-:W2:Y:S01]  /*1b80*/  @P0 LDG.E R15, desc[UR6][R12.64] ;  /* 0x000000060c0f0981 */ /* 0x008ea2000c1e1900 */
[----:B0-----:R-:W-:Y:S02]  /*1b90*/  IADD3 R4, P0, PT, R5, UR8, RZ ;  /* 0x0000000805047c10 */ /* 0x001fe4000ff1e0ff */
[----:B------:R-:W-:Y:S02]  /*1ba0*/  IADD3 R3, PT, PT, R3, 0x80, RZ ;  /* 0x0000008003037810 */ /* 0x000fe40007ffe0ff */
[----:B------:R-:W-:-:S05]  /*1bb0*/  IADD3.X R5, PT, PT, RZ, UR9, RZ, P0, !PT ;  /* 0x00000009ff057c10 */ /* 0x000fca00087fe4ff */
[----:B--2---:R1:W-:Y:S04]  /*1bc0*/  STG.E desc[UR6][R4.64], R15 ;  /* 0x0000000f04007986 */ /* 0x0043e8000c101906 */
.L_x_6313:
[----:B------:R-:W-:Y:S05]  /*1bd0*/  BSYNC.RECONVERGENT B0 ;  /* 0x0000000000007941 */ /* 0x000fea0003800200 */
.L_x_6312:
[----:B------:R-:W-:-:S13]  /*1be0*/  ISETP.GE.AND P0, PT, R3, UR4, PT ;  /* 0x0000000403007c0c */ /* 0x000fda000bf06270 */
[----:B------:R-:W-:Y:S05]  /*1bf0*/  @P0 EXIT ;  /* 0x000000000000094d */ /* 0x000fea0003800000 */
[----:B------:R-:W0:Y:S01]  /*1c00*/  LDCU.64 UR4, c[0x0][0x390] ;  /* 0x00007200ff0477ac */ /* 0x000e220008000a00 */
[----:B-1----:R-:W-:Y:S01]  /*1c10*/  HFMA2 R4, -RZ, RZ, 0, 0 ;  /* 0x00000000ff047431 */ /* 0x002fe200000001ff */
        /* <DEDUP_REMOVED lines=371> */
.L_x_6315:
        /* <DEDUP_REMOVED lines=8> */
[----:B------:R-:W-:-:S04]  /*33d0*/  IADD3 R6, P1, PT, R2, UR8, RZ ;  /* 0x0000000802067c10 */ /* 0x000fc8000ff3e0ff */
[----:B------:R-:W-:-:S05]  /*33e0*/  IADD3.X R7, PT, PT, RZ, UR9, RZ, P1, !PT ;  /* 0x00000009ff077c10 */ /* 0x000fca0008ffe4ff */
[----:B------:R-:W3:Y:S01]  /*33f0*/  LDG.E R13, desc[UR6][R6.64] ;  /* 0x00000006060d7981 */ /* 0x000ee2000c1e1900 */
[----:B--2---:R-:W-:-:S13]  /*3400*/  ISETP.NE.AND P0, PT, R8, RZ, PT ;  /* 0x000000ff0800720c */ /* 0x004fda0003f05270 */
[----:B------:R-:W2:Y:S01]  /*3410*/  @P0 LDG.E.64 R4, desc[UR6][R4.64] ;  /* 0x0000000604040981 */ /* 0x000ea2000c1e1b00 */
[----:B------:R-:W2:Y:S02]  /*3420*/  @P0 LDC.64 R10, c[0x0][0x668] ;  /* 0x00019a00ff0a0b82 */ /* 0x000ea40000000a00 */
[----:B--2---:R-:W-:-:S04]  /*3430*/  @P0 LEA R10, P1, R4, R10, 0x2 ;  /* 0x0000000a040a0211 */ /* 0x004fc800078210ff */
[----:B------:R-:W-:-:S05]  /*3440*/  @P0 LEA.HI.X R11, R4, R11, R5, 0x2, P1 ;  /* 0x0000000b040b0211 */ /* 0x000fca00008f1405 */
[----:B---3--:R-:W2:Y:S01]  /*3450*/  @P0 LDG.E R13, desc[UR6][R10.64] ;  /* 0x000000060a0d0981 */ /* 0x008ea2000c1e1900 */
[----:B0-----:R-:W-:-:S04]  /*3460*/  IADD3 R2, P0, PT, R3, UR4, RZ ;  /* 0x0000000403027c10 */ /* 0x001fc8000ff1e0ff */
[----:B------:R-:W-:-:S05]  /*3470*/  IADD3.X R3, PT, PT, RZ, UR5, RZ, P0, !PT ;  /* 0x00000005ff037c10 */ /* 0x000fca00087fe4ff */
[----:B--2---:R-:W-:Y:S01]  /*3480*/  STG.E desc[UR6][R2.64], R13 ;  /* 0x0000000d02007986 */ /* 0x004fe2000c101906 */
[----:B------:R-:W-:Y:S05]  /*3490*/  EXIT ;  /* 0x000000000000794d */ /* 0x000fea0003800000 */
.L_x_6316:
        /* <DEDUP_REMOVED lines=14> */
.L_x_41895:


//--------------------- .text._ZN2at6native27unrolled_elementwise_kernelIZZZNS0_28launch_masked_scatter_kernelERKNS_10TensorBaseES4_S4_S4_ENKUlvE_clEvENKUlvE5_clEvEUlfblE_St5arrayIPcLm4EELi4E23TrivialOffsetCalculatorILi3EjESB_ILi1EjENS0_6memory15LoadWithoutCastENSE_16StoreWithoutCastEEEviT_T0_T2_T3_T4_T5_ --------------------------
	.section	.text._ZN2at6native27unrolled_elementwise_kernelIZZZNS0_28launch_masked_scatter_kernelERKNS_10TensorBaseES4_S4_S4_ENKUlvE_clEvENKUlvE5_clEvEUlfblE_St5arrayIPcLm4EELi4E23TrivialOffsetCalculatorILi3EjESB_ILi1EjENS0_6memory15LoadWithoutCastENSE_16StoreWithoutCastEEEviT_T0_T2_T3_T4_T5_,"ax",@progbits
	.align	128
        .global         _ZN2at6native27unrolled_elementwise_kernelIZZZNS0_28launch_masked_scatter_kernelERKNS_10TensorBaseES4_S4_S4_ENKUlvE_clEvENKUlvE5_clEvEUlfblE_St5arrayIPcLm4EELi4E23TrivialOffsetCalculatorILi3EjESB_ILi1EjENS0_6memory15LoadWithoutCastENSE_16StoreWithoutCastEEEviT_T0_T2_T3_T4_T5_
        .type           _ZN2at6native27unrolled_elementwise_kernelIZZZNS0_28launch_masked_scatter_kernelERKNS_10TensorBaseES4_S4_S4_ENKUlvE_clEvENKUlvE5_clEvEUlfblE_St5arrayIPcLm4EELi4E23TrivialOffsetCalculatorILi3EjESB_ILi1EjENS0_6memory15LoadWithoutCastENSE_16StoreWithoutCastEEEviT_T0_T2_T3_T4_T5_,@function
        .size           _ZN2at6native27unrolled_elementwise_kernelIZZZNS0_28launch_masked_scatter_kernelERKNS_10TensorBaseES4_S4_S4_ENKUlvE_clEvENKUlvE5_clEvEUlfblE_St5arrayIPcLm4EELi4E23TrivialOffsetCalculatorILi3EjESB_ILi1EjENS0_6memory15LoadWithoutCastENSE_16StoreWithoutCastEEEviT_T0_T2_T3_T4_T5_,(.L_x_41896 - _ZN2at6native27unrolled_elementwise_kernelIZZZNS0_28launch_masked_scatter_kernelERKNS_10TensorBaseES4_S4_S4_ENKUlvE_clEvENKUlvE5_clEvEUlfblE_St5arrayIPcLm4EELi4E23TrivialOffsetCalculatorILi3EjESB_ILi1EjENS0_6memory15LoadWithoutCastENSE_16StoreWithoutCastEEEviT_T0_T2_T3_T4_T5_)
        .other          _ZN2at6native27unrolled_elementwise_kernelIZZZNS0_28launch_masked_scatter_kernelERKNS_10TensorBaseES4_S4_S4_ENKUlvE_clEvENKUlvE5_clEvEUlfblE_St5arrayIPcLm4EELi4E23TrivialOffsetCalculatorILi3EjESB_ILi1EjENS0_6memory15LoadWithoutCastENSE_16StoreWithoutCastEEEviT_T0_T2_T3_T4_T5_,@"STO_CUDA_ENTRY STV_DEFAULT"
_ZN2at6native27unrolled_elementwise_kernelIZZZNS0_28launch_masked_scatter_kernelERKNS_10TensorBaseES4_S4_S4_ENKUlvE_clEvENKUlvE5_clEvEUlfblE_St5arrayIPcLm4EELi4E23TrivialOffsetCalculatorILi3EjESB_ILi1EjENS0_6memory15LoadWithoutCastENSE_16StoreWithoutCastEEEviT_T0_T2_T3_T4_T5_:
.text._ZN2at6native27unrolled_elementwise_kernelIZZZNS0_28launch_masked_scatter_kernelERKNS_10TensorBaseES4_S4_S4_ENKUlvE_clEvENKUlvE5_clEvEUlfblE_St5arrayIPcLm4EELi4E23TrivialOffsetCalculatorILi3EjESB_ILi1EjENS0_6memory15LoadWithoutCastENSE_16StoreWithoutCastEEEviT_T0_T2_T3_T4_T5_:
        /* <DEDUP_REMOVED lines=18> */
[----:B0-----:R-:W-:-:S04]  /*0120*/  @!P0 IADD3 R20, P5, PT, R4, R20, RZ ;  /* 0x0000001404148210 */ /* 0x001fc80007fbe0ff */
[----:B------:R-:W-:-:S03]  /*0130*/  @!P0 IADD3.X R21, PT, PT, RZ, R21, RZ, P5, !PT ;  /* 0x00000015ff158210 */ /* 0x000fc60002ffe4ff */
        /* <DEDUP_REMOVED lines=16> */
[----:B----4-:R-:W-:-:S05]  /*0240*/  @!P1 IADD3 R16, P4, PT, R27, R16, RZ ;  /* 0x000000101b109210 */ /* 0x010fca0007f9e0ff */
[----:B------:R-:W-:-:S05]  /*0250*/  @!P1 IMAD.X R17, RZ, RZ, R17, P4 ;  /* 0x000000ffff119224 */ /* 0x000fca00020e0611 */
[----:B------:R3:W4:Y:S01]  /*0260*/  @!P1 LDG.E.U8 R15, desc[UR4][R16.64] ;  /* 0x00000004100f9981 */ /* 0x000722000c1e1100 */
[----:B------:R-:W-:-:S05]  /*0270*/  @!P0 IMAD.WIDE.U32 R6, R4, 0x4, R6 ;  /* 0x0000000404068825 */ /* 0x000fca00078e0006 */
[----:B------:R1:W4:Y:S01]  /*0280*/  @!P0 LDG.E R5, desc[UR4][R6.64] ;  /* 0x0000000406058981 */ /* 0x000322000c1e1900 */
[----:B---3--:R-:W-:Y:S02]  /*0290*/  @!P0 IMAD.WIDE.U32 R16, R4, 0x8, R2 ;  /* 0x0000000804108825 */ /* 0x008fe400078e0002 */
[----:B------:R-:W3:Y:S02]  /*02a0*/  @!P1 LDC.64 R2, c[0x0][0x3b0] ;  /* 0x0000ec00ff029b82 */ /* 0x000ee40000000a00 */
[----:B------:R-:W-:Y:S01]  /*02b0*/  IMAD.MOV.U32 R4, RZ, RZ, RZ ;  /* 0x000000ffff047224 */ /* 0x000fe200078e00ff */
[----:B-1----:R-:W-:Y:S01]  /*02c0*/  CS2R R6, SRZ ;  /* 0x0000000000067805 */ /* 0x002fe2000001ff00 */
[----:B------:R-:W-:-:S04]  /*02d0*/  @!P3 IMAD.WIDE.U32 R18, R13, 0x4, R10 ;  /* 0x000000040d12b825 */ /* 0x000fc800078e000a */
[----:B------:R-:W-:Y:S01]  /*02e0*/  @!P3 IMAD.WIDE.U32 R10, R13, 0x8, R8 ;  /* 0x000000080d0ab825 */ /* 0x000fe200078e0008 */
[----:B------:R1:W4:Y:S01]  /*02f0*/  @!P0 LDG.E.64 R6, desc[UR4][R16.64] ;  /* 0x0000000410068981 */ /* 0x000322000c1e1b00 */
[----:B------:R-:W-:-:S03]  /*0300*/  CS2R R8, SRZ ;  /* 0x0000000000087805 */ /* 0x000fc6000001ff00 */
[----:B------:R1:W4:Y:S01]  /*0310*/  @!P3 LDG.E R4, desc[UR4][R18.64] ;  /* 0x000000041204b981 */ /* 0x000322000c1e1900 */
        /* <DEDUP_REMOVED lines=8> */
[----:B------:R-:W-:-:S04]  /*03a0*/  CS2R R2, SRZ ;  /* 0x0000000000027805 */ /* 0x000fc8000001ff00 */
[----:B------:R0:W3:Y:S01]  /*03b0*/  @!P1 LDG.E.64 R12, desc[UR4][R20.64] ;  /* 0x00000004140c9981 */ /* 0x0000e2000c1e1b00 */
[----:B-1----:R-:W-:-:S04]  /*03c0*/  @!P2 IMAD.WIDE.U32 R16, R29, 0x4, R16 ;  /* 0x000000041d10a825 */ /* 0x002fc800078e0010 */
[----:B------:R-:W-:Y:S01]  /*03d0*/  @!P1 IMAD.WIDE.U32 R18, R27, 0x4, R18 ;  /* 0x000000041b129825 */ /* 0x000fe200078e0012 */
[----:B------:R-:W3:Y:S04]  /*03e0*/  @!P2 LDG.E R3, desc[UR4][R16.64] ;  /* 0x000000041003a981 */ /* 0x000ee8000c1e1900 */
[----:B------:R1:W3:Y:S01]  /*03f0*/  @!P1 LDG.E R2, desc[UR4][R18.64] ;  /* 0x0000000412029981 */ /* 0x0002e2000c1e1900 */
[C---:B0-----:R-:W-:Y:S01]  /*0400*/  VIADD R20, R25.reuse, 0x180 ;  /* 0x0000018019147836 */ /* 0x041fe20000000000 */
[----:B------:R-:W-:Y:S02]  /*0410*/  ISETP.EQ.OR P3, PT, R24, RZ, P3 ;  /* 0x000000ff1800720c */ /* 0x000fe40001f62670 */
[----:B------:R-:W-:Y:S02]  /*0420*/  ISETP.EQ.OR P0, PT, R0, RZ, P0 ;  /* 0x000000ff0000720c */ /* 0x000fe40000702670 */
[----:B------:R-:W-:-:S02]  /*0430*/  IADD3 R0, PT, PT, R25, 0x80, RZ ;  /* 0x0000008019007810 */ /* 0x000fc40007ffe0ff */
        /* <DEDUP_REMOVED lines=12> */
[----:B------:R0:W5:Y:S01]  /*0500*/  @!P0 LDG.E R5, desc[UR4][R14.64] ;  /* 0x000000040e058981 */ /* 0x000162000c1e1900 */
[----:B--2---:R-:W-:-:S04]  /*0510*/  @!P1 LEA R16, P4, R8, R16, 0x2 ;  /* 0x0000001008109211 */ /* 0x004fc800078810ff */
[----:B------:R-:W-:Y:S02]  /*0520*/  @!P1 LEA.HI.X R17, R8, R17, R9, 0x2, P4 ;  /* 0x0000001108119211 */ /* 0x000fe400020f1409 */
[----:B-1----:R-:W-:-:S03]  /*0530*/  @!P2 LEA R18, P5, R10, R18, 0x2 ;  /* 0x000000120a12a211 */ /* 0x002fc600078a10ff */
[----:B------:R0:W5:Y:S01]  /*0540*/  @!P1 LDG.E R4, desc[UR4][R16.64] ;  /* 0x0000000410049981 */ /* 0x000162000c1e1900 */
[----:B------:R-:W-:Y:S02]  /*0550*/  @!P2 LEA.HI.X R19, R10, R19, R11, 0x2, P5 ;  /* 0x000000130a13a211 */ /* 0x000fe400028f140b */
[----:B---3--:R-:W-:-:S04]  /*0560*/  @!P3 LEA R20, P4, R12, R20, 0x2 ;  /* 0x000000140c14b211 */ /* 0x008fc800078810ff */
[----:B------:R-:W-:Y:S01]  /*0570*/  @!P3 LEA.HI.X R21, R12, R21, R13, 0x2, P4 ;  /* 0x000000150c15b211 */ /* 0x000fe200020f140d */
[----:B------:R0:W5:Y:S04]  /*0580*/  @!P2 LDG.E R3, desc[UR4][R18.64] ;  /* 0x000000041203a981 */ /* 0x000168000c1e1900 */
[----:B------:R0:W5:Y:S01]  /*0590*/  @!P3 LDG.E R2, desc[UR4][R20.64] ;  /* 0x000000041402b981 */ /* 0x000162000c1e1900 */
        /* <DEDUP_REMOVED lines=10> */
[----:B-----5:R0:W-:Y:S01]  /*0640*/  STG.E desc[UR4][R6.64], R5 ;  /* 0x0000000506007986 */ /* 0x0201e2000c101904 */
[----:B------:R-:W-:Y:S05]  /*0650*/  @P0 BRA `(.L_x_6320) ;  /* 0x0000000000300947 */ /* 0x000fea0003800000 */
[----:B0-----:R-:W0:Y:S01]  /*0660*/  LDC.64 R6, c[0x0][0x398] ;  /* 0x0000e600ff067b82 */ /* 0x001e220000000a00 */
[----:B------:R-:W-:Y:S01]  /*0670*/  IMAD R5, R22, 0x200, R25 ;  /* 0x0000020016057824 */ /* 0x000fe200078e0219 */
[----:B------:R-:W-:-:S03]  /*0680*/  IADD3 R25, PT, PT, R25, 0x80, RZ ;  /* 0x0000008019197810 */ /* 0x000fc60007ffe0ff */
[----:B0-----:R-:W-:-:S05]  /*0690*/  IMAD.WIDE.U32 R6, R5, 0x4, R6 ;  /* 0x0000000405067825 */ /* 0x001fca00078e0006 */
[----:B------:R0:W-:Y:S02]  /*06a0*/  STG.E desc[UR4][R6.64], R4 ;  /* 0x0000000406007986 */ /* 0x0001e4000c101904 */
.L_x_6319:
[----:B------:R-:W-:Y:S05]  /*06b0*/  BSYNC.RELIABLE B1 ;  /* 0x0000000000017941 */ /* 0x000fea0003800100 */
.L_x_6318:
[----:B------:R-:W-:-:S13]  /*06c0*/  ISETP.GE.AND P0, PT, R25, R23, PT ;  /* 0x000000171900720c */ /* 0x000fda0003f06270 */
[----:B0----5:R-:W0:Y:S01]  /*06d0*/  @!P0 LDC.64 R4, c[0x0][0x398] ;  /* 0x0000e600ff048b82 */ /* 0x021e220000000a00 */
[----:B------:R-:W-:Y:S02]  /*06e0*/  @!P0 IMAD R7, R22, 0x200, R25 ;  /* 0x0000020016078824 */ /* 0x000fe400078e0219 */
[----:B------:R-:W-:Y:S02]  /*06f0*/  @!P0 VIADD R25, R25, 0x80 ;  /* 0x0000008019198836 */ /* 0x000fe40000000000 */
[----:B0-----:R-:W-:-:S05]  /*0700*/  @!P0 IMAD.WIDE.U32 R4, R7, 0x4, R4 ;  /* 0x0000000407048825 */ /* 0x001fca00078e0004 */
[----:B------:R1:W-:Y:S02]  /*0710*/  @!P0 STG.E desc[UR4][R4.64], R3 ;  /* 0x0000000304008986 */ /* 0x0003e4000c101904 */
.L_x_6320:
[----:B------:R-:W-:Y:S05]  /*0720*/  BSYNC.RECONVERGENT B0 ;  /* 0x0000000000007941 */ /* 0x000fea0003800200 */
.L_x_6317:
[----:B------:R-:W-:Y:S05]  /*0730*/  WARPSYNC.ALL ;  /* 0x0000000000007948 */ /* 0x000fea0003800000 */
[----:B------:R-:W-:-:S13]  /*0740*/  ISETP.GE.AND P0, PT, R25, R23, PT ;  /* 0x000000171900720c */ /* 0x000fda0003f06270 */
[----:B------:R-:W-:Y:S05]  /*0750*/  @P0 EXIT ;  /* 0x000000000000094d */ /* 0x000fea0003800000 */
[----:B01----:R-:W0:Y:S01]  /*0760*/  LDC.64 R4, c[0x0][0x398] ;  /* 0x0000e600ff047b82 */ /* 0x003e220000000a00 */
[----:B------:R-:W-:-:S04]  /*0770*/  IMAD R25, R22, 0x200, R25 ;  /* 0x0000020016197824 */ /* 0x000fc800078e0219 */
[----:B0-----:R-:W-:-:S05]  /*0780*/  IMAD.WIDE.U32 R4, R25, 0x4, R4 ;  /* 0x0000000419047825 */ /* 0x001fca00078e0004 */
[----:B------:R-:W-:Y:S01]  /*0790*/  STG.E desc[UR4][R4.64], R2 ;  /* 0x0000000204007986 */ /* 0x000fe2000c101904 */
[----:B------:R-:W-:Y:S05]  /*07a0*/  EXIT ;  /* 0x000000000000794d */ /* 0x000fea0003800000 */
.L_x_6321:
        /* <DEDUP_REMOVED lines=13> */
.L_x_41896:


//--------------------- .text._ZN2at6native29vectorized_elementwise_kernelILi2EZZZNS0_28launch_masked_scatter_kernelERKNS_10TensorBaseES4_S4_S4_ENKUlvE_clEvENKUlvE5_clEvEUlfblE_St5arrayIPcLm4EEEEviT0_T1_ --------------------------
	.section	.text._ZN2at6native29vectorized_elementwise_kernelILi2EZZZNS0_28launch_masked_scatter_kernelERKNS_10TensorBaseES4_S4_S4_ENKUlvE_clEvENKUlvE5_clEvEUlfblE_St5arrayIPcLm4EEEEviT0_T1_,"ax",@progbits
	.align	128
        .global         _ZN2at6native29vectorized_elementwise_kernelILi2EZZZNS0_28launch_masked_scatter_kernelERKNS_10TensorBaseES4_S4_S4_ENKUlvE_clEvENKUlvE5_clEvEUlfblE_St5arrayIPcLm4EEEEviT0_T1_
        .type           _ZN2at6native29vectorized_elementwise_kernelILi2EZZZNS0_28launch_masked_scatter_kernelERKNS_10TensorBaseES4_S4_S4_ENKUlvE_clEvENKUlvE5_clEvEUlfblE_St5arrayIPcLm4EEEEviT0_T1_,@function
        .size           _ZN2at6native29vectorized_elementwise_kernelILi2EZZZNS0_28launch_masked_scatter_kernelERKNS_10TensorBaseES4_S4_S4_ENKUlvE_clEvENKUlvE5_clEvEUlfblE_St5arrayIPcLm4EEEEviT0_T1_,(.L_x_41897 - _ZN2at6native29vectorized_elementwise_kernelILi2EZZZNS0_28launch_masked_scatter_kernelERKNS_10TensorBaseES4_S4_S4_ENKUlvE_clEvENKUlvE5_clEvEUlfblE_St5arrayIPcLm4EEEEviT0_T1_)
        .other          _ZN2at6native29vectorized_elementwise_kernelILi2EZZZNS0_28launch_masked_scatter_kernelERKNS_10TensorBaseES4_S4_S4_ENKUlvE_clEvENKUlvE5_clEvEUlfblE_St5arrayIPcLm4EEEEviT0_T1_,@"STO_CUDA_ENTRY STV_DEFAULT"
_ZN2at6native29vectorized_elementwise_kernelILi2EZZZNS0_28launch_masked_scatter_kernelERKNS_10TensorBaseES4_S4_S4_ENKUlvE_clEvENKUlvE5_clEvEUlfblE_St5arrayIPcLm4EEEEviT0_T1_:
.text._ZN2at6native29vectorized_elementwise_kernelILi2EZZZNS0_28launch_masked_scatter_kernelERKNS_10TensorBaseES4_S4_S4_ENKUlvE_clEvENKUlvE5_clEvEUlfblE_St5arrayIPcLm4EEEEviT0_T1_:
        /* <DEDUP_REMOVED lines=43> */
[----:B------:R2:W3:Y:S04]  /*02b0*/  @!P2 LDG.E R5, desc[UR4][R12.64] ;  /* 0x000000040c05a981 */ /* 0x0004e8000c1e1900 */
        /* <DEDUP_REMOVED lines=13> */
[----:B-1----:R-:W-:Y:S02]  /*0390*/  CS2R R6, SRZ ;  /* 0x0000000000067805 */ /* 0x002fe4000001ff00 */
[----:B------:R-:W-:-:S04]  /*03a0*/  CS2R R26, SRZ ;  /* 0x00000000001a7805 */ /* 0x000fc8000001ff00 */
[----:B------:R-:W3:Y:S01]  /*03b0*/  @!P1 LDG.E R6, desc[UR4][R14.64] ;  /* 0x000000040e069981 */ /* 0x000ee2000c1e1900 */
[----:B--2---:R-:W-:-:S03]  /*03c0*/  @!P0 IMAD.WIDE.U32 R8, R24, 0x8, R8 ;  /* 0x0000000818088825 */ /* 0x004fc600078e0008 */
[----:B------:R-:W2:Y:S04]  /*03d0*/  @!P3 LDG.E R7, desc[UR4][R12.64] ;  /* 0x000000040c07b981 */ /* 0x000ea8000c1e1900 */
[----:B------:R0:W2:Y:S01]  /*03e0*/  @!P0 LDG.E.64 R26, desc[UR4][R8.64] ;  /* 0x00000004081a8981 */ /* 0x0000a2000c1e1b00 */
[----:B------:R-:W-:-:S04]  /*03f0*/  @!P0 IMAD.WIDE.U32 R10, R24, 0x4, R10 ;  /* 0x00000004180a8825 */ /* 0x000fc800078e000a */
[----:B0-----:R-:W-:-:S06]  /*0400*/  IMAD.MOV.U32 R8, RZ, RZ, RZ ;  /* 0x000000ffff087224 */ /* 0x001fcc00078e00ff */
[----:B------:R0:W2:Y:S01]  /*0410*/  @!P0 LDG.E R8, desc[UR4][R10.64] ;  /* 0x000000040a088981 */ /* 0x0000a2000c1e1900 */
        /* <DEDUP_REMOVED lines=21> */
[----:B------:R3:W5:Y:S01]  /*0570*/  @!P2 LDG.E R5, desc[UR4][R24.64] ;  /* 0x000000041805a981 */ /* 0x000762000c1e1900 */
        /* <DEDUP_REMOVED lines=9> */
[----:B------:R4:W5:Y:S01]  /*0610*/  @!P1 LDG.E R6, desc[UR4][R18.64] ;  /* 0x0000000412069981 */ /* 0x000962000c1e1900 */
[----:B------:R-:W-:-:S03]  /*0620*/  ISETP.GE.U32.AND P1, PT, R23, R3, PT ;  /* 0x000000031700720c */ /* 0x000fc60003f26070 */
[----:B--2---:R2:W5:Y:S01]  /*0630*/  @!P3 LDG.E R7, desc[UR4][R10.64] ;  /* 0x000000040a07b981 */ /* 0x004562000c1e1900 */
[C---:B-1----:R-:W-:Y:S02]  /*0640*/  @!P4 LEA R12, P3, R26.reuse, R12, 0x2 ;  /* 0x0000000c1a0cc211 */ /* 0x042fe400078610ff */
[----:B----4-:R-:W1:Y:S02]  /*0650*/  @!P2 LDC.64 R18, c[0x0][0x3a0] ;  /* 0x0000e800ff12ab82 */ /* 0x010e640000000a00 */
[----:B------:R-:W-:Y:S02]  /*0660*/  @!P4 LEA.HI.X R13, R26, R13, R27, 0x2, P3 ;  /* 0x0000000d1a0dc211 */ /* 0x000fe400018f141b */
[----:B------:R-:W-:-:S04]  /*0670*/  @!P0 IADD3 R14, P3, PT, R21, R14, RZ ;  /* 0x0000000e150e8210 */ /* 0x000fc80007f7e0ff */
[----:B--2---:R-:W2:Y:S01]  /*0680*/  @!P2 LDC.64 R10, c[0x0][0x3a8] ;  /* 0x0000ea00ff0aab82 */ /* 0x004ea20000000a00 */
[----:B------:R-:W-:Y:S02]  /*0690*/  IMAD.MOV.U32 R20, RZ, RZ, RZ ;  /* 0x000000ffff147224 */ /* 0x000fe400078e00ff */
[C---:B0-----:R-:W-:Y:S01]  /*06a0*/  @!P0 IMAD.WIDE.U32 R24, R21.reuse, 0x4, R24 ;  /* 0x0000000415188825 */ /* 0x041fe200078e0018 */
[----:B------:R0:W5:Y:S03]  /*06b0*/  @!P4 LDG.E R8, desc[UR4][R12.64] ;  /* 0x000000040c08c981 */ /* 0x000166000c1e1900 */
[----:B------:R-:W-:Y:S01]  /*06c0*/  @!P0 IMAD.X R15, RZ, RZ, R15, P3 ;  /* 0x000000ffff0f8224 */ /* 0x000fe200018e060f */
[----:B------:R-:W4:Y:S01]  /*06d0*/  @!P1 LDC.64 R28, c[0x0][0x3a0] ;  /* 0x0000e800ff1c9b82 */ /* 0x000f220000000a00 */
[----:B------:R-:W4:Y:S07]  /*06e0*/  @!P0 LDG.E R20, desc[UR4][R24.64] ;  /* 0x0000000418148981 */ /* 0x000f2e000c1e1900 */
[----:B0-----:R-:W0:Y:S01]  /*06f0*/  @!P2 LDC.64 R12, c[0x0][0x3b0] ;  /* 0x0000ec00ff0cab82 */ /* 0x001e220000000a00 */
[----:B------:R1:W4:Y:S01]  /*0700*/  @!P0 LDG.E.U8 R25, desc[UR4][R14.64] ;  /* 0x000000040e198981 */ /* 0x000322000c1e1100 */
[----:B---3--:R-:W-:Y:S01]  /*0710*/  @!P0 IMAD.WIDE.U32 R26, R21, 0x8, R16 ;  /* 0x00000008151a8825 */ /* 0x008fe200078e0010 */
[----:B------:R-:W-:-:S05]  /*0720*/  CS2R R16, SRZ ;  /* 0x0000000000107805 */ /* 0x000fca000001ff00 */
[----:B-1----:R-:W1:Y:S01]  /*0730*/  @!P1 LDC.64 R14, c[0x0][0x3b0] ;  /* 0x0000ec00ff0e9b82 */ /* 0x002e620000000a00 */
[----:B------:R2:W3:Y:S01]  /*0740*/  @!P0 LDG.E.64 R16, desc[UR4][R26.64] ;  /* 0x000000041a108981 */ /* 0x0004e2000c1e1b00 */
[----:B------:R-:W-:Y:S02]  /*0750*/  IMAD.MOV.U32 R21, RZ, RZ, RZ ;  /* 0x000000ffff157224 */ /* 0x000fe400078e00ff */
[----:B------:R-:W-:-:S04]  /*0760*/  @!P2 IMAD.WIDE.U32 R18, R0, 0x4, R18 ;  /* 0x000000040012a825 */ /* 0x000fc800078e0012 */
[----:B------:R-:W-:Y:S01]  /*0770*/  @!P1 IMAD R22, R2, 0x400, R23 ;  /* 0x0000040002169824 */ /* 0x000fe200078e0217 */
[----:B------:R0:W3:Y:S01]  /*0780*/  @!P2 LDG.E R21, desc[UR4][R18.64] ;  /* 0x000000041215a981 */ /* 0x0000e2000c1e1900 */
[----:B------:R-:W-:Y:S01]  /*0790*/  @!P1 VIADD R23, R23, 0x80 ;  /* 0x0000008017179836 */ /* 0x000fe20000000000 */
[C---:B--2---:R-:W-:Y:S01]  /*07a0*/  @!P2 IADD3 R26, P3, PT, R0.reuse, R10, RZ ;  /* 0x0000000a001aa210 */ /* 0x044fe20007f7e0ff */
[----:B0-----:R-:W-:-:S04]  /*07b0*/  @!P2 IMAD.WIDE.U32 R12, R0, 0x8, R12 ;  /* 0x00000008000ca825 */ /* 0x001fc800078e000c */
[----:B------:R-:W-:Y:S01]  /*07c0*/  @!P2 IMAD.X R27, RZ, RZ, R11, P3 ;  /* 0x000000ffff1ba224 */ /* 0x000fe200018e060b */
[----:B------:R-:W-:Y:S01]  /*07d0*/  ISETP.GE.U32.AND P3, PT, R23, R3, PT ;  /* 0x000000031700720c */ /* 0x000fe20003f66070 */
[----:B------:R-:W-:Y:S01]  /*07e0*/  IMAD.MOV.U32 R0, RZ, RZ, RZ ;  /* 0x000000ffff007224 */ /* 0x000fe200078e00ff */
[----:B------:R-:W-:Y:S01]  /*07f0*/  CS2R R18, SRZ ;  /* 0x0000000000127805 */ /* 0x000fe2000001ff00 */
[C---:B----4-:R-:W-:Y:S01]  /*0800*/  @!P1 IMAD.WIDE.U32 R10, R22.reuse, 0x4, R28 ;  /* 0x00000004160a9825 */ /* 0x050fe200078e001c */
[----:B------:R-:W2:Y:S04]  /*0810*/  @!P2 LDG.E.U8 R26, desc[UR4][R26.64] ;  /* 0x000000041a1aa981 */ /* 0x000ea8000c1e1100 */
[----:B------:R0:W4:Y:S01]  /*0820*/  @!P1 LDG.E R0, desc[UR4][R10.64] ;  /* 0x000000040a009981 */ /* 0x000122000c1e1900 */
        /* <DEDUP_REMOVED lines=15> */
[----:B------:R-:W-:-:S04]  /*0920*/  @!P3 IMAD.WIDE.U32 R28, R12, 0x4, R28 ;  /* 0x000000040c1cb825 */ /* 0x000fc800078e001c */
[----:B------:R-:W-:-:S06]  /*0930*/  IMAD.MOV.U32 R22, RZ, RZ, RZ ;  /* 0x000000ffff167224 */ /* 0x000fcc00078e00ff */
[----:B------:R-:W4:Y:S01]  /*0940*/  @!P3 LDG.E R22, desc[UR4][R28.64] ;  /* 0x000000041c16b981 */ /* 0x000f22000c1e1900 */
[----:B0-----:R-:W-:Y:S01]  /*0950*/  @!P3 IMAD.WIDE.U32 R14, R12, 0x8, R14 ;  /* 0x000000080c0eb825 */ /* 0x001fe200078e000e */
[----:B------:R-:W-:-:S06]  /*0960*/  CS2R R12, SRZ ;  /* 0x00000000000c7805 */ /* 0x000fcc000001ff00 */
[----:B------:R0:W4:Y:S01]  /*0970*/  @!P3 LDG.E.64 R12, desc[UR4][R14.64] ;  /* 0x000000040e0cb981 */ /* 0x000122000c1e1b00 */
[----:B------:R-:W-:Y:S01]  /*0980*/  VIADD R30, R4, 0x200 ;  /* 0x00000200041e7836 */ /* 0x000fe20000000000 */
[----:B------:R-:W-:-:S04]  /*0990*/  ISETP.EQ.OR P0, PT, R25, RZ, P0 ;  /* 0x000000ff1900720c */ /* 0x000fc80000702670 */
        /* <DEDUP_REMOVED lines=9> */
[----:B------:R1:W5:Y:S01]  /*0a30*/  @!P0 LDG.E R20, desc[UR4][R14.64] ;  /* 0x000000040e148981 */ /* 0x000362000c1e1900 */
        /* <DEDUP_REMOVED lines=8> */
[----:B------:R1:W5:Y:S05]  /*0ac0*/  @!P2 LDG.E R21, desc[UR4][R24.64] ;  /* 0x000000041815a981 */ /* 0x00036a000c1e1900 */
[----:B------:R-:W2:Y:S01]  /*0ad0*/  @!P3 LDC.64 R18, c[0x0][0x388] ;  /* 0x0000e200ff12bb82 */ /* 0x000ea20000000a00 */
[----:B0-----:R-:W-:-:S04]  /*0ae0*/  @!P1 LEA R16, P4, R10, R16, 0x2 ;  /* 0x000000100a109211 */ /* 0x001fc800078810ff */
[----:B------:R-:W-:Y:S02]  /*0af0*/  @!P1 LEA.HI.X R17, R10, R17, R11, 0x2, P4 ;  /* 0x000000110a119211 */ /* 0x000fe400020f140b */
[----:B--2---:R-:W-:-:S03]  /*0b00*/  @!P3 LEA R18, P5, R12, R18, 0x2 ;  /* 0x000000120c12b211 */ /* 0x004fc600078a10ff */
[----:B------:R1:W5:Y:S01]  /*0b10*/  @!P1 LDG.E R0, desc[UR4][R16.64] ;  /* 0x0000000410009981 */ /* 0x000362000c1e1900 */
[----:B------:R-:W-:-:S05]  /*0b20*/  @!P3 LEA.HI.X R19, R12, R19, R13, 0x2, P5 ;  /* 0x000000130c13b211 */ /* 0x000fca00028f140d */
[----:B------:R1:W5:Y:S01]  /*0b30*/  @!P3 LDG.E R22, desc[UR4][R18.64] ;  /* 0x000000041216b981 */ /* 0x000362000c1e1900 */
        /* <DEDUP_REMOVED lines=9> */
[----:B-----5:R0:W-:Y:S07]  /*0bd0*/  STG.E desc[UR4][R10.64], R5 ;  /* 0x000000050a007986 */ /* 0x0201ee000c101904 */
[----:B------:R-:W-:Y:S05]  /*0be0*/  @P0 BRA `(.L_x_6326) ;  /* 0x0000000000300947 */ /* 0x000fea0003800000 */
[----:B0-----:R-:W0:Y:S01]  /*0bf0*/  LDC.64 R10, c[0x0][0x398] ;  /* 0x0000e600ff0a7b82 */ /* 0x001e220000000a00 */
[----:B------:R-:W-:Y:S02]  /*0c00*/  IMAD R5, R2, 0x400, R4 ;  /* 0x0000040002057824 */ /* 0x000fe400078e0204 */
[----:B------:R-:W-:Y:S02]  /*0c10*/  VIADD R4, R4, 0x80 ;  /* 0x0000008004047836 */ /* 0x000fe40000000000 */
[----:B0-----:R-:W-:-:S05]  /*0c20*/  IMAD.WIDE.U32 R10, R5, 0x4, R10 ;  /* 0x00000004050a7825 */ /* 0x001fca00078e000a */
[----:B------:R0:W-:Y:S02]  /*0c30*/  STG.E desc[UR4][R10.64], R6 ;  /* 0x000000060a007986 */ /* 0x0001e4000c101904 */
.L_x_6325:
[----:B------:R-:W-:-:S13]  /*0c40*/  ISETP.GE.U32.AND P0, PT, R4, R3, PT ;  /* 0x000000030400720c */ /* 0x000fda0003f06070 */
[----:B------:R-:W-:Y:S05]  /*0c50*/  @P0 BRA `(.L_x_6327) ;  /* 0x0000000000300947 */ /* 0x000fea0003800000 */
[----:B0-----:R-:W0:Y:S01]  /*0c60*/  LDC.64 R10, c[0x0][0x398] ;  /* 0x0000e600ff0a7b82 */ /* 0x001e220000000a00 */
[----:B-----5:R-:W-:Y:S02]  /*0c70*/  IMAD R5, R2, 0x400, R4 ;  /* 0x0000040002057824 */ /* 0x020fe400078e0204 */
[----:B------:R-:W-:Y:S02]  /*0c80*/  VIADD R4, R4, 0x80 ;  /* 0x0000008004047836 */ /* 0x000fe40000000000 */
[----:B0-----:R-:W-:-:S05]  /*0c90*/  IMAD.WIDE.U32 R10, R5, 0x4, R10 ;  /* 0x00000004050a7825 */ /* 0x001fca00078e000a */
[----:B------:R1:W-:Y:S02]  /*0ca0*/  STG.E desc[UR4][R10.64], R7 ;  /* 0x000000070a007986 */ /* 0x0003e4000c101904 */
.L_x_6326:
[----:B------:R-:W-:-:S13]  /*0cb0*/  ISETP.GE.U32.AND P0, PT, R4, R3, PT ;  /* 0x000000030400720c */ /* 0x000fda0003f06070 */
[----:B------:R-:W-:Y:S05]  /*0cc0*/  @P0 BRA `(.L_x_6328) ;  /* 0x0000000000300947 */ /* 0x000fea0003800000 */
[----:B-1----:R-:W1:Y:S01]  /*0cd0*/  LDC.64 R6, c[0x0][0x398] ;  /* 0x0000e600ff067b82 */ /* 0x002e620000000a00 */
[----:B0-----:R-:W-:Y:S02]  /*0ce0*/  IMAD R5, R2, 0x400, R4 ;  /* 0x0000040002057824 */ /* 0x001fe400078e0204 */
[----:B------:R-:W-:Y:S02]  /*0cf0*/  VIADD R4, R4, 0x80 ;  /* 0x0000008004047836 */ /* 0x000fe40000000000 */
[----:B-1----:R-:W-:-:S05]  /*0d00*/  IMAD.WIDE.U32 R6, R5, 0x4, R6 ;  /* 0x0000000405067825 */ /* 0x002fca00078e0006 */
[----:B------:R1:W-:Y:S02]  /*0d10*/  STG.E desc[UR4][R6.64], R8 ;  /* 0x0000000806007986 */ /* 0x0003e4000c101904 */
.L_x_6327:
[----:B------:R-:W-:-:S13]  /*0d20*/  ISETP.GE.U32.AND P0, PT, R4, R3, PT ;  /* 0x000000030400720c */ /* 0x000fda0003f06070 */
[----:B------:R-:W-:Y:S05]  /*0d30*/  @P0 BRA `(.L_x_6329) ;  /* 0x0000000000340947 */ /* 0x000fea0003800000 */
[----:B01---5:R-:W0:Y:S01]  /*0d40*/  LDC.64 R6, c[0x0][0x398] ;  /* 0x0000e600ff067b82 */ /* 0x023e220000000a00 */
[----:B------:R-:W-:Y:S02]  /*0d50*/  IMAD R5, R2, 0x400, R4 ;  /* 0x0000040002057824 */ /* 0x000fe400078e0204 */
[----:B------:R-:W-:Y:S02]  /*0d60*/  VIADD R4, R4, 0x80 ;  /* 0x0000008004047836 */ /* 0x000fe40000000000 */
[----:B0-----:R-:W-:-:S05]  /*0d70*/  IMAD.WIDE.U32 R6, R5, 0x4, R6 ;  /* 0x0000000405067825 */ /* 0x001fca00078e0006 */
[----:B------:R2:W-:Y:S02]  /*0d80*/  STG.E desc[UR4][R6.64], R20 ;  /* 0x0000001406007986 */ /* 0x0005e4000c101904 */
.L_x_6328:
[----:B------:R-:W-:-:S13]  /*0d90*/  ISETP.GE.U32.AND P0, PT, R4, R3, PT ;  /* 0x000000030400720c */ /* 0x000fda0003f06070 */
[----:B------:R-:W-:Y:S05]  /*0da0*/  @P0 BREAK.RELIABLE B1 ;  /* 0x0000000000010942 */ /* 0x000fea0003800100 */
[----:B------:R-:W-:Y:S05]  /*0db0*/  @P0 BRA `(.L_x_6330) ;  /* 0x0000000000300947 */ /* 0x000fea0003800000 */
[----:B-12---:R-:W1:Y:S01]  /*0dc0*/  LDC.64 R6, c[0x0][0x398] ;  /* 0x0000e600ff067b82 */ /* 0x006e620000000a00 */
[----:B0-----:R-:W-:Y:S02]  /*0dd0*/  IMAD R5, R2, 0x400, R4 ;  /* 0x0000040002057824 */ /* 0x001fe400078e0204 */
[----:B------:R-:W-:Y:S02]  /*0de0*/  VIADD R4, R4, 0x80 ;  /* 0x0000008004047836 */ /* 0x000fe40000000000 */
[----:B-1----:R-:W-:-:S05]  /*0df0*/  IMAD.WIDE.U32 R6, R5, 0x4, R6 ;  /* 0x0000000405067825 */ /* 0x002fca00078e0006 */
[----:B------:R2:W-:Y:S02]  /*0e00*/  STG.E desc[UR4][R6.64], R21 ;  /* 0x0000001506007986 */ /* 0x0005e4000c101904 */
.L_x_6329:
[----:B------:R-:W-:Y:S05]  /*0e10*/  BSYNC.RELIABLE B1 ;  /* 0x0000000000017941 */ /* 0x000fea0003800100 */
.L_x_6324:
[----:B------:R-:W-:-:S13]  /*0e20*/  ISETP.GE.U32.AND P0, PT, R4, R3, PT ;  /* 0x000000030400720c */ /* 0x000fda0003f06070 */
[----:B012--5:R-:W0:Y:S01]  /*0e30*/  @!P0 LDC.64 R6, c[0x0][0x398] ;  /* 0x0000e600ff068b82 */ /* 0x027e220000000a00 */
[----:B------:R-:W-:Y:S02]  /*0e40*/  @!P0 IMAD R5, R2, 0x400, R4 ;  /* 0x0000040002058824 */ /* 0x000fe400078e0204 */
[----:B------:R-:W-:Y:S02]  /*0e50*/  @!P0 VIADD R4, R4, 0x80 ;  /* 0x0000008004048836 */ /* 0x000fe40000000000 */
[----:B0-----:R-:W-:-:S05]  /*0e60*/  @!P0 IMAD.WIDE.U32 R6, R5, 0x4, R6 ;  /* 0x0000000405068825 */ /* 0x001fca00078e0006 */
[----:B------:R3:W-:Y:S02]  /*0e70*/  @!P0 STG.E desc[UR4][R6.64], R0 ;  /* 0x0000000006008986 */ /* 0x0007e4000c101904 */
.L_x_6330:
[----:B------:R-:W-:Y:S05]  /*0e80*/  BSYNC.RECONVERGENT B0 ;  /* 0x0000000000007941 */ /* 0x000fea0003800200 */
.L_x_6323:
[----:B------:R-:W-:Y:S05]  /*0e90*/  WARPSYNC.ALL ;  /* 0x0000000000007948 */ /* 0x000fea0003800000 */
[----:B------:R-:W-:-:S13]  /*0ea0*/  ISETP.GE.U32.AND P0, PT, R4, R3, PT ;  /* 0x000000030400720c */ /* 0x000fda0003f06070 */
[----:B------:R-:W-:Y:S05]  /*0eb0*/  @P0 EXIT ;  /* 0x000000000000094d */ /* 0x000fea0003800000 */
[----:B-123--:R-:W1:Y:S01]  /*0ec0*/  LDC.64 R6, c[0x0][0x398] ;  /* 0x0000e600ff067b82 */ /* 0x00ee620000000a00 */
[----:B------:R-:W-:-:S04]  /*0ed0*/  IMAD R3, R2, 0x400, R4 ;  /* 0x0000040002037824 */ /* 0x000fc800078e0204 */
[----:B-1----:R-:W-:-:S05]  /*0ee0*/  IMAD.WIDE.U32 R2, R3, 0x4, R6 ;  /* 0x0000000403027825 */ /* 0x002fca00078e0006 */
[----:B------:R-:W-:Y:S01]  /*0ef0*/  STG.E desc[UR4][R2.64], R22 ;  /* 0x0000001602007986 */ /* 0x000fe2000c101904 */
[----:B------:R-:W-:Y:S05]  /*0f00*/  EXIT ;  /* 0x000000000000794d */ /* 0x000fea0003800000 */
.L_x_6322:
        /* <DEDUP_REMOVED lines=11> */
[----:B------:R-:W-:-:S05]  /*0fc0*/  IMAD.WIDE.U32 R30, R0, 0x10, R30 ;  /* 0x00000010001e7825 */ /* 0x000fca00078e001e */
[----:B------:R-:W5:Y:S04]  /*0fd0*/  LDG.E.128 R12, desc[UR4][R30.64] ;  /* 0x000000041e0c7981 */ /* 0x000f68000c1e1d00 */
[----:B------:R-:W5:Y:S01]  /*0fe0*/  LDG.E.128 R4, desc[UR4][R30.64+0x800] ;  /* 0x000800041e047981 */ /* 0x000f62000c1e1d00 */
[----:B---3--:R-:W-:-:S04]  /*0ff0*/  IMAD.WIDE.U32 R24, R16, 0x4, R24 ;  /* 0x0000000410187825 */ /* 0x008fc800078e0018 */
[----:B------:R-:W-:-:S05]  /*1000*/  IMAD.WIDE.U32 R24, R0, 0x8, R24 ;  /* 0x0000000800187825 */ /* 0x000fca00078e0018 */
[----:B------:R-:W3:Y:S01]  /*1010*/  LDG.E.64 R18, desc[UR4][R24.64] ;  /* 0x0000000418127981 */ /* 0x000ee2000c1e1b00 */
[----:B----4-:R-:W-:-:S04]  /*1020*/  PRMT R2, R3, 0x7770, RZ ;  /* 0x0000777003027816 */ /* 0x010fc800000000ff */
[----:B------:R-:W-:Y:S02]  /*1030*/  ISETP.NE.AND P3, PT, R2, RZ, PT ;  /* 0x000000ff0200720c */ /* 0x000fe40003f65270 */
[----:B------:R-:W4:Y:S01]  /*1040*/  LDG.E.U16 R2, desc[UR4][R26.64+0x200] ;  /* 0x000200041a027981 */ /* 0x000f22000c1e1500 */
[----:B------:R-:W-:-:S04]  /*1050*/  PRMT R3, R3, 0x7771, RZ ;  /* 0x0000777103037816 */ /* 0x000fc800000000ff */
[----:B------:R-:W-:Y:S02]  /*1060*/  ISETP.NE.AND P2, PT, R3, RZ, PT ;  /* 0x000000ff0300720c */ /* 0x000fe40003f45270 */
[----:B------:R0:W4:Y:S01]  /*1070*/  LDG.E.U16 R3, desc[UR4][R26.64+0x300] ;  /* 0x000300041a037981 */ /* 0x000122000c1e1500 */
[C---:B--2---:R-:W-:Y:S02]  /*1080*/  PRMT R9, R8.reuse, 0x7770, RZ ;  /* 0x0000777008097816 */ /* 0x044fe400000000ff */
[----:B------:R-:W-:Y:S01]  /*1090*/  PRMT R8, R8, 0x7771, RZ ;  /* 0x0000777108087816 */ /* 0x000fe200000000ff */
[----:B------:R-:W5:Y:S01]  /*10a0*/  @P3 LDC.64 R20, c[0x0][0x388] ;  /* 0x0000e200ff143b82 */ /* 0x000f620000000a00 */
[----:B------:R-:W-:Y:S02]  /*10b0*/  ISETP.NE.AND P0, PT, R9, RZ, PT ;  /* 0x000000ff0900720c */ /* 0x000fe40003f05270 */
[----:B------:R-:W-:Y:S02]  /*10c0*/  ISETP.NE.AND P1, PT, R8, RZ, PT ;  /* 0x000000ff0800720c */ /* 0x000fe40003f25270 */
[----:B------:R-:W2:Y:S03]  /*10d0*/  LDG.E.128 R8, desc[UR4][R30.64+0x1000] ;  /* 0x001000041e087981 */ /* 0x000ea6000c1e1d00 */
[----:B------:R-:W0:Y:S01]  /*10e0*/  @P2 LDC.64 R22, c[0x0][0x388] ;  /* 0x0000e200ff162b82 */ /* 0x000e220000000a00 */
[----:B-----5:R-:W-:-:S04]  /*10f0*/  @P3 LEA R20, P4, R12, R20, 0x2 ;  /* 0x000000140c143211 */ /* 0x020fc800078810ff */
[----:B------:R-:W-:-:S03]  /*1100*/  @P3 LEA.HI.X R21, R12, R21, R13, 0x2, P4 ;  /* 0x000000150c153211 */ /* 0x000fc600020f140d */
[----:B------:R-:W1:Y:S01]  /*1110*/  @P0 LDC.64 R12, c[0x0][0x388] ;  /* 0x0000e200ff0c0b82 */ /* 0x000e620000000a00 */
[C---:B0-----:R-:W-:Y:S01]  /*1120*/  @P2 LEA R26, P4, R14.reuse, R22, 0x2 ;  /* 0x000000160e1a2211 */ /* 0x041fe200078810ff */
[----:B---3--:R0:W3:Y:S03]  /*1130*/  @P3 LDG.E R18, desc[UR4][R20.64] ;  /* 0x0000000414123981 */ /* 0x0080e6000c1e1900 */
[----:B------:R-:W-:-:S03]  /*1140*/  @P2 LEA.HI.X R27, R14, R23, R15, 0x2, P4 ;  /* 0x000000170e1b2211 */ /* 0x000fc600020f140f */
[----:B------:R-:W5:Y:S02]  /*1150*/  @P1 LDC.64 R22, c[0x0][0x388] ;  /* 0x0000e200ff161b82 */ /* 0x000f640000000a00 */
[----:B------:R-:W3:Y:S01]  /*1160*/  @P2 LDG.E R19, desc[UR4][R26.64] ;  /* 0x000000041a132981 */ /* 0x000ee2000c1e1900 */
[----:B-1----:R-:W-:-:S04]  /*1170*/  @P0 LEA R28, P4, R4, R12, 0x2 ;  /* 0x0000000c041c0211 */ /* 0x002fc800078810ff */
[----:B------:R-:W-:Y:S02]  /*1180*/  @P0 LEA.HI.X R29, R4, R13, R5, 0x2, P4 ;  /* 0x0000000d041d0211 */ /* 0x000fe400020f1405 */
[----:B------:R-:W3:Y:S01]  /*1190*/  LDG.E.128 R12, desc[UR4][R30.64+0x1800] ;  /* 0x001800041e0c7981 */ /* 0x000ee2000c1e1d00 */
[----:B-----5:R-:W-:-:S03]  /*11a0*/  @P1 LEA R22, P4, R6, R22, 0x2 ;  /* 0x0000001606161211 */ /* 0x020fc600078810ff */
[----:B------:R-:W5:Y:S01]  /*11b0*/  LDG.E.64 R4, desc[UR4][R24.64+0x800] ;  /* 0x0008000418047981 */ /* 0x000f62000c1e1b00 */
[----:B------:R-:W-:-:S03]  /*11c0*/  @P1 LEA.HI.X R23, R6, R23, R7, 0x2, P4 ;  /* 0x0000001706171211 */ /* 0x000fc600020f1407 */
[----:B------:R-:W5:Y:S04]  /*11d0*/  LDG.E.64 R6, desc[UR4][R24.64+0x400] ;  /* 0x0004000418067981 */ /* 0x000f68000c1e1b00 */
[----:B------:R-:W5:Y:S01]  /*11e0*/  LDG.E.64 R24, desc[UR4][R24.64+0xc00] ;  /* 0x000c000418187981 */ /* 0x000f62000c1e1b00 */
[C---:B----4-:R-:W-:Y:S02]  /*11f0*/  PRMT R17, R2.reuse, 0x7770, RZ ;  /* 0x0000777002117816 */ /* 0x050fe400000000ff */
[----:B------:R-:W-:Y:S02]  /*1200*/  PRMT R2, R2, 0x7771, RZ ;  /* 0x0000777102027816 */ /* 0x000fe400000000ff */
[----:B------:R-:W-:Y:S02]  /*1210*/  ISETP.NE.AND P5, PT, R17, RZ, PT ;  /* 0x000000ff1100720c */ /* 0x000fe40003fa5270 */
[----:B------:R-:W-:-:S02]  /*1220*/  ISETP.NE.AND P4, PT, R2, RZ, PT ;  /* 0x000000ff0200720c */ /* 0x000fc40003f85270 */
[C---:B------:R-:W-:Y:S02]  /*1230*/  PRMT R2, R3.reuse, 0x7770, RZ ;  /* 0x0000777003027816 */ /* 0x040fe400000000ff */
[----:B------:R-:W-:Y:S02]  /*1240*/  PRMT R3, R3, 0x7771, RZ ;  /* 0x0000777103037816 */ /* 0x000fe400000000ff */
[----:B------:R-:W-:-:S05]  /*1250*/  ISETP.NE.AND P3, PT, R2, RZ, PT ;  /* 0x000000ff0200720c */ /* 0x000fca0003f65270 */
[----:B0-----:R-:W2:Y:S01]  /*1260*/  @P5 LDC.64 R20, c[0x0][0x388] ;  /* 0x0000e200ff145b82 */ /* 0x001ea20000000a00 */
[----:B------:R-:W-:-:S07]  /*1270*/  ISETP.NE.AND P2, PT, R3, RZ, PT ;  /* 0x000000ff0300720c */ /* 0x000fce0003f45270 */
[----:B------:R-:W0:Y:S01]  /*1280*/  @P4 LDC.64 R2, c[0x0][0x388] ;  /* 0x0000e200ff024b82 */ /* 0x000e220000000a00 */
[----:B--2---:R-:W-:-:S04]  /*1290*/  @P5 LEA R20, P6, R8, R20, 0x2 ;  /* 0x0000001408145211 */ /* 0x004fc800078c10ff */
[----:B------:R-:W-:-:S03]  /*12a0*/  @P5 LEA.HI.X R21, R8, R21, R9, 0x2, P6 ;  /* 0x0000001508155211 */ /* 0x000fc600030f1409 */
[----:B------:R-:W3:Y:S01]  /*12b0*/  @P3 LDC.64 R8, c[0x0][0x388] ;  /* 0x0000e200ff083b82 */ /* 0x000ee20000000a00 */
[----:B0-----:R-:W-:-:S04]  /*12c0*/  @P4 LEA R2, P6, R10, R2, 0x2 ;  /* 0x000000020a024211 */ /* 0x001fc800078c10ff */
[----:B------:R-:W-:-:S03]  /*12d0*/  @P4 LEA.HI.X R3, R10, R3, R11, 0x2, P6 ;  /* 0x000000030a034211 */ /* 0x000fc600030f140b */
[----:B------:R-:W0:Y:S01]  /*12e0*/  @P2 LDC.64 R10, c[0x0][0x388] ;  /* 0x0000e200ff0a2b82 */ /* 0x000e220000000a00 */
[----:B---3--:R-:W-:-:S04]  /*12f0*/  @P3 LEA R8, P6, R12, R8, 0x2 ;  /* 0x000000080c083211 */ /* 0x008fc800078c10ff */
[----:B------:R-:W-:Y:S01]  /*1300*/  @P3 LEA.HI.X R9, R12, R9, R13, 0x2, P6 ;  /* 0x000000090c093211 */ /* 0x000fe200030f140d */
[----:B-----5:R-:W2:Y:S02]  /*1310*/  @P5 LDG.E R4, desc[UR4][R20.64] ;  /* 0x0000000414045981 */ /* 0x020ea4000c1e1900 */
[----:B------:R-:W1:Y:S01]  /*1320*/  LDC.64 R12, c[0x0][0x398] ;  /* 0x0000e600ff0c7b82 */ /* 0x000e620000000a00 */
[C---:B0-----:R-:W-:Y:S01]  /*1330*/  @P2 LEA R10, P6, R14.reuse, R10, 0x2 ;  /* 0x0000000a0e0a2211 */ /* 0x041fe200078c10ff */
[----:B------:R-:W3:Y:S03]  /*1340*/  @P0 LDG.E R6, desc[UR4][R28.64] ;  /* 0x000000041c060981 */ /* 0x000ee6000c1e1900 */
[----:B------:R-:W-:Y:S01]  /*1350*/  @P2 LEA.HI.X R11, R14, R11, R15, 0x2, P6 ;  /* 0x0000000b0e0b2211 */ /* 0x000fe200030f140f */
[----:B------:R-:W3:Y:S04]  /*1360*/  @P1 LDG.E R7, desc[UR4][R22.64] ;  /* 0x0000000416071981 */ /* 0x000ee8000c1e1900 */
[----:B------:R-:W2:Y:S04]  /*1370*/  @P4 LDG.E R5, desc[UR4][R2.64] ;  /* 0x0000000402054981 */ /* 0x000ea8000c1e1900 */
[----:B------:R-:W4:Y:S04]  /*1380*/  @P3 LDG.E R24, desc[UR4][R8.64] ;  /* 0x0000000408183981 */ /* 0x000f28000c1e1900 */
[----:B------:R-:W4:Y:S01]  /*1390*/  @P2 LDG.E R25, desc[UR4][R10.64] ;  /* 0x000000040a192981 */ /* 0x000f22000c1e1900 */
[----:B-1----:R-:W-:-:S04]  /*13a0*/  IMAD.WIDE.U32 R16, R16, 0x4, R12 ;  /* 0x0000000410107825 */ /* 0x002fc800078e000c */
[----:B------:R-:W-:-:S05]  /*13b0*/  IMAD.WIDE.U32 R16, R0, 0x8, R16 ;  /* 0x0000000800107825 */ /* 0x000fca00078e0010 */
[----:B------:R-:W-:Y:S04]  /*13c0*/  STG.E.64 desc[UR4][R16.64], R18 ;  /* 0x0000001210007986 */ /* 0x000fe8000c101b04 */
[----:B---3--:R-:W-:Y:S04]  /*13d0*/  STG.E.64 desc[UR4][R16.64+0x400], R6 ;  /* 0x0004000610007986 */ /* 0x008fe8000c101b04 */
[----:B--2---:R-:W-:Y:S04]  /*13e0*/  STG.E.64 desc[UR4][R16.64+0x800], R4 ;  /* 0x0008000410007986 */ /* 0x004fe8000c101b04 */
[----:B----4-:R-:W-:Y:S01]  /*13f0*/  STG.E.64 desc[UR4][R16.64+0xc00], R24 ;  /* 0x000c001810007986 */ /* 0x010fe2000c101b04 */
[----:B------:R-:W-:Y:S05]  /*1400*/  EXIT ;  /* 0x000000000000794d */ /* 0x000fea0003800000 */
.L_x_6331:
        /* <DEDUP_REMOVED lines=15> */
.L_x_41897:


//--------------------- .text._ZN2at6native29vectorized_elementwise_kernelILi4EZZZNS0_28launch_masked_scatter_kernelERKNS_10TensorBaseES4_S4_S4_ENKUlvE_clEvENKUlvE5_clEvEUlfblE_St5arrayIPcLm4EEEEviT0_T1_ --------------------------
	.section	.text._ZN2at6native29vectorized_elementwise_kernelILi4EZZZNS0_28launch_masked_scatter_kernelERKNS_10TensorBaseES4_S4_S4_ENKUlvE_clEvENKUlvE5_clEvEUlfblE_St5arrayIPcLm4EEEEviT0_T1_,"ax",@progbits
	.align	128
        .global         _ZN2at6native29vectorized_elementwise_kernelILi4EZZZNS0_28launch_masked_scatter_kernelERKNS_10TensorBaseES4_S4_S4_ENKUlvE_clEvENKUlvE5_clEvEUlfblE_St5arrayIPcLm4EEEEviT0_T1_
        .type           _ZN2at6native29vectorized_elementwise_kernelILi4EZZZNS0_28launch_masked_scatter_kernelERKNS_10TensorBaseES4_S4_S4_ENKUlvE_clEvENKUlvE5_clEvEUlfblE_St5arrayIPcLm4EEEEviT0_T1_,@function
        .size           _ZN2at6native29vectorized_elementwise_kernelILi4EZZZNS0_28launch_masked_scatter_kernelERKNS_10TensorBaseES4_S4_S4_ENKUlvE_clEvENKUlvE5_clEvEUlfblE_St5arrayIPcLm4EEEEviT0_T1_,(.L_x_41898 - _ZN2at6native29vectorized_elementwise_kernelILi4EZZZNS0_28launch_masked_scatter_kernelERKNS_10TensorBaseES4_S4_S4_ENKUlvE_clEvENKUlvE5_clEvEUlfblE_St5arrayIPcLm4EEEEviT0_T1_)
        .other          _ZN2at6native29vectorized_elementwise_kernelILi4EZZZNS0_28launch_masked_scatter_kernelERKNS_10TensorBaseES4_S4_S4_ENKUlvE_clEvENKUlvE5_clEvEUlfblE_St5arrayIPcLm4EEEEviT0_T1_,@"STO_CUDA_ENTRY STV_DEFAULT"
_ZN2at6native29vectorized_elementwise_kernelILi4EZZZNS0_28launch_masked_scatter_kernelERKNS_10TensorBaseES4_S4_S4_ENKUlvE_clEvENKUlvE5_clEvEUlfblE_St5arrayIPcLm4EEEEviT0_T1_:
.text._ZN2at6native29vectorized_elementwise_kernelILi4EZZZNS0_28launch_masked_scatter_kernelERKNS_10TensorBaseES4_S4_S4_ENKUlvE_clEvENKUlvE5_clEvEUlfblE_St5arrayIPcLm4EEEEviT0_T1_:
        /* <DEDUP_REMOVED lines=196> */
.L_x_6335:
[----:B------:R-:W-:-:S13]  /*0c40*/  ISETP.GE.U32.AND P0, PT, R4, R3, PT ;  /* 0x000000030400720c */ /* 0x000fda0003f06070 */
[----:B------:R-:W-:Y:S05]  /*0c50*/  @P0 BRA `(.L_x_6337) ;  /* 0x0000000000300947 */ /* 0x000fea0003800000 */
[----:B0-----:R-:W0:Y:S01]  /*0c60*/  LDC.64 R10, c[0x0][0x398] ;  /* 0x0000e600ff0a7b82 */ /* 0x001e220000000a00 */
[----:B-----5:R-:W-:Y:S02]  /*0c70*/  IMAD R5, R2, 0x400, R4 ;  /* 0x0000040002057824 */ /* 0x020fe400078e0204 */
[----:B------:R-:W-:Y:S02]  /*0c80*/  VIADD R4, R4, 0x80 ;  /* 0x0000008004047836 */ /* 0x000fe40000000000 */
[----:B0-----:R-:W-:-:S05]  /*0c90*/  IMAD.WIDE.U32 R10, R5, 0x4, R10 ;  /* 0x00000004050a7825 */ /* 0x001fca00078e000a */
[----:B------:R1:W-:Y:S02]  /*0ca0*/  STG.E desc[UR4][R10.64], R7 ;  /* 0x000000070a007986 */ /* 0x0003e4000c101904 */
.L_x_6336:
[----:B------:R-:W-:-:S13]  /*0cb0*/  ISETP.GE.U32.AND P0, PT, R4, R3, PT ;  /* 0x000000030400720c */ /* 0x000fda0003f06070 */
[----:B------:R-:W-:Y:S05]  /*0cc0*/  @P0 BRA `(.L_x_6338) ;  /* 0x0000000000300947 */ /* 0x000fea0003800000 */
[----:B-1----:R-:W1:Y:S01]  /*0cd0*/  LDC.64 R6, c[0x0][0x398] ;  /* 0x0000e600ff067b82 */ /* 0x002e620000000a00 */
[----:B0-----:R-:W-:Y:S02]  /*0ce0*/  IMAD R5, R2, 0x400, R4 ;  /* 0x0000040002057824 */ /* 0x001fe400078e0204 */
[----:B------:R-:W-:Y:S02]  /*0cf0*/  VIADD R4, R4, 0x80 ;  /* 0x0000008004047836 */ /* 0x000fe40000000000 */
[----:B-1----:R-:W-:-:S05]  /*0d00*/  IMAD.WIDE.U32 R6, R5, 0x4, R6 ;  /* 0x0000000405067825 */ /* 0x002fca00078e0006 */
[----:B------:R1:W-:Y:S02]  /*0d10*/  STG.E desc[UR4][R6.64], R8 ;  /* 0x0000000806007986 */ /* 0x0003e4000c101904 */
.L_x_6337:
[----:B------:R-:W-:-:S13]  /*0d20*/  ISETP.GE.U32.AND P0, PT, R4, R3, PT ;  /* 0x000000030400720c */ /* 0x000fda0003f06070 */
[----:B------:R-:W-:Y:S05]  /*0d30*/  @P0 BRA `(.L_x_6339) ;  /* 0x0000000000340947 */ /* 0x000fea0003800000 */
[----:B01---5:R-:W0:Y:S01]  /*0d40*/  LDC.64 R6, c[0x0][0x398] ;  /* 0x0000e600ff067b82 */ /* 0x023e220000000a00 */
[----:B------:R-:W-:Y:S02]  /*0d50*/  IMAD R5, R2, 0x400, R4 ;  /* 0x0000040002057824 */ /* 0x000fe400078e0204 */
[----:B------:R-:W-:Y:S02]  /*0d60*/  VIADD R4, R4, 0x80 ;  /* 0x0000008004047836 */ /* 0x000fe40000000000 */
[----:B0-----:R-:W-:-:S05]  /*0d70*/  IMAD.WIDE.U32 R6, R5, 0x4, R6 ;  /* 0x0000000405067825 */ /* 0x001fca00078e0006 */
[----:B------:R2:W-:Y:S02]  /*0d80*/  STG.E desc[UR4][R6.64], R20 ;  /* 0x0000001406007986 */ /* 0x0005e4000c101904 */
.L_x_6338:
        /* <DEDUP_REMOVED lines=8> */
.L_x_6339:
[----:B------:R-:W-:Y:S05]  /*0e10*/  BSYNC.RELIABLE B1 ;  /* 0x0000000000017941 */ /* 0x000fea0003800100 */
.L_x_6334:
[----:B------:R-:W-:-:S13]  /*0e20*/  ISETP.GE.U32.AND P0, PT, R4, R3, PT ;  /* 0x000000030400720c */ /* 0x000fda0003f06070 */
[----:B012--5:R-:W0:Y:S01]  /*0e30*/  @!P0 LDC.64 R6, c[0x0][0x398] ;  /* 0x0000e600ff068b82 */ /* 0x027e220000000a00 */
[----:B------:R-:W-:Y:S02]  /*0e40*/  @!P0 IMAD R5, R2, 0x400, R4 ;  /* 0x0000040002058824 */ /* 0x000fe400078e0204 */
[----:B------:R-:W-:Y:S02]  /*0e50*/  @!P0 VIADD R4, R4, 0x80 ;  /* 0x0000008004048836 */ /* 0x000fe40000000000 */
[----:B0-----:R-:W-:-:S05]  /*0e60*/  @!P0 IMAD.WIDE.U32 R6, R5, 0x4, R6 ;  /* 0x0000000405068825 */ /* 0x001fca00078e0006 */
[----:B------:R3:W-:Y:S02]  /*0e70*/  @!P0 STG.E desc[UR4][R6.64], R0 ;  /* 0x0000000006008986 */ /* 0x0007e4000c101904 */
.L_x_6340:
[----:B------:R-:W-:Y:S05]  /*0e80*/  BSYNC.RECONVERGENT B0 ;  /* 0x0000000000007941 */ /* 0x000fea0003800200 */
.L_x_6333:
        /* <DEDUP_REMOVED lines=8> */
.L_x_6332:
        /* <DEDUP_REMOVED lines=11> */
[----:B------:R-:W2:Y:S04]  /*0fc0*/  LDG.E.128 R8, desc[UR4][R12.64] ;  /* 0x000000040c087981 */ /* 0x000ea8000c1e1d00 */
[----:B------:R-:W5:Y:S01]  /*0fd0*/  LDG.E.128 R16, desc[UR4][R12.64+0x10] ;  /* 0x000010040c107981 */ /* 0x000f62000c1e1d00 */
[----:B---3--:R-:W-:-:S04]  /*0fe0*/  IMAD.WIDE.U32 R28, R2, 0x4, R28 ;  /* 0x00000004021c7825 */ /* 0x008fc800078e001c */
[----:B------:R-:W-:-:S05]  /*0ff0*/  IMAD.WIDE.U32 R28, R0, 0x10, R28 ;  /* 0x00000010001c7825 */ /* 0x000fca00078e001c */
[----:B------:R-:W3:Y:S01]  /*1000*/  LDG.E.128 R4, desc[UR4][R28.64] ;  /* 0x000000041c047981 */ /* 0x000ee2000c1e1d00 */
[C---:B----4-:R-:W-:Y:S02]  /*1010*/  PRMT R3, R24.reuse, 0x7770, RZ ;  /* 0x0000777018037816 */ /* 0x050fe400000000ff */
[C---:B------:R-:W-:Y:S02]  /*1020*/  PRMT R14, R24.reuse, 0x7771, RZ ;  /* 0x00007771180e7816 */ /* 0x040fe400000000ff */
[----:B------:R-:W-:Y:S02]  /*1030*/  ISETP.NE.AND P3, PT, R3, RZ, PT ;  /* 0x000000ff0300720c */ /* 0x000fe40003f65270 */
[----:B------:R-:W-:Y:S02]  /*1040*/  PRMT R3, R24, 0x7772, RZ ;  /* 0x0000777218037816 */ /* 0x000fe400000000ff */
[----:B------:R-:W-:Y:S02]  /*1050*/  ISETP.NE.AND P2, PT, R14, RZ, PT ;  /* 0x000000ff0e00720c */ /* 0x000fe40003f45270 */
[----:B------:R-:W-:-:S02]  /*1060*/  ISETP.NE.AND P0, PT, R3, RZ, PT ;  /* 0x000000ff0300720c */ /* 0x000fc40003f05270 */
[----:B------:R0:W4:Y:S05]  /*1070*/  LDG.E R3, desc[UR4][R30.64+0x200] ;  /* 0x000200041e037981 */ /* 0x00012a000c1e1900 */
[----:B------:R-:W2:Y:S08]  /*1080*/  @P3 LDC.64 R26, c[0x0][0x388] ;  /* 0x0000e200ff1a3b82 */ /* 0x000eb00000000a00 */
[----:B------:R-:W1:Y:S08]  /*1090*/  @P2 LDC.64 R22, c[0x0][0x388] ;  /* 0x0000e200ff162b82 */ /* 0x000e700000000a00 */
[----:B------:R-:W5:Y:S01]  /*10a0*/  @P0 LDC.64 R20, c[0x0][0x388] ;  /* 0x0000e200ff140b82 */ /* 0x000f620000000a00 */
[----:B--2---:R-:W-:-:S04]  /*10b0*/  @P3 LEA R26, P1, R8, R26, 0x2 ;  /* 0x0000001a081a3211 */ /* 0x004fc800078210ff */
[----:B------:R-:W-:Y:S02]  /*10c0*/  @P3 LEA.HI.X R27, R8, R27, R9, 0x2, P1 ;  /* 0x0000001b081b3211 */ /* 0x000fe400008f1409 */
[----:B-1----:R-:W-:-:S03]  /*10d0*/  @P2 LEA R22, P1, R10, R22, 0x2 ;  /* 0x000000160a162211 */ /* 0x002fc600078210ff */
[----:B---3--:R1:W2:Y:S01]  /*10e0*/  @P3 LDG.E R4, desc[UR4][R26.64] ;  /* 0x000000041a043981 */ /* 0x0082a2000c1e1900 */
[----:B------:R-:W-:-:S03]  /*10f0*/  @P2 LEA.HI.X R23, R10, R23, R11, 0x2, P1 ;  /* 0x000000170a172211 */ /* 0x000fc600008f140b */
[----:B------:R-:W3:Y:S01]  /*1100*/  LDG.E.ENL2.256 R8, R12, desc[UR4][R12.64+0x1000] ;  /* 0xfe0080040c0c797e */ /* 0x000ee20008121908 */
[----:B------:R-:W-:Y:S02]  /*1110*/  PRMT R24, R24, 0x7773, RZ ;  /* 0x0000777318187816 */ /* 0x000fe400000000ff */
[----:B-----5:R-:W-:Y:S01]  /*1120*/  @P0 LEA R20, P4, R16, R20, 0x2 ;  /* 0x0000001410140211 */ /* 0x020fe200078810ff */
[----:B------:R5:W2:Y:S01]  /*1130*/  @P2 LDG.E R5, desc[UR4][R22.64] ;  /* 0x0000000416052981 */ /* 0x000aa2000c1e1900 */
[----:B------:R-:W-:Y:S02]  /*1140*/  ISETP.NE.AND P1, PT, R24, RZ, PT ;  /* 0x000000ff1800720c */ /* 0x000fe40003f25270 */
[----:B------:R-:W-:-:S05]  /*1150*/  @P0 LEA.HI.X R21, R16, R21, R17, 0x2, P4 ;  /* 0x0000001510150211 */ /* 0x000fca00020f1411 */
[----:B------:R-:W2:Y:S06]  /*1160*/  @P0 LDG.E R6, desc[UR4][R20.64] ;  /* 0x0000000414060981 */ /* 0x000eac000c1e1900 */
[----:B------:R-:W0:Y:S02]  /*1170*/  @P1 LDC.64 R16, c[0x0][0x388] ;  /* 0x0000e200ff101b82 */ /* 0x000e240000000a00 */
[----:B0-----:R-:W-:-:S04]  /*1180*/  @P1 LEA R30, P4, R18, R16, 0x2 ;  /* 0x00000010121e1211 */ /* 0x001fc800078810ff */
[----:B------:R-:W-:Y:S02]  /*1190*/  @P1 LEA.HI.X R31, R18, R17, R19, 0x2, P4 ;  /* 0x00000011121f1211 */ /* 0x000fe400020f1413 */
[----:B------:R-:W2:Y:S04]  /*11a0*/  LDG.E.128 R16, desc[UR4][R28.64+0x800] ;  /* 0x000800041c107981 */ /* 0x000ea8000c1e1d00 */
[----:B------:R-:W2:Y:S01]  /*11b0*/  @P1 LDG.E R7, desc[UR4][R30.64] ;  /* 0x000000041e071981 */ /* 0x000ea2000c1e1900 */
[----:B----4-:R-:W-:-:S04]  /*11c0*/  PRMT R24, R3, 0x7772, RZ ;  /* 0x0000777203187816 */ /* 0x010fc800000000ff */
[----:B------:R-:W-:-:S13]  /*11d0*/  ISETP.NE.AND P4, PT, R24, RZ, PT ;  /* 0x000000ff1800720c */ /* 0x000fda0003f85270 */
[----:B------:R-:W3:Y:S02]  /*11e0*/  @P4 LDC.64 R24, c[0x0][0x388] ;  /* 0x0000e200ff184b82 */ /* 0x000ee40000000a00 */
[----:B---3--:R-:W-:-:S04]  /*11f0*/  @P4 LEA R24, P3, R8, R24, 0x2 ;  /* 0x0000001808184211 */ /* 0x008fc800078610ff */
[----:B------:R-:W-:Y:S02]  /*1200*/  @P4 LEA.HI.X R25, R8, R25, R9, 0x2, P3 ;  /* 0x0000001908194211 */ /* 0x000fe400018f1409 */
[----:B------:R-:W-:-:S04]  /*1210*/  PRMT R8, R3, 0x7773, RZ ;  /* 0x0000777303087816 */ /* 0x000fc800000000ff */
[----:B------:R-:W-:Y:S02]  /*1220*/  ISETP.NE.AND P3, PT, R8, RZ, PT ;  /* 0x000000ff0800720c */ /* 0x000fe40003f65270 */
[----:B-1----:R-:W-:-:S11]  /*1230*/  PRMT R26, R3, 0x7771, RZ ;  /* 0x00007771031a7816 */ /* 0x002fd600000000ff */
[----:B------:R-:W0:Y:S01]  /*1240*/  @P3 LDC.64 R8, c[0x0][0x388] ;  /* 0x0000e200ff083b82 */ /* 0x000e220000000a00 */
[----:B------:R-:W-:Y:S02]  /*1250*/  ISETP.NE.AND P5, PT, R26, RZ, PT ;  /* 0x000000ff1a00720c */ /* 0x000fe40003fa5270 */
[----:B------:R-:W-:-:S04]  /*1260*/  PRMT R3, R3, 0x7770, RZ ;  /* 0x0000777003037816 */ /* 0x000fc800000000ff */
[----:B------:R-:W-:-:S07]  /*1270*/  ISETP.NE.AND P2, PT, R3, RZ, PT ;  /* 0x000000ff0300720c */ /* 0x000fce0003f45270 */
[----:B-----5:R-:W1:Y:S01]  /*1280*/  @P5 LDC.64 R22, c[0x0][0x388] ;  /* 0x0000e200ff165b82 */ /* 0x020e620000000a00 */
[C---:B0-----:R-:W-:Y:S01]  /*1290*/  @P3 LEA R8, P6, R10.reuse, R8, 0x2 ;  /* 0x000000080a083211 */ /* 0x041fe200078c10ff */
[----:B--2---:R-:W2:Y:S03]  /*12a0*/  @P4 LDG.E R18, desc[UR4][R24.64] ;  /* 0x0000000418124981 */ /* 0x004ea6000c1e1900 */
[----:B------:R-:W-:-:S03]  /*12b0*/  @P3 LEA.HI.X R9, R10, R9, R11, 0x2, P6 ;  /* 0x000000090a093211 */ /* 0x000fc600030f140b */
[----:B------:R-:W0:Y:S02]  /*12c0*/  @P2 LDC.64 R10, c[0x0][0x388] ;  /* 0x0000e200ff0a2b82 */ /* 0x000e240000000a00 */
[----:B------:R-:W2:Y:S01]  /*12d0*/  @P3 LDG.E R19, desc[UR4][R8.64] ;  /* 0x0000000408133981 */ /* 0x000ea2000c1e1900 */
[----:B-1----:R-:W-:-:S04]  /*12e0*/  @P5 LEA R22, P6, R14, R22, 0x2 ;  /* 0x000000160e165211 */ /* 0x002fc800078c10ff */
[----:B------:R-:W-:-:S05]  /*12f0*/  @P5 LEA.HI.X R23, R14, R23, R15, 0x2, P6 ;  /* 0x000000170e175211 */ /* 0x000fca00030f140f */
[----:B------:R-:W2:Y:S01]  /*1300*/  @P5 LDG.E R17, desc[UR4][R22.64] ;  /* 0x0000000416115981 */ /* 0x000ea2000c1e1900 */
[----:B0-----:R-:W-:-:S04]  /*1310*/  @P2 LEA R10, P6, R12, R10, 0x2 ;  /* 0x0000000a0c0a2211 */ /* 0x001fc800078c10ff */
[----:B------:R-:W-:Y:S02]  /*1320*/  @P2 LEA.HI.X R11, R12, R11, R13, 0x2, P6 ;  /* 0x0000000b0c0b2211 */ /* 0x000fe400030f140d */
[----:B------:R-:W0:Y:S03]  /*1330*/  LDC.64 R12, c[0x0][0x398] ;  /* 0x0000e600ff0c7b82 */ /* 0x000e260000000a00 */
[----:B------:R-:W2:Y:S01]  /*1340*/  @P2 LDG.E R16, desc[UR4][R10.64] ;  /* 0x000000040a102981 */ /* 0x000ea2000c1e1900 */
[----:B0-----:R-:W-:-:S04]  /*1350*/  IMAD.WIDE.U32 R2, R2, 0x4, R12 ;  /* 0x0000000402027825 */ /* 0x001fc800078e000c */
[----:B------:R-:W-:-:S05]  /*1360*/  IMAD.WIDE.U32 R2, R0, 0x10, R2 ;  /* 0x0000001000027825 */ /* 0x000fca00078e0002 */
[----:B------:R-:W-:Y:S04]  /*1370*/  STG.E.128 desc[UR4][R2.64], R4 ;  /* 0x0000000402007986 */ /* 0x000fe8000c101d04 */
[----:B--2---:R-:W-:Y:S01]  /*1380*/  STG.E.128 desc[UR4][R2.64+0x800], R16 ;  /* 0x0008001002007986 */ /* 0x004fe2000c101d04 */
[----:B------:R-:W-:Y:S05]  /*1390*/  EXIT ;  /* 0x000000000000794d */ /* 0x000fea0003800000 */
.L_x_6341:
        /* <DEDUP_REMOVED lines=14> */
.L_x_41898:


//--------------------- .text._ZN2at6native29vectorized_elementwise_kernelILi8EZZZNS0_28launch_masked_scatter_kernelERKNS_10TensorBaseES4_S4_S4_ENKUlvE_clEvENKUlvE5_clEvEUlfblE_St5arrayIPcLm4EEEEviT0_T1_ --------------------------
	.section	.text._ZN2at6native29vectorized_elementwise_kernelILi8EZZZNS0_28launch_masked_scatter_kernelERKNS_10TensorBaseES4_S4_S4_ENKUlvE_clEvENKUlvE5_clEvEUlfblE_St5arrayIPcLm4EEEEviT0_T1_,"ax",@progbits
	.align	128
        .global         _ZN2at6native29vectorized_elementwise_kernelILi8EZZZNS0_28launch_masked_scatter_kernelERKNS_10TensorBaseES4_S4_S4_ENKUlvE_clEvENKUlvE5_clEvEUlfblE_St5arrayIPcLm4EEEEviT0_T1_
        .type           _ZN2at6native29vectorized_elementwise_kernelILi8EZZZNS0_28launch_masked_scatter_kernelERKNS_10TensorBaseES4_S4_S4_ENKUlvE_clEvENKUlvE5_clEvEUlfblE_St5arrayIPcLm4EEEEviT0_T1_,@function
        .size           _ZN2at6native29vectorized_elementwise_kernelILi8EZZZNS0_28launch_masked_scatter_kernelERKNS_10TensorBaseES4_S4_S4_ENKUlvE_clEvENKUlvE5_clEvEUlfblE_St5arrayIPcLm4EEEEviT0_T1_,(.L_x_41899 - _ZN2at6native29vectorized_elementwise_kernelILi8EZZZNS0_28launch_masked_scatter_kernelERKNS_10TensorBaseES4_S4_S4_ENKUlvE_clEvENKUlvE5_clEvEUlfblE_St5arrayIPcLm4EEEEviT0_T1_)
        .other          _ZN2at6native29vectorized_elementwise_kernelILi8EZZZNS0_28launch_masked_scatter_kernelERKNS_10TensorBaseES4_S4_S4_ENKUlvE_clEvENKUlvE5_clEvEUlfblE_St5arrayIPcLm4EEEEviT0_T1_,@"STO_CUDA_ENTRY STV_DEFAULT"
_ZN2at6native29vectorized_elementwise_kernelILi8EZZZNS0_28launch_masked_scatter_kernelERKNS_10TensorBaseES4_S4_S4_ENKUlvE_clEvENKUlvE5_clEvEUlfblE_St5arrayIPcLm4EEEEviT0_T1_:
.text._ZN2at6native29vectorized_elementwise_kernelILi8EZZZNS0_28launch_masked_scatter_kernelERKNS_10TensorBaseES4_S4_S4_ENKUlvE_clEvENKUlvE5_clEvEUlfblE_St5arrayIPcLm4EEEEviT0_T1_:
        /* <DEDUP_REMOVED lines=196> */
.L_x_6345:
[----:B------:R-:W-:-:S13]  /*0c40*/  ISETP.GE.U32.AND P0, PT, R4, R3, PT ;  /* 0x000000030400720c */ /* 0x000fda0003f06070 */
[----:B------:R-:W-:Y:S05]  /*0c50*/  @P0 BRA `(.L_x_6347) ;  /* 0x0000000000300947 */ /* 0x000fea0003800000 */
[----:B0-----:R-:W0:Y:S01]  /*0c60*/  LDC.64 R10, c[0x0][0x398] ;  /* 0x0000e600ff0a7b82 */ /* 0x001e220000000a00 */
[----:B-----5:R-:W-:Y:S02]  /*0c70*/  IMAD R5, R2, 0x400, R4 ;  /* 0x0000040002057824 */ /* 0x020fe400078e0204 */
[----:B------:R-:W-:Y:S02]  /*0c80*/  VIADD R4, R4, 0x80 ;  /* 0x0000008004047836 */ /* 0x000fe40000000000 */
[----:B0-----:R-:W-:-:S05]  /*0c90*/  IMAD.WIDE.U32 R10, R5, 0x4, R10 ;  /* 0x00000004050a7825 */ /* 0x001fca00078e000a */
[----:B------:R1:W-:Y:S02]  /*0ca0*/  STG.E desc[UR4][R10.64], R7 ;  /* 0x000000070a007986 */ /* 0x0003e4000c101904 */
.L_x_6346:
[----:B------:R-:W-:-:S13]  /*0cb0*/  ISETP.GE.U32.AND P0, PT, R4, R3, PT ;  /* 0x000000030400720c */ /* 0x000fda0003f06070 */
[----:B------:R-:W-:Y:S05]  /*0cc0*/  @P0 BRA `(.L_x_6348) ;  /* 0x0000000000300947 */ /* 0x000fea0003800000 */
[----:B-1----:R-:W1:Y:S01]  /*0cd0*/  LDC.64 R6, c[0x0][0x398] ;  /* 0x0000e600ff067b82 */ /* 0x002e620000000a00 */
[----:B0-----:R-:W-:Y:S02]  /*0ce0*/  IMAD R5, R2, 0x400, R4 ;  /* 0x0000040002057824 */ /* 0x001fe400078e0204 */
[----:B------:R-:W-:Y:S02]  /*0cf0*/  VIADD R4, R4, 0x80 ;  /* 0x0000008004047836 */ /* 0x000fe40000000000 */
[----:B-1----:R-:W-:-:S05]  /*0d00*/  IMAD.WIDE.U32 R6, R5, 0x4, R6 ;  /* 0x0000000405067825 */ /* 0x002fca00078e0006 */
[----:B------:R1:W-:Y:S02]  /*0d10*/  STG.E desc[UR4][R6.64], R8 ;  /* 0x0000000806007986 */ /* 0x0003e4000c101904 */
.L_x_6347:
[----:B------:R-:W-:-:S13]  /*0d20*/  ISETP.GE.U32.AND P0, PT, R4, R3, PT ;  /* 0x000000030400720c */ /* 0x000fda0003f06070 */
[----:B------:R-:W-:Y:S05]  /*0d30*/  @P0 BRA `(.L_x_6349) ;  /* 0x0000000000340947 */ /* 0x000fea0003800000 */
[----:B01---5:R-:W0:Y:S01]  /*0d40*/  LDC.64 R6, c[0x0][0x398] ;  /* 0x0000e600ff067b82 */ /* 0x023e220000000a00 */
[----:B------:R-:W-:Y:S02]  /*0d50*/  IMAD R5, R2, 0x400, R4 ;  /* 0x0000040002057824 */ /* 0x000fe400078e0204 */
[----:B------:R-:W-:Y:S02]  /*0d60*/  VIADD R4, R4, 0x80 ;  /* 0x0000008004047836 */ /* 0x000fe40000000000 */
[----:B0-----:R-:W-:-:S05]  /*0d70*/  IMAD.WIDE.U32 R6, R5, 0x4, R6 ;  /* 0x0000000405067825 */ /* 0x001fca00078e0006 */
[----:B------:R2:W-:Y:S02]  /*0d80*/  STG.E desc[UR4][R6.64], R20 ;  /* 0x0000001406007986 */ /* 0x0005e4000c101904 */
.L_x_6348:
        /* <DEDUP_REMOVED lines=8> */
.L_x_6349:
[----:B------:R-:W-:Y:S05]  /*0e10*/  BSYNC.RELIABLE B1 ;  /* 0x0000000000017941 */ /* 0x000fea0003800100 */
.L_x_6344:
[----:B------:R-:W-:-:S13]  /*0e20*/  ISETP.GE.U32.AND P0, PT, R4, R3, PT ;  /* 0x000000030400720c */ /* 0x000fda0003f06070 */
[----:B012--5:R-:W0:Y:S01]  /*0e30*/  @!P0 LDC.64 R6, c[0x0][0x398] ;  /* 0x0000e600ff068b82 */ /* 0x027e220000000a00 */
[----:B------:R-:W-:Y:S02]  /*0e40*/  @!P0 IMAD R5, R2, 0x400, R4 ;  /* 0x0000040002058824 */ /* 0x000fe400078e0204 */
[----:B------:R-:W-:Y:S02]  /*0e50*/  @!P0 VIADD R4, R4, 0x80 ;  /* 0x0000008004048836 */ /* 0x000fe40000000000 */
[----:B0-----:R-:W-:-:S05]  /*0e60*/  @!P0 IMAD.WIDE.U32 R6, R5, 0x4, R6 ;  /* 0x0000000405068825 */ /* 0x001fca00078e0006 */
[----:B------:R3:W-:Y:S02]  /*0e70*/  @!P0 STG.E desc[UR4][R6.64], R0 ;  /* 0x0000000006008986 */ /* 0x0007e4000c101904 */
.L_x_6350:
[----:B------:R-:W-:Y:S05]  /*0e80*/  BSYNC.RECONVERGENT B0 ;  /* 0x0000000000007941 */ /* 0x000fea0003800200 */
.L_x_6343:
        /* <DEDUP_REMOVED lines=8> */
.L_x_6342:
        /* <DEDUP_REMOVED lines=14> */
[----:B------:R-:W-:-:S06]  /*0ff0*/  IMAD.WIDE.U32 R4, R0, 0x20, R4 ;  /* 0x0000002000047825 */ /* 0x000fcc00078e0004 */
[----:B------:R-:W5:Y:S01]  /*1000*/  LDG.E.ENL2.256 R8, R4, desc[UR4][R4.64] ;  /* 0xfe0000040404797e */ /* 0x000f620008121908 */
[----:B----4-:R-:W-:-:S04]  /*1010*/  PRMT R22, R2, 0x7770, RZ ;  /* 0x0000777002167816 */ /* 0x010fc800000000ff */
[----:B------:R-:W-:Y:S02]  /*1020*/  ISETP.NE.AND P2, PT, R22, RZ, PT ;  /* 0x000000ff1600720c */ /* 0x000fe40003f45270 */
[----:B------:R-:W-:-:S04]  /*1030*/  PRMT R22, R2, 0x7771, RZ ;  /* 0x0000777102167816 */ /* 0x000fc800000000ff */
[----:B------:R-:W-:-:S07]  /*1040*/  ISETP.NE.AND P1, PT, R22, RZ, PT ;  /* 0x000000ff1600720c */ /* 0x000fce0003f25270 */
[----:B------:R-:W2:Y:S08]  /*1050*/  @P2 LDC.64 R26, c[0x0][0x388] ;  /* 0x0000e200ff1a2b82 */ /* 0x000eb00000000a00 */
[----:B------:R-:W0:Y:S01]  /*1060*/  @P1 LDC.64 R28, c[0x0][0x388] ;  /* 0x0000e200ff1c1b82 */ /* 0x000e220000000a00 */
[----:B--2---:R-:W-:-:S04]  /*1070*/  @P2 LEA R26, P0, R16, R26, 0x2 ;  /* 0x0000001a101a2211 */ /* 0x004fc800078010ff */
[----:B------:R-:W-:Y:S02]  /*1080*/  @P2 LEA.HI.X R27, R16, R27, R17, 0x2, P0 ;  /* 0x0000001b101b2211 */ /* 0x000fe400000f1411 */
[----:B------:R-:W-:Y:S02]  /*1090*/  PRMT R16, R2, 0x7772, RZ ;  /* 0x0000777202107816 */ /* 0x000fe400000000ff */
[----:B0-----:R-:W-:Y:S01]  /*10a0*/  @P1 LEA R28, P3, R18, R28, 0x2 ;  /* 0x0000001c121c1211 */ /* 0x001fe200078610ff */
[----:B-----5:R0:W2:Y:S01]  /*10b0*/  @P2 LDG.E R4, desc[UR4][R26.64] ;  /* 0x000000041a042981 */ /* 0x0200a2000c1e1900 */
[----:B------:R-:W-:Y:S02]  /*10c0*/  ISETP.NE.AND P0, PT, R16, RZ, PT ;  /* 0x000000ff1000720c */ /* 0x000fe40003f05270 */
[----:B------:R-:W-:Y:S02]  /*10d0*/  @P1 LEA.HI.X R29, R18, R29, R19, 0x2, P3 ;  /* 0x0000001d121d1211 */ /* 0x000fe400018f1413 */
[----:B------:R-:W4:Y:S01]  /*10e0*/  LDG.E.ENL2.256 R20, R16, desc[UR4][R20.64+0x20] ;  /* 0xfe0001041410797e */ /* 0x000f220008121914 */
[----:B------:R-:W-:-:S03]  /*10f0*/  PRMT R2, R2, 0x7773, RZ ;  /* 0x0000777302027816 */ /* 0x000fc600000000ff */
[----:B------:R-:W2:Y:S05]  /*1100*/  @P1 LDG.E R5, desc[UR4][R28.64] ;  /* 0x000000041c051981 */ /* 0x000eaa000c1e1900 */
[----:B0-----:R-:W3:Y:S02]  /*1110*/  @P0 LDC.64 R26, c[0x0][0x388] ;  /* 0x0000e200ff1a0b82 */ /* 0x001ee40000000a00 */
[----:B---3--:R-:W-:-:S04]  /*1120*/  @P0 LEA R26, P2, R12, R26, 0x2 ;  /* 0x0000001a0c1a0211 */ /* 0x008fc800078410ff */
[----:B------:R-:W-:Y:S02]  /*1130*/  @P0 LEA.HI.X R27, R12, R27, R13, 0x2, P2 ;  /* 0x0000001b0c1b0211 */ /* 0x000fe400010f140d */
[----:B------:R-:W-:-:S03]  /*1140*/  ISETP.NE.AND P2, PT, R2, RZ, PT ;  /* 0x000000ff0200720c */ /* 0x000fc60003f45270 */
[----:B------:R-:W2:Y:S10]  /*1150*/  @P0 LDG.E R6, desc[UR4][R26.64] ;  /* 0x000000041a060981 */ /* 0x000eb4000c1e1900 */
[----:B------:R-:W0:Y:S01]  /*1160*/  @P2 LDC.64 R12, c[0x0][0x388] ;  /* 0x0000e200ff0c2b82 */ /* 0x000e220000000a00 */
[----:B------:R-:W-:-:S02]  /*1170*/  PRMT R2, R3, 0x7772, RZ ;  /* 0x0000777203027816 */ /* 0x000fc400000000ff */
[----:B0-----:R-:W-:-:S04]  /*1180*/  @P2 LEA R12, P3, R14, R12, 0x2 ;  /* 0x0000000c0e0c2211 */ /* 0x001fc800078610ff */
[----:B------:R-:W-:Y:S02]  /*1190*/  @P2 LEA.HI.X R13, R14, R13, R15, 0x2, P3 ;  /* 0x0000000d0e0d2211 */ /* 0x000fe400018f140f */
[----:B------:R-:W-:-:S03]  /*11a0*/  ISETP.NE.AND P3, PT, R2, RZ, PT ;  /* 0x000000ff0200720c */ /* 0x000fc60003f65270 */
[----:B------:R-:W2:Y:S10]  /*11b0*/  @P2 LDG.E R7, desc[UR4][R12.64] ;  /* 0x000000040c072981 */ /* 0x000eb4000c1e1900 */
[----:B------:R-:W4:Y:S01]  /*11c0*/  @P3 LDC.64 R14, c[0x0][0x388] ;  /* 0x0000e200ff0e3b82 */ /* 0x000f220000000a00 */
[----:B------:R-:W-:-:S04]  /*11d0*/  PRMT R2, R3, 0x7773, RZ ;  /* 0x0000777303027816 */ /* 0x000fc800000000ff */
[----:B------:R-:W-:Y:S02]  /*11e0*/  ISETP.NE.AND P5, PT, R2, RZ, PT ;  /* 0x000000ff0200720c */ /* 0x000fe40003fa5270 */
[C---:B------:R-:W-:Y:S02]  /*11f0*/  PRMT R2, R3.reuse, 0x7771, RZ ;  /* 0x0000777103027816 */ /* 0x040fe400000000ff */
[----:B------:R-:W-:Y:S02]  /*1200*/  PRMT R3, R3, 0x7770, RZ ;  /* 0x0000777003037816 */ /* 0x000fe400000000ff */
[----:B------:R-:W-:Y:S02]  /*1210*/  ISETP.NE.AND P4, PT, R2, RZ, PT ;  /* 0x000000ff0200720c */ /* 0x000fe40003f85270 */
[----:B----4-:R-:W-:-:S04]  /*1220*/  @P3 LEA R14, P1, R20, R14, 0x2 ;  /* 0x0000000e140e3211 */ /* 0x010fc800078210ff */
[----:B------:R-:W-:Y:S02]  /*1230*/  @P3 LEA.HI.X R15, R20, R15, R21, 0x2, P1 ;  /* 0x0000000f140f3211 */ /* 0x000fe400008f1415 */
[----:B------:R-:W0:Y:S01]  /*1240*/  @P5 LDC.64 R20, c[0x0][0x388] ;  /* 0x0000e200ff145b82 */ /* 0x000e220000000a00 */
[----:B------:R-:W-:Y:S02]  /*1250*/  ISETP.NE.AND P1, PT, R3, RZ, PT ;  /* 0x000000ff0300720c */ /* 0x000fe40003f25270 */
[----:B------:R-:W2:Y:S05]  /*1260*/  @P3 LDG.E R10, desc[UR4][R14.64] ;  /* 0x000000040e0a3981 */ /* 0x000eaa000c1e1900 */
[----:B------:R-:W1:Y:S01]  /*1270*/  @P4 LDC.64 R2, c[0x0][0x388] ;  /* 0x0000e200ff024b82 */ /* 0x000e620000000a00 */
[----:B0-----:R-:W-:-:S04]  /*1280*/  @P5 LEA R20, P6, R22, R20, 0x2 ;  /* 0x0000001416145211 */ /* 0x001fc800078c10ff */
[----:B------:R-:W-:-:S03]  /*1290*/  @P5 LEA.HI.X R21, R22, R21, R23, 0x2, P6 ;  /* 0x0000001516155211 */ /* 0x000fc600030f1417 */
[----:B------:R-:W0:Y:S01]  /*12a0*/  @P1 LDC.64 R22, c[0x0][0x388] ;  /* 0x0000e200ff161b82 */ /* 0x000e220000000a00 */
[C---:B-1----:R-:W-:Y:S01]  /*12b0*/  @P4 LEA R2, P6, R18.reuse, R2, 0x2 ;  /* 0x0000000212024211 */ /* 0x042fe200078c10ff */
[----:B------:R-:W2:Y:S03]  /*12c0*/  @P5 LDG.E R11, desc[UR4][R20.64] ;  /* 0x00000004140b5981 */ /* 0x000ea6000c1e1900 */
        /* <DEDUP_REMOVED lines=8> */
[----:B--2---:R-:W-:Y:S01]  /*1350*/  STG.E.ENL2.256 desc[UR4][R24.64], R4, R8 ;  /* 0xf80000041808797f */ /* 0x004fe2000f121804 */
[----:B------:R-:W-:Y:S05]  /*1360*/  EXIT ;  /* 0x000000000000794d */ /* 0x000fea0003800000 */
.L_x_6351:
        /* <DEDUP_REMOVED lines=9> */
.L_x_41899:


//--------------------- .text._ZN2at6native18elementwise_kernelILi128ELi4EZNS0_15gpu_kernel_implIZZZNS0_28launch_masked_scatter_kernelERKNS_10TensorBaseES5_S5_S5_ENKUlvE_clEvENKUlvE4_clEvEUldblE_EEvRNS_18TensorIteratorBaseERKT_EUliE_EEviT1_ --------------------------
	.section	.text._ZN2at6native18elementwise_kernelILi128ELi4EZNS0_15gpu_kernel_implIZZZNS0_28launch_masked_scatter_kernelERKNS_10TensorBaseES5_S5_S5_ENKUlvE_clEvENKUlvE4_clEvEUldblE_EEvRNS_18TensorIteratorBaseERKT_EUliE_EEviT1_,"ax",@progbits
	.align	128
        .global         _ZN2at6native18elementwise_kernelILi128ELi4EZNS0_15gpu_kernel_implIZZZNS0_28launch_masked_scatter_kernelERKNS_10TensorBaseES5_S5_S5_ENKUlvE_clEvENKUlvE4_clEvEUldblE_EEvRNS_18TensorIteratorBaseERKT_EUliE_EEviT1_
        .type           _ZN2at6native18elementwise_kernelILi128ELi4EZNS0_15gpu_kernel_implIZZZNS0_28launch_masked_scatter_kernelERKNS_10TensorBaseES5_S5_S5_ENKUlvE_clEvENKUlvE4_clEvEUldblE_EEvRNS_18TensorIteratorBaseERKT_EUliE_EEviT1_,@function
        .size           _ZN2at6native18elementwise_kernelILi128ELi4EZNS0_15gpu_kernel_implIZZZNS0_28launch_masked_scatter_kernelERKNS_10TensorBaseES5_S5_S5_ENKUlvE_clEvENKUlvE4_clEvEUldblE_EEvRNS_18TensorIteratorBaseERKT_EUliE_EEviT1_,(.L_x_41900 - _ZN2at6native18elementwise_kernelILi128ELi4EZNS0_15gpu_kernel_implIZZZNS0_28launch_masked_scatter_kernelERKNS_10TensorBaseES5_S5_S5_ENKUlvE_clEvENKUlvE4_clEvEUldblE_EEvRNS_18TensorIteratorBaseERKT_EUliE_EEviT1_)
        .other          _ZN2at6native18elementwise_kernelILi128ELi4EZNS0_15gpu_kernel_implIZZZNS0_28launch_masked_scatter_kernelERKNS_10TensorBaseES5_S5_S5_ENKUlvE_clEvENKUlvE4_clEvEUldblE_EEvRNS_18TensorIteratorBaseERKT_EUliE_EEviT1_,@"STO_CUDA_ENTRY STV_DEFAULT"
_ZN2at6native18elementwise_kernelILi128ELi4EZNS0_15gpu_kernel_implIZZZNS0_28launch_masked_scatter_kernelERKNS_10TensorBaseES5_S5_S5_ENKUlvE_clEvENKUlvE4_clEvEUldblE_EEvRNS_18TensorIteratorBaseERKT_EUliE_EEviT1_:
.text._ZN2at6native18elementwise_kernelILi128ELi4EZNS0_15gpu_kernel_implIZZZNS0_28launch_masked_scatter_kernelERKNS_10TensorBaseES5_S5_S5_ENKUlvE_clEvENKUlvE4_clEvEUldblE_EEvRNS_18TensorIteratorBaseERKT_EUliE_EEviT1_:
        /* <DEDUP_REMOVED lines=398> */
.L_x_6354:
        /* <DEDUP_REMOVED lines=16> */
[----:B--2---:R0:W1:Y:S01]  /*19e0*/  I2F.F64.S16 R16, R2 ;  /* 0x0000000200107312 */ /* 0x0040620000101c00 */
[----:B------:R-:W-:Y:S05]  /*19f0*/  BRA `(.L_x_6361) ;  /* 0x0000000c006c7947 */ /* 0x000fea0003800000 */
.L_x_6359:
[----:B------:R-:W2:Y:S02]  /*1a00*/  LDG.E.U8 R2, desc[UR36][R2.64] ;  /* 0x0000002402027981 */ /* 0x000ea4000c1e1100 */
[----:B--2---:R0:W1:Y:S01]  /*1a10*/  I2F.F64.U16 R16, R2 ;  /* 0x0000000200107312 */ /* 0x0040620000101800 */
[----:B------:R-:W-:Y:S05]  /*1a20*/  BRA `(.L_x_6361) ;  /* 0x0000000c00607947 */ /* 0x000fea0003800000 */
.L_x_6358:
[----:B------:R-:W-:-:S09]  /*1a30*/  UISETP.NE.AND UP0, UPT, UR4, 0x2, UPT ;  /* 0x000000020400788c */ /* 0x000fd2000bf05270 */
[----:B------:R-:W-:Y:S05]  /*1a40*/  BRA.U !UP0, `(.L_x_6362) ;  /* 0x0000000108287547 */ /* 0x000fea000b800000 */
[----:B------:R-:W-:-:S09]  /*1a50*/  UISETP.NE.AND UP0, UPT, UR4, 0x3, UPT ;  /* 0x000000030400788c */ /* 0x000fd2000bf05270 */
[----:B------:R-:W-:Y:S05]  /*1a60*/  BRA.U !UP0, `(.L_x_6363) ;  /* 0x0000000108147547 */ /* 0x000fea000b800000 */
[----:B------:R-:W-:-:S09]  /*1a70*/  UISETP.NE.AND UP0, UPT, UR4, 0x4, UPT ;  /* 0x000000040400788c */ /* 0x000fd2000bf05270 */
[----:B------:R-:W-:Y:S05]  /*1a80*/  BRA.U UP0, `(.L_x_6360) ;  /* 0x0000000900bc7547 */ /* 0x000fea000b800000 */
[----:B------:R-:W2:Y:S02]  /*1a90*/  LDG.E.64 R16, desc[UR36][R2.64] ;  /* 0x0000002402107981 */ /* 0x000ea4000c1e1b00 */
[----:B--2---:R-:W0:Y:S01]  /*1aa0*/  I2F.F64.S64 R16, R16 ;  /* 0x0000001000107312 */ /* 0x004e220000301c00 */
[----:B------:R-:W-:Y:S05]  /*1ab0*/  BRA `(.L_x_6361) ;  /* 0x0000000c003c7947 */ /* 0x000fea0003800000 */
.L_x_6363:
[----:B------:R-:W2:Y:S02]  /*1ac0*/  LDG.E R2, desc[UR36][R2.64] ;  /* 0x0000002402027981 */ /* 0x000ea4000c1e1900 */
[----:B--2---:R0:W1:Y:S01]  /*1ad0*/  I2F.F64 R16, R2 ;  /* 0x0000000200107312 */ /* 0x0040620000201c00 */
[----:B------:R-:W-:Y:S05]  /*1ae0*/  BRA `(.L_x_6361) ;  /* 0x0000000c00307947 */ /* 0x000fea0003800000 */
.L_x_6362:
[----:B------:R-:W2:Y:S02]  /*1af0*/  LDG.E.U16 R2, desc[UR36][R2.64] ;  /* 0x0000002402027981 */ /* 0x000ea4000c1e1500 */
[----:B--2---:R0:W1:Y:S01]  /*1b00*/  I2F.F64.S16 R16, R2 ;  /* 0x0000000200107312 */ /* 0x0040620000101c00 */
[----:B------:R-:W-:Y:S05]  /*1b10*/  BRA `(.L_x_6361) ;  /* 0x0000000c00247947 */ /* 0x000fea0003800000 */
.L_x_6357:
[----:B------:R-:W-:-:S09]  /*1b20*/  UISETP.GT.AND UP0, UPT, UR4, 0x6, UPT ;  /* 0x000000060400788c */ /* 0x000fd2000bf04270 */
[----:B------:R-:W-:Y:S05]  /*1b30*/  BRA.U UP0, `(.L_x_6364) ;  /* 0x0000000100347547 */ /* 0x000fea000b800000 */
[----:B------:R-:W-:-:S09]  /*1b40*/  UISETP.NE.AND UP0, UPT, UR4, 0x5, UPT ;  /* 0x000000050400788c */ /* 0x000fd2000bf05270 */
[----:B------:R-:W-:Y:S05]  /*1b50*/  BRA.U !UP0, `(.L_x_6365) ;  /* 0x0000000108187547 */ /* 0x000fea000b800000 */
[----:B------:R-:W-:-:S09]  /*1b60*/  UISETP.NE.AND UP0, UPT, UR4, 0x6, UPT ;  /* 0x000000060400788c */ /* 0x000fd2000bf05270 */
[----:B------:R-:W-:Y:S05]  /*1b70*/  BRA.U UP0, `(.L_x_6360) ;  /* 0x0000000900807547 */ /* 0x000fea000b800000 */
[----:B------:R-:W2:Y:S02]  /*1b80*/  LDG.E R16, desc[UR36][R2.64] ;  /* 0x0000002402107981 */ /* 0x000ea4000c1e1900 */
[----:B--2---:R-:W-:-:S06]  /*1b90*/  FMUL.FTZ R16, R16, 1 ;  /* 0x3f80000010107820 */ /* 0x004fcc0000410000 */
[----:B------:R-:W0:Y:S01]  /*1ba0*/  F2F.F64.F32 R16, R16 ;  /* 0x0000001000107310 */ /* 0x000e220000201800 */
[----:B------:R-:W-:Y:S05]  /*1bb0*/  BRA `(.L_x_6361) ;  /* 0x0000000800fc7947 */ /* 0x000fea0003800000 */
.L_x_6365:
[----:B------:R-:W2:Y:S02]  /*1bc0*/  LDG.E.U16 R0, desc[UR36][R2.64] ;  /* 0x0000002402007981 */ /* 0x000ea4000c1e1500 */
[----:B--2---:R-:W-:-:S05]  /*1bd0*/  HADD2.F32 R0, -RZ, R0.H0_H0 ;  /* 0x20000000ff007230 */ /* 0x004fca0000004100 */
[----:B------:R-:W-:-:S04]  /*1be0*/  FMUL.FTZ R0, R0, 1 ;  /* 0x3f80000000007820 */ /* 0x000fc80000410000 */
[----:B------:R0:W1:Y:S01]  /*1bf0*/  F2F.F64.F32 R16, R0 ;  /* 0x0000000000107310 */ /* 0x0000620000201800 */
[----:B------:R-:W-:Y:S05]  /*1c00*/  BRA `(.L_x_6361) ;  /* 0x0000000800e87947 */ /* 0x000fea0003800000 */
.L_x_6364:
[----:B------:R-:W-:-:S09]  /*1c10*/  UISETP.NE.AND UP0, UPT, UR4, 0x7, UPT ;  /* 0x000000070400788c */ /* 0x000fd2000bf05270 */
[----:B------:R-:W-:Y:S05]  /*1c20*/  BRA.U !UP0, `(.L_x_6366) ;  /* 0x0000000108347547 */ /* 0x000fea000b800000 */
        /* <DEDUP_REMOVED lines=8> */
.L_x_6367:
[----:B------:R-:W2:Y:S02]  /*1cb0*/  LDG.E.U16 R2, desc[UR36][R2.64] ;  /* 0x0000002402027981 */ /* 0x000ea4000c1e1500 */
[----:B--2---:R-:W-:-:S05]  /*1cc0*/  HADD2.F32 R0, -RZ, R2.H0_H0 ;  /* 0x20000002ff007230 */ /* 0x004fca0000004100 */
[----:B------:R-:W-:-:S04]  /*1cd0*/  FMUL.FTZ R0, R0, 1 ;  /* 0x3f80000000007820 */ /* 0x000fc80000410000 */
[----:B------:R0:W1:Y:S01]  /*1ce0*/  F2F.F64.F32 R16, R0 ;  /* 0x0000000000107310 */ /* 0x0000620000201800 */
[----:B------:R-:W-:Y:S05]  /*1cf0*/  BRA `(.L_x_6361) ;  /* 0x0000000800ac7947 */ /* 0x000fea0003800000 */
.L_x_6366:
[----:B------:R0:W5:Y:S01]  /*1d00*/  LDG.E.64 R16, desc[UR36][R2.64] ;  /* 0x0000002402107981 */ /* 0x000162000c1e1b00 */
[----:B------:R-:W-:Y:S05]  /*1d10*/  BRA `(.L_x_6361) ;  /* 0x0000000800a47947 */ /* 0x000fea0003800000 */
.L_x_6356:
        /* <DEDUP_REMOVED lines=11> */
[----:B------:R-:W-:Y:S01]  /*1dd0*/  FSEL R17, RZ, 1.875, !P0 ;  /* 0x3ff00000ff117808 */ /* 0x000fe20004000000 */
[----:B------:R-:W-:Y:S08]  /*1de0*/  BRA `(.L_x_6361) ;  /* 0x0000000800707947 */ /* 0x000ff00003800000 */
.L_x_6370:
[----:B------:R0:W5:Y:S01]  /*1df0*/  LDG.E.64 R16, desc[UR36][R2.64] ;  /* 0x0000002402107981 */ /* 0x000162000c1e1b00 */
[----:B------:R-:W-:Y:S05]  /*1e00*/  BRA `(.L_x_6361) ;  /* 0x0000000800687947 */ /* 0x000fea0003800000 */
.L_x_6369:
        /* <DEDUP_REMOVED lines=27> */
.L_x_6372:
        /* <DEDUP_REMOVED lines=14> */
.L_x_6371:
[----:B------:R-:W2:Y:S02]  /*20a0*/  LDG.E.U16 R0, desc[UR36][R2.64] ;  /* 0x0000002402007981 */ /* 0x000ea4000c1e1500 */
[----:B--2---:R-:W-:-:S05]  /*20b0*/  SHF.L.U32 R0, R0, 0x10, RZ ;  /* 0x0000001000007819 */ /* 0x004fca00000006ff */
[----:B------:R-:W-:-:S04]  /*20c0*/  FMUL.FTZ R0, R0, 1 ;  /* 0x3f80000000007820 */ /* 0x000fc80000410000 */
[----:B------:R0:W1:Y:S01]  /*20d0*/  F2F.F64.F32 R16, R0 ;  /* 0x0000000000107310 */ /* 0x0000620000201800 */
[----:B------:R-:W-:Y:S05]  /*20e0*/  BRA `(.L_x_6361) ;  /* 0x0000000400b07947 */ /* 0x000fea0003800000 */
.L_x_6368:
        /* <DEDUP_REMOVED lines=9> */
[----:B--2---:R0:W1:Y:S01]  /*2180*/  I2F.F64.U16 R16, R2 ;  /* 0x0000000200107312 */ /* 0x0040620000101800 */
[----:B------:R-:W-:Y:S05]  /*2190*/  BRA `(.L_x_6361) ;  /* 0x0000000400847947 */ /* 0x000fea0003800000 */
.L_x_6375:
[----:B------:R-:W2:Y:S01]  /*21a0*/  LDG.E.U8 R3, desc[UR36][R2.64] ;  /* 0x0000002402037981 */ /* 0x000ea2000c1e1100 */
        /* <DEDUP_REMOVED lines=20> */
.L_x_6377:
[----:B------:R-:W-:Y:S05]  /*22f0*/  BSYNC.RECONVERGENT B0 ;  /* 0x0000000000007941 */ /* 0x000fea0003800200 */
.L_x_6376:
[----:B------:R-:W-:Y:S01]  /*2300*/  IMAD.SHL.U32 R0, R0, 0x100000, RZ ;  /* 0x0010000000007824 */ /* 0x000fe200078e00ff */
[----:B------:R-:W-:-:S04]  /*2310*/  LEA R2, R2, 0x3b800000, 0x17 ;  /* 0x3b80000002027811 */ /* 0x000fc800078eb8ff */
[----:B------:R-:W-:-:S05]  /*2320*/  LOP3.LUT R0, R2, R0, R7, 0xfe, !PT ;  /* 0x0000000002007212 */ /* 0x000fca00078efe07 */
[----:B------:R-:W-:-:S04]  /*2330*/  FMUL.FTZ R0, R0, 1 ;  /* 0x3f80000000007820 */ /* 0x000fc80000410000 */
[----:B------:R0:W1:Y:S01]  /*2340*/  F2F.F64.F32 R16, R0 ;  /* 0x0000000000107310 */ /* 0x0000620000201800 */
[----:B------:R-:W-:Y:S05]  /*2350*/  BRA `(.L_x_6361) ;  /* 0x0000000400147947 */ /* 0x000fea0003800000 */
.L_x_6374:
        /* <DEDUP_REMOVED lines=21> */
.L_x_6379:
[----:B------:R-:W-:Y:S05]  /*24b0*/  BSYNC.RECONVERGENT B0 ;  /* 0x0000000000007941 */ /* 0x000fea0003800200 */
.L_x_6378:
[----:B------:R-:W-:Y:S01]  /*24c0*/  IMAD.SHL.U32 R0, R0, 0x200000, RZ ;  /* 0x0020000000007824 */ /* 0x000fe200078e00ff */
[----:B------:R-:W-:-:S04]  /*24d0*/  LEA R2, R2, 0x37800000, 0x17 ;  /* 0x3780000002027811 */ /* 0x000fc800078eb8ff */
[----:B------:R-:W-:-:S05]  /*24e0*/  LOP3.LUT R0, R2, R0, R7, 0xfe, !PT ;  /* 0x0000000002007212 */ /* 0x000fca00078efe07 */
[----:B------:R-:W-:-:S04]  /*24f0*/  FMUL.FTZ R0, R0, 1 ;  /* 0x3f80000000007820 */ /* 0x000fc80000410000 */
[----:B------:R0:W1:Y:S01]  /*2500*/  F2F.F64.F32 R16, R0 ;  /* 0x0000000000107310 */ /* 0x0000620000201800 */
[----:B------:R-:W-:Y:S05]  /*2510*/  BRA `(.L_x_6361) ;  /* 0x0000000000a47947 */ /* 0x000fea0003800000 */
.L_x_6373:
[----:B------:R-:W-:-:S09]  /*2520*/  UISETP.NE.AND UP0, UPT, UR4, 0x1c, UPT ;  /* 0x0000001c0400788c */ /* 0x000fd2000bf05270 */
[----:B------:R-:W-:Y:S05]  /*2530*/  BRA.U !UP0, `(.L_x_6380) ;  /* 0x0000000108947547 */ /* 0x000fea000b800000 */
[----:B------:R-:W-:-:S09]  /*2540*/  UISETP.NE.AND UP0, UPT, UR4, 0x1d, UPT ;  /* 0x0000001d0400788c */ /* 0x000fd2000bf05270 */
[----:B------:R-:W-:Y:S05]  /*2550*/  BRA.U !UP0, `(.L_x_6381) ;  /* 0x0000000108807547 */ /* 0x000fea000b800000 */
[----:B------:R-:W-:-:S09]  /*2560*/  UISETP.NE.AND UP0, UPT, UR4, 0x2c, UPT ;  /* 0x0000002c0400788c */ /* 0x000fd2000bf05270 */
[----:B------:R-:W-:Y:S05]  /*2570*/  BRA.U !UP0, `(.L_x_6382) ;  /* 0x0000000108487547 */ /* 0x000fea000b800000 */
.L_x_6360:
        /* <DEDUP_REMOVED lines=16> */
.L_x_6383:
[----:B------:R-:W-:Y:S01]  /*2680*/  CS2R R16, SRZ ;  /* 0x0000000000107805 */ /* 0x000fe2000001ff00 */
[----:B------:R-:W-:Y:S06]  /*2690*/  BRA `(.L_x_6361) ;  /* 0x0000000000447947 */ /* 0x000fec0003800000 */
.L_x_6382:
[----:B------:R-:W2:Y:S01]  /*26a0*/  LDG.E.U8 R0, desc[UR36][R2.64] ;  /* 0x0000002402007981 */ /* 0x000ea2000c1e1100 */
[----:B------:R-:W-:Y:S02]  /*26b0*/  HFMA2 R16, -RZ, RZ, 0, 0 ;  /* 0x00000000ff107431 */ /* 0x000fe400000001ff */
        /* <DEDUP_REMOVED lines=10> */
.L_x_6381:
[----:B------:R-:W2:Y:S02]  /*2760*/  LDG.E.64 R16, desc[UR36][R2.64] ;  /* 0x0000002402107981 */ /* 0x000ea4000c1e1b00 */
[----:B--2---:R-:W4:Y:S01]  /*2770*/  I2F.F64.U64 R16, R16 ;  /* 0x0000001000107312 */ /* 0x004f220000301800 */
[----:B------:R-:W-:Y:S05]  /*2780*/  BRA `(.L_x_6361) ;  /* 0x0000000000087947 */ /* 0x000fea0003800000 */
.L_x_6380:
[----:B------:R-:W2:Y:S02]  /*2790*/  LDG.E R2, desc[UR36][R2.64] ;  /* 0x0000002402027981 */ /* 0x000ea4000c1e1900 */
[----:B--2---:R0:W1:Y:S02]  /*27a0*/  I2F.F64.U32 R16, R2 ;  /* 0x0000000200107312 */ /* 0x0040640000201800 */
.L_x_6361:
[----:B------:R-:W-:Y:S05]  /*27b0*/  BSYNC.RECONVERGENT B6 ;  /* 0x0000000000067941 */ /* 0x000fea0003800200 */
.L_x_6355:
        /* <DEDUP_REMOVED lines=19> */
.L_x_6388:
[----:B------:R-:W2:Y:S02]  /*28f0*/  LDG.E.U8 R2, desc[UR36][R2.64] ;  /* 0x0000002402027981 */ /* 0x000ea4000c1e1100 */
[----:B--2---:R-:W-:-:S04]  /*2900*/  ISETP.NE.AND P0, PT, R2, RZ, PT ;  /* 0x000000ff0200720c */ /* 0x004fc80003f05270 */
[----:B------:R-:W-:Y:S01]  /*2910*/  P2R R22, PR, RZ, 0x1 ;  /* 0x00000001ff167803 */ /* 0x000fe20000000000 */
[----:B------:R-:W-:Y:S08]  /*2920*/  BRA `(.L_x_6390) ;  /* 0x0000000800847947 */ /* 0x000ff00003800000 */
.L_x_6387:
        /* <DEDUP_REMOVED lines=11> */
.L_x_6392:
[----:B------:R-:W2:Y:S02]  /*29e0*/  LDG.E R2, desc[UR36][R2.64] ;  /* 0x0000002402027981 */ /* 0x000ea4000c1e1900 */
[----:B--2---:R-:W-:-:S04]  /*29f0*/  ISETP.NE.AND P0, PT, R2, RZ, PT ;  /* 0x000000ff0200720c */ /* 0x004fc80003f05270 */
[----:B------:R-:W-:Y:S01]  /*2a00*/  P2R R22, PR, RZ, 0x1 ;  /* 0x00000001ff167803 */ /* 0x000fe20000000000 */
[----:B------:R-:W-:Y:S08]  /*2a10*/  BRA `(.L_x_6390) ;  /* 0x0000000800487947 */ /* 0x000ff00003800000 */
.L_x_6391:
[----:B------:R-:W2:Y:S02]  /*2a20*/  LDG.E.U16 R2, desc[UR36][R2.64] ;  /* 0x0000002402027981 */ /* 0x000ea4000c1e1500 */
[----:B--2---:R-:W-:-:S04]  /*2a30*/  ISETP.NE.AND P0, PT, R2, RZ, PT ;  /* 0x000000ff0200720c */ /* 0x004fc80003f05270 */
[----:B------:R-:W-:Y:S01]  /*2a40*/  P2R R22, PR, RZ, 0x1 ;  /* 0x00000001ff167803 */ /* 0x000fe20000000000 */
[----:B------:R-:W-:Y:S08]  /*2a50*/  BRA `(.L_x_6390) ;  /* 0x0000000800387947 */ /* 0x000ff00003800000 */
.L_x_6386:
        /* <DEDUP_REMOVED lines=10> */
.L_x_6394:
[----:B--2---:R-:W2:Y:S02]  /*2b00*/  LDG.E.U16 R0, desc[UR36][R2.64] ;  /* 0x0000002402007981 */ /* 0x004ea4000c1e1500 */
[----:B--2---:R-:W-:-:S05]  /*2b10*/  HADD2.F32 R0, -RZ, R0.H0_H0 ;  /* 0x20000000ff007230 */ /* 0x004fca0000004100 */
[----:B------:R-:W-:-:S04]  /*2b20*/  FSETP.NEU.FTZ.AND P0, PT, R0, RZ, PT ;  /* 0x000000ff0000720b */ /* 0x000fc80003f1d000 */
[----:B------:R-:W-:Y:S01]  /*2b30*/  P2R R22, PR, RZ, 0x1 ;  /* 0x00000001ff167803 */ /* 0x000fe20000000000 */
[----:B------:R-:W-:Y:S08]  /*2b40*/  BRA `(.L_x_6390) ;  /* 0x0000000400fc7947 */ /* 0x000ff00003800000 */
.L_x_6393:
        /* <DEDUP_REMOVED lines=12> */
.L_x_6396:
        /* <DEDUP_REMOVED lines=10> */
.L_x_6395:
[----:B------:R-:W2:Y:S02]  /*2cb0*/  LDG.E.64 R2, desc[UR36][R2.64] ;  /* 0x0000002402027981 */ /* 0x000ea4000c1e1b00 */
[----:B--2---:R-:W-:-:S06]  /*2cc0*/  DSETP.NEU.AND P0, PT, R2, RZ, PT ;  /* 0x000000ff0200722a */ /* 0x004fcc0003f0d000 */
[----:B------:R-:W-:Y:S01]  /*2cd0*/  P2R R22, PR, RZ, 0x1 ;  /* 0x00000001ff167803 */ /* 0x000fe20000000000 */
[----:B------:R-:W-:Y:S07]  /*2ce0*/  BRA `(.L_x_6390) ;  /* 0x0000000400947947 */ /* 0x000fee0003800000 */
.L_x_6385:
        /* <DEDUP_REMOVED lines=12> */
.L_x_6399:
[----:B------:R-:W2:Y:S02]  /*2db0*/  LDG.E.128 R4, desc[UR36][R2.64] ;  /* 0x0000002402047981 */ /* 0x000ea4000c1e1d00 */
[----:B--2---:R-:W-:-:S06]  /*2dc0*/  DSETP.NEU.AND P0, PT, R6, RZ, PT ;  /* 0x000000ff0600722a */ /* 0x004fcc0003f0d000 */
[----:B------:R-:W-:-:S06]  /*2dd0*/  DSETP.NEU.OR P0, PT, R4, RZ, P0 ;  /* 0x000000ff0400722a */ /* 0x000fcc000070d400 */
[----:B------:R-:W-:Y:S01]  /*2de0*/  P2R R22, PR, RZ, 0x1 ;  /* 0x00000001ff167803 */ /* 0x000fe20000000000 */
[----:B------:R-:W-:Y:S07]  /*2df0*/  BRA `(.L_x_6390) ;  /* 0x0000000400507947 */ /* 0x000fee0003800000 */
.L_x_6398:
        /* <DEDUP_REMOVED lines=10> */
.L_x_6401:
        /* <DEDUP_REMOVED lines=12> */
.L_x_6400:
[----:B--2---:R-:W2:Y:S02]  /*2f60*/  LDG.E.U16 R0, desc[UR36][R2.64] ;  /* 0x0000002402007981 */ /* 0x004ea4000c1e1500 */
[----:B--2---:R-:W-:-:S04]  /*2f70*/  SHF.L.U32 R0, R0, 0x10, RZ ;  /* 0x0000001000007819 */ /* 0x004fc800000006ff */
[----:B------:R-:W-:-:S04]  /*2f80*/  FSETP.NEU.FTZ.AND P0, PT, R0, RZ, PT ;  /* 0x000000ff0000720b */ /* 0x000fc80003f1d000 */
[----:B------:R-:W-:Y:S01]  /*2f90*/  P2R R22, PR, RZ, 0x1 ;  /* 0x00000001ff167803 */ /* 0x000fe20000000000 */
[----:B------:R-:W-:Y:S08]  /*2fa0*/  BRA `(.L_x_6390) ;  /* 0x0000000000e47947 */ /* 0x000ff00003800000 */
.L_x_6397:
        /* <DEDUP_REMOVED lines=12> */
.L_x_6404:
[----:B------:R-:W2:Y:S02]  /*3070*/  LDG.E.U8 R2, desc[UR36][R2.64] ;  /* 0x0000002402027981 */ /* 0x000ea4000c1e1100 */
[----:B--2---:R-:W-:-:S04]  /*3080*/  ISETP.NE.AND P0, PT, R2, RZ, PT ;  /* 0x000000ff0200720c */ /* 0x004fc80003f05270 */
[----:B------:R-:W-:Y:S01]  /*3090*/  P2R R22, PR, RZ, 0x1 ;  /* 0x00000001ff167803 */ /* 0x000fe20000000000 */
[----:B------:R-:W-:Y:S08]  /*30a0*/  BRA `(.L_x_6390) ;  /* 0x0000000000a47947 */ /* 0x000ff00003800000 */
.L_x_6403:
[----:B------:R-:W2:Y:S02]  /*30b0*/  LDG.E.U8 R2, desc[UR36][R2.64] ;  /* 0x0000002402027981 */ /* 0x000ea4000c1e1100 */
[----:B--2---:R-:W-:-:S04]  /*30c0*/  ISETP.NE.AND P0, PT, R2, RZ, PT ;  /* 0x000000ff0200720c */ /* 0x004fc80003f05270 */
[----:B------:R-:W-:Y:S01]  /*30d0*/  P2R R22, PR, RZ, 0x1 ;  /* 0x00000001ff167803 */ /* 0x000fe20000000000 */
[----:B------:R-:W-:Y:S08]  /*30e0*/  BRA `(.L_x_6390) ;  /* 0x0000000000947947 */ /* 0x000ff00003800000 */
.L_x_6402:
[----:B------:R-:W-:-:S09]  /*30f0*/  UISETP.NE.AND UP0, UPT, UR4, 0x1c, UPT ;  /* 0x0000001c0400788c */ /* 0x000fd2000bf05270 */
[----:B------:R-:W-:Y:S05]  /*3100*/  BRA.U !UP0, `(.L_x_6405) ;  /* 0x0000000108807547 */ /* 0x000fea000b800000 */
[----:B------:R-:W-:-:S09]  /*3110*/  UISETP.NE.AND UP0, UPT, UR4, 0x1d, UPT ;  /* 0x0000001d0400788c */ /* 0x000fd2000bf05270 */
[----:B------:R-:W-:Y:S05]  /*3120*/  BRA.U !UP0, `(.L_x_6406) ;  /* 0x0000000108647547 */ /* 0x000fea000b800000 */
[----:B------:R-:W-:-:S09]  /*3130*/  UISETP.NE.AND UP0, UPT, UR4, 0x2c, UPT ;  /* 0x0000002c0400788c */ /* 0x000fd2000bf05270 */
[----:B------:R-:W-:Y:S05]  /*3140*/  BRA.U !UP0, `(.L_x_6407) ;  /* 0x00000001084c7547 */ /* 0x000fea000b800000 */
.L_x_6389:
        /* <DEDUP_REMOVED lines=16> */
.L_x_6408:
[----:B------:R-:W-:-:S04]  /*3250*/  PLOP3.LUT P0, PT, PT, PT, PT, 0x8, 0x80 ;  /* 0x000000000080781c */ /* 0x000fc80003f0e170 */
[----:B------:R-:W-:Y:S01]  /*3260*/  P2R R22, PR, RZ, 0x1 ;  /* 0x00000001ff167803 */ /* 0x000fe20000000000 */
[----:B------:R-:W-:Y:S08]  /*3270*/  BRA `(.L_x_6390) ;  /* 0x0000000000307947 */ /* 0x000ff00003800000 */
.L_x_6407:
[----:B------:R-:W2:Y:S02]  /*3280*/  LDG.E.U8 R2, desc[UR36][R2.64] ;  /* 0x0000002402027981 */ /* 0x000ea4000c1e1100 */
[----:B--2---:R-:W-:-:S04]  /*3290*/  ISETP.NE.AND P0, PT, R2, RZ, PT ;  /* 0x000000ff0200720c */ /* 0x004fc80003f05270 */
[----:B------:R-:W-:Y:S01]  /*32a0*/  P2R R22, PR, RZ, 0x1 ;  /* 0x00000001ff167803 */ /* 0x000fe20000000000 */
[----:B------:R-:W-:Y:S08]  /*32b0*/  BRA `(.L_x_6390) ;  /* 0x0000000000207947 */ /* 0x000ff00003800000 */
.L_x_6406:
[----:B------:R-:W2:Y:S02]  /*32c0*/  LDG.E.64 R2, desc[UR36][R2.64] ;  /* 0x0000002402027981 */ /* 0x000ea4000c1e1b00 */
[----:B--2---:R-:W-:-:S04]  /*32d0*/  ISETP.NE.U32.AND P0, PT, R2, RZ, PT ;  /* 0x000000ff0200720c */ /* 0x004fc80003f05070 */
[----:B------:R-:W-:-:S04]  /*32e0*/  ISETP.NE.AND.EX P0, PT, R3, RZ, PT, P0 ;  /* 0x000000ff0300720c */ /* 0x000fc80003f05300 */
[----:B------:R-:W-:Y:S01]  /*32f0*/  P2R R22, PR, RZ, 0x1 ;  /* 0x00000001ff167803 */ /* 0x000fe20000000000 */
[----:B------:R-:W-:Y:S08]  /*3300*/  BRA `(.L_x_6390) ;  /* 0x00000000000c7947 */ /* 0x000ff00003800000 */
.L_x_6405:
[----:B------:R-:W2:Y:S02]  /*3310*/  LDG.E R2, desc[UR36][R2.64] ;  /* 0x0000002402027981 */ /* 0x000ea4000c1e1900 */
[----:B--2---:R-:W-:-:S04]  /*3320*/  ISETP.NE.AND P0, PT, R2, RZ, PT ;  /* 0x000000ff0200720c */ /* 0x004fc80003f05270 */
[----:B------:R-:W-:-:S09]  /*3330*/  P2R R22, PR, RZ, 0x1 ;  /* 0x00000001ff167803 */ /* 0x000fd20000000000 */
.L_x_6390:
[----:B------:R-:W-:Y:S05]  /*3340*/  BSYNC.RECONVERGENT B6 ;  /* 0x0000000000067941 */ /* 0x000fea0003800200 */
.L_x_6384:
        /* <DEDUP_REMOVED lines=17> */
.L_x_6412:
[----:B------:R0:W5:Y:S01]  /*3460*/  LDG.E.U8 R2, desc[UR36][R4.64] ;  /* 0x0000002404027981 */ /* 0x000162000c1e1100 */
[----:B------:R-:W-:Y:S01]  /*3470*/  IMAD.MOV.U32 R3, RZ, RZ, RZ ;  /* 0x000000ffff037224 */ /* 0x000fe200078e00ff */
[----:B------:R-:W-:Y:S06]  /*3480*/  BRA `(.L_x_6414) ;  /* 0x0000000c00407947 */ /* 0x000fec0003800000 */
.L_x_6411:
        /* <DEDUP_REMOVED lines=8> */
.L_x_6416:
[----:B------:R-:W2:Y:S02]  /*3510*/  LDG.E R2, desc[UR36][R4.64] ;  /* 0x0000002404027981 */ /* 0x000ea4000c1e1900 */
[----:B--2---:R-:W-:Y:S01]  /*3520*/  SHF.R.S32.HI R3, RZ, 0x1f, R2 ;  /* 0x0000001fff037819 */ /* 0x004fe20000011402 */
[----:B------:R-:W-:Y:S06]  /*3530*/  BRA `(.L_x_6414) ;  /* 0x0000000c00147947 */ /* 0x000fec0003800000 */
.L_x_6415:
[----:B------:R-:W2:Y:S02]  /*3540*/  LDG.E.S16 R2, desc[UR36][R4.64] ;  /* 0x0000002404027981 */ /* 0x000ea4000c1e1700 */
[----:B--2---:R-:W-:Y:S01]  /*3550*/  SHF.R.S32.HI R3, RZ, 0x1f, R2 ;  /* 0x0000001fff037819 */ /* 0x004fe20000011402 */
[----:B------:R-:W-:Y:S06]  /*3560*/  BRA `(.L_x_6414) ;  /* 0x0000000c00087947 */ /* 0x000fec0003800000 */
.L_x_6410:
        /* <DEDUP_REMOVED lines=9> */
.L_x_6418:
[----:B------:R-:W2:Y:S02]  /*3600*/  LDG.E.U16 R4, desc[UR36][R4.64] ;  /* 0x0000002404047981 */ /* 0x000ea4000c1e1500 */
[----:B--2---:R-:W-:-:S06]  /*3610*/  HADD2.F32 R2, -RZ, R4.H0_H0 ;  /* 0x20000004ff027230 */ /* 0x004fcc0000004100 */
[----:B------:R-:W0:Y:S01]  /*3620*/  F2I.S64.TRUNC R2, R2 ;  /* 0x0000000200027311 */ /* 0x000e22000020d900 */
[----:B------:R-:W-:Y:S05]  /*3630*/  BRA `(.L_x_6414) ;  /* 0x0000000800d47947 */ /* 0x000fea0003800000 */
.L_x_6417:
        /* <DEDUP_REMOVED lines=9> */
.L_x_6420:
[----:B------:R-:W2:Y:S02]  /*36d0*/  LDG.E.U16 R4, desc[UR36][R4.64] ;  /* 0x0000002404047981 */ /* 0x000ea4000c1e1500 */
[----:B--2---:R-:W-:-:S06]  /*36e0*/  HADD2.F32 R2, -RZ, R4.H0_H0 ;  /* 0x20000004ff027230 */ /* 0x004fcc0000004100 */
[----:B------:R-:W0:Y:S01]  /*36f0*/  F2I.S64.TRUNC R2, R2 ;  /* 0x0000000200027311 */ /* 0x000e22000020d900 */
[----:B------:R-:W-:Y:S05]  /*3700*/  BRA `(.L_x_6414) ;  /* 0x0000000800a07947 */ /* 0x000fea0003800000 */
.L_x_6419:
[----:B------:R-:W2:Y:S02]  /*3710*/  LDG.E.64 R2, desc[UR36][R4.64] ;  /* 0x0000002404027981 */ /* 0x000ea4000c1e1b00 */
[----:B--2---:R-:W0:Y:S01]  /*3720*/  F2I.S64.F64.TRUNC R2, R2 ;  /* 0x0000000200027311 */ /* 0x004e22000030d900 */
[----:B------:R-:W-:Y:S05]  /*3730*/  BRA `(.L_x_6414) ;  /* 0x0000000800947947 */ /* 0x000fea0003800000 */
.L_x_6409:
        /* <DEDUP_REMOVED lines=13> */
.L_x_6423:
[----:B------:R-:W2:Y:S02]  /*3810*/  LDG.E.64 R2, desc[UR36][R4.64] ;  /* 0x0000002404027981 */ /* 0x000ea4000c1e1b00 */
[----:B--2---:R-:W0:Y:S01]  /*3820*/  F2I.S64.F64.TRUNC R2, R2 ;  /* 0x0000000200027311 */ /* 0x004e22000030d900 */
[----:B------:R-:W-:Y:S05]  /*3830*/  BRA `(.L_x_6414) ;  /* 0x0000000800547947 */ /* 0x000fea0003800000 */
.L_x_6422:
        /* <DEDUP_REMOVED lines=26> */
.L_x_6425:
        /* <DEDUP_REMOVED lines=13> */
.L_x_6424:
[----:B------:R-:W2:Y:S02]  /*3ab0*/  LDG.E.U16 R2, desc[UR36][R4.64] ;  /* 0x0000002404027981 */ /* 0x000ea4000c1e1500 */
[----:B--2---:R-:W-:-:S06]  /*3ac0*/  IMAD.U32 R2, R2, 0x10000, RZ ;  /* 0x0001000002027824 */ /* 0x004fcc00078e00ff */
[----:B------:R-:W0:Y:S01]  /*3ad0*/  F2I.S64.TRUNC R2, R2 ;  /* 0x0000000200027311 */ /* 0x000e22000020d900 */
[----:B------:R-:W-:Y:S05]  /*3ae0*/  BRA `(.L_x_6414) ;  /* 0x0000000400a87947 */ /* 0x000fea0003800000 */
.L_x_6421:
        /* <DEDUP_REMOVED lines=11> */
.L_x_6428:
        /* <DEDUP_REMOVED lines=21> */
.L_x_6432:
[----:B------:R-:W-:Y:S05]  /*3cf0*/  BSYNC.RECONVERGENT B1 ;  /* 0x0000000000017941 */ /* 0x000fea0003800200 */
.L_x_6431:
[----:B------:R-:W-:Y:S02]  /*3d00*/  SHF.L.U32 R0, R0, 0x14, RZ ;  /* 0x0000001400007819 */ /* 0x000fe400000006ff */
[----:B------:R-:W-:-:S04]  /*3d10*/  LEA R2, R2, 0x3b800000, 0x17 ;  /* 0x3b80000002027811 */ /* 0x000fc800078eb8ff */
[----:B------:R-:W-:-:S07]  /*3d20*/  LOP3.LUT R2, R2, R0, R7, 0xfe, !PT ;  /* 0x0000000002027212 */ /* 0x000fce00078efe07 */
.L_x_6430:
[----:B------:R-:W-:Y:S05]  /*3d30*/  BSYNC.RECONVERGENT B0 ;  /* 0x0000000000007941 */ /* 0x000fea0003800200 */
.L_x_6429:
[----:B------:R-:W2:Y:S01]  /*3d40*/  F2I.S64.TRUNC R2, R2 ;  /* 0x0000000200027311 */ /* 0x000ea2000020d900 */
[----:B------:R-:W-:Y:S05]  /*3d50*/  BRA `(.L_x_6414) ;  /* 0x00000004000c7947 */ /* 0x000fea0003800000 */
.L_x_6427:
        /* <DEDUP_REMOVED lines=21> */
.L_x_6436:
[----:B------:R-:W-:Y:S05]  /*3eb0*/  BSYNC.RECONVERGENT B1 ;  /* 0x0000000000017941 */ /* 0x000fea0003800200 */
.L_x_6435:
[----:B------:R-:W-:Y:S01]  /*3ec0*/  IMAD.SHL.U32 R0, R0, 0x200000, RZ ;  /* 0x0020000000007824 */ /* 0x000fe200078e00ff */
[----:B------:R-:W-:-:S04]  /*3ed0*/  LEA R2, R2, 0x37800000, 0x17 ;  /* 0x3780000002027811 */ /* 0x000fc800078eb8ff */
[----:B------:R-:W-:-:S07]  /*3ee0*/  LOP3.LUT R2, R2, R0, R7, 0xfe, !PT ;  /* 0x0000000002027212 */ /* 0x000fce00078efe07 */
.L_x_6434:
[----:B------:R-:W-:Y:S05]  /*3ef0*/  BSYNC.RECONVERGENT B0 ;  /* 0x0000000000007941 */ /* 0x000fea0003800200 */
.L_x_6433:
[----:B------:R-:W0:Y:S01]  /*3f00*/  F2I.S64.TRUNC R2, R2 ;  /* 0x0000000200027311 */ /* 0x000e22000020d900 */
[----:B------:R-:W-:Y:S05]  /*3f10*/  BRA `(.L_x_6414) ;  /* 0x00000000009c7947 */ /* 0x000fea0003800000 */
.L_x_6426:
[----:B------:R-:W-:-:S09]  /*3f20*/  UISETP.NE.AND UP0, UPT, UR4, 0x1c, UPT ;  /* 0x0000001c0400788c */ /* 0x000fd2000bf05270 */
[----:B------:R-:W-:Y:S05]  /*3f30*/  BRA.U !UP0, `(.L_x_6437) ;  /* 0x00000001088c7547 */ /* 0x000fea000b800000 */
[----:B------:R-:W-:-:S09]  /*3f40*/  UISETP.NE.AND UP0, UPT, UR4, 0x1d, UPT ;  /* 0x0000001d0400788c */ /* 0x000fd2000bf05270 */
[----:B------:R-:W-:Y:S05]  /*3f50*/  BRA.U !UP0, `(.L_x_6438) ;  /* 0x00000001087c7547 */ /* 0x000fea000b800000 */
[----:B------:R-:W-:-:S09]  /*3f60*/  UISETP.NE.AND UP0, UPT, UR4, 0x2c, UPT ;  /* 0x0000002c0400788c */ /* 0x000fd2000bf05270 */
[----:B------:R-:W-:Y:S05]  /*3f70*/  BRA.U !UP0, `(.L_x_6439) ;  /* 0x0000000108487547 */ /* 0x000fea000b800000 */
.L_x_6413:
        /* <DEDUP_REMOVED lines=16> */
.L_x_6440:
[----:B------:R-:W-:Y:S01]  /*4080*/  CS2R R2, SRZ ;  /* 0x0000000000027805 */ /* 0x000fe2000001ff00 */
[----:B------:R-:W-:Y:S06]  /*4090*/  BRA `(.L_x_6414) ;  /* 0x00000000003c7947 */ /* 0x000fec0003800000 */
.L_x_6439:
        /* <DEDUP_REMOVED lines=8> */
.L_x_6442:
[----:B------:R-:W-:Y:S05]  /*4120*/  BSYNC.RECONVERGENT B0 ;  /* 0x0000000000007941 */ /* 0x000fea0003800200 */
.L_x_6441:
[----:B------:R-:W0:Y:S01]  /*4130*/  F2I.S64.TRUNC R2, R2 ;  /* 0x0000000200027311 */ /* 0x000e22000020d900 */
[----:B------:R-:W-:Y:S05]  /*4140*/  BRA `(.L_x_6414) ;  /* 0x0000000000107947 */ /* 0x000fea0003800000 */
.L_x_6438:
[----:B------:R0:W5:Y:S01]  /*4150*/  LDG.E.64 R2, desc[UR36][R4.64] ;  /* 0x0000002404027981 */ /* 0x000162000c1e1b00 */
[----:B------:R-:W-:Y:S05]  /*4160*/  BRA `(.L_x_6414) ;  /* 0x0000000000087947 */ /* 0x000fea0003800000 */
.L_x_6437:
[----:B------:R0:W5:Y:S01]  /*4170*/  LDG.E R2, desc[UR36][R4.64] ;  /* 0x0000002404027981 */ /* 0x000162000c1e1900 */
[----:B------:R-:W-:-:S07]  /*4180*/  IMAD.MOV.U32 R3, RZ, RZ, RZ ;  /* 0x000000ffff037224 */ /* 0x000fce00078e00ff */
.L_x_6414:
[----:B------:R-:W-:Y:S01]  /*4190*/  ISETP.NE.AND P1, PT, R22, RZ, PT ;  /* 0x000000ff1600720c */ /* 0x000fe20003f25270 */
[----:B------:R-:W1:-:S12]  /*41a0*/  LDCU.64 UR6, c[0x0][0x648] ;  /* 0x0000c900ff0677ac */ /* 0x000e580008000a00 */
[----:B0-----:R-:W2:Y:S02]  /*41b0*/  @P1 LDC.64 R4, c[0x0][0x668] ;  /* 0x00019a00ff041b82 */ /* 0x001ea40000000a00 */
[----:B--2--5:R-:W-:-:S04]  /*41c0*/  @P1 LEA R4, P0, R2, R4, 0x3 ;  /* 0x0000000402041211 */ /* 0x024fc800078018ff */
[----:B------:R-:W-:-:S05]  /*41d0*/  @P1 LEA.HI.X R5, R2, R5, R3, 0x3, P0 ;  /* 0x0000000502051211 */ /* 0x000fca00000f1c03 */
[----:B-1-34-:R0:W5:Y:S01]  /*41e0*/  @P1 LDG.E.64 R16, desc[UR36][R4.64] ;  /* 0x0000002404101981 */ /* 0x01a162000c1e1b00 */
        /* <DEDUP_REMOVED lines=16> */
.L_x_6446:
[----:B-----5:R-:W0:Y:S02]  /*42f0*/  F2I.S64.F64.TRUNC R16, R16 ;  /* 0x0000001000107311 */ /* 0x020e24000030d900 */
[----:B0-----:R-:W-:-:S05]  /*4300*/  MOV R5, R16 ;  /* 0x0000001000057202 */ /* 0x001fca0000000f00 */
[----:B------:R3:W-:Y:S01]  /*4310*/  STG.E.U8 desc[UR36][R2.64], R5 ;  /* 0x0000000502007986 */ /* 0x0007e2000c101124 */
[----:B------:R-:W-:Y:S05]  /*4320*/  BRA `(.L_x_6448) ;  /* 0x0000000c00e47947 */ /* 0x000fea0003800000 */
.L_x_6445:
        /* <DEDUP_REMOVED lines=9> */
.L_x_6450:
[----:B-----5:R-:W0:Y:S02]  /*43c0*/  F2I.F64.TRUNC R17, R16 ;  /* 0x0000001000117311 */ /* 0x020e24000030d100 */
[----:B0-----:R1:W-:Y:S01]  /*43d0*/  STG.E desc[UR36][R2.64], R17 ;  /* 0x0000001102007986 */ /* 0x0013e2000c101924 */
[----:B------:R-:W-:Y:S05]  /*43e0*/  BRA `(.L_x_6448) ;  /* 0x0000000c00b47947 */ /* 0x000fea0003800000 */
.L_x_6449:
[----:B-----5:R-:W0:Y:S02]  /*43f0*/  F2I.F64.TRUNC R17, R16 ;  /* 0x0000001000117311 */ /* 0x020e24000030d100 */
[----:B0-----:R2:W-:Y:S01]  /*4400*/  STG.E.U16 desc[UR36][R2.64], R17 ;  /* 0x0000001102007986 */ /* 0x0015e2000c101524 */
[----:B------:R-:W-:Y:S05]  /*4410*/  BRA `(.L_x_6448) ;  /* 0x0000000c00a87947 */ /* 0x000fea0003800000 */
.L_x_6444:
        /* <DEDUP_REMOVED lines=13> */
.L_x_6452:
        /* <DEDUP_REMOVED lines=8> */
.L_x_6451:
        /* <DEDUP_REMOVED lines=10> */
[----:B------:R-:W-:-:S13]  /*4610*/  IMAD.MOV.U32 R5, RZ, RZ, RZ ;  /* 0x000000ffff057224 */ /* 0x000fda00078e00ff */
[----:B0-----:R-:W-:-:S05]  /*4620*/  @!P0 FMUL R4, R4, 1.175494350822287508e-38 ;  /* 0x0080000004048820 */ /* 0x001fca0000400000 */
[----:B------:R0:W-:Y:S01]  /*4630*/  STG.E.64 desc[UR36][R2.64], R4 ;  /* 0x0000000402007986 */ /* 0x0001e2000c101b24 */
[----:B------:R-:W-:Y:S05]  /*4640*/  BRA `(.L_x_6448) ;  /* 0x0000000c001c7947 */ /* 0x000fea0003800000 */
.L_x_6454:
[----:B------:R-:W-:Y:S01]  /*4650*/  UMOV UR4, 0xf0000000 ;  /* 0xf000000000047882 */ /* 0x000fe20000000000 */
[----:B------:R-:W-:Y:S01]  /*4660*/  UMOV UR5, 0x380fffff ;  /* 0x380fffff00057882 */ /* 0x000fe20000000000 */
[----:B-----5:R-:W0:Y:S01]  /*4670*/  F2F.F32.F64 R0, R16 ;  /* 0x0000001000007310 */ /* 0x020e220000301000 */
[----:B------:R-:W-:-:S14]  /*4680*/  DSETP.GEU.AND P0, PT, |R16|, UR4, PT ;  /* 0x0000000410007e2a */ /* 0x000fdc000bf0e200 */
[----:B0-----:R-:W-:-:S05]  /*4690*/  @!P0 FMUL R0, R0, 1.175494350822287508e-38 ;  /* 0x0080000000008820 */ /* 0x001fca0000400000 */
[----:B------:R-:W-:-:S04]  /*46a0*/  F2FP.F16.F32.PACK_AB R5, RZ, R0 ;  /* 0x00000000ff05723e */ /* 0x000fc800000000ff */
[----:B------:R-:W-:-:S05]  /*46b0*/  PRMT R5, R5, 0x5410, RZ ;  /* 0x0000541005057816 */ /* 0x000fca00000000ff */
[----:B------:R0:W-:Y:S01]  /*46c0*/  STG.E desc[UR36][R2.64], R5 ;  /* 0x0000000502007986 */ /* 0x0001e2000c101924 */
[----:B------:R-:W-:Y:S05]  /*46d0*/  BRA `(.L_x_6448) ;  /* 0x0000000800f87947 */ /* 0x000fea0003800000 */
.L_x_6453:
[----:B-----5:R0:W-:Y:S01]  /*46e0*/  STG.E.64 desc[UR36][R2.64], R16 ;  /* 0x0000001002007986 */ /* 0x0201e2000c101b24 */
[----:B------:R-:W-:Y:S05]  /*46f0*/  BRA `(.L_x_6448) ;  /* 0x0000000800f07947 */ /* 0x000fea0003800000 */
.L_x_6443:
        /* <DEDUP_REMOVED lines=9> */
[----:B------:R-:W-:-:S05]  /*4790*/  SEL R5, RZ, 0x1, !P0 ;  /* 0x00000001ff057807 */ /* 0x000fca0004000000 */
[----:B------:R0:W-:Y:S01]  /*47a0*/  STG.E.U8 desc[UR36][R2.64], R5 ;  /* 0x0000000502007986 */ /* 0x0001e2000c101124 */
[----:B------:R-:W-:Y:S05]  /*47b0*/  BRA `(.L_x_6448) ;  /* 0x0000000800c07947 */ /* 0x000fea0003800000 */
.L_x_6457:
[----:B------:R-:W-:-:S05]  /*47c0*/  CS2R R18, SRZ ;  /* 0x0000000000127805 */ /* 0x000fca000001ff00 */
[----:B-----5:R0:W-:Y:S01]  /*47d0*/  STG.E.128 desc[UR36][R2.64], R16 ;  /* 0x0000001002007986 */ /* 0x0201e2000c101d24 */
[----:B------:R-:W-:Y:S05]  /*47e0*/  BRA `(.L_x_6448) ;  /* 0x0000000800b47947 */ /* 0x000fea0003800000 */
.L_x_6456:
        /* <DEDUP_REMOVED lines=23> */
.L_x_6461:
[----:B------:R-:W-:Y:S05]  /*4960*/  BSYNC.RECONVERGENT B0 ;  /* 0x0000000000007941 */ /* 0x000fea0003800200 */
.L_x_6460:
[----:B------:R-:W-:-:S05]  /*4970*/  LOP3.LUT R5, R0, 0x80, R5, 0xf8, !PT ;  /* 0x0000008000057812 */ /* 0x000fca00078ef805 */
[----:B------:R0:W-:Y:S01]  /*4980*/  STG.E.U8 desc[UR36][R2.64], R5 ;  /* 0x0000000502007986 */ /* 0x0001e2000c101124 */
[----:B------:R-:W-:Y:S05]  /*4990*/  BRA `(.L_x_6448) ;  /* 0x0000000800487947 */ /* 0x000fea0003800000 */
.L_x_6459:
        /* <DEDUP_REMOVED lines=19> */
.L_x_6463:
[----:B------:R-:W-:Y:S05]  /*4ad0*/  BSYNC.RECONVERGENT B0 ;  /* 0x0000000000007941 */ /* 0x000fea0003800200 */
.L_x_6462:
[----:B------:R-:W-:-:S05]  /*4ae0*/  LOP3.LUT R5, R0, 0x80, R5, 0xf8, !PT ;  /* 0x0000008000057812 */ /* 0x000fca00078ef805 */
[----:B------:R0:W-:Y:S01]  /*4af0*/  STG.E.U8 desc[UR36][R2.64], R5 ;  /* 0x0000000502007986 */ /* 0x0001e2000c101124 */
[----:B------:R-:W-:Y:S05]  /*4b00*/  BRA `(.L_x_6448) ;  /* 0x0000000400ec7947 */ /* 0x000fea0003800000 */
.L_x_6458:
        /* <DEDUP_REMOVED lines=8> */
.L_x_6455:
        /* <DEDUP_REMOVED lines=11> */
.L_x_6466:
        /* <DEDUP_REMOVED lines=17> */
.L_x_6469:
[----:B------:R-:W-:-:S04]  /*4d50*/  SHF.R.U32.HI R0, RZ, 0x14, R5 ;  /* 0x00000014ff007819 */ /* 0x000fc80000011605 */
[----:B------:R-:W-:-:S04]  /*4d60*/  LOP3.LUT R0, R0, 0x1, RZ, 0xc0, !PT ;  /* 0x0000000100007812 */ /* 0x000fc800078ec0ff */
[----:B------:R-:W-:-:S04]  /*4d70*/  IADD3 R0, PT, PT, R5, 0x487ffff, R0 ;  /* 0x0487ffff05007810 */ /* 0x000fc80007ffe000 */
[----:B------:R-:W-:-:S04]  /*4d80*/  SHF.R.U32.HI R0, RZ, 0x14, R0 ;  /* 0x00000014ff007819 */ /* 0x000fc80000011600 */
[----:B------:R-:W-:-:S07]  /*4d90*/  LOP3.LUT R4, R0, 0xff, RZ, 0xc0, !PT ;  /* 0x000000ff00047812 */ /* 0x000fce00078ec0ff */
.L_x_6470:
[----:B------:R-:W-:-:S04]  /*4da0*/  SHF.R.U32.HI R5, RZ, 0x18, R5 ;  /* 0x00000018ff057819 */ /* 0x000fc80000011605 */
[----:B------:R-:W-:-:S04]  /*4db0*/  LOP3.LUT R4, R4, 0x80, R5, 0xf8, !PT ;  /* 0x0000008004047812 */ /* 0x000fc800078ef805 */
[----:B------:R-:W-:-:S07]  /*4dc0*/  PRMT R0, R4, 0x7610, R0 ;  /* 0x0000761004007816 */ /* 0x000fce0000000000 */
.L_x_6468:
[----:B------:R-:W-:Y:S05]  /*4dd0*/  BSYNC.RECONVERGENT B0 ;  /* 0x0000000000007941 */ /* 0x000fea0003800200 */
.L_x_6467:
[----:B------:R0:W-:Y:S01]  /*4de0*/  STG.E.U8 desc[UR36][R2.64], R0 ;  /* 0x0000000002007986 */ /* 0x0001e2000c101124 */
[----:B------:R-:W-:Y:S05]  /*4df0*/  BRA `(.L_x_6448) ;  /* 0x0000000400307947 */ /* 0x000fea0003800000 */
.L_x_6465:
        /* <DEDUP_REMOVED lines=17> */
.L_x_6473:
[----:B------:R-:W-:-:S04]  /*4f10*/  SHF.R.U32.HI R0, RZ, 0x15, R5 ;  /* 0x00000015ff007819 */ /* 0x000fc80000011605 */
[----:B------:R-:W-:-:S04]  /*4f20*/  LOP3.LUT R0, R0, 0x1, RZ, 0xc0, !PT ;  /* 0x0000000100007812 */ /* 0x000fc800078ec0ff */
[----:B------:R-:W-:-:S04]  /*4f30*/  IADD3 R0, PT, PT, R5, 0x88fffff, R0 ;  /* 0x088fffff05007810 */ /* 0x000fc80007ffe000 */
[----:B------:R-:W-:-:S04]  /*4f40*/  SHF.R.U32.HI R0, RZ, 0x15, R0 ;  /* 0x00000015ff007819 */ /* 0x000fc80000011600 */
[----:B------:R-:W-:-:S07]  /*4f50*/  LOP3.LUT R4, R0, 0xff, RZ, 0xc0, !PT ;  /* 0x000000ff00047812 */ /* 0x000fce00078ec0ff */
.L_x_6474:
[----:B------:R-:W-:-:S04]  /*4f60*/  SHF.R.U32.HI R5, RZ, 0x18, R5 ;  /* 0x00000018ff057819 */ /* 0x000fc80000011605 */
[----:B------:R-:W-:-:S04]  /*4f70*/  LOP3.LUT R4, R4, 0x80, R5, 0xf8, !PT ;  /* 0x0000008004047812 */ /* 0x000fc800078ef805 */
[----:B------:R-:W-:-:S07]  /*4f80*/  PRMT R0, R4, 0x7610, R0 ;  /* 0x0000761004007816 */ /* 0x000fce0000000000 */
.L_x_6472:
[----:B------:R-:W-:Y:S05]  /*4f90*/  BSYNC.RECONVERGENT B0 ;  /* 0x0000000000007941 */ /* 0x000fea0003800200 */
.L_x_6471:
[----:B------:R0:W-:Y:S01]  /*4fa0*/  STG.E.U8 desc[UR36][R2.64], R0 ;  /* 0x0000000002007986 */ /* 0x0001e2000c101124 */
[----:B------:R-:W-:Y:S05]  /*4fb0*/  BRA `(.L_x_6448) ;  /* 0x0000000000c07947 */ /* 0x000fea0003800000 */
.L_x_6464:
[----:B------:R-:W-:-:S09]  /*4fc0*/  UISETP.NE.AND UP0, UPT, UR4, 0x1c, UPT ;  /* 0x0000001c0400788c */ /* 0x000fd2000bf05270 */
[----:B------:R-:W-:Y:S05]  /*4fd0*/  BRA.U !UP0, `(.L_x_6475) ;  /* 0x0000000108b07547 */ /* 0x000fea000b800000 */
[----:B------:R-:W-:-:S09]  /*4fe0*/  UISETP.NE.AND UP0, UPT, UR4, 0x1d, UPT ;  /* 0x0000001d0400788c */ /* 0x000fd2000bf05270 */
[----:B------:R-:W-:Y:S05]  /*4ff0*/  BRA.U !UP0, `(.L_x_6476) ;  /* 0x00000001089c7547 */ /* 0x000fea000b800000 */
[----:B------:R-:W-:-:S09]  /*5000*/  UISETP.NE.AND UP0, UPT, UR4, 0x2c, UPT ;  /* 0x0000002c0400788c */ /* 0x000fd2000bf05270 */
[----:B------:R-:W-:Y:S05]  /*5010*/  BRA.U !UP0, `(.L_x_6477) ;  /* 0x0000000108447547 */ /* 0x000fea000b800000 */
.L_x_6447:
        /* <DEDUP_REMOVED lines=16> */
.L_x_6478:
[----:B------:R-:W-:Y:S05]  /*5120*/  BRA `(.L_x_6448) ;  /* 0x0000000000647947 */ /* 0x000fea0003800000 */
.L_x_6477:
        /* <DEDUP_REMOVED lines=20> */
.L_x_6476:
[----:B-----5:R-:W0:Y:S02]  /*5270*/  F2I.U64.F64.TRUNC R16, R16 ;  /* 0x0000001000107311 */ /* 0x020e24000030d800 */
[----:B0-----:R0:W-:Y:S01]  /*5280*/  STG.E.64 desc[UR36][R2.64], R16 ;  /* 0x0000001002007986 */ /* 0x0011e2000c101b24 */
[----:B------:R-:W-:Y:S05]  /*5290*/  BRA `(.L_x_6448) ;  /* 0x0000000000087947 */ /* 0x000fea0003800000 */
.L_x_6475:
[----:B-----5:R-:W0:Y:S02]  /*52a0*/  F2I.U32.F64.TRUNC R17, R16 ;  /* 0x0000001000117311 */ /* 0x020e24000030d000 */
[----:B0-----:R0:W-:Y:S02]  /*52b0*/  STG.E desc[UR36][R2.64], R17 ;  /* 0x0000001102007986 */ /* 0x0011e4000c101924 */
.L_x_6448:
[----:B------:R-:W-:-:S07]  /*52c0*/  VIADD R23, R23, 0x80 ;  /* 0x0000008017177836 */ /* 0x000fce0000000000 */
.L_x_6353:
[----:B------:R-:W-:Y:S05]  /*52d0*/  BSYNC.RECONVERGENT B7 ;  /* 0x0000000000077941 */ /* 0x000fea0003800200 */
.L_x_6352:
[----:B------:R-:W5:Y:S01]  /*52e0*/  LDCU UR4, c[0x0][0x380] ;  /* 0x00007000ff0477ac */ /* 0x000f620008000800 */
[----:B------:R-:W-:Y:S01]  /*52f0*/  BSSY.RECONVERGENT B7, `(.L_x_6479) ;  /* 0x000051c000077945 */ /* 0x000fe20003800200 */
[----:B-----5:R-:W-:-:S13]  /*5300*/  ISETP.GE.AND P0, PT, R23, UR4, PT ;  /* 0x0000000417007c0c */ /* 0x020fda000bf06270 */
[----:B------:R-:W-:Y:S05]  /*5310*/  @P0 BRA `(.L_x_6480) ;  /* 0x0000005000640947 */ /* 0x000fea0003800000 */
[----:B------:R-:W5:Y:S01]  /*5320*/  LDCU UR4, c[0x0][0x388] ;  /* 0x00007100ff0477ac */ /* 0x000f620008000800 */
[----:B------:R-:W-:Y:S01]  /*5330*/  HFMA2 R22, -RZ, RZ, 0, 0 ;  /* 0x00000000ff167431 */ /* 0x000fe200000001ff */
[----:B0-----:R-:W-:Y:S01]  /*5340*/  CS2R R18, SRZ ;  /* 0x0000000000127805 */ /* 0x001fe2000001ff00 */
        /* <DEDUP_REMOVED lines=376> */
.L_x_6481:
[----:B------:R-:W1:Y:S01]  /*6ad0*/  LDCU.64 UR6, c[0x0][0x650] ;  /* 0x0000ca00ff0677ac */ /* 0x000e620008000a00 */
[----:B------:R-:W-:Y:S01]  /*6ae0*/  BSSY.RECONVERGENT B6, `(.L_x_6482) ;  /* 0x00000ec000067945 */ /* 0x000fe20003800200 */
[----:B------:R-:W-:-:S04]  /*6af0*/  UPRMT UR4, UR39, 0x7771, URZ ;  /* 0x0000777127047896 */ /* 0x000fc800080000ff */
[----:B------:R-:W-:Y:S01]  /*6b00*/  UISETP.GT.AND UP0, UPT, UR4, 0x9, UPT ;  /* 0x000000090400788c */ /* 0x000fe2000bf04270 */
[----:B-1234-:R-:W-:-:S04]  /*6b10*/  IADD3 R2, P0, PT, R0, UR6, RZ ;  /* 0x0000000600027c10 */ /* 0x01efc8000ff1e0ff */
        /* <DEDUP_REMOVED lines=13> */
.L_x_6486:
[----:B------:R-:W2:Y:S02]  /*6bf0*/  LDG.E.U8 R2, desc[UR36][R2.64] ;  /* 0x0000002402027981 */ /* 0x000ea4000c1e1100 */
[----:B--2---:R0:W1:Y:S01]  /*6c00*/  I2F.F64.U16 R16, R2 ;  /* 0x0000000200107312 */ /* 0x0040620000101800 */
[----:B------:R-:W-:Y:S05]  /*6c10*/  BRA `(.L_x_6488) ;  /* 0x0000000c00607947 */ /* 0x000fea0003800000 */
.L_x_6485:
        /* <DEDUP_REMOVED lines=9> */
.L_x_6490:
[----:B------:R-:W2:Y:S02]  /*6cb0*/  LDG.E R2, desc[UR36][R2.64] ;  /* 0x0000002402027981 */ /* 0x000ea4000c1e1900 */
[----:B--2---:R0:W1:Y:S01]  /*6cc0*/  I2F.F64 R16, R2 ;  /* 0x0000000200107312 */ /* 0x0040620000201c00 */
[----:B------:R-:W-:Y:S05]  /*6cd0*/  BRA `(.L_x_6488) ;  /* 0x0000000c00307947 */ /* 0x000fea0003800000 */
.L_x_6489:
[----:B------:R-:W2:Y:S02]  /*6ce0*/  LDG.E.U16 R2, desc[UR36][R2.64] ;  /* 0x0000002402027981 */ /* 0x000ea4000c1e1500 */
[----:B--2---:R0:W1:Y:S01]  /*6cf0*/  I2F.F64.S16 R16, R2 ;  /* 0x0000000200107312 */ /* 0x0040620000101c00 */
[----:B------:R-:W-:Y:S05]  /*6d00*/  BRA `(.L_x_6488) ;  /* 0x0000000c00247947 */ /* 0x000fea0003800000 */
.L_x_6484:
        /* <DEDUP_REMOVED lines=10> */
.L_x_6492:
[----:B------:R-:W2:Y:S02]  /*6db0*/  LDG.E.U16 R0, desc[UR36][R2.64] ;  /* 0x0000002402007981 */ /* 0x000ea4000c1e1500 */
[----:B--2---:R-:W-:-:S05]  /*6dc0*/  HADD2.F32 R0, -RZ, R0.H0_H0 ;  /* 0x20000000ff007230 */ /* 0x004fca0000004100 */
[----:B------:R-:W-:-:S04]  /*6dd0*/  FMUL.FTZ R0, R0, 1 ;  /* 0x3f80000000007820 */ /* 0x000fc80000410000 */
[----:B------:R0:W1:Y:S01]  /*6de0*/  F2F.F64.F32 R16, R0 ;  /* 0x0000000000107310 */ /* 0x0000620000201800 */
[----:B------:R-:W-:Y:S05]  /*6df0*/  BRA `(.L_x_6488) ;  /* 0x0000000800e87947 */ /* 0x000fea0003800000 */
.L_x_6491:
        /* <DEDUP_REMOVED lines=10> */
.L_x_6494:
[----:B------:R-:W2:Y:S02]  /*6ea0*/  LDG.E.U16 R2, desc[UR36][R2.64] ;  /* 0x0000002402027981 */ /* 0x000ea4000c1e1500 */
[----:B--2---:R-:W-:-:S05]  /*6eb0*/  HADD2.F32 R0, -RZ, R2.H0_H0 ;  /* 0x20000002ff007230 */ /* 0x004fca0000004100 */
[----:B------:R-:W-:-:S04]  /*6ec0*/  FMUL.FTZ R0, R0, 1 ;  /* 0x3f80000000007820 */ /* 0x000fc80000410000 */
[----:B------:R0:W1:Y:S01]  /*6ed0*/  F2F.F64.F32 R16, R0 ;  /* 0x0000000000107310 */ /* 0x0000620000201800 */
[----:B------:R-:W-:Y:S05]  /*6ee0*/  BRA `(.L_x_6488) ;  /* 0x0000000800ac7947 */ /* 0x000fea0003800000 */
.L_x_6493:
[----:B------:R0:W5:Y:S01]  /*6ef0*/  LDG.E.64 R16, desc[UR36][R2.64] ;  /* 0x0000002402107981 */ /* 0x000162000c1e1b00 */
[----:B------:R-:W-:Y:S05]  /*6f00*/  BRA `(.L_x_6488) ;  /* 0x0000000800a47947 */ /* 0x000fea0003800000 */
.L_x_6483:
        /* <DEDUP_REMOVED lines=13> */
.L_x_6497:
[----:B------:R0:W5:Y:S01]  /*6fe0*/  LDG.E.64 R16, desc[UR36][R2.64] ;  /* 0x0000002402107981 */ /* 0x000162000c1e1b00 */
[----:B------:R-:W-:Y:S05]  /*6ff0*/  BRA `(.L_x_6488) ;  /* 0x0000000800687947 */ /* 0x000fea0003800000 */
.L_x_6496:
        /* <DEDUP_REMOVED lines=27> */
.L_x_6499:
        /* <DEDUP_REMOVED lines=14> */
.L_x_6498:
[----:B------:R-:W2:Y:S02]  /*7290*/  LDG.E.U16 R0, desc[UR36][R2.64] ;  /* 0x0000002402007981 */ /* 0x000ea4000c1e1500 */
[----:B--2---:R-:W-:-:S04]  /*72a0*/  IMAD.U32 R0, R0, 0x10000, RZ ;  /* 0x0001000000007824 */ /* 0x004fc800078e00ff */
[----:B------:R-:W-:-:S04]  /*72b0*/  FMUL.FTZ R0, R0, 1 ;  /* 0x3f80000000007820 */ /* 0x000fc80000410000 */
[----:B------:R1:W2:Y:S01]  /*72c0*/  F2F.F64.F32 R16, R0 ;  /* 0x0000000000107310 */ /* 0x0002a20000201800 */
[----:B------:R-:W-:Y:S05]  /*72d0*/  BRA `(.L_x_6488) ;  /* 0x0000000400b07947 */ /* 0x000fea0003800000 */
.L_x_6495:
        /* <DEDUP_REMOVED lines=11> */
.L_x_6502:
[----:B------:R-:W2:Y:S01]  /*7390*/  LDG.E.U8 R3, desc[UR36][R2.64] ;  /* 0x0000002402037981 */ /* 0x000ea2000c1e1100 */
        /* <DEDUP_REMOVED lines=20> */
.L_x_6504:
[----:B------:R-:W-:Y:S05]  /*74e0*/  BSYNC.RECONVERGENT B0 ;  /* 0x0000000000007941 */ /* 0x000fea0003800200 */
.L_x_6503:
[----:B------:R-:W-:Y:S01]  /*74f0*/  IMAD.SHL.U32 R0, R0, 0x100000, RZ ;  /* 0x0010000000007824 */ /* 0x000fe200078e00ff */
[----:B------:R-:W-:-:S04]  /*7500*/  LEA R2, R2, 0x3b800000, 0x17 ;  /* 0x3b80000002027811 */ /* 0x000fc800078eb8ff */
[----:B------:R-:W-:-:S05]  /*7510*/  LOP3.LUT R0, R2, R0, R7, 0xfe, !PT ;  /* 0x0000000002007212 */ /* 0x000fca00078efe07 */
[----:B------:R-:W-:-:S04]  /*7520*/  FMUL.FTZ R0, R0, 1 ;  /* 0x3f80000000007820 */ /* 0x000fc80000410000 */
[----:B------:R0:W1:Y:S01]  /*7530*/  F2F.F64.F32 R16, R0 ;  /* 0x0000000000107310 */ /* 0x0000620000201800 */
[----:B------:R-:W-:Y:S05]  /*7540*/  BRA `(.L_x_6488) ;  /* 0x0000000400147947 */ /* 0x000fea0003800000 */
.L_x_6501:
[----:B------:R-:W2:Y:S01]  /*7550*/  LDG.E.U8 R3, desc[UR36][R2.64] ;  /* 0x0000002402037981 */ /* 0x000ea2000c1e1100 */
        /* <DEDUP_REMOVED lines=20> */
.L_x_6506:
[----:B------:R-:W-:Y:S05]  /*76a0*/  BSYNC.RECONVERGENT B0 ;  /* 0x0000000000007941 */ /* 0x000fea0003800200 */
.L_x_6505:
[----:B------:R-:W-:Y:S02]  /*76b0*/  SHF.L.U32 R0, R0, 0x15, RZ ;  /* 0x0000001500007819 */ /* 0x000fe400000006ff */
[----:B------:R-:W-:-:S04]  /*76c0*/  LEA R2, R2, 0x37800000, 0x17 ;  /* 0x3780000002027811 */ /* 0x000fc800078eb8ff */
[----:B------:R-:W-:-:S05]  /*76d0*/  LOP3.LUT R0, R2, R0, R7, 0xfe, !PT ;  /* 0x0000000002007212 */ /* 0x000fca00078efe07 */
[----:B------:R-:W-:-:S04]  /*76e0*/  FMUL.FTZ R0, R0, 1 ;  /* 0x3f80000000007820 */ /* 0x000fc80000410000 */
[----:B------:R0:W1:Y:S01]  /*76f0*/  F2F.F64.F32 R16, R0 ;  /* 0x0000000000107310 */ /* 0x0000620000201800 */
[----:B------:R-:W-:Y:S05]  /*7700*/  BRA `(.L_x_6488) ;  /* 0x0000000000a47947 */ /* 0x000fea0003800000 */
.L_x_6500:
        /* <DEDUP_REMOVED lines=18> */
.L_x_6487:
        /* <DEDUP_REMOVED lines=16> */
.L_x_6509:
[----:B------:R-:W-:Y:S01]  /*7930*/  CS2R R16, SRZ ;  /* 0x0000000000107805 */ /* 0x000fe2000001ff00 */
[----:B------:R-:W-:Y:S06]  /*7940*/  BRA `(.L_x_6488) ;  /* 0x0000000000147947 */ /* 0x000fec0003800000 */
.L_x_6508:
[----:B------:R-:W2:Y:S02]  /*7950*/  LDG.E.64 R16, desc[UR36][R2.64] ;  /* 0x0000002402107981 */ /* 0x000ea4000c1e1b00 */
[----:B--2---:R-:W0:Y:S01]  /*7960*/  I2F.F64.U64 R16, R16 ;  /* 0x0000001000107312 */ /* 0x004e220000301800 */
[----:B------:R-:W-:Y:S05]  /*7970*/  BRA `(.L_x_6488) ;  /* 0x0000000000087947 */ /* 0x000fea0003800000 */
.L_x_6507:
[----:B------:R-:W2:Y:S02]  /*7980*/  LDG.E R2, desc[UR36][R2.64] ;  /* 0x0000002402027981 */ /* 0x000ea4000c1e1900 */
[----:B--2---:R0:W1:Y:S02]  /*7990*/  I2F.F64.U32 R16, R2 ;  /* 0x0000000200107312 */ /* 0x0040640000201800 */
.L_x_6488:
[----:B------:R-:W-:Y:S05]  /*79a0*/  BSYNC.RECONVERGENT B6 ;  /* 0x0000000000067941 */ /* 0x000fea0003800200 */
.L_x_6482:
[----:B------:R-:W0:Y:S01]  /*79b0*/  LDCU.64 UR6, c[0x0][0x658] ;  /* 0x0000cb00ff0677ac */ /* 0x000e220008000a00 */
[----:B------:R-:W-:Y:S01]  /*79c0*/  BSSY.RECONVERGENT B6, `(.L_x_6510) ;  /* 0x00000b7000067945 */ /* 0x000fe20003800200 */
        /* <DEDUP_REMOVED lines=17> */
.L_x_6514:
[----:B------:R-:W2:Y:S02]  /*7ae0*/  LDG.E.U8 R2, desc[UR36][R2.64] ;  /* 0x0000002402027981 */ /* 0x000ea4000c1e1100 */
[----:B--2---:R-:W-:-:S04]  /*7af0*/  ISETP.NE.AND P0, PT, R2, RZ, PT ;  /* 0x000000ff0200720c */ /* 0x004fc80003f05270 */
[----:B------:R-:W-:Y:S01]  /*7b00*/  P2R R22, PR, RZ, 0x1 ;  /* 0x00000001ff167803 */ /* 0x000fe20000000000 */
[----:B------:R-:W-:Y:S08]  /*7b10*/  BRA `(.L_x_6516) ;  /* 0x0000000800847947 */ /* 0x000ff00003800000 */
.L_x_6513:
        /* <DEDUP_REMOVED lines=11> */
.L_x_6518:
[----:B------:R-:W2:Y:S02]  /*7bd0*/  LDG.E R2, desc[UR36][R2.64] ;  /* 0x0000002402027981 */ /* 0x000ea4000c1e1900 */
[----:B--2---:R-:W-:-:S04]  /*7be0*/  ISETP.NE.AND P0, PT, R2, RZ, PT ;  /* 0x000000ff0200720c */ /* 0x004fc80003f05270 */
[----:B------:R-:W-:Y:S01]  /*7bf0*/  P2R R22, PR, RZ, 0x1 ;  /* 0x00000001ff167803 */ /* 0x000fe20000000000 */
[----:B------:R-:W-:Y:S08]  /*7c00*/  BRA `(.L_x_6516) ;  /* 0x0000000800487947 */ /* 0x000ff00003800000 */
.L_x_6517:
[----:B------:R-:W2:Y:S02]  /*7c10*/  LDG.E.U16 R2, desc[UR36][R2.64] ;  /* 0x0000002402027981 */ /* 0x000ea4000c1e1500 */
[----:B--2---:R-:W-:-:S04]  /*7c20*/  ISETP.NE.AND P0, PT, R2, RZ, PT ;  /* 0x000000ff0200720c */ /* 0x004fc80003f05270 */
[----:B------:R-:W-:Y:S01]  /*7c30*/  P2R R22, PR, RZ, 0x1 ;  /* 0x00000001ff167803 */ /* 0x000fe20000000000 */
[----:B------:R-:W-:Y:S08]  /*7c40*/  BRA `(.L_x_6516) ;  /* 0x0000000800387947 */ /* 0x000ff00003800000 */
.L_x_6512:
        /* <DEDUP_REMOVED lines=10> */
.L_x_6520:
[----:B-1-3--:R-:W3:Y:S02]  /*7cf0*/  LDG.E.U16 R0, desc[UR36][R2.64] ;  /* 0x0000002402007981 */ /* 0x00aee4000c1e1500 */
[----:B---3--:R-:W-:-:S05]  /*7d00*/  HADD2.F32 R0, -RZ, R0.H0_H0 ;  /* 0x20000000ff007230 */ /* 0x008fca0000004100 */
[----:B------:R-:W-:-:S04]  /*7d10*/  FSETP.NEU.FTZ.AND P0, PT, R0, RZ, PT ;  /* 0x000000ff0000720b */ /* 0x000fc80003f1d000 */
[----:B------:R-:W-:Y:S01]  /*7d20*/  P2R R22, PR, RZ, 0x1 ;  /* 0x00000001ff167803 */ /* 0x000fe20000000000 */
[----:B------:R-:W-:Y:S08]  /*7d30*/  BRA `(.L_x_6516) ;  /* 0x0000000400fc7947 */ /* 0x000ff00003800000 */
.L_x_6519:
        /* <DEDUP_REMOVED lines=12> */
.L_x_6522:
        /* <DEDUP_REMOVED lines=10> */
.L_x_6521:
[----:B------:R-:W2:Y:S02]  /*7ea0*/  LDG.E.64 R2, desc[UR36][R2.64] ;  /* 0x0000002402027981 */ /* 0x000ea4000c1e1b00 */
[----:B--2---:R-:W-:-:S06]  /*7eb0*/  DSETP.NEU.AND P0, PT, R2, RZ, PT ;  /* 0x000000ff0200722a */ /* 0x004fcc0003f0d000 */
[----:B------:R-:W-:Y:S01]  /*7ec0*/  P2R R22, PR, RZ, 0x1 ;  /* 0x00000001ff167803 */ /* 0x000fe20000000000 */
[----:B------:R-:W-:Y:S07]  /*7ed0*/  BRA `(.L_x_6516) ;  /* 0x0000000400947947 */ /* 0x000fee0003800000 */
.L_x_6511:
        /* <DEDUP_REMOVED lines=12> */
.L_x_6525:
[----:B------:R-:W2:Y:S02]  /*7fa0*/  LDG.E.128 R4, desc[UR36][R2.64] ;  /* 0x0000002402047981 */ /* 0x000ea4000c1e1d00 */
[----:B--2---:R-:W-:-:S06]  /*7fb0*/  DSETP.NEU.AND P0, PT, R6, RZ, PT ;  /* 0x000000ff0600722a */ /* 0x004fcc0003f0d000 */
[----:B------:R-:W-:-:S06]  /*7fc0*/  DSETP.NEU.OR P0, PT, R4, RZ, P0 ;  /* 0x000000ff0400722a */ /* 0x000fcc000070d400 */
[----:B------:R-:W-:Y:S01]  /*7fd0*/  P2R R22, PR, RZ, 0x1 ;  /* 0x00000001ff167803 */ /* 0x000fe20000000000 */
[----:B------:R-:W-:Y:S07]  /*7fe0*/  BRA `(.L_x_6516) ;  /* 0x0000000400507947 */ /* 0x000fee0003800000 */
.L_x_6524:
        /* <DEDUP_REMOVED lines=10> */
.L_x_6527:
[----:B------:R-:W1:Y:S02]  /*8090*/  LDG.E.U8 R2, desc[UR36][R2.64] ;  /* 0x0000002402027981 */ /* 0x000e64000c1e1100 */
[----:B-1-3--:R-:W-:-:S05]  /*80a0*/  IMAD.SHL.U32 R0, R2, 0x2000000, RZ ;  /* 0x0200000002007824 */ /* 0x00afca00078e00ff */
        /* <DEDUP_REMOVED lines=10> */
.L_x_6526:
[----:B-1-3--:R-:W3:Y:S02]  /*8150*/  LDG.E.U16 R0, desc[UR36][R2.64] ;  /* 0x0000002402007981 */ /* 0x00aee4000c1e1500 */
[----:B---3--:R-:W-:-:S04]  /*8160*/  SHF.L.U32 R0, R0, 0x10, RZ ;  /* 0x0000001000007819 */ /* 0x008fc800000006ff */
[----:B------:R-:W-:-:S04]  /*8170*/  FSETP.NEU.FTZ.AND P0, PT, R0, RZ, PT ;  /* 0x000000ff0000720b */ /* 0x000fc80003f1d000 */
[----:B------:R-:W-:Y:S01]  /*8180*/  P2R R22, PR, RZ, 0x1 ;  /* 0x00000001ff167803 */ /* 0x000fe20000000000 */
[----:B------:R-:W-:Y:S08]  /*8190*/  BRA `(.L_x_6516) ;  /* 0x0000000000e47947 */ /* 0x000ff00003800000 */
.L_x_6523:
        /* <DEDUP_REMOVED lines=12> */
.L_x_6530:
[----:B------:R-:W2:Y:S02]  /*8260*/  LDG.E.U8 R2, desc[UR36][R2.64] ;  /* 0x0000002402027981 */ /* 0x000ea4000c1e1100 */
[----:B--2---:R-:W-:-:S04]  /*8270*/  ISETP.NE.AND P0, PT, R2, RZ, PT ;  /* 0x000000ff0200720c */ /* 0x004fc80003f05270 */
[----:B------:R-:W-:Y:S01]  /*8280*/  P2R R22, PR, RZ, 0x1 ;  /* 0x00000001ff167803 */ /* 0x000fe20000000000 */
[----:B------:R-:W-:Y:S08]  /*8290*/  BRA `(.L_x_6516) ;  /* 0x0000000000a47947 */ /* 0x000ff00003800000 */
.L_x_6529:
[----:B------:R-:W2:Y:S02]  /*82a0*/  LDG.E.U8 R2, desc[UR36][R2.64] ;  /* 0x0000002402027981 */ /* 0x000ea4000c1e1100 */
[----:B--2---:R-:W-:-:S04]  /*82b0*/  ISETP.NE.AND P0, PT, R2, RZ, PT ;  /* 0x000000ff0200720c */ /* 0x004fc80003f05270 */
[----:B------:R-:W-:Y:S01]  /*82c0*/  P2R R22, PR, RZ, 0x1 ;  /* 0x00000001ff167803 */ /* 0x000fe20000000000 */
[----:B------:R-:W-:Y:S08]  /*82d0*/  BRA `(.L_x_6516) ;  /* 0x0000000000947947 */ /* 0x000ff00003800000 */
.L_x_6528:
        /* <DEDUP_REMOVED lines=10> */
.L_x_6515:
        /* <DEDUP_REMOVED lines=15> */
[----:B--2-45:R-:W-:Y:S05]  /*8470*/  CALL.ABS.NOINC R2 ;  /* 0x0000000002007343 */ /* 0x034fea0003c00000 */
.L_x_6533:
[----:B------:R-:W-:-:S04]  /*8480*/  PLOP3.LUT P0, PT, PT, PT, PT, 0x8, 0x80 ;  /* 0x000000000080781c */ /* 0x000fc80003f0e170 */
[----:B------:R-:W-:Y:S01]  /*8490*/  P2R R22, PR, RZ, 0x1 ;  /* 0x00000001ff167803 */ /* 0x000fe20000000000 */
[----:B------:R-:W-:Y:S08]  /*84a0*/  BRA `(.L_x_6516) ;  /* 0x0000000000207947 */ /* 0x000ff00003800000 */
.L_x_6532:
[----:B------:R-:W2:Y:S02]  /*84b0*/  LDG.E.64 R2, desc[UR36][R2.64] ;  /* 0x0000002402027981 */ /* 0x000ea4000c1e1b00 */
[----:B--2---:R-:W-:-:S04]  /*84c0*/  ISETP.NE.U32.AND P0, PT, R2, RZ, PT ;  /* 0x000000ff0200720c */ /* 0x004fc80003f05070 */
[----:B------:R-:W-:-:S04]  /*84d0*/  ISETP.NE.AND.EX P0, PT, R3, RZ, PT, P0 ;  /* 0x000000ff0300720c */ /* 0x000fc80003f05300 */
[----:B------:R-:W-:Y:S01]  /*84e0*/  P2R R22, PR, RZ, 0x1 ;  /* 0x00000001ff167803 */ /* 0x000fe20000000000 */
[----:B------:R-:W-:Y:S08]  /*84f0*/  BRA `(.L_x_6516) ;  /* 0x00000000000c7947 */ /* 0x000ff00003800000 */
.L_x_6531:
[----:B------:R-:W2:Y:S02]  /*8500*/  LDG.E R2, desc[UR36][R2.64] ;  /* 0x0000002402027981 */ /* 0x000ea4000c1e1900 */
[----:B--2---:R-:W-:-:S04]  /*8510*/  ISETP.NE.AND P0, PT, R2, RZ, PT ;  /* 0x000000ff0200720c */ /* 0x004fc80003f05270 */
[----:B------:R-:W-:-:S09]  /*8520*/  P2R R22, PR, RZ, 0x1 ;  /* 0x00000001ff167803 */ /* 0x000fd20000000000 */
.L_x_6516:
[----:B------:R-:W-:Y:S05]  /*8530*/  BSYNC.RECONVERGENT B6 ;  /* 0x0000000000067941 */ /* 0x000fea0003800200 */
.L_x_6510:
        /* <DEDUP_REMOVED lines=17> */
.L_x_6537:
[----:B------:R0:W5:Y:S01]  /*8650*/  LDG.E.U8 R2, desc[UR36][R4.64] ;  /* 0x0000002404027981 */ /* 0x000162000c1e1100 */
[----:B------:R-:W-:Y:S01]  /*8660*/  IMAD.MOV.U32 R3, RZ, RZ, RZ ;  /* 0x000000ffff037224 */ /* 0x000fe200078e00ff */
[----:B------:R-:W-:Y:S06]  /*8670*/  BRA `(.L_x_6539) ;  /* 0x0000000c00407947 */ /* 0x000fec0003800000 */
.L_x_6536:
        /* <DEDUP_REMOVED lines=8> */
.L_x_6541:
[----:B------:R-:W2:Y:S02]  /*8700*/  LDG.E R2, desc[UR36][R4.64] ;  /* 0x0000002404027981 */ /* 0x000ea4000c1e1900 */
[----:B--2---:R-:W-:Y:S01]  /*8710*/  SHF.R.S32.HI R3, RZ, 0x1f, R2 ;  /* 0x0000001fff037819 */ /* 0x004fe20000011402 */
[----:B------:R-:W-:Y:S06]  /*8720*/  BRA `(.L_x_6539) ;  /* 0x0000000c00147947 */ /* 0x000fec0003800000 */
.L_x_6540:
[----:B------:R-:W2:Y:S02]  /*8730*/  LDG.E.S16 R2, desc[UR36][R4.64] ;  /* 0x0000002404027981 */ /* 0x000ea4000c1e1700 */
[----:B--2---:R-:W-:Y:S01]  /*8740*/  SHF.R.S32.HI R3, RZ, 0x1f, R2 ;  /* 0x0000001fff037819 */ /* 0x004fe20000011402 */
[----:B------:R-:W-:Y:S06]  /*8750*/  BRA `(.L_x_6539) ;  /* 0x0000000c00087947 */ /* 0x000fec0003800000 */
.L_x_6535:
        /* <DEDUP_REMOVED lines=9> */
.L_x_6543:
[----:B------:R-:W2:Y:S02]  /*87f0*/  LDG.E.U16 R4, desc[UR36][R4.64] ;  /* 0x0000002404047981 */ /* 0x000ea4000c1e1500 */
[----:B--2---:R-:W-:-:S06]  /*8800*/  HADD2.F32 R2, -RZ, R4.H0_H0 ;  /* 0x20000004ff027230 */ /* 0x004fcc0000004100 */
[----:B------:R-:W0:Y:S01]  /*8810*/  F2I.S64.TRUNC R2, R2 ;  /* 0x0000000200027311 */ /* 0x000e22000020d900 */
[----:B------:R-:W-:Y:S05]  /*8820*/  BRA `(.L_x_6539) ;  /* 0x0000000800d47947 */ /* 0x000fea0003800000 */
.L_x_6542:
        /* <DEDUP_REMOVED lines=9> */
.L_x_6545:
[----:B------:R-:W2:Y:S02]  /*88c0*/  LDG.E.U16 R4, desc[UR36][R4.64] ;  /* 0x0000002404047981 */ /* 0x000ea4000c1e1500 */
[----:B--2---:R-:W-:-:S06]  /*88d0*/  HADD2.F32 R2, -RZ, R4.H0_H0 ;  /* 0x20000004ff027230 */ /* 0x004fcc0000004100 */
[----:B------:R-:W0:Y:S01]  /*88e0*/  F2I.S64.TRUNC R2, R2 ;  /* 0x0000000200027311 */ /* 0x000e22000020d900 */
[----:B------:R-:W-:Y:S05]  /*88f0*/  BRA `(.L_x_6539) ;  /* 0x0000000800a07947 */ /* 0x000fea0003800000 */
.L_x_6544:
[----:B------:R-:W2:Y:S02]  /*8900*/  LDG.E.64 R2, desc[UR36][R4.64] ;  /* 0x0000002404027981 */ /* 0x000ea4000c1e1b00 */
[----:B--2---:R-:W0:Y:S01]  /*8910*/  F2I.S64.F64.TRUNC R2, R2 ;  /* 0x0000000200027311 */ /* 0x004e22000030d900 */
[----:B------:R-:W-:Y:S05]  /*8920*/  BRA `(.L_x_6539) ;  /* 0x0000000800947947 */ /* 0x000fea0003800000 */
.L_x_6534:
        /* <DEDUP_REMOVED lines=13> */
.L_x_6548:
[----:B------:R-:W2:Y:S02]  /*8a00*/  LDG.E.64 R2, desc[UR36][R4.64] ;  /* 0x0000002404027981 */ /* 0x000ea4000c1e1b00 */
[----:B--2---:R-:W0:Y:S01]  /*8a10*/  F2I.S64.F64.TRUNC R2, R2 ;  /* 0x0000000200027311 */ /* 0x004e22000030d900 */
[----:B------:R-:W-:Y:S05]  /*8a20*/  BRA `(.L_x_6539) ;  /* 0x0000000800547947 */ /* 0x000fea0003800000 */
.L_x_6547:
[----:B------:R-:W-:-:S09]  /*8a30*/  UISETP.NE.AND UP0, UPT, UR4, 0xf, UPT ;  /* 0x0000000f0400788c */ /* 0x000fd2000bf05270 */
[----:B------:R-:W-:Y:S05]  /*8a40*/  BRA.U !UP0, `(.L_x_6549) ;  /* 0x0000000108947547 */ /* 0x000fea000b800000 */
[----:B------:R-:W-:-:S09]  /*8a50*/  UISETP.NE.AND UP0, UPT, UR4, 0x17, UPT ;  /* 0x000000170400788c */ /* 0x000fd2000bf05270 */
[----:B------:R-:W-:Y:S05]  /*8a60*/  BRA.U !UP0, `(.L_x_6550) ;  /* 0x0000000108587547 */ /* 0x000fea000b800000 */
[----:B------:R-:W-:-:S09]  /*8a70*/  UISETP.NE.AND UP0, UPT, UR4, 0x18, UPT ;  /* 0x000000180400788c */ /* 0x000fd2000bf05270 */
[----:B------:R-:W-:Y:S05]  /*8a80*/  BRA.U UP0, `(.L_x_6538) ;  /* 0x0000000500e47547 */ /* 0x000fea000b800000 */
[----:B-1-3--:R-:W3:Y:S01]  /*8a90*/  LDG.E.U8 R0, desc[UR36][R4.64] ;  /* 0x0000002404007981 */ /* 0x00aee2000c1e1100 */
[----:B------:R-:W-:Y:S02]  /*8aa0*/  IMAD.MOV.U32 R6, RZ, RZ, 0x1f ;  /* 0x0000001fff067424 */ /* 0x000fe400078e00ff */
[----:B---3--:R-:W-:-:S05]  /*8ab0*/  IMAD.SHL.U32 R0, R0, 0x1000000, RZ ;  /* 0x0100000000007824 */ /* 0x008fca00078e00ff */
        /* <DEDUP_REMOVED lines=17> */
.L_x_6550:
[----:B------:R-:W1:Y:S02]  /*8bd0*/  LDG.E.U8 R3, desc[UR36][R4.64] ;  /* 0x0000002404037981 */ /* 0x000e64000c1e1100 */
[C---:B-1-3--:R-:W-:Y:S01]  /*8be0*/  IMAD.SHL.U32 R0, R3.reuse, 0x2000000, RZ ;  /* 0x0200000003007824 */ /* 0x04afe200078e00ff */
        /* <DEDUP_REMOVED lines=11> */
.L_x_6549:
[----:B------:R-:W2:Y:S02]  /*8ca0*/  LDG.E.U16 R2, desc[UR36][R4.64] ;  /* 0x0000002404027981 */ /* 0x000ea4000c1e1500 */
[----:B--2---:R-:W-:-:S06]  /*8cb0*/  IMAD.U32 R2, R2, 0x10000, RZ ;  /* 0x0001000002027824 */ /* 0x004fcc00078e00ff */
[----:B------:R-:W2:Y:S01]  /*8cc0*/  F2I.S64.TRUNC R2, R2 ;  /* 0x0000000200027311 */ /* 0x000ea2000020d900 */
[----:B------:R-:W-:Y:S05]  /*8cd0*/  BRA `(.L_x_6539) ;  /* 0x0000000400a87947 */ /* 0x000fea0003800000 */
.L_x_6546:
        /* <DEDUP_REMOVED lines=11> */
.L_x_6553:
        /* <DEDUP_REMOVED lines=21> */
.L_x_6557:
[----:B------:R-:W-:Y:S05]  /*8ee0*/  BSYNC.RECONVERGENT B1 ;  /* 0x0000000000017941 */ /* 0x000fea0003800200 */
.L_x_6556:
[----:B------:R-:W-:Y:S01]  /*8ef0*/  IMAD.SHL.U32 R0, R0, 0x100000, RZ ;  /* 0x0010000000007824 */ /* 0x000fe200078e00ff */
[----:B------:R-:W-:-:S04]  /*8f00*/  LEA R2, R2, 0x3b800000, 0x17 ;  /* 0x3b80000002027811 */ /* 0x000fc800078eb8ff */
[----:B------:R-:W-:-:S07]  /*8f10*/  LOP3.LUT R2, R2, R0, R7, 0xfe, !PT ;  /* 0x0000000002027212 */ /* 0x000fce00078efe07 */
.L_x_6555:
[----:B------:R-:W-:Y:S05]  /*8f20*/  BSYNC.RECONVERGENT B0 ;  /* 0x0000000000007941 */ /* 0x000fea0003800200 */
.L_x_6554:
[----:B------:R-:W0:Y:S01]  /*8f30*/  F2I.S64.TRUNC R2, R2 ;  /* 0x0000000200027311 */ /* 0x000e22000020d900 */
[----:B------:R-:W-:Y:S05]  /*8f40*/  BRA `(.L_x_6539) ;  /* 0x00000004000c7947 */ /* 0x000fea0003800000 */
.L_x_6552:
        /* <DEDUP_REMOVED lines=21> */
.L_x_6561:
[----:B------:R-:W-:Y:S05]  /*90a0*/  BSYNC.RECONVERGENT B1 ;  /* 0x0000000000017941 */ /* 0x000fea0003800200 */
.L_x_6560:
[----:B------:R-:W-:Y:S02]  /*90b0*/  SHF.L.U32 R0, R0, 0x15, RZ ;  /* 0x0000001500007819 */ /* 0x000fe400000006ff */
[----:B------:R-:W-:-:S04]  /*90c0*/  LEA R2, R2, 0x37800000, 0x17 ;  /* 0x3780000002027811 */ /* 0x000fc800078eb8ff */
[----:B------:R-:W-:-:S07]  /*90d0*/  LOP3.LUT R2, R2, R0, R7, 0xfe, !PT ;  /* 0x0000000002027212 */ /* 0x000fce00078efe07 */
.L_x_6559:
[----:B------:R-:W-:Y:S05]  /*90e0*/  BSYNC.RECONVERGENT B0 ;  /* 0x0000000000007941 */ /* 0x000fea0003800200 */
.L_x_6558:
[----:B------:R-:W0:Y:S01]  /*90f0*/  F2I.S64.TRUNC R2, R2 ;  /* 0x0000000200027311 */ /* 0x000e22000020d900 */
[----:B------:R-:W-:Y:S05]  /*9100*/  BRA `(.L_x_6539) ;  /* 0x00000000009c7947 */ /* 0x000fea0003800000 */
.L_x_6551:
        /* <DEDUP_REMOVED lines=14> */
.L_x_6565:
[----:B------:R-:W-:Y:S05]  /*91f0*/  BSYNC.RECONVERGENT B0 ;  /* 0x0000000000007941 */ /* 0x000fea0003800200 */
.L_x_6564:
[----:B------:R-:W0:Y:S01]  /*9200*/  F2I.S64.TRUNC R2, R2 ;  /* 0x0000000200027311 */ /* 0x000e22000020d900 */
[----:B------:R-:W-:Y:S05]  /*9210*/  BRA `(.L_x_6539) ;  /* 0x0000000000587947 */ /* 0x000fea0003800000 */
.L_x_6538:
        /* <DEDUP_REMOVED lines=16> */
.L_x_6566:
[----:B------:R-:W-:Y:S01]  /*9320*/  CS2R R2, SRZ ;  /* 0x0000000000027805 */ /* 0x000fe2000001ff00 */
[----:B------:R-:W-:Y:S06]  /*9330*/  BRA `(.L_x_6539) ;  /* 0x0000000000107947 */ /* 0x000fec0003800000 */
.L_x_6563:
[----:B------:R0:W5:Y:S01]  /*9340*/  LDG.E.64 R2, desc[UR36][R4.64] ;  /* 0x0000002404027981 */ /* 0x000162000c1e1b00 */
[----:B------:R-:W-:Y:S05]  /*9350*/  BRA `(.L_x_6539) ;  /* 0x0000000000087947 */ /* 0x000fea0003800000 */
.L_x_6562:
[----:B------:R0:W5:Y:S01]  /*9360*/  LDG.E R2, desc[UR36][R4.64] ;  /* 0x0000002404027981 */ /* 0x000162000c1e1900 */
[----:B------:R-:W-:-:S07]  /*9370*/  IMAD.MOV.U32 R3, RZ, RZ, RZ ;  /* 0x000000ffff037224 */ /* 0x000fce00078e00ff */
.L_x_6539:
[----:B------:R-:W-:Y:S01]  /*9380*/  ISETP.NE.AND P1, PT, R22, RZ, PT ;  /* 0x000000ff1600720c */ /* 0x000fe20003f25270 */
[----:B------:R-:W3:-:S12]  /*9390*/  LDCU.64 UR4, c[0x0][0x648] ;  /* 0x0000c900ff0477ac */ /* 0x000ed80008000a00 */
[----:B0-----:R-:W2:Y:S02]  /*93a0*/  @P1 LDC.64 R4, c[0x0][0x668] ;  /* 0x00019a00ff041b82 */ /* 0x001ea40000000a00 */
[----:B--2--5:R-:W-:-:S04]  /*93b0*/  @P1 LEA R4, P0, R2, R4, 0x3 ;  /* 0x0000000402041211 */ /* 0x024fc800078018ff */
[----:B------:R-:W-:-:S05]  /*93c0*/  @P1 LEA.HI.X R5, R2, R5, R3, 0x3, P0 ;  /* 0x0000000502051211 */ /* 0x000fca00000f1c03 */
[----:B-1--4-:R0:W5:Y:S01]  /*93d0*/  @P1 LDG.E.64 R16, desc[UR36][R4.64] ;  /* 0x0000002404101981 */ /* 0x012162000c1e1b00 */
        /* <DEDUP_REMOVED lines=16> */
.L_x_6570:
[----:B-----5:R-:W0:Y:S02]  /*94e0*/  F2I.S64.F64.TRUNC R16, R16 ;  /* 0x0000001000107311 */ /* 0x020e24000030d900 */
[----:B0-----:R-:W-:-:S05]  /*94f0*/  MOV R5, R16 ;  /* 0x0000001000057202 */ /* 0x001fca0000000f00 */
[----:B------:R0:W-:Y:S01]  /*9500*/  STG.E.U8 desc[UR36][R2.64], R5 ;  /* 0x0000000502007986 */ /* 0x0001e2000c101124 */
[----:B------:R-:W-:Y:S05]  /*9510*/  BRA `(.L_x_6572) ;  /* 0x0000000c00e07947 */ /* 0x000fea0003800000 */
.L_x_6569:
        /* <DEDUP_REMOVED lines=9> */
.L_x_6574:
[----:B-----5:R-:W0:Y:S02]  /*95b0*/  F2I.F64.TRUNC R17, R16 ;  /* 0x0000001000117311 */ /* 0x020e24000030d100 */
[----:B0-----:R0:W-:Y:S01]  /*95c0*/  STG.E desc[UR36][R2.64], R17 ;  /* 0x0000001102007986 */ /* 0x0011e2000c101924 */
[----:B------:R-:W-:Y:S05]  /*95d0*/  BRA `(.L_x_6572) ;  /* 0x0000000c00b07947 */ /* 0x000fea0003800000 */
.L_x_6573:
[----:B-----5:R-:W0:Y:S02]  /*95e0*/  F2I.F64.TRUNC R17, R16 ;  /* 0x0000001000117311 */ /* 0x020e24000030d100 */
[----:B0-----:R0:W-:Y:S01]  /*95f0*/  STG.E.U16 desc[UR36][R2.64], R17 ;  /* 0x0000001102007986 */ /* 0x0011e2000c101524 */
[----:B------:R-:W-:Y:S05]  /*9600*/  BRA `(.L_x_6572) ;  /* 0x0000000c00a47947 */ /* 0x000fea0003800000 */
.L_x_6568:
        /* <DEDUP_REMOVED lines=13> */
.L_x_6576:
        /* <DEDUP_REMOVED lines=8> */
.L_x_6575:
        /* <DEDUP_REMOVED lines=14> */
.L_x_6578:
        /* <DEDUP_REMOVED lines=9> */
.L_x_6577:
[----:B-----5:R0:W-:Y:S01]  /*98d0*/  STG.E.64 desc[UR36][R2.64], R16 ;  /* 0x0000001002007986 */ /* 0x0201e2000c101b24 */
[----:B------:R-:W-:Y:S05]  /*98e0*/  BRA `(.L_x_6572) ;  /* 0x0000000800ec7947 */ /* 0x000fea0003800000 */
.L_x_6567:
        /* <DEDUP_REMOVED lines=13> */
.L_x_6582:
        /* <DEDUP_REMOVED lines=22> */
.L_x_6585:
[----:B------:R-:W-:-:S04]  /*9b20*/  SHF.R.U32.HI R5, RZ, 0x18, R5 ;  /* 0x00000018ff057819 */ /* 0x000fc80000011605 */
[----:B------:R-:W-:-:S07]  /*9b30*/  LOP3.LUT R0, R0, 0x80, R5, 0xf8, !PT ;  /* 0x0000008000007812 */ /* 0x000fce00078ef805 */
.L_x_6584:
[----:B------:R-:W-:Y:S05]  /*9b40*/  BSYNC.RECONVERGENT B0 ;  /* 0x0000000000007941 */ /* 0x000fea0003800200 */
.L_x_6583:
[----:B------:R0:W-:Y:S01]  /*9b50*/  STG.E.U8 desc[UR36][R2.64], R0 ;  /* 0x0000000002007986 */ /* 0x0001e2000c101124 */
[----:B------:R-:W-:Y:S05]  /*9b60*/  BRA `(.L_x_6572) ;  /* 0x00000008004c7947 */ /* 0x000fea0003800000 */
.L_x_6581:
        /* <DEDUP_REMOVED lines=22> */
.L_x_6588:
[----:B------:R-:W-:-:S04]  /*9cd0*/  SHF.R.U32.HI R5, RZ, 0x18, R5 ;  /* 0x00000018ff057819 */ /* 0x000fc80000011605 */
[----:B------:R-:W-:-:S07]  /*9ce0*/  LOP3.LUT R0, R0, 0x80, R5, 0xf8, !PT ;  /* 0x0000008000007812 */ /* 0x000fce00078ef805 */
.L_x_6587:
[----:B------:R-:W-:Y:S05]  /*9cf0*/  BSYNC.RECONVERGENT B0 ;  /* 0x0000000000007941 */ /* 0x000fea0003800200 */
.L_x_6586:
[----:B------:R0:W-:Y:S01]  /*9d00*/  STG.E.U8 desc[UR36][R2.64], R0 ;  /* 0x0000000002007986 */ /* 0x0001e2000c101124 */
[----:B------:R-:W-:Y:S05]  /*9d10*/  BRA `(.L_x_6572) ;  /* 0x0000000400e07947 */ /* 0x000fea0003800000 */
.L_x_6580:
        /* <DEDUP_REMOVED lines=26> */
.L_x_6590:
[----:B-----5:R-:W0:Y:S02]  /*9ec0*/  F2I.U64.F64.TRUNC R16, R16 ;  /* 0x0000001000107311 */ /* 0x020e24000030d800 */
[----:B0-----:R0:W-:Y:S01]  /*9ed0*/  STG.E.64 desc[UR36][R2.64], R16 ;  /* 0x0000001002007986 */ /* 0x0011e2000c101b24 */
[----:B------:R-:W-:Y:S05]  /*9ee0*/  BRA `(.L_x_6572) ;  /* 0x00000004006c7947 */ /* 0x000fea0003800000 */
.L_x_6589:
[----:B-----5:R-:W0:Y:S02]  /*9ef0*/  F2I.U32.F64.TRUNC R17, R16 ;  /* 0x0000001000117311 */ /* 0x020e24000030d000 */
[----:B0-----:R0:W-:Y:S01]  /*9f00*/  STG.E desc[UR36][R2.64], R17 ;  /* 0x0000001102007986 */ /* 0x0011e2000c101924 */
[----:B------:R-:W-:Y:S05]  /*9f10*/  BRA `(.L_x_6572) ;  /* 0x0000000400607947 */ /* 0x000fea0003800000 */
.L_x_6579:
        /* <DEDUP_REMOVED lines=10> */
.L_x_6592:
[----:B------:R-:W-:-:S05]  /*9fc0*/  CS2R R18, SRZ ;  /* 0x0000000000127805 */ /* 0x000fca000001ff00 */
[----:B-----5:R1:W-:Y:S01]  /*9fd0*/  STG.E.128 desc[UR36][R2.64], R16 ;  /* 0x0000001002007986 */ /* 0x0203e2000c101d24 */
[----:B------:R-:W-:Y:S05]  /*9fe0*/  BRA `(.L_x_6572) ;  /* 0x00000004002c7947 */ /* 0x000fea0003800000 */
.L_x_6591:
[----:B------:R-:W-:-:S09]  /*9ff0*/  UISETP.NE.AND UP0, UPT, UR6, 0xf, UPT ;  /* 0x0000000f0600788c */ /* 0x000fd2000bf05270 */
[----:B------:R-:W-:Y:S05]  /*a000*/  BRA.U !UP0, `(.L_x_6593) ;  /* 0x0000000508087547 */ /* 0x000fea000b800000 */
[----:B------:R-:W-:-:S09]  /*a010*/  UISETP.NE.AND UP0, UPT, UR6, 0x17, UPT ;  /* 0x000000170600788c */ /* 0x000fd2000bf05270 */
[----:B------:R-:W-:Y:S05]  /*a020*/  BRA.U !UP0, `(.L_x_6594) ;  /* 0x0000000108a07547 */ /* 0x000fea000b800000 */
[----:B------:R-:W-:-:S09]  /*a030*/  UISETP.NE.AND UP0, UPT, UR6, 0x18, UPT ;  /* 0x000000180600788c */ /* 0x000fd2000bf05270 */
[----:B------:R-:W-:Y:S05]  /*a040*/  BRA.U !UP0, `(.L_x_6595) ;  /* 0x0000000108447547 */ /* 0x000fea000b800000 */
.L_x_6571:
        /* <DEDUP_REMOVED lines=12> */
[----:B----4-:R-:W-:Y:S01]  /*a110*/  IMAD.U32 R10, RZ, RZ, UR8 ;  /* 0x00000008ff0a7e24 */ /* 0x010fe2000f8e00ff */
[----:B-1----:R-:W-:-:S07]  /*a120*/  MOV R11, UR9 ;  /* 0x00000009000b7c02 */ /* 0x002fce0008000f00 */
[----:B------:R-:W-:-:S07]  /*a130*/  LEPC R20, `(.L_x_6596) ;  /* 0x000000001014794e */ /* 0x000fce0000000000 */
[----:B--2--5:R-:W-:Y:S05]  /*a140*/  CALL.ABS.NOINC R2 ;  /* 0x0000000002007343 */ /* 0x024fea0003c00000 */
.L_x_6596:
[----:B------:R-:W-:Y:S05]  /*a150*/  BRA `(.L_x_6572) ;  /* 0x0000000000d07947 */ /* 0x000fea0003800000 */
.L_x_6595:
        /* <DEDUP_REMOVED lines=17> */
.L_x_6598:
[----:B------:R-:W-:Y:S05]  /*a270*/  BSYNC.RECONVERGENT B0 ;  /* 0x0000000000007941 */ /* 0x000fea0003800200 */
.L_x_6597:
[----:B------:R-:W-:-:S05]  /*a280*/  LOP3.LUT R5, R0, 0x80, R5, 0xf8, !PT ;  /* 0x0000008000057812 */ /* 0x000fca00078ef805 */
[----:B------:R3:W-:Y:S01]  /*a290*/  STG.E.U8 desc[UR36][R2.64], R5 ;  /* 0x0000000502007986 */ /* 0x0007e2000c101124 */
[----:B------:R-:W-:Y:S05]  /*a2a0*/  BRA `(.L_x_6572) ;  /* 0x00000000007c7947 */ /* 0x000fea0003800000 */
.L_x_6594:
        /* <DEDUP_REMOVED lines=16> */
.L_x_6600:
[----:B------:R-:W-:Y:S01]  /*a3b0*/  IMAD.MOV.U32 R0, RZ, RZ, 0x7f ;  /* 0x0000007fff007424 */ /* 0x000fe200078e00ff */
[----:B------:R-:W-:-:S04]  /*a3c0*/  ISETP.GT.U32.AND P0, PT, R4, 0x7f800000, PT ;  /* 0x7f8000000400780c */ /* 0x000fc80003f04070 */
[----:B------:R-:W-:-:S09]  /*a3d0*/  SEL R0, R0, 0x7c, P0 ;  /* 0x0000007c00007807 */ /* 0x000fd20000000000 */
.L_x_6601:
[----:B------:R-:W-:Y:S05]  /*a3e0*/  BSYNC.RECONVERGENT B0 ;  /* 0x0000000000007941 */ /* 0x000fea0003800200 */
.L_x_6599:
[----:B------:R-:W-:-:S04]  /*a3f0*/  SHF.R.U32.HI R5, RZ, 0x18, R5 ;  /* 0x00000018ff057819 */ /* 0x000fc80000011605 */
[----:B------:R-:W-:-:S05]  /*a400*/  LOP3.LUT R5, R0, 0x80, R5, 0xf8, !PT ;  /* 0x0000008000057812 */ /* 0x000fca00078ef805 */
[----:B------:R2:W-:Y:S01]  /*a410*/  STG.E.U8 desc[UR36][R2.64], R5 ;  /* 0x0000000502007986 */ /* 0x0005e2000c101124 */
[----:B------:R-:W-:Y:S05]  /*a420*/  BRA `(.L_x_6572) ;  /* 0x00000000001c7947 */ /* 0x000fea0003800000 */
.L_x_6593:
[----:B------:R-:W-:Y:S01]  /*a430*/  UMOV UR4, 0xf0000000 ;  /* 0xf000000000047882 */ /* 0x000fe20000000000 */
[----:B------:R-:W-:Y:S01]  /*a440*/  UMOV UR5, 0x380fffff ;  /* 0x380fffff00057882 */ /* 0x000fe20000000000 */
[----:B-----5:R-:W0:Y:S01]  /*a450*/  F2F.F32.F64 R0, R16 ;  /* 0x0000001000007310 */ /* 0x020e220000301000 */
[----:B------:R-:W-:-:S14]  /*a460*/  DSETP.GEU.AND P0, PT, |R16|, UR4, PT ;  /* 0x0000000410007e2a */ /* 0x000fdc000bf0e200 */
[----:B0-----:R-:W-:-:S05]  /*a470*/  @!P0 FMUL R0, R0, 1.175494350822287508e-38 ;  /* 0x0080000000008820 */ /* 0x001fca0000400000 */
[----:B------:R-:W-:-:S05]  /*a480*/  F2FP.BF16.F32.PACK_AB R0, RZ, R0 ;  /* 0x00000000ff00723e */ /* 0x000fca00000010ff */
[----:B------:R4:W-:Y:S02]  /*a490*/  STG.E.U16 desc[UR36][R2.64], R0 ;  /* 0x0000000002007986 */ /* 0x0009e4000c101524 */
.L_x_6572:
[----:B------:R-:W-:-:S07]  /*a4a0*/  IADD3 R23, PT, PT, R23, 0x80, RZ ;  /* 0x0000008017177810 */ /* 0x000fce0007ffe0ff */
.L_x_6480:
[----:B------:R-:W-:Y:S05]  /*a4b0*/  BSYNC.RECONVERGENT B7 ;  /* 0x0000000000077941 */ /* 0x000fea0003800200 */
.L_x_6479:
[----:B------:R-:W5:Y:S01]  /*a4c0*/  LDCU UR4, c[0x0][0x380] ;  /* 0x00007000ff0477ac */ /* 0x000f620008000800 */
[----:B------:R-:W-:Y:S01]  /*a4d0*/  BSSY.RECONVERGENT B7, `(.L_x_6602) ;  /* 0x000051c000077945 */ /* 0x000fe20003800200 */
[----:B-----5:R-:W-:-:S13]  /*a4e0*/  ISETP.GE.AND P0, PT, R23, UR4, PT ;  /* 0x0000000417007c0c */ /* 0x020fda000bf06270 */
[----:B------:R-:W-:Y:S05]  /*a4f0*/  @P0 BRA `(.L_x_6603) ;  /* 0x0000005000640947 */ /* 0x000fea0003800000 */
[----:B------:R-:W5:Y:S01]  /*a500*/  LDCU UR4, c[0x0][0x388] ;  /* 0x00007100ff0477ac */ /* 0x000f620008000800 */
[----:B01----:R-:W-:Y:S01]  /*a510*/  CS2R R18, SRZ ;  /* 0x0000000000127805 */ /* 0x003fe2000001ff00 */
[----:B------:R-:W-:Y:S02]  /*a520*/  IMAD.MOV.U32 R22, RZ, RZ, RZ ;  /* 0x000000ffff167224 */ /* 0x000fe400078e00ff */
[----:B----4-:R-:W-:Y:S01]  /*a530*/  IMAD.MOV.U32 R0, RZ, RZ, RZ ;  /* 0x000000ffff007224 */ /* 0x010fe200078e00ff */
[----:B-----5:R-:W-:-:S09]  /*a540*/  UISETP.NE.AND UP0, UPT, UR4, URZ, UPT ;  /* 0x000000ff0400728c */ /* 0x020fd2000bf05270 */
[----:B------:R-:W-:Y:S05]  /*a550*/  BRA.U !UP0, `(.L_x_6604) ;  /* 0x0000001508d47547 */ /* 0x000fea000b800000 */
[----:B------:R-:W2:Y:S01]  /*a560*/  LDCU.64 UR4, c[0x0][0x390] ;  /* 0x00007200ff0477ac */ /* 0x000ea20008000a00 */
[----:B------:R-:W-:Y:S01]  /*a570*/  MOV R22, RZ ;  /* 0x000000ff00167202 */ /* 0x000fe20000000f00 */
[----:B------:R-:W0:Y:S01]  /*a580*/  LDCU UR6, c[0x0][0x38c] ;  /* 0x00007180ff0677ac */ /* 0x000e220008000800 */
[----:B------:R-:W1:Y:S01]  /*a590*/  LDCU.64 UR8, c[0x0][0x4b8] ;  /* 0x00009700ff0877ac */ /* 0x000e620008000a00 */
[----:B------:R-:W4:Y:S01]  /*a5a0*/  LDCU.64 UR10, c[0x0][0x4c0] ;  /* 0x00009800ff0a77ac */ /* 0x000f220008000a00 */
[----:B------:R-:W-:Y:S01]  /*a5b0*/  UISETP.NE.AND UP0, UPT, UR44, URZ, UPT ;  /* 0x000000ff2c00728c */ /* 0x000fe2000bf05270 */
[----:B--23--:R-:W-:-:S05]  /*a5c0*/  IMAD.HI.U32 R2, R23, UR4, R22 ;  /* 0x0000000417027c27 */ /* 0x00cfca000f8e0016 */
[----:B------:R-:W-:-:S05]  /*a5d0*/  SHF.R.U32.HI R3, RZ, UR5, R2 ;  /* 0x00000005ff037c19 */ /* 0x000fca0008011602 */
[----:B------:R-:W-:-:S04]  /*a5e0*/  IMAD.MOV R0, RZ, RZ, -R3 ;  /* 0x000000ffff007224 */ /* 0x000fc800078e0a03 */
[----:B0-----:R-:W-:-:S04]  /*a5f0*/  IMAD R19, R0, UR6, R23 ;  /* 0x0000000600137c24 */ /* 0x001fc8000f8e0217 */
[C---:B-1----:R-:W-:Y:S02]  /*a600*/  IMAD R18, R19.reuse, UR8, RZ ;  /* 0x0000000813127c24 */ /* 0x042fe4000f8e02ff */
[C---:B------:R-:W-:Y:S02]  /*a610*/  IMAD R0, R19.reuse, UR9, RZ ;  /* 0x0000000913007c24 */ /* 0x040fe4000f8e02ff */
[C---:B----4-:R-:W-:Y:S02]  /*a620*/  IMAD R22, R19.reuse, UR10, RZ ;  /* 0x0000000a13167c24 */ /* 0x050fe4000f8e02ff */
        /* <DEDUP_REMOVED lines=360> */
.L_x_6604:
[----:B------:R-:W2:Y:S01]  /*bcb0*/  LDCU.64 UR6, c[0x0][0x650] ;  /* 0x0000ca00ff0677ac */ /* 0x000ea20008000a00 */
[----:B------:R-:W-:Y:S01]  /*bcc0*/  BSSY.RECONVERGENT B6, `(.L_x_6605) ;  /* 0x00000ec000067945 */ /* 0x000fe20003800200 */
[----:B------:R-:W-:-:S04]  /*bcd0*/  UPRMT UR4, UR39, 0x7771, URZ ;  /* 0x0000777127047896 */ /* 0x000fc800080000ff */
[----:B------:R-:W-:Y:S01]  /*bce0*/  UISETP.GT.AND UP0, UPT, UR4, 0x9, UPT ;  /* 0x000000090400788c */ /* 0x000fe2000bf04270 */
[----:B--23--:R-:W-:-:S05]  /*bcf0*/  IADD3 R2, P0, PT, R0, UR6, RZ ;  /* 0x0000000600027c10 */ /* 0x00cfca000ff1e0ff */
        /* <DEDUP_REMOVED lines=13> */
.L_x_6609:
[----:B------:R-:W2:Y:S02]  /*bdd0*/  LDG.E.U8 R2, desc[UR36][R2.64] ;  /* 0x0000002402027981 */ /* 0x000ea4000c1e1100 */
[----:B--2---:R0:W1:Y:S01]  /*bde0*/  I2F.F64.U16 R16, R2 ;  /* 0x0000000200107312 */ /* 0x0040620000101800 */
[----:B------:R-:W-:Y:S05]  /*bdf0*/  BRA `(.L_x_6611) ;  /* 0x0000000c00607947 */ /* 0x000fea0003800000 */
.L_x_6608:
        /* <DEDUP_REMOVED lines=9> */
.L_x_6613:
[----:B------:R-:W2:Y:S02]  /*be90*/  LDG.E R2, desc[UR36][R2.64] ;  /* 0x0000002402027981 */ /* 0x000ea4000c1e1900 */
[----:B--2---:R0:W1:Y:S01]  /*bea0*/  I2F.F64 R16, R2 ;  /* 0x0000000200107312 */ /* 0x0040620000201c00 */
[----:B------:R-:W-:Y:S05]  /*beb0*/  BRA `(.L_x_6611) ;  /* 0x0000000c00307947 */ /* 0x000fea0003800000 */
.L_x_6612:
[----:B------:R-:W2:Y:S02]  /*bec0*/  LDG.E.U16 R2, desc[UR36][R2.64] ;  /* 0x0000002402027981 */ /* 0x000ea4000c1e1500 */
[----:B--2---:R0:W1:Y:S01]  /*bed0*/  I2F.F64.S16 R16, R2 ;  /* 0x0000000200107312 */ /* 0x0040620000101c00 */
[----:B------:R-:W-:Y:S05]  /*bee0*/  BRA `(.L_x_6611) ;  /* 0x0000000c00247947 */ /* 0x000fea0003800000 */
.L_x_6607:
        /* <DEDUP_REMOVED lines=10> */
.L_x_6615:
[----:B------:R-:W2:Y:S02]  /*bf90*/  LDG.E.U16 R0, desc[UR36][R2.64] ;  /* 0x0000002402007981 */ /* 0x000ea4000c1e1500 */
[----:B--2---:R-:W-:-:S05]  /*bfa0*/  HADD2.F32 R0, -RZ, R0.H0_H0 ;  /* 0x20000000ff007230 */ /* 0x004fca0000004100 */
[----:B------:R-:W-:-:S04]  /*bfb0*/  FMUL.FTZ R0, R0, 1 ;  /* 0x3f80000000007820 */ /* 0x000fc80000410000 */
[----:B------:R0:W1:Y:S01]  /*bfc0*/  F2F.F64.F32 R16, R0 ;  /* 0x0000000000107310 */ /* 0x0000620000201800 */
[----:B------:R-:W-:Y:S05]  /*bfd0*/  BRA `(.L_x_6611) ;  /* 0x0000000800e87947 */ /* 0x000fea0003800000 */
.L_x_6614:
        /* <DEDUP_REMOVED lines=10> */
.L_x_6617:
[----:B------:R-:W2:Y:S02]  /*c080*/  LDG.E.U16 R2, desc[UR36][R2.64] ;  /* 0x0000002402027981 */ /* 0x000ea4000c1e1500 */
[----:B--2---:R-:W-:-:S05]  /*c090*/  HADD2.F32 R0, -RZ, R2.H0_H0 ;  /* 0x20000002ff007230 */ /* 0x004fca0000004100 */
[----:B------:R-:W-:-:S04]  /*c0a0*/  FMUL.FTZ R0, R0, 1 ;  /* 0x3f80000000007820 */ /* 0x000fc80000410000 */
[----:B------:R0:W1:Y:S01]  /*c0b0*/  F2F.F64.F32 R16, R0 ;  /* 0x0000000000107310 */ /* 0x0000620000201800 */
[----:B------:R-:W-:Y:S05]  /*c0c0*/  BRA `(.L_x_6611) ;  /* 0x0000000800ac7947 */ /* 0x000fea0003800000 */
.L_x_6616:
[----:B------:R0:W5:Y:S01]  /*c0d0*/  LDG.E.64 R16, desc[UR36][R2.64] ;  /* 0x0000002402107981 */ /* 0x000162000c1e1b00 */
[----:B------:R-:W-:Y:S05]  /*c0e0*/  BRA `(.L_x_6611) ;  /* 0x0000000800a47947 */ /* 0x000fea0003800000 */
.L_x_6606:
        /* <DEDUP_REMOVED lines=11> */
[----:B------:R-:W-:Y:S01]  /*c1a0*/  FSEL R17, RZ, 1.875, !P0 ;  /* 0x3ff00000ff117808 */ /* 0x000fe20004000000 */
[----:B------:R-:W-:Y:S08]  /*c1b0*/  BRA `(.L_x_6611) ;  /* 0x0000000800707947 */ /* 0x000ff00003800000 */
.L_x_6620:
[----:B------:R0:W5:Y:S01]  /*c1c0*/  LDG.E.64 R16, desc[UR36][R2.64] ;  /* 0x0000002402107981 */ /* 0x000162000c1e1b00 */
[----:B------:R-:W-:Y:S05]  /*c1d0*/  BRA `(.L_x_6611) ;  /* 0x0000000800687947 */ /* 0x000fea0003800000 */
.L_x_6619:
        /* <DEDUP_REMOVED lines=27> */
.L_x_6622:
        /* <DEDUP_REMOVED lines=14> */
.L_x_6621:
[----:B------:R-:W2:Y:S02]  /*c470*/  LDG.E.U16 R0, desc[UR36][R2.64] ;  /* 0x0000002402007981 */ /* 0x000ea4000c1e1500 */
[----:B--2---:R-:W-:-:S04]  /*c480*/  IMAD.U32 R0, R0, 0x10000, RZ ;  /* 0x0001000000007824 */ /* 0x004fc800078e00ff */
[----:B------:R-:W-:-:S04]  /*c490*/  FMUL.FTZ R0, R0, 1 ;  /* 0x3f80000000007820 */ /* 0x000fc80000410000 */
[----:B------:R0:W1:Y:S01]  /*c4a0*/  F2F.F64.F32 R16, R0 ;  /* 0x0000000000107310 */ /* 0x0000620000201800 */
[----:B------:R-:W-:Y:S05]  /*c4b0*/  BRA `(.L_x_6611) ;  /* 0x0000000400b07947 */ /* 0x000fea0003800000 */
.L_x_6618:
        /* <DEDUP_REMOVED lines=11> */
.L_x_6625:
        /* <DEDUP_REMOVED lines=21> */
.L_x_6627:
[----:B------:R-:W-:Y:S05]  /*c6c0*/  BSYNC.RECONVERGENT B0 ;  /* 0x0000000000007941 */ /* 0x000fea0003800200 */
.L_x_6626:
[----:B------:R-:W-:Y:S02]  /*c6d0*/  SHF.L.U32 R0, R0, 0x14, RZ ;  /* 0x0000001400007819 */ /* 0x000fe400000006ff */
[----:B------:R-:W-:-:S04]  /*c6e0*/  LEA R2, R2, 0x3b800000, 0x17 ;  /* 0x3b80000002027811 */ /* 0x000fc800078eb8ff */
[----:B------:R-:W-:-:S05]  /*c6f0*/  LOP3.LUT R0, R2, R0, R7, 0xfe, !PT ;  /* 0x0000000002007212 */ /* 0x000fca00078efe07 */
[----:B------:R-:W-:-:S04]  /*c700*/  FMUL.FTZ R0, R0, 1 ;  /* 0x3f80000000007820 */ /* 0x000fc80000410000 */
[----:B------:R0:W1:Y:S01]  /*c710*/  F2F.F64.F32 R16, R0 ;  /* 0x0000000000107310 */ /* 0x0000620000201800 */
[----:B------:R-:W-:Y:S05]  /*c720*/  BRA `(.L_x_6611) ;  /* 0x0000000400147947 */ /* 0x000fea0003800000 */
.L_x_6624:
        /* <DEDUP_REMOVED lines=21> */
.L_x_6629:
[----:B------:R-:W-:Y:S05]  /*c880*/  BSYNC.RECONVERGENT B0 ;  /* 0x0000000000007941 */ /* 0x000fea0003800200 */
.L_x_6628:
[----:B------:R-:W-:Y:S01]  /*c890*/  IMAD.SHL.U32 R0, R0, 0x200000, RZ ;  /* 0x0020000000007824 */ /* 0x000fe200078e00ff */
[----:B------:R-:W-:-:S04]  /*c8a0*/  LEA R2, R2, 0x37800000, 0x17 ;  /* 0x3780000002027811 */ /* 0x000fc800078eb8ff */
[----:B------:R-:W-:-:S05]  /*c8b0*/  LOP3.LUT R0, R2, R0, R7, 0xfe, !PT ;  /* 0x0000000002007212 */ /* 0x000fca00078efe07 */
[----:B------:R-:W-:-:S04]  /*c8c0*/  FMUL.FTZ R0, R0, 1 ;  /* 0x3f80000000007820 */ /* 0x000fc80000410000 */
[----:B------:R0:W1:Y:S01]  /*c8d0*/  F2F.F64.F32 R16, R0 ;  /* 0x0000000000107310 */ /* 0x0000620000201800 */
[----:B------:R-:W-:Y:S05]  /*c8e0*/  BRA `(.L_x_6611) ;  /* 0x0000000000a47947 */ /* 0x000fea0003800000 */
.L_x_6623:
[----:B------:R-:W-:-:S09]  /*c8f0*/  UISETP.NE.AND UP0, UPT, UR4, 0x1c, UPT ;  /* 0x0000001c0400788c */ /* 0x000fd2000bf05270 */
[----:B------:R-:W-:Y:S05]  /*c900*/  BRA.U !UP0, `(.L_x_6630) ;  /* 0x0000000108947547 */ /* 0x000fea000b800000 */
[----:B------:R-:W-:-:S09]  /*c910*/  UISETP.NE.AND UP0, UPT, UR4, 0x1d, UPT ;  /* 0x0000001d0400788c */ /* 0x000fd2000bf05270 */
[----:B------:R-:W-:Y:S05]  /*c920*/  BRA.U !UP0, `(.L_x_6631) ;  /* 0x0000000108807547 */ /* 0x000fea000b800000 */
[----:B------:R-:W-:-:S09]  /*c930*/  UISETP.NE.AND UP0, UPT, UR4, 0x2c, UPT ;  /* 0x0000002c0400788c */ /* 0x000fd2000bf05270 */
[----:B------:R-:W-:Y:S05]  /*c940*/  BRA.U UP0, `(.L_x_6610) ;  /* 0x0000000100307547 */ /* 0x000fea000b800000 */
        /* <DEDUP_REMOVED lines=12> */
.L_x_6610:
        /* <DEDUP_REMOVED lines=11> */
[----:B------:R-:W-:Y:S01]  /*cac0*/  IMAD.U32 R7, RZ, RZ, UR7 ;  /* 0x00000007ff077e24 */ /* 0x000fe2000f8e00ff */
[----:B---3--:R-:W-:Y:S01]  /*cad0*/  MOV R10, UR8 ;  /* 0x00000008000a7c02 */ /* 0x008fe20008000f00 */
[----:B------:R-:W-:-:S07]  /*cae0*/  IMAD.U32 R11, RZ, RZ, UR9 ;  /* 0x00000009ff0b7e24 */ /* 0x000fce000f8e00ff */
[----:B------:R-:W-:-:S07]  /*caf0*/  LEPC R20, `(.L_x_6632) ;  /* 0x000000001014794e */ /* 0x000fce0000000000 */
[----:B--2---:R-:W-:Y:S05]  /*cb00*/  CALL.ABS.NOINC R2 ;  /* 0x0000000002007343 */ /* 0x004fea0003c00000 */
.L_x_6632:
[----:B------:R-:W-:Y:S01]  /*cb10*/  CS2R R16, SRZ ;  /* 0x0000000000107805 */ /* 0x000fe2000001ff00 */
[----:B------:R-:W-:Y:S06]  /*cb20*/  BRA `(.L_x_6611) ;  /* 0x0000000000147947 */ /* 0x000fec0003800000 */
.L_x_6631:
[----:B------:R-:W2:Y:S02]  /*cb30*/  LDG.E.64 R16, desc[UR36][R2.64] ;  /* 0x0000002402107981 */ /* 0x000ea4000c1e1b00 */
[----:B--2---:R-:W0:Y:S01]  /*cb40*/  I2F.F64.U64 R16, R16 ;  /* 0x0000001000107312 */ /* 0x004e220000301800 */
[----:B------:R-:W-:Y:S05]  /*cb50*/  BRA `(.L_x_6611) ;  /* 0x0000000000087947 */ /* 0x000fea0003800000 */
.L_x_6630:
[----:B------:R-:W2:Y:S02]  /*cb60*/  LDG.E R2, desc[UR36][R2.64] ;  /* 0x0000002402027981 */ /* 0x000ea4000c1e1900 */
[----:B--2---:R3:W4:Y:S02]  /*cb70*/  I2F.F64.U32 R16, R2 ;  /* 0x0000000200107312 */ /* 0x0047240000201800 */
.L_x_6611:
[----:B------:R-:W-:Y:S05]  /*cb80*/  BSYNC.RECONVERGENT B6 ;  /* 0x0000000000067941 */ /* 0x000fea0003800200 */
.L_x_6605:
        /* <DEDUP_REMOVED lines=19> */
.L_x_6637:
[----:B------:R-:W3:Y:S02]  /*ccc0*/  LDG.E.U8 R2, desc[UR36][R2.64] ;  /* 0x0000002402027981 */ /* 0x000ee4000c1e1100 */
[----:B---3--:R-:W-:-:S04]  /*ccd0*/  ISETP.NE.AND P0, PT, R2, RZ, PT ;  /* 0x000000ff0200720c */ /* 0x008fc80003f05270 */
[----:B------:R-:W-:Y:S01]  /*cce0*/  P2R R22, PR, RZ, 0x1 ;  /* 0x00000001ff167803 */ /* 0x000fe20000000000 */
[----:B------:R-:W-:Y:S08]  /*ccf0*/  BRA `(.L_x_6639) ;  /* 0x0000000800847947 */ /* 0x000ff00003800000 */
.L_x_6636:
        /* <DEDUP_REMOVED lines=11> */
.L_x_6641:
[----:B------:R-:W3:Y:S02]  /*cdb0*/  LDG.E R2, desc[UR36][R2.64] ;  /* 0x0000002402027981 */ /* 0x000ee4000c1e1900 */
[----:B---3--:R-:W-:-:S04]  /*cdc0*/  ISETP.NE.AND P0, PT, R2, RZ, PT ;  /* 0x000000ff0200720c */ /* 0x008fc80003f05270 */
[----:B------:R-:W-:Y:S01]  /*cdd0*/  P2R R22, PR, RZ, 0x1 ;  /* 0x00000001ff167803 */ /* 0x000fe20000000000 */
[----:B------:R-:W-:Y:S08]  /*cde0*/  BRA `(.L_x_6639) ;  /* 0x0000000800487947 */ /* 0x000ff00003800000 */
.L_x_6640:
[----:B------:R-:W3:Y:S02]  /*cdf0*/  LDG.E.U16 R2, desc[UR36][R2.64] ;  /* 0x0000002402027981 */ /* 0x000ee4000c1e1500 */
[----:B---3--:R-:W-:-:S04]  /*ce00*/  ISETP.NE.AND P0, PT, R2, RZ, PT ;  /* 0x000000ff0200720c */ /* 0x008fc80003f05270 */
[----:B------:R-:W-:Y:S01]  /*ce10*/  P2R R22, PR, RZ, 0x1 ;  /* 0x00000001ff167803 */ /* 0x000fe20000000000 */
[----:B------:R-:W-:Y:S08]  /*ce20*/  BRA `(.L_x_6639) ;  /* 0x0000000800387947 */ /* 0x000ff00003800000 */
.L_x_6635:
        /* <DEDUP_REMOVED lines=10> */
.L_x_6643:
[----:B-1----:R-:W3:Y:S02]  /*ced0*/  LDG.E.U16 R0, desc[UR36][R2.64] ;  /* 0x0000002402007981 */ /* 0x002ee4000c1e1500 */
[----:B---3--:R-:W-:-:S05]  /*cee0*/  HADD2.F32 R0, -RZ, R0.H0_H0 ;  /* 0x20000000ff007230 */ /* 0x008fca0000004100 */
[----:B------:R-:W-:-:S04]  /*cef0*/  FSETP.NEU.FTZ.AND P0, PT, R0, RZ, PT ;  /* 0x000000ff0000720b */ /* 0x000fc80003f1d000 */
[----:B------:R-:W-:Y:S01]  /*cf00*/  P2R R22, PR, RZ, 0x1 ;  /* 0x00000001ff167803 */ /* 0x000fe20000000000 */
[----:B------:R-:W-:Y:S08]  /*cf10*/  BRA `(.L_x_6639) ;  /* 0x0000000400fc7947 */ /* 0x000ff00003800000 */
.L_x_6642:
        /* <DEDUP_REMOVED lines=12> */
.L_x_6645:
        /* <DEDUP_REMOVED lines=10> */
.L_x_6644:
[----:B------:R-:W3:Y:S02]  /*d080*/  LDG.E.64 R2, desc[UR36][R2.64] ;  /* 0x0000002402027981 */ /* 0x000ee4000c1e1b00 */
[----:B---3--:R-:W-:-:S06]  /*d090*/  DSETP.NEU.AND P0, PT, R2, RZ, PT ;  /* 0x000000ff0200722a */ /* 0x008fcc0003f0d000 */
[----:B------:R-:W-:Y:S01]  /*d0a0*/  P2R R22, PR, RZ, 0x1 ;  /* 0x00000001ff167803 */ /* 0x000fe20000000000 */
[----:B------:R-:W-:Y:S07]  /*d0b0*/  BRA `(.L_x_6639) ;  /* 0x0000000400947947 */ /* 0x000fee0003800000 */
.L_x_6634:
        /* <DEDUP_REMOVED lines=12> */
.L_x_6648:
[----:B------:R-:W3:Y:S02]  /*d180*/  LDG.E.128 R4, desc[UR36][R2.64] ;  /* 0x0000002402047981 */ /* 0x000ee4000c1e1d00 */
[----:B---3--:R-:W-:-:S06]  /*d190*/  DSETP.NEU.AND P0, PT, R6, RZ, PT ;  /* 0x000000ff0600722a */ /* 0x008fcc0003f0d000 */
[----:B------:R-:W-:-:S06]  /*d1a0*/  DSETP.NEU.OR P0, PT, R4, RZ, P0 ;  /* 0x000000ff0400722a */ /* 0x000fcc000070d400 */
[----:B------:R-:W-:Y:S01]  /*d1b0*/  P2R R22, PR, RZ, 0x1 ;  /* 0x00000001ff167803 */ /* 0x000fe20000000000 */
[----:B------:R-:W-:Y:S07]  /*d1c0*/  BRA `(.L_x_6639) ;  /* 0x0000000400507947 */ /* 0x000fee0003800000 */
.L_x_6647:
        /* <DEDUP_REMOVED lines=10> */
.L_x_6650:
        /* <DEDUP_REMOVED lines=12> */
.L_x_6649:
[----:B-1----:R-:W3:Y:S02]  /*d330*/  LDG.E.U16 R0, desc[UR36][R2.64] ;  /* 0x0000002402007981 */ /* 0x002ee4000c1e1500 */
[----:B---3--:R-:W-:-:S05]  /*d340*/  IMAD.U32 R0, R0, 0x10000, RZ ;  /* 0x0001000000007824 */ /* 0x008fca00078e00ff */
[----:B------:R-:W-:-:S04]  /*d350*/  FSETP.NEU.FTZ.AND P0, PT, R0, RZ, PT ;  /* 0x000000ff0000720b */ /* 0x000fc80003f1d000 */
[----:B------:R-:W-:Y:S01]  /*d360*/  P2R R22, PR, RZ, 0x1 ;  /* 0x00000001ff167803 */ /* 0x000fe20000000000 */
[----:B------:R-:W-:Y:S08]  /*d370*/  BRA `(.L_x_6639) ;  /* 0x0000000000e47947 */ /* 0x000ff00003800000 */
.L_x_6646:
        /* <DEDUP_REMOVED lines=12> */
.L_x_6653:
[----:B------:R-:W3:Y:S02]  /*d440*/  LDG.E.U8 R2, desc[UR36][R2.64] ;  /* 0x0000002402027981 */ /* 0x000ee4000c1e1100 */
[----:B---3--:R-:W-:-:S04]  /*d450*/  ISETP.NE.AND P0, PT, R2, RZ, PT ;  /* 0x000000ff0200720c */ /* 0x008fc80003f05270 */
[----:B------:R-:W-:Y:S01]  /*d460*/  P2R R22, PR, RZ, 0x1 ;  /* 0x00000001ff167803 */ /* 0x000fe20000000000 */
[----:B------:R-:W-:Y:S08]  /*d470*/  BRA `(.L_x_6639) ;  /* 0x0000000000a47947 */ /* 0x000ff00003800000 */
.L_x_6652:
[----:B------:R-:W3:Y:S02]  /*d480*/  LDG.E.U8 R2, desc[UR36][R2.64] ;  /* 0x0000002402027981 */ /* 0x000ee4000c1e1100 */
[----:B---3--:R-:W-:-:S04]  /*d490*/  ISETP.NE.AND P0, PT, R2, RZ, PT ;  /* 0x000000ff0200720c */ /* 0x008fc80003f05270 */
[----:B------:R-:W-:Y:S01]  /*d4a0*/  P2R R22, PR, RZ, 0x1 ;  /* 0x00000001ff167803 */ /* 0x000fe20000000000 */
[----:B------:R-:W-:Y:S08]  /*d4b0*/  BRA `(.L_x_6639) ;  /* 0x0000000000947947 */ /* 0x000ff00003800000 */
.L_x_6651:
        /* <DEDUP_REMOVED lines=10> */
.L_x_6638:
[----:B------:R-:W-:Y:S01]  /*d560*/  MOV R2, 0x0 ;  /* 0x0000000000027802 */ /* 0x000fe20000000f00 */
[----:B------:R-:W0:Y:S01]  /*d570*/  LDCU.64 UR4, c[0x4][0x4e8] ;  /* 0x01009d00ff0477ac */ /* 0x000e220008000a00 */
[----:B------:R-:W-:Y:S02]  /*d580*/  HFMA2 R8, -RZ, RZ, 0, 4.64916229248046875e-06 ;  /* 0x0000004eff087431 */ /* 0x000fe400000001ff */
[----:B------:R-:W-:Y:S01]  /*d590*/  IMAD.MOV.U32 R12, RZ, RZ, 0x1 ;  /* 0x00000001ff0c7424 */ /* 0x000fe200078e00ff */
[----:B------:R-:W3:Y:S01]  /*d5a0*/  LDCU.64 UR6, c[0x4][0x4f0] ;  /* 0x01009e00ff0677ac */ /* 0x000ee20008000a00 */
[----:B------:R-:W1:Y:S01]  /*d5b0*/  LDC.64 R2, c[0x4][R2] ;  /* 0x0100000002027b82 */ /* 0x000e620000000a00 */
[----:B------:R-:W-:Y:S01]  /*d5c0*/  IMAD.MOV.U32 R13, RZ, RZ, RZ ;  /* 0x000000ffff0d7224 */ /* 0x000fe200078e00ff */
[----:B------:R-:W2:Y:S01]  /*d5d0*/  LDCU.64 UR8, c[0x4][0x320] ;  /* 0x01006400ff0877ac */ /* 0x000ea20008000a00 */
[----:B0-----:R-:W-:Y:S01]  /*d5e0*/  MOV R4, UR4 ;  /* 0x0000000400047c02 */ /* 0x001fe20008000f00 */
[----:B------:R-:W-:-:S02]  /*d5f0*/  IMAD.U32 R5, RZ, RZ, UR5 ;  /* 0x00000005ff057e24 */ /* 0x000fc4000f8e00ff */
[----:B---3--:R-:W-:Y:S01]  /*d600*/  IMAD.U32 R6, RZ, RZ, UR6 ;  /* 0x00000006ff067e24 */ /* 0x008fe2000f8e00ff */
[----:B------:R-:W-:Y:S01]  /*d610*/  MOV R7, UR7 ;  /* 0x0000000700077c02 */ /* 0x000fe20008000f00 */
[----:B--2---:R-:W-:Y:S02]  /*d620*/  IMAD.U32 R10, RZ, RZ, UR8 ;  /* 0x00000008ff0a7e24 */ /* 0x004fe4000f8e00ff */
[----:B------:R-:W-:-:S07]  /*d630*/  IMAD.U32 R11, RZ, RZ, UR9 ;  /* 0x00000009ff0b7e24 */ /* 0x000fce000f8e00ff */
[----:B------:R-:W-:-:S07]  /*d640*/  LEPC R20, `(.L_x_6656) ;  /* 0x000000001014794e */ /* 0x000fce0000000000 */
[----:B-1--45:R-:W-:Y:S05]  /*d650*/  CALL.ABS.NOINC R2 ;  /* 0x0000000002007343 */ /* 0x032fea0003c00000 */
.L_x_6656:
[----:B------:R-:W-:-:S04]  /*d660*/  PLOP3.LUT P0, PT, PT, PT, PT, 0x8, 0x80 ;  /* 0x000000000080781c */ /* 0x000fc80003f0e170 */
[----:B------:R-:W-:Y:S01]  /*d670*/  P2R R22, PR, RZ, 0x1 ;  /* 0x00000001ff167803 */ /* 0x000fe20000000000 */
[----:B------:R-:W-:Y:S08]  /*d680*/  BRA `(.L_x_6639) ;  /* 0x0000000000207947 */ /* 0x000ff00003800000 */
.L_x_6655:
[----:B------:R-:W3:Y:S02]  /*d690*/  LDG.E.64 R2, desc[UR36][R2.64] ;  /* 0x0000002402027981 */ /* 0x000ee4000c1e1b00 */
[----:B---3--:R-:W-:-:S04]  /*d6a0*/  ISETP.NE.U32.AND P0, PT, R2, RZ, PT ;  /* 0x000000ff0200720c */ /* 0x008fc80003f05070 */
[----:B------:R-:W-:-:S04]  /*d6b0*/  ISETP.NE.AND.EX P0, PT, R3, RZ, PT, P0 ;  /* 0x000000ff0300720c */ /* 0x000fc80003f05300 */
[----:B------:R-:W-:Y:S01]  /*d6c0*/  P2R R22, PR, RZ, 0x1 ;  /* 0x00000001ff167803 */ /* 0x000fe20000000000 */
[----:B------:R-:W-:Y:S08]  /*d6d0*/  BRA `(.L_x_6639) ;  /* 0x00000000000c7947 */ /* 0x000ff00003800000 */
.L_x_6654:
[----:B------:R-:W3:Y:S02]  /*d6e0*/  LDG.E R2, desc[UR36][R2.64] ;  /* 0x0000002402027981 */ /* 0x000ee4000c1e1900 */
[----:B---3--:R-:W-:-:S04]  /*d6f0*/  ISETP.NE.AND P0, PT, R2, RZ, PT ;  /* 0x000000ff0200720c */ /* 0x008fc80003f05270 */
[----:B------:R-:W-:-:S09]  /*d700*/  P2R R22, PR, RZ, 0x1 ;  /* 0x00000001ff167803 */ /* 0x000fd20000000000 */
.L_x_6639:
[----:B------:R-:W-:Y:S05]  /*d710*/  BSYNC.RECONVERGENT B6 ;  /* 0x0000000000067941 */ /* 0x000fea0003800200 */
.L_x_6633:
        /* <DEDUP_REMOVED lines=17> */
.L_x_6660:
[----:B------:R0:W5:Y:S01]  /*d830*/  LDG.E.U8 R2, desc[UR36][R4.64] ;  /* 0x0000002404027981 */ /* 0x000162000c1e1100 */
[----:B------:R-:W-:Y:S01]  /*d840*/  IMAD.MOV.U32 R3, RZ, RZ, RZ ;  /* 0x000000ffff037224 */ /* 0x000fe200078e00ff */
[----:B------:R-:W-:Y:S06]  /*d850*/  BRA `(.L_x_6662) ;  /* 0x0000000c00407947 */ /* 0x000fec0003800000 */
.L_x_6659:
        /* <DEDUP_REMOVED lines=8> */
.L_x_6664:
[----:B------:R-:W3:Y:S02]  /*d8e0*/  LDG.E R2, desc[UR36][R4.64] ;  /* 0x0000002404027981 */ /* 0x000ee4000c1e1900 */
[----:B---3--:R-:W-:Y:S01]  /*d8f0*/  SHF.R.S32.HI R3, RZ, 0x1f, R2 ;  /* 0x0000001fff037819 */ /* 0x008fe20000011402 */
[----:B------:R-:W-:Y:S06]  /*d900*/  BRA `(.L_x_6662) ;  /* 0x0000000c00147947 */ /* 0x000fec0003800000 */
.L_x_6663:
[----:B------:R-:W3:Y:S02]  /*d910*/  LDG.E.S16 R2, desc[UR36][R4.64] ;  /* 0x0000002404027981 */ /* 0x000ee4000c1e1700 */
[----:B---3--:R-:W-:Y:S01]  /*d920*/  SHF.R.S32.HI R3, RZ, 0x1f, R2 ;  /* 0x0000001fff037819 */ /* 0x008fe20000011402 */
[----:B------:R-:W-:Y:S06]  /*d930*/  BRA `(.L_x_6662) ;  /* 0x0000000c00087947 */ /* 0x000fec0003800000 */
.L_x_6658:
        /* <DEDUP_REMOVED lines=9> */
.L_x_6666:
[----:B------:R-:W3:Y:S02]  /*d9d0*/  LDG.E.U16 R4, desc[UR36][R4.64] ;  /* 0x0000002404047981 */ /* 0x000ee4000c1e1500 */
[----:B---3--:R-:W-:-:S06]  /*d9e0*/  HADD2.F32 R2, -RZ, R4.H0_H0 ;  /* 0x20000004ff027230 */ /* 0x008fcc0000004100 */
[----:B------:R-:W0:Y:S01]  /*d9f0*/  F2I.S64.TRUNC R2, R2 ;  /* 0x0000000200027311 */ /* 0x000e22000020d900 */
[----:B------:R-:W-:Y:S05]  /*da00*/  BRA `(.L_x_6662) ;  /* 0x0000000800d47947 */ /* 0x000fea0003800000 */
.L_x_6665:
        /* <DEDUP_REMOVED lines=9> */
.L_x_6668:
[----:B------:R-:W3:Y:S02]  /*daa0*/  LDG.E.U16 R4, desc[UR36][R4.64] ;  /* 0x0000002404047981 */ /* 0x000ee4000c1e1500 */
[----:B---3--:R-:W-:-:S06]  /*dab0*/  HADD2.F32 R2, -RZ, R4.H0_H0 ;  /* 0x20000004ff027230 */ /* 0x008fcc0000004100 */
[----:B------:R-:W0:Y:S01]  /*dac0*/  F2I.S64.TRUNC R2, R2 ;  /* 0x0000000200027311 */ /* 0x000e22000020d900 */
[----:B------:R-:W-:Y:S05]  /*dad0*/  BRA `(.L_x_6662) ;  /* 0x0000000800a07947 */ /* 0x000fea0003800000 */
.L_x_6667:
[----:B------:R-:W3:Y:S02]  /*dae0*/  LDG.E.64 R2, desc[UR36][R4.64] ;  /* 0x0000002404027981 */ /* 0x000ee4000c1e1b00 */
[----:B---3--:R-:W0:Y:S01]  /*daf0*/  F2I.S64.F64.TRUNC R2, R2 ;  /* 0x0000000200027311 */ /* 0x008e22000030d900 */
[----:B------:R-:W-:Y:S05]  /*db00*/  BRA `(.L_x_6662) ;  /* 0x0000000800947947 */ /* 0x000fea0003800000 */
.L_x_6657:
        /* <DEDUP_REMOVED lines=13> */
.L_x_6671:
[----:B------:R-:W3:Y:S02]  /*dbe0*/  LDG.E.64 R2, desc[UR36][R4.64] ;  /* 0x0000002404027981 */ /* 0x000ee4000c1e1b00 */
[----:B---3--:R-:W0:Y:S01]  /*dbf0*/  F2I.S64.F64.TRUNC R2, R2 ;  /* 0x0000000200027311 */ /* 0x008e22000030d900 */
[----:B------:R-:W-:Y:S05]  /*dc00*/  BRA `(.L_x_6662) ;  /* 0x0000000800547947 */ /* 0x000fea0003800000 */
.L_x_6670:
[----:B------:R-:W-:-:S09]  /*dc10*/  UISETP.NE.AND UP0, UPT, UR4, 0xf, UPT ;  /* 0x0000000f0400788c */ /* 0x000fd2000bf05270 */
[----:B------:R-:W-:Y:S05]  /*dc20*/  BRA.U !UP0, `(.L_x_6672) ;  /* 0x0000000108947547 */ /* 0x000fea000b800000 */
[----:B------:R-:W-:-:S09]  /*dc30*/  UISETP.NE.AND UP0, UPT, UR4, 0x17, UPT ;  /* 0x000000170400788c */ /* 0x000fd2000bf05270 */
[----:B------:R-:W-:Y:S05]  /*dc40*/  BRA.U !UP0, `(.L_x_6673) ;  /* 0x0000000108587547 */ /* 0x000fea000b800000 */
[----:B------:R-:W-:-:S09]  /*dc50*/  UISETP.NE.AND UP0, UPT, UR4, 0x18, UPT ;  /* 0x000000180400788c */ /* 0x000fd2000bf05270 */
[----:B------:R-:W-:Y:S05]  /*dc60*/  BRA.U UP0, `(.L_x_6661) ;  /* 0x0000000500e47547 */ /* 0x000fea000b800000 */
[----:B-1----:R-:W3:Y:S01]  /*dc70*/  LDG.E.U8 R0, desc[UR36][R4.64] ;  /* 0x0000002404007981 */ /* 0x002ee2000c1e1100 */
[----:B------:R-:W-:Y:S01]  /*dc80*/  IMAD.MOV.U32 R6, RZ, RZ, 0x1f ;  /* 0x0000001fff067424 */ /* 0x000fe200078e00ff */
[----:B---3--:R-:W-:-:S04]  /*dc90*/  SHF.L.U32 R0, R0, 0x18, RZ ;  /* 0x0000001800007819 */ /* 0x008fc800000006ff */
        /* <DEDUP_REMOVED lines=17> */
.L_x_6673:
        /* <DEDUP_REMOVED lines=13> */
.L_x_6672:
[----:B------:R-:W3:Y:S02]  /*de80*/  LDG.E.U16 R2, desc[UR36][R4.64] ;  /* 0x0000002404027981 */ /* 0x000ee4000c1e1500 */
[----:B---3--:R-:W-:-:S06]  /*de90*/  SHF.L.U32 R2, R2, 0x10, RZ ;  /* 0x0000001002027819 */ /* 0x008fcc00000006ff */
[----:B------:R-:W0:Y:S01]  /*dea0*/  F2I.S64.TRUNC R2, R2 ;  /* 0x0000000200027311 */ /* 0x000e22000020d900 */
[----:B------:R-:W-:Y:S05]  /*deb0*/  BRA `(.L_x_6662) ;  /* 0x0000000400a87947 */ /* 0x000fea0003800000 */
.L_x_6669:
        /* <DEDUP_REMOVED lines=11> */
.L_x_6676:
        /* <DEDUP_REMOVED lines=21> */
.L_x_6680:
[----:B------:R-:W-:Y:S05]  /*e0c0*/  BSYNC.RECONVERGENT B1 ;  /* 0x0000000000017941 */ /* 0x000fea0003800200 */
.L_x_6679:
[----:B------:R-:W-:Y:S02]  /*e0d0*/  SHF.L.U32 R0, R0, 0x14, RZ ;  /* 0x0000001400007819 */ /* 0x000fe400000006ff */
[----:B------:R-:W-:-:S04]  /*e0e0*/  LEA R2, R2, 0x3b800000, 0x17 ;  /* 0x3b80000002027811 */ /* 0x000fc800078eb8ff */
[----:B------:R-:W-:-:S07]  /*e0f0*/  LOP3.LUT R2, R2, R0, R7, 0xfe, !PT ;  /* 0x0000000002027212 */ /* 0x000fce00078efe07 */
.L_x_6678:
[----:B------:R-:W-:Y:S05]  /*e100*/  BSYNC.RECONVERGENT B0 ;  /* 0x0000000000007941 */ /* 0x000fea0003800200 */
.L_x_6677:
[----:B------:R-:W3:Y:S01]  /*e110*/  F2I.S64.TRUNC R2, R2 ;  /* 0x0000000200027311 */ /* 0x000ee2000020d900 */
[----:B------:R-:W-:Y:S05]  /*e120*/  BRA `(.L_x_6662) ;  /* 0x00000004000c7947 */ /* 0x000fea0003800000 */
.L_x_6675:
        /* <DEDUP_REMOVED lines=21> */
.L_x_6684:
[----:B------:R-:W-:Y:S05]  /*e280*/  BSYNC.RECONVERGENT B1 ;  /* 0x0000000000017941 */ /* 0x000fea0003800200 */
.L_x_6683:
[----:B------:R-:W-:Y:S01]  /*e290*/  IMAD.SHL.U32 R0, R0, 0x200000, RZ ;  /* 0x0020000000007824 */ /* 0x000fe200078e00ff */
[----:B------:R-:W-:-:S04]  /*e2a0*/  LEA R2, R2, 0x37800000, 0x17 ;  /* 0x3780000002027811 */ /* 0x000fc800078eb8ff */
[----:B------:R-:W-:-:S07]  /*e2b0*/  LOP3.LUT R2, R2, R0, R7, 0xfe, !PT ;  /* 0x0000000002027212 */ /* 0x000fce00078efe07 */
.L_x_6682:
[----:B------:R-:W-:Y:S05]  /*e2c0*/  BSYNC.RECONVERGENT B0 ;  /* 0x0000000000007941 */ /* 0x000fea0003800200 */
.L_x_6681:
[----:B------:R-:W0:Y:S01]  /*e2d0*/  F2I.S64.TRUNC R2, R2 ;  /* 0x0000000200027311 */ /* 0x000e22000020d900 */
[----:B------:R-:W-:Y:S05]  /*e2e0*/  BRA `(.L_x_6662) ;  /* 0x00000000009c7947 */ /* 0x000fea0003800000 */
.L_x_6674:
        /* <DEDUP_REMOVED lines=14> */
.L_x_6688:
[----:B------:R-:W-:Y:S05]  /*e3d0*/  BSYNC.RECONVERGENT B0 ;  /* 0x0000000000007941 */ /* 0x000fea0003800200 */
.L_x_6687:
[----:B------:R-:W0:Y:S01]  /*e3e0*/  F2I.S64.TRUNC R2, R2 ;  /* 0x0000000200027311 */ /* 0x000e22000020d900 */
[----:B------:R-:W-:Y:S05]  /*e3f0*/  BRA `(.L_x_6662) ;  /* 0x0000000000587947 */ /* 0x000fea0003800000 */
.L_x_6661:
        /* <DEDUP_REMOVED lines=16> */
.L_x_6689:
[----:B------:R-:W-:Y:S01]  /*e500*/  CS2R R2, SRZ ;  /* 0x0000000000027805 */ /* 0x000fe2000001ff00 */
[----:B------:R-:W-:Y:S06]  /*e510*/  BRA `(.L_x_6662) ;  /* 0x0000000000107947 */ /* 0x000fec0003800000 */
.L_x_6686:
[----:B------:R0:W5:Y:S01]  /*e520*/  LDG.E.64 R2, desc[UR36][R4.64] ;  /* 0x0000002404027981 */ /* 0x000162000c1e1b00 */
[----:B------:R-:W-:Y:S05]  /*e530*/  BRA `(.L_x_6662) ;  /* 0x0000000000087947 */ /* 0x000fea0003800000 */
.L_x_6685:
[----:B------:R0:W5:Y:S01]  /*e540*/  LDG.E R2, desc[UR36][R4.64] ;  /* 0x0000002404027981 */ /* 0x000162000c1e1900 */
[----:B------:R-:W-:-:S07]  /*e550*/  MOV R3, RZ ;  /* 0x000000ff00037202 */ /* 0x000fce0000000f00 */
.L_x_6662:
[----:B------:R-:W-:Y:S01]  /*e560*/  ISETP.NE.AND P1, PT, R22, RZ, PT ;  /* 0x000000ff1600720c */ /* 0x000fe20003f25270 */
[----:B------:R-:W1:-:S12]  /*e570*/  LDCU.64 UR4, c[0x0][0x648] ;  /* 0x0000c900ff0477ac */ /* 0x000e580008000a00 */
[----:B0-----:R-:W3:Y:S02]  /*e580*/  @P1 LDC.64 R4, c[0x0][0x668] ;  /* 0x00019a00ff041b82 */ /* 0x001ee40000000a00 */
[----:B---3-5:R-:W-:-:S04]  /*e590*/  @P1 LEA R4, P0, R2, R4, 0x3 ;  /* 0x0000000402041211 */ /* 0x028fc800078018ff */
        /* <DEDUP_REMOVED lines=18> */
.L_x_6693:
[----:B-----5:R-:W0:Y:S02]  /*e6c0*/  F2I.S64.F64.TRUNC R16, R16 ;  /* 0x0000001000107311 */ /* 0x020e24000030d900 */
[----:B0-----:R-:W-:-:S05]  /*e6d0*/  IMAD.MOV.U32 R5, RZ, RZ, R16 ;  /* 0x000000ffff057224 */ /* 0x001fca00078e0010 */
[----:B------:R3:W-:Y:S01]  /*e6e0*/  STG.E.U8 desc[UR36][R2.64], R5 ;  /* 0x0000000502007986 */ /* 0x0007e2000c101124 */
[----:B------:R-:W-:Y:S05]  /*e6f0*/  BRA `(.L_x_6695) ;  /* 0x0000000c00e07947 */ /* 0x000fea0003800000 */
.L_x_6692:
        /* <DEDUP_REMOVED lines=9> */
.L_x_6697:
[----:B-----5:R-:W0:Y:S02]  /*e790*/  F2I.F64.TRUNC R17, R16 ;  /* 0x0000001000117311 */ /* 0x020e24000030d100 */
[----:B0-----:R1:W-:Y:S01]  /*e7a0*/  STG.E desc[UR36][R2.64], R17 ;  /* 0x0000001102007986 */ /* 0x0013e2000c101924 */
[----:B------:R-:W-:Y:S05]  /*e7b0*/  BRA `(.L_x_6695) ;  /* 0x0000000c00b07947 */ /* 0x000fea0003800000 */
.L_x_6696:
[----:B-----5:R-:W0:Y:S02]  /*e7c0*/  F2I.F64.TRUNC R17, R16 ;  /* 0x0000001000117311 */ /* 0x020e24000030d100 */
[----:B0-----:R2:W-:Y:S01]  /*e7d0*/  STG.E.U16 desc[UR36][R2.64], R17 ;  /* 0x0000001102007986 */ /* 0x0015e2000c101524 */
[----:B------:R-:W-:Y:S05]  /*e7e0*/  BRA `(.L_x_6695) ;  /* 0x0000000c00a47947 */ /* 0x000fea0003800000 */
.L_x_6691:
        /* <DEDUP_REMOVED lines=13> */
.L_x_6699:
        /* <DEDUP_REMOVED lines=8> */
.L_x_6698:
        /* <DEDUP_REMOVED lines=10> */
[----:B------:R-:W-:-:S13]  /*e9e0*/  MOV R5, RZ ;  /* 0x000000ff00057202 */ /* 0x000fda0000000f00 */
[----:B0-----:R-:W-:-:S05]  /*e9f0*/  @!P0 FMUL R4, R4, 1.175494350822287508e-38 ;  /* 0x0080000004048820 */ /* 0x001fca0000400000 */
[----:B------:R0:W-:Y:S01]  /*ea00*/  STG.E.64 desc[UR36][R2.64], R4 ;  /* 0x0000000402007986 */ /* 0x0001e2000c101b24 */
[----:B------:R-:W-:Y:S05]  /*ea10*/  BRA `(.L_x_6695) ;  /* 0x0000000c00187947 */ /* 0x000fea0003800000 */
.L_x_6701:
        /* <DEDUP_REMOVED lines=9> */
.L_x_6700:
[----:B-----5:R0:W-:Y:S01]  /*eab0*/  STG.E.64 desc[UR36][R2.64], R16 ;  /* 0x0000001002007986 */ /* 0x0201e2000c101b24 */
[----:B------:R-:W-:Y:S05]  /*eac0*/  BRA `(.L_x_6695) ;  /* 0x0000000800ec7947 */ /* 0x000fea0003800000 */
.L_x_6690:
        /* <DEDUP_REMOVED lines=13> */
.L_x_6705:
        /* <DEDUP_REMOVED lines=22> */
.L_x_6708:
[----:B------:R-:W-:-:S04]  /*ed00*/  SHF.R.U32.HI R5, RZ, 0x18, R5 ;  /* 0x00000018ff057819 */ /* 0x000fc80000011605 */
[----:B------:R-:W-:-:S07]  /*ed10*/  LOP3.LUT R0, R0, 0x80, R5, 0xf8, !PT ;  /* 0x0000008000007812 */ /* 0x000fce00078ef805 */
.L_x_6707:
[----:B------:R-:W-:Y:S05]  /*ed20*/  BSYNC.RECONVERGENT B0 ;  /* 0x0000000000007941 */ /* 0x000fea0003800200 */
.L_x_6706:
[----:B------:R0:W-:Y:S01]  /*ed30*/  STG.E.U8 desc[UR36][R2.64], R0 ;  /* 0x0000000002007986 */ /* 0x0001e2000c101124 */
[----:B------:R-:W-:Y:S05]  /*ed40*/  BRA `(.L_x_6695) ;  /* 0x00000008004c7947 */ /* 0x000fea0003800000 */
.L_x_6704:
        /* <DEDUP_REMOVED lines=22> */
.L_x_6711:
[----:B------:R-:W-:-:S04]  /*eeb0*/  SHF.R.U32.HI R5, RZ, 0x18, R5 ;  /* 0x00000018ff057819 */ /* 0x000fc80000011605 */
[----:B------:R-:W-:-:S07]  /*eec0*/  LOP3.LUT R0, R0, 0x80, R5, 0xf8, !PT ;  /* 0x0000008000007812 */ /* 0x000fce00078ef805 */
.L_x_6710:
[----:B------:R-:W-:Y:S05]  /*eed0*/  BSYNC.RECONVERGENT B0 ;  /* 0x0000000000007941 */ /* 0x000fea0003800200 */
.L_x_6709:
[----:B------:R0:W-:Y:S01]  /*eee0*/  STG.E.U8 desc[UR36][R2.64], R0 ;  /* 0x0000000002007986 */ /* 0x0001e2000c101124 */
[----:B------:R-:W-:Y:S05]  /*eef0*/  BRA `(.L_x_6695) ;  /* 0x0000000400e07947 */ /* 0x000fea0003800000 */
.L_x_6703:
        /* <DEDUP_REMOVED lines=26> */
.L_x_6713:
[----:B-----5:R-:W0:Y:S02]  /*f0a0*/  F2I.U64.F64.TRUNC R16, R16 ;  /* 0x0000001000107311 */ /* 0x020e24000030d800 */
[----:B0-----:R0:W-:Y:S01]  /*f0b0*/  STG.E.64 desc[UR36][R2.64], R16 ;  /* 0x0000001002007986 */ /* 0x0011e2000c101b24 */
[----:B------:R-:W-:Y:S05]  /*f0c0*/  BRA `(.L_x_6695) ;  /* 0x00000004006c7947 */ /* 0x000fea0003800000 */
.L_x_6712:
[----:B-----5:R-:W0:Y:S02]  /*f0d0*/  F2I.U32.F64.TRUNC R17, R16 ;  /* 0x0000001000117311 */ /* 0x020e24000030d000 */
[----:B0-----:R0:W-:Y:S01]  /*f0e0*/  STG.E desc[UR36][R2.64], R17 ;  /* 0x0000001102007986 */ /* 0x0011e2000c101924 */
[----:B------:R-:W-:Y:S05]  /*f0f0*/  BRA `(.L_x_6695) ;  /* 0x0000000400607947 */ /* 0x000fea0003800000 */
.L_x_6702:
        /* <DEDUP_REMOVED lines=10> */
.L_x_6715:
[----:B------:R-:W-:-:S05]  /*f1a0*/  CS2R R18, SRZ ;  /* 0x0000000000127805 */ /* 0x000fca000001ff00 */
[----:B-----5:R0:W-:Y:S01]  /*f1b0*/  STG.E.128 desc[UR36][R2.64], R16 ;  /* 0x0000001002007986 */ /* 0x0201e2000c101d24 */
[----:B------:R-:W-:Y:S05]  /*f1c0*/  BRA `(.L_x_6695) ;  /* 0x00000004002c7947 */ /* 0x000fea0003800000 */
.L_x_6714:
[----:B------:R-:W-:-:S09]  /*f1d0*/  UISETP.NE.AND UP0, UPT, UR6, 0xf, UPT ;  /* 0x0000000f0600788c */ /* 0x000fd2000bf05270 */
[----:B------:R-:W-:Y:S05]  /*f1e0*/  BRA.U !UP0, `(.L_x_6716) ;  /* 0x0000000508087547 */ /* 0x000fea000b800000 */
[----:B------:R-:W-:-:S09]  /*f1f0*/  UISETP.NE.AND UP0, UPT, UR6, 0x17, UPT ;  /* 0x000000170600788c */ /* 0x000fd2000bf05270 */
[----:B------:R-:W-:Y:S05]  /*f200*/  BRA.U !UP0, `(.L_x_6717) ;  /* 0x0000000108a07547 */ /* 0x000fea000b800000 */
[----:B------:R-:W-:-:S09]  /*f210*/  UISETP.NE.AND UP0, UPT, UR6, 0x18, UPT ;  /* 0x000000180600788c */ /* 0x000fd2000bf05270 */
[----:B------:R-:W-:Y:S05]  /*f220*/  BRA.U !UP0, `(.L_x_6718) ;  /* 0x0000000108447547 */ /* 0x000fea000b800000 */
.L_x_6694:
        /* <DEDUP_REMOVED lines=8> */
[----:B0-----:R-:W-:Y:S01]  /*f2b0*/  MOV R4, UR4 ;  /* 0x0000000400047c02 */ /* 0x001fe20008000f00 */
[----:B------:R-:W-:-:S02]  /*f2c0*/  IMAD.U32 R5, RZ, RZ, UR5 ;  /* 0x00000005ff057e24 */ /* 0x000fc4000f8e00ff */
[----:B---3--:R-:W-:Y:S01]  /*f2d0*/  IMAD.U32 R6, RZ, RZ, UR6 ;  /* 0x00000006ff067e24 */ /* 0x008fe2000f8e00ff */
[----:B------:R-:W-:Y:S01]  /*f2e0*/  MOV R7, UR7 ;  /* 0x0000000700077c02 */ /* 0x000fe20008000f00 */
[----:B----4-:R-:W-:Y:S02]  /*f2f0*/  IMAD.U32 R10, RZ, RZ, UR8 ;  /* 0x00000008ff0a7e24 */ /* 0x010fe4000f8e00ff */
[----:B-1----:R-:W-:-:S07]  /*f300*/  IMAD.U32 R11, RZ, RZ, UR9 ;  /* 0x00000009ff0b7e24 */ /* 0x002fce000f8e00ff */
[----:B------:R-:W-:-:S07]  /*f310*/  LEPC R20, `(.L_x_6719) ;  /* 0x000000001014794e */ /* 0x000fce0000000000 */
[----:B--2--5:R-:W-:Y:S05]  /*f320*/  CALL.ABS.NOINC R2 ;  /* 0x0000000002007343 */ /* 0x024fea0003c00000 */
.L_x_6719:
[----:B------:R-:W-:Y:S05]  /*f330*/  BRA `(.L_x_6695) ;  /* 0x0000000000d07947 */ /* 0x000fea0003800000 */
.L_x_6718:
        /* <DEDUP_REMOVED lines=17> */
.L_x_6721:
[----:B------:R-:W-:Y:S05]  /*f450*/  BSYNC.RECONVERGENT B0 ;  /* 0x0000000000007941 */ /* 0x000fea0003800200 */
.L_x_6720:
[----:B------:R-:W-:-:S05]  /*f460*/  LOP3.LUT R5, R0, 0x80, R5, 0xf8, !PT ;  /* 0x0000008000057812 */ /* 0x000fca00078ef805 */
[----:B------:R0:W-:Y:S01]  /*f470*/  STG.E.U8 desc[UR36][R2.64], R5 ;  /* 0x0000000502007986 */ /* 0x0001e2000c101124 */
[----:B------:R-:W-:Y:S05]  /*f480*/  BRA `(.L_x_6695) ;  /* 0x00000000007c7947 */ /* 0x000fea0003800000 */
.L_x_6717:
        /* <DEDUP_REMOVED lines=16> */
.L_x_6723:
[----:B------:R-:W-:Y:S01]  /*f590*/  IMAD.MOV.U32 R0, RZ, RZ, 0x7f ;  /* 0x0000007fff007424 */ /* 0x000fe200078e00ff */
[----:B------:R-:W-:-:S04]  /*f5a0*/  ISETP.GT.U32.AND P0, PT, R4, 0x7f800000, PT ;  /* 0x7f8000000400780c */ /* 0x000fc80003f04070 */
[----:B------:R-:W-:-:S09]  /*f5b0*/  SEL R0, R0, 0x7c, P0 ;  /* 0x0000007c00007807 */ /* 0x000fd20000000000 */
.L_x_6724:
[----:B------:R-:W-:Y:S05]  /*f5c0*/  BSYNC.RECONVERGENT B0 ;  /* 0x0000000000007941 */ /* 0x000fea0003800200 */
.L_x_6722:
[----:B------:R-:W-:-:S04]  /*f5d0*/  SHF.R.U32.HI R5, RZ, 0x18, R5 ;  /* 0x00000018ff057819 */ /* 0x000fc80000011605 */
[----:B------:R-:W-:-:S05]  /*f5e0*/  LOP3.LUT R5, R0, 0x80, R5, 0xf8, !PT ;  /* 0x0000008000057812 */ /* 0x000fca00078ef805 */
[----:B------:R0:W-:Y:S01]  /*f5f0*/  STG.E.U8 desc[UR36][R2.64], R5 ;  /* 0x0000000502007986 */ /* 0x0001e2000c101124 */
[----:B------:R-:W-:Y:S05]  /*f600*/  BRA `(.L_x_6695) ;  /* 0x00000000001c7947 */ /* 0x000fea0003800000 */
.L_x_6716:
[----:B------:R-:W-:Y:S01]  /*f610*/  UMOV UR4, 0xf0000000 ;  /* 0xf000000000047882 */ /* 0x000fe20000000000 */
[----:B------:R-:W-:Y:S01]  /*f620*/  UMOV UR5, 0x380fffff ;  /* 0x380fffff00057882 */ /* 0x000fe20000000000 */
[----:B-----5:R-:W0:Y:S01]  /*f630*/  F2F.F32.F64 R0, R16 ;  /* 0x0000001000007310 */ /* 0x020e220000301000 */
[----:B------:R-:W-:-:S14]  /*f640*/  DSETP.GEU.AND P0, PT, |R16|, UR4, PT ;  /* 0x0000000410007e2a */ /* 0x000fdc000bf0e200 */
[----:B0-----:R-:W-:-:S05]  /*f650*/  @!P0 FMUL R0, R0, 1.175494350822287508e-38 ;  /* 0x0080000000008820 */ /* 0x001fca0000400000 */
[----:B------:R-:W-:-:S05]  /*f660*/  F2FP.BF16.F32.PACK_AB R0, RZ, R0 ;  /* 0x00000000ff00723e */ /* 0x000fca00000010ff */
[----:B------:R0:W-:Y:S02]  /*f670*/  STG.E.U16 desc[UR36][R2.64], R0 ;  /* 0x0000000002007986 */ /* 0x0001e4000c101524 */
.L_x_6695:
[----:B------:R-:W-:-:S07]  /*f680*/  VIADD R23, R23, 0x80 ;  /* 0x0000008017177836 */ /* 0x000fce0000000000 */
.L_x_6603:
[----:B------:R-:W-:Y:S05]  /*f690*/  BSYNC.RECONVERGENT B7 ;  /* 0x0000000000077941 */ /* 0x000fea0003800200 */
.L_x_6602:
[----:B------:R-:W5:Y:S02]  /*f6a0*/  LDCU UR4, c[0x0][0x380] ;  /* 0x00007000ff0477ac */ /* 0x000f640008000800 */
[----:B-----5:R-:W-:-:S13]  /*f6b0*/  ISETP.GE.AND P0, PT, R23, UR4, PT ;  /* 0x0000000417007c0c */ /* 0x020fda000bf06270 */
[----:B------:R-:W-:Y:S05]  /*f6c0*/  @P0 EXIT ;  /* 0x000000000000094d */ /* 0x000fea0003800000 */
[----:B------:R-:W5:Y:S01]  /*f6d0*/  LDCU UR4, c[0x0][0x388] ;  /* 0x00007100ff0477ac */ /* 0x000f620008000800 */
[----:B01----:R-:W-:Y:S02]  /*f6e0*/  CS2R R18, SRZ ;  /* 0x0000000000127805 */ /* 0x003fe4000001ff00 */
[----:B----4-:R-:W-:Y:S01]  /*f6f0*/  MOV R0, RZ ;  /* 0x000000ff00007202 */ /* 0x010fe20000000f00 */
[----:B------:R-:W-:Y:S01]  /*f700*/  IMAD.MOV.U32 R22, RZ, RZ, RZ ;  /* 0x000000ffff167224 */ /* 0x000fe200078e00ff */
[----:B-----5:R-:W-:-:S09]  /*f710*/  UISETP.NE.AND UP0, UPT, UR4, URZ, UPT ;  /* 0x000000ff0400728c */ /* 0x020fd2000bf05270 */
[----:B------:R-:W-:Y:S05]  /*f720*/  BRA.U !UP0, `(.L_x_6725) ;  /* 0x0000001508d47547 */ /* 0x000fea000b800000 */
[----:B------:R-:W2:Y:S01]  /*f730*/  LDCU.64 UR4, c[0x0][0x390] ;  /* 0x00007200ff0477ac */ /* 0x000ea20008000a00 */
[----:B------:R-:W-:Y:S01]  /*f740*/  IMAD.MOV.U32 R22, RZ, RZ, RZ ;  /* 0x000000ffff167224 */ /* 0x000fe200078e00ff */
[----:B------:R-:W0:Y:S01]  /*f750*/  LDCU UR6, c[0x0][0x38c] ;  /* 0x00007180ff0677ac */ /* 0x000e220008000800 */
[----:B------:R-:W1:Y:S01]  /*f760*/  LDCU.64 UR8, c[0x0][0x4b8] ;  /* 0x00009700ff0877ac */ /* 0x000e620008000a00 */
[----:B------:R-:W4:Y:S01]  /*f770*/  LDCU.64 UR10, c[0x0][0x4c0] ;  /* 0x00009800ff0a77ac */ /* 0x000f220008000a00 */
[----:B------:R-:W-:Y:S01]  /*f780*/  UISETP.NE.AND UP0, UPT, UR44, URZ, UPT ;  /* 0x000000ff2c00728c */ /* 0x000fe2000bf05270 */
[----:B--23--:R-:W-:-:S05]  /*f790*/  IMAD.HI.U32 R2, R23, UR4, R22 ;  /* 0x0000000417027c27 */ /* 0x00cfca000f8e0016 */
[----:B------:R-:W-:-:S04]  /*f7a0*/  SHF.R.U32.HI R3, RZ, UR5, R2 ;  /* 0x00000005ff037c19 */ /* 0x000fc80008011602 */
[----:B------:R-:W-:-:S05]  /*f7b0*/  IADD3 R18, PT, PT, -R3, RZ, RZ ;  /* 0x000000ff03127210 */ /* 0x000fca0007ffe1ff */
        /* <DEDUP_REMOVED lines=364> */
.L_x_6725:
[----:B------:R-:W0:Y:S01]  /*10e80*/  LDCU.64 UR6, c[0x0][0x648] ;  /* 0x0000c900ff0677ac */ /* 0x000e220008000a00 */
[----:B------:R-:W-:Y:S01]  /*10e90*/  BSSY.RECONVERGENT B6, `(.L_x_6726) ;  /* 0x00000ef000067945 */ /* 0x000fe20003800200 */
[----:B------:R-:W2:Y:S01]  /*10ea0*/  LDCU.64 UR8, c[0x0][0x650] ;  /* 0x0000ca00ff0877ac */ /* 0x000ea20008000a00 */
[----:B------:R-:W-:-:S04]  /*10eb0*/  UPRMT UR4, UR39, 0x7771, URZ ;  /* 0x0000777127047896 */ /* 0x000fc800080000ff */
[----:B------:R-:W-:Y:S01]  /*10ec0*/  UISETP.GT.AND UP0, UPT, UR4, 0x9, UPT ;  /* 0x000000090400788c */ /* 0x000fe2000bf04270 */
[----:B0-----:R-:W-:Y:S02]  /*10ed0*/  IADD3 R22, P0, PT, R22, UR6, RZ ;  /* 0x0000000616167c10 */ /* 0x001fe4000ff1e0ff */
[----:B--23--:R-:W-:-:S03]  /*10ee0*/  IADD3 R2, P1, PT, R0, UR8, RZ ;  /* 0x0000000800027c10 */ /* 0x00cfc6000ff3e0ff */
        /* <DEDUP_REMOVED lines=14> */
.L_x_6730:
[----:B------:R-:W2:Y:S02]  /*10fd0*/  LDG.E.U8 R2, desc[UR36][R2.64] ;  /* 0x0000002402027981 */ /* 0x000ea4000c1e1100 */
[----:B--2---:R2:W3:Y:S01]  /*10fe0*/  I2F.F64.U16 R16, R2 ;  /* 0x0000000200107312 */ /* 0x0044e20000101800 */
[----:B------:R-:W-:Y:S05]  /*10ff0*/  BRA `(.L_x_6732) ;  /* 0x0000000c00607947 */ /* 0x000fea0003800000 */
.L_x_6729:
        /* <DEDUP_REMOVED lines=9> */
.L_x_6734:
[----:B------:R-:W2:Y:S02]  /*11090*/  LDG.E R2, desc[UR36][R2.64] ;  /* 0x0000002402027981 */ /* 0x000ea4000c1e1900 */
[----:B--2---:R0:W1:Y:S01]  /*110a0*/  I2F.F64 R16, R2 ;  /* 0x0000000200107312 */ /* 0x0040620000201c00 */
[----:B------:R-:W-:Y:S05]  /*110b0*/  BRA `(.L_x_6732) ;  /* 0x0000000c00307947 */ /* 0x000fea0003800000 */
.L_x_6733:
[----:B------:R-:W2:Y:S02]  /*110c0*/  LDG.E.U16 R2, desc[UR36][R2.64] ;  /* 0x0000002402027981 */ /* 0x000ea4000c1e1500 */
[----:B--2---:R4:W0:Y:S01]  /*110d0*/  I2F.F64.S16 R16, R2 ;  /* 0x0000000200107312 */ /* 0x0048220000101c00 */
[----:B------:R-:W-:Y:S05]  /*110e0*/  BRA `(.L_x_6732) ;  /* 0x0000000c00247947 */ /* 0x000fea0003800000 */
.L_x_6728:
        /* <DEDUP_REMOVED lines=10> */
.L_x_6736:
[----:B------:R-:W2:Y:S02]  /*11190*/  LDG.E.U16 R0, desc[UR36][R2.64] ;  /* 0x0000002402007981 */ /* 0x000ea4000c1e1500 */
[----:B--2---:R-:W-:-:S05]  /*111a0*/  HADD2.F32 R0, -RZ, R0.H0_H0 ;  /* 0x20000000ff007230 */ /* 0x004fca0000004100 */
[----:B------:R-:W-:-:S04]  /*111b0*/  FMUL.FTZ R0, R0, 1 ;  /* 0x3f80000000007820 */ /* 0x000fc80000410000 */
[----:B------:R0:W1:Y:S01]  /*111c0*/  F2F.F64.F32 R16, R0 ;  /* 0x0000000000107310 */ /* 0x0000620000201800 */
[----:B------:R-:W-:Y:S05]  /*111d0*/  BRA `(.L_x_6732) ;  /* 0x0000000800e87947 */ /* 0x000fea0003800000 */
.L_x_6735:
        /* <DEDUP_REMOVED lines=10> */
.L_x_6738:
[----:B------:R-:W2:Y:S02]  /*11280*/  LDG.E.U16 R2, desc[UR36][R2.64] ;  /* 0x0000002402027981 */ /* 0x000ea4000c1e1500 */
[----:B--2---:R-:W-:-:S05]  /*11290*/  HADD2.F32 R0, -RZ, R2.H0_H0 ;  /* 0x20000002ff007230 */ /* 0x004fca0000004100 */
[----:B------:R-:W-:-:S04]  /*112a0*/  FMUL.FTZ R0, R0, 1 ;  /* 0x3f80000000007820 */ /* 0x000fc80000410000 */
[----:B------:R0:W1:Y:S01]  /*112b0*/  F2F.F64.F32 R16, R0 ;  /* 0x0000000000107310 */ /* 0x0000620000201800 */
[----:B------:R-:W-:Y:S05]  /*112c0*/  BRA `(.L_x_6732) ;  /* 0x0000000800ac7947 */ /* 0x000fea0003800000 */
.L_x_6737:
[----:B------:R0:W5:Y:S01]  /*112d0*/  LDG.E.64 R16, desc[UR36][R2.64] ;  /* 0x0000002402107981 */ /* 0x000162000c1e1b00 */
[----:B------:R-:W-:Y:S05]  /*112e0*/  BRA `(.L_x_6732) ;  /* 0x0000000800a47947 */ /* 0x000fea0003800000 */
.L_x_6727:
        /* <DEDUP_REMOVED lines=13> */
.L_x_6741:
[----:B------:R0:W5:Y:S01]  /*113c0*/  LDG.E.64 R16, desc[UR36][R2.64] ;  /* 0x0000002402107981 */ /* 0x000162000c1e1b00 */
[----:B------:R-:W-:Y:S05]  /*113d0*/  BRA `(.L_x_6732) ;  /* 0x0000000800687947 */ /* 0x000fea0003800000 */
.L_x_6740:
        /* <DEDUP_REMOVED lines=27> */
.L_x_6743:
        /* <DEDUP_REMOVED lines=14> */
.L_x_6742:
[----:B------:R-:W2:Y:S02]  /*11670*/  LDG.E.U16 R0, desc[UR36][R2.64] ;  /* 0x0000002402007981 */ /* 0x000ea4000c1e1500 */
[----:B--2---:R-:W-:-:S04]  /*11680*/  IMAD.U32 R0, R0, 0x10000, RZ ;  /* 0x0001000000007824 */ /* 0x004fc800078e00ff */
[----:B------:R-:W-:-:S04]  /*11690*/  FMUL.FTZ R0, R0, 1 ;  /* 0x3f80000000007820 */ /* 0x000fc80000410000 */
[----:B------:R0:W1:Y:S01]  /*116a0*/  F2F.F64.F32 R16, R0 ;  /* 0x0000000000107310 */ /* 0x0000620000201800 */
[----:B------:R-:W-:Y:S05]  /*116b0*/  BRA `(.L_x_6732) ;  /* 0x0000000400b07947 */ /* 0x000fea0003800000 */
.L_x_6739:
        /* <DEDUP_REMOVED lines=11> */
.L_x_6746:
        /* <DEDUP_REMOVED lines=21> */
.L_x_6748:
[----:B------:R-:W-:Y:S05]  /*118c0*/  BSYNC.RECONVERGENT B0 ;  /* 0x0000000000007941 */ /* 0x000fea0003800200 */
.L_x_6747:
[----:B------:R-:W-:Y:S02]  /*118d0*/  SHF.L.U32 R0, R0, 0x14, RZ ;  /* 0x0000001400007819 */ /* 0x000fe400000006ff */
[----:B------:R-:W-:-:S04]  /*118e0*/  LEA R2, R2, 0x3b800000, 0x17 ;  /* 0x3b80000002027811 */ /* 0x000fc800078eb8ff */
[----:B------:R-:W-:-:S05]  /*118f0*/  LOP3.LUT R0, R2, R0, R7, 0xfe, !PT ;  /* 0x0000000002007212 */ /* 0x000fca00078efe07 */
[----:B------:R-:W-:-:S04]  /*11900*/  FMUL.FTZ R0, R0, 1 ;  /* 0x3f80000000007820 */ /* 0x000fc80000410000 */
[----:B------:R0:W1:Y:S01]  /*11910*/  F2F.F64.F32 R16, R0 ;  /* 0x0000000000107310 */ /* 0x0000620000201800 */
[----:B------:R-:W-:Y:S05]  /*11920*/  BRA `(.L_x_6732) ;  /* 0x0000000400147947 */ /* 0x000fea0003800000 */
.L_x_6745:
        /* <DEDUP_REMOVED lines=21> */
.L_x_6750:
[----:B------:R-:W-:Y:S05]  /*11a80*/  BSYNC.RECONVERGENT B0 ;  /* 0x0000000000007941 */ /* 0x000fea0003800200 */
.L_x_6749:
[----:B------:R-:W-:Y:S01]  /*11a90*/  IMAD.SHL.U32 R0, R0, 0x200000, RZ ;  /* 0x0020000000007824 */ /* 0x000fe200078e00ff */
[----:B------:R-:W-:-:S04]  /*11aa0*/  LEA R2, R2, 0x37800000, 0x17 ;  /* 0x3780000002027811 */ /* 0x000fc800078eb8ff */
[----:B------:R-:W-:-:S05]  /*11ab0*/  LOP3.LUT R0, R2, R0, R7, 0xfe, !PT ;  /* 0x0000000002007212 */ /* 0x000fca00078efe07 */
[----:B------:R-:W-:-:S04]  /*11ac0*/  FMUL.FTZ R0, R0, 1 ;  /* 0x3f80000000007820 */ /* 0x000fc80000410000 */
[----:B------:R0:W1:Y:S01]  /*11ad0*/  F2F.F64.F32 R16, R0 ;  /* 0x0000000000107310 */ /* 0x0000620000201800 */
[----:B------:R-:W-:Y:S05]  /*11ae0*/  BRA `(.L_x_6732) ;  /* 0x0000000000a47947 */ /* 0x000fea0003800000 */
.L_x_6744:
        /* <DEDUP_REMOVED lines=18> */
.L_x_6731:
        /* <DEDUP_REMOVED lines=16> */
.L_x_6753:
[----:B------:R-:W-:Y:S01]  /*11d10*/  CS2R R16, SRZ ;  /* 0x0000000000107805 */ /* 0x000fe2000001ff00 */
[----:B------:R-:W-:Y:S06]  /*11d20*/  BRA `(.L_x_6732) ;  /* 0x0000000000147947 */ /* 0x000fec0003800000 */
.L_x_6752:
[----:B------:R-:W2:Y:S02]  /*11d30*/  LDG.E.64 R16, desc[UR36][R2.64] ;  /* 0x0000002402107981 */ /* 0x000ea4000c1e1b00 */
[----:B--2---:R-:W0:Y:S01]  /*11d40*/  I2F.F64.U64 R16, R16 ;  /* 0x0000001000107312 */ /* 0x004e220000301800 */
[----:B------:R-:W-:Y:S05]  /*11d50*/  BRA `(.L_x_6732) ;  /* 0x0000000000087947 */ /* 0x000fea0003800000 */
.L_x_6751:
[----:B------:R-:W2:Y:S02]  /*11d60*/  LDG.E R2, desc[UR36][R2.64] ;  /* 0x0000002402027981 */ /* 0x000ea4000c1e1900 */
[----:B--2---:R0:W1:Y:S02]  /*11d70*/  I2F.F64.U32 R16, R2 ;  /* 0x0000000200107312 */ /* 0x0040640000201800 */
.L_x_6732:
[----:B------:R-:W-:Y:S05]  /*11d80*/  BSYNC.RECONVERGENT B6 ;  /* 0x0000000000067941 */ /* 0x000fea0003800200 */
.L_x_6726:
        /* <DEDUP_REMOVED lines=19> */
.L_x_6758:
[----:B------:R-:W2:Y:S02]  /*11ec0*/  LDG.E.U8 R2, desc[UR36][R2.64] ;  /* 0x0000002402027981 */ /* 0x000ea4000c1e1100 */
[----:B--2---:R-:W-:-:S04]  /*11ed0*/  ISETP.NE.AND P0, PT, R2, RZ, PT ;  /* 0x000000ff0200720c */ /* 0x004fc80003f05270 */
[----:B------:R-:W-:Y:S01]  /*11ee0*/  P2R R19, PR, RZ, 0x1 ;  /* 0x00000001ff137803 */ /* 0x000fe20000000000 */
[----:B------:R-:W-:Y:S08]  /*11ef0*/  BRA `(.L_x_6760) ;  /* 0x0000000800847947 */ /* 0x000ff00003800000 */
.L_x_6757:
        /* <DEDUP_REMOVED lines=11> */
.L_x_6762:
[----:B------:R-:W2:Y:S02]  /*11fb0*/  LDG.E R2, desc[UR36][R2.64] ;  /* 0x0000002402027981 */ /* 0x000ea4000c1e1900 */
[----:B--2---:R-:W-:-:S04]  /*11fc0*/  ISETP.NE.AND P0, PT, R2, RZ, PT ;  /* 0x000000ff0200720c */ /* 0x004fc80003f05270 */
[----:B------:R-:W-:Y:S01]  /*11fd0*/  P2R R19, PR, RZ, 0x1 ;  /* 0x00000001ff137803 */ /* 0x000fe20000000000 */
[----:B------:R-:W-:Y:S08]  /*11fe0*/  BRA `(.L_x_6760) ;  /* 0x0000000800487947 */ /* 0x000ff00003800000 */
.L_x_6761:
[----:B------:R-:W2:Y:S02]  /*11ff0*/  LDG.E.U16 R2, desc[UR36][R2.64] ;  /* 0x0000002402027981 */ /* 0x000ea4000c1e1500 */
[----:B--2---:R-:W-:-:S04]  /*12000*/  ISETP.NE.AND P0, PT, R2, RZ, PT ;  /* 0x000000ff0200720c */ /* 0x004fc80003f05270 */
[----:B------:R-:W-:Y:S01]  /*12010*/  P2R R19, PR, RZ, 0x1 ;  /* 0x00000001ff137803 */ /* 0x000fe20000000000 */
[----:B------:R-:W-:Y:S08]  /*12020*/  BRA `(.L_x_6760) ;  /* 0x0000000800387947 */ /* 0x000ff00003800000 */
.L_x_6756:
        /* <DEDUP_REMOVED lines=10> */
.L_x_6764:
[----:B------:R-:W2:Y:S02]  /*120d0*/  LDG.E.U16 R0, desc[UR36][R2.64] ;  /* 0x0000002402007981 */ /* 0x000ea4000c1e1500 */
[----:B--2---:R-:W-:-:S05]  /*120e0*/  HADD2.F32 R0, -RZ, R0.H0_H0 ;  /* 0x20000000ff007230 */ /* 0x004fca0000004100 */
[----:B------:R-:W-:-:S04]  /*120f0*/  FSETP.NEU.FTZ.AND P0, PT, R0, RZ, PT ;  /* 0x000000ff0000720b */ /* 0x000fc80003f1d000 */
[----:B------:R-:W-:Y:S01]  /*12100*/  P2R R19, PR, RZ, 0x1 ;  /* 0x00000001ff137803 */ /* 0x000fe20000000000 */
[----:B------:R-:W-:Y:S08]  /*12110*/  BRA `(.L_x_6760) ;  /* 0x0000000400fc7947 */ /* 0x000ff00003800000 */
.L_x_6763:
        /* <DEDUP_REMOVED lines=12> */
.L_x_6766:
        /* <DEDUP_REMOVED lines=10> */
.L_x_6765:
[----:B------:R-:W2:Y:S02]  /*12280*/  LDG.E.64 R2, desc[UR36][R2.64] ;  /* 0x0000002402027981 */ /* 0x000ea4000c1e1b00 */
[----:B--2---:R-:W-:-:S06]  /*12290*/  DSETP.NEU.AND P0, PT, R2, RZ, PT ;  /* 0x000000ff0200722a */ /* 0x004fcc0003f0d000 */
[----:B------:R-:W-:Y:S01]  /*122a0*/  P2R R19, PR, RZ, 0x1 ;  /* 0x00000001ff137803 */ /* 0x000fe20000000000 */
[----:B------:R-:W-:Y:S07]  /*122b0*/  BRA `(.L_x_6760) ;  /* 0x0000000400947947 */ /* 0x000fee0003800000 */
.L_x_6755:
        /* <DEDUP_REMOVED lines=12> */
.L_x_6769:
[----:B------:R-:W2:Y:S02]  /*12380*/  LDG.E.128 R4, desc[UR36][R2.64] ;  /* 0x0000002402047981 */ /* 0x000ea4000c1e1d00 */
[----:B--2---:R-:W-:-:S06]  /*12390*/  DSETP.NEU.AND P0, PT, R6, RZ, PT ;  /* 0x000000ff0600722a */ /* 0x004fcc0003f0d000 */
[----:B------:R-:W-:-:S06]  /*123a0*/  DSETP.NEU.OR P0, PT, R4, RZ, P0 ;  /* 0x000000ff0400722a */ /* 0x000fcc000070d400 */
[----:B------:R-:W-:Y:S01]  /*123b0*/  P2R R19, PR, RZ, 0x1 ;  /* 0x00000001ff137803 */ /* 0x000fe20000000000 */
[----:B------:R-:W-:Y:S07]  /*123c0*/  BRA `(.L_x_6760) ;  /* 0x0000000400507947 */ /* 0x000fee0003800000 */
.L_x_6768:
        /* <DEDUP_REMOVED lines=10> */
.L_x_6771:
        /* <DEDUP_REMOVED lines=12> */
.L_x_6770:
[----:B------:R-:W2:Y:S02]  /*12530*/  LDG.E.U16 R0, desc[UR36][R2.64] ;  /* 0x0000002402007981 */ /* 0x000ea4000c1e1500 */
[----:B--2---:R-:W-:-:S05]  /*12540*/  IMAD.U32 R0, R0, 0x10000, RZ ;  /* 0x0001000000007824 */ /* 0x004fca00078e00ff */
[----:B------:R-:W-:-:S04]  /*12550*/  FSETP.NEU.FTZ.AND P0, PT, R0, RZ, PT ;  /* 0x000000ff0000720b */ /* 0x000fc80003f1d000 */
[----:B------:R-:W-:Y:S01]  /*12560*/  P2R R19, PR, RZ, 0x1 ;  /* 0x00000001ff137803 */ /* 0x000fe20000000000 */
[----:B------:R-:W-:Y:S08]  /*12570*/  BRA `(.L_x_6760) ;  /* 0x0000000000e47947 */ /* 0x000ff00003800000 */
.L_x_6767:
        /* <DEDUP_REMOVED lines=12> */
.L_x_6774:
[----:B------:R-:W2:Y:S02]  /*12640*/  LDG.E.U8 R2, desc[UR36][R2.64] ;  /* 0x0000002402027981 */ /* 0x000ea4000c1e1100 */
[----:B--2---:R-:W-:-:S04]  /*12650*/  ISETP.NE.AND P0, PT, R2, RZ, PT ;  /* 0x000000ff0200720c */ /* 0x004fc80003f05270 */
[----:B------:R-:W-:Y:S01]  /*12660*/  P2R R19, PR, RZ, 0x1 ;  /* 0x00000001ff137803 */ /* 0x000fe20000000000 */
[----:B------:R-:W-:Y:S08]  /*12670*/  BRA `(.L_x_6760) ;  /* 0x0000000000a47947 */ /* 0x000ff00003800000 */
.L_x_6773:
[----:B------:R-:W2:Y:S02]  /*12680*/  LDG.E.U8 R2, desc[UR36][R2.64] ;  /* 0x0000002402027981 */ /* 0x000ea4000c1e1100 */
[----:B--2---:R-:W-:-:S04]  /*12690*/  ISETP.NE.AND P0, PT, R2, RZ, PT ;  /* 0x000000ff0200720c */ /* 0x004fc80003f05270 */
[----:B------:R-:W-:Y:S01]  /*126a0*/  P2R R19, PR, RZ, 0x1 ;  /* 0x00000001ff137803 */ /* 0x000fe20000000000 */
[----:B------:R-:W-:Y:S08]  /*126b0*/  BRA `(.L_x_6760) ;  /* 0x0000000000947947 */ /* 0x000ff00003800000 */
.L_x_6772:
        /* <DEDUP_REMOVED lines=10> */
.L_x_6759:
[----:B------:R-:W-:Y:S01]  /*12760*/  MOV R2, 0x0 ;  /* 0x0000000000027802 */ /* 0x000fe20000000f00 */
[----:B------:R-:W0:Y:S01]  /*12770*/  LDCU.64 UR4, c[0x4][0x4e8] ;  /* 0x01009d00ff0477ac */ /* 0x000e220008000a00 */
[----:B------:R-:W-:Y:S02]  /*12780*/  HFMA2 R8, -RZ, RZ, 0, 4.64916229248046875e-06 ;  /* 0x0000004eff087431 */ /* 0x000fe400000001ff */
[----:B------:R-:W-:Y:S01]  /*12790*/  IMAD.MOV.U32 R12, RZ, RZ, 0x1 ;  /* 0x00000001ff0c7424 */ /* 0x000fe200078e00ff */
[----:B------:R-:W2:Y:S01]  /*127a0*/  LDCU.64 UR6, c[0x4][0x4f0] ;  /* 0x01009e00ff0677ac */ /* 0x000ea20008000a00 */
[----:B------:R-:W4:Y:S01]  /*127b0*/  LDC.64 R2, c[0x4][R2] ;  /* 0x0100000002027b82 */ /* 0x000f220000000a00 */
[----:B------:R-:W-:Y:S01]  /*127c0*/  IMAD.MOV.U32 R13, RZ, RZ, RZ ;  /* 0x000000ffff0d7224 */ /* 0x000fe200078e00ff */
[----:B------:R-:W1:Y:S01]  /*127d0*/  LDCU.64 UR8, c[0x4][0x320] ;  /* 0x01006400ff0877ac */ /* 0x000e620008000a00 */
[----:B0-----:R-:W-:Y:S01]  /*127e0*/  MOV R4, UR4 ;  /* 0x0000000400047c02 */ /* 0x001fe20008000f00 */
[----:B------:R-:W-:-:S02]  /*127f0*/  IMAD.U32 R5, RZ, RZ, UR5 ;  /* 0x00000005ff057e24 */ /* 0x000fc4000f8e00ff */
[----:B--2---:R-:W-:Y:S01]  /*12800*/  IMAD.U32 R6, RZ, RZ, UR6 ;  /* 0x00000006ff067e24 */ /* 0x004fe2000f8e00ff */
[----:B------:R-:W-:Y:S01]  /*12810*/  MOV R7, UR7 ;  /* 0x0000000700077c02 */ /* 0x000fe20008000f00 */
[----:B-1----:R-:W-:Y:S02]  /*12820*/  IMAD.U32 R10, RZ, RZ, UR8 ;  /* 0x00000008ff0a7e24 */ /* 0x002fe4000f8e00ff */
[----:B------:R-:W-:-:S07]  /*12830*/  IMAD.U32 R11, RZ, RZ, UR9 ;  /* 0x00000009ff0b7e24 */ /* 0x000fce000f8e00ff */
[----:B------:R-:W-:-:S07]  /*12840*/  LEPC R20, `(.L_x_6777) ;  /* 0x000000001014794e */ /* 0x000fce0000000000 */
[----:B---345:R-:W-:Y:S05]  /*12850*/  CALL.ABS.NOINC R2 ;  /* 0x0000000002007343 */ /* 0x038fea0003c00000 */
.L_x_6777:
[----:B------:R-:W-:-:S04]  /*12860*/  PLOP3.LUT P0, PT, PT, PT, PT, 0x8, 0x80 ;  /* 0x000000000080781c */ /* 0x000fc80003f0e170 */
[----:B------:R-:W-:Y:S01]  /*12870*/  P2R R19, PR, RZ, 0x1 ;  /* 0x00000001ff137803 */ /* 0x000fe20000000000 */
[----:B------:R-:W-:Y:S08]  /*12880*/  BRA `(.L_x_6760) ;  /* 0x0000000000207947 */ /* 0x000ff00003800000 */
.L_x_6776:
[----:B------:R-:W2:Y:S02]  /*12890*/  LDG.E.64 R2, desc[UR36][R2.64] ;  /* 0x0000002402027981 */ /* 0x000ea4000c1e1b00 */
[----:B--2---:R-:W-:-:S04]  /*128a0*/  ISETP.NE.U32.AND P0, PT, R2, RZ, PT ;  /* 0x000000ff0200720c */ /* 0x004fc80003f05070 */
[----:B------:R-:W-:-:S04]  /*128b0*/  ISETP.NE.AND.EX P0, PT, R3, RZ, PT, P0 ;  /* 0x000000ff0300720c */ /* 0x000fc80003f05300 */
[----:B------:R-:W-:Y:S01]  /*128c0*/  P2R R19, PR, RZ, 0x1 ;  /* 0x00000001ff137803 */ /* 0x000fe20000000000 */
[----:B------:R-:W-:Y:S08]  /*128d0*/  BRA `(.L_x_6760) ;  /* 0x00000000000c7947 */ /* 0x000ff00003800000 */
.L_x_6775:
[----:B------:R-:W2:Y:S02]  /*128e0*/  LDG.E R2, desc[UR36][R2.64] ;  /* 0x0000002402027981 */ /* 0x000ea4000c1e1900 */
[----:B--2---:R-:W-:-:S04]  /*128f0*/  ISETP.NE.AND P0, PT, R2, RZ, PT ;  /* 0x000000ff0200720c */ /* 0x004fc80003f05270 */
[----:B------:R-:W-:-:S09]  /*12900*/  P2R R19, PR, RZ, 0x1 ;  /* 0x00000001ff137803 */ /* 0x000fd20000000000 */
.L_x_6760:
[----:B------:R-:W-:Y:S05]  /*12910*/  BSYNC.RECONVERGENT B6 ;  /* 0x0000000000067941 */ /* 0x000fea0003800200 */
.L_x_6754:
        /* <DEDUP_REMOVED lines=17> */
.L_x_6781:
[----:B------:R2:W5:Y:S01]  /*12a30*/  LDG.E.U8 R2, desc[UR36][R4.64] ;  /* 0x0000002404027981 */ /* 0x000562000c1e1100 */
[----:B------:R-:W-:Y:S01]  /*12a40*/  IMAD.MOV.U32 R3, RZ, RZ, RZ ;  /* 0x000000ffff037224 */ /* 0x000fe200078e00ff */
[----:B------:R-:W-:Y:S06]  /*12a50*/  BRA `(.L_x_6783) ;  /* 0x0000000c00407947 */ /* 0x000fec0003800000 */
.L_x_6780:
        /* <DEDUP_REMOVED lines=8> */
.L_x_6785:
[----:B------:R-:W2:Y:S02]  /*12ae0*/  LDG.E R2, desc[UR36][R4.64] ;  /* 0x0000002404027981 */ /* 0x000ea4000c1e1900 */
[----:B--2---:R-:W-:Y:S01]  /*12af0*/  SHF.R.S32.HI R3, RZ, 0x1f, R2 ;  /* 0x0000001fff037819 */ /* 0x004fe20000011402 */
[----:B------:R-:W-:Y:S06]  /*12b00*/  BRA `(.L_x_6783) ;  /* 0x0000000c00147947 */ /* 0x000fec0003800000 */
.L_x_6784:
[----:B------:R-:W2:Y:S02]  /*12b10*/  LDG.E.S16 R2, desc[UR36][R4.64] ;  /* 0x0000002404027981 */ /* 0x000ea4000c1e1700 */
[----:B--2---:R-:W-:Y:S01]  /*12b20*/  SHF.R.S32.HI R3, RZ, 0x1f, R2 ;  /* 0x0000001fff037819 */ /* 0x004fe20000011402 */
[----:B------:R-:W-:Y:S06]  /*12b30*/  BRA `(.L_x_6783) ;  /* 0x0000000c00087947 */ /* 0x000fec0003800000 */
.L_x_6779:
        /* <DEDUP_REMOVED lines=9> */
.L_x_6787:
[----:B------:R-:W2:Y:S02]  /*12bd0*/  LDG.E.U16 R4, desc[UR36][R4.64] ;  /* 0x0000002404047981 */ /* 0x000ea4000c1e1500 */
[----:B--2---:R-:W-:-:S06]  /*12be0*/  HADD2.F32 R2, -RZ, R4.H0_H0 ;  /* 0x20000004ff027230 */ /* 0x004fcc0000004100 */
[----:B------:R-:W0:Y:S01]  /*12bf0*/  F2I.S64.TRUNC R2, R2 ;  /* 0x0000000200027311 */ /* 0x000e22000020d900 */
[----:B------:R-:W-:Y:S05]  /*12c00*/  BRA `(.L_x_6783) ;  /* 0x0000000800d47947 */ /* 0x000fea0003800000 */
.L_x_6786:
        /* <DEDUP_REMOVED lines=9> */
.L_x_6789:
[----:B------:R-:W2:Y:S02]  /*12ca0*/  LDG.E.U16 R4, desc[UR36][R4.64] ;  /* 0x0000002404047981 */ /* 0x000ea4000c1e1500 */
[----:B--2---:R-:W-:-:S06]  /*12cb0*/  HADD2.F32 R2, -RZ, R4.H0_H0 ;  /* 0x20000004ff027230 */ /* 0x004fcc0000004100 */
[----:B------:R-:W0:Y:S01]  /*12cc0*/  F2I.S64.TRUNC R2, R2 ;  /* 0x0000000200027311 */ /* 0x000e22000020d900 */
[----:B------:R-:W-:Y:S05]  /*12cd0*/  BRA `(.L_x_6783) ;  /* 0x0000000800a07947 */ /* 0x000fea0003800000 */
.L_x_6788:
[----:B------:R-:W2:Y:S02]  /*12ce0*/  LDG.E.64 R2, desc[UR36][R4.64] ;  /* 0x0000002404027981 */ /* 0x000ea4000c1e1b00 */
[----:B--2---:R-:W4:Y:S01]  /*12cf0*/  F2I.S64.F64.TRUNC R2, R2 ;  /* 0x0000000200027311 */ /* 0x004f22000030d900 */
[----:B------:R-:W-:Y:S05]  /*12d00*/  BRA `(.L_x_6783) ;  /* 0x0000000800947947 */ /* 0x000fea0003800000 */
.L_x_6778:
        /* <DEDUP_REMOVED lines=13> */
.L_x_6792:
[----:B------:R-:W2:Y:S02]  /*12de0*/  LDG.E.64 R2, desc[UR36][R4.64] ;  /* 0x0000002404027981 */ /* 0x000ea4000c1e1b00 */
[----:B--2---:R-:W0:Y:S01]  /*12df0*/  F2I.S64.F64.TRUNC R2, R2 ;  /* 0x0000000200027311 */ /* 0x004e22000030d900 */
[----:B------:R-:W-:Y:S05]  /*12e00*/  BRA `(.L_x_6783) ;  /* 0x0000000800547947 */ /* 0x000fea0003800000 */
.L_x_6791:
        /* <DEDUP_REMOVED lines=26> */
.L_x_6794:
        /* <DEDUP_REMOVED lines=13> */
.L_x_6793:
[----:B------:R-:W2:Y:S02]  /*13080*/  LDG.E.U16 R2, desc[UR36][R4.64] ;  /* 0x0000002404027981 */ /* 0x000ea4000c1e1500 */
[----:B--2---:R-:W-:-:S06]  /*13090*/  SHF.L.U32 R2, R2, 0x10, RZ ;  /* 0x0000001002027819 */ /* 0x004fcc00000006ff */
[----:B------:R-:W0:Y:S01]  /*130a0*/  F2I.S64.TRUNC R2, R2 ;  /* 0x0000000200027311 */ /* 0x000e22000020d900 */
[----:B------:R-:W-:Y:S05]  /*130b0*/  BRA `(.L_x_6783) ;  /* 0x0000000400a87947 */ /* 0x000fea0003800000 */
.L_x_6790:
        /* <DEDUP_REMOVED lines=11> */
.L_x_6797:
        /* <DEDUP_REMOVED lines=21> */
.L_x_6801:
[----:B------:R-:W-:Y:S05]  /*132c0*/  BSYNC.RECONVERGENT B1 ;  /* 0x0000000000017941 */ /* 0x000fea0003800200 */
.L_x_6800:
[----:B------:R-:W-:Y:S02]  /*132d0*/  SHF.L.U32 R0, R0, 0x14, RZ ;  /* 0x0000001400007819 */ /* 0x000fe400000006ff */
[----:B------:R-:W-:-:S04]  /*132e0*/  LEA R2, R2, 0x3b800000, 0x17 ;  /* 0x3b80000002027811 */ /* 0x000fc800078eb8ff */
[----:B------:R-:W-:-:S07]  /*132f0*/  LOP3.LUT R2, R2, R0, R7, 0xfe, !PT ;  /* 0x0000000002027212 */ /* 0x000fce00078efe07 */
.L_x_6799:
[----:B------:R-:W-:Y:S05]  /*13300*/  BSYNC.RECONVERGENT B0 ;  /* 0x0000000000007941 */ /* 0x000fea0003800200 */
.L_x_6798:
[----:B------:R-:W0:Y:S01]  /*13310*/  F2I.S64.TRUNC R2, R2 ;  /* 0x0000000200027311 */ /* 0x000e22000020d900 */
[----:B------:R-:W-:Y:S05]  /*13320*/  BRA `(.L_x_6783) ;  /* 0x00000004000c7947 */ /* 0x000fea0003800000 */
.L_x_6796:
        /* <DEDUP_REMOVED lines=21> */
.L_x_6805:
[----:B------:R-:W-:Y:S05]  /*13480*/  BSYNC.RECONVERGENT B1 ;  /* 0x0000000000017941 */ /* 0x000fea0003800200 */
.L_x_6804:
[----:B------:R-:W-:Y:S01]  /*13490*/  IMAD.SHL.U32 R0, R0, 0x200000, RZ ;  /* 0x0020000000007824 */ /* 0x000fe200078e00ff */
[----:B------:R-:W-:-:S04]  /*134a0*/  LEA R2, R2, 0x37800000, 0x17 ;  /* 0x3780000002027811 */ /* 0x000fc800078eb8ff */
[----:B------:R-:W-:-:S07]  /*134b0*/  LOP3.LUT R2, R2, R0, R7, 0xfe, !PT ;  /* 0x0000000002027212 */ /* 0x000fce00078efe07 */
.L_x_6803:
[----:B------:R-:W-:Y:S05]  /*134c0*/  BSYNC.RECONVERGENT B0 ;  /* 0x0000000000007941 */ /* 0x000fea0003800200 */
.L_x_6802:
[----:B------:R-:W0:Y:S01]  /*134d0*/  F2I.S64.TRUNC R2, R2 ;  /* 0x0000000200027311 */ /* 0x000e22000020d900 */
[----:B------:R-:W-:Y:S05]  /*134e0*/  BRA `(.L_x_6783) ;  /* 0x00000000009c7947 */ /* 0x000fea0003800000 */
.L_x_6795:
        /* <DEDUP_REMOVED lines=14> */
.L_x_6809:
[----:B------:R-:W-:Y:S05]  /*135d0*/  BSYNC.RECONVERGENT B0 ;  /* 0x0000000000007941 */ /* 0x000fea0003800200 */
.L_x_6808:
[----:B------:R-:W0:Y:S01]  /*135e0*/  F2I.S64.TRUNC R2, R2 ;  /* 0x0000000200027311 */ /* 0x000e22000020d900 */
[----:B------:R-:W-:Y:S05]  /*135f0*/  BRA `(.L_x_6783) ;  /* 0x0000000000587947 */ /* 0x000fea0003800000 */
.L_x_6782:
        /* <DEDUP_REMOVED lines=16> */
.L_x_6810:
[----:B------:R-:W-:Y:S01]  /*13700*/  CS2R R2, SRZ ;  /* 0x0000000000027805 */ /* 0x000fe2000001ff00 */
[----:B------:R-:W-:Y:S06]  /*13710*/  BRA `(.L_x_6783) ;  /* 0x0000000000107947 */ /* 0x000fec0003800000 */
.L_x_6807:
[----:B------:R0:W5:Y:S01]  /*13720*/  LDG.E.64 R2, desc[UR36][R4.64] ;  /* 0x0000002404027981 */ /* 0x000162000c1e1b00 */
[----:B------:R-:W-:Y:S05]  /*13730*/  BRA `(.L_x_6783) ;  /* 0x0000000000087947 */ /* 0x000fea0003800000 */
.L_x_6806:
[----:B------:R0:W5:Y:S01]  /*13740*/  LDG.E R2, desc[UR36][R4.64] ;  /* 0x0000002404027981 */ /* 0x000162000c1e1900 */
[----:B------:R-:W-:-:S07]  /*13750*/  MOV R3, RZ ;  /* 0x000000ff00037202 */ /* 0x000fce0000000f00 */
.L_x_6783:
[----:B------:R-:W-:Y:S01]  /*13760*/  ISETP.NE.AND P0, PT, R19, RZ, PT ;  /* 0x000000ff1300720c */ /* 0x000fe20003f05270 */
[----:B------:R-:W-:-:S12]  /*13770*/  BSSY.RECONVERGENT B0, `(.L_x_6811) ;  /* 0x0000006000007945 */ /* 0x000fd80003800200 */
[----:B------:R-:W-:Y:S05]  /*13780*/  @!P0 BRA `(.L_x_6812) ;  /* 0x0000000000108947 */ /* 0x000fea0003800000 */
[----:B------:R-:W0:Y:S02]  /*13790*/  LDCU.64 UR4, c[0x0][0x668] ;  /* 0x0000cd00ff0477ac */ /* 0x000e240008000a00 */
[----:B01-345:R-:W-:-:S04]  /*137a0*/  LEA R16, P0, R2, UR4, 0x3 ;  /* 0x0000000402107c11 */ /* 0x03bfc8000f8018ff */
[----:B------:R-:W-:-:S06]  /*137b0*/  LEA.HI.X R17, R2, UR5, R3, 0x3, P0 ;  /* 0x0000000502117c11 */ /* 0x000fcc00080f1c03 */
[----:B------:R-:W5:Y:S03]  /*137c0*/  LDG.E.64 R16, desc[UR36][R16.64] ;  /* 0x0000002410107981 */ /* 0x000f66000c1e1b00 */
.L_x_6812:
[----:B------:R-:W-:Y:S05]  /*137d0*/  BSYNC.RECONVERGENT B0 ;  /* 0x0000000000007941 */ /* 0x000fea0003800200 */
.L_x_6811:
        /* <DEDUP_REMOVED lines=14> */
.L_x_6816:
[----:B-1-3-5:R-:W0:Y:S02]  /*138c0*/  F2I.S64.F64.TRUNC R16, R16 ;  /* 0x0000001000107311 */ /* 0x02ae24000030d900 */
[----:B0---4-:R-:W-:-:S05]  /*138d0*/  IMAD.MOV.U32 R3, RZ, RZ, R16 ;  /* 0x000000ffff037224 */ /* 0x011fca00078e0010 */
[----:B------:R-:W-:Y:S01]  /*138e0*/  STG.E.U8 desc[UR36][R22.64], R3 ;  /* 0x0000000316007986 */ /* 0x000fe2000c101124 */
[----:B------:R-:W-:Y:S05]  /*138f0*/  EXIT ;  /* 0x000000000000794d */ /* 0x000fea0003800000 */
.L_x_6815:
        /* <DEDUP_REMOVED lines=9> */
.L_x_6819:
[----:B-1-3-5:R-:W1:Y:S02]  /*13990*/  F2I.F64.TRUNC R17, R16 ;  /* 0x0000001000117311 */ /* 0x02ae64000030d100 */
[----:B-1----:R-:W-:Y:S01]  /*139a0*/  STG.E desc[UR36][R22.64], R17 ;  /* 0x0000001116007986 */ /* 0x002fe2000c101924 */
[----:B------:R-:W-:Y:S05]  /*139b0*/  EXIT ;  /* 0x000000000000794d */ /* 0x000fea0003800000 */
.L_x_6818:
[----:B-1-3-5:R-:W1:Y:S02]  /*139c0*/  F2I.F64.TRUNC R17, R16 ;  /* 0x0000001000117311 */ /* 0x02ae64000030d100 */
[----:B-1----:R-:W-:Y:S01]  /*139d0*/  STG.E.U16 desc[UR36][R22.64], R17 ;  /* 0x0000001116007986 */ /* 0x002fe2000c101524 */
[----:B------:R-:W-:Y:S05]  /*139e0*/  EXIT ;  /* 0x000000000000794d */ /* 0x000fea0003800000 */
.L_x_6814:
        /* <DEDUP_REMOVED lines=13> */
.L_x_6821:
        /* <DEDUP_REMOVED lines=8> */
.L_x_6820:
        /* <DEDUP_REMOVED lines=9> */
[----:B------:R-:W-:Y:S01]  /*13bd0*/  DSETP.GEU.AND P0, PT, |R16|, UR4, PT ;  /* 0x0000000410007e2a */ /* 0x000fe2000bf0e200 */
[----:B------:R-:W-:-:S13]  /*13be0*/  IMAD.MOV.U32 R3, RZ, RZ, RZ ;  /* 0x000000ffff037224 */ /* 0x000fda00078e00ff */
[----:B0-----:R-:W-:-:S05]  /*13bf0*/  @!P0 FMUL R2, R2, 1.175494350822287508e-38 ;  /* 0x0080000002028820 */ /* 0x001fca0000400000 */
[----:B------:R-:W-:Y:S01]  /*13c00*/  STG.E.64 desc[UR36][R22.64], R2 ;  /* 0x0000000216007986 */ /* 0x000fe2000c101b24 */
[----:B------:R-:W-:Y:S05]  /*13c10*/  EXIT ;  /* 0x000000000000794d */ /* 0x000fea0003800000 */
.L_x_6823:
[----:B------:R-:W-:Y:S01]  /*13c20*/  UMOV UR4, 0xf0000000 ;  /* 0xf000000000047882 */ /* 0x000fe20000000000 */
[----:B------:R-:W-:Y:S01]  /*13c30*/  UMOV UR5, 0x380fffff ;  /* 0x380fffff00057882 */ /* 0x000fe20000000000 */
[----:B-1-3-5:R-:W1:Y:S01]  /*13c40*/  F2F.F32.F64 R0, R16 ;  /* 0x0000001000007310 */ /* 0x02ae620000301000 */
[----:B------:R-:W-:-:S14]  /*13c50*/  DSETP.GEU.AND P0, PT, |R16|, UR4, PT ;  /* 0x0000000410007e2a */ /* 0x000fdc000bf0e200 */
[----:B-1----:R-:W-:-:S05]  /*13c60*/  @!P0 FMUL R0, R0, 1.175494350822287508e-38 ;  /* 0x0080000000008820 */ /* 0x002fca0000400000 */
[----:B0---4-:R-:W-:-:S04]  /*13c70*/  F2FP.F16.F32.PACK_AB R3, RZ, R0 ;  /* 0x00000000ff03723e */ /* 0x011fc800000000ff */
[----:B------:R-:W-:-:S05]  /*13c80*/  PRMT R3, R3, 0x5410, RZ ;  /* 0x0000541003037816 */ /* 0x000fca00000000ff */
[----:B------:R-:W-:Y:S01]  /*13c90*/  STG.E desc[UR36][R22.64], R3 ;  /* 0x0000000316007986 */ /* 0x000fe2000c101924 */
[----:B------:R-:W-:Y:S05]  /*13ca0*/  EXIT ;  /* 0x000000000000794d */ /* 0x000fea0003800000 */
.L_x_6822:
[----:B-1-3-5:R-:W-:Y:S01]  /*13cb0*/  STG.E.64 desc[UR36][R22.64], R16 ;  /* 0x0000001016007986 */ /* 0x02afe2000c101b24 */
[----:B------:R-:W-:Y:S05]  /*13cc0*/  EXIT ;  /* 0x000000000000794d */ /* 0x000fea0003800000 */
.L_x_6813:
        /* <DEDUP_REMOVED lines=13> */
.L_x_6827:
        /* <DEDUP_REMOVED lines=21> */
.L_x_6830:
[----:B------:R-:W-:-:S04]  /*13ef0*/  SHF.R.U32.HI R3, RZ, 0x18, R3 ;  /* 0x00000018ff037819 */ /* 0x000fc80000011603 */
[----:B------:R-:W-:-:S04]  /*13f00*/  LOP3.LUT R0, R0, 0x80, R3, 0xf8, !PT ;  /* 0x0000008000007812 */ /* 0x000fc800078ef803 */
[----:B------:R-:W-:-:S07]  /*13f10*/  PRMT R11, R0, 0x7610, R11 ;  /* 0x00007610000b7816 */ /* 0x000fce000000000b */
.L_x_6829:
[----:B------:R-:W-:Y:S05]  /*13f20*/  BSYNC.RECONVERGENT B0 ;  /* 0x0000000000007941 */ /* 0x000fea0003800200 */
.L_x_6828:
[----:B------:R-:W-:Y:S01]  /*13f30*/  STG.E.U8 desc[UR36][R22.64], R11 ;  /* 0x0000000b16007986 */ /* 0x000fe2000c101124 */
[----:B------:R-:W-:Y:S05]  /*13f40*/  EXIT ;  /* 0x000000000000794d */ /* 0x000fea0003800000 */
.L_x_6826:
        /* <DEDUP_REMOVED lines=21> */
.L_x_6833:
[----:B------:R-:W-:-:S04]  /*140a0*/  SHF.R.U32.HI R3, RZ, 0x18, R3 ;  /* 0x00000018ff037819 */ /* 0x000fc80000011603 */
[----:B------:R-:W-:-:S04]  /*140b0*/  LOP3.LUT R0, R0, 0x80, R3, 0xf8, !PT ;  /* 0x0000008000007812 */ /* 0x000fc800078ef803 */
[----:B------:R-:W-:-:S07]  /*140c0*/  PRMT R11, R0, 0x7610, R11 ;  /* 0x00007610000b7816 */ /* 0x000fce000000000b */
.L_x_6832:
[----:B------:R-:W-:Y:S05]  /*140d0*/  BSYNC.RECONVERGENT B0 ;  /* 0x0000000000007941 */ /* 0x000fea0003800200 */
.L_x_6831:
[----:B------:R-:W-:Y:S01]  /*140e0*/  STG.E.U8 desc[UR36][R22.64], R11 ;  /* 0x0000000b16007986 */ /* 0x000fe2000c101124 */
[----:B------:R-:W-:Y:S05]  /*140f0*/  EXIT ;  /* 0x000000000000794d */ /* 0x000fea0003800000 */
.L_x_6825:
        /* <DEDUP_REMOVED lines=26> */
.L_x_6835:
[----:B-1-3-5:R-:W1:Y:S02]  /*142a0*/  F2I.U64.F64.TRUNC R16, R16 ;  /* 0x0000001000107311 */ /* 0x02ae64000030d800 */
[----:B-1----:R-:W-:Y:S01]  /*142b0*/  STG.E.64 desc[UR36][R22.64], R16 ;  /* 0x0000001016007986 */ /* 0x002fe2000c101b24 */
[----:B------:R-:W-:Y:S05]  /*142c0*/  EXIT ;  /* 0x000000000000794d */ /* 0x000fea0003800000 */
.L_x_6834:
[----:B-1-3-5:R-:W1:Y:S02]  /*142d0*/  F2I.U32.F64.TRUNC R17, R16 ;  /* 0x0000001000117311 */ /* 0x02ae64000030d000 */
[----:B-1----:R-:W-:Y:S01]  /*142e0*/  STG.E desc[UR36][R22.64], R17 ;  /* 0x0000001116007986 */ /* 0x002fe2000c101924 */
[----:B------:R-:W-:Y:S05]  /*142f0*/  EXIT ;  /* 0x000000000000794d */ /* 0x000fea0003800000 */
.L_x_6824:
[----:B------:R-:W-:-:S09]  /*14300*/  UISETP.GT.AND UP0, UPT, UR4, 0xe, UPT ;  /* 0x0000000e0400788c */ /* 0x000fd2000bf04270 */
[----:B------:R-:W-:Y:S05]  /*14310*/  BRA.U UP0, `(.L_x_6836) ;  /* 0x00000001002c7547 */ /* 0x000fea000b800000 */
[----:B------:R-:W-:-:S09]  /*14320*/  UISETP.NE.AND UP0, UPT, UR4, 0xa, UPT ;  /* 0x0000000a0400788c */ /* 0x000fd2000bf05270 */
[----:B------:R-:W-:Y:S05]  /*14330*/  BRA.U !UP0, `(.L_x_6837) ;  /* 0x0000000108187547 */ /* 0x000fea000b800000 */
[----:B------:R-:W-:-:S09]  /*14340*/  UISETP.NE.AND UP0, UPT, UR4, 0xb, UPT ;  /* 0x0000000b0400788c */ /* 0x000fd2000bf05270 */
[----:B------:R-:W-:Y:S05]  /*14350*/  BRA.U UP0, `(.L_x_6817) ;  /* 0x0000000100347547 */ /* 0x000fea000b800000 */
[----:B-1-3-5:R-:W-:-:S06]  /*14360*/  DSETP.NEU.AND P0, PT, R16, RZ, PT ;  /* 0x000000ff1000722a */ /* 0x02afcc0003f0d000 */
[----:B0---4-:R-:W-:-:S05]  /*14370*/  SEL R3, RZ, 0x1, !P0 ;  /* 0x00000001ff037807 */ /* 0x011fca0004000000 */
[----:B------:R-:W-:Y:S01]  /*14380*/  STG.E.U8 desc[UR36][R22.64], R3 ;  /* 0x0000000316007986 */ /* 0x000fe2000c101124 */
[----:B------:R-:W-:Y:S05]  /*14390*/  EXIT ;  /* 0x000000000000794d */ /* 0x000fea0003800000 */
.L_x_6837:
[----:B------:R-:W-:-:S05]  /*143a0*/  CS2R R18, SRZ ;  /* 0x0000000000127805 */ /* 0x000fca000001ff00 */
[----:B-1-3-5:R-:W-:Y:S01]  /*143b0*/  STG.E.128 desc[UR36][R22.64], R16 ;  /* 0x0000001016007986 */ /* 0x02afe2000c101d24 */
[----:B------:R-:W-:Y:S05]  /*143c0*/  EXIT ;  /* 0x000000000000794d */ /* 0x000fea0003800000 */
.L_x_6836:
[----:B------:R-:W-:-:S09]  /*143d0*/  UISETP.NE.AND UP0, UPT, UR4, 0xf, UPT ;  /* 0x0000000f0400788c */ /* 0x000fd2000bf05270 */
[----:B------:R-:W-:Y:S05]  /*143e0*/  BRA.U !UP0, `(.L_x_6838) ;  /* 0x0000000508087547 */ /* 0x000fea000b800000 */
[----:B------:R-:W-:-:S09]  /*143f0*/  UISETP.NE.AND UP0, UPT, UR4, 0x17, UPT ;  /* 0x000000170400788c */ /* 0x000fd2000bf05270 */
[----:B------:R-:W-:Y:S05]  /*14400*/  BRA.U !UP0, `(.L_x_6839) ;  /* 0x0000000108a07547 */ /* 0x000fea000b800000 */
[----:B------:R-:W-:-:S09]  /*14410*/  UISETP.NE.AND UP0, UPT, UR4, 0x18, UPT ;  /* 0x000000180400788c */ /* 0x000fd2000bf05270 */
[----:B------:R-:W-:Y:S05]  /*14420*/  BRA.U !UP0, `(.L_x_6840) ;  /* 0x0000000108447547 */ /* 0x000fea000b800000 */
.L_x_6817:
        /* <DEDUP_REMOVED lines=16> */
.L_x_6841:
[----:B------:R-:W-:Y:S05]  /*14530*/  EXIT ;  /* 0x000000000000794d */ /* 0x000fea0003800000 */
.L_x_6840:
        /* <DEDUP_REMOVED lines=17> */
.L_x_6843:
[----:B------:R-:W-:Y:S05]  /*14650*/  BSYNC.RECONVERGENT B0 ;  /* 0x0000000000007941 */ /* 0x000fea0003800200 */
.L_x_6842:
[----:B------:R-:W-:-:S05]  /*14660*/  LOP3.LUT R3, R0, 0x80, R3, 0xf8, !PT ;  /* 0x0000008000037812 */ /* 0x000fca00078ef803 */
[----:B------:R-:W-:Y:S01]  /*14670*/  STG.E.U8 desc[UR36][R22.64], R3 ;  /* 0x0000000316007986 */ /* 0x000fe2000c101124 */
[----:B------:R-:W-:Y:S05]  /*14680*/  EXIT ;  /* 0x000000000000794d */ /* 0x000fea0003800000 */
.L_x_6839:
        /* <DEDUP_REMOVED lines=16> */
.L_x_6845:
[----:B------:R-:W-:Y:S01]  /*14790*/  IMAD.MOV.U32 R0, RZ, RZ, 0x7f ;  /* 0x0000007fff007424 */ /* 0x000fe200078e00ff */
[----:B------:R-:W-:-:S04]  /*147a0*/  ISETP.GT.U32.AND P0, PT, R2, 0x7f800000, PT ;  /* 0x7f8000000200780c */ /* 0x000fc80003f04070 */
[----:B------:R-:W-:-:S09]  /*147b0*/  SEL R0, R0, 0x7c, P0 ;  /* 0x0000007c00007807 */ /* 0x000fd20000000000 */
.L_x_6846:
[----:B------:R-:W-:Y:S05]  /*147c0*/  BSYNC.RECONVERGENT B0 ;  /* 0x0000000000007941 */ /* 0x000fea0003800200 */
.L_x_6844:
[----:B------:R-:W-:-:S04]  /*147d0*/  SHF.R.U32.HI R3, RZ, 0x18, R3 ;  /* 0x00000018ff037819 */ /* 0x000fc80000011603 */
[----:B------:R-:W-:-:S05]  /*147e0*/  LOP3.LUT R3, R0, 0x80, R3, 0xf8, !PT ;  /* 0x0000008000037812 */ /* 0x000fca00078ef803 */
[----:B------:R-:W-:Y:S01]  /*147f0*/  STG.E.U8 desc[UR36][R22.64], R3 ;  /* 0x0000000316007986 */ /* 0x000fe2000c101124 */
[----:B------:R-:W-:Y:S05]  /*14800*/  EXIT ;  /* 0x000000000000794d */ /* 0x000fea0003800000 */
.L_x_6838:
        /* <DEDUP_REMOVED lines=8> */
.L_x_6847:
        /* <DEDUP_REMOVED lines=15> */
.L_x_41900:


//--------------------- .text._ZN2at6native27unrolled_elementwise_kernelIZZZNS0_28launch_masked_scatter_kernelERKNS_10TensorBaseES4_S4_S4_ENKUlvE_clEvENKUlvE4_clEvEUldblE_St5arrayIPcLm4EELi4E23TrivialOffsetCalculatorILi3EjESB_ILi1EjENS0_6memory12LoadWithCastILi3EEENSE_13StoreWithCastILi1EEEEEviT_T0_T2_T3_T4_T5_ --------------------------
	.section	.text._ZN2at6native27unrolled_elementwise_kernelIZZZNS0_28launch_masked_scatter_kernelERKNS_10TensorBaseES4_S4_S4_ENKUlvE_clEvENKUlvE4_clEvEUldblE_St5arrayIPcLm4EELi4E23TrivialOffsetCalculatorILi3EjESB_ILi1EjENS0_6memory12LoadWithCastILi3EEENSE_13StoreWithCastILi1EEEEEviT_T0_T2_T3_T4_T5_,"ax",@progbits
	.align	128
        .global         _ZN2at6native27unrolled_elementwise_kernelIZZZNS0_28launch_masked_scatter_kernelERKNS_10TensorBaseES4_S4_S4_ENKUlvE_clEvENKUlvE4_clEvEUldblE_St5arrayIPcLm4EELi4E23TrivialOffsetCalculatorILi3EjESB_ILi1EjENS0_6memory12LoadWithCastILi3EEENSE_13StoreWithCastILi1EEEEEviT_T0_T2_T3_T4_T5_
        .type           _ZN2at6native27unrolled_elementwise_kernelIZZZNS0_28launch_masked_scatter_kernelERKNS_10TensorBaseES4_S4_S4_ENKUlvE_clEvENKUlvE4_clEvEUldblE_St5arrayIPcLm4EELi4E23TrivialOffsetCalculatorILi3EjESB_ILi1EjENS0_6memory12LoadWithCastILi3EEENSE_13StoreWithCastILi1EEEEEviT_T0_T2_T3_T4_T5_,@function
        .size           _ZN2at6native27unrolled_elementwise_kernelIZZZNS0_28launch_masked_scatter_kernelERKNS_10TensorBaseES4_S4_S4_ENKUlvE_clEvENKUlvE4_clEvEUldblE_St5arrayIPcLm4EELi4E23TrivialOffsetCalculatorILi3EjESB_ILi1EjENS0_6memory12LoadWithCastILi3EEENSE_13StoreWithCastILi1EEEEEviT_T0_T2_T3_T4_T5_,(.L_x_41901 - _ZN2at6native27unrolled_elementwise_kernelIZZZNS0_28launch_masked_scatter_kernelERKNS_10TensorBaseES4_S4_S4_ENKUlvE_clEvENKUlvE4_clEvEUldblE_St5arrayIPcLm4EELi4E23TrivialOffsetCalculatorILi3EjESB_ILi1EjENS0_6memory12LoadWithCastILi3EEENSE_13StoreWithCastILi1EEEEEviT_T0_T2_T3_T4_T5_)
        .other          _ZN2at6native27unrolled_elementwise_kernelIZZZNS0_28launch_masked_scatter_kernelERKNS_10TensorBaseES4_S4_S4_ENKUlvE_clEvENKUlvE4_clEvEUldblE_St5arrayIPcLm4EELi4E23TrivialOffsetCalculatorILi3EjESB_ILi1EjENS0_6memory12LoadWithCastILi3EEENSE_13StoreWithCastILi1EEEEEviT_T0_T2_T3_T4_T5_,@"STO_CUDA_ENTRY STV_DEFAULT"
_ZN2at6native27unrolled_elementwise_kernelIZZZNS0_28launch_masked_scatter_kernelERKNS_10TensorBaseES4_S4_S4_ENKUlvE_clEvENKUlvE4_clEvEUldblE_St5arrayIPcLm4EELi4E23TrivialOffsetCalculatorILi3EjESB_ILi1EjENS0_6memory12LoadWithCastILi3EEENSE_13StoreWithCastILi1EEEEEviT_T0_T2_T3_T4_T5_:
.text._ZN2at6native27unrolled_elementwise_kernelIZZZNS0_28launch_masked_scatter_kernelERKNS_10TensorBaseES4_S4_S4_ENKUlvE_clEvENKUlvE4_clEvEUldblE_St5arrayIPcLm4EELi4E23TrivialOffsetCalculatorILi3EjESB_ILi1EjENS0_6memory12LoadWithCastILi3EEENSE_13StoreWithCastILi1EEEEEviT_T0_T2_T3_T4_T5_:
        /* <DEDUP_REMOVED lines=37> */
.L_x_6854:
[----:B------:R-:W2:Y:S02]  /*0250*/  LDG.E.U8 R4, desc[UR36][R4.64] ;  /* 0x0000002404047981 */ /* 0x000ea4000c1e1100 */
[----:B--2---:R0:W1:Y:S01]  /*0260*/  I2F.F64.U16 R32, R4 ;  /* 0x0000000400207312 */ /* 0x0040620000101800 */
[----:B------:R-:W-:Y:S05]  /*0270*/  BRA `(.L_x_6856) ;  /* 0x0000000c00647947 */ /* 0x000fea0003800000 */
.L_x_6853:
        /* <DEDUP_REMOVED lines=9> */
.L_x_6858:
[----:B------:R-:W2:Y:S02]  /*0310*/  LDG.E R4, desc[UR36][R4.64] ;  /* 0x0000002404047981 */ /* 0x000ea4000c1e1900 */
[----:B--2---:R1:W2:Y:S01]  /*0320*/  I2F.F64 R32, R4 ;  /* 0x0000000400207312 */ /* 0x0042a20000201c00 */
[----:B------:R-:W-:Y:S05]  /*0330*/  BRA `(.L_x_6856) ;  /* 0x0000000c00347947 */ /* 0x000fea0003800000 */
.L_x_6857:
[----:B------:R-:W2:Y:S02]  /*0340*/  LDG.E.U16 R4, desc[UR36][R4.64] ;  /* 0x0000002404047981 */ /* 0x000ea4000c1e1500 */
[----:B--2---:R3:W4:Y:S01]  /*0350*/  I2F.F64.S16 R32, R4 ;  /* 0x0000000400207312 */ /* 0x0047220000101c00 */
[----:B------:R-:W-:Y:S05]  /*0360*/  BRA `(.L_x_6856) ;  /* 0x0000000c00287947 */ /* 0x000fea0003800000 */
.L_x_6852:
        /* <DEDUP_REMOVED lines=10> */
.L_x_6860:
[----:B------:R-:W2:Y:S02]  /*0410*/  LDG.E.U16 R0, desc[UR36][R4.64] ;  /* 0x0000002404007981 */ /* 0x000ea4000c1e1500 */
[----:B--2---:R-:W-:-:S05]  /*0420*/  HADD2.F32 R0, -RZ, R0.H0_H0 ;  /* 0x20000000ff007230 */ /* 0x004fca0000004100 */
[----:B------:R-:W-:-:S04]  /*0430*/  FMUL.FTZ R0, R0, 1 ;  /* 0x3f80000000007820 */ /* 0x000fc80000410000 */
[----:B------:R0:W1:Y:S01]  /*0440*/  F2F.F64.F32 R32, R0 ;  /* 0x0000000000207310 */ /* 0x0000620000201800 */
[----:B------:R-:W-:Y:S05]  /*0450*/  BRA `(.L_x_6856) ;  /* 0x0000000800ec7947 */ /* 0x000fea0003800000 */
.L_x_6859:
        /* <DEDUP_REMOVED lines=10> */
.L_x_6862:
[----:B------:R-:W2:Y:S02]  /*0500*/  LDG.E.U16 R4, desc[UR36][R4.64] ;  /* 0x0000002404047981 */ /* 0x000ea4000c1e1500 */
[----:B--2---:R-:W-:-:S05]  /*0510*/  HADD2.F32 R0, -RZ, R4.H0_H0 ;  /* 0x20000004ff007230 */ /* 0x004fca0000004100 */
[----:B------:R-:W-:-:S04]  /*0520*/  FMUL.FTZ R0, R0, 1 ;  /* 0x3f80000000007820 */ /* 0x000fc80000410000 */
[----:B------:R0:W1:Y:S01]  /*0530*/  F2F.F64.F32 R32, R0 ;  /* 0x0000000000207310 */ /* 0x0000620000201800 */
[----:B------:R-:W-:Y:S05]  /*0540*/  BRA `(.L_x_6856) ;  /* 0x0000000800b07947 */ /* 0x000fea0003800000 */
.L_x_6861:
[----:B------:R0:W5:Y:S01]  /*0550*/  LDG.E.64 R32, desc[UR36][R4.64] ;  /* 0x0000002404207981 */ /* 0x000162000c1e1b00 */
[----:B------:R-:W-:Y:S05]  /*0560*/  BRA `(.L_x_6856) ;  /* 0x0000000800a87947 */ /* 0x000fea0003800000 */
.L_x_6851:
        /* <DEDUP_REMOVED lines=13> */
.L_x_6865:
[----:B------:R0:W5:Y:S01]  /*0640*/  LDG.E.64 R32, desc[UR36][R4.64] ;  /* 0x0000002404207981 */ /* 0x000162000c1e1b00 */
[----:B------:R-:W-:Y:S05]  /*0650*/  BRA `(.L_x_6856) ;  /* 0x00000008006c7947 */ /* 0x000fea0003800000 */
.L_x_6864:
        /* <DEDUP_REMOVED lines=27> */
.L_x_6867:
        /* <DEDUP_REMOVED lines=11> */
[----:B------:R-:W-:-:S05]  /*08c0*/  LOP3.LUT R0, R0, 0x80000000, R3, 0xf8, !PT ;  /* 0x8000000000007812 */ /* 0x000fca00078ef803 */
[----:B------:R-:W-:-:S04]  /*08d0*/  FMUL.FTZ R0, R0, 1 ;  /* 0x3f80000000007820 */ /* 0x000fc80000410000 */
[----:B------:R0:W1:Y:S01]  /*08e0*/  F2F.F64.F32 R32, R0 ;  /* 0x0000000000207310 */ /* 0x0000620000201800 */
[----:B------:R-:W-:Y:S05]  /*08f0*/  BRA `(.L_x_6856) ;  /* 0x0000000400c47947 */ /* 0x000fea0003800000 */
.L_x_6866:
[----:B------:R-:W2:Y:S02]  /*0900*/  LDG.E.U16 R0, desc[UR36][R4.64] ;  /* 0x0000002404007981 */ /* 0x000ea4000c1e1500 */
[----:B--2---:R-:W-:-:S04]  /*0910*/  IMAD.U32 R0, R0, 0x10000, RZ ;  /* 0x0001000000007824 */ /* 0x004fc800078e00ff */
[----:B------:R-:W-:-:S04]  /*0920*/  FMUL.FTZ R0, R0, 1 ;  /* 0x3f80000000007820 */ /* 0x000fc80000410000 */
[----:B------:R0:W1:Y:S01]  /*0930*/  F2F.F64.F32 R32, R0 ;  /* 0x0000000000207310 */ /* 0x0000620000201800 */
[----:B------:R-:W-:Y:S05]  /*0940*/  BRA `(.L_x_6856) ;  /* 0x0000000400b07947 */ /* 0x000fea0003800000 */
.L_x_6863:
        /* <DEDUP_REMOVED lines=11> */
.L_x_6870:
        /* <DEDUP_REMOVED lines=21> */
.L_x_6872:
[----:B------:R-:W-:Y:S05]  /*0b50*/  BSYNC.RECONVERGENT B0 ;  /* 0x0000000000007941 */ /* 0x000fea0003800200 */
.L_x_6871:
[----:B------:R-:W-:Y:S01]  /*0b60*/  IMAD.SHL.U32 R0, R0, 0x100000, RZ ;  /* 0x0010000000007824 */ /* 0x000fe200078e00ff */
[----:B------:R-:W-:-:S04]  /*0b70*/  LEA R3, R3, 0x3b800000, 0x17 ;  /* 0x3b80000003037811 */ /* 0x000fc800078eb8ff */
[----:B------:R-:W-:-:S05]  /*0b80*/  LOP3.LUT R0, R3, R0, R7, 0xfe, !PT ;  /* 0x0000000003007212 */ /* 0x000fca00078efe07 */
[----:B------:R-:W-:-:S04]  /*0b90*/  FMUL.FTZ R0, R0, 1 ;  /* 0x3f80000000007820 */ /* 0x000fc80000410000 */
[----:B------:R0:W1:Y:S01]  /*0ba0*/  F2F.F64.F32 R32, R0 ;  /* 0x0000000000207310 */ /* 0x0000620000201800 */
[----:B------:R-:W-:Y:S05]  /*0bb0*/  BRA `(.L_x_6856) ;  /* 0x0000000400147947 */ /* 0x000fea0003800000 */
.L_x_6869:
        /* <DEDUP_REMOVED lines=21> */
.L_x_6874:
[----:B------:R-:W-:Y:S05]  /*0d10*/  BSYNC.RECONVERGENT B0 ;  /* 0x0000000000007941 */ /* 0x000fea0003800200 */
.L_x_6873:
[----:B------:R-:W-:Y:S01]  /*0d20*/  IMAD.SHL.U32 R0, R0, 0x200000, RZ ;  /* 0x0020000000007824 */ /* 0x000fe200078e00ff */
[----:B------:R-:W-:-:S04]  /*0d30*/  LEA R3, R3, 0x37800000, 0x17 ;  /* 0x3780000003037811 */ /* 0x000fc800078eb8ff */
[----:B------:R-:W-:-:S05]  /*0d40*/  LOP3.LUT R0, R3, R0, R7, 0xfe, !PT ;  /* 0x0000000003007212 */ /* 0x000fca00078efe07 */
[----:B------:R-:W-:-:S04]  /*0d50*/  FMUL.FTZ R0, R0, 1 ;  /* 0x3f80000000007820 */ /* 0x000fc80000410000 */
[----:B------:R0:W1:Y:S01]  /*0d60*/  F2F.F64.F32 R32, R0 ;  /* 0x0000000000207310 */ /* 0x0000620000201800 */
[----:B------:R-:W-:Y:S05]  /*0d70*/  BRA `(.L_x_6856) ;  /* 0x0000000000a47947 */ /* 0x000fea0003800000 */
.L_x_6868:
[----:B------:R-:W-:-:S09]  /*0d80*/  UISETP.NE.AND UP0, UPT, UR4, 0x1c, UPT ;  /* 0x0000001c0400788c */ /* 0x000fd2000bf05270 */
[----:B------:R-:W-:Y:S05]  /*0d90*/  BRA.U !UP0, `(.L_x_6875) ;  /* 0x0000000108947547 */ /* 0x000fea000b800000 */
[----:B------:R-:W-:-:S09]  /*0da0*/  UISETP.NE.AND UP0, UPT, UR4, 0x1d, UPT ;  /* 0x0000001d0400788c */ /* 0x000fd2000bf05270 */
[----:B------:R-:W-:Y:S05]  /*0db0*/  BRA.U !UP0, `(.L_x_6876) ;  /* 0x0000000108807547 */ /* 0x000fea000b800000 */
[----:B------:R-:W-:-:S09]  /*0dc0*/  UISETP.NE.AND UP0, UPT, UR4, 0x2c, UPT ;  /* 0x0000002c0400788c */ /* 0x000fd2000bf05270 */
[----:B------:R-:W-:Y:S05]  /*0dd0*/  BRA.U !UP0, `(.L_x_6877) ;  /* 0x0000000108487547 */ /* 0x000fea000b800000 */
.L_x_6855:
        /* <DEDUP_REMOVED lines=16> */
.L_x_6878:
[----:B------:R-:W-:Y:S01]  /*0ee0*/  CS2R R32, SRZ ;  /* 0x0000000000207805 */ /* 0x000fe2000001ff00 */
[----:B------:R-:W-:Y:S06]  /*0ef0*/  BRA `(.L_x_6856) ;  /* 0x0000000000447947 */ /* 0x000fec0003800000 */
.L_x_6877:
[----:B------:R-:W2:Y:S01]  /*0f00*/  LDG.E.U8 R0, desc[UR36][R4.64] ;  /* 0x0000002404007981 */ /* 0x000ea2000c1e1100 */
        /* <DEDUP_REMOVED lines=11> */
.L_x_6876:
[----:B------:R-:W2:Y:S02]  /*0fc0*/  LDG.E.64 R32, desc[UR36][R4.64] ;  /* 0x0000002404207981 */ /* 0x000ea4000c1e1b00 */
[----:B--2---:R-:W0:Y:S01]  /*0fd0*/  I2F.F64.U64 R32, R32 ;  /* 0x0000002000207312 */ /* 0x004e220000301800 */
[----:B------:R-:W-:Y:S05]  /*0fe0*/  BRA `(.L_x_6856) ;  /* 0x0000000000087947 */ /* 0x000fea0003800000 */
.L_x_6875:
[----:B------:R-:W2:Y:S02]  /*0ff0*/  LDG.E R4, desc[UR36][R4.64] ;  /* 0x0000002404047981 */ /* 0x000ea4000c1e1900 */
[----:B--2---:R0:W1:Y:S02]  /*1000*/  I2F.F64.U32 R32, R4 ;  /* 0x0000000400207312 */ /* 0x0040640000201800 */
.L_x_6856:
[----:B------:R-:W-:Y:S05]  /*1010*/  BSYNC.RECONVERGENT B6 ;  /* 0x0000000000067941 */ /* 0x000fea0003800200 */
.L_x_6850:
        /* <DEDUP_REMOVED lines=21> */
.L_x_6883:
[----:B------:R-:W3:Y:S02]  /*1170*/  LDG.E.U8 R4, desc[UR36][R4.64] ;  /* 0x0000002404047981 */ /* 0x000ee4000c1e1100 */
[----:B---3--:R-:W-:-:S04]  /*1180*/  ISETP.NE.AND P0, PT, R4, RZ, PT ;  /* 0x000000ff0400720c */ /* 0x008fc80003f05270 */
[----:B------:R-:W-:Y:S01]  /*1190*/  P2R R18, PR, RZ, 0x1 ;  /* 0x00000001ff127803 */ /* 0x000fe20000000000 */
[----:B------:R-:W-:Y:S08]  /*11a0*/  BRA `(.L_x_6885) ;  /* 0x0000000800847947 */ /* 0x000ff00003800000 */
.L_x_6882:
        /* <DEDUP_REMOVED lines=11> */
.L_x_6887:
[----:B------:R-:W3:Y:S02]  /*1260*/  LDG.E R4, desc[UR36][R4.64] ;  /* 0x0000002404047981 */ /* 0x000ee4000c1e1900 */
[----:B---3--:R-:W-:-:S04]  /*1270*/  ISETP.NE.AND P0, PT, R4, RZ, PT ;  /* 0x000000ff0400720c */ /* 0x008fc80003f05270 */
[----:B------:R-:W-:Y:S01]  /*1280*/  P2R R18, PR, RZ, 0x1 ;  /* 0x00000001ff127803 */ /* 0x000fe20000000000 */
[----:B------:R-:W-:Y:S08]  /*1290*/  BRA `(.L_x_6885) ;  /* 0x0000000800487947 */ /* 0x000ff00003800000 */
.L_x_6886:
[----:B------:R-:W3:Y:S02]  /*12a0*/  LDG.E.U16 R4, desc[UR36][R4.64] ;  /* 0x0000002404047981 */ /* 0x000ee4000c1e1500 */
[----:B---3--:R-:W-:-:S04]  /*12b0*/  ISETP.NE.AND P0, PT, R4, RZ, PT ;  /* 0x000000ff0400720c */ /* 0x008fc80003f05270 */
[----:B------:R-:W-:Y:S01]  /*12c0*/  P2R R18, PR, RZ, 0x1 ;  /* 0x00000001ff127803 */ /* 0x000fe20000000000 */
[----:B------:R-:W-:Y:S08]  /*12d0*/  BRA `(.L_x_6885) ;  /* 0x0000000800387947 */ /* 0x000ff00003800000 */
.L_x_6881:
        /* <DEDUP_REMOVED lines=10> */
.L_x_6889:
[----:B------:R-:W3:Y:S02]  /*1380*/  LDG.E.U16 R0, desc[UR36][R4.64] ;  /* 0x0000002404007981 */ /* 0x000ee4000c1e1500 */
[----:B---3--:R-:W-:-:S05]  /*1390*/  HADD2.F32 R0, -RZ, R0.H0_H0 ;  /* 0x20000000ff007230 */ /* 0x008fca0000004100 */
[----:B------:R-:W-:-:S04]  /*13a0*/  FSETP.NEU.FTZ.AND P0, PT, R0, RZ, PT ;  /* 0x000000ff0000720b */ /* 0x000fc80003f1d000 */
[----:B------:R-:W-:Y:S01]  /*13b0*/  P2R R18, PR, RZ, 0x1 ;  /* 0x00000001ff127803 */ /* 0x000fe20000000000 */
[----:B------:R-:W-:Y:S08]  /*13c0*/  BRA `(.L_x_6885) ;  /* 0x0000000400fc7947 */ /* 0x000ff00003800000 */
.L_x_6888:
        /* <DEDUP_REMOVED lines=12> */
.L_x_6891:
        /* <DEDUP_REMOVED lines=10> */
.L_x_6890:
[----:B------:R-:W3:Y:S02]  /*1530*/  LDG.E.64 R4, desc[UR36][R4.64] ;  /* 0x0000002404047981 */ /* 0x000ee4000c1e1b00 */
[----:B---3--:R-:W-:-:S06]  /*1540*/  DSETP.NEU.AND P0, PT, R4, RZ, PT ;  /* 0x000000ff0400722a */ /* 0x008fcc0003f0d000 */
[----:B------:R-:W-:Y:S01]  /*1550*/  P2R R18, PR, RZ, 0x1 ;  /* 0x00000001ff127803 */ /* 0x000fe20000000000 */
[----:B------:R-:W-:Y:S07]  /*1560*/  BRA `(.L_x_6885) ;  /* 0x0000000400947947 */ /* 0x000fee0003800000 */
.L_x_6880:
        /* <DEDUP_REMOVED lines=12> */
.L_x_6894:
[----:B------:R-:W3:Y:S02]  /*1630*/  LDG.E.128 R4, desc[UR36][R4.64] ;  /* 0x0000002404047981 */ /* 0x000ee4000c1e1d00 */
[----:B---3--:R-:W-:-:S06]  /*1640*/  DSETP.NEU.AND P0, PT, R6, RZ, PT ;  /* 0x000000ff0600722a */ /* 0x008fcc0003f0d000 */
[----:B------:R-:W-:-:S06]  /*1650*/  DSETP.NEU.OR P0, PT, R4, RZ, P0 ;  /* 0x000000ff0400722a */ /* 0x000fcc000070d400 */
[----:B------:R-:W-:Y:S01]  /*1660*/  P2R R18, PR, RZ, 0x1 ;  /* 0x00000001ff127803 */ /* 0x000fe20000000000 */
[----:B------:R-:W-:Y:S07]  /*1670*/  BRA `(.L_x_6885) ;  /* 0x0000000400507947 */ /* 0x000fee0003800000 */
.L_x_6893:
        /* <DEDUP_REMOVED lines=10> */
.L_x_6896:
        /* <DEDUP_REMOVED lines=12> */
.L_x_6895:
[----:B------:R-:W3:Y:S02]  /*17e0*/  LDG.E.U16 R0, desc[UR36][R4.64] ;  /* 0x0000002404007981 */ /* 0x000ee4000c1e1500 */
[----:B---3--:R-:W-:-:S05]  /*17f0*/  IMAD.U32 R0, R0, 0x10000, RZ ;  /* 0x0001000000007824 */ /* 0x008fca00078e00ff */
[----:B------:R-:W-:-:S04]  /*1800*/  FSETP.NEU.FTZ.AND P0, PT, R0, RZ, PT ;  /* 0x000000ff0000720b */ /* 0x000fc80003f1d000 */
[----:B------:R-:W-:Y:S01]  /*1810*/  P2R R18, PR, RZ, 0x1 ;  /* 0x00000001ff127803 */ /* 0x000fe20000000000 */
[----:B------:R-:W-:Y:S08]  /*1820*/  BRA `(.L_x_6885) ;  /* 0x0000000000e47947 */ /* 0x000ff00003800000 */
.L_x_6892:
        /* <DEDUP_REMOVED lines=12> */
.L_x_6899:
[----:B------:R-:W3:Y:S02]  /*18f0*/  LDG.E.U8 R4, desc[UR36][R4.64] ;  /* 0x0000002404047981 */ /* 0x000ee4000c1e1100 */
[----:B---3--:R-:W-:-:S04]  /*1900*/  ISETP.NE.AND P0, PT, R4, RZ, PT ;  /* 0x000000ff0400720c */ /* 0x008fc80003f05270 */
[----:B------:R-:W-:Y:S01]  /*1910*/  P2R R18, PR, RZ, 0x1 ;  /* 0x00000001ff127803 */ /* 0x000fe20000000000 */
[----:B------:R-:W-:Y:S08]  /*1920*/  BRA `(.L_x_6885) ;  /* 0x0000000000a47947 */ /* 0x000ff00003800000 */
.L_x_6898:
[----:B------:R-:W3:Y:S02]  /*1930*/  LDG.E.U8 R4, desc[UR36][R4.64] ;  /* 0x0000002404047981 */ /* 0x000ee4000c1e1100 */
[----:B---3--:R-:W-:-:S04]  /*1940*/  ISETP.NE.AND P0, PT, R4, RZ, PT ;  /* 0x000000ff0400720c */ /* 0x008fc80003f05270 */
[----:B------:R-:W-:Y:S01]  /*1950*/  P2R R18, PR, RZ, 0x1 ;  /* 0x00000001ff127803 */ /* 0x000fe20000000000 */
[----:B------:R-:W-:Y:S08]  /*1960*/  BRA `(.L_x_6885) ;  /* 0x0000000000947947 */ /* 0x000ff00003800000 */
.L_x_6897:
[----:B------:R-:W-:-:S09]  /*1970*/  UISETP.NE.AND UP0, UPT, UR4, 0x1c, UPT ;  /* 0x0000001c0400788c */ /* 0x000fd2000bf05270 */
[----:B------:R-:W-:Y:S05]  /*1980*/  BRA.U !UP0, `(.L_x_6900) ;  /* 0x0000000108807547 */ /* 0x000fea000b800000 */
[----:B------:R-:W-:-:S09]  /*1990*/  UISETP.NE.AND UP0, UPT, UR4, 0x1d, UPT ;  /* 0x0000001d0400788c */ /* 0x000fd2000bf05270 */
[----:B------:R-:W-:Y:S05]  /*19a0*/  BRA.U !UP0, `(.L_x_6901) ;  /* 0x0000000108647547 */ /* 0x000fea000b800000 */
[----:B------:R-:W-:-:S09]  /*19b0*/  UISETP.NE.AND UP0, UPT, UR4, 0x2c, UPT ;  /* 0x0000002c0400788c */ /* 0x000fd2000bf05270 */
[----:B------:R-:W-:Y:S05]  /*19c0*/  BRA.U !UP0, `(.L_x_6902) ;  /* 0x00000001084c7547 */ /* 0x000fea000b800000 */
.L_x_6884:
        /* <DEDUP_REMOVED lines=16> */
.L_x_6903:
[----:B------:R-:W-:-:S04]  /*1ad0*/  PLOP3.LUT P0, PT, PT, PT, PT, 0x8, 0x80 ;  /* 0x000000000080781c */ /* 0x000fc80003f0e170 */
[----:B------:R-:W-:Y:S01]  /*1ae0*/  P2R R18, PR, RZ, 0x1 ;  /* 0x00000001ff127803 */ /* 0x000fe20000000000 */
[----:B------:R-:W-:Y:S08]  /*1af0*/  BRA `(.L_x_6885) ;  /* 0x0000000000307947 */ /* 0x000ff00003800000 */
.L_x_6902:
[----:B------:R-:W3:Y:S02]  /*1b00*/  LDG.E.U8 R4, desc[UR36][R4.64] ;  /* 0x0000002404047981 */ /* 0x000ee4000c1e1100 */
[----:B---3--:R-:W-:-:S04]  /*1b10*/  ISETP.NE.AND P0, PT, R4, RZ, PT ;  /* 0x000000ff0400720c */ /* 0x008fc80003f05270 */
[----:B------:R-:W-:Y:S01]  /*1b20*/  P2R R18, PR, RZ, 0x1 ;  /* 0x00000001ff127803 */ /* 0x000fe20000000000 */
[----:B------:R-:W-:Y:S08]  /*1b30*/  BRA `(.L_x_6885) ;  /* 0x0000000000207947 */ /* 0x000ff00003800000 */
.L_x_6901:
[----:B------:R-:W3:Y:S02]  /*1b40*/  LDG.E.64 R4, desc[UR36][R4.64] ;  /* 0x0000002404047981 */ /* 0x000ee4000c1e1b00 */
[----:B---3--:R-:W-:-:S04]  /*1b50*/  ISETP.NE.U32.AND P0, PT, R4, RZ, PT ;  /* 0x000000ff0400720c */ /* 0x008fc80003f05070 */
[----:B------:R-:W-:-:S04]  /*1b60*/  ISETP.NE.AND.EX P0, PT, R5, RZ, PT, P0 ;  /* 0x000000ff0500720c */ /* 0x000fc80003f05300 */
[----:B------:R-:W-:Y:S01]  /*1b70*/  P2R R18, PR, RZ, 0x1 ;  /* 0x00000001ff127803 */ /* 0x000fe20000000000 */
[----:B------:R-:W-:Y:S08]  /*1b80*/  BRA `(.L_x_6885) ;  /* 0x00000000000c7947 */ /* 0x000ff00003800000 */
.L_x_6900:
[----:B------:R-:W3:Y:S02]  /*1b90*/  LDG.E R4, desc[UR36][R4.64] ;  /* 0x0000002404047981 */ /* 0x000ee4000c1e1900 */
[----:B---3--:R-:W-:-:S04]  /*1ba0*/  ISETP.NE.AND P0, PT, R4, RZ, PT ;  /* 0x000000ff0400720c */ /* 0x008fc80003f05270 */
[----:B------:R-:W-:-:S09]  /*1bb0*/  P2R R18, PR, RZ, 0x1 ;  /* 0x00000001ff127803 */ /* 0x000fd20000000000 */
.L_x_6885:
[----:B------:R-:W-:Y:S05]  /*1bc0*/  BSYNC.RECONVERGENT B6 ;  /* 0x0000000000067941 */ /* 0x000fea0003800200 */
.L_x_6879:
        /* <DEDUP_REMOVED lines=19> */
.L_x_6907:
[----:B------:R1:W5:Y:S01]  /*1d00*/  LDG.E.U8 R30, desc[UR36][R4.64] ;  /* 0x00000024041e7981 */ /* 0x000362000c1e1100 */
[----:B------:R-:W-:Y:S01]  /*1d10*/  IMAD.MOV.U32 R31, RZ, RZ, RZ ;  /* 0x000000ffff1f7224 */ /* 0x000fe200078e00ff */
[----:B------:R-:W-:Y:S06]  /*1d20*/  BRA `(.L_x_6909) ;  /* 0x0000000c00447947 */ /* 0x000fec0003800000 */
.L_x_6906:
        /* <DEDUP_REMOVED lines=8> */
.L_x_6911:
[----:B------:R-:W3:Y:S02]  /*1db0*/  LDG.E R30, desc[UR36][R4.64] ;  /* 0x00000024041e7981 */ /* 0x000ee4000c1e1900 */
[----:B---3--:R-:W-:Y:S01]  /*1dc0*/  SHF.R.S32.HI R31, RZ, 0x1f, R30 ;  /* 0x0000001fff1f7819 */ /* 0x008fe2000001141e */
[----:B------:R-:W-:Y:S06]  /*1dd0*/  BRA `(.L_x_6909) ;  /* 0x0000000c00187947 */ /* 0x000fec0003800000 */
.L_x_6910:
[----:B------:R-:W3:Y:S02]  /*1de0*/  LDG.E.S16 R30, desc[UR36][R4.64] ;  /* 0x00000024041e7981 */ /* 0x000ee4000c1e1700 */
[----:B---3--:R-:W-:Y:S01]  /*1df0*/  SHF.R.S32.HI R31, RZ, 0x1f, R30 ;  /* 0x0000001fff1f7819 */ /* 0x008fe2000001141e */
[----:B------:R-:W-:Y:S06]  /*1e00*/  BRA `(.L_x_6909) ;  /* 0x0000000c000c7947 */ /* 0x000fec0003800000 */
.L_x_6905:
        /* <DEDUP_REMOVED lines=9> */
.L_x_6913:
[----:B------:R-:W3:Y:S02]  /*1ea0*/  LDG.E.U16 R4, desc[UR36][R4.64] ;  /* 0x0000002404047981 */ /* 0x000ee4000c1e1500 */
[----:B---3--:R-:W-:-:S06]  /*1eb0*/  HADD2.F32 R30, -RZ, R4.H0_H0 ;  /* 0x20000004ff1e7230 */ /* 0x008fcc0000004100 */
[----:B------:R-:W0:Y:S01]  /*1ec0*/  F2I.S64.TRUNC R30, R30 ;  /* 0x0000001e001e7311 */ /* 0x000e22000020d900 */
[----:B------:R-:W-:Y:S05]  /*1ed0*/  BRA `(.L_x_6909) ;  /* 0x0000000800d87947 */ /* 0x000fea0003800000 */
.L_x_6912:
        /* <DEDUP_REMOVED lines=9> */
.L_x_6915:
[----:B------:R-:W3:Y:S02]  /*1f70*/  LDG.E.U16 R4, desc[UR36][R4.64] ;  /* 0x0000002404047981 */ /* 0x000ee4000c1e1500 */
[----:B---3--:R-:W-:-:S06]  /*1f80*/  HADD2.F32 R30, -RZ, R4.H0_H0 ;  /* 0x20000004ff1e7230 */ /* 0x008fcc0000004100 */
[----:B------:R-:W0:Y:S01]  /*1f90*/  F2I.S64.TRUNC R30, R30 ;  /* 0x0000001e001e7311 */ /* 0x000e22000020d900 */
[----:B------:R-:W-:Y:S05]  /*1fa0*/  BRA `(.L_x_6909) ;  /* 0x0000000800a47947 */ /* 0x000fea0003800000 */
.L_x_6914:
[----:B------:R-:W3:Y:S02]  /*1fb0*/  LDG.E.64 R4, desc[UR36][R4.64] ;  /* 0x0000002404047981 */ /* 0x000ee4000c1e1b00 */
[----:B---3--:R3:W0:Y:S01]  /*1fc0*/  F2I.S64.F64.TRUNC R30, R4 ;  /* 0x00000004001e7311 */ /* 0x008622000030d900 */
[----:B------:R-:W-:Y:S05]  /*1fd0*/  BRA `(.L_x_6909) ;  /* 0x0000000800987947 */ /* 0x000fea0003800000 */
.L_x_6904:
        /* <DEDUP_REMOVED lines=13> */
.L_x_6918:
[----:B------:R-:W3:Y:S02]  /*20b0*/  LDG.E.64 R4, desc[UR36][R4.64] ;  /* 0x0000002404047981 */ /* 0x000ee4000c1e1b00 */
[----:B---3--:R0:W1:Y:S01]  /*20c0*/  F2I.S64.F64.TRUNC R30, R4 ;  /* 0x00000004001e7311 */ /* 0x008062000030d900 */
[----:B------:R-:W-:Y:S05]  /*20d0*/  BRA `(.L_x_6909) ;  /* 0x0000000800587947 */ /* 0x000fea0003800000 */
.L_x_6917:
        /* <DEDUP_REMOVED lines=26> */
.L_x_6920:
[----:B------:R-:W3:Y:S02]  /*2280*/  LDG.E.U8 R4, desc[UR36][R4.64] ;  /* 0x0000002404047981 */ /* 0x000ee4000c1e1100 */
[C---:B---3--:R-:W-:Y:S02]  /*2290*/  IMAD.SHL.U32 R3, R4.reuse, 0x2000000, RZ ;  /* 0x0200000004037824 */ /* 0x048fe400078e00ff */
        /* <DEDUP_REMOVED lines=12> */
.L_x_6919:
[----:B------:R-:W3:Y:S02]  /*2360*/  LDG.E.U16 R30, desc[UR36][R4.64] ;  /* 0x00000024041e7981 */ /* 0x000ee4000c1e1500 */
[----:B---3--:R-:W-:-:S06]  /*2370*/  IMAD.U32 R30, R30, 0x10000, RZ ;  /* 0x000100001e1e7824 */ /* 0x008fcc00078e00ff */
[----:B------:R-:W0:Y:S01]  /*2380*/  F2I.S64.TRUNC R30, R30 ;  /* 0x0000001e001e7311 */ /* 0x000e22000020d900 */
[----:B------:R-:W-:Y:S05]  /*2390*/  BRA `(.L_x_6909) ;  /* 0x0000000400a87947 */ /* 0x000fea0003800000 */
.L_x_6916:
        /* <DEDUP_REMOVED lines=11> */
.L_x_6923:
        /* <DEDUP_REMOVED lines=21> */
.L_x_6927:
[----:B------:R-:W-:Y:S05]  /*25a0*/  BSYNC.RECONVERGENT B1 ;  /* 0x0000000000017941 */ /* 0x000fea0003800200 */
.L_x_6926:
[----:B------:R-:W-:Y:S01]  /*25b0*/  IMAD.SHL.U32 R0, R0, 0x100000, RZ ;  /* 0x0010000000007824 */ /* 0x000fe200078e00ff */
[----:B------:R-:W-:-:S04]  /*25c0*/  LEA R3, R3, 0x3b800000, 0x17 ;  /* 0x3b80000003037811 */ /* 0x000fc800078eb8ff */
[----:B------:R-:W-:-:S07]  /*25d0*/  LOP3.LUT R30, R3, R0, R7, 0xfe, !PT ;  /* 0x00000000031e7212 */ /* 0x000fce00078efe07 */
.L_x_6925:
[----:B------:R-:W-:Y:S05]  /*25e0*/  BSYNC.RECONVERGENT B0 ;  /* 0x0000000000007941 */ /* 0x000fea0003800200 */
.L_x_6924:
[----:B------:R-:W0:Y:S01]  /*25f0*/  F2I.S64.TRUNC R30, R30 ;  /* 0x0000001e001e7311 */ /* 0x000e22000020d900 */
[----:B------:R-:W-:Y:S05]  /*2600*/  BRA `(.L_x_6909) ;  /* 0x00000004000c7947 */ /* 0x000fea0003800000 */
.L_x_6922:
        /* <DEDUP_REMOVED lines=21> */
.L_x_6931:
[----:B------:R-:W-:Y:S05]  /*2760*/  BSYNC.RECONVERGENT B1 ;  /* 0x0000000000017941 */ /* 0x000fea0003800200 */
.L_x_6930:
[----:B------:R-:W-:Y:S01]  /*2770*/  IMAD.SHL.U32 R0, R0, 0x200000, RZ ;  /* 0x0020000000007824 */ /* 0x000fe200078e00ff */
[----:B------:R-:W-:-:S04]  /*2780*/  LEA R3, R3, 0x37800000, 0x17 ;  /* 0x3780000003037811 */ /* 0x000fc800078eb8ff */
[----:B------:R-:W-:-:S07]  /*2790*/  LOP3.LUT R30, R3, R0, R7, 0xfe, !PT ;  /* 0x00000000031e7212 */ /* 0x000fce00078efe07 */
.L_x_6929:
[----:B------:R-:W-:Y:S05]  /*27a0*/  BSYNC.RECONVERGENT B0 ;  /* 0x0000000000007941 */ /* 0x000fea0003800200 */
.L_x_6928:
[----:B------:R-:W0:Y:S01]  /*27b0*/  F2I.S64.TRUNC R30, R30 ;  /* 0x0000001e001e7311 */ /* 0x000e22000020d900 */
[----:B------:R-:W-:Y:S05]  /*27c0*/  BRA `(.L_x_6909) ;  /* 0x00000000009c7947 */ /* 0x000fea0003800000 */
.L_x_6921:
[----:B------:R-:W-:-:S09]  /*27d0*/  UISETP.NE.AND UP0, UPT, UR4, 0x1c, UPT ;  /* 0x0000001c0400788c */ /* 0x000fd2000bf05270 */
[----:B------:R-:W-:Y:S05]  /*27e0*/  BRA.U !UP0, `(.L_x_6932) ;  /* 0x00000001088c7547 */ /* 0x000fea000b800000 */
[----:B------:R-:W-:-:S09]  /*27f0*/  UISETP.NE.AND UP0, UPT, UR4, 0x1d, UPT ;  /* 0x0000001d0400788c */ /* 0x000fd2000bf05270 */
[----:B------:R-:W-:Y:S05]  /*2800*/  BRA.U !UP0, `(.L_x_6933) ;  /* 0x00000001087c7547 */ /* 0x000fea000b800000 */
[----:B------:R-:W-:-:S09]  /*2810*/  UISETP.NE.AND UP0, UPT, UR4, 0x2c, UPT ;  /* 0x0000002c0400788c */ /* 0x000fd2000bf05270 */
[----:B------:R-:W-:Y:S05]  /*2820*/  BRA.U !UP0, `(.L_x_6934) ;  /* 0x0000000108487547 */ /* 0x000fea000b800000 */
.L_x_6908:
        /* <DEDUP_REMOVED lines=16> */
.L_x_6935:
[----:B------:R-:W-:Y:S01]  /*2930*/  CS2R R30, SRZ ;  /* 0x00000000001e7805 */ /* 0x000fe2000001ff00 */
[----:B------:R-:W-:Y:S06]  /*2940*/  BRA `(.L_x_6909) ;  /* 0x00000000003c7947 */ /* 0x000fec0003800000 */
.L_x_6934:
        /* <DEDUP_REMOVED lines=8> */
.L_x_6937:
[----:B------:R-:W-:Y:S05]  /*29d0*/  BSYNC.RECONVERGENT B0 ;  /* 0x0000000000007941 */ /* 0x000fea0003800200 */
.L_x_6936:
[----:B------:R-:W0:Y:S01]  /*29e0*/  F2I.S64.TRUNC R30, R30 ;  /* 0x0000001e001e7311 */ /* 0x000e22000020d900 */
[----:B------:R-:W-:Y:S05]  /*29f0*/  BRA `(.L_x_6909) ;  /* 0x0000000000107947 */ /* 0x000fea0003800000 */
.L_x_6933:
[----:B------:R0:W5:Y:S01]  /*2a00*/  LDG.E.64 R30, desc[UR36][R4.64] ;  /* 0x00000024041e7981 */ /* 0x000162000c1e1b00 */
[----:B------:R-:W-:Y:S05]  /*2a10*/  BRA `(.L_x_6909) ;  /* 0x0000000000087947 */ /* 0x000fea0003800000 */
.L_x_6932:
[----:B------:R0:W5:Y:S01]  /*2a20*/  LDG.E R30, desc[UR36][R4.64] ;  /* 0x00000024041e7981 */ /* 0x000162000c1e1900 */
[----:B------:R-:W-:-:S07]  /*2a30*/  IMAD.MOV.U32 R31, RZ, RZ, RZ ;  /* 0x000000ffff1f7224 */ /* 0x000fce00078e00ff */
.L_x_6909:
[----:B------:R-:W-:Y:S01]  /*2a40*/  ISETP.NE.AND P0, PT, R18, RZ, PT ;  /* 0x000000ff1200720c */ /* 0x000fe20003f05270 */
[----:B------:R-:W-:-:S03]  /*2a50*/  VIADD R27, R19, 0x80 ;  /* 0x00000080131b7836 */ /* 0x000fc60000000000 */
[----:B------:R-:W-:-:S04]  /*2a60*/  PLOP3.LUT P0, PT, P0, PT, PT, 0x8, 0x80 ;  /* 0x000000000080781c */ /* 0x000fc8000070e170 */
[----:B------:R-:W-:-:S09]  /*2a70*/  P2R R18, PR, RZ, 0x1 ;  /* 0x00000001ff127803 */ /* 0x000fd20000000000 */
.L_x_6849:
[----:B------:R-:W-:Y:S05]  /*2a80*/  BSYNC.RECONVERGENT B7 ;  /* 0x0000000000077941 */ /* 0x000fea0003800200 */
.L_x_6848:
[----:B------:R-:W-:Y:S01]  /*2a90*/  ISETP.GE.AND P0, PT, R27, R16, PT ;  /* 0x000000101b00720c */ /* 0x000fe20003f06270 */
[----:B------:R-:W-:Y:S01]  /*2aa0*/  BSSY.RECONVERGENT B7, `(.L_x_6938) ;  /* 0x000029e000077945 */ /* 0x000fe20003800200 */
[----:B------:R-:W-:Y:S02]  /*2ab0*/  PLOP3.LUT P1, PT, PT, PT, PT, 0x80, 0x8 ;  /* 0x000000000008781c */ /* 0x000fe40003f2f070 */
[----:B------:R-:W-:Y:S02]  /*2ac0*/  CS2R R34, SRZ ;  /* 0x0000000000227805 */ /* 0x000fe4000001ff00 */
[----:B------:R-:W-:Y:S02]  /*2ad0*/  CS2R R28, SRZ ;  /* 0x00000000001c7805 */ /* 0x000fe4000001ff00 */
[----:B------:R-:W-:-:S05]  /*2ae0*/  P2R R22, PR, RZ, 0x2 ;  /* 0x00000002ff167803 */ /* 0x000fca0000000000 */
[----:B------:R-:W-:Y:S05]  /*2af0*/  @P0 BRA `(.L_x_6939) ;  /* 0x0000002800600947 */ /* 0x000fea0003800000 */
[----:B01-3--:R-:W0:Y:S01]  /*2b00*/  LDC.64 R4, c[0x0][0x3a0] ;  /* 0x0000e800ff047b82 */ /* 0x00be220000000a00 */
        /* <DEDUP_REMOVED lines=18> */
[----:B---3--:R0:W1:Y:S01]  /*2c30*/  I2F.F64.S16 R28, R4 ;  /* 0x00000004001c7312 */ /* 0x0080620000101c00 */
[----:B------:R-:W-:Y:S05]  /*2c40*/  BRA `(.L_x_6946) ;  /* 0x0000000c00707947 */ /* 0x000fea0003800000 */
.L_x_6944:
[----:B------:R-:W3:Y:S02]  /*2c50*/  LDG.E.U8 R4, desc[UR36][R4.64] ;  /* 0x0000002404047981 */ /* 0x000ee4000c1e1100 */
[----:B---3--:R0:W1:Y:S01]  /*2c60*/  I2F.F64.U16 R28, R4 ;  /* 0x00000004001c7312 */ /* 0x0080620000101800 */
[----:B------:R-:W-:Y:S05]  /*2c70*/  BRA `(.L_x_6946) ;  /* 0x0000000c00647947 */ /* 0x000fea0003800000 */
.L_x_6943:
[----:B------:R-:W-:-:S09]  /*2c80*/  UISETP.NE.AND UP0, UPT, UR4, 0x2, UPT ;  /* 0x000000020400788c */ /* 0x000fd2000bf05270 */
[----:B------:R-:W-:Y:S05]  /*2c90*/  BRA.U !UP0, `(.L_x_6947) ;  /* 0x0000000108287547 */ /* 0x000fea000b800000 */
[----:B------:R-:W-:-:S09]  /*2ca0*/  UISETP.NE.AND UP0, UPT, UR4, 0x3, UPT ;  /* 0x000000030400788c */ /* 0x000fd2000bf05270 */
[----:B------:R-:W-:Y:S05]  /*2cb0*/  BRA.U !UP0, `(.L_x_6948) ;  /* 0x0000000108147547 */ /* 0x000fea000b800000 */
[----:B------:R-:W-:-:S09]  /*2cc0*/  UISETP.NE.AND UP0, UPT, UR4, 0x4, UPT ;  /* 0x000000040400788c */ /* 0x000fd2000bf05270 */
[----:B------:R-:W-:Y:S05]  /*2cd0*/  BRA.U UP0, `(.L_x_6945) ;  /* 0x0000000900f07547 */ /* 0x000fea000b800000 */
[----:B------:R-:W3:Y:S02]  /*2ce0*/  LDG.E.64 R28, desc[UR36][R4.64] ;  /* 0x00000024041c7981 */ /* 0x000ee4000c1e1b00 */
[----:B---3--:R-:W0:Y:S01]  /*2cf0*/  I2F.F64.S64 R28, R28 ;  /* 0x0000001c001c7312 */ /* 0x008e220000301c00 */
[----:B------:R-:W-:Y:S05]  /*2d00*/  BRA `(.L_x_6946) ;  /* 0x0000000c00407947 */ /* 0x000fea0003800000 */
.L_x_6948:
[----:B------:R-:W3:Y:S02]  /*2d10*/  LDG.E R4, desc[UR36][R4.64] ;  /* 0x0000002404047981 */ /* 0x000ee4000c1e1900 */
[----:B---3--:R0:W1:Y:S01]  /*2d20*/  I2F.F64 R28, R4 ;  /* 0x00000004001c7312 */ /* 0x0080620000201c00 */
[----:B------:R-:W-:Y:S05]  /*2d30*/  BRA `(.L_x_6946) ;  /* 0x0000000c00347947 */ /* 0x000fea0003800000 */
.L_x_6947:
[----:B------:R-:W3:Y:S02]  /*2d40*/  LDG.E.U16 R4, desc[UR36][R4.64] ;  /* 0x0000002404047981 */ /* 0x000ee4000c1e1500 */
[----:B---3--:R0:W1:Y:S01]  /*2d50*/  I2F.F64.S16 R28, R4 ;  /* 0x00000004001c7312 */ /* 0x0080620000101c00 */
[----:B------:R-:W-:Y:S05]  /*2d60*/  BRA `(.L_x_6946) ;  /* 0x0000000c00287947 */ /* 0x000fea0003800000 */
.L_x_6942:
[----:B------:R-:W-:-:S09]  /*2d70*/  UISETP.GT.AND UP0, UPT, UR4, 0x6, UPT ;  /* 0x000000060400788c */ /* 0x000fd2000bf04270 */
[----:B------:R-:W-:Y:S05]  /*2d80*/  BRA.U UP0, `(.L_x_6949) ;  /* 0x0000000100347547 */ /* 0x000fea000b800000 */
[----:B------:R-:W-:-:S09]  /*2d90*/  UISETP.NE.AND UP0, UPT, UR4, 0x5, UPT ;  /* 0x000000050400788c */ /* 0x000fd2000bf05270 */
[----:B------:R-:W-:Y:S05]  /*2da0*/  BRA.U !UP0, `(.L_x_6950) ;  /* 0x0000000108187547 */ /* 0x000fea000b800000 */
[----:B------:R-:W-:-:S09]  /*2db0*/  UISETP.NE.AND UP0, UPT, UR4, 0x6, UPT ;  /* 0x000000060400788c */ /* 0x000fd2000bf05270 */
[----:B------:R-:W-:Y:S05]  /*2dc0*/  BRA.U UP0, `(.L_x_6945) ;  /* 0x0000000900b47547 */ /* 0x000fea000b800000 */
[----:B------:R-:W3:Y:S02]  /*2dd0*/  LDG.E R28, desc[UR36][R4.64] ;  /* 0x00000024041c7981 */ /* 0x000ee4000c1e1900 */
[----:B---3--:R-:W-:-:S06]  /*2de0*/  FMUL.FTZ R28, R28, 1 ;  /* 0x3f8000001c1c7820 */ /* 0x008fcc0000410000 */
[----:B------:R-:W0:Y:S01]  /*2df0*/  F2F.F64.F32 R28, R28 ;  /* 0x0000001c001c7310 */ /* 0x000e220000201800 */
[----:B------:R-:W-:Y:S05]  /*2e00*/  BRA `(.L_x_6946) ;  /* 0x0000000c00007947 */ /* 0x000fea0003800000 */
.L_x_6950:
[----:B------:R-:W3:Y:S02]  /*2e10*/  LDG.E.U16 R0, desc[UR36][R4.64] ;  /* 0x0000002404007981 */ /* 0x000ee4000c1e1500 */
[----:B---3--:R-:W-:-:S05]  /*2e20*/  HADD2.F32 R0, -RZ, R0.H0_H0 ;  /* 0x20000000ff007230 */ /* 0x008fca0000004100 */
[----:B------:R-:W-:-:S04]  /*2e30*/  FMUL.FTZ R0, R0, 1 ;  /* 0x3f80000000007820 */ /* 0x000fc80000410000 */
[----:B------:R0:W1:Y:S01]  /*2e40*/  F2F.F64.F32 R28, R0 ;  /* 0x00000000001c7310 */ /* 0x0000620000201800 */
[----:B------:R-:W-:Y:S05]  /*2e50*/  BRA `(.L_x_6946) ;  /* 0x0000000800ec7947 */ /* 0x000fea0003800000 */
.L_x_6949:
[----:B------:R-:W-:-:S09]  /*2e60*/  UISETP.NE.AND UP0, UPT, UR4, 0x7, UPT ;  /* 0x000000070400788c */ /* 0x000fd2000bf05270 */
[----:B------:R-:W-:Y:S05]  /*2e70*/  BRA.U !UP0, `(.L_x_6951) ;  /* 0x0000000108347547 */ /* 0x000fea000b800000 */
        /* <DEDUP_REMOVED lines=8> */
.L_x_6952:
[----:B------:R-:W3:Y:S02]  /*2f00*/  LDG.E.U16 R4, desc[UR36][R4.64] ;  /* 0x0000002404047981 */ /* 0x000ee4000c1e1500 */
[----:B---3--:R-:W-:-:S05]  /*2f10*/  HADD2.F32 R0, -RZ, R4.H0_H0 ;  /* 0x20000004ff007230 */ /* 0x008fca0000004100 */
[----:B------:R-:W-:-:S04]  /*2f20*/  FMUL.FTZ R0, R0, 1 ;  /* 0x3f80000000007820 */ /* 0x000fc80000410000 */
[----:B------:R0:W1:Y:S01]  /*2f30*/  F2F.F64.F32 R28, R0 ;  /* 0x00000000001c7310 */ /* 0x0000620000201800 */
[----:B------:R-:W-:Y:S05]  /*2f40*/  BRA `(.L_x_6946) ;  /* 0x0000000800b07947 */ /* 0x000fea0003800000 */
.L_x_6951:
[----:B------:R0:W5:Y:S01]  /*2f50*/  LDG.E.64 R28, desc[UR36][R4.64] ;  /* 0x00000024041c7981 */ /* 0x000162000c1e1b00 */
[----:B------:R-:W-:Y:S05]  /*2f60*/  BRA `(.L_x_6946) ;  /* 0x0000000800a87947 */ /* 0x000fea0003800000 */
.L_x_6941:
        /* <DEDUP_REMOVED lines=11> */
[----:B------:R-:W-:Y:S01]  /*3020*/  FSEL R29, RZ, 1.875, !P0 ;  /* 0x3ff00000ff1d7808 */ /* 0x000fe20004000000 */
[----:B------:R-:W-:Y:S08]  /*3030*/  BRA `(.L_x_6946) ;  /* 0x0000000800747947 */ /* 0x000ff00003800000 */
.L_x_6955:
[----:B------:R0:W5:Y:S01]  /*3040*/  LDG.E.64 R28, desc[UR36][R4.64] ;  /* 0x00000024041c7981 */ /* 0x000162000c1e1b00 */
[----:B------:R-:W-:Y:S05]  /*3050*/  BRA `(.L_x_6946) ;  /* 0x00000008006c7947 */ /* 0x000fea0003800000 */
.L_x_6954:
        /* <DEDUP_REMOVED lines=27> */
.L_x_6957:
        /* <DEDUP_REMOVED lines=15> */
.L_x_6956:
[----:B------:R-:W3:Y:S02]  /*3300*/  LDG.E.U16 R0, desc[UR36][R4.64] ;  /* 0x0000002404007981 */ /* 0x000ee4000c1e1500 */
[----:B---3--:R-:W-:-:S04]  /*3310*/  IMAD.U32 R0, R0, 0x10000, RZ ;  /* 0x0001000000007824 */ /* 0x008fc800078e00ff */
[----:B------:R-:W-:-:S04]  /*3320*/  FMUL.FTZ R0, R0, 1 ;  /* 0x3f80000000007820 */ /* 0x000fc80000410000 */
[----:B------:R0:W1:Y:S01]  /*3330*/  F2F.F64.F32 R28, R0 ;  /* 0x00000000001c7310 */ /* 0x0000620000201800 */
[----:B------:R-:W-:Y:S05]  /*3340*/  BRA `(.L_x_6946) ;  /* 0x0000000400b07947 */ /* 0x000fea0003800000 */
.L_x_6953:
        /* <DEDUP_REMOVED lines=9> */
[----:B---3--:R0:W1:Y:S01]  /*33e0*/  I2F.F64.U16 R28, R4 ;  /* 0x00000004001c7312 */ /* 0x0080620000101800 */
[----:B------:R-:W-:Y:S05]  /*33f0*/  BRA `(.L_x_6946) ;  /* 0x0000000400847947 */ /* 0x000fea0003800000 */
.L_x_6960:
[----:B------:R-:W3:Y:S01]  /*3400*/  LDG.E.U8 R4, desc[UR36][R4.64] ;  /* 0x0000002404047981 */ /* 0x000ee2000c1e1100 */
        /* <DEDUP_REMOVED lines=20> */
.L_x_6962:
[----:B------:R-:W-:Y:S05]  /*3550*/  BSYNC.RECONVERGENT B0 ;  /* 0x0000000000007941 */ /* 0x000fea0003800200 */
.L_x_6961:
[----:B------:R-:W-:Y:S01]  /*3560*/  IMAD.SHL.U32 R0, R0, 0x100000, RZ ;  /* 0x0010000000007824 */ /* 0x000fe200078e00ff */
[----:B------:R-:W-:-:S04]  /*3570*/  LEA R3, R3, 0x3b800000, 0x17 ;  /* 0x3b80000003037811 */ /* 0x000fc800078eb8ff */
[----:B------:R-:W-:-:S05]  /*3580*/  LOP3.LUT R0, R3, R0, R7, 0xfe, !PT ;  /* 0x0000000003007212 */ /* 0x000fca00078efe07 */
[----:B------:R-:W-:-:S04]  /*3590*/  FMUL.FTZ R0, R0, 1 ;  /* 0x3f80000000007820 */ /* 0x000fc80000410000 */
[----:B------:R0:W1:Y:S01]  /*35a0*/  F2F.F64.F32 R28, R0 ;  /* 0x00000000001c7310 */ /* 0x0000620000201800 */
[----:B------:R-:W-:Y:S05]  /*35b0*/  BRA `(.L_x_6946) ;  /* 0x0000000400147947 */ /* 0x000fea0003800000 */
.L_x_6959:
        /* <DEDUP_REMOVED lines=21> */
.L_x_6964:
[----:B------:R-:W-:Y:S05]  /*3710*/  BSYNC.RECONVERGENT B0 ;  /* 0x0000000000007941 */ /* 0x000fea0003800200 */
.L_x_6963:
[----:B------:R-:W-:Y:S01]  /*3720*/  IMAD.SHL.U32 R0, R0, 0x200000, RZ ;  /* 0x0020000000007824 */ /* 0x000fe200078e00ff */
[----:B------:R-:W-:-:S04]  /*3730*/  LEA R3, R3, 0x37800000, 0x17 ;  /* 0x3780000003037811 */ /* 0x000fc800078eb8ff */
[----:B------:R-:W-:-:S05]  /*3740*/  LOP3.LUT R0, R3, R0, R7, 0xfe, !PT ;  /* 0x0000000003007212 */ /* 0x000fca00078efe07 */
[----:B------:R-:W-:-:S04]  /*3750*/  FMUL.FTZ R0, R0, 1 ;  /* 0x3f80000000007820 */ /* 0x000fc80000410000 */
[----:B------:R0:W1:Y:S01]  /*3760*/  F2F.F64.F32 R28, R0 ;  /* 0x00000000001c7310 */ /* 0x0000620000201800 */
[----:B------:R-:W-:Y:S05]  /*3770*/  BRA `(.L_x_6946) ;  /* 0x0000000000a47947 */ /* 0x000fea0003800000 */
.L_x_6958:
        /* <DEDUP_REMOVED lines=18> */
.L_x_6945:
        /* <DEDUP_REMOVED lines=16> */
.L_x_6967:
[----:B------:R-:W-:Y:S01]  /*39a0*/  CS2R R28, SRZ ;  /* 0x00000000001c7805 */ /* 0x000fe2000001ff00 */
[----:B------:R-:W-:Y:S06]  /*39b0*/  BRA `(.L_x_6946) ;  /* 0x0000000000147947 */ /* 0x000fec0003800000 */
.L_x_6966:
[----:B------:R-:W3:Y:S02]  /*39c0*/  LDG.E.64 R28, desc[UR36][R4.64] ;  /* 0x00000024041c7981 */ /* 0x000ee4000c1e1b00 */
[----:B---3--:R-:W0:Y:S01]  /*39d0*/  I2F.F64.U64 R28, R28 ;  /* 0x0000001c001c7312 */ /* 0x008e220000301800 */
[----:B------:R-:W-:Y:S05]  /*39e0*/  BRA `(.L_x_6946) ;  /* 0x0000000000087947 */ /* 0x000fea0003800000 */
.L_x_6965:
[----:B------:R-:W3:Y:S02]  /*39f0*/  LDG.E R4, desc[UR36][R4.64] ;  /* 0x0000002404047981 */ /* 0x000ee4000c1e1900 */
[----:B---3--:R0:W1:Y:S02]  /*3a00*/  I2F.F64.U32 R28, R4 ;  /* 0x00000004001c7312 */ /* 0x0080640000201800 */
.L_x_6946:
[----:B------:R-:W-:Y:S05]  /*3a10*/  BSYNC.RECONVERGENT B6 ;  /* 0x0000000000067941 */ /* 0x000fea0003800200 */
.L_x_6940:
        /* <DEDUP_REMOVED lines=21> */
.L_x_6972:
[----:B------:R-:W2:Y:S02]  /*3b70*/  LDG.E.U8 R4, desc[UR36][R4.64] ;  /* 0x0000002404047981 */ /* 0x000ea4000c1e1100 */
[----:B--2---:R-:W-:-:S04]  /*3b80*/  ISETP.NE.AND P0, PT, R4, RZ, PT ;  /* 0x000000ff0400720c */ /* 0x004fc80003f05270 */
[----:B------:R-:W-:Y:S01]  /*3b90*/  P2R R22, PR, RZ, 0x1 ;  /* 0x00000001ff167803 */ /* 0x000fe20000000000 */
[----:B------:R-:W-:Y:S08]  /*3ba0*/  BRA `(.L_x_6974) ;  /* 0x0000000800847947 */ /* 0x000ff00003800000 */
.L_x_6971:
        /* <DEDUP_REMOVED lines=11> */
.L_x_6976:
[----:B------:R-:W2:Y:S02]  /*3c60*/  LDG.E R4, desc[UR36][R4.64] ;  /* 0x0000002404047981 */ /* 0x000ea4000c1e1900 */
[----:B--2---:R-:W-:-:S04]  /*3c70*/  ISETP.NE.AND P0, PT, R4, RZ, PT ;  /* 0x000000ff0400720c */ /* 0x004fc80003f05270 */
[----:B------:R-:W-:Y:S01]  /*3c80*/  P2R R22, PR, RZ, 0x1 ;  /* 0x00000001ff167803 */ /* 0x000fe20000000000 */
[----:B------:R-:W-:Y:S08]  /*3c90*/  BRA `(.L_x_6974) ;  /* 0x0000000800487947 */ /* 0x000ff00003800000 */
.L_x_6975:
[----:B------:R-:W2:Y:S02]  /*3ca0*/  LDG.E.U16 R4, desc[UR36][R4.64] ;  /* 0x0000002404047981 */ /* 0x000ea4000c1e1500 */
[----:B--2---:R-:W-:-:S04]  /*3cb0*/  ISETP.NE.AND P0, PT, R4, RZ, PT ;  /* 0x000000ff0400720c */ /* 0x004fc80003f05270 */
[----:B------:R-:W-:Y:S01]  /*3cc0*/  P2R R22, PR, RZ, 0x1 ;  /* 0x00000001ff167803 */ /* 0x000fe20000000000 */
[----:B------:R-:W-:Y:S08]  /*3cd0*/  BRA `(.L_x_6974) ;  /* 0x0000000800387947 */ /* 0x000ff00003800000 */
.L_x_6970:
        /* <DEDUP_REMOVED lines=10> */
.L_x_6978:
[----:B---3--:R-:W2:Y:S02]  /*3d80*/  LDG.E.U16 R0, desc[UR36][R4.64] ;  /* 0x0000002404007981 */ /* 0x008ea4000c1e1500 */
[----:B--2---:R-:W-:-:S05]  /*3d90*/  HADD2.F32 R0, -RZ, R0.H0_H0 ;  /* 0x20000000ff007230 */ /* 0x004fca0000004100 */
[----:B------:R-:W-:-:S04]  /*3da0*/  FSETP.NEU.FTZ.AND P0, PT, R0, RZ, PT ;  /* 0x000000ff0000720b */ /* 0x000fc80003f1d000 */
[----:B------:R-:W-:Y:S01]  /*3db0*/  P2R R22, PR, RZ, 0x1 ;  /* 0x00000001ff167803 */ /* 0x000fe20000000000 */
[----:B------:R-:W-:Y:S08]  /*3dc0*/  BRA `(.L_x_6974) ;  /* 0x0000000400fc7947 */ /* 0x000ff00003800000 */
.L_x_6977:
        /* <DEDUP_REMOVED lines=12> */
.L_x_6980:
        /* <DEDUP_REMOVED lines=10> */
.L_x_6979:
[----:B------:R-:W2:Y:S02]  /*3f30*/  LDG.E.64 R4, desc[UR36][R4.64] ;  /* 0x0000002404047981 */ /* 0x000ea4000c1e1b00 */
[----:B--2---:R-:W-:-:S06]  /*3f40*/  DSETP.NEU.AND P0, PT, R4, RZ, PT ;  /* 0x000000ff0400722a */ /* 0x004fcc0003f0d000 */
[----:B------:R-:W-:Y:S01]  /*3f50*/  P2R R22, PR, RZ, 0x1 ;  /* 0x00000001ff167803 */ /* 0x000fe20000000000 */
[----:B------:R-:W-:Y:S07]  /*3f60*/  BRA `(.L_x_6974) ;  /* 0x0000000400947947 */ /* 0x000fee0003800000 */
.L_x_6969:
        /* <DEDUP_REMOVED lines=12> */
.L_x_6983:
[----:B------:R-:W2:Y:S02]  /*4030*/  LDG.E.128 R4, desc[UR36][R4.64] ;  /* 0x0000002404047981 */ /* 0x000ea4000c1e1d00 */
[----:B--2---:R-:W-:-:S06]  /*4040*/  DSETP.NEU.AND P0, PT, R6, RZ, PT ;  /* 0x000000ff0600722a */ /* 0x004fcc0003f0d000 */
[----:B------:R-:W-:-:S06]  /*4050*/  DSETP.NEU.OR P0, PT, R4, RZ, P0 ;  /* 0x000000ff0400722a */ /* 0x000fcc000070d400 */
[----:B------:R-:W-:Y:S01]  /*4060*/  P2R R22, PR, RZ, 0x1 ;  /* 0x00000001ff167803 */ /* 0x000fe20000000000 */
[----:B------:R-:W-:Y:S07]  /*4070*/  BRA `(.L_x_6974) ;  /* 0x0000000400507947 */ /* 0x000fee0003800000 */
.L_x_6982:
        /* <DEDUP_REMOVED lines=10> */
.L_x_6985:
        /* <DEDUP_REMOVED lines=12> */
.L_x_6984:
[----:B---3--:R-:W2:Y:S02]  /*41e0*/  LDG.E.U16 R0, desc[UR36][R4.64] ;  /* 0x0000002404007981 */ /* 0x008ea4000c1e1500 */
[----:B--2---:R-:W-:-:S05]  /*41f0*/  IMAD.U32 R0, R0, 0x10000, RZ ;  /* 0x0001000000007824 */ /* 0x004fca00078e00ff */
[----:B------:R-:W-:-:S04]  /*4200*/  FSETP.NEU.FTZ.AND P0, PT, R0, RZ, PT ;  /* 0x000000ff0000720b */ /* 0x000fc80003f1d000 */
[----:B------:R-:W-:Y:S01]  /*4210*/  P2R R22, PR, RZ, 0x1 ;  /* 0x00000001ff167803 */ /* 0x000fe20000000000 */
[----:B------:R-:W-:Y:S08]  /*4220*/  BRA `(.L_x_6974) ;  /* 0x0000000000e47947 */ /* 0x000ff00003800000 */
.L_x_6981:
        /* <DEDUP_REMOVED lines=12> */
.L_x_6988:
[----:B------:R-:W2:Y:S02]  /*42f0*/  LDG.E.U8 R4, desc[UR36][R4.64] ;  /* 0x0000002404047981 */ /* 0x000ea4000c1e1100 */
[----:B--2---:R-:W-:-:S04]  /*4300*/  ISETP.NE.AND P0, PT, R4, RZ, PT ;  /* 0x000000ff0400720c */ /* 0x004fc80003f05270 */
[----:B------:R-:W-:Y:S01]  /*4310*/  P2R R22, PR, RZ, 0x1 ;  /* 0x00000001ff167803 */ /* 0x000fe20000000000 */
[----:B------:R-:W-:Y:S08]  /*4320*/  BRA `(.L_x_6974) ;  /* 0x0000000000a47947 */ /* 0x000ff00003800000 */
.L_x_6987:
[----:B------:R-:W2:Y:S02]  /*4330*/  LDG.E.U8 R4, desc[UR36][R4.64] ;  /* 0x0000002404047981 */ /* 0x000ea4000c1e1100 */
[----:B--2---:R-:W-:-:S04]  /*4340*/  ISETP.NE.AND P0, PT, R4, RZ, PT ;  /* 0x000000ff0400720c */ /* 0x004fc80003f05270 */
[----:B------:R-:W-:Y:S01]  /*4350*/  P2R R22, PR, RZ, 0x1 ;  /* 0x00000001ff167803 */ /* 0x000fe20000000000 */
[----:B------:R-:W-:Y:S08]  /*4360*/  BRA `(.L_x_6974) ;  /* 0x0000000000947947 */ /* 0x000ff00003800000 */
.L_x_6986:
        /* <DEDUP_REMOVED lines=10> */
.L_x_6973:
        /* <DEDUP_REMOVED lines=16> */
.L_x_6991:
[----:B------:R-:W-:-:S04]  /*4510*/  PLOP3.LUT P0, PT, PT, PT, PT, 0x8, 0x80 ;  /* 0x000000000080781c */ /* 0x000fc80003f0e170 */
[----:B------:R-:W-:Y:S01]  /*4520*/  P2R R22, PR, RZ, 0x1 ;  /* 0x00000001ff167803 */ /* 0x000fe20000000000 */
[----:B------:R-:W-:Y:S08]  /*4530*/  BRA `(.L_x_6974) ;  /* 0x0000000000207947 */ /* 0x000ff00003800000 */
.L_x_6990:
[----:B------:R-:W2:Y:S02]  /*4540*/  LDG.E.64 R4, desc[UR36][R4.64] ;  /* 0x0000002404047981 */ /* 0x000ea4000c1e1b00 */
[----:B--2---:R-:W-:-:S04]  /*4550*/  ISETP.NE.U32.AND P0, PT, R4, RZ, PT ;  /* 0x000000ff0400720c */ /* 0x004fc80003f05070 */
[----:B------:R-:W-:-:S04]  /*4560*/  ISETP.NE.AND.EX P0, PT, R5, RZ, PT, P0 ;  /* 0x000000ff0500720c */ /* 0x000fc80003f05300 */
[----:B------:R-:W-:Y:S01]  /*4570*/  P2R R22, PR, RZ, 0x1 ;  /* 0x00000001ff167803 */ /* 0x000fe20000000000 */
[----:B------:R-:W-:Y:S08]  /*4580*/  BRA `(.L_x_6974) ;  /* 0x00000000000c7947 */ /* 0x000ff00003800000 */
.L_x_6989:
[----:B------:R-:W2:Y:S02]  /*4590*/  LDG.E R4, desc[UR36][R4.64] ;  /* 0x0000002404047981 */ /* 0x000ea4000c1e1900 */
[----:B--2---:R-:W-:-:S04]  /*45a0*/  ISETP.NE.AND P0, PT, R4, RZ, PT ;  /* 0x000000ff0400720c */ /* 0x004fc80003f05270 */
[----:B------:R-:W-:-:S09]  /*45b0*/  P2R R22, PR, RZ, 0x1 ;  /* 0x00000001ff167803 */ /* 0x000fd20000000000 */
.L_x_6974:
[----:B------:R-:W-:Y:S05]  /*45c0*/  BSYNC.RECONVERGENT B6 ;  /* 0x0000000000067941 */ /* 0x000fea0003800200 */
.L_x_6968:
        /* <DEDUP_REMOVED lines=19> */
.L_x_6995:
[----:B------:R0:W5:Y:S01]  /*4700*/  LDG.E.U8 R34, desc[UR36][R4.64] ;  /* 0x0000002404227981 */ /* 0x000162000c1e1100 */
[----:B------:R-:W-:Y:S01]  /*4710*/  IMAD.MOV.U32 R35, RZ, RZ, RZ ;  /* 0x000000ffff237224 */ /* 0x000fe200078e00ff */
[----:B------:R-:W-:Y:S06]  /*4720*/  BRA `(.L_x_6997) ;  /* 0x0000000c00447947 */ /* 0x000fec0003800000 */
.L_x_6994:
        /* <DEDUP_REMOVED lines=8> */
.L_x_6999:
[----:B------:R-:W2:Y:S02]  /*47b0*/  LDG.E R34, desc[UR36][R4.64] ;  /* 0x0000002404227981 */ /* 0x000ea4000c1e1900 */
[----:B--2---:R-:W-:Y:S01]  /*47c0*/  SHF.R.S32.HI R35, RZ, 0x1f, R34 ;  /* 0x0000001fff237819 */ /* 0x004fe20000011422 */
[----:B------:R-:W-:Y:S06]  /*47d0*/  BRA `(.L_x_6997) ;  /* 0x0000000c00187947 */ /* 0x000fec0003800000 */
.L_x_6998:
[----:B------:R-:W2:Y:S02]  /*47e0*/  LDG.E.S16 R34, desc[UR36][R4.64] ;  /* 0x0000002404227981 */ /* 0x000ea4000c1e1700 */
[----:B--2---:R-:W-:Y:S01]  /*47f0*/  SHF.R.S32.HI R35, RZ, 0x1f, R34 ;  /* 0x0000001fff237819 */ /* 0x004fe20000011422 */
[----:B------:R-:W-:Y:S06]  /*4800*/  BRA `(.L_x_6997) ;  /* 0x0000000c000c7947 */ /* 0x000fec0003800000 */
.L_x_6993:
        /* <DEDUP_REMOVED lines=9> */
.L_x_7001:
[----:B------:R-:W2:Y:S02]  /*48a0*/  LDG.E.U16 R4, desc[UR36][R4.64] ;  /* 0x0000002404047981 */ /* 0x000ea4000c1e1500 */
[----:B--2---:R-:W-:-:S06]  /*48b0*/  HADD2.F32 R34, -RZ, R4.H0_H0 ;  /* 0x20000004ff227230 */ /* 0x004fcc0000004100 */
[----:B------:R-:W0:Y:S01]  /*48c0*/  F2I.S64.TRUNC R34, R34 ;  /* 0x0000002200227311 */ /* 0x000e22000020d900 */
[----:B------:R-:W-:Y:S05]  /*48d0*/  BRA `(.L_x_6997) ;  /* 0x0000000800d87947 */ /* 0x000fea0003800000 */
.L_x_7000:
        /* <DEDUP_REMOVED lines=9> */
.L_x_7003:
[----:B------:R-:W2:Y:S02]  /*4970*/  LDG.E.U16 R4, desc[UR36][R4.64] ;  /* 0x0000002404047981 */ /* 0x000ea4000c1e1500 */
[----:B--2---:R-:W-:-:S06]  /*4980*/  HADD2.F32 R34, -RZ, R4.H0_H0 ;  /* 0x20000004ff227230 */ /* 0x004fcc0000004100 */
[----:B------:R-:W0:Y:S01]  /*4990*/  F2I.S64.TRUNC R34, R34 ;  /* 0x0000002200227311 */ /* 0x000e22000020d900 */
[----:B------:R-:W-:Y:S05]  /*49a0*/  BRA `(.L_x_6997) ;  /* 0x0000000800a47947 */ /* 0x000fea0003800000 */
.L_x_7002:
[----:B------:R-:W2:Y:S02]  /*49b0*/  LDG.E.64 R4, desc[UR36][R4.64] ;  /* 0x0000002404047981 */ /* 0x000ea4000c1e1b00 */
[----:B--2---:R0:W2:Y:S01]  /*49c0*/  F2I.S64.F64.TRUNC R34, R4 ;  /* 0x0000000400227311 */ /* 0x0040a2000030d900 */
[----:B------:R-:W-:Y:S05]  /*49d0*/  BRA `(.L_x_6997) ;  /* 0x0000000800987947 */ /* 0x000fea0003800000 */
.L_x_6992:
        /* <DEDUP_REMOVED lines=13> */
.L_x_7006:
[----:B------:R-:W2:Y:S02]  /*4ab0*/  LDG.E.64 R4, desc[UR36][R4.64] ;  /* 0x0000002404047981 */ /* 0x000ea4000c1e1b00 */
[----:B--2---:R0:W2:Y:S01]  /*4ac0*/  F2I.S64.F64.TRUNC R34, R4 ;  /* 0x0000000400227311 */ /* 0x0040a2000030d900 */
[----:B------:R-:W-:Y:S05]  /*4ad0*/  BRA `(.L_x_6997) ;  /* 0x0000000800587947 */ /* 0x000fea0003800000 */
.L_x_7005:
        /* <DEDUP_REMOVED lines=26> */
.L_x_7008:
        /* <DEDUP_REMOVED lines=14> */
.L_x_7007:
[----:B------:R-:W2:Y:S02]  /*4d60*/  LDG.E.U16 R34, desc[UR36][R4.64] ;  /* 0x0000002404227981 */ /* 0x000ea4000c1e1500 */
[----:B--2---:R-:W-:-:S06]  /*4d70*/  IMAD.U32 R34, R34, 0x10000, RZ ;  /* 0x0001000022227824 */ /* 0x004fcc00078e00ff */
[----:B------:R-:W0:Y:S01]  /*4d80*/  F2I.S64.TRUNC R34, R34 ;  /* 0x0000002200227311 */ /* 0x000e22000020d900 */
[----:B------:R-:W-:Y:S05]  /*4d90*/  BRA `(.L_x_6997) ;  /* 0x0000000400a87947 */ /* 0x000fea0003800000 */
.L_x_7004:
        /* <DEDUP_REMOVED lines=11> */
.L_x_7011:
        /* <DEDUP_REMOVED lines=21> */
.L_x_7015:
[----:B------:R-:W-:Y:S05]  /*4fa0*/  BSYNC.RECONVERGENT B1 ;  /* 0x0000000000017941 */ /* 0x000fea0003800200 */
.L_x_7014:
[----:B------:R-:W-:Y:S01]  /*4fb0*/  IMAD.SHL.U32 R0, R0, 0x100000, RZ ;  /* 0x0010000000007824 */ /* 0x000fe200078e00ff */
[----:B------:R-:W-:-:S04]  /*4fc0*/  LEA R3, R3, 0x3b800000, 0x17 ;  /* 0x3b80000003037811 */ /* 0x000fc800078eb8ff */
[----:B------:R-:W-:-:S07]  /*4fd0*/  LOP3.LUT R34, R3, R0, R7, 0xfe, !PT ;  /* 0x0000000003227212 */ /* 0x000fce00078efe07 */
.L_x_7013:
[----:B------:R-:W-:Y:S05]  /*4fe0*/  BSYNC.RECONVERGENT B0 ;  /* 0x0000000000007941 */ /* 0x000fea0003800200 */
.L_x_7012:
[----:B------:R-:W0:Y:S01]  /*4ff0*/  F2I.S64.TRUNC R34, R34 ;  /* 0x0000002200227311 */ /* 0x000e22000020d900 */
[----:B------:R-:W-:Y:S05]  /*5000*/  BRA `(.L_x_6997) ;  /* 0x00000004000c7947 */ /* 0x000fea0003800000 */
.L_x_7010:
        /* <DEDUP_REMOVED lines=21> */
.L_x_7019:
[----:B------:R-:W-:Y:S05]  /*5160*/  BSYNC.RECONVERGENT B1 ;  /* 0x0000000000017941 */ /* 0x000fea0003800200 */
.L_x_7018:
[----:B------:R-:W-:Y:S01]  /*5170*/  IMAD.SHL.U32 R0, R0, 0x200000, RZ ;  /* 0x0020000000007824 */ /* 0x000fe200078e00ff */
[----:B------:R-:W-:-:S04]  /*5180*/  LEA R3, R3, 0x37800000, 0x17 ;  /* 0x3780000003037811 */ /* 0x000fc800078eb8ff */
[----:B------:R-:W-:-:S07]  /*5190*/  LOP3.LUT R34, R3, R0, R7, 0xfe, !PT ;  /* 0x0000000003227212 */ /* 0x000fce00078efe07 */
.L_x_7017:
[----:B------:R-:W-:Y:S05]  /*51a0*/  BSYNC.RECONVERGENT B0 ;  /* 0x0000000000007941 */ /* 0x000fea0003800200 */
.L_x_7016:
[----:B------:R-:W0:Y:S01]  /*51b0*/  F2I.S64.TRUNC R34, R34 ;  /* 0x0000002200227311 */ /* 0x000e22000020d900 */
[----:B------:R-:W-:Y:S05]  /*51c0*/  BRA `(.L_x_6997) ;  /* 0x00000000009c7947 */ /* 0x000fea0003800000 */
.L_x_7009:
        /* <DEDUP_REMOVED lines=14> */
.L_x_7023:
[----:B------:R-:W-:Y:S05]  /*52b0*/  BSYNC.RECONVERGENT B0 ;  /* 0x0000000000007941 */ /* 0x000fea0003800200 */
.L_x_7022:
[----:B------:R-:W0:Y:S01]  /*52c0*/  F2I.S64.TRUNC R34, R34 ;  /* 0x0000002200227311 */ /* 0x000e22000020d900 */
[----:B------:R-:W-:Y:S05]  /*52d0*/  BRA `(.L_x_6997) ;  /* 0x0000000000587947 */ /* 0x000fea0003800000 */
.L_x_6996:
        /* <DEDUP_REMOVED lines=16> */
.L_x_7024:
[----:B------:R-:W-:Y:S01]  /*53e0*/  CS2R R34, SRZ ;  /* 0x0000000000227805 */ /* 0x000fe2000001ff00 */
[----:B------:R-:W-:Y:S06]  /*53f0*/  BRA `(.L_x_6997) ;  /* 0x0000000000107947 */ /* 0x000fec0003800000 */
.L_x_7021:
[----:B------:R0:W5:Y:S01]  /*5400*/  LDG.E.64 R34, desc[UR36][R4.64] ;  /* 0x0000002404227981 */ /* 0x000162000c1e1b00 */
[----:B------:R-:W-:Y:S05]  /*5410*/  BRA `(.L_x_6997) ;  /* 0x0000000000087947 */ /* 0x000fea0003800000 */
.L_x_7020:
[----:B------:R0:W5:Y:S01]  /*5420*/  LDG.E R34, desc[UR36][R4.64] ;  /* 0x0000002404227981 */ /* 0x000162000c1e1900 */
[----:B------:R-:W-:-:S07]  /*5430*/  IMAD.MOV.U32 R35, RZ, RZ, RZ ;  /* 0x000000ffff237224 */ /* 0x000fce00078e00ff */
.L_x_6997:
[----:B------:R-:W-:Y:S01]  /*5440*/  ISETP.NE.AND P0, PT, R22, RZ, PT ;  /* 0x000000ff1600720c */ /* 0x000fe20003f05270 */
[----:B------:R-:W-:-:S03]  /*5450*/  VIADD R27, R27, 0x80 ;  /* 0x000000801b1b7836 */ /* 0x000fc60000000000 */
[----:B------:R-:W-:-:S04]  /*5460*/  PLOP3.LUT P0, PT, P0, PT, PT, 0x8, 0x80 ;  /* 0x000000000080781c */ /* 0x000fc8000070e170 */
[----:B------:R-:W-:-:S09]  /*5470*/  P2R R22, PR, RZ, 0x1 ;  /* 0x00000001ff167803 */ /* 0x000fd20000000000 */
.L_x_6939:
[----:B------:R-:W-:Y:S05]  /*5480*/  BSYNC.RECONVERGENT B7 ;  /* 0x0000000000077941 */ /* 0x000fea0003800200 */
.L_x_6938:
        /* <DEDUP_REMOVED lines=28> */
.L_x_7031:
[----:B------:R-:W3:Y:S02]  /*5650*/  LDG.E.U8 R4, desc[UR36][R4.64] ;  /* 0x0000002404047981 */ /* 0x000ee4000c1e1100 */
[----:B---3--:R0:W1:Y:S01]  /*5660*/  I2F.F64.U16 R24, R4 ;  /* 0x0000000400187312 */ /* 0x0080620000101800 */
[----:B------:R-:W-:Y:S05]  /*5670*/  BRA `(.L_x_7033) ;  /* 0x0000000c00647947 */ /* 0x000fea0003800000 */
.L_x_7030:
[----:B------:R-:W-:-:S09]  /*5680*/  UISETP.NE.AND UP0, UPT, UR4, 0x2, UPT ;  /* 0x000000020400788c */ /* 0x000fd2000bf05270 */
[----:B------:R-:W-:Y:S05]  /*5690*/  BRA.U !UP0, `(.L_x_7034) ;  /* 0x0000000108287547 */ /* 0x000fea000b800000 */
[----:B------:R-:W-:-:S09]  /*56a0*/  UISETP.NE.AND UP0, UPT, UR4, 0x3, UPT ;  /* 0x000000030400788c */ /* 0x000fd2000bf05270 */
[----:B------:R-:W-:Y:S05]  /*56b0*/  BRA.U !UP0, `(.L_x_7035) ;  /* 0x0000000108147547 */ /* 0x000fea000b800000 */
[----:B------:R-:W-:-:S09]  /*56c0*/  UISETP.NE.AND UP0, UPT, UR4, 0x4, UPT ;  /* 0x000000040400788c */ /* 0x000fd2000bf05270 */
[----:B------:R-:W-:Y:S05]  /*56d0*/  BRA.U UP0, `(.L_x_7032) ;  /* 0x0000000900f07547 */ /* 0x000fea000b800000 */
[----:B------:R-:W3:Y:S02]  /*56e0*/  LDG.E.64 R24, desc[UR36][R4.64] ;  /* 0x0000002404187981 */ /* 0x000ee4000c1e1b00 */
[----:B---3--:R-:W3:Y:S01]  /*56f0*/  I2F.F64.S64 R24, R24 ;  /* 0x0000001800187312 */ /* 0x008ee20000301c00 */
[----:B------:R-:W-:Y:S05]  /*5700*/  BRA `(.L_x_7033) ;  /* 0x0000000c00407947 */ /* 0x000fea0003800000 */
.L_x_7035:
[----:B------:R-:W3:Y:S02]  /*5710*/  LDG.E R4, desc[UR36][R4.64] ;  /* 0x0000002404047981 */ /* 0x000ee4000c1e1900 */
[----:B---3--:R0:W1:Y:S01]  /*5720*/  I2F.F64 R24, R4 ;  /* 0x0000000400187312 */ /* 0x0080620000201c00 */
[----:B------:R-:W-:Y:S05]  /*5730*/  BRA `(.L_x_7033) ;  /* 0x0000000c00347947 */ /* 0x000fea0003800000 */
.L_x_7034:
[----:B------:R-:W3:Y:S02]  /*5740*/  LDG.E.U16 R4, desc[UR36][R4.64] ;  /* 0x0000002404047981 */ /* 0x000ee4000c1e1500 */
[----:B---3--:R0:W1:Y:S01]  /*5750*/  I2F.F64.S16 R24, R4 ;  /* 0x0000000400187312 */ /* 0x0080620000101c00 */
[----:B------:R-:W-:Y:S05]  /*5760*/  BRA `(.L_x_7033) ;  /* 0x0000000c00287947 */ /* 0x000fea0003800000 */
.L_x_7029:
        /* <DEDUP_REMOVED lines=10> */
.L_x_7037:
[----:B------:R-:W3:Y:S02]  /*5810*/  LDG.E.U16 R0, desc[UR36][R4.64] ;  /* 0x0000002404007981 */ /* 0x000ee4000c1e1500 */
[----:B---3--:R-:W-:-:S05]  /*5820*/  HADD2.F32 R0, -RZ, R0.H0_H0 ;  /* 0x20000000ff007230 */ /* 0x008fca0000004100 */
[----:B------:R-:W-:-:S04]  /*5830*/  FMUL.FTZ R0, R0, 1 ;  /* 0x3f80000000007820 */ /* 0x000fc80000410000 */
[----:B------:R0:W1:Y:S01]  /*5840*/  F2F.F64.F32 R24, R0 ;  /* 0x0000000000187310 */ /* 0x0000620000201800 */
[----:B------:R-:W-:Y:S05]  /*5850*/  BRA `(.L_x_7033) ;  /* 0x0000000800ec7947 */ /* 0x000fea0003800000 */
.L_x_7036:
        /* <DEDUP_REMOVED lines=10> */
.L_x_7039:
[----:B------:R-:W3:Y:S02]  /*5900*/  LDG.E.U16 R4, desc[UR36][R4.64] ;  /* 0x0000002404047981 */ /* 0x000ee4000c1e1500 */
[----:B---3--:R-:W-:-:S05]  /*5910*/  HADD2.F32 R0, -RZ, R4.H0_H0 ;  /* 0x20000004ff007230 */ /* 0x008fca0000004100 */
[----:B------:R-:W-:-:S04]  /*5920*/  FMUL.FTZ R0, R0, 1 ;  /* 0x3f80000000007820 */ /* 0x000fc80000410000 */
[----:B------:R0:W1:Y:S01]  /*5930*/  F2F.F64.F32 R24, R0 ;  /* 0x0000000000187310 */ /* 0x0000620000201800 */
[----:B------:R-:W-:Y:S05]  /*5940*/  BRA `(.L_x_7033) ;  /* 0x0000000800b07947 */ /* 0x000fea0003800000 */
.L_x_7038:
[----:B------:R0:W5:Y:S01]  /*5950*/  LDG.E.64 R24, desc[UR36][R4.64] ;  /* 0x0000002404187981 */ /* 0x000162000c1e1b00 */
[----:B------:R-:W-:Y:S05]  /*5960*/  BRA `(.L_x_7033) ;  /* 0x0000000800a87947 */ /* 0x000fea0003800000 */
.L_x_7028:
        /* <DEDUP_REMOVED lines=13> */
.L_x_7042:
[----:B------:R0:W5:Y:S01]  /*5a40*/  LDG.E.64 R24, desc[UR36][R4.64] ;  /* 0x0000002404187981 */ /* 0x000162000c1e1b00 */
[----:B------:R-:W-:Y:S05]  /*5a50*/  BRA `(.L_x_7033) ;  /* 0x00000008006c7947 */ /* 0x000fea0003800000 */
.L_x_7041:
        /* <DEDUP_REMOVED lines=27> */
.L_x_7044:
        /* <DEDUP_REMOVED lines=15> */
.L_x_7043:
[----:B------:R-:W3:Y:S02]  /*5d00*/  LDG.E.U16 R0, desc[UR36][R4.64] ;  /* 0x0000002404007981 */ /* 0x000ee4000c1e1500 */
[----:B---3--:R-:W-:-:S04]  /*5d10*/  IMAD.U32 R0, R0, 0x10000, RZ ;  /* 0x0001000000007824 */ /* 0x008fc800078e00ff */
[----:B------:R-:W-:-:S04]  /*5d20*/  FMUL.FTZ R0, R0, 1 ;  /* 0x3f80000000007820 */ /* 0x000fc80000410000 */
[----:B------:R0:W1:Y:S01]  /*5d30*/  F2F.F64.F32 R24, R0 ;  /* 0x0000000000187310 */ /* 0x0000620000201800 */
[----:B------:R-:W-:Y:S05]  /*5d40*/  BRA `(.L_x_7033) ;  /* 0x0000000400b07947 */ /* 0x000fea0003800000 */
.L_x_7040:
        /* <DEDUP_REMOVED lines=11> */
.L_x_7047:
        /* <DEDUP_REMOVED lines=21> */
.L_x_7049:
[----:B------:R-:W-:Y:S05]  /*5f50*/  BSYNC.RECONVERGENT B0 ;  /* 0x0000000000007941 */ /* 0x000fea0003800200 */
.L_x_7048:
[----:B------:R-:W-:Y:S01]  /*5f60*/  IMAD.SHL.U32 R0, R0, 0x100000, RZ ;  /* 0x0010000000007824 */ /* 0x000fe200078e00ff */
[----:B------:R-:W-:-:S04]  /*5f70*/  LEA R3, R3, 0x3b800000, 0x17 ;  /* 0x3b80000003037811 */ /* 0x000fc800078eb8ff */
[----:B------:R-:W-:-:S05]  /*5f80*/  LOP3.LUT R0, R3, R0, R7, 0xfe, !PT ;  /* 0x0000000003007212 */ /* 0x000fca00078efe07 */
[----:B------:R-:W-:-:S04]  /*5f90*/  FMUL.FTZ R0, R0, 1 ;  /* 0x3f80000000007820 */ /* 0x000fc80000410000 */
[----:B------:R0:W1:Y:S01]  /*5fa0*/  F2F.F64.F32 R24, R0 ;  /* 0x0000000000187310 */ /* 0x0000620000201800 */
[----:B------:R-:W-:Y:S05]  /*5fb0*/  BRA `(.L_x_7033) ;  /* 0x0000000400147947 */ /* 0x000fea0003800000 */
.L_x_7046:
        /* <DEDUP_REMOVED lines=21> */
.L_x_7051:
[----:B------:R-:W-:Y:S05]  /*6110*/  BSYNC.RECONVERGENT B0 ;  /* 0x0000000000007941 */ /* 0x000fea0003800200 */
.L_x_7050:
[----:B------:R-:W-:Y:S01]  /*6120*/  IMAD.SHL.U32 R0, R0, 0x200000, RZ ;  /* 0x0020000000007824 */ /* 0x000fe200078e00ff */
[----:B------:R-:W-:-:S04]  /*6130*/  LEA R3, R3, 0x37800000, 0x17 ;  /* 0x3780000003037811 */ /* 0x000fc800078eb8ff */
[----:B------:R-:W-:-:S05]  /*6140*/  LOP3.LUT R0, R3, R0, R7, 0xfe, !PT ;  /* 0x0000000003007212 */ /* 0x000fca00078efe07 */
[----:B------:R-:W-:-:S04]  /*6150*/  FMUL.FTZ R0, R0, 1 ;  /* 0x3f80000000007820 */ /* 0x000fc80000410000 */
[----:B------:R0:W1:Y:S01]  /*6160*/  F2F.F64.F32 R24, R0 ;  /* 0x0000000000187310 */ /* 0x0000620000201800 */
[----:B------:R-:W-:Y:S05]  /*6170*/  BRA `(.L_x_7033) ;  /* 0x0000000000a47947 */ /* 0x000fea0003800000 */
.L_x_7045:
        /* <DEDUP_REMOVED lines=18> */
.L_x_7032:
        /* <DEDUP_REMOVED lines=16> */
.L_x_7054:
[----:B------:R-:W-:Y:S01]  /*63a0*/  CS2R R24, SRZ ;  /* 0x0000000000187805 */ /* 0x000fe2000001ff00 */
[----:B------:R-:W-:Y:S06]  /*63b0*/  BRA `(.L_x_7033) ;  /* 0x0000000000147947 */ /* 0x000fec0003800000 */
.L_x_7053:
[----:B------:R-:W3:Y:S02]  /*63c0*/  LDG.E.64 R24, desc[UR36][R4.64] ;  /* 0x0000002404187981 */ /* 0x000ee4000c1e1b00 */
[----:B---3--:R-:W0:Y:S01]  /*63d0*/  I2F.F64.U64 R24, R24 ;  /* 0x0000001800187312 */ /* 0x008e220000301800 */
[----:B------:R-:W-:Y:S05]  /*63e0*/  BRA `(.L_x_7033) ;  /* 0x0000000000087947 */ /* 0x000fea0003800000 */
.L_x_7052:
[----:B------:R-:W3:Y:S02]  /*63f0*/  LDG.E R4, desc[UR36][R4.64] ;  /* 0x0000002404047981 */ /* 0x000ee4000c1e1900 */
[----:B---3--:R0:W1:Y:S02]  /*6400*/  I2F.F64.U32 R24, R4 ;  /* 0x0000000400187312 */ /* 0x0080640000201800 */
.L_x_7033:
[----:B------:R-:W-:Y:S05]  /*6410*/  BSYNC.RECONVERGENT B6 ;  /* 0x0000000000067941 */ /* 0x000fea0003800200 */
.L_x_7027:
        /* <DEDUP_REMOVED lines=21> */
.L_x_7059:
[----:B------:R-:W2:Y:S02]  /*6570*/  LDG.E.U8 R4, desc[UR36][R4.64] ;  /* 0x0000002404047981 */ /* 0x000ea4000c1e1100 */
[----:B--2---:R-:W-:-:S04]  /*6580*/  ISETP.NE.AND P0, PT, R4, RZ, PT ;  /* 0x000000ff0400720c */ /* 0x004fc80003f05270 */
[----:B------:R-:W-:Y:S01]  /*6590*/  P2R R23, PR, RZ, 0x1 ;  /* 0x00000001ff177803 */ /* 0x000fe20000000000 */
[----:B------:R-:W-:Y:S08]  /*65a0*/  BRA `(.L_x_7061) ;  /* 0x0000000800847947 */ /* 0x000ff00003800000 */
.L_x_7058:
        /* <DEDUP_REMOVED lines=11> */
.L_x_7063:
[----:B------:R-:W2:Y:S02]  /*6660*/  LDG.E R4, desc[UR36][R4.64] ;  /* 0x0000002404047981 */ /* 0x000ea4000c1e1900 */
[----:B--2---:R-:W-:-:S04]  /*6670*/  ISETP.NE.AND P0, PT, R4, RZ, PT ;  /* 0x000000ff0400720c */ /* 0x004fc80003f05270 */
[----:B------:R-:W-:Y:S01]  /*6680*/  P2R R23, PR, RZ, 0x1 ;  /* 0x00000001ff177803 */ /* 0x000fe20000000000 */
[----:B------:R-:W-:Y:S08]  /*6690*/  BRA `(.L_x_7061) ;  /* 0x0000000800487947 */ /* 0x000ff00003800000 */
.L_x_7062:
[----:B------:R-:W2:Y:S02]  /*66a0*/  LDG.E.U16 R4, desc[UR36][R4.64] ;  /* 0x0000002404047981 */ /* 0x000ea4000c1e1500 */
[----:B--2---:R-:W-:-:S04]  /*66b0*/  ISETP.NE.AND P0, PT, R4, RZ, PT ;  /* 0x000000ff0400720c */ /* 0x004fc80003f05270 */
[----:B------:R-:W-:Y:S01]  /*66c0*/  P2R R23, PR, RZ, 0x1 ;  /* 0x00000001ff177803 */ /* 0x000fe20000000000 */
[----:B------:R-:W-:Y:S08]  /*66d0*/  BRA `(.L_x_7061) ;  /* 0x0000000800387947 */ /* 0x000ff00003800000 */
.L_x_7057:
        /* <DEDUP_REMOVED lines=10> */
.L_x_7065:
[----:B------:R-:W2:Y:S02]  /*6780*/  LDG.E.U16 R0, desc[UR36][R4.64] ;  /* 0x0000002404007981 */ /* 0x000ea4000c1e1500 */
[----:B--2---:R-:W-:-:S05]  /*6790*/  HADD2.F32 R0, -RZ, R0.H0_H0 ;  /* 0x20000000ff007230 */ /* 0x004fca0000004100 */
[----:B------:R-:W-:-:S04]  /*67a0*/  FSETP.NEU.FTZ.AND P0, PT, R0, RZ, PT ;  /* 0x000000ff0000720b */ /* 0x000fc80003f1d000 */
[----:B------:R-:W-:Y:S01]  /*67b0*/  P2R R23, PR, RZ, 0x1 ;  /* 0x00000001ff177803 */ /* 0x000fe20000000000 */
[----:B------:R-:W-:Y:S08]  /*67c0*/  BRA `(.L_x_7061) ;  /* 0x0000000400fc7947 */ /* 0x000ff00003800000 */
.L_x_7064:
        /* <DEDUP_REMOVED lines=12> */
.L_x_7067:
        /* <DEDUP_REMOVED lines=10> */
.L_x_7066:
[----:B------:R-:W2:Y:S02]  /*6930*/  LDG.E.64 R4, desc[UR36][R4.64] ;  /* 0x0000002404047981 */ /* 0x000ea4000c1e1b00 */
[----:B--2---:R-:W-:-:S06]  /*6940*/  DSETP.NEU.AND P0, PT, R4, RZ, PT ;  /* 0x000000ff0400722a */ /* 0x004fcc0003f0d000 */
[----:B------:R-:W-:Y:S01]  /*6950*/  P2R R23, PR, RZ, 0x1 ;  /* 0x00000001ff177803 */ /* 0x000fe20000000000 */
[----:B------:R-:W-:Y:S07]  /*6960*/  BRA `(.L_x_7061) ;  /* 0x0000000400947947 */ /* 0x000fee0003800000 */
.L_x_7056:
        /* <DEDUP_REMOVED lines=12> */
.L_x_7070:
[----:B------:R-:W2:Y:S02]  /*6a30*/  LDG.E.128 R4, desc[UR36][R4.64] ;  /* 0x0000002404047981 */ /* 0x000ea4000c1e1d00 */
[----:B--2---:R-:W-:-:S06]  /*6a40*/  DSETP.NEU.AND P0, PT, R6, RZ, PT ;  /* 0x000000ff0600722a */ /* 0x004fcc0003f0d000 */
[----:B------:R-:W-:-:S06]  /*6a50*/  DSETP.NEU.OR P0, PT, R4, RZ, P0 ;  /* 0x000000ff0400722a */ /* 0x000fcc000070d400 */
[----:B------:R-:W-:Y:S01]  /*6a60*/  P2R R23, PR, RZ, 0x1 ;  /* 0x00000001ff177803 */ /* 0x000fe20000000000 */
[----:B------:R-:W-:Y:S07]  /*6a70*/  BRA `(.L_x_7061) ;  /* 0x0000000400507947 */ /* 0x000fee0003800000 */
.L_x_7069:
        /* <DEDUP_REMOVED lines=10> */
.L_x_7072:
        /* <DEDUP_REMOVED lines=12> */
.L_x_7071:
[----:B------:R-:W2:Y:S02]  /*6be0*/  LDG.E.U16 R0, desc[UR36][R4.64] ;  /* 0x0000002404007981 */ /* 0x000ea4000c1e1500 */
[----:B--2---:R-:W-:-:S05]  /*6bf0*/  IMAD.U32 R0, R0, 0x10000, RZ ;  /* 0x0001000000007824 */ /* 0x004fca00078e00ff */
[----:B------:R-:W-:-:S04]  /*6c00*/  FSETP.NEU.FTZ.AND P0, PT, R0, RZ, PT ;  /* 0x000000ff0000720b */ /* 0x000fc80003f1d000 */
[----:B------:R-:W-:Y:S01]  /*6c10*/  P2R R23, PR, RZ, 0x1 ;  /* 0x00000001ff177803 */ /* 0x000fe20000000000 */
[----:B------:R-:W-:Y:S08]  /*6c20*/  BRA `(.L_x_7061) ;  /* 0x0000000000e47947 */ /* 0x000ff00003800000 */
.L_x_7068:
        /* <DEDUP_REMOVED lines=12> */
.L_x_7075:
[----:B------:R-:W2:Y:S02]  /*6cf0*/  LDG.E.U8 R4, desc[UR36][R4.64] ;  /* 0x0000002404047981 */ /* 0x000ea4000c1e1100 */
[----:B--2---:R-:W-:-:S04]  /*6d00*/  ISETP.NE.AND P0, PT, R4, RZ, PT ;  /* 0x000000ff0400720c */ /* 0x004fc80003f05270 */
[----:B------:R-:W-:Y:S01]  /*6d10*/  P2R R23, PR, RZ, 0x1 ;  /* 0x00000001ff177803 */ /* 0x000fe20000000000 */
[----:B------:R-:W-:Y:S08]  /*6d20*/  BRA `(.L_x_7061) ;  /* 0x0000000000a47947 */ /* 0x000ff00003800000 */
.L_x_7074:
[----:B------:R-:W2:Y:S02]  /*6d30*/  LDG.E.U8 R4, desc[UR36][R4.64] ;  /* 0x0000002404047981 */ /* 0x000ea4000c1e1100 */
[----:B--2---:R-:W-:-:S04]  /*6d40*/  ISETP.NE.AND P0, PT, R4, RZ, PT ;  /* 0x000000ff0400720c */ /* 0x004fc80003f05270 */
[----:B------:R-:W-:Y:S01]  /*6d50*/  P2R R23, PR, RZ, 0x1 ;  /* 0x00000001ff177803 */ /* 0x000fe20000000000 */
[----:B------:R-:W-:Y:S08]  /*6d60*/  BRA `(.L_x_7061) ;  /* 0x0000000000947947 */ /* 0x000ff00003800000 */
.L_x_7073:
        /* <DEDUP_REMOVED lines=10> */
.L_x_7060:
        /* <DEDUP_REMOVED lines=16> */
.L_x_7078:
[----:B------:R-:W-:-:S04]  /*6f10*/  PLOP3.LUT P0, PT, PT, PT, PT, 0x8, 0x80 ;  /* 0x000000000080781c */ /* 0x000fc80003f0e170 */
[----:B------:R-:W-:Y:S01]  /*6f20*/  P2R R23, PR, RZ, 0x1 ;  /* 0x00000001ff177803 */ /* 0x000fe20000000000 */
[----:B------:R-:W-:Y:S08]  /*6f30*/  BRA `(.L_x_7061) ;  /* 0x0000000000207947 */ /* 0x000ff00003800000 */
.L_x_7077:
[----:B------:R-:W2:Y:S02]  /*6f40*/  LDG.E.64 R4, desc[UR36][R4.64] ;  /* 0x0000002404047981 */ /* 0x000ea4000c1e1b00 */
[----:B--2---:R-:W-:-:S04]  /*6f50*/  ISETP.NE.U32.AND P0, PT, R4, RZ, PT ;  /* 0x000000ff0400720c */ /* 0x004fc80003f05070 */
[----:B------:R-:W-:-:S04]  /*6f60*/  ISETP.NE.AND.EX P0, PT, R5, RZ, PT, P0 ;  /* 0x000000ff0500720c */ /* 0x000fc80003f05300 */
[----:B------:R-:W-:Y:S01]  /*6f70*/  P2R R23, PR, RZ, 0x1 ;  /* 0x00000001ff177803 */ /* 0x000fe20000000000 */
[----:B------:R-:W-:Y:S08]  /*6f80*/  BRA `(.L_x_7061) ;  /* 0x00000000000c7947 */ /* 0x000ff00003800000 */
.L_x_7076:
[----:B------:R-:W2:Y:S02]  /*6f90*/  LDG.E R4, desc[UR36][R4.64] ;  /* 0x0000002404047981 */ /* 0x000ea4000c1e1900 */
[----:B--2---:R-:W-:-:S04]  /*6fa0*/  ISETP.NE.AND P0, PT, R4, RZ, PT ;  /* 0x000000ff0400720c */ /* 0x004fc80003f05270 */
[----:B------:R-:W-:-:S09]  /*6fb0*/  P2R R23, PR, RZ, 0x1 ;  /* 0x00000001ff177803 */ /* 0x000fd20000000000 */
.L_x_7061:
[----:B------:R-:W-:Y:S05]  /*6fc0*/  BSYNC.RECONVERGENT B6 ;  /* 0x0000000000067941 */ /* 0x000fea0003800200 */
.L_x_7055:
        /* <DEDUP_REMOVED lines=19> */
.L_x_7082:
[----:B------:R0:W5:Y:S01]  /*7100*/  LDG.E.U8 R36, desc[UR36][R4.64] ;  /* 0x0000002404247981 */ /* 0x000162000c1e1100 */
[----:B------:R-:W-:Y:S01]  /*7110*/  IMAD.MOV.U32 R37, RZ, RZ, RZ ;  /* 0x000000ffff257224 */ /* 0x000fe200078e00ff */
[----:B------:R-:W-:Y:S06]  /*7120*/  BRA `(.L_x_7084) ;  /* 0x0000000c00447947 */ /* 0x000fec0003800000 */
.L_x_7081:
        /* <DEDUP_REMOVED lines=8> */
.L_x_7086:
[----:B------:R-:W2:Y:S02]  /*71b0*/  LDG.E R36, desc[UR36][R4.64] ;  /* 0x0000002404247981 */ /* 0x000ea4000c1e1900 */
[----:B--2---:R-:W-:Y:S01]  /*71c0*/  SHF.R.S32.HI R37, RZ, 0x1f, R36 ;  /* 0x0000001fff257819 */ /* 0x004fe20000011424 */
[----:B------:R-:W-:Y:S06]  /*71d0*/  BRA `(.L_x_7084) ;  /* 0x0000000c00187947 */ /* 0x000fec0003800000 */
.L_x_7085:
[----:B------:R-:W2:Y:S02]  /*71e0*/  LDG.E.S16 R36, desc[UR36][R4.64] ;  /* 0x0000002404247981 */ /* 0x000ea4000c1e1700 */
[----:B--2---:R-:W-:Y:S01]  /*71f0*/  SHF.R.S32.HI R37, RZ, 0x1f, R36 ;  /* 0x0000001fff257819 */ /* 0x004fe20000011424 */
[----:B------:R-:W-:Y:S06]  /*7200*/  BRA `(.L_x_7084) ;  /* 0x0000000c000c7947 */ /* 0x000fec0003800000 */
.L_x_7080:
        /* <DEDUP_REMOVED lines=9> */
.L_x_7088:
[----:B------:R-:W2:Y:S02]  /*72a0*/  LDG.E.U16 R4, desc[UR36][R4.64] ;  /* 0x0000002404047981 */ /* 0x000ea4000c1e1500 */
[----:B--2---:R-:W-:-:S06]  /*72b0*/  HADD2.F32 R36, -RZ, R4.H0_H0 ;  /* 0x20000004ff247230 */ /* 0x004fcc0000004100 */
[----:B------:R-:W0:Y:S01]  /*72c0*/  F2I.S64.TRUNC R36, R36 ;  /* 0x0000002400247311 */ /* 0x000e22000020d900 */
[----:B------:R-:W-:Y:S05]  /*72d0*/  BRA `(.L_x_7084) ;  /* 0x0000000800d87947 */ /* 0x000fea0003800000 */
.L_x_7087:
        /* <DEDUP_REMOVED lines=9> */
.L_x_7090:
[----:B------:R-:W2:Y:S02]  /*7370*/  LDG.E.U16 R4, desc[UR36][R4.64] ;  /* 0x0000002404047981 */ /* 0x000ea4000c1e1500 */
[----:B--2---:R-:W-:-:S06]  /*7380*/  HADD2.F32 R36, -RZ, R4.H0_H0 ;  /* 0x20000004ff247230 */ /* 0x004fcc0000004100 */
[----:B------:R-:W0:Y:S01]  /*7390*/  F2I.S64.TRUNC R36, R36 ;  /* 0x0000002400247311 */ /* 0x000e22000020d900 */
[----:B------:R-:W-:Y:S05]  /*73a0*/  BRA `(.L_x_7084) ;  /* 0x0000000800a47947 */ /* 0x000fea0003800000 */
.L_x_7089:
[----:B------:R-:W2:Y:S02]  /*73b0*/  LDG.E.64 R4, desc[UR36][R4.64] ;  /* 0x0000002404047981 */ /* 0x000ea4000c1e1b00 */
[----:B--2---:R0:W2:Y:S01]  /*73c0*/  F2I.S64.F64.TRUNC R36, R4 ;  /* 0x0000000400247311 */ /* 0x0040a2000030d900 */
[----:B------:R-:W-:Y:S05]  /*73d0*/  BRA `(.L_x_7084) ;  /* 0x0000000800987947 */ /* 0x000fea0003800000 */
.L_x_7079:
        /* <DEDUP_REMOVED lines=13> */
.L_x_7093:
[----:B------:R-:W2:Y:S02]  /*74b0*/  LDG.E.64 R4, desc[UR36][R4.64] ;  /* 0x0000002404047981 */ /* 0x000ea4000c1e1b00 */
[----:B--2---:R0:W2:Y:S01]  /*74c0*/  F2I.S64.F64.TRUNC R36, R4 ;  /* 0x0000000400247311 */ /* 0x0040a2000030d900 */
[----:B------:R-:W-:Y:S05]  /*74d0*/  BRA `(.L_x_7084) ;  /* 0x0000000800587947 */ /* 0x000fea0003800000 */
.L_x_7092:
        /* <DEDUP_REMOVED lines=26> */
.L_x_7095:
        /* <DEDUP_REMOVED lines=14> */
.L_x_7094:
[----:B------:R-:W2:Y:S02]  /*7760*/  LDG.E.U16 R36, desc[UR36][R4.64] ;  /* 0x0000002404247981 */ /* 0x000ea4000c1e1500 */
[----:B--2---:R-:W-:-:S06]  /*7770*/  IMAD.U32 R36, R36, 0x10000, RZ ;  /* 0x0001000024247824 */ /* 0x004fcc00078e00ff */
[----:B------:R-:W0:Y:S01]  /*7780*/  F2I.S64.TRUNC R36, R36 ;  /* 0x0000002400247311 */ /* 0x000e22000020d900 */
[----:B------:R-:W-:Y:S05]  /*7790*/  BRA `(.L_x_7084) ;  /* 0x0000000400a87947 */ /* 0x000fea0003800000 */
.L_x_7091:
        /* <DEDUP_REMOVED lines=11> */
.L_x_7098:
        /* <DEDUP_REMOVED lines=21> */
.L_x_7102:
[----:B------:R-:W-:Y:S05]  /*79a0*/  BSYNC.RECONVERGENT B1 ;  /* 0x0000000000017941 */ /* 0x000fea0003800200 */
.L_x_7101:
[----:B------:R-:W-:Y:S01]  /*79b0*/  IMAD.SHL.U32 R0, R0, 0x100000, RZ ;  /* 0x0010000000007824 */ /* 0x000fe200078e00ff */
[----:B------:R-:W-:-:S04]  /*79c0*/  LEA R3, R3, 0x3b800000, 0x17 ;  /* 0x3b80000003037811 */ /* 0x000fc800078eb8ff */
[----:B------:R-:W-:-:S07]  /*79d0*/  LOP3.LUT R36, R3, R0, R7, 0xfe, !PT ;  /* 0x0000000003247212 */ /* 0x000fce00078efe07 */
.L_x_7100:
[----:B------:R-:W-:Y:S05]  /*79e0*/  BSYNC.RECONVERGENT B0 ;  /* 0x0000000000007941 */ /* 0x000fea0003800200 */
.L_x_7099:
[----:B------:R-:W0:Y:S01]  /*79f0*/  F2I.S64.TRUNC R36, R36 ;  /* 0x0000002400247311 */ /* 0x000e22000020d900 */
[----:B------:R-:W-:Y:S05]  /*7a00*/  BRA `(.L_x_7084) ;  /* 0x00000004000c7947 */ /* 0x000fea0003800000 */
.L_x_7097:
        /* <DEDUP_REMOVED lines=21> */
.L_x_7106:
[----:B------:R-:W-:Y:S05]  /*7b60*/  BSYNC.RECONVERGENT B1 ;  /* 0x0000000000017941 */ /* 0x000fea0003800200 */
.L_x_7105:
[----:B------:R-:W-:Y:S01]  /*7b70*/  IMAD.SHL.U32 R0, R0, 0x200000, RZ ;  /* 0x0020000000007824 */ /* 0x000fe200078e00ff */
[----:B------:R-:W-:-:S04]  /*7b80*/  LEA R3, R3, 0x37800000, 0x17 ;  /* 0x3780000003037811 */ /* 0x000fc800078eb8ff */
[----:B------:R-:W-:-:S07]  /*7b90*/  LOP3.LUT R36, R3, R0, R7, 0xfe, !PT ;  /* 0x0000000003247212 */ /* 0x000fce00078efe07 */
.L_x_7104:
[----:B------:R-:W-:Y:S05]  /*7ba0*/  BSYNC.RECONVERGENT B0 ;  /* 0x0000000000007941 */ /* 0x000fea0003800200 */
.L_x_7103:
[----:B------:R-:W0:Y:S01]  /*7bb0*/  F2I.S64.TRUNC R36, R36 ;  /* 0x0000002400247311 */ /* 0x000e22000020d900 */
[----:B------:R-:W-:Y:S05]  /*7bc0*/  BRA `(.L_x_7084) ;  /* 0x00000000009c7947 */ /* 0x000fea0003800000 */
.L_x_7096:
        /* <DEDUP_REMOVED lines=14> */
.L_x_7110:
[----:B------:R-:W-:Y:S05]  /*7cb0*/  BSYNC.RECONVERGENT B0 ;  /* 0x0000000000007941 */ /* 0x000fea0003800200 */
.L_x_7109:
[----:B------:R-:W0:Y:S01]  /*7cc0*/  F2I.S64.TRUNC R36, R36 ;  /* 0x0000002400247311 */ /* 0x000e22000020d900 */
[----:B------:R-:W-:Y:S05]  /*7cd0*/  BRA `(.L_x_7084) ;  /* 0x0000000000587947 */ /* 0x000fea0003800000 */
.L_x_7083:
        /* <DEDUP_REMOVED lines=16> */
.L_x_7111:
[----:B------:R-:W-:Y:S01]  /*7de0*/  CS2R R36, SRZ ;  /* 0x0000000000247805 */ /* 0x000fe2000001ff00 */
[----:B------:R-:W-:Y:S06]  /*7df0*/  BRA `(.L_x_7084) ;  /* 0x0000000000107947 */ /* 0x000fec0003800000 */
.L_x_7108:
[----:B------:R0:W5:Y:S01]  /*7e00*/  LDG.E.64 R36, desc[UR36][R4.64] ;  /* 0x0000002404247981 */ /* 0x000162000c1e1b00 */
[----:B------:R-:W-:Y:S05]  /*7e10*/  BRA `(.L_x_7084) ;  /* 0x0000000000087947 */ /* 0x000fea0003800000 */
.L_x_7107:
[----:B------:R0:W5:Y:S01]  /*7e20*/  LDG.E R36, desc[UR36][R4.64] ;  /* 0x0000002404247981 */ /* 0x000162000c1e1900 */
[----:B------:R-:W-:-:S07]  /*7e30*/  IMAD.MOV.U32 R37, RZ, RZ, RZ ;  /* 0x000000ffff257224 */ /* 0x000fce00078e00ff */
.L_x_7084:
[----:B------:R-:W-:Y:S01]  /*7e40*/  ISETP.NE.AND P0, PT, R23, RZ, PT ;  /* 0x000000ff1700720c */ /* 0x000fe20003f05270 */
[----:B------:R-:W-:-:S03]  /*7e50*/  VIADD R27, R27, 0x80 ;  /* 0x000000801b1b7836 */ /* 0x000fc60000000000 */
[----:B------:R-:W-:-:S04]  /*7e60*/  PLOP3.LUT P0, PT, P0, PT, PT, 0x8, 0x80 ;  /* 0x000000000080781c */ /* 0x000fc8000070e170 */
[----:B------:R-:W-:-:S09]  /*7e70*/  P2R R23, PR, RZ, 0x1 ;  /* 0x00000001ff177803 */ /* 0x000fd20000000000 */
.L_x_7026:
[----:B------:R-:W-:Y:S05]  /*7e80*/  BSYNC.RECONVERGENT B7 ;  /* 0x0000000000077941 */ /* 0x000fea0003800200 */
.L_x_7025:
[----:B------:R-:W-:Y:S01]  /*7e90*/  ISETP.GE.AND P1, PT, R27, R16, PT ;  /* 0x000000101b00720c */ /* 0x000fe20003f26270 */
[----:B------:R-:W-:Y:S01]  /*7ea0*/  BSSY.RECONVERGENT B7, `(.L_x_7112) ;  /* 0x000029c000077945 */ /* 0x000fe20003800200 */
[----:B------:R-:W-:Y:S02]  /*7eb0*/  PLOP3.LUT P0, PT, PT, PT, PT, 0x80, 0x8 ;  /* 0x000000000008781c */ /* 0x000fe40003f0f070 */
[----:B01-3--:R-:W-:Y:S02]  /*7ec0*/  CS2R R4, SRZ ;  /* 0x0000000000047805 */ /* 0x00bfe4000001ff00 */
        /* <DEDUP_REMOVED lines=23> */
.L_x_7118:
[----:B------:R-:W3:Y:S02]  /*8040*/  LDG.E.U8 R4, desc[UR36][R4.64] ;  /* 0x0000002404047981 */ /* 0x000ee4000c1e1100 */
[----:B---3--:R0:W1:Y:S01]  /*8050*/  I2F.F64.U16 R16, R4 ;  /* 0x0000000400107312 */ /* 0x0080620000101800 */
[----:B------:R-:W-:Y:S05]  /*8060*/  BRA `(.L_x_7120) ;  /* 0x0000000c00647947 */ /* 0x000fea0003800000 */
.L_x_7117:
        /* <DEDUP_REMOVED lines=9> */
.L_x_7122:
[----:B------:R-:W3:Y:S02]  /*8100*/  LDG.E R4, desc[UR36][R4.64] ;  /* 0x0000002404047981 */ /* 0x000ee4000c1e1900 */
[----:B---3--:R0:W1:Y:S01]  /*8110*/  I2F.F64 R16, R4 ;  /* 0x0000000400107312 */ /* 0x0080620000201c00 */
[----:B------:R-:W-:Y:S05]  /*8120*/  BRA `(.L_x_7120) ;  /* 0x0000000c00347947 */ /* 0x000fea0003800000 */
.L_x_7121:
[----:B------:R-:W3:Y:S02]  /*8130*/  LDG.E.U16 R4, desc[UR36][R4.64] ;  /* 0x0000002404047981 */ /* 0x000ee4000c1e1500 */
[----:B---3--:R0:W1:Y:S01]  /*8140*/  I2F.F64.S16 R16, R4 ;  /* 0x0000000400107312 */ /* 0x0080620000101c00 */
[----:B------:R-:W-:Y:S05]  /*8150*/  BRA `(.L_x_7120) ;  /* 0x0000000c00287947 */ /* 0x000fea0003800000 */
.L_x_7116:
        /* <DEDUP_REMOVED lines=8> */
[----:B------:R-:W3:Y:S01]  /*81e0*/  F2F.F64.F32 R16, R16 ;  /* 0x0000001000107310 */ /* 0x000ee20000201800 */
[----:B------:R-:W-:Y:S05]  /*81f0*/  BRA `(.L_x_7120) ;  /* 0x0000000c00007947 */ /* 0x000fea0003800000 */
.L_x_7124:
[----:B------:R-:W3:Y:S02]  /*8200*/  LDG.E.U16 R0, desc[UR36][R4.64] ;  /* 0x0000002404007981 */ /* 0x000ee4000c1e1500 */
[----:B---3--:R-:W-:-:S05]  /*8210*/  HADD2.F32 R0, -RZ, R0.H0_H0 ;  /* 0x20000000ff007230 */ /* 0x008fca0000004100 */
[----:B------:R-:W-:-:S04]  /*8220*/  FMUL.FTZ R0, R0, 1 ;  /* 0x3f80000000007820 */ /* 0x000fc80000410000 */
[----:B------:R0:W1:Y:S01]  /*8230*/  F2F.F64.F32 R16, R0 ;  /* 0x0000000000107310 */ /* 0x0000620000201800 */
[----:B------:R-:W-:Y:S05]  /*8240*/  BRA `(.L_x_7120) ;  /* 0x0000000800ec7947 */ /* 0x000fea0003800000 */
.L_x_7123:
        /* <DEDUP_REMOVED lines=10> */
.L_x_7126:
[----:B------:R-:W3:Y:S02]  /*82f0*/  LDG.E.U16 R4, desc[UR36][R4.64] ;  /* 0x0000002404047981 */ /* 0x000ee4000c1e1500 */
[----:B---3--:R-:W-:-:S05]  /*8300*/  HADD2.F32 R0, -RZ, R4.H0_H0 ;  /* 0x20000004ff007230 */ /* 0x008fca0000004100 */
[----:B------:R-:W-:-:S04]  /*8310*/  FMUL.FTZ R0, R0, 1 ;  /* 0x3f80000000007820 */ /* 0x000fc80000410000 */
[----:B------:R0:W1:Y:S01]  /*8320*/  F2F.F64.F32 R16, R0 ;  /* 0x0000000000107310 */ /* 0x0000620000201800 */
[----:B------:R-:W-:Y:S05]  /*8330*/  BRA `(.L_x_7120) ;  /* 0x0000000800b07947 */ /* 0x000fea0003800000 */
.L_x_7125:
[----:B------:R0:W5:Y:S01]  /*8340*/  LDG.E.64 R16, desc[UR36][R4.64] ;  /* 0x0000002404107981 */ /* 0x000162000c1e1b00 */
[----:B------:R-:W-:Y:S05]  /*8350*/  BRA `(.L_x_7120) ;  /* 0x0000000800a87947 */ /* 0x000fea0003800000 */
.L_x_7115:
        /* <DEDUP_REMOVED lines=13> */
.L_x_7129:
[----:B------:R0:W5:Y:S01]  /*8430*/  LDG.E.64 R16, desc[UR36][R4.64] ;  /* 0x0000002404107981 */ /* 0x000162000c1e1b00 */
[----:B------:R-:W-:Y:S05]  /*8440*/  BRA `(.L_x_7120) ;  /* 0x00000008006c7947 */ /* 0x000fea0003800000 */
.L_x_7128:
        /* <DEDUP_REMOVED lines=27> */
.L_x_7131:
        /* <DEDUP_REMOVED lines=15> */
.L_x_7130:
[----:B------:R-:W3:Y:S02]  /*86f0*/  LDG.E.U16 R0, desc[UR36][R4.64] ;  /* 0x0000002404007981 */ /* 0x000ee4000c1e1500 */
[----:B---3--:R-:W-:-:S04]  /*8700*/  IMAD.U32 R0, R0, 0x10000, RZ ;  /* 0x0001000000007824 */ /* 0x008fc800078e00ff */
[----:B------:R-:W-:-:S04]  /*8710*/  FMUL.FTZ R0, R0, 1 ;  /* 0x3f80000000007820 */ /* 0x000fc80000410000 */
[----:B------:R0:W1:Y:S01]  /*8720*/  F2F.F64.F32 R16, R0 ;  /* 0x0000000000107310 */ /* 0x0000620000201800 */
[----:B------:R-:W-:Y:S05]  /*8730*/  BRA `(.L_x_7120) ;  /* 0x0000000400b07947 */ /* 0x000fea0003800000 */
.L_x_7127:
        /* <DEDUP_REMOVED lines=11> */
.L_x_7134:
        /* <DEDUP_REMOVED lines=21> */
.L_x_7136:
[----:B------:R-:W-:Y:S05]  /*8940*/  BSYNC.RECONVERGENT B0 ;  /* 0x0000000000007941 */ /* 0x000fea0003800200 */
.L_x_7135:
[----:B------:R-:W-:Y:S01]  /*8950*/  IMAD.SHL.U32 R0, R0, 0x100000, RZ ;  /* 0x0010000000007824 */ /* 0x000fe200078e00ff */
[----:B------:R-:W-:-:S04]  /*8960*/  LEA R3, R3, 0x3b800000, 0x17 ;  /* 0x3b80000003037811 */ /* 0x000fc800078eb8ff */
[----:B------:R-:W-:-:S05]  /*8970*/  LOP3.LUT R0, R3, R0, R7, 0xfe, !PT ;  /* 0x0000000003007212 */ /* 0x000fca00078efe07 */
[----:B------:R-:W-:-:S04]  /*8980*/  FMUL.FTZ R0, R0, 1 ;  /* 0x3f80000000007820 */ /* 0x000fc80000410000 */
[----:B------:R0:W1:Y:S01]  /*8990*/  F2F.F64.F32 R16, R0 ;  /* 0x0000000000107310 */ /* 0x0000620000201800 */
[----:B------:R-:W-:Y:S05]  /*89a0*/  BRA `(.L_x_7120) ;  /* 0x0000000400147947 */ /* 0x000fea0003800000 */
.L_x_7133:
        /* <DEDUP_REMOVED lines=21> */
.L_x_7138:
[----:B------:R-:W-:Y:S05]  /*8b00*/  BSYNC.RECONVERGENT B0 ;  /* 0x0000000000007941 */ /* 0x000fea0003800200 */
.L_x_7137:
[----:B------:R-:W-:Y:S01]  /*8b10*/  IMAD.SHL.U32 R0, R0, 0x200000, RZ ;  /* 0x0020000000007824 */ /* 0x000fe200078e00ff */
[----:B------:R-:W-:-:S04]  /*8b20*/  LEA R3, R3, 0x37800000, 0x17 ;  /* 0x3780000003037811 */ /* 0x000fc800078eb8ff */
[----:B------:R-:W-:-:S05]  /*8b30*/  LOP3.LUT R0, R3, R0, R7, 0xfe, !PT ;  /* 0x0000000003007212 */ /* 0x000fca00078efe07 */
[----:B------:R-:W-:-:S04]  /*8b40*/  FMUL.FTZ R0, R0, 1 ;  /* 0x3f80000000007820 */ /* 0x000fc80000410000 */
[----:B------:R0:W1:Y:S01]  /*8b50*/  F2F.F64.F32 R16, R0 ;  /* 0x0000000000107310 */ /* 0x0000620000201800 */
[----:B------:R-:W-:Y:S05]  /*8b60*/  BRA `(.L_x_7120) ;  /* 0x0000000000a47947 */ /* 0x000fea0003800000 */
.L_x_7132:
        /* <DEDUP_REMOVED lines=18> */
.L_x_7119:
        /* <DEDUP_REMOVED lines=16> */
.L_x_7141:
[----:B------:R-:W-:Y:S01]  /*8d90*/  CS2R R16, SRZ ;  /* 0x0000000000107805 */ /* 0x000fe2000001ff00 */
[----:B------:R-:W-:Y:S06]  /*8da0*/  BRA `(.L_x_7120) ;  /* 0x0000000000147947 */ /* 0x000fec0003800000 */
.L_x_7140:
[----:B------:R-:W3:Y:S02]  /*8db0*/  LDG.E.64 R16, desc[UR36][R4.64] ;  /* 0x0000002404107981 */ /* 0x000ee4000c1e1b00 */
[----:B---3--:R-:W0:Y:S01]  /*8dc0*/  I2F.F64.U64 R16, R16 ;  /* 0x0000001000107312 */ /* 0x008e220000301800 */
[----:B------:R-:W-:Y:S05]  /*8dd0*/  BRA `(.L_x_7120) ;  /* 0x0000000000087947 */ /* 0x000fea0003800000 */
.L_x_7139:
[----:B------:R-:W3:Y:S02]  /*8de0*/  LDG.E R4, desc[UR36][R4.64] ;  /* 0x0000002404047981 */ /* 0x000ee4000c1e1900 */
[----:B---3--:R0:W1:Y:S02]  /*8df0*/  I2F.F64.U32 R16, R4 ;  /* 0x0000000400107312 */ /* 0x0080640000201800 */
.L_x_7120:
[----:B------:R-:W-:Y:S05]  /*8e00*/  BSYNC.RECONVERGENT B6 ;  /* 0x0000000000067941 */ /* 0x000fea0003800200 */
.L_x_7114:
        /* <DEDUP_REMOVED lines=21> */
.L_x_7146:
[----:B------:R-:W2:Y:S02]  /*8f60*/  LDG.E.U8 R4, desc[UR36][R4.64] ;  /* 0x0000002404047981 */ /* 0x000ea4000c1e1100 */
[----:B--2---:R-:W-:-:S04]  /*8f70*/  ISETP.NE.AND P0, PT, R4, RZ, PT ;  /* 0x000000ff0400720c */ /* 0x004fc80003f05270 */
[----:B------:R-:W-:Y:S01]  /*8f80*/  P2R R27, PR, RZ, 0x1 ;  /* 0x00000001ff1b7803 */ /* 0x000fe20000000000 */
[----:B------:R-:W-:Y:S08]  /*8f90*/  BRA `(.L_x_7148) ;  /* 0x0000000800847947 */ /* 0x000ff00003800000 */
.L_x_7145:
        /* <DEDUP_REMOVED lines=11> */
.L_x_7150:
[----:B------:R-:W2:Y:S02]  /*9050*/  LDG.E R4, desc[UR36][R4.64] ;  /* 0x0000002404047981 */ /* 0x000ea4000c1e1900 */
[----:B--2---:R-:W-:-:S04]  /*9060*/  ISETP.NE.AND P0, PT, R4, RZ, PT ;  /* 0x000000ff0400720c */ /* 0x004fc80003f05270 */
[----:B------:R-:W-:Y:S01]  /*9070*/  P2R R27, PR, RZ, 0x1 ;  /* 0x00000001ff1b7803 */ /* 0x000fe20000000000 */
[----:B------:R-:W-:Y:S08]  /*9080*/  BRA `(.L_x_7148) ;  /* 0x0000000800487947 */ /* 0x000ff00003800000 */
.L_x_7149:
[----:B------:R-:W2:Y:S02]  /*9090*/  LDG.E.U16 R4, desc[UR36][R4.64] ;  /* 0x0000002404047981 */ /* 0x000ea4000c1e1500 */
[----:B--2---:R-:W-:-:S04]  /*90a0*/  ISETP.NE.AND P0, PT, R4, RZ, PT ;  /* 0x000000ff0400720c */ /* 0x004fc80003f05270 */
[----:B------:R-:W-:Y:S01]  /*90b0*/  P2R R27, PR, RZ, 0x1 ;  /* 0x00000001ff1b7803 */ /* 0x000fe20000000000 */
[----:B------:R-:W-:Y:S08]  /*90c0*/  BRA `(.L_x_7148) ;  /* 0x0000000800387947 */ /* 0x000ff00003800000 */
.L_x_7144:
        /* <DEDUP_REMOVED lines=10> */
.L_x_7152:
[----:B------:R-:W2:Y:S02]  /*9170*/  LDG.E.U16 R0, desc[UR36][R4.64] ;  /* 0x0000002404007981 */ /* 0x000ea4000c1e1500 */
[----:B--2---:R-:W-:-:S05]  /*9180*/  HADD2.F32 R0, -RZ, R0.H0_H0 ;  /* 0x20000000ff007230 */ /* 0x004fca0000004100 */
[----:B------:R-:W-:-:S04]  /*9190*/  FSETP.NEU.FTZ.AND P0, PT, R0, RZ, PT ;  /* 0x000000ff0000720b */ /* 0x000fc80003f1d000 */
[----:B------:R-:W-:Y:S01]  /*91a0*/  P2R R27, PR, RZ, 0x1 ;  /* 0x00000001ff1b7803 */ /* 0x000fe20000000000 */
[----:B------:R-:W-:Y:S08]  /*91b0*/  BRA `(.L_x_7148) ;  /* 0x0000000400fc7947 */ /* 0x000ff00003800000 */
.L_x_7151:
        /* <DEDUP_REMOVED lines=12> */
.L_x_7154:
        /* <DEDUP_REMOVED lines=10> */
.L_x_7153:
[----:B------:R-:W2:Y:S02]  /*9320*/  LDG.E.64 R4, desc[UR36][R4.64] ;  /* 0x0000002404047981 */ /* 0x000ea4000c1e1b00 */
[----:B--2---:R-:W-:-:S06]  /*9330*/  DSETP.NEU.AND P0, PT, R4, RZ, PT ;  /* 0x000000ff0400722a */ /* 0x004fcc0003f0d000 */
[----:B------:R-:W-:Y:S01]  /*9340*/  P2R R27, PR, RZ, 0x1 ;  /* 0x00000001ff1b7803 */ /* 0x000fe20000000000 */
[----:B------:R-:W-:Y:S07]  /*9350*/  BRA `(.L_x_7148) ;  /* 0x0000000400947947 */ /* 0x000fee0003800000 */
.L_x_7143:
        /* <DEDUP_REMOVED lines=12> */
.L_x_7157:
[----:B------:R-:W2:Y:S02]  /*9420*/  LDG.E.128 R4, desc[UR36][R4.64] ;  /* 0x0000002404047981 */ /* 0x000ea4000c1e1d00 */
[----:B--2---:R-:W-:-:S06]  /*9430*/  DSETP.NEU.AND P0, PT, R6, RZ, PT ;  /* 0x000000ff0600722a */ /* 0x004fcc0003f0d000 */
[----:B------:R-:W-:-:S06]  /*9440*/  DSETP.NEU.OR P0, PT, R4, RZ, P0 ;  /* 0x000000ff0400722a */ /* 0x000fcc000070d400 */
[----:B------:R-:W-:Y:S01]  /*9450*/  P2R R27, PR, RZ, 0x1 ;  /* 0x00000001ff1b7803 */ /* 0x000fe20000000000 */
[----:B------:R-:W-:Y:S07]  /*9460*/  BRA `(.L_x_7148) ;  /* 0x0000000400507947 */ /* 0x000fee0003800000 */
.L_x_7156:
        /* <DEDUP_REMOVED lines=10> */
.L_x_7159:
        /* <DEDUP_REMOVED lines=12> */
.L_x_7158:
[----:B------:R-:W2:Y:S02]  /*95d0*/  LDG.E.U16 R0, desc[UR36][R4.64] ;  /* 0x0000002404007981 */ /* 0x000ea4000c1e1500 */
[----:B--2---:R-:W-:-:S05]  /*95e0*/  IMAD.U32 R0, R0, 0x10000, RZ ;  /* 0x0001000000007824 */ /* 0x004fca00078e00ff */
[----:B------:R-:W-:-:S04]  /*95f0*/  FSETP.NEU.FTZ.AND P0, PT, R0, RZ, PT ;  /* 0x000000ff0000720b */ /* 0x000fc80003f1d000 */
[----:B------:R-:W-:Y:S01]  /*9600*/  P2R R27, PR, RZ, 0x1 ;  /* 0x00000001ff1b7803 */ /* 0x000fe20000000000 */
[----:B------:R-:W-:Y:S08]  /*9610*/  BRA `(.L_x_7148) ;  /* 0x0000000000e47947 */ /* 0x000ff00003800000 */
.L_x_7155:
        /* <DEDUP_REMOVED lines=12> */
.L_x_7162:
[----:B------:R-:W2:Y:S02]  /*96e0*/  LDG.E.U8 R4, desc[UR36][R4.64] ;  /* 0x0000002404047981 */ /* 0x000ea4000c1e1100 */
[----:B--2---:R-:W-:-:S04]  /*96f0*/  ISETP.NE.AND P0, PT, R4, RZ, PT ;  /* 0x000000ff0400720c */ /* 0x004fc80003f05270 */
[----:B------:R-:W-:Y:S01]  /*9700*/  P2R R27, PR, RZ, 0x1 ;  /* 0x00000001ff1b7803 */ /* 0x000fe20000000000 */
[----:B------:R-:W-:Y:S08]  /*9710*/  BRA `(.L_x_7148) ;  /* 0x0000000000a47947 */ /* 0x000ff00003800000 */
.L_x_7161:
[----:B------:R-:W2:Y:S02]  /*9720*/  LDG.E.U8 R4, desc[UR36][R4.64] ;  /* 0x0000002404047981 */ /* 0x000ea4000c1e1100 */
[----:B--2---:R-:W-:-:S04]  /*9730*/  ISETP.NE.AND P0, PT, R4, RZ, PT ;  /* 0x000000ff0400720c */ /* 0x004fc80003f05270 */
[----:B------:R-:W-:Y:S01]  /*9740*/  P2R R27, PR, RZ, 0x1 ;  /* 0x00000001ff1b7803 */ /* 0x000fe20000000000 */
[----:B------:R-:W-:Y:S08]  /*9750*/  BRA `(.L_x_7148) ;  /* 0x0000000000947947 */ /* 0x000ff00003800000 */
.L_x_7160:
        /* <DEDUP_REMOVED lines=10> */
.L_x_7147:
        /* <DEDUP_REMOVED lines=16> */
.L_x_7165:
[----:B------:R-:W-:-:S04]  /*9900*/  PLOP3.LUT P0, PT, PT, PT, PT, 0x8, 0x80 ;  /* 0x000000000080781c */ /* 0x000fc80003f0e170 */
[----:B------:R-:W-:Y:S01]  /*9910*/  P2R R27, PR, RZ, 0x1 ;  /* 0x00000001ff1b7803 */ /* 0x000fe20000000000 */
[----:B------:R-:W-:Y:S08]  /*9920*/  BRA `(.L_x_7148) ;  /* 0x0000000000207947 */ /* 0x000ff00003800000 */
.L_x_7164:
[----:B------:R-:W2:Y:S02]  /*9930*/  LDG.E.64 R4, desc[UR36][R4.64] ;  /* 0x0000002404047981 */ /* 0x000ea4000c1e1b00 */
[----:B--2---:R-:W-:-:S04]  /*9940*/  ISETP.NE.U32.AND P0, PT, R4, RZ, PT ;  /* 0x000000ff0400720c */ /* 0x004fc80003f05070 */
[----:B------:R-:W-:-:S04]  /*9950*/  ISETP.NE.AND.EX P0, PT, R5, RZ, PT, P0 ;  /* 0x000000ff0500720c */ /* 0x000fc80003f05300 */
[----:B------:R-:W-:Y:S01]  /*9960*/  P2R R27, PR, RZ, 0x1 ;  /* 0x00000001ff1b7803 */ /* 0x000fe20000000000 */
[----:B------:R-:W-:Y:S08]  /*9970*/  BRA `(.L_x_7148) ;  /* 0x00000000000c7947 */ /* 0x000ff00003800000 */
.L_x_7163:
[----:B------:R-:W2:Y:S02]  /*9980*/  LDG.E R4, desc[UR36][R4.64] ;  /* 0x0000002404047981 */ /* 0x000ea4000c1e1900 */
[----:B--2---:R-:W-:-:S04]  /*9990*/  ISETP.NE.AND P0, PT, R4, RZ, PT ;  /* 0x000000ff0400720c */ /* 0x004fc80003f05270 */
[----:B------:R-:W-:-:S09]  /*99a0*/  P2R R27, PR, RZ, 0x1 ;  /* 0x00000001ff1b7803 */ /* 0x000fd20000000000 */
.L_x_7148:
[----:B------:R-:W-:Y:S05]  /*99b0*/  BSYNC.RECONVERGENT B6 ;  /* 0x0000000000067941 */ /* 0x000fea0003800200 */
.L_x_7142:
        /* <DEDUP_REMOVED lines=20> */
.L_x_7169:
[----:B------:R0:W5:Y:S01]  /*9b00*/  LDG.E.U8 R4, desc[UR36][R6.64] ;  /* 0x0000002406047981 */ /* 0x000162000c1e1100 */
[----:B------:R-:W-:Y:S01]  /*9b10*/  IMAD.MOV.U32 R5, RZ, RZ, RZ ;  /* 0x000000ffff057224 */ /* 0x000fe200078e00ff */
[----:B------:R-:W-:Y:S06]  /*9b20*/  BRA `(.L_x_7171) ;  /* 0x0000000c00447947 */ /* 0x000fec0003800000 */
.L_x_7168:
        /* <DEDUP_REMOVED lines=8> */
.L_x_7173:
[----:B------:R-:W2:Y:S02]  /*9bb0*/  LDG.E R4, desc[UR36][R6.64] ;  /* 0x0000002406047981 */ /* 0x000ea4000c1e1900 */
[----:B--2---:R-:W-:Y:S01]  /*9bc0*/  SHF.R.S32.HI R5, RZ, 0x1f, R4 ;  /* 0x0000001fff057819 */ /* 0x004fe20000011404 */
[----:B------:R-:W-:Y:S06]  /*9bd0*/  BRA `(.L_x_7171) ;  /* 0x0000000c00187947 */ /* 0x000fec0003800000 */
.L_x_7172:
[----:B------:R-:W2:Y:S02]  /*9be0*/  LDG.E.S16 R4, desc[UR36][R6.64] ;  /* 0x0000002406047981 */ /* 0x000ea4000c1e1700 */
[----:B--2---:R-:W-:Y:S01]  /*9bf0*/  SHF.R.S32.HI R5, RZ, 0x1f, R4 ;  /* 0x0000001fff057819 */ /* 0x004fe20000011404 */
[----:B------:R-:W-:Y:S06]  /*9c00*/  BRA `(.L_x_7171) ;  /* 0x0000000c000c7947 */ /* 0x000fec0003800000 */
.L_x_7167:
        /* <DEDUP_REMOVED lines=9> */
.L_x_7175:
[----:B------:R-:W2:Y:S02]  /*9ca0*/  LDG.E.U16 R6, desc[UR36][R6.64] ;  /* 0x0000002406067981 */ /* 0x000ea4000c1e1500 */
[----:B--2---:R-:W-:-:S06]  /*9cb0*/  HADD2.F32 R4, -RZ, R6.H0_H0 ;  /* 0x20000006ff047230 */ /* 0x004fcc0000004100 */
[----:B------:R-:W0:Y:S01]  /*9cc0*/  F2I.S64.TRUNC R4, R4 ;  /* 0x0000000400047311 */ /* 0x000e22000020d900 */
[----:B------:R-:W-:Y:S05]  /*9cd0*/  BRA `(.L_x_7171) ;  /* 0x0000000800d87947 */ /* 0x000fea0003800000 */
.L_x_7174:
        /* <DEDUP_REMOVED lines=9> */
.L_x_7177:
[----:B------:R-:W2:Y:S02]  /*9d70*/  LDG.E.U16 R6, desc[UR36][R6.64] ;  /* 0x0000002406067981 */ /* 0x000ea4000c1e1500 */
[----:B--2---:R-:W-:-:S06]  /*9d80*/  HADD2.F32 R4, -RZ, R6.H0_H0 ;  /* 0x20000006ff047230 */ /* 0x004fcc0000004100 */
[----:B------:R-:W0:Y:S01]  /*9d90*/  F2I.S64.TRUNC R4, R4 ;  /* 0x0000000400047311 */ /* 0x000e22000020d900 */
[----:B------:R-:W-:Y:S05]  /*9da0*/  BRA `(.L_x_7171) ;  /* 0x0000000800a47947 */ /* 0x000fea0003800000 */
.L_x_7176:
[----:B------:R-:W2:Y:S02]  /*9db0*/  LDG.E.64 R4, desc[UR36][R6.64] ;  /* 0x0000002406047981 */ /* 0x000ea4000c1e1b00 */
[----:B--2---:R-:W0:Y:S01]  /*9dc0*/  F2I.S64.F64.TRUNC R4, R4 ;  /* 0x0000000400047311 */ /* 0x004e22000030d900 */
[----:B------:R-:W-:Y:S05]  /*9dd0*/  BRA `(.L_x_7171) ;  /* 0x0000000800987947 */ /* 0x000fea0003800000 */
.L_x_7166:
        /* <DEDUP_REMOVED lines=13> */
.L_x_7180:
[----:B------:R-:W2:Y:S02]  /*9eb0*/  LDG.E.64 R4, desc[UR36][R6.64] ;  /* 0x0000002406047981 */ /* 0x000ea4000c1e1b00 */
[----:B--2---:R-:W0:Y:S01]  /*9ec0*/  F2I.S64.F64.TRUNC R4, R4 ;  /* 0x0000000400047311 */ /* 0x004e22000030d900 */
[----:B------:R-:W-:Y:S05]  /*9ed0*/  BRA `(.L_x_7171) ;  /* 0x0000000800587947 */ /* 0x000fea0003800000 */
.L_x_7179:
        /* <DEDUP_REMOVED lines=26> */
.L_x_7182:
        /* <DEDUP_REMOVED lines=14> */
.L_x_7181:
[----:B------:R-:W2:Y:S02]  /*a160*/  LDG.E.U16 R4, desc[UR36][R6.64] ;  /* 0x0000002406047981 */ /* 0x000ea4000c1e1500 */
[----:B--2---:R-:W-:-:S06]  /*a170*/  IMAD.U32 R4, R4, 0x10000, RZ ;  /* 0x0001000004047824 */ /* 0x004fcc00078e00ff */
[----:B------:R-:W0:Y:S01]  /*a180*/  F2I.S64.TRUNC R4, R4 ;  /* 0x0000000400047311 */ /* 0x000e22000020d900 */
[----:B------:R-:W-:Y:S05]  /*a190*/  BRA `(.L_x_7171) ;  /* 0x0000000400a87947 */ /* 0x000fea0003800000 */
.L_x_7178:
        /* <DEDUP_REMOVED lines=11> */
.L_x_7185:
        /* <DEDUP_REMOVED lines=21> */
.L_x_7189:
[----:B------:R-:W-:Y:S05]  /*a3a0*/  BSYNC.RECONVERGENT B1 ;  /* 0x0000000000017941 */ /* 0x000fea0003800200 */
.L_x_7188:
[----:B------:R-:W-:Y:S01]  /*a3b0*/  IMAD.SHL.U32 R0, R0, 0x100000, RZ ;  /* 0x0010000000007824 */ /* 0x000fe200078e00ff */
[----:B------:R-:W-:-:S04]  /*a3c0*/  LEA R3, R3, 0x3b800000, 0x17 ;  /* 0x3b80000003037811 */ /* 0x000fc800078eb8ff */
[----:B------:R-:W-:-:S07]  /*a3d0*/  LOP3.LUT R4, R3, R0, R7, 0xfe, !PT ;  /* 0x0000000003047212 */ /* 0x000fce00078efe07 */
.L_x_7187:
[----:B------:R-:W-:Y:S05]  /*a3e0*/  BSYNC.RECONVERGENT B0 ;  /* 0x0000000000007941 */ /* 0x000fea0003800200 */
.L_x_7186:
[----:B------:R-:W0:Y:S01]  /*a3f0*/  F2I.S64.TRUNC R4, R4 ;  /* 0x0000000400047311 */ /* 0x000e22000020d900 */
[----:B------:R-:W-:Y:S05]  /*a400*/  BRA `(.L_x_7171) ;  /* 0x00000004000c7947 */ /* 0x000fea0003800000 */
.L_x_7184:
        /* <DEDUP_REMOVED lines=21> */
.L_x_7193:
[----:B------:R-:W-:Y:S05]  /*a560*/  BSYNC.RECONVERGENT B1 ;  /* 0x0000000000017941 */ /* 0x000fea0003800200 */
.L_x_7192:
[----:B------:R-:W-:Y:S01]  /*a570*/  IMAD.SHL.U32 R0, R0, 0x200000, RZ ;  /* 0x0020000000007824 */ /* 0x000fe200078e00ff */
[----:B------:R-:W-:-:S04]  /*a580*/  LEA R3, R3, 0x37800000, 0x17 ;  /* 0x3780000003037811 */ /* 0x000fc800078eb8ff */
[----:B------:R-:W-:-:S07]  /*a590*/  LOP3.LUT R4, R3, R0, R7, 0xfe, !PT ;  /* 0x0000000003047212 */ /* 0x000fce00078efe07 */
.L_x_7191:
[----:B------:R-:W-:Y:S05]  /*a5a0*/  BSYNC.RECONVERGENT B0 ;  /* 0x0000000000007941 */ /* 0x000fea0003800200 */
.L_x_7190:
[----:B------:R-:W0:Y:S01]  /*a5b0*/  F2I.S64.TRUNC R4, R4 ;  /* 0x0000000400047311 */ /* 0x000e22000020d900 */
[----:B------:R-:W-:Y:S05]  /*a5c0*/  BRA `(.L_x_7171) ;  /* 0x00000000009c7947 */ /* 0x000fea0003800000 */
.L_x_7183:
        /* <DEDUP_REMOVED lines=14> */
.L_x_7197:
[----:B------:R-:W-:Y:S05]  /*a6b0*/  BSYNC.RECONVERGENT B0 ;  /* 0x0000000000007941 */ /* 0x000fea0003800200 */
.L_x_7196:
[----:B------:R-:W0:Y:S01]  /*a6c0*/  F2I.S64.TRUNC R4, R4 ;  /* 0x0000000400047311 */ /* 0x000e22000020d900 */
[----:B------:R-:W-:Y:S05]  /*a6d0*/  BRA `(.L_x_7171) ;  /* 0x0000000000587947 */ /* 0x000fea0003800000 */
.L_x_7170:
        /* <DEDUP_REMOVED lines=16> */
.L_x_7198:
[----:B------:R-:W-:Y:S01]  /*a7e0*/  CS2R R4, SRZ ;  /* 0x0000000000047805 */ /* 0x000fe2000001ff00 */
[----:B------:R-:W-:Y:S06]  /*a7f0*/  BRA `(.L_x_7171) ;  /* 0x0000000000107947 */ /* 0x000fec0003800000 */
.L_x_7195:
[----:B------:R0:W5:Y:S01]  /*a800*/  LDG.E.64 R4, desc[UR36][R6.64] ;  /* 0x0000002406047981 */ /* 0x000162000c1e1b00 */
[----:B------:R-:W-:Y:S05]  /*a810*/  BRA `(.L_x_7171) ;  /* 0x0000000000087947 */ /* 0x000fea0003800000 */
.L_x_7194:
[----:B------:R0:W5:Y:S01]  /*a820*/  LDG.E R4, desc[UR36][R6.64] ;  /* 0x0000002406047981 */ /* 0x000162000c1e1900 */
[----:B------:R-:W-:-:S07]  /*a830*/  IMAD.MOV.U32 R5, RZ, RZ, RZ ;  /* 0x000000ffff057224 */ /* 0x000fce00078e00ff */
.L_x_7171:
[----:B------:R-:W-:-:S04]  /*a840*/  ISETP.NE.AND P0, PT, R27, RZ, PT ;  /* 0x000000ff1b00720c */ /* 0x000fc80003f05270 */
[----:B------:R-:W-:-:S13]  /*a850*/  PLOP3.LUT P0, PT, P0, PT, PT, 0x8, 0x80 ;  /* 0x000000000080781c */ /* 0x000fda000070e170 */
.L_x_7113:
[----:B------:R-:W-:Y:S05]  /*a860*/  BSYNC.RECONVERGENT B7 ;  /* 0x0000000000077941 */ /* 0x000fea0003800200 */
.L_x_7112:
[----:B0-----:R-:W0:Y:S01]  /*a870*/  LDC R3, c[0x0][0x380] ;  /* 0x0000e000ff037b82 */ /* 0x001e220000000800 */
[----:B------:R-:W-:Y:S02]  /*a880*/  ISETP.NE.AND P5, PT, R18, RZ, PT ;  /* 0x000000ff1200720c */ /* 0x000fe40003fa5270 */
[----:B------:R-:W-:Y:S01]  /*a890*/  ISETP.NE.AND P1, PT, R23, RZ, PT ;  /* 0x000000ff1700720c */ /* 0x000fe20003f25270 */
[----:B------:R-:W-:Y:S01]  /*a8a0*/  VIADD R23, R19, 0x80 ;  /* 0x0000008013177836 */ /* 0x000fe20000000000 */
[----:B------:R-:W-:-:S03]  /*a8b0*/  ISETP.NE.AND P2, PT, R22, RZ, PT ;  /* 0x000000ff1600720c */ /* 0x000fc60003f45270 */
[----:B------:R-:W1:Y:S08]  /*a8c0*/  LDC.U8 R22, c[0x0][0x3cc] ;  /* 0x0000f300ff167b82 */ /* 0x000e700000000000 */
[----:B------:R-:W2:Y:S01]  /*a8d0*/  @!P5 LDC.64 R8, c[0x0][0x388] ;  /* 0x0000e200ff08db82 */ /* 0x000ea20000000a00 */
[----:B0-----:R-:W-:Y:S02]  /*a8e0*/  IMAD R18, R2, -0x200, R3 ;  /* 0xfffffe0002127824 */ /* 0x001fe400078e0203 */
[----:B------:R-:W-:-:S03]  /*a8f0*/  VIADD R3, R19, 0x100 ;  /* 0x0000010013037836 */ /* 0x000fc60000000000 */
[-C--:B------:R-:W-:Y:S02]  /*a900*/  ISETP.GE.OR P2, PT, R23, R18.reuse, P2 ;  /* 0x000000121700720c */ /* 0x080fe40001746670 */
[----:B------:R-:W-:Y:S01]  /*a910*/  ISETP.GE.OR P1, PT, R3, R18, P1 ;  /* 0x000000120300720c */ /* 0x000fe20000f26670 */
[----:B------:R-:W-:-:S05]  /*a920*/  VIADD R3, R19, 0x180 ;  /* 0x0000018013037836 */ /* 0x000fca0000000000 */
[----:B------:R-:W-:Y:S02]  /*a930*/  ISETP.GE.OR P0, PT, R3, R18, P0 ;  /* 0x000000120300720c */ /* 0x000fe40000706670 */
[----:B--2--5:R-:W-:-:S03]  /*a940*/  @!P5 LEA R0, P3, R30, R8, 0x3 ;  /* 0x000000081e00d211 */ /* 0x024fc600078618ff */
[----:B------:R-:W0:Y:S01]  /*a950*/  @!P2 LDC.64 R10, c[0x0][0x388] ;  /* 0x0000e200ff0aab82 */ /* 0x000e220000000a00 */
[----:B------:R-:W-:-:S07]  /*a960*/  @!P5 LEA.HI.X R31, R30, R9, R31, 0x3, P3 ;  /* 0x000000091e1fd211 */ /* 0x000fce00018f1c1f */
[----:B------:R-:W2:Y:S08]  /*a970*/  @!P1 LDC.64 R6, c[0x0][0x388] ;  /* 0x0000e200ff069b82 */ /* 0x000eb00000000a00 */
[----:B------:R-:W1:Y:S01]  /*a980*/  @!P0 LDC.64 R8, c[0x0][0x388] ;  /* 0x0000e200ff088b82 */ /* 0x000e620000000a00 */
[----:B--2---:R-:W-:-:S04]  /*a990*/  @!P1 LEA R6, P3, R36, R6, 0x3 ;  /* 0x0000000624069211 */ /* 0x004fc800078618ff */
[----:B------:R-:W-:Y:S02]  /*a9a0*/  @!P1 LEA.HI.X R7, R36, R7, R37, 0x3, P3 ;  /* 0x0000000724079211 */ /* 0x000fe400018f1c25 */
[----:B0-----:R-:W-:Y:S02]  /*a9b0*/  @!P2 LEA R10, P3, R34, R10, 0x3 ;  /* 0x0000000a220aa211 */ /* 0x001fe400078618ff */
[----:B-1----:R-:W-:Y:S01]  /*a9c0*/  @!P0 LEA R8, P4, R4, R8, 0x3 ;  /* 0x0000000804088211 */ /* 0x002fe200078818ff */
[----:B------:R0:W5:Y:S01]  /*a9d0*/  @!P1 LDG.E.64 R24, desc[UR36][R6.64] ;  /* 0x0000002406189981 */ /* 0x000162000c1e1b00 */
[----:B------:R-:W-:Y:S02]  /*a9e0*/  @!P2 LEA.HI.X R11, R34, R11, R35, 0x3, P3 ;  /* 0x0000000b220ba211 */ /* 0x000fe400018f1c23 */
[----:B------:R-:W-:Y:S01]  /*a9f0*/  @!P0 LEA.HI.X R9, R4, R9, R5, 0x3, P4 ;  /* 0x0000000904098211 */ /* 0x000fe200020f1c05 */
[----:B------:R-:W-:Y:S02]  /*aa00*/  @!P5 IMAD.MOV.U32 R4, RZ, RZ, R0 ;  /* 0x000000ffff04d224 */ /* 0x000fe400078e0000 */
[----:B------:R-:W-:Y:S01]  /*aa10*/  @!P5 IMAD.MOV.U32 R5, RZ, RZ, R31 ;  /* 0x000000ffff05d224 */ /* 0x000fe200078e001f */
[----:B------:R0:W5:Y:S04]  /*aa20*/  @!P2 LDG.E.64 R28, desc[UR36][R10.64] ;  /* 0x000000240a1ca981 */ /* 0x000168000c1e1b00 */
[----:B----4-:R0:W5:Y:S04]  /*aa30*/  @!P5 LDG.E.64 R32, desc[UR36][R4.64] ;  /* 0x000000240420d981 */ /* 0x010168000c1e1b00 */
[----:B---3--:R0:W5:Y:S01]  /*aa40*/  @!P0 LDG.E.64 R16, desc[UR36][R8.64] ;  /* 0x0000002408108981 */ /* 0x008162000c1e1b00 */
[----:B------:R-:W-:Y:S01]  /*aa50*/  ISETP.GE.AND P0, PT, R19, R18, PT ;  /* 0x000000121300720c */ /* 0x000fe20003f06270 */
[----:B------:R-:W-:Y:S04]  /*aa60*/  BSSY.RECONVERGENT B7, `(.L_x_7199) ;  /* 0x0000354000077945 */ /* 0x000fe80003800200 */
[----:B------:R-:W-:Y:S08]  /*aa70*/  BSSY.RELIABLE B6, `(.L_x_7200) ;  /* 0x0000240000067945 */ /* 0x000ff00003800100 */
[----:B0-----:R-:W-:Y:S05]  /*aa80*/  @P0 BRA `(.L_x_7201) ;  /* 0x0000002000ec0947 */ /* 0x001fea0003800000 */
        /* <DEDUP_REMOVED lines=22> */
.L_x_7205:
[----:B-----5:R-:W0:Y:S01]  /*abf0*/  F2I.S64.F64.TRUNC R32, R32 ;  /* 0x0000002000207311 */ /* 0x020e22000030d900 */
[----:B------:R-:W-:Y:S02]  /*ac00*/  IMAD.MOV.U32 R19, RZ, RZ, R23 ;  /* 0x000000ffff137224 */ /* 0x000fe400078e0017 */
[----:B0-----:R-:W-:-:S05]  /*ac10*/  IMAD.MOV.U32 R3, RZ, RZ, R32 ;  /* 0x000000ffff037224 */ /* 0x001fca00078e0020 */
[----:B------:R1:W-:Y:S01]  /*ac20*/  STG.E.U8 desc[UR36][R4.64], R3 ;  /* 0x0000000304007986 */ /* 0x0003e2000c101124 */
[----:B------:R-:W-:Y:S05]  /*ac30*/  BRA `(.L_x_7207) ;  /* 0x00000010002c7947 */ /* 0x000fea0003800000 */
.L_x_7204:
        /* <DEDUP_REMOVED lines=10> */
.L_x_7209:
[----:B-----5:R-:W0:Y:S01]  /*ace0*/  F2I.F64.TRUNC R33, R32 ;  /* 0x0000002000217311 */ /* 0x020e22000030d100 */
[----:B------:R-:W-:Y:S01]  /*acf0*/  IMAD.MOV.U32 R19, RZ, RZ, R23 ;  /* 0x000000ffff137224 */ /* 0x000fe200078e0017 */
[----:B0-----:R4:W-:Y:S01]  /*ad00*/  STG.E desc[UR36][R4.64], R33 ;  /* 0x0000002104007986 */ /* 0x0019e2000c101924 */
[----:B------:R-:W-:Y:S05]  /*ad10*/  BRA `(.L_x_7207) ;  /* 0x0000000c00f47947 */ /* 0x000fea0003800000 */
.L_x_7208:
[----:B-----5:R-:W0:Y:S01]  /*ad20*/  F2I.F64.TRUNC R33, R32 ;  /* 0x0000002000217311 */ /* 0x020e22000030d100 */
[----:B------:R-:W-:Y:S01]  /*ad30*/  IMAD.MOV.U32 R19, RZ, RZ, R23 ;  /* 0x000000ffff137224 */ /* 0x000fe200078e0017 */
[----:B0-----:R2:W-:Y:S01]  /*ad40*/  STG.E.U16 desc[UR36][R4.64], R33 ;  /* 0x0000002104007986 */ /* 0x0015e2000c101524 */
[----:B------:R-:W-:Y:S05]  /*ad50*/  BRA `(.L_x_7207) ;  /* 0x0000000c00e47947 */ /* 0x000fea0003800000 */
.L_x_7203:
        /* <DEDUP_REMOVED lines=14> */
.L_x_7211:
        /* <DEDUP_REMOVED lines=9> */
.L_x_7210:
        /* <DEDUP_REMOVED lines=10> */
[----:B------:R-:W-:Y:S02]  /*af70*/  IMAD.MOV.U32 R7, RZ, RZ, RZ ;  /* 0x000000ffff077224 */ /* 0x000fe400078e00ff */
[----:B------:R-:W-:-:S11]  /*af80*/  IMAD.MOV.U32 R19, RZ, RZ, R23 ;  /* 0x000000ffff137224 */ /* 0x000fd600078e0017 */
[----:B0-----:R-:W-:-:S05]  /*af90*/  @!P0 FMUL R6, R6, 1.175494350822287508e-38 ;  /* 0x0080000006068820 */ /* 0x001fca0000400000 */
[----:B------:R0:W-:Y:S01]  /*afa0*/  STG.E.64 desc[UR36][R4.64], R6 ;  /* 0x0000000604007986 */ /* 0x0001e2000c101b24 */
[----:B------:R-:W-:Y:S05]  /*afb0*/  BRA `(.L_x_7207) ;  /* 0x0000000c004c7947 */ /* 0x000fea0003800000 */
.L_x_7213:
[----:B------:R-:W-:Y:S01]  /*afc0*/  UMOV UR4, 0xf0000000 ;  /* 0xf000000000047882 */ /* 0x000fe20000000000 */
[----:B------:R-:W-:Y:S01]  /*afd0*/  UMOV UR5, 0x380fffff ;  /* 0x380fffff00057882 */ /* 0x000fe20000000000 */
[----:B-----5:R-:W0:Y:S01]  /*afe0*/  F2F.F32.F64 R0, R32 ;  /* 0x0000002000007310 */ /* 0x020e220000301000 */
[----:B------:R-:W-:Y:S01]  /*aff0*/  DSETP.GEU.AND P0, PT, |R32|, UR4, PT ;  /* 0x0000000420007e2a */ /* 0x000fe2000bf0e200 */
[----:B------:R-:W-:-:S13]  /*b000*/  IMAD.MOV.U32 R19, RZ, RZ, R23 ;  /* 0x000000ffff137224 */ /* 0x000fda00078e0017 */
[----:B0-----:R-:W-:-:S05]  /*b010*/  @!P0 FMUL R0, R0, 1.175494350822287508e-38 ;  /* 0x0080000000008820 */ /* 0x001fca0000400000 */
[----:B------:R-:W-:-:S04]  /*b020*/  F2FP.F16.F32.PACK_AB R3, RZ, R0 ;  /* 0x00000000ff03723e */ /* 0x000fc800000000ff */
[----:B------:R-:W-:-:S05]  /*b030*/  PRMT R3, R3, 0x5410, RZ ;  /* 0x0000541003037816 */ /* 0x000fca00000000ff */
[----:B------:R0:W-:Y:S01]  /*b040*/  STG.E desc[UR36][R4.64], R3 ;  /* 0x0000000304007986 */ /* 0x0001e2000c101924 */
[----:B------:R-:W-:Y:S05]  /*b050*/  BRA `(.L_x_7207) ;  /* 0x0000000c00247947 */ /* 0x000fea0003800000 */
.L_x_7212:
[----:B-----5:R0:W-:Y:S01]  /*b060*/  STG.E.64 desc[UR36][R4.64], R32 ;  /* 0x0000002004007986 */ /* 0x0201e2000c101b24 */
[----:B------:R-:W-:Y:S01]  /*b070*/  IMAD.MOV.U32 R19, RZ, RZ, R23 ;  /* 0x000000ffff137224 */ /* 0x000fe200078e0017 */
[----:B------:R-:W-:Y:S06]  /*b080*/  BRA `(.L_x_7207) ;  /* 0x0000000c00187947 */ /* 0x000fec0003800000 */
.L_x_7202:
        /* <DEDUP_REMOVED lines=10> */
[----:B------:R-:W-:-:S05]  /*b130*/  SEL R3, RZ, 0x1, !P0 ;  /* 0x00000001ff037807 */ /* 0x000fca0004000000 */
[----:B------:R0:W-:Y:S01]  /*b140*/  STG.E.U8 desc[UR36][R4.64], R3 ;  /* 0x0000000304007986 */ /* 0x0001e2000c101124 */
[----:B------:R-:W-:Y:S05]  /*b150*/  BRA `(.L_x_7207) ;  /* 0x0000000800e47947 */ /* 0x000fea0003800000 */
.L_x_7216:
[----:B------:R-:W-:Y:S01]  /*b160*/  CS2R R34, SRZ ;  /* 0x0000000000227805 */ /* 0x000fe2000001ff00 */
[----:B------:R-:W-:-:S04]  /*b170*/  IMAD.MOV.U32 R19, RZ, RZ, R23 ;  /* 0x000000ffff137224 */ /* 0x000fc800078e0017 */
[----:B-----5:R0:W-:Y:S01]  /*b180*/  STG.E.128 desc[UR36][R4.64], R32 ;  /* 0x0000002004007986 */ /* 0x0201e2000c101d24 */
[----:B------:R-:W-:Y:S05]  /*b190*/  BRA `(.L_x_7207) ;  /* 0x0000000800d47947 */ /* 0x000fea0003800000 */
.L_x_7215:
        /* <DEDUP_REMOVED lines=23> */
.L_x_7220:
[----:B------:R-:W-:Y:S05]  /*b310*/  BSYNC.RECONVERGENT B0 ;  /* 0x0000000000007941 */ /* 0x000fea0003800200 */
.L_x_7219:
[----:B------:R-:W-:Y:S01]  /*b320*/  LOP3.LUT R7, R0, 0x80, R7, 0xf8, !PT ;  /* 0x0000008000077812 */ /* 0x000fe200078ef807 */
[----:B------:R-:W-:-:S04]  /*b330*/  IMAD.MOV.U32 R19, RZ, RZ, R23 ;  /* 0x000000ffff137224 */ /* 0x000fc800078e0017 */
[----:B------:R0:W-:Y:S01]  /*b340*/  STG.E.U8 desc[UR36][R4.64], R7 ;  /* 0x0000000704007986 */ /* 0x0001e2000c101124 */
[----:B------:R-:W-:Y:S05]  /*b350*/  BRA `(.L_x_7207) ;  /* 0x0000000800647947 */ /* 0x000fea0003800000 */
.L_x_7218:
        /* <DEDUP_REMOVED lines=19> */
.L_x_7222:
[----:B------:R-:W-:Y:S05]  /*b490*/  BSYNC.RECONVERGENT B0 ;  /* 0x0000000000007941 */ /* 0x000fea0003800200 */
.L_x_7221:
[----:B------:R-:W-:Y:S01]  /*b4a0*/  LOP3.LUT R7, R0, 0x80, R7, 0xf8, !PT ;  /* 0x0000008000077812 */ /* 0x000fe200078ef807 */
[----:B------:R-:W-:-:S04]  /*b4b0*/  IMAD.MOV.U32 R19, RZ, RZ, R23 ;  /* 0x000000ffff137224 */ /* 0x000fc800078e0017 */
[----:B------:R0:W-:Y:S01]  /*b4c0*/  STG.E.U8 desc[UR36][R4.64], R7 ;  /* 0x0000000704007986 */ /* 0x0001e2000c101124 */
[----:B------:R-:W-:Y:S05]  /*b4d0*/  BRA `(.L_x_7207) ;  /* 0x0000000800047947 */ /* 0x000fea0003800000 */
.L_x_7217:
        /* <DEDUP_REMOVED lines=9> */
.L_x_7214:
        /* <DEDUP_REMOVED lines=12> */
.L_x_7225:
        /* <DEDUP_REMOVED lines=17> */
.L_x_7228:
[----:B------:R-:W-:-:S04]  /*b740*/  SHF.R.U32.HI R0, RZ, 0x14, R7 ;  /* 0x00000014ff007819 */ /* 0x000fc80000011607 */
[----:B------:R-:W-:-:S04]  /*b750*/  LOP3.LUT R0, R0, 0x1, RZ, 0xc0, !PT ;  /* 0x0000000100007812 */ /* 0x000fc800078ec0ff */
[----:B------:R-:W-:-:S04]  /*b760*/  IADD3 R0, PT, PT, R7, 0x487ffff, R0 ;  /* 0x0487ffff07007810 */ /* 0x000fc80007ffe000 */
[----:B------:R-:W-:-:S04]  /*b770*/  SHF.R.U32.HI R0, RZ, 0x14, R0 ;  /* 0x00000014ff007819 */ /* 0x000fc80000011600 */
[----:B------:R-:W-:-:S07]  /*b780*/  LOP3.LUT R3, R0, 0xff, RZ, 0xc0, !PT ;  /* 0x000000ff00037812 */ /* 0x000fce00078ec0ff */
.L_x_7229:
[----:B------:R-:W-:-:S04]  /*b790*/  SHF.R.U32.HI R0, RZ, 0x18, R7 ;  /* 0x00000018ff007819 */ /* 0x000fc80000011607 */
[----:B------:R-:W-:-:S07]  /*b7a0*/  LOP3.LUT R0, R3, 0x80, R0, 0xf8, !PT ;  /* 0x0000008003007812 */ /* 0x000fce00078ef800 */
.L_x_7227:
[----:B------:R-:W-:Y:S05]  /*b7b0*/  BSYNC.RECONVERGENT B0 ;  /* 0x0000000000007941 */ /* 0x000fea0003800200 */
.L_x_7226:
[----:B------:R0:W-:Y:S01]  /*b7c0*/  STG.E.U8 desc[UR36][R4.64], R0 ;  /* 0x0000000004007986 */ /* 0x0001e2000c101124 */
[----:B------:R-:W-:Y:S01]  /*b7d0*/  IMAD.MOV.U32 R19, RZ, RZ, R23 ;  /* 0x000000ffff137224 */ /* 0x000fe200078e0017 */
[----:B------:R-:W-:Y:S06]  /*b7e0*/  BRA `(.L_x_7207) ;  /* 0x0000000400407947 */ /* 0x000fec0003800000 */
.L_x_7224:
        /* <DEDUP_REMOVED lines=17> */
.L_x_7232:
[----:B------:R-:W-:-:S04]  /*b900*/  SHF.R.U32.HI R0, RZ, 0x15, R7 ;  /* 0x00000015ff007819 */ /* 0x000fc80000011607 */
[----:B------:R-:W-:-:S04]  /*b910*/  LOP3.LUT R0, R0, 0x1, RZ, 0xc0, !PT ;  /* 0x0000000100007812 */ /* 0x000fc800078ec0ff */
[----:B------:R-:W-:-:S04]  /*b920*/  IADD3 R0, PT, PT, R7, 0x88fffff, R0 ;  /* 0x088fffff07007810 */ /* 0x000fc80007ffe000 */
[----:B------:R-:W-:-:S04]  /*b930*/  SHF.R.U32.HI R0, RZ, 0x15, R0 ;  /* 0x00000015ff007819 */ /* 0x000fc80000011600 */
[----:B------:R-:W-:-:S07]  /*b940*/  LOP3.LUT R3, R0, 0xff, RZ, 0xc0, !PT ;  /* 0x000000ff00037812 */ /* 0x000fce00078ec0ff */
.L_x_7233:
[----:B------:R-:W-:-:S04]  /*b950*/  SHF.R.U32.HI R0, RZ, 0x18, R7 ;  /* 0x00000018ff007819 */ /* 0x000fc80000011607 */
[----:B------:R-:W-:-:S07]  /*b960*/  LOP3.LUT R0, R3, 0x80, R0, 0xf8, !PT ;  /* 0x0000008003007812 */ /* 0x000fce00078ef800 */
.L_x_7231:
[----:B------:R-:W-:Y:S05]  /*b970*/  BSYNC.RECONVERGENT B0 ;  /* 0x0000000000007941 */ /* 0x000fea0003800200 */
.L_x_7230:
[----:B------:R0:W-:Y:S01]  /*b980*/  STG.E.U8 desc[UR36][R4.64], R0 ;  /* 0x0000000004007986 */ /* 0x0001e2000c101124 */
[----:B------:R-:W-:Y:S01]  /*b990*/  IMAD.MOV.U32 R19, RZ, RZ, R23 ;  /* 0x000000ffff137224 */ /* 0x000fe200078e0017 */
[----:B------:R-:W-:Y:S06]  /*b9a0*/  BRA `(.L_x_7207) ;  /* 0x0000000000d07947 */ /* 0x000fec0003800000 */
.L_x_7223:
[----:B------:R-:W-:-:S13]  /*b9b0*/  ISETP.NE.AND P0, PT, R0, 0x1c, PT ;  /* 0x0000001c0000780c */ /* 0x000fda0003f05270 */
[----:B------:R-:W-:Y:S05]  /*b9c0*/  @!P0 BRA `(.L_x_7234) ;  /* 0x0000000000bc8947 */ /* 0x000fea0003800000 */
[----:B------:R-:W-:-:S13]  /*b9d0*/  ISETP.NE.AND P0, PT, R0, 0x1d, PT ;  /* 0x0000001d0000780c */ /* 0x000fda0003f05270 */
[----:B------:R-:W-:Y:S05]  /*b9e0*/  @!P0 BRA `(.L_x_7235) ;  /* 0x0000000000a48947 */ /* 0x000fea0003800000 */
[----:B------:R-:W-:-:S13]  /*b9f0*/  ISETP.NE.AND P0, PT, R0, 0x2c, PT ;  /* 0x0000002c0000780c */ /* 0x000fda0003f05270 */
[----:B------:R-:W-:Y:S05]  /*ba00*/  @!P0 BRA `(.L_x_7236) ;  /* 0x0000000000488947 */ /* 0x000fea0003800000 */
.L_x_7206:
        /* <DEDUP_REMOVED lines=16> */
.L_x_7237:
[----:B------:R-:W-:Y:S01]  /*bb10*/  IMAD.MOV.U32 R19, RZ, RZ, R23 ;  /* 0x000000ffff137224 */ /* 0x000fe200078e0017 */
[----:B------:R-:W-:Y:S06]  /*bb20*/  BRA `(.L_x_7207) ;  /* 0x0000000000707947 */ /* 0x000fec0003800000 */
.L_x_7236:
        /* <DEDUP_REMOVED lines=21> */
.L_x_7235:
[----:B-----5:R-:W0:Y:S01]  /*bc80*/  F2I.U64.F64.TRUNC R32, R32 ;  /* 0x0000002000207311 */ /* 0x020e22000030d800 */
[----:B------:R-:W-:Y:S01]  /*bc90*/  IMAD.MOV.U32 R19, RZ, RZ, R23 ;  /* 0x000000ffff137224 */ /* 0x000fe200078e0017 */
[----:B0-----:R0:W-:Y:S01]  /*bca0*/  STG.E.64 desc[UR36][R4.64], R32 ;  /* 0x0000002004007986 */ /* 0x0011e2000c101b24 */
[----:B------:R-:W-:Y:S05]  /*bcb0*/  BRA `(.L_x_7207) ;  /* 0x00000000000c7947 */ /* 0x000fea0003800000 */
.L_x_7234:
[----:B-----5:R-:W0:Y:S01]  /*bcc0*/  F2I.U32.F64.TRUNC R33, R32 ;  /* 0x0000002000217311 */ /* 0x020e22000030d000 */
[----:B------:R-:W-:Y:S01]  /*bcd0*/  IMAD.MOV.U32 R19, RZ, RZ, R23 ;  /* 0x000000ffff137224 */ /* 0x000fe200078e0017 */
[----:B0-----:R0:W-:Y:S06]  /*bce0*/  STG.E desc[UR36][R4.64], R33 ;  /* 0x0000002104007986 */ /* 0x0011ec000c101924 */
.L_x_7207:
[----:B------:R-:W-:-:S13]  /*bcf0*/  ISETP.GE.AND P0, PT, R19, R18, PT ;  /* 0x000000121300720c */ /* 0x000fda0003f06270 */
[----:B------:R-:W-:Y:S05]  /*bd00*/  @P0 BREAK.RELIABLE B6 ;  /* 0x0000000000060942 */ /* 0x000fea0003800100 */
[----:B------:R-:W-:Y:S05]  /*bd10*/  @P0 BRA `(.L_x_7238) ;  /* 0x0000002000a00947 */ /* 0x000fea0003800000 */
[----:B------:R-:W5:Y:S01]  /*bd20*/  LDCU UR4, c[0x0][0x3d0] ;  /* 0x00007a00ff0477ac */ /* 0x000f620008000800 */
[----:B01234-:R-:W0:Y:S01]  /*bd30*/  LDC.64 R4, c[0x0][0x398] ;  /* 0x0000e600ff047b82 */ /* 0x01fe220000000a00 */
        /* <DEDUP_REMOVED lines=19> */
.L_x_7242:
[----:B------:R-:W0:Y:S02]  /*be70*/  F2I.S64.F64.TRUNC R28, R28 ;  /* 0x0000001c001c7311 */ /* 0x000e24000030d900 */
[----:B0-----:R-:W-:-:S05]  /*be80*/  IMAD.MOV.U32 R3, RZ, RZ, R28 ;  /* 0x000000ffff037224 */ /* 0x001fca00078e001c */
[----:B------:R0:W-:Y:S01]  /*be90*/  STG.E.U8 desc[UR36][R4.64], R3 ;  /* 0x0000000304007986 */ /* 0x0001e2000c101124 */
[----:B------:R-:W-:Y:S05]  /*bea0*/  BRA `(.L_x_7244) ;  /* 0x0000000c00e07947 */ /* 0x000fea0003800000 */
.L_x_7241:
        /* <DEDUP_REMOVED lines=9> */
.L_x_7246:
[----:B------:R-:W0:Y:S02]  /*bf40*/  F2I.F64.TRUNC R29, R28 ;  /* 0x0000001c001d7311 */ /* 0x000e24000030d100 */
[----:B0-----:R0:W-:Y:S01]  /*bf50*/  STG.E desc[UR36][R4.64], R29 ;  /* 0x0000001d04007986 */ /* 0x0011e2000c101924 */
[----:B------:R-:W-:Y:S05]  /*bf60*/  BRA `(.L_x_7244) ;  /* 0x0000000c00b07947 */ /* 0x000fea0003800000 */
.L_x_7245:
[----:B------:R-:W0:Y:S02]  /*bf70*/  F2I.F64.TRUNC R29, R28 ;  /* 0x0000001c001d7311 */ /* 0x000e24000030d100 */
[----:B0-----:R0:W-:Y:S01]  /*bf80*/  STG.E.U16 desc[UR36][R4.64], R29 ;  /* 0x0000001d04007986 */ /* 0x0011e2000c101524 */
[----:B------:R-:W-:Y:S05]  /*bf90*/  BRA `(.L_x_7244) ;  /* 0x0000000c00a47947 */ /* 0x000fea0003800000 */
.L_x_7240:
        /* <DEDUP_REMOVED lines=13> */
.L_x_7248:
        /* <DEDUP_REMOVED lines=8> */
.L_x_7247:
        /* <DEDUP_REMOVED lines=9> */
[----:B------:R-:W-:Y:S01]  /*c180*/  DSETP.GEU.AND P0, PT, |R28|, UR4, PT ;  /* 0x000000041c007e2a */ /* 0x000fe2000bf0e200 */
[----:B------:R-:W-:-:S13]  /*c190*/  IMAD.MOV.U32 R7, RZ, RZ, RZ ;  /* 0x000000ffff077224 */ /* 0x000fda00078e00ff */
[----:B0-----:R-:W-:-:S05]  /*c1a0*/  @!P0 FMUL R6, R6, 1.175494350822287508e-38 ;  /* 0x0080000006068820 */ /* 0x001fca0000400000 */
[----:B------:R0:W-:Y:S01]  /*c1b0*/  STG.E.64 desc[UR36][R4.64], R6 ;  /* 0x0000000604007986 */ /* 0x0001e2000c101b24 */
[----:B------:R-:W-:Y:S05]  /*c1c0*/  BRA `(.L_x_7244) ;  /* 0x0000000c00187947 */ /* 0x000fea0003800000 */
.L_x_7250:
[----:B------:R-:W-:Y:S01]  /*c1d0*/  UMOV UR4, 0xf0000000 ;  /* 0xf000000000047882 */ /* 0x000fe20000000000 */
[----:B------:R-:W-:Y:S01]  /*c1e0*/  UMOV UR5, 0x380fffff ;  /* 0x380fffff00057882 */ /* 0x000fe20000000000 */
[----:B------:R-:W0:Y:S01]  /*c1f0*/  F2F.F32.F64 R0, R28 ;  /* 0x0000001c00007310 */ /* 0x000e220000301000 */
[----:B------:R-:W-:-:S14]  /*c200*/  DSETP.GEU.AND P0, PT, |R28|, UR4, PT ;  /* 0x000000041c007e2a */ /* 0x000fdc000bf0e200 */
[----:B0-----:R-:W-:-:S05]  /*c210*/  @!P0 FMUL R0, R0, 1.175494350822287508e-38 ;  /* 0x0080000000008820 */ /* 0x001fca0000400000 */
[----:B------:R-:W-:-:S04]  /*c220*/  F2FP.F16.F32.PACK_AB R3, RZ, R0 ;  /* 0x00000000ff03723e */ /* 0x000fc800000000ff */
[----:B------:R-:W-:-:S05]  /*c230*/  PRMT R3, R3, 0x5410, RZ ;  /* 0x0000541003037816 */ /* 0x000fca00000000ff */
[----:B------:R0:W-:Y:S01]  /*c240*/  STG.E desc[UR36][R4.64], R3 ;  /* 0x0000000304007986 */ /* 0x0001e2000c101924 */
[----:B------:R-:W-:Y:S05]  /*c250*/  BRA `(.L_x_7244) ;  /* 0x0000000800f47947 */ /* 0x000fea0003800000 */
.L_x_7249:
[----:B------:R0:W-:Y:S01]  /*c260*/  STG.E.64 desc[UR36][R4.64], R28 ;  /* 0x0000001c04007986 */ /* 0x0001e2000c101b24 */
[----:B------:R-:W-:Y:S05]  /*c270*/  BRA `(.L_x_7244) ;  /* 0x0000000800ec7947 */ /* 0x000fea0003800000 */
.L_x_7239:
        /* <DEDUP_REMOVED lines=13> */
.L_x_7254:
        /* <DEDUP_REMOVED lines=22> */
.L_x_7257:
[----:B------:R-:W-:-:S04]  /*c4b0*/  SHF.R.U32.HI R3, RZ, 0x18, R7 ;  /* 0x00000018ff037819 */ /* 0x000fc80000011607 */
[----:B------:R-:W-:-:S07]  /*c4c0*/  LOP3.LUT R0, R0, 0x80, R3, 0xf8, !PT ;  /* 0x0000008000007812 */ /* 0x000fce00078ef803 */
.L_x_7256:
[----:B------:R-:W-:Y:S05]  /*c4d0*/  BSYNC.RECONVERGENT B0 ;  /* 0x0000000000007941 */ /* 0x000fea0003800200 */
.L_x_7255:
[----:B------:R0:W-:Y:S01]  /*c4e0*/  STG.E.U8 desc[UR36][R4.64], R0 ;  /* 0x0000000004007986 */ /* 0x0001e2000c101124 */
[----:B------:R-:W-:Y:S05]  /*c4f0*/  BRA `(.L_x_7244) ;  /* 0x00000008004c7947 */ /* 0x000fea0003800000 */
.L_x_7253:
        /* <DEDUP_REMOVED lines=22> */
.L_x_7260:
[----:B------:R-:W-:-:S04]  /*c660*/  SHF.R.U32.HI R3, RZ, 0x18, R7 ;  /* 0x00000018ff037819 */ /* 0x000fc80000011607 */
[----:B------:R-:W-:-:S07]  /*c670*/  LOP3.LUT R0, R0, 0x80, R3, 0xf8, !PT ;  /* 0x0000008000007812 */ /* 0x000fce00078ef803 */
.L_x_7259:
[----:B------:R-:W-:Y:S05]  /*c680*/  BSYNC.RECONVERGENT B0 ;  /* 0x0000000000007941 */ /* 0x000fea0003800200 */
.L_x_7258:
[----:B------:R0:W-:Y:S01]  /*c690*/  STG.E.U8 desc[UR36][R4.64], R0 ;  /* 0x0000000004007986 */ /* 0x0001e2000c101124 */
[----:B------:R-:W-:Y:S05]  /*c6a0*/  BRA `(.L_x_7244) ;  /* 0x0000000400e07947 */ /* 0x000fea0003800000 */
.L_x_7252:
        /* <DEDUP_REMOVED lines=26> */
.L_x_7262:
[----:B------:R-:W0:Y:S02]  /*c850*/  F2I.U64.F64.TRUNC R28, R28 ;  /* 0x0000001c001c7311 */ /* 0x000e24000030d800 */
[----:B0-----:R0:W-:Y:S01]  /*c860*/  STG.E.64 desc[UR36][R4.64], R28 ;  /* 0x0000001c04007986 */ /* 0x0011e2000c101b24 */
[----:B------:R-:W-:Y:S05]  /*c870*/  BRA `(.L_x_7244) ;  /* 0x00000004006c7947 */ /* 0x000fea0003800000 */
.L_x_7261:
[----:B------:R-:W0:Y:S02]  /*c880*/  F2I.U32.F64.TRUNC R29, R28 ;  /* 0x0000001c001d7311 */ /* 0x000e24000030d000 */
[----:B0-----:R0:W-:Y:S01]  /*c890*/  STG.E desc[UR36][R4.64], R29 ;  /* 0x0000001d04007986 */ /* 0x0011e2000c101924 */
[----:B------:R-:W-:Y:S05]  /*c8a0*/  BRA `(.L_x_7244) ;  /* 0x0000000400607947 */ /* 0x000fea0003800000 */
.L_x_7251:
[----:B------:R-:W-:-:S13]  /*c8b0*/  ISETP.GT.AND P0, PT, R0, 0xe, PT ;  /* 0x0000000e0000780c */ /* 0x000fda0003f04270 */
[----:B------:R-:W-:Y:S05]  /*c8c0*/  @P0 BRA `(.L_x_7263) ;  /* 0x00000000002c0947 */ /* 0x000fea0003800000 */
[----:B------:R-:W-:-:S13]  /*c8d0*/  ISETP.NE.AND P0, PT, R0, 0xa, PT ;  /* 0x0000000a0000780c */ /* 0x000fda0003f05270 */
[----:B------:R-:W-:Y:S05]  /*c8e0*/  @!P0 BRA `(.L_x_7264) ;  /* 0x0000000000188947 */ /* 0x000fea0003800000 */
[----:B------:R-:W-:-:S13]  /*c8f0*/  ISETP.NE.AND P0, PT, R0, 0xb, PT ;  /* 0x0000000b0000780c */ /* 0x000fda0003f05270 */
[----:B------:R-:W-:Y:S05]  /*c900*/  @P0 BRA `(.L_x_7243) ;  /* 0x0000000000340947 */ /* 0x000fea0003800000 */
[----:B------:R-:W-:-:S06]  /*c910*/  DSETP.NEU.AND P0, PT, R28, RZ, PT ;  /* 0x000000ff1c00722a */ /* 0x000fcc0003f0d000 */
[----:B------:R-:W-:-:S05]  /*c920*/  SEL R3, RZ, 0x1, !P0 ;  /* 0x00000001ff037807 */ /* 0x000fca0004000000 */
[----:B------:R3:W-:Y:S01]  /*c930*/  STG.E.U8 desc[UR36][R4.64], R3 ;  /* 0x0000000304007986 */ /* 0x0007e2000c101124 */
[----:B------:R-:W-:Y:S05]  /*c940*/  BRA `(.L_x_7244) ;  /* 0x0000000400387947 */ /* 0x000fea0003800000 */
.L_x_7264:
[----:B------:R-:W-:-:S05]  /*c950*/  CS2R R30, SRZ ;  /* 0x00000000001e7805 */ /* 0x000fca000001ff00 */
[----:B------:R4:W-:Y:S01]  /*c960*/  STG.E.128 desc[UR36][R4.64], R28 ;  /* 0x0000001c04007986 */ /* 0x0009e2000c101d24 */
[----:B------:R-:W-:Y:S05]  /*c970*/  BRA `(.L_x_7244) ;  /* 0x00000004002c7947 */ /* 0x000fea0003800000 */
.L_x_7263:
[----:B------:R-:W-:-:S13]  /*c980*/  ISETP.NE.AND P0, PT, R0, 0xf, PT ;  /* 0x0000000f0000780c */ /* 0x000fda0003f05270 */
[----:B------:R-:W-:Y:S05]  /*c990*/  @!P0 BRA `(.L_x_7265) ;  /* 0x0000000400088947 */ /* 0x000fea0003800000 */
[----:B------:R-:W-:-:S13]  /*c9a0*/  ISETP.NE.AND P0, PT, R0, 0x17, PT ;  /* 0x000000170000780c */ /* 0x000fda0003f05270 */
[----:B------:R-:W-:Y:S05]  /*c9b0*/  @!P0 BRA `(.L_x_7266) ;  /* 0x0000000000a08947 */ /* 0x000fea0003800000 */
[----:B------:R-:W-:-:S13]  /*c9c0*/  ISETP.NE.AND P0, PT, R0, 0x18, PT ;  /* 0x000000180000780c */ /* 0x000fda0003f05270 */
[----:B------:R-:W-:Y:S05]  /*c9d0*/  @!P0 BRA `(.L_x_7267) ;  /* 0x0000000000448947 */ /* 0x000fea0003800000 */
.L_x_7243:
        /* <DEDUP_REMOVED lines=16> */
.L_x_7268:
[----:B------:R-:W-:Y:S05]  /*cae0*/  BRA `(.L_x_7244) ;  /* 0x0000000000d07947 */ /* 0x000fea0003800000 */
.L_x_7267:
        /* <DEDUP_REMOVED lines=17> */
.L_x_7270:
[----:B------:R-:W-:Y:S05]  /*cc00*/  BSYNC.RECONVERGENT B0 ;  /* 0x0000000000007941 */ /* 0x000fea0003800200 */
.L_x_7269:
[----:B------:R-:W-:-:S05]  /*cc10*/  LOP3.LUT R3, R0, 0x80, R3, 0xf8, !PT ;  /* 0x0000008000037812 */ /* 0x000fca00078ef803 */
[----:B------:R1:W-:Y:S01]  /*cc20*/  STG.E.U8 desc[UR36][R4.64], R3 ;  /* 0x0000000304007986 */ /* 0x0003e2000c101124 */
[----:B------:R-:W-:Y:S05]  /*cc30*/  BRA `(.L_x_7244) ;  /* 0x00000000007c7947 */ /* 0x000fea0003800000 */
.L_x_7266:
        /* <DEDUP_REMOVED lines=16> */
.L_x_7272:
[----:B------:R-:W-:Y:S01]  /*cd40*/  IMAD.MOV.U32 R0, RZ, RZ, 0x7f ;  /* 0x0000007fff007424 */ /* 0x000fe200078e00ff */
[----:B------:R-:W-:-:S04]  /*cd50*/  ISETP.GT.U32.AND P0, PT, R3, 0x7f800000, PT ;  /* 0x7f8000000300780c */ /* 0x000fc80003f04070 */
[----:B------:R-:W-:-:S09]  /*cd60*/  SEL R0, R0, 0x7c, P0 ;  /* 0x0000007c00007807 */ /* 0x000fd20000000000 */
.L_x_7273:
[----:B------:R-:W-:Y:S05]  /*cd70*/  BSYNC.RECONVERGENT B0 ;  /* 0x0000000000007941 */ /* 0x000fea0003800200 */
.L_x_7271:
[----:B------:R-:W-:-:S04]  /*cd80*/  SHF.R.U32.HI R3, RZ, 0x18, R7 ;  /* 0x00000018ff037819 */ /* 0x000fc80000011607 */
[----:B------:R-:W-:-:S05]  /*cd90*/  LOP3.LUT R3, R0, 0x80, R3, 0xf8, !PT ;  /* 0x0000008000037812 */ /* 0x000fca00078ef803 */
[----:B------:R0:W-:Y:S01]  /*cda0*/  STG.E.U8 desc[UR36][R4.64], R3 ;  /* 0x0000000304007986 */ /* 0x0001e2000c101124 */
[----:B------:R-:W-:Y:S05]  /*cdb0*/  BRA `(.L_x_7244) ;  /* 0x00000000001c7947 */ /* 0x000fea0003800000 */
.L_x_7265:
[----:B------:R-:W-:Y:S01]  /*cdc0*/  UMOV UR4, 0xf0000000 ;  /* 0xf000000000047882 */ /* 0x000fe20000000000 */
[----:B------:R-:W-:Y:S01]  /*cdd0*/  UMOV UR5, 0x380fffff ;  /* 0x380fffff00057882 */ /* 0x000fe20000000000 */
[----:B------:R-:W0:Y:S01]  /*cde0*/  F2F.F32.F64 R0, R28 ;  /* 0x0000001c00007310 */ /* 0x000e220000301000 */
[----:B------:R-:W-:-:S14]  /*cdf0*/  DSETP.GEU.AND P0, PT, |R28|, UR4, PT ;  /* 0x000000041c007e2a */ /* 0x000fdc000bf0e200 */
[----:B0-----:R-:W-:-:S05]  /*ce00*/  @!P0 FMUL R0, R0, 1.175494350822287508e-38 ;  /* 0x0080000000008820 */ /* 0x001fca0000400000 */
[----:B------:R-:W-:-:S05]  /*ce10*/  F2FP.BF16.F32.PACK_AB R0, RZ, R0 ;  /* 0x00000000ff00723e */ /* 0x000fca00000010ff */
[----:B------:R2:W-:Y:S02]  /*ce20*/  STG.E.U16 desc[UR36][R4.64], R0 ;  /* 0x0000000004007986 */ /* 0x0005e4000c101524 */
.L_x_7244:
[----:B------:R-:W-:-:S07]  /*ce30*/  VIADD R19, R19, 0x80 ;  /* 0x0000008013137836 */ /* 0x000fce0000000000 */
.L_x_7201:
[----:B------:R-:W-:-:S13]  /*ce40*/  ISETP.GE.AND P0, PT, R19, R18, PT ;  /* 0x000000121300720c */ /* 0x000fda0003f06270 */
[----:B------:R-:W-:Y:S05]  /*ce50*/  @P0 BREAK.RELIABLE B6 ;  /* 0x0000000000060942 */ /* 0x000fea0003800100 */
[----:B------:R-:W-:Y:S05]  /*ce60*/  @P0 BRA `(.L_x_7238) ;  /* 0x00000010004c0947 */ /* 0x000fea0003800000 */
[----:B------:R-:W-:Y:S05]  /*ce70*/  BSYNC.RELIABLE B6 ;  /* 0x0000000000067941 */ /* 0x000fea0003800100 */
.L_x_7200:
        /* <DEDUP_REMOVED lines=21> */
.L_x_7277:
[----:B-----5:R-:W0:Y:S02]  /*cfd0*/  F2I.S64.F64.TRUNC R24, R24 ;  /* 0x0000001800187311 */ /* 0x020e24000030d900 */
[----:B0-----:R-:W-:-:S05]  /*cfe0*/  IMAD.MOV.U32 R3, RZ, RZ, R24 ;  /* 0x000000ffff037224 */ /* 0x001fca00078e0018 */
[----:B------:R0:W-:Y:S01]  /*cff0*/  STG.E.U8 desc[UR36][R4.64], R3 ;  /* 0x0000000304007986 */ /* 0x0001e2000c101124 */
[----:B------:R-:W-:Y:S05]  /*d000*/  BRA `(.L_x_7279) ;  /* 0x0000000c00e07947 */ /* 0x000fea0003800000 */
.L_x_7276:
        /* <DEDUP_REMOVED lines=9> */
.L_x_7281:
[----:B-----5:R-:W0:Y:S02]  /*d0a0*/  F2I.F64.TRUNC R25, R24 ;  /* 0x0000001800197311 */ /* 0x020e24000030d100 */
[----:B0-----:R0:W-:Y:S01]  /*d0b0*/  STG.E desc[UR36][R4.64], R25 ;  /* 0x0000001904007986 */ /* 0x0011e2000c101924 */
[----:B------:R-:W-:Y:S05]  /*d0c0*/  BRA `(.L_x_7279) ;  /* 0x0000000c00b07947 */ /* 0x000fea0003800000 */
.L_x_7280:
[----:B-----5:R-:W0:Y:S02]  /*d0d0*/  F2I.F64.TRUNC R25, R24 ;  /* 0x0000001800197311 */ /* 0x020e24000030d100 */
[----:B0-----:R0:W-:Y:S01]  /*d0e0*/  STG.E.U16 desc[UR36][R4.64], R25 ;  /* 0x0000001904007986 */ /* 0x0011e2000c101524 */
[----:B------:R-:W-:Y:S05]  /*d0f0*/  BRA `(.L_x_7279) ;  /* 0x0000000c00a47947 */ /* 0x000fea0003800000 */
.L_x_7275:
        /* <DEDUP_REMOVED lines=13> */
.L_x_7283:
        /* <DEDUP_REMOVED lines=8> */
.L_x_7282:
        /* <DEDUP_REMOVED lines=14> */
.L_x_7285:
        /* <DEDUP_REMOVED lines=9> */
.L_x_7284:
[----:B-----5:R2:W-:Y:S01]  /*d3c0*/  STG.E.64 desc[UR36][R4.64], R24 ;  /* 0x0000001804007986 */ /* 0x0205e2000c101b24 */
[----:B------:R-:W-:Y:S05]  /*d3d0*/  BRA `(.L_x_7279) ;  /* 0x0000000800ec7947 */ /* 0x000fea0003800000 */
.L_x_7274:
        /* <DEDUP_REMOVED lines=13> */
.L_x_7289:
        /* <DEDUP_REMOVED lines=22> */
.L_x_7292:
[----:B------:R-:W-:-:S04]  /*d610*/  SHF.R.U32.HI R3, RZ, 0x18, R7 ;  /* 0x00000018ff037819 */ /* 0x000fc80000011607 */
[----:B------:R-:W-:-:S07]  /*d620*/  LOP3.LUT R0, R0, 0x80, R3, 0xf8, !PT ;  /* 0x0000008000007812 */ /* 0x000fce00078ef803 */
.L_x_7291:
[----:B------:R-:W-:Y:S05]  /*d630*/  BSYNC.RECONVERGENT B0 ;  /* 0x0000000000007941 */ /* 0x000fea0003800200 */
.L_x_7290:
[----:B------:R0:W-:Y:S01]  /*d640*/  STG.E.U8 desc[UR36][R4.64], R0 ;  /* 0x0000000004007986 */ /* 0x0001e2000c101124 */
[----:B------:R-:W-:Y:S05]  /*d650*/  BRA `(.L_x_7279) ;  /* 0x00000008004c7947 */ /* 0x000fea0003800000 */
.L_x_7288:
        /* <DEDUP_REMOVED lines=22> */
.L_x_7295:
[----:B------:R-:W-:-:S04]  /*d7c0*/  SHF.R.U32.HI R3, RZ, 0x18, R7 ;  /* 0x00000018ff037819 */ /* 0x000fc80000011607 */
[----:B------:R-:W-:-:S07]  /*d7d0*/  LOP3.LUT R0, R0, 0x80, R3, 0xf8, !PT ;  /* 0x0000008000007812 */ /* 0x000fce00078ef803 */
.L_x_7294:
[----:B------:R-:W-:Y:S05]  /*d7e0*/  BSYNC.RECONVERGENT B0 ;  /* 0x0000000000007941 */ /* 0x000fea0003800200 */
.L_x_7293:
[----:B------:R0:W-:Y:S01]  /*d7f0*/  STG.E.U8 desc[UR36][R4.64], R0 ;  /* 0x0000000004007986 */ /* 0x0001e2000c101124 */
[----:B------:R-:W-:Y:S05]  /*d800*/  BRA `(.L_x_7279) ;  /* 0x0000000400e07947 */ /* 0x000fea0003800000 */
.L_x_7287:
        /* <DEDUP_REMOVED lines=26> */
.L_x_7297:
[----:B-----5:R-:W0:Y:S02]  /*d9b0*/  F2I.U64.F64.TRUNC R24, R24 ;  /* 0x0000001800187311 */ /* 0x020e24000030d800 */
[----:B0-----:R0:W-:Y:S01]  /*d9c0*/  STG.E.64 desc[UR36][R4.64], R24 ;  /* 0x0000001804007986 */ /* 0x0011e2000c101b24 */
[----:B------:R-:W-:Y:S05]  /*d9d0*/  BRA `(.L_x_7279) ;  /* 0x00000004006c7947 */ /* 0x000fea0003800000 */
.L_x_7296:
[----:B-----5:R-:W0:Y:S02]  /*d9e0*/  F2I.U32.F64.TRUNC R25, R24 ;  /* 0x0000001800197311 */ /* 0x020e24000030d000 */
[----:B0-----:R0:W-:Y:S01]  /*d9f0*/  STG.E desc[UR36][R4.64], R25 ;  /* 0x0000001904007986 */ /* 0x0011e2000c101924 */
[----:B------:R-:W-:Y:S05]  /*da00*/  BRA `(.L_x_7279) ;  /* 0x0000000400607947 */ /* 0x000fea0003800000 */
.L_x_7286:
[----:B------:R-:W-:-:S13]  /*da10*/  ISETP.GT.AND P0, PT, R0, 0xe, PT ;  /* 0x0000000e0000780c */ /* 0x000fda0003f04270 */
[----:B------:R-:W-:Y:S05]  /*da20*/  @P0 BRA `(.L_x_7298) ;  /* 0x00000000002c0947 */ /* 0x000fea0003800000 */
[----:B------:R-:W-:-:S13]  /*da30*/  ISETP.NE.AND P0, PT, R0, 0xa, PT ;  /* 0x0000000a0000780c */ /* 0x000fda0003f05270 */
[----:B------:R-:W-:Y:S05]  /*da40*/  @!P0 BRA `(.L_x_7299) ;  /* 0x0000000000188947 */ /* 0x000fea0003800000 */
[----:B------:R-:W-:-:S13]  /*da50*/  ISETP.NE.AND P0, PT, R0, 0xb, PT ;  /* 0x0000000b0000780c */ /* 0x000fda0003f05270 */
[----:B------:R-:W-:Y:S05]  /*da60*/  @P0 BRA `(.L_x_7278) ;  /* 0x0000000000340947 */ /* 0x000fea0003800000 */
[----:B-----5:R-:W-:-:S06]  /*da70*/  DSETP.NEU.AND P0, PT, R24, RZ, PT ;  /* 0x000000ff1800722a */ /* 0x020fcc0003f0d000 */
[----:B------:R-:W-:-:S05]  /*da80*/  SEL R3, RZ, 0x1, !P0 ;  /* 0x00000001ff037807 */ /* 0x000fca0004000000 */
[----:B------:R0:W-:Y:S01]  /*da90*/  STG.E.U8 desc[UR36][R4.64], R3 ;  /* 0x0000000304007986 */ /* 0x0001e2000c101124 */
[----:B------:R-:W-:Y:S05]  /*daa0*/  BRA `(.L_x_7279) ;  /* 0x0000000400387947 */ /* 0x000fea0003800000 */
.L_x_7299:
[----:B------:R-:W-:-:S05]  /*dab0*/  CS2R R26, SRZ ;  /* 0x00000000001a7805 */ /* 0x000fca000001ff00 */
[----:B-----5:R0:W-:Y:S01]  /*dac0*/  STG.E.128 desc[UR36][R4.64], R24 ;  /* 0x0000001804007986 */ /* 0x0201e2000c101d24 */
[----:B------:R-:W-:Y:S05]  /*dad0*/  BRA `(.L_x_7279) ;  /* 0x00000004002c7947 */ /* 0x000fea0003800000 */
.L_x_7298:
[----:B------:R-:W-:-:S13]  /*dae0*/  ISETP.NE.AND P0, PT, R0, 0xf, PT ;  /* 0x0000000f0000780c */ /* 0x000fda0003f05270 */
[----:B------:R-:W-:Y:S05]  /*daf0*/  @!P0 BRA `(.L_x_7300) ;  /* 0x0000000400088947 */ /* 0x000fea0003800000 */
[----:B------:R-:W-:-:S13]  /*db00*/  ISETP.NE.AND P0, PT, R0, 0x17, PT ;  /* 0x000000170000780c */ /* 0x000fda0003f05270 */
[----:B------:R-:W-:Y:S05]  /*db10*/  @!P0 BRA `(.L_x_7301) ;  /* 0x0000000000a08947 */ /* 0x000fea0003800000 */
[----:B------:R-:W-:-:S13]  /*db20*/  ISETP.NE.AND P0, PT, R0, 0x18, PT ;  /* 0x000000180000780c */ /* 0x000fda0003f05270 */
[----:B------:R-:W-:Y:S05]  /*db30*/  @!P0 BRA `(.L_x_7302) ;  /* 0x0000000000448947 */ /* 0x000fea0003800000 */
.L_x_7278:
        /* <DEDUP_REMOVED lines=16> */
.L_x_7303:
[----:B------:R-:W-:Y:S05]  /*dc40*/  BRA `(.L_x_7279) ;  /* 0x0000000000d07947 */ /* 0x000fea0003800000 */
.L_x_7302:
        /* <DEDUP_REMOVED lines=17> */
.L_x_7305:
[----:B------:R-:W-:Y:S05]  /*dd60*/  BSYNC.RECONVERGENT B0 ;  /* 0x0000000000007941 */ /* 0x000fea0003800200 */
.L_x_7304:
[----:B------:R-:W-:-:S05]  /*dd70*/  LOP3.LUT R3, R0, 0x80, R3, 0xf8, !PT ;  /* 0x0000008000037812 */ /* 0x000fca00078ef803 */
[----:B------:R0:W-:Y:S01]  /*dd80*/  STG.E.U8 desc[UR36][R4.64], R3 ;  /* 0x0000000304007986 */ /* 0x0001e2000c101124 */
[----:B------:R-:W-:Y:S05]  /*dd90*/  BRA `(.L_x_7279) ;  /* 0x00000000007c7947 */ /* 0x000fea0003800000 */
.L_x_7301:
        /* <DEDUP_REMOVED lines=16> */
.L_x_7307:
[----:B------:R-:W-:Y:S01]  /*dea0*/  IMAD.MOV.U32 R0, RZ, RZ, 0x7f ;  /* 0x0000007fff007424 */ /* 0x000fe200078e00ff */
[----:B------:R-:W-:-:S04]  /*deb0*/  ISETP.GT.U32.AND P0, PT, R3, 0x7f800000, PT ;  /* 0x7f8000000300780c */ /* 0x000fc80003f04070 */
[----:B------:R-:W-:-:S09]  /*dec0*/  SEL R0, R0, 0x7c, P0 ;  /* 0x0000007c00007807 */ /* 0x000fd20000000000 */
.L_x_7308:
[----:B------:R-:W-:Y:S05]  /*ded0*/  BSYNC.RECONVERGENT B0 ;  /* 0x0000000000007941 */ /* 0x000fea0003800200 */
.L_x_7306:
[----:B------:R-:W-:-:S04]  /*dee0*/  SHF.R.U32.HI R3, RZ, 0x18, R7 ;  /* 0x00000018ff037819 */ /* 0x000fc80000011607 */
[----:B------:R-:W-:-:S05]  /*def0*/  LOP3.LUT R3, R0, 0x80, R3, 0xf8, !PT ;  /* 0x0000008000037812 */ /* 0x000fca00078ef803 */
[----:B------:R0:W-:Y:S01]  /*df00*/  STG.E.U8 desc[UR36][R4.64], R3 ;  /* 0x0000000304007986 */ /* 0x0001e2000c101124 */
[----:B------:R-:W-:Y:S05]  /*df10*/  BRA `(.L_x_7279) ;  /* 0x00000000001c7947 */ /* 0x000fea0003800000 */
.L_x_7300:
[----:B------:R-:W-:Y:S01]  /*df20*/  UMOV UR4, 0xf0000000 ;  /* 0xf000000000047882 */ /* 0x000fe20000000000 */
[----:B------:R-:W-:Y:S01]  /*df30*/  UMOV UR5, 0x380fffff ;  /* 0x380fffff00057882 */ /* 0x000fe20000000000 */
[----:B-----5:R-:W0:Y:S01]  /*df40*/  F2F.F32.F64 R0, R24 ;  /* 0x0000001800007310 */ /* 0x020e220000301000 */
[----:B------:R-:W-:-:S14]  /*df50*/  DSETP.GEU.AND P0, PT, |R24|, UR4, PT ;  /* 0x0000000418007e2a */ /* 0x000fdc000bf0e200 */
[----:B0-----:R-:W-:-:S05]  /*df60*/  @!P0 FMUL R0, R0, 1.175494350822287508e-38 ;  /* 0x0080000000008820 */ /* 0x001fca0000400000 */
[----:B------:R-:W-:-:S05]  /*df70*/  F2FP.BF16.F32.PACK_AB R0, RZ, R0 ;  /* 0x00000000ff00723e */ /* 0x000fca00000010ff */
[----:B------:R0:W-:Y:S02]  /*df80*/  STG.E.U16 desc[UR36][R4.64], R0 ;  /* 0x0000000004007986 */ /* 0x0001e4000c101524 */
.L_x_7279:
[----:B------:R-:W-:-:S07]  /*df90*/  VIADD R19, R19, 0x80 ;  /* 0x0000008013137836 */ /* 0x000fce0000000000 */
.L_x_7238:
[----:B------:R-:W-:Y:S05]  /*dfa0*/  BSYNC.RECONVERGENT B7 ;  /* 0x0000000000077941 */ /* 0x000fea0003800200 */
.L_x_7199:
        /* <DEDUP_REMOVED lines=22> */
.L_x_7312:
[----:B-----5:R-:W0:Y:S02]  /*e110*/  F2I.S64.F64.TRUNC R16, R16 ;  /* 0x0000001000107311 */ /* 0x020e24000030d900 */
[----:B0-----:R-:W-:-:S05]  /*e120*/  IMAD.MOV.U32 R5, RZ, RZ, R16 ;  /* 0x000000ffff057224 */ /* 0x001fca00078e0010 */
[----:B------:R-:W-:Y:S01]  /*e130*/  STG.E.U8 desc[UR36][R2.64], R5 ;  /* 0x0000000502007986 */ /* 0x000fe2000c101124 */
[----:B------:R-:W-:Y:S05]  /*e140*/  EXIT ;  /* 0x000000000000794d */ /* 0x000fea0003800000 */
.L_x_7311:
        /* <DEDUP_REMOVED lines=9> */
.L_x_7315:
[----:B-----5:R-:W0:Y:S02]  /*e1e0*/  F2I.F64.TRUNC R17, R16 ;  /* 0x0000001000117311 */ /* 0x020e24000030d100 */
[----:B0-----:R-:W-:Y:S01]  /*e1f0*/  STG.E desc[UR36][R2.64], R17 ;  /* 0x0000001102007986 */ /* 0x001fe2000c101924 */
[----:B------:R-:W-:Y:S05]  /*e200*/  EXIT ;  /* 0x000000000000794d */ /* 0x000fea0003800000 */
.L_x_7314:
[----:B-----5:R-:W0:Y:S02]  /*e210*/  F2I.F64.TRUNC R17, R16 ;  /* 0x0000001000117311 */ /* 0x020e24000030d100 */
[----:B0-----:R-:W-:Y:S01]  /*e220*/  STG.E.U16 desc[UR36][R2.64], R17 ;  /* 0x0000001102007986 */ /* 0x001fe2000c101524 */
[----:B------:R-:W-:Y:S05]  /*e230*/  EXIT ;  /* 0x000000000000794d */ /* 0x000fea0003800000 */
.L_x_7310:
        /* <DEDUP_REMOVED lines=13> */
.L_x_7317:
        /* <DEDUP_REMOVED lines=8> */
.L_x_7316:
        /* <DEDUP_REMOVED lines=12> */
[----:B------:R-:W-:Y:S01]  /*e450*/  STG.E.64 desc[UR36][R2.64], R4 ;  /* 0x0000000402007986 */ /* 0x000fe2000c101b24 */
[----:B------:R-:W-:Y:S05]  /*e460*/  EXIT ;  /* 0x000000000000794d */ /* 0x000fea0003800000 */
.L_x_7319:
[----:B------:R-:W-:Y:S01]  /*e470*/  UMOV UR4, 0xf0000000 ;  /* 0xf000000000047882 */ /* 0x000fe20000000000 */
[----:B------:R-:W-:Y:S01]  /*e480*/  UMOV UR5, 0x380fffff ;  /* 0x380fffff00057882 */ /* 0x000fe20000000000 */
[----:B-----5:R-:W0:Y:S01]  /*e490*/  F2F.F32.F64 R0, R16 ;  /* 0x0000001000007310 */ /* 0x020e220000301000 */
[----:B------:R-:W-:-:S14]  /*e4a0*/  DSETP.GEU.AND P0, PT, |R16|, UR4, PT ;  /* 0x0000000410007e2a */ /* 0x000fdc000bf0e200 */
[----:B0-----:R-:W-:-:S05]  /*e4b0*/  @!P0 FMUL R0, R0, 1.175494350822287508e-38 ;  /* 0x0080000000008820 */ /* 0x001fca0000400000 */
[----:B------:R-:W-:-:S04]  /*e4c0*/  F2FP.F16.F32.PACK_AB R5, RZ, R0 ;  /* 0x00000000ff05723e */ /* 0x000fc800000000ff */
[----:B------:R-:W-:-:S05]  /*e4d0*/  PRMT R5, R5, 0x5410, RZ ;  /* 0x0000541005057816 */ /* 0x000fca00000000ff */
[----:B------:R-:W-:Y:S01]  /*e4e0*/  STG.E desc[UR36][R2.64], R5 ;  /* 0x0000000502007986 */ /* 0x000fe2000c101924 */
[----:B------:R-:W-:Y:S05]  /*e4f0*/  EXIT ;  /* 0x000000000000794d */ /* 0x000fea0003800000 */
.L_x_7318:
[----:B-----5:R-:W-:Y:S01]  /*e500*/  STG.E.64 desc[UR36][R2.64], R16 ;  /* 0x0000001002007986 */ /* 0x020fe2000c101b24 */
[----:B------:R-:W-:Y:S05]  /*e510*/  EXIT ;  /* 0x000000000000794d */ /* 0x000fea0003800000 */
.L_x_7309:
        /* <DEDUP_REMOVED lines=13> */
.L_x_7323:
        /* <DEDUP_REMOVED lines=22> */
.L_x_7326:
[----:B------:R-:W-:-:S04]  /*e750*/  SHF.R.U32.HI R5, RZ, 0x18, R5 ;  /* 0x00000018ff057819 */ /* 0x000fc80000011605 */
[----:B------:R-:W-:-:S07]  /*e760*/  LOP3.LUT R0, R0, 0x80, R5, 0xf8, !PT ;  /* 0x0000008000007812 */ /* 0x000fce00078ef805 */
.L_x_7325:
[----:B------:R-:W-:Y:S05]  /*e770*/  BSYNC.RECONVERGENT B0 ;  /* 0x0000000000007941 */ /* 0x000fea0003800200 */
.L_x_7324:
[----:B------:R-:W-:Y:S01]  /*e780*/  STG.E.U8 desc[UR36][R2.64], R0 ;  /* 0x0000000002007986 */ /* 0x000fe2000c101124 */
[----:B------:R-:W-:Y:S05]  /*e790*/  EXIT ;  /* 0x000000000000794d */ /* 0x000fea0003800000 */
.L_x_7322:
        /* <DEDUP_REMOVED lines=22> */
.L_x_7329:
[----:B------:R-:W-:-:S04]  /*e900*/  SHF.R.U32.HI R5, RZ, 0x18, R5 ;  /* 0x00000018ff057819 */ /* 0x000fc80000011605 */
[----:B------:R-:W-:-:S07]  /*e910*/  LOP3.LUT R0, R0, 0x80, R5, 0xf8, !PT ;  /* 0x0000008000007812 */ /* 0x000fce00078ef805 */
.L_x_7328:
[----:B------:R-:W-:Y:S05]  /*e920*/  BSYNC.RECONVERGENT B0 ;  /* 0x0000000000007941 */ /* 0x000fea0003800200 */
.L_x_7327:
[----:B------:R-:W-:Y:S01]  /*e930*/  STG.E.U8 desc[UR36][R2.64], R0 ;  /* 0x0000000002007986 */ /* 0x000fe2000c101124 */
[----:B------:R-:W-:Y:S05]  /*e940*/  EXIT ;  /* 0x000000000000794d */ /* 0x000fea0003800000 */
.L_x_7321:
        /* <DEDUP_REMOVED lines=26> */
.L_x_7331:
[----:B-----5:R-:W0:Y:S02]  /*eaf0*/  F2I.U64.F64.TRUNC R16, R16 ;  /* 0x0000001000107311 */ /* 0x020e24000030d800 */
[----:B0-----:R-:W-:Y:S01]  /*eb00*/  STG.E.64 desc[UR36][R2.64], R16 ;  /* 0x0000001002007986 */ /* 0x001fe2000c101b24 */
[----:B------:R-:W-:Y:S05]  /*eb10*/  EXIT ;  /* 0x000000000000794d */ /* 0x000fea0003800000 */
.L_x_7330:
[----:B-----5:R-:W0:Y:S02]  /*eb20*/  F2I.U32.F64.TRUNC R17, R16 ;  /* 0x0000001000117311 */ /* 0x020e24000030d000 */
[----:B0-----:R-:W-:Y:S01]  /*eb30*/  STG.E desc[UR36][R2.64], R17 ;  /* 0x0000001102007986 */ /* 0x001fe2000c101924 */
[----:B------:R-:W-:Y:S05]  /*eb40*/  EXIT ;  /* 0x000000000000794d */ /* 0x000fea0003800000 */
.L_x_7320:
        /* <DEDUP_REMOVED lines=8> */
[----:B------:R-:W-:Y:S01]  /*ebd0*/  STG.E.U8 desc[UR36][R2.64], R5 ;  /* 0x0000000502007986 */ /* 0x000fe2000c101124 */
[----:B------:R-:W-:Y:S05]  /*ebe0*/  EXIT ;  /* 0x000000000000794d */ /* 0x000fea0003800000 */
.L_x_7333:
[----:B------:R-:W-:-:S05]  /*ebf0*/  CS2R R18, SRZ ;  /* 0x0000000000127805 */ /* 0x000fca000001ff00 */
[----:B-----5:R-:W-:Y:S01]  /*ec00*/  STG.E.128 desc[UR36][R2.64], R16 ;  /* 0x0000001002007986 */ /* 0x020fe2000c101d24 */
[----:B------:R-:W-:Y:S05]  /*ec10*/  EXIT ;  /* 0x000000000000794d */ /* 0x000fea0003800000 */
.L_x_7332:
[----:B------:R-:W-:-:S13]  /*ec20*/  ISETP.NE.AND P0, PT, R0, 0xf, PT ;  /* 0x0000000f0000780c */ /* 0x000fda0003f05270 */
[----:B------:R-:W-:Y:S05]  /*ec30*/  @!P0 BRA `(.L_x_7334) ;  /* 0x0000000400088947 */ /* 0x000fea0003800000 */
[----:B------:R-:W-:-:S13]  /*ec40*/  ISETP.NE.AND P0, PT, R0, 0x17, PT ;  /* 0x000000170000780c */ /* 0x000fda0003f05270 */
[----:B------:R-:W-:Y:S05]  /*ec50*/  @!P0 BRA `(.L_x_7335) ;  /* 0x0000000000a08947 */ /* 0x000fea0003800000 */
[----:B------:R-:W-:-:S13]  /*ec60*/  ISETP.NE.AND P0, PT, R0, 0x18, PT ;  /* 0x000000180000780c */ /* 0x000fda0003f05270 */
[----:B------:R-:W-:Y:S05]  /*ec70*/  @!P0 BRA `(.L_x_7336) ;  /* 0x0000000000448947 */ /* 0x000fea0003800000 */
.L_x_7313:
        /* <DEDUP_REMOVED lines=16> */
.L_x_7337:
[----:B------:R-:W-:Y:S05]  /*ed80*/  EXIT ;  /* 0x000000000000794d */ /* 0x000fea0003800000 */
.L_x_7336:
        /* <DEDUP_REMOVED lines=17> */
.L_x_7339:
[----:B------:R-:W-:Y:S05]  /*eea0*/  BSYNC.RECONVERGENT B0 ;  /* 0x0000000000007941 */ /* 0x000fea0003800200 */
.L_x_7338:
[----:B------:R-:W-:-:S05]  /*eeb0*/  LOP3.LUT R5, R0, 0x80, R5, 0xf8, !PT ;  /* 0x0000008000057812 */ /* 0x000fca00078ef805 */
[----:B------:R-:W-:Y:S01]  /*eec0*/  STG.E.U8 desc[UR36][R2.64], R5 ;  /* 0x0000000502007986 */ /* 0x000fe2000c101124 */
[----:B------:R-:W-:Y:S05]  /*eed0*/  EXIT ;  /* 0x000000000000794d */ /* 0x000fea0003800000 */
.L_x_7335:
        /* <DEDUP_REMOVED lines=16> */
.L_x_7341:
[----:B------:R-:W-:Y:S01]  /*efe0*/  IMAD.MOV.U32 R0, RZ, RZ, 0x7f ;  /* 0x0000007fff007424 */ /* 0x000fe200078e00ff */
[----:B------:R-:W-:-:S04]  /*eff0*/  ISETP.GT.U32.AND P0, PT, R4, 0x7f800000, PT ;  /* 0x7f8000000400780c */ /* 0x000fc80003f04070 */
[----:B------:R-:W-:-:S09]  /*f000*/  SEL R0, R0, 0x7c, P0 ;  /* 0x0000007c00007807 */ /* 0x000fd20000000000 */
.L_x_7342:
[----:B------:R-:W-:Y:S05]  /*f010*/  BSYNC.RECONVERGENT B0 ;  /* 0x0000000000007941 */ /* 0x000fea0003800200 */
.L_x_7340:
[----:B------:R-:W-:-:S04]  /*f020*/  SHF.R.U32.HI R5, RZ, 0x18, R5 ;  /* 0x00000018ff057819 */ /* 0x000fc80000011605 */
[----:B------:R-:W-:-:S05]  /*f030*/  LOP3.LUT R5, R0, 0x80, R5, 0xf8, !PT ;  /* 0x0000008000057812 */ /* 0x000fca00078ef805 */
[----:B------:R-:W-:Y:S01]  /*f040*/  STG.E.U8 desc[UR36][R2.64], R5 ;  /* 0x0000000502007986 */ /* 0x000fe2000c101124 */
[----:B------:R-:W-:Y:S05]  /*f050*/  EXIT ;  /* 0x000000000000794d */ /* 0x000fea0003800000 */
.L_x_7334:
        /* <DEDUP_REMOVED lines=8> */
.L_x_7343:
        /* <DEDUP_REMOVED lines=10> */
.L_x_41901:


//--------------------- .text._ZN2at6native18elementwise_kernelILi128ELi2EZNS0_22gpu_kernel_impl_nocastIZZZNS0_28launch_masked_scatter_kernelERKNS_10TensorBaseES5_S5_S5_ENKUlvE_clEvENKUlvE4_clEvEUldblE_EEvRNS_18TensorIteratorBaseERKT_EUliE_EEviT1_ --------------------------
	.section	.text._ZN2at6native18elementwise_kernelILi128ELi2EZNS0_22gpu_kernel_impl_nocastIZZZNS0_28launch_masked_scatter_kernelERKNS_10TensorBaseES5_S5_S5_ENKUlvE_clEvENKUlvE4_clEvEUldblE_EEvRNS_18TensorIteratorBaseERKT_EUliE_EEviT1_,"ax",@progbits
	.align	128
        .global         _ZN2at6native18elementwise_kernelILi128ELi2EZNS0_22gpu_kernel_impl_nocastIZZZNS0_28launch_masked_scatter_kernelERKNS_10TensorBaseES5_S5_S5_ENKUlvE_clEvENKUlvE4_clEvEUldblE_EEvRNS_18TensorIteratorBaseERKT_EUliE_EEviT1_
        .type           _ZN2at6native18elementwise_kernelILi128ELi2EZNS0_22gpu_kernel_impl_nocastIZZZNS0_28launch_masked_scatter_kernelERKNS_10TensorBaseES5_S5_S5_ENKUlvE_clEvENKUlvE4_clEvEUldblE_EEvRNS_18TensorIteratorBaseERKT_EUliE_EEviT1_,@function
        .size           _ZN2at6native18elementwise_kernelILi128ELi2EZNS0_22gpu_kernel_impl_nocastIZZZNS0_28launch_masked_scatter_kernelERKNS_10TensorBaseES5_S5_S5_ENKUlvE_clEvENKUlvE4_clEvEUldblE_EEvRNS_18TensorIteratorBaseERKT_EUliE_EEviT1_,(.L_x_41902 - _ZN2at6native18elementwise_kernelILi128ELi2EZNS0_22gpu_kernel_impl_nocastIZZZNS0_28launch_masked_scatter_kernelERKNS_10TensorBaseES5_S5_S5_ENKUlvE_clEvENKUlvE4_clEvEUldblE_EEvRNS_18TensorIteratorBaseERKT_EUliE_EEviT1_)
        .other          _ZN2at6native18elementwise_kernelILi128ELi2EZNS0_22gpu_kernel_impl_nocastIZZZNS0_28launch_masked_scatter_kernelERKNS_10TensorBaseES5_S5_S5_ENKUlvE_clEvENKUlvE4_clEvEUldblE_EEvRNS_18TensorIteratorBaseERKT_EUliE_EEviT1_,@"STO_CUDA_ENTRY STV_DEFAULT"
_ZN2at6native18elementwise_kernelILi128ELi2EZNS0_22gpu_kernel_impl_nocastIZZZNS0_28launch_masked_scatter_kernelERKNS_10TensorBaseES5_S5_S5_ENKUlvE_clEvENKUlvE4_clEvEUldblE_EEvRNS_18TensorIteratorBaseERKT_EUliE_EEviT1_:
.text._ZN2at6native18elementwise_kernelILi128ELi2EZNS0_22gpu_kernel_impl_nocastIZZZNS0_28launch_masked_scatter_kernelERKNS_10TensorBaseES5_S5_S5_ENKUlvE_clEvENKUlvE4_clEvEUldblE_EEvRNS_18TensorIteratorBaseERKT_EUliE_EEviT1_:
        /* <DEDUP_REMOVED lines=16> */
[----:B0-----:R0:W3:Y:S01]  /*0100*/  LDG.E.64 R8, desc[UR6][R4.64] ;  /* 0x0000000604087981 */ /* 0x0010e2000c1e1b00 */
[----:B--2---:R-:W-:-:S13]  /*0110*/  ISETP.NE.AND P0, PT, R6, RZ, PT ;  /* 0x000000ff0600720c */ /* 0x004fda0003f05270 */
[----:B------:R-:W1:Y:S08]  /*0120*/  @P0 LDC.64 R10, c[0x0][0x660] ;  /* 0x00019800ff0a0b82 */ /* 0x000e700000000a00 */
[----:B------:R-:W2:Y:S01]  /*0130*/  @P0 LDC.64 R14, c[0x0][0x668] ;  /* 0x00019a00ff0e0b82 */ /* 0x000ea20000000a00 */
[----:B-1----:R-:W2:Y:S07]  /*0140*/  @P0 LDG.E.64 R10, desc[UR6][R10.64] ;  /* 0x000000060a0a0981 */ /* 0x002eae000c1e1b00 */
[----:B------:R-:W1:Y:S01]  /*0150*/  LDC.64 R12, c[0x0][0x648] ;  /* 0x00019200ff0c7b82 */ /* 0x000e620000000a00 */
[----:B--2---:R-:W-:-:S04]  /*0160*/  @P0 LEA R14, P1, R10, R14, 0x3 ;  /* 0x0000000e0a0e0211 */ /* 0x004fc800078218ff */
[----:B------:R-:W-:-:S05]  /*0170*/  @P0 LEA.HI.X R15, R10, R15, R11, 0x3, P1 ;  /* 0x0000000f0a0f0211 */ /* 0x000fca00008f1c0b */
[----:B---3--:R-:W1:Y:S01]  /*0180*/  @P0 LDG.E.64 R8, desc[UR6][R14.64] ;  /* 0x000000060e080981 */ /* 0x008e62000c1e1b00 */
[----:B------:R-:W-:-:S03]  /*0190*/  IADD3 R3, PT, PT, R3, 0x80, RZ ;  /* 0x0000008003037810 */ /* 0x000fc60007ffe0ff */
[----:B-1----:R0:W-:Y:S04]  /*01a0*/  STG.E.64 desc[UR6][R12.64], R8 ;  /* 0x000000080c007986 */ /* 0x0021e8000c101b06 */
.L_x_7346:
[----:B------:R-:W-:Y:S05]  /*01b0*/  BSYNC.RECONVERGENT B0 ;  /* 0x0000000000007941 */ /* 0x000fea0003800200 */
.L_x_7345:
[----:B------:R-:W-:-:S13]  /*01c0*/  ISETP.GE.AND P0, PT, R3, UR4, PT ;  /* 0x0000000403007c0c */ /* 0x000fda000bf06270 */
[----:B------:R-:W-:Y:S05]  /*01d0*/  @P0 EXIT ;  /* 0x000000000000094d */ /* 0x000fea0003800000 */
[----:B------:R-:W1:Y:S02]  /*01e0*/  LDC.64 R10, c[0x0][0x658] ;  /* 0x00019600ff0a7b82 */ /* 0x000e640000000a00 */
[----:B-1----:R-:W2:Y:S06]  /*01f0*/  LDG.E.U8 R10, desc[UR6][R10.64] ;  /* 0x000000060a0a7981 */ /* 0x002eac000c1e1100 */
[----:B0-----:R-:W0:Y:S02]  /*0200*/  LDC.64 R8, c[0x0][0x650] ;  /* 0x00019400ff087b82 */ /* 0x001e240000000a00 */
[----:B0-----:R-:W3:Y:S01]  /*0210*/  LDG.E.64 R2, desc[UR6][R8.64] ;  /* 0x0000000608027981 */ /* 0x001ee2000c1e1b00 */
[----:B--2---:R-:W-:-:S13]  /*0220*/  ISETP.NE.AND P0, PT, R10, RZ, PT ;  /* 0x000000ff0a00720c */ /* 0x004fda0003f05270 */
[----:B------:R-:W0:Y:S08]  /*0230*/  @P0 LDC.64 R4, c[0x0][0x660] ;  /* 0x00019800ff040b82 */ /* 0x000e300000000a00 */
[----:B------:R-:W1:Y:S01]  /*0240*/  @P0 LDC.64 R6, c[0x0][0x668] ;  /* 0x00019a00ff060b82 */ /* 0x000e620000000a00 */
[----:B0-----:R-:W1:Y:S07]  /*0250*/  @P0 LDG.E.64 R4, desc[UR6][R4.64] ;  /* 0x0000000604040981 */ /* 0x001e6e000c1e1b00 */
[----:B------:R-:W0:Y:S01]  /*0260*/  LDC.64 R12, c[0x0][0x648] ;  /* 0x00019200ff0c7b82 */ /* 0x000e220000000a00 */
[----:B-1----:R-:W-:-:S04]  /*0270*/  @P0 LEA R6, P1, R4, R6, 0x3 ;  /* 0x0000000604060211 */ /* 0x002fc800078218ff */
[----:B------:R-:W-:-:S05]  /*0280*/  @P0 LEA.HI.X R7, R4, R7, R5, 0x3, P1 ;  /* 0x0000000704070211 */ /* 0x000fca00008f1c05 */
[----:B---3--:R-:W0:Y:S04]  /*0290*/  @P0 LDG.E.64 R2, desc[UR6][R6.64] ;  /* 0x0000000606020981 */ /* 0x008e28000c1e1b00 */
[----:B0-----:R-:W-:Y:S01]  /*02a0*/  STG.E.64 desc[UR6][R12.64], R2 ;  /* 0x000000020c007986 */ /* 0x001fe2000c101b06 */
[----:B------:R-:W-:Y:S05]  /*02b0*/  EXIT ;  /* 0x000000000000794d */ /* 0x000fea0003800000 */
.L_x_7344:
        /* <DEDUP_REMOVED lines=380> */
.L_x_7349:
        /* <DEDUP_REMOVED lines=13> */
[----:B------:R1:W3:Y:S01]  /*1b50*/  LDG.E.64 R6, desc[UR6][R10.64] ;  /* 0x000000060a067981 */ /* 0x0002e2000c1e1b00 */
[----:B--2---:R-:W-:-:S04]  /*1b60*/  @P0 LEA R14, P1, R8, R14, 0x3 ;  /* 0x0000000e080e0211 */ /* 0x004fc800078218ff */
[----:B------:R-:W-:-:S05]  /*1b70*/  @P0 LEA.HI.X R15, R8, R15, R9, 0x3, P1 ;  /* 0x0000000f080f0211 */ /* 0x000fca00008f1c09 */
[----:B---3--:R-:W2:Y:S01]  /*1b80*/  @P0 LDG.E.64 R6, desc[UR6][R14.64] ;  /* 0x000000060e060981 */ /* 0x008ea2000c1e1b00 */
[----:B0-----:R-:W-:Y:S02]  /*1b90*/  IADD3 R4, P0, PT, R5, UR8, RZ ;  /* 0x0000000805047c10 */ /* 0x001fe4000ff1e0ff */
[----:B------:R-:W-:Y:S02]  /*1ba0*/  IADD3 R3, PT, PT, R3, 0x80, RZ ;  /* 0x0000008003037810 */ /* 0x000fe40007ffe0ff */
[----:B------:R-:W-:-:S05]  /*1bb0*/  IADD3.X R5, PT, PT, RZ, UR9, RZ, P0, !PT ;  /* 0x00000009ff057c10 */ /* 0x000fca00087fe4ff */
[----:B--2---:R1:W-:Y:S04]  /*1bc0*/  STG.E.64 desc[UR6][R4.64], R6 ;  /* 0x0000000604007986 */ /* 0x0043e8000c101b06 */
.L_x_7348:
[----:B------:R-:W-:Y:S05]  /*1bd0*/  BSYNC.RECONVERGENT B0 ;  /* 0x0000000000007941 */ /* 0x000fea0003800200 */
.L_x_7347:
        /* <DEDUP_REMOVED lines=375> */
.L_x_7350:
        /* <DEDUP_REMOVED lines=10> */
[----:B------:R-:W3:Y:S01]  /*33f0*/  LDG.E.64 R4, desc[UR6][R8.64] ;  /* 0x0000000608047981 */ /* 0x000ee2000c1e1b00 */
[----:B--2---:R-:W-:-:S13]  /*3400*/  ISETP.NE.AND P0, PT, R10, RZ, PT ;  /* 0x000000ff0a00720c */ /* 0x004fda0003f05270 */
[----:B------:R-:W2:Y:S01]  /*3410*/  @P0 LDG.E.64 R6, desc[UR6][R6.64] ;  /* 0x0000000606060981 */ /* 0x000ea2000c1e1b00 */
[----:B------:R-:W2:Y:S02]  /*3420*/  @P0 LDC.64 R12, c[0x0][0x668] ;  /* 0x00019a00ff0c0b82 */ /* 0x000ea40000000a00 */
[----:B--2---:R-:W-:-:S04]  /*3430*/  @P0 LEA R12, P1, R6, R12, 0x3 ;  /* 0x0000000c060c0211 */ /* 0x004fc800078218ff */
[----:B------:R-:W-:-:S05]  /*3440*/  @P0 LEA.HI.X R13, R6, R13, R7, 0x3, P1 ;  /* 0x0000000d060d0211 */ /* 0x000fca00008f1c07 */
[----:B---3--:R-:W2:Y:S01]  /*3450*/  @P0 LDG.E.64 R4, desc[UR6][R12.64] ;  /* 0x000000060c040981 */ /* 0x008ea2000c1e1b00 */
[----:B0-----:R-:W-:-:S04]  /*3460*/  IADD3 R2, P0, PT, R3, UR4, RZ ;  /* 0x0000000403027c10 */ /* 0x001fc8000ff1e0ff */
[----:B------:R-:W-:-:S05]  /*3470*/  IADD3.X R3, PT, PT, RZ, UR5, RZ, P0, !PT ;  /* 0x00000005ff037c10 */ /* 0x000fca00087fe4ff */
[----:B--2---:R-:W-:Y:S01]  /*3480*/  STG.E.64 desc[UR6][R2.64], R4 ;  /* 0x0000000402007986 */ /* 0x004fe2000c101b06 */
[----:B------:R-:W-:Y:S05]  /*3490*/  EXIT ;  /* 0x000000000000794d */ /* 0x000fea0003800000 */
.L_x_7351:
        /* <DEDUP_REMOVED lines=14> */
.L_x_41902:


//--------------------- .text._ZN2at6native27unrolled_elementwise_kernelIZZZNS0_28launch_masked_scatter_kernelERKNS_10TensorBaseES4_S4_S4_ENKUlvE_clEvENKUlvE4_clEvEUldblE_St5arrayIPcLm4EELi4E23TrivialOffsetCalculatorILi3EjESB_ILi1EjENS0_6memory15LoadWithoutCastENSE_16StoreWithoutCastEEEviT_T0_T2_T3_T4_T5_ --------------------------
	.section	.text._ZN2at6native27unrolled_elementwise_kernelIZZZNS0_28launch_masked_scatter_kernelERKNS_10TensorBaseES4_S4_S4_ENKUlvE_clEvENKUlvE4_clEvEUldblE_St5arrayIPcLm4EELi4E23TrivialOffsetCalculatorILi3EjESB_ILi1EjENS0_6memory15LoadWithoutCastENSE_16StoreWithoutCastEEEviT_T0_T2_T3_T4_T5_,"ax",@progbits
	.align	128
        .global         _ZN2at6native27unrolled_elementwise_kernelIZZZNS0_28launch_masked_scatter_kernelERKNS_10TensorBaseES4_S4_S4_ENKUlvE_clEvENKUlvE4_clEvEUldblE_St5arrayIPcLm4EELi4E23TrivialOffsetCalculatorILi3EjESB_ILi1EjENS0_6memory15LoadWithoutCastENSE_16StoreWithoutCastEEEviT_T0_T2_T3_T4_T5_
        .type           _ZN2at6native27unrolled_elementwise_kernelIZZZNS0_28launch_masked_scatter_kernelERKNS_10TensorBaseES4_S4_S4_ENKUlvE_clEvENKUlvE4_clEvEUldblE_St5arrayIPcLm4EELi4E23TrivialOffsetCalculatorILi3EjESB_ILi1EjENS0_6memory15LoadWithoutCastENSE_16StoreWithoutCastEEEviT_T0_T2_T3_T4_T5_,@function
        .size           _ZN2at6native27unrolled_elementwise_kernelIZZZNS0_28launch_masked_scatter_kernelERKNS_10TensorBaseES4_S4_S4_ENKUlvE_clEvENKUlvE4_clEvEUldblE_St5arrayIPcLm4EELi4E23TrivialOffsetCalculatorILi3EjESB_ILi1EjENS0_6memory15LoadWithoutCastENSE_16StoreWithoutCastEEEviT_T0_T2_T3_T4_T5_,(.L_x_41903 - _ZN2at6native27unrolled_elementwise_kernelIZZZNS0_28launch_masked_scatter_kernelERKNS_10TensorBaseES4_S4_S4_ENKUlvE_clEvENKUlvE4_clEvEUldblE_St5arrayIPcLm4EELi4E23TrivialOffsetCalculatorILi3EjESB_ILi1EjENS0_6memory15LoadWithoutCastENSE_16StoreWithoutCastEEEviT_T0_T2_T3_T4_T5_)
        .other          _ZN2at6native27unrolled_elementwise_kernelIZZZNS0_28launch_masked_scatter_kernelERKNS_10TensorBaseES4_S4_S4_ENKUlvE_clEvENKUlvE4_clEvEUldblE_St5arrayIPcLm4EELi4E23TrivialOffsetCalculatorILi3EjESB_ILi1EjENS0_6memory15LoadWithoutCastENSE_16StoreWithoutCastEEEviT_T0_T2_T3_T4_T5_,@"STO_CUDA_ENTRY STV_DEFAULT"
_ZN2at6native27unrolled_elementwise_kernelIZZZNS0_28launch_masked_scatter_kernelERKNS_10TensorBaseES4_S4_S4_ENKUlvE_clEvENKUlvE4_clEvEUldblE_St5arrayIPcLm4EELi4E23TrivialOffsetCalculatorILi3EjESB_ILi1EjENS0_6memory15LoadWithoutCastENSE_16StoreWithoutCastEEEviT_T0_T2_T3_T4_T5_:
.text._ZN2at6native27unrolled_elementwise_kernelIZZZNS0_28launch_masked_scatter_kernelERKNS_10TensorBaseES4_S4_S4_ENKUlvE_clEvENKUlvE4_clEvEUldblE_St5arrayIPcLm4EELi4E23TrivialOffsetCalculatorILi3EjESB_ILi1EjENS0_6memory15LoadWithoutCastENSE_16StoreWithoutCastEEEviT_T0_T2_T3_T4_T5_:
        /* <DEDUP_REMOVED lines=20> */
[----:B------:R-:W0:Y:S03]  /*0140*/  @!P3 LDC.64 R10, c[0x0][0x3a0] ;  /* 0x0000e800ff0abb82 */ /* 0x000e260000000a00 */
[----:B-1----:R2:W3:Y:S01]  /*0150*/  @!P0 LDG.E.U8 R22, desc[UR4][R18.64] ;  /* 0x0000000412168981 */ /* 0x0024e2000c1e1100 */
[----:B------:R-:W-:Y:S02]  /*0160*/  @!P2 IMAD R23, R0, 0x200, R5 ;  /* 0x000002000017a824 */ /* 0x000fe400078e0205 */
[----:B------:R-:W-:Y:S02]  /*0170*/  @!P2 VIADD R5, R5, 0x80 ;  /* 0x000000800505a836 */ /* 0x000fe40000000000 */
[----:B------:R-:W1:Y:S03]  /*0180*/  @!P2 LDC.64 R14, c[0x0][0x3a8] ;  /* 0x0000ea00ff0eab82 */ /* 0x000e660000000a00 */
[----:B------:R-:W-:-:S02]  /*0190*/  ISETP.GE.AND P1, PT, R5, R2, PT ;  /* 0x000000020500720c */ /* 0x000fc40003f26270 */
[----:B----4-:R-:W-:Y:S01]  /*01a0*/  @!P3 IADD3 R28, P4, PT, R25, R8, RZ ;  /* 0x00000008191cb210 */ /* 0x010fe20007f9e0ff */
[----:B--2---:R-:W-:-:S10]  /*01b0*/  @!P0 IMAD.WIDE.U32 R18, R27, 0x8, R16 ;  /* 0x000000081b128825 */ /* 0x004fd400078e0010 */
[----:B------:R-:W2:Y:S01]  /*01c0*/  @!P1 LDC.64 R12, c[0x0][0x3a8] ;  /* 0x0000ea00ff0c9b82 */ /* 0x000ea20000000a00 */
[----:B------:R-:W-:Y:S01]  /*01d0*/  @!P3 IMAD.X R29, RZ, RZ, R9, P4 ;  /* 0x000000ffff1db224 */ /* 0x000fe200020e0609 */
[----:B------:R-:W-:Y:S01]  /*01e0*/  CS2R R16, SRZ ;  /* 0x0000000000107805 */ /* 0x000fe2000001ff00 */
[----:B------:R-:W-:-:S03]  /*01f0*/  @!P1 IMAD R5, R0, 0x200, R5 ;  /* 0x0000020000059824 */ /* 0x000fc600078e0205 */
[----:B------:R-:W4:Y:S02]  /*0200*/  @!P3 LDG.E.U8 R4, desc[UR4][R28.64] ;  /* 0x000000041c04b981 */ /* 0x000f24000c1e1100 */
[----:B------:R-:W0:Y:S02]  /*0210*/  @!P3 LDC.64 R8, c[0x0][0x3b0] ;  /* 0x0000ec00ff08bb82 */ /* 0x000e240000000a00 */
[----:B------:R1:W4:Y:S02]  /*0220*/  @!P0 LDG.E.64 R16, desc[UR4][R18.64] ;  /* 0x0000000412108981 */ /* 0x000324000c1e1b00 */
[----:B-1----:R-:W-:-:S04]  /*0230*/  @!P2 IADD3 R14, P5, PT, R23, R14, RZ ;  /* 0x0000000e170ea210 */ /* 0x002fc80007fbe0ff */
[----:B------:R-:W1:Y:S01]  /*0240*/  @!P2 LDC.64 R18, c[0x0][0x3a0] ;  /* 0x0000e800ff12ab82 */ /* 0x000e620000000a00 */
[----:B------:R-:W-:Y:S01]  /*0250*/  @!P2 IMAD.X R15, RZ, RZ, R15, P5 ;  /* 0x000000ffff0fa224 */ /* 0x000fe200028e060f */
[----:B--2---:R-:W-:Y:S01]  /*0260*/  @!P1 IADD3 R12, P4, PT, R5, R12, RZ ;  /* 0x0000000c050c9210 */ /* 0x004fe20007f9e0ff */
[----:B---3--:R-:W-:Y:S01]  /*0270*/  @!P0 IMAD.WIDE.U32 R20, R27, 0x8, R20 ;  /* 0x000000081b148825 */ /* 0x008fe200078e0014 */
[----:B------:R-:W-:Y:S02]  /*0280*/  CS2R R28, SRZ ;  /* 0x00000000001c7805 */ /* 0x000fe4000001ff00 */
[----:B------:R-:W2:Y:S01]  /*0290*/  @!P2 LDG.E.U8 R14, desc[UR4][R14.64] ;  /* 0x000000040e0ea981 */ /* 0x000ea2000c1e1100 */
[----:B------:R-:W-:Y:S01]  /*02a0*/  @!P1 IADD3.X R13, PT, PT, RZ, R13, RZ, P4, !PT ;  /* 0x0000000dff0d9210 */ /* 0x000fe200027fe4ff */
[----:B------:R-:W3:Y:S02]  /*02b0*/  @!P2 LDC.64 R26, c[0x0][0x3b0] ;  /* 0x0000ec00ff1aab82 */ /* 0x000ee40000000a00 */
[----:B------:R0:W2:Y:S02]  /*02c0*/  @!P0 LDG.E.64 R6, desc[UR4][R20.64] ;  /* 0x0000000414068981 */ /* 0x0000a4000c1e1b00 */
[----:B0-----:R-:W-:-:S02]  /*02d0*/  @!P3 IMAD.WIDE.U32 R8, R25, 0x8, R8 ;  /* 0x000000081908b825 */ /* 0x001fc400078e0008 */
[----:B------:R-:W2:Y:S04]  /*02e0*/  @!P1 LDG.E.U8 R12, desc[UR4][R12.64] ;  /* 0x000000040c0c9981 */ /* 0x000ea8000c1e1100 */
[----:B------:R0:W2:Y:S01]  /*02f0*/  @!P3 LDG.E.64 R28, desc[UR4][R8.64] ;  /* 0x00000004081cb981 */ /* 0x0000a2000c1e1b00 */
[----:B------:R-:W3:Y:S01]  /*0300*/  @!P1 LDC.64 R20, c[0x0][0x3a0] ;  /* 0x0000e800ff149b82 */ /* 0x000ee20000000a00 */
[----:B-1----:R-:W-:Y:S01]  /*0310*/  @!P2 IMAD.WIDE.U32 R18, R23, 0x8, R18 ;  /* 0x000000081712a825 */ /* 0x002fe200078e0012 */
[----:B0-----:R-:W-:-:S03]  /*0320*/  CS2R R8, SRZ ;  /* 0x0000000000087805 */ /* 0x001fc6000001ff00 */
[----:B------:R-:W-:Y:S01]  /*0330*/  @!P3 IMAD.WIDE.U32 R10, R25, 0x8, R10 ;  /* 0x00000008190ab825 */ /* 0x000fe200078e000a */
[----:B------:R-:W-:Y:S02]  /*0340*/  CS2R R24, SRZ ;  /* 0x0000000000187805 */ /* 0x000fe4000001ff00 */
[----:B------:R0:W2:Y:S01]  /*0350*/  @!P2 LDG.E.64 R8, desc[UR4][R18.64] ;  /* 0x000000041208a981 */ /* 0x0000a2000c1e1b00 */
[----:B---3--:R-:W-:-:S03]  /*0360*/  @!P2 IMAD.WIDE.U32 R26, R23, 0x8, R26 ;  /* 0x00000008171aa825 */ /* 0x008fc600078e001a */
[----:B------:R1:W3:Y:S01]  /*0370*/  @!P3 LDG.E.64 R24, desc[UR4][R10.64] ;  /* 0x000000040a18b981 */ /* 0x0002e2000c1e1b00 */
[----:B0-----:R-:W0:Y:S01]  /*0380*/  @!P1 LDC.64 R18, c[0x0][0x3b0] ;  /* 0x0000ec00ff129b82 */ /* 0x001e220000000a00 */
[----:B-1----:R-:W-:Y:S01]  /*0390*/  CS2R R10, SRZ ;  /* 0x00000000000a7805 */ /* 0x002fe2000001ff00 */
[----:B------:R-:W-:-:S05]  /*03a0*/  @!P1 IMAD.WIDE.U32 R20, R5, 0x8, R20 ;  /* 0x0000000805149825 */ /* 0x000fca00078e0014 */
[----:B------:R1:W3:Y:S02]  /*03b0*/  @!P2 LDG.E.64 R10, desc[UR4][R26.64] ;  /* 0x000000041a0aa981 */ /* 0x0002e4000c1e1b00 */
[----:B-1----:R-:W-:Y:S01]  /*03c0*/  CS2R R26, SRZ ;  /* 0x00000000001a7805 */ /* 0x002fe2000001ff00 */
[----:B0-----:R-:W-:-:S05]  /*03d0*/  @!P1 IMAD.WIDE.U32 R18, R5, 0x8, R18 ;  /* 0x0000000805129825 */ /* 0x001fca00078e0012 */
[----:B------:R0:W3:Y:S02]  /*03e0*/  @!P1 LDG.E.64 R26, desc[UR4][R20.64] ;  /* 0x00000004141a9981 */ /* 0x0000e4000c1e1b00 */
[----:B0-----:R-:W-:-:S06]  /*03f0*/  CS2R R20, SRZ ;  /* 0x0000000000147805 */ /* 0x001fcc000001ff00 */
[----:B------:R0:W3:Y:S01]  /*0400*/  @!P1 LDG.E.64 R20, desc[UR4][R18.64] ;  /* 0x0000000412149981 */ /* 0x0000e2000c1e1b00 */
[C---:B------:R-:W-:Y:S02]  /*0410*/  VIADD R13, R3.reuse, 0x80 ;  /* 0x00000080030d7836 */ /* 0x040fe40000000000 */
[----:B------:R-:W-:Y:S01]  /*0420*/  VIADD R15, R3, 0x100 ;  /* 0x00000100030f7836 */ /* 0x000fe20000000000 */
[----:B------:R-:W-:-:S13]  /*0430*/  ISETP.EQ.OR P0, PT, R22, RZ, P0 ;  /* 0x000000ff1600720c */ /* 0x000fda0000702670 */
[----:B0-----:R-:W0:Y:S01]  /*0440*/  @!P0 LDC.64 R18, c[0x0][0x388] ;  /* 0x0000e200ff128b82 */ /* 0x001e220000000a00 */
[----:B----4-:R-:W-:-:S04]  /*0450*/  ISETP.EQ.OR P3, PT, R4, RZ, P3 ;  /* 0x000000ff0400720c */ /* 0x010fc80001f62670 */
[----:B------:R-:W-:Y:S02]  /*0460*/  ISETP.GE.OR P3, PT, R13, R2, P3 ;  /* 0x000000020d00720c */ /* 0x000fe40001f66670 */
[----:B0-----:R-:W-:-:S04]  /*0470*/  @!P0 LEA R18, P4, R16, R18, 0x3 ;  /* 0x0000001210128211 */ /* 0x001fc800078818ff */
[----:B------:R-:W-:Y:S01]  /*0480*/  @!P0 LEA.HI.X R19, R16, R19, R17, 0x3, P4 ;  /* 0x0000001310138211 */ /* 0x000fe200020f1c11 */
[----:B------:R-:W-:-:S06]  /*0490*/  VIADD R17, R3, 0x180 ;  /* 0x0000018003117836 */ /* 0x000fcc0000000000 */
[----:B------:R-:W0:Y:S01]  /*04a0*/  @!P3 LDC.64 R4, c[0x0][0x388] ;  /* 0x0000e200ff04bb82 */ /* 0x000e220000000a00 */
[----:B--2---:R-:W-:Y:S01]  /*04b0*/  ISETP.EQ.OR P2, PT, R14, RZ, P2 ;  /* 0x000000ff0e00720c */ /* 0x004fe20001742670 */
[----:B------:R1:W5:Y:S01]  /*04c0*/  @!P0 LDG.E.64 R6, desc[UR4][R18.64] ;  /* 0x0000000412068981 */ /* 0x000362000c1e1b00 */
[----:B------:R-:W-:Y:S02]  /*04d0*/  ISETP.EQ.OR P4, PT, R12, RZ, P1 ;  /* 0x000000ff0c00720c */ /* 0x000fe40000f82670 */
[-C--:B------:R-:W-:Y:S02]  /*04e0*/  ISETP.GE.OR P1, PT, R15, R2.reuse, P2 ;  /* 0x000000020f00720c */ /* 0x080fe40001726670 */
[----:B------:R-:W-:-:S11]  /*04f0*/  ISETP.GE.OR P2, PT, R17, R2, P4 ;  /* 0x000000021100720c */ /* 0x000fd60002746670 */
[----:B------:R-:W2:Y:S08]  /*0500*/  @!P1 LDC.64 R16, c[0x0][0x388] ;  /* 0x0000e200ff109b82 */ /* 0x000eb00000000a00 */
[----:B------:R-:W4:Y:S01]  /*0510*/  @!P2 LDC.64 R14, c[0x0][0x388] ;  /* 0x0000e200ff0eab82 */ /* 0x000f220000000a00 */
[----:B0-----:R-:W-:-:S04]  /*0520*/  @!P3 LEA R4, P4, R28, R4, 0x3 ;  /* 0x000000041c04b211 */ /* 0x001fc800078818ff */
[----:B------:R-:W-:-:S05]  /*0530*/  @!P3 LEA.HI.X R5, R28, R5, R29, 0x3, P4 ;  /* 0x000000051c05b211 */ /* 0x000fca00020f1c1d */
[----:B---3--:R1:W5:Y:S01]  /*0540*/  @!P3 LDG.E.64 R24, desc[UR4][R4.64] ;  /* 0x000000040418b981 */ /* 0x008362000c1e1b00 */
[----:B--2---:R-:W-:-:S04]  /*0550*/  @!P1 LEA R16, P4, R10, R16, 0x3 ;  /* 0x000000100a109211 */ /* 0x004fc800078818ff */
[----:B------:R-:W-:-:S05]  /*0560*/  @!P1 LEA.HI.X R17, R10, R17, R11, 0x3, P4 ;  /* 0x000000110a119211 */ /* 0x000fca00020f1c0b */
        /* <DEDUP_REMOVED lines=17> */
[----:B------:R-:W-:Y:S01]  /*0680*/  LEA R7, R0, R3, 0x9 ;  /* 0x0000000300077211 */ /* 0x000fe200078e48ff */
[----:B------:R-:W-:-:S04]  /*0690*/  VIADD R3, R3, 0x80 ;  /* 0x0000008003037836 */ /* 0x000fc80000000000 */
[----:B0-----:R-:W-:-:S05]  /*06a0*/  IMAD.WIDE.U32 R4, R7, 0x8, R4 ;  /* 0x0000000807047825 */ /* 0x001fca00078e0004 */
[----:B------:R0:W-:Y:S02]  /*06b0*/  STG.E.64 desc[UR4][R4.64], R24 ;  /* 0x0000001804007986 */ /* 0x0001e4000c101b04 */
.L_x_7354:
[----:B------:R-:W-:Y:S05]  /*06c0*/  BSYNC.RELIABLE B1 ;  /* 0x0000000000017941 */ /* 0x000fea0003800100 */
.L_x_7353:
[----:B------:R-:W-:-:S13]  /*06d0*/  ISETP.GE.AND P0, PT, R3, R2, PT ;  /* 0x000000020300720c */ /* 0x000fda0003f06270 */
[----:B0-----:R-:W0:Y:S01]  /*06e0*/  @!P0 LDC.64 R4, c[0x0][0x398] ;  /* 0x0000e600ff048b82 */ /* 0x001e220000000a00 */
[----:B-----5:R-:W-:Y:S02]  /*06f0*/  @!P0 IMAD R7, R0, 0x200, R3 ;  /* 0x0000020000078824 */ /* 0x020fe400078e0203 */
[----:B------:R-:W-:Y:S02]  /*0700*/  @!P0 VIADD R3, R3, 0x80 ;  /* 0x0000008003038836 */ /* 0x000fe40000000000 */
[----:B0-----:R-:W-:-:S05]  /*0710*/  @!P0 IMAD.WIDE.U32 R4, R7, 0x8, R4 ;  /* 0x0000000807048825 */ /* 0x001fca00078e0004 */
[----:B------:R0:W-:Y:S02]  /*0720*/  @!P0 STG.E.64 desc[UR4][R4.64], R8 ;  /* 0x0000000804008986 */ /* 0x0001e4000c101b04 */
.L_x_7355:
[----:B------:R-:W-:Y:S05]  /*0730*/  BSYNC.RECONVERGENT B0 ;  /* 0x0000000000007941 */ /* 0x000fea0003800200 */
.L_x_7352:
        /* <DEDUP_REMOVED lines=8> */
.L_x_7356:
        /* <DEDUP_REMOVED lines=12> */
.L_x_41903:


//--------------------- .text._ZN2at6native29vectorized_elementwise_kernelILi2EZZZNS0_28launch_masked_scatter_kernelERKNS_10TensorBaseES4_S4_S4_ENKUlvE_clEvENKUlvE4_clEvEUldblE_St5arrayIPcLm4EEEEviT0_T1_ --------------------------
	.section	.text._ZN2at6native29vectorized_elementwise_kernelILi2EZZZNS0_28launch_masked_scatter_kernelERKNS_10TensorBaseES4_S4_S4_ENKUlvE_clEvENKUlvE4_clEvEUldblE_St5arrayIPcLm4EEEEviT0_T1_,"ax",@progbits
	.align	128
        .global         _ZN2at6native29vectorized_elementwise_kernelILi2EZZZNS0_28launch_masked_scatter_kernelERKNS_10TensorBaseES4_S4_S4_ENKUlvE_clEvENKUlvE4_clEvEUldblE_St5arrayIPcLm4EEEEviT0_T1_
        .type           _ZN2at6native29vectorized_elementwise_kernelILi2EZZZNS0_28launch_masked_scatter_kernelERKNS_10TensorBaseES4_S4_S4_ENKUlvE_clEvENKUlvE4_clEvEUldblE_St5arrayIPcLm4EEEEviT0_T1_,@function
        .size           _ZN2at6native29vectorized_elementwise_kernelILi2EZZZNS0_28launch_masked_scatter_kernelERKNS_10TensorBaseES4_S4_S4_ENKUlvE_clEvENKUlvE4_clEvEUldblE_St5arrayIPcLm4EEEEviT0_T1_,(.L_x_41904 - _ZN2at6native29vectorized_elementwise_kernelILi2EZZZNS0_28launch_masked_scatter_kernelERKNS_10TensorBaseES4_S4_S4_ENKUlvE_clEvENKUlvE4_clEvEUldblE_St5arrayIPcLm4EEEEviT0_T1_)
        .other          _ZN2at6native29vectorized_elementwise_kernelILi2EZZZNS0_28launch_masked_scatter_kernelERKNS_10TensorBaseES4_S4_S4_ENKUlvE_clEvENKUlvE4_clEvEUldblE_St5arrayIPcLm4EEEEviT0_T1_,@"STO_CUDA_ENTRY STV_DEFAULT"
_ZN2at6native29vectorized_elementwise_kernelILi2EZZZNS0_28launch_masked_scatter_kernelERKNS_10TensorBaseES4_S4_S4_ENKUlvE_clEvENKUlvE4_clEvEUldblE_St5arrayIPcLm4EEEEviT0_T1_:
.text._ZN2at6native29vectorized_elementwise_kernelILi2EZZZNS0_28launch_masked_scatter_kernelERKNS_10TensorBaseES4_S4_S4_ENKUlvE_clEvENKUlvE4_clEvEUldblE_St5arrayIPcLm4EEEEviT0_T1_:
        /* <DEDUP_REMOVED lines=10> */
[----:B------:R-:W0:Y:S01]  /*00a0*/  @!P4 LDC.64 R20, c[0x0][0x3a8] ;  /* 0x0000ea00ff14cb82 */ /* 0x000e220000000a00 */
[----:B------:R-:W-:Y:S02]  /*00b0*/  @!P4 VIADD R2, R4, 0x80 ;  /* 0x000000800402c836 */ /* 0x000fe40000000000 */
[----:B------:R-:W-:-:S03]  /*00c0*/  @!P4 IMAD R15, R0, 0x400, R4 ;  /* 0x00000400000fc824 */ /* 0x000fc600078e0204 */
[----:B------:R-:W-:Y:S02]  /*00d0*/  ISETP.GE.U32.AND P1, PT, R2, R3, PT ;  /* 0x000000030200720c */ /* 0x000fe40003f26070 */
[----:B------:R-:W1:Y:S08]  /*00e0*/  @!P4 LDC.64 R6, c[0x0][0x3b0] ;  /* 0x0000ec00ff06cb82 */ /* 0x000e700000000a00 */
[----:B------:R-:W2:Y:S08]  /*00f0*/  @!P4 LDC.64 R12, c[0x0][0x3a0] ;  /* 0x0000e800ff0ccb82 */ /* 0x000eb00000000a00 */
[----:B------:R-:W3:Y:S01]  /*0100*/  @!P1 LDC.64 R16, c[0x0][0x3a8] ;  /* 0x0000ea00ff109b82 */ /* 0x000ee20000000a00 */
[----:B0-----:R-:W-:-:S05]  /*0110*/  @!P4 IADD3 R20, P0, PT, R15, R20, RZ ;  /* 0x000000140f14c210 */ /* 0x001fca0007f1e0ff */
[----:B------:R-:W-:-:S05]  /*0120*/  @!P4 IMAD.X R21, RZ, RZ, R21, P0 ;  /* 0x000000ffff15c224 */ /* 0x000fca00000e0615 */
[----:B------:R0:W4:Y:S01]  /*0130*/  @!P4 LDG.E.U8 R20, desc[UR4][R20.64] ;  /* 0x000000041414c981 */ /* 0x000122000c1e1100 */
[----:B------:R-:W-:Y:S02]  /*0140*/  @!P1 IMAD R25, R0, 0x400, R2 ;  /* 0x0000040000199824 */ /* 0x000fe400078e0202 */
[----:B------:R-:W-:-:S05]  /*0150*/  @!P1 VIADD R2, R2, 0x80 ;  /* 0x0000008002029836 */ /* 0x000fca0000000000 */
[----:B------:R-:W-:Y:S02]  /*0160*/  ISETP.GE.U32.AND P3, PT, R2, R3, PT ;  /* 0x000000030200720c */ /* 0x000fe40003f66070 */
[----:B---3--:R-:W-:-:S05]  /*0170*/  @!P1 IADD3 R16, P0, PT, R25, R16, RZ ;  /* 0x0000001019109210 */ /* 0x008fca0007f1e0ff */
[----:B------:R-:W-:-:S06]  /*0180*/  @!P1 IMAD.X R17, RZ, RZ, R17, P0 ;  /* 0x000000ffff119224 */ /* 0x000fcc00000e0611 */
[----:B------:R-:W3:Y:S01]  /*0190*/  @!P3 LDC.64 R8, c[0x0][0x3a8] ;  /* 0x0000ea00ff08bb82 */ /* 0x000ee20000000a00 */
[----:B------:R0:W4:Y:S01]  /*01a0*/  @!P1 LDG.E.U8 R5, desc[UR4][R16.64] ;  /* 0x0000000410059981 */ /* 0x000122000c1e1100 */
[----:B------:R-:W-:Y:S01]  /*01b0*/  CS2R R18, SRZ ;  /* 0x0000000000127805 */ /* 0x000fe2000001ff00 */
[----:B-1----:R-:W-:-:S05]  /*01c0*/  @!P4 IMAD.WIDE.U32 R22, R15, 0x8, R6 ;  /* 0x000000080f16c825 */ /* 0x002fca00078e0006 */
[----:B------:R-:W1:Y:S01]  /*01d0*/  @!P1 LDC.64 R6, c[0x0][0x3b0] ;  /* 0x0000ec00ff069b82 */ /* 0x000e620000000a00 */
[----:B------:R1:W4:Y:S01]  /*01e0*/  @!P4 LDG.E.64 R18, desc[UR4][R22.64] ;  /* 0x000000041612c981 */ /* 0x000322000c1e1b00 */
[----:B--2---:R-:W-:-:S04]  /*01f0*/  @!P4 IMAD.WIDE.U32 R12, R15, 0x8, R12 ;  /* 0x000000080f0cc825 */ /* 0x004fc800078e000c */
[----:B0-----:R-:W-:Y:S01]  /*0200*/  @!P3 IMAD R21, R0, 0x400, R2 ;  /* 0x000004000015b824 */ /* 0x001fe200078e0202 */
[----:B------:R0:W2:Y:S01]  /*0210*/  @!P4 LDG.E.64 R10, desc[UR4][R12.64] ;  /* 0x000000040c0ac981 */ /* 0x0000a2000c1e1b00 */
[----:B------:R-:W-:Y:S01]  /*0220*/  CS2R R16, SRZ ;  /* 0x0000000000107805 */ /* 0x000fe2000001ff00 */
[----:B------:R-:W0:Y:S02]  /*0230*/  @!P3 LDC.64 R14, c[0x0][0x3a0] ;  /* 0x0000e800ff0ebb82 */ /* 0x000e240000000a00 */
[----:B---3--:R-:W-:-:S05]  /*0240*/  @!P3 IADD3 R26, P0, PT, R21, R8, RZ ;  /* 0x00000008151ab210 */ /* 0x008fca0007f1e0ff */
[----:B------:R-:W-:Y:S02]  /*0250*/  @!P3 IMAD.X R27, RZ, RZ, R9, P0 ;  /* 0x000000ffff1bb224 */ /* 0x000fe400000e0609 */
[----:B-1----:R-:W-:Y:S01]  /*0260*/  @!P1 IMAD.WIDE.U32 R28, R25, 0x8, R6 ;  /* 0x00000008191c9825 */ /* 0x002fe200078e0006 */
[----:B------:R-:W1:Y:S02]  /*0270*/  @!P1 LDC.64 R8, c[0x0][0x3a0] ;  /* 0x0000e800ff089b82 */ /* 0x000e640000000a00 */
[----:B------:R-:W3:Y:S04]  /*0280*/  @!P3 LDG.E.U8 R26, desc[UR4][R26.64] ;  /* 0x000000041a1ab981 */ /* 0x000ee8000c1e1100 */
[----:B------:R-:W3:Y:S01]  /*0290*/  @!P1 LDG.E.64 R16, desc[UR4][R28.64] ;  /* 0x000000041c109981 */ /* 0x000ee2000c1e1b00 */
[----:B------:R-:W-:Y:S01]  /*02a0*/  @!P3 VIADD R2, R2, 0x80 ;  /* 0x000000800202b836 */ /* 0x000fe20000000000 */
[----:B------:R-:W-:Y:S01]  /*02b0*/  CS2R R22, SRZ ;  /* 0x0000000000167805 */ /* 0x000fe2000001ff00 */
[----:B------:R-:W1:Y:S03]  /*02c0*/  @!P3 LDC.64 R6, c[0x0][0x3b0] ;  /* 0x0000ec00ff06bb82 */ /* 0x000e660000000a00 */
[----:B------:R-:W-:-:S13]  /*02d0*/  ISETP.GE.U32.AND P0, PT, R2, R3, PT ;  /* 0x000000030200720c */ /* 0x000fda0003f06070 */
[----:B0-----:R-:W0:Y:S01]  /*02e0*/  @!P0 LDC.64 R12, c[0x0][0x3a8] ;  /* 0x0000ea00ff0c8b82 */ /* 0x001e220000000a00 */
[----:B-1----:R-:W-:-:S05]  /*02f0*/  @!P3 IMAD.WIDE.U32 R6, R21, 0x8, R6 ;  /* 0x000000081506b825 */ /* 0x002fca00078e0006 */
[----:B------:R1:W3:Y:S01]  /*0300*/  @!P3 LDG.E.64 R22, desc[UR4][R6.64] ;  /* 0x000000040616b981 */ /* 0x0002e2000c1e1b00 */
[----:B------:R-:W-:-:S04]  /*0310*/  @!P3 IMAD.WIDE.U32 R14, R21, 0x8, R14 ;  /* 0x00000008150eb825 */ /* 0x000fc800078e000e */
[----:B-1----:R-:W-:Y:S01]  /*0320*/  @!P1 IMAD.WIDE.U32 R6, R25, 0x8, R8 ;  /* 0x0000000819069825 */ /* 0x002fe200078e0008 */
[----:B------:R-:W-:-:S03]  /*0330*/  CS2R R8, SRZ ;  /* 0x0000000000087805 */ /* 0x000fc6000001ff00 */
[----:B------:R-:W-:-:S03]  /*0340*/  @!P0 IMAD R25, R0, 0x400, R2 ;  /* 0x0000040000198824 */ /* 0x000fc600078e0202 */
[----:B------:R1:W3:Y:S02]  /*0350*/  @!P1 LDG.E.64 R8, desc[UR4][R6.64] ;  /* 0x0000000406089981 */ /* 0x0002e4000c1e1b00 */
[----:B0-----:R-:W-:Y:S02]  /*0360*/  @!P0 IADD3 R12, P2, PT, R25, R12, RZ ;  /* 0x0000000c190c8210 */ /* 0x001fe40007f5e0ff */
[----:B-1----:R-:W-:-:S03]  /*0370*/  CS2R R6, SRZ ;  /* 0x0000000000067805 */ /* 0x002fc6000001ff00 */
[----:B------:R-:W-:-:S03]  /*0380*/  @!P0 IMAD.X R13, RZ, RZ, R13, P2 ;  /* 0x000000ffff0d8224 */ /* 0x000fc600010e060d */
[----:B------:R0:W3:Y:S04]  /*0390*/  @!P3 LDG.E.64 R6, desc[UR4][R14.64] ;  /* 0x000000040e06b981 */ /* 0x0000e8000c1e1b00 */
[----:B------:R1:W3:Y:S01]  /*03a0*/  @!P0 LDG.E.U8 R24, desc[UR4][R12.64] ;  /* 0x000000040c188981 */ /* 0x0002e2000c1e1100 */
[----:B0-----:R-:W-:Y:S01]  /*03b0*/  CS2R R14, SRZ ;  /* 0x00000000000e7805 */ /* 0x001fe2000001ff00 */
[----:B-1----:R-:W0:Y:S02]  /*03c0*/  @!P0 LDC.64 R12, c[0x0][0x3b0] ;  /* 0x0000ec00ff0c8b82 */ /* 0x002e240000000a00 */
[----:B0-----:R-:W-:-:S05]  /*03d0*/  @!P0 IMAD.WIDE.U32 R12, R25, 0x8, R12 ;  /* 0x00000008190c8825 */ /* 0x001fca00078e000c */
[----:B------:R0:W3:Y:S01]  /*03e0*/  @!P0 LDG.E.64 R14, desc[UR4][R12.64] ;  /* 0x000000040c0e8981 */ /* 0x0000e2000c1e1b00 */
[----:B------:R-:W-:Y:S01]  /*03f0*/  @!P0 VIADD R2, R2, 0x80 ;  /* 0x0000008002028836 */ /* 0x000fe20000000000 */
[----:B----4-:R-:W-:-:S13]  /*0400*/  ISETP.EQ.OR P4, PT, R20, RZ, P4 ;  /* 0x000000ff1400720c */ /* 0x010fda0002782670 */
[----:B0-----:R-:W0:Y:S01]  /*0410*/  @!P4 LDC.64 R12, c[0x0][0x388] ;  /* 0x0000e200ff0ccb82 */ /* 0x001e220000000a00 */
[----:B------:R-:W-:Y:S01]  /*0420*/  ISETP.EQ.OR P2, PT, R5, RZ, P1 ;  /* 0x000000ff0500720c */ /* 0x000fe20000f42670 */
[----:B------:R-:W-:-:S05]  /*0430*/  VIADD R5, R4, 0x80 ;  /* 0x0000008004057836 */ /* 0x000fca0000000000 */
[----:B------:R-:W-:Y:S02]  /*0440*/  ISETP.GE.U32.OR P2, PT, R5, R3, P2 ;  /* 0x000000030500720c */ /* 0x000fe40001746470 */
[----:B0-----:R-:W-:-:S04]  /*0450*/  @!P4 LEA R12, P1, R18, R12, 0x3 ;  /* 0x0000000c120cc211 */ /* 0x001fc800078218ff */
[----:B------:R-:W-:-:S07]  /*0460*/  @!P4 LEA.HI.X R13, R18, R13, R19, 0x3, P1 ;  /* 0x0000000d120dc211 */ /* 0x000fce00008f1c13 */
[----:B------:R-:W0:Y:S01]  /*0470*/  @!P2 LDC.64 R20, c[0x0][0x388] ;  /* 0x0000e200ff14ab82 */ /* 0x000e220000000a00 */
[----:B------:R-:W-:Y:S01]  /*0480*/  ISETP.GE.U32.AND P1, PT, R2, R3, PT ;  /* 0x000000030200720c */ /* 0x000fe20003f26070 */
[----:B--2---:R1:W5:Y:S01]  /*0490*/  @!P4 LDG.E.64 R10, desc[UR4][R12.64] ;  /* 0x000000040c0ac981 */ /* 0x004362000c1e1b00 */
[----:B---3--:R-:W-:-:S05]  /*04a0*/  ISETP.EQ.OR P3, PT, R26, RZ, P3 ;  /* 0x000000ff1a00720c */ /* 0x008fca0001f62670 */
[----:B-1----:R-:W1:Y:S01]  /*04b0*/  @!P0 LDC.64 R12, c[0x0][0x3a0] ;  /* 0x0000e800ff0c8b82 */ /* 0x002e620000000a00 */
[----:B------:R-:W-:-:S05]  /*04c0*/  VIADD R26, R4, 0x100 ;  /* 0x00000100041a7836 */ /* 0x000fca0000000000 */
[----:B------:R-:W-:Y:S02]  /*04d0*/  ISETP.GE.U32.OR P3, PT, R26, R3, P3 ;  /* 0x000000031a00720c */ /* 0x000fe40001f66470 */
[----:B------:R-:W2:Y:S01]  /*04e0*/  @!P1 LDC.64 R18, c[0x0][0x3a8] ;  /* 0x0000ea00ff129b82 */ /* 0x000ea20000000a00 */
[----:B0-----:R-:W-:-:S04]  /*04f0*/  @!P2 LEA R20, P4, R16, R20, 0x3 ;  /* 0x000000141014a211 */ /* 0x001fc800078818ff */
[----:B------:R-:W-:Y:S01]  /*0500*/  @!P2 LEA.HI.X R21, R16, R21, R17, 0x3, P4 ;  /* 0x000000151015a211 */ /* 0x000fe200020f1c11 */
[----:B-1----:R-:W-:Y:S01]  /*0510*/  @!P0 IMAD.WIDE.U32 R16, R25, 0x8, R12 ;  /* 0x0000000819108825 */ /* 0x002fe200078e000c */
[----:B------:R-:W-:-:S03]  /*0520*/  CS2R R12, SRZ ;  /* 0x00000000000c7805 */ /* 0x000fc6000001ff00 */
[----:B------:R-:W-:-:S03]  /*0530*/  @!P1 IMAD R25, R0, 0x400, R2 ;  /* 0x0000040000199824 */ /* 0x000fc600078e0202 */
[----:B------:R0:W3:Y:S02]  /*0540*/  @!P0 LDG.E.64 R12, desc[UR4][R16.64] ;  /* 0x00000004100c8981 */ /* 0x0000e4000c1e1b00 */
[----:B--2---:R-:W-:Y:S01]  /*0550*/  @!P1 IADD3 R26, P4, PT, R25, R18, RZ ;  /* 0x00000012191a9210 */ /* 0x004fe20007f9e0ff */
[----:B------:R-:W-:-:S04]  /*0560*/  @!P1 VIADD R2, R2, 0x80 ;  /* 0x0000008002029836 */ /* 0x000fc80000000000 */
[----:B------:R-:W-:Y:S01]  /*0570*/  @!P1 IMAD.X R27, RZ, RZ, R19, P4 ;  /* 0x000000ffff1b9224 */ /* 0x000fe200020e0613 */
[----:B0-----:R-:W0:Y:S04]  /*0580*/  @!P3 LDC.64 R16, c[0x0][0x388] ;  /* 0x0000e200ff10bb82 */ /* 0x001e280000000a00 */
[----:B------:R1:W2:Y:S01]  /*0590*/  @!P1 LDG.E.U8 R26, desc[UR4][R26.64] ;  /* 0x000000041a1a9981 */ /* 0x0002a2000c1e1100 */
[----:B------:R-:W-:-:S03]  /*05a0*/  ISETP.GE.U32.AND P4, PT, R2, R3, PT ;  /* 0x000000030200720c */ /* 0x000fc60003f86070 */
[----:B------:R-:W4:Y:S01]  /*05b0*/  @!P1 LDC.64 R18, c[0x0][0x3b0] ;  /* 0x0000ec00ff129b82 */ /* 0x000f220000000a00 */
[----:B------:R1:W5:Y:S01]  /*05c0*/  @!P2 LDG.E.64 R8, desc[UR4][R20.64] ;  /* 0x000000041408a981 */ /* 0x000362000c1e1b00 */
[----:B0-----:R-:W-:-:S08]  /*05d0*/  @!P3 LEA R16, P5, R22, R16, 0x3 ;  /* 0x000000101610b211 */ /* 0x001fd000078a18ff */
[----:B-1----:R-:W-:Y:S01]  /*05e0*/  @!P4 IMAD R27, R0, 0x400, R2 ;  /* 0x00000400001bc824 */ /* 0x002fe200078e0202 */
[----:B------:R-:W0:Y:S01]  /*05f0*/  @!P1 LDC.64 R20, c[0x0][0x3a0] ;  /* 0x0000e800ff149b82 */ /* 0x000e220000000a00 */
[----:B------:R-:W-:-:S05]  /*0600*/  @!P3 LEA.HI.X R17, R22, R17, R23, 0x3, P5 ;  /* 0x000000111611b211 */ /* 0x000fca00028f1c17 */
[----:B------:R1:W5:Y:S02]  /*0610*/  @!P3 LDG.E.64 R6, desc[UR4][R16.64] ;  /* 0x000000041006b981 */ /* 0x000364000c1e1b00 */
[----:B------:R-:W0:Y:S01]  /*0620*/  @!P4 LDC.64 R22, c[0x0][0x3a8] ;  /* 0x0000ea00ff16cb82 */ /* 0x000e220000000a00 */
[----:B----4-:R-:W-:Y:S01]  /*0630*/  @!P1 IMAD.WIDE.U32 R18, R25, 0x8, R18 ;  /* 0x0000000819129825 */ /* 0x010fe200078e0012 */
[----:B------:R-:W-:Y:S02]  /*0640*/  ISETP.EQ.OR P0, PT, R24, RZ, P0 ;  /* 0x000000ff1800720c */ /* 0x000fe40000702670 */
[----:B-1----:R-:W-:Y:S01]  /*0650*/  CS2R R16, SRZ ;  /* 0x0000000000107805 */ /* 0x002fe2000001ff00 */
[----:B------:R-:W-:-:S05]  /*0660*/  VIADD R24, R4, 0x180 ;  /* 0x0000018004187836 */ /* 0x000fca0000000000 */
[----:B------:R1:W4:Y:S01]  /*0670*/  @!P1 LDG.E.64 R16, desc[UR4][R18.64] ;  /* 0x0000000412109981 */ /* 0x000322000c1e1b00 */
[----:B0-----:R-:W-:-:S05]  /*0680*/  @!P4 IADD3 R22, P2, PT, R27, R22, RZ ;  /* 0x000000161b16c210 */ /* 0x001fca0007f5e0ff */
[----:B------:R-:W-:Y:S01]  /*0690*/  @!P4 IMAD.X R23, RZ, RZ, R23, P2 ;  /* 0x000000ffff17c224 */ /* 0x000fe200010e0617 */
[----:B------:R-:W-:-:S04]  /*06a0*/  ISETP.GE.U32.OR P0, PT, R24, R3, P0 ;  /* 0x000000031800720c */ /* 0x000fc80000706470 */
[----:B------:R0:W4:Y:S01]  /*06b0*/  @!P4 LDG.E.U8 R24, desc[UR4][R22.64] ;  /* 0x000000041618c981 */ /* 0x000122000c1e1100 */
[----:B------:R-:W-:-:S08]  /*06c0*/  @!P1 IMAD.WIDE.U32 R20, R25, 0x8, R20 ;  /* 0x0000000819149825 */ /* 0x000fd000078e0014 */
[----:B-1----:R-:W1:Y:S01]  /*06d0*/  @!P0 LDC.64 R18, c[0x0][0x388] ;  /* 0x0000e200ff128b82 */ /* 0x002e620000000a00 */
[----:B0-----:R-:W-:-:S06]  /*06e0*/  CS2R R22, SRZ ;  /* 0x0000000000167805 */ /* 0x001fcc000001ff00 */
[----:B------:R0:W4:Y:S02]  /*06f0*/  @!P1 LDG.E.64 R22, desc[UR4][R20.64] ;  /* 0x0000000414169981 */ /* 0x000124000c1e1b00 */
[----:B0-----:R-:W0:Y:S01]  /*0700*/  @!P4 LDC.64 R20, c[0x0][0x3b0] ;  /* 0x0000ec00ff14cb82 */ /* 0x001e220000000a00 */
[----:B-1----:R-:W-:-:S04]  /*0710*/  @!P0 LEA R18, P2, R14, R18, 0x3 ;  /* 0x000000120e128211 */ /* 0x002fc800078418ff */
[----:B------:R-:W-:Y:S01]  /*0720*/  @!P0 LEA.HI.X R19, R14, R19, R15, 0x3, P2 ;  /* 0x000000130e138211 */ /* 0x000fe200010f1c0f */
[----:B0-----:R-:W-:Y:S01]  /*0730*/  @!P4 IMAD.WIDE.U32 R14, R27, 0x8, R20 ;  /* 0x000000081b0ec825 */ /* 0x001fe200078e0014 */
[----:B------:R-:W-:-:S06]  /*0740*/  CS2R R20, SRZ ;  /* 0x0000000000147805 */ /* 0x000fcc000001ff00 */
[----:B------:R-:W4:Y:S01]  /*0750*/  @!P4 LDG.E.64 R20, desc[UR4][R14.64] ;  /* 0x000000040e14c981 */ /* 0x000f22000c1e1b00 */
[----:B------:R-:W-:-:S05]  /*0760*/  @!P4 VIADD R2, R2, 0x80 ;  /* 0x000000800202c836 */ /* 0x000fca0000000000 */
[----:B------:R-:W-:Y:S01]  /*0770*/  ISETP.GE.U32.AND P2, PT, R2, R3, PT ;  /* 0x000000030200720c */ /* 0x000fe20003f46070 */
[----:B---3--:R0:W5:Y:S02]  /*0780*/  @!P0 LDG.E.64 R12, desc[UR4][R18.64] ;  /* 0x00000004120c8981 */ /* 0x008164000c1e1b00 */
[----:B0-----:R-:W0:Y:S01]  /*0790*/  @!P4 LDC.64 R18, c[0x0][0x3a0] ;  /* 0x0000e800ff12cb82 */ /* 0x001e220000000a00 */
[----:B--2---:R-:W-:Y:S01]  /*07a0*/  ISETP.EQ.OR P1, PT, R26, RZ, P1 ;  /* 0x000000ff1a00720c */ /* 0x004fe20000f22670 */
[----:B------:R-:W-:-:S05]  /*07b0*/  VIADD R26, R4, 0x200 ;  /* 0x00000200041a7836 */ /* 0x000fca0000000000 */
[----:B------:R-:W-:-:S13]  /*07c0*/  ISETP.GE.U32.OR P1, PT, R26, R3, P1 ;  /* 0x000000031a00720c */ /* 0x000fda0000f26470 */
[----:B------:R-:W4:Y:S01]  /*07d0*/  @!P1 LDC.64 R14, c[0x0][0x388] ;  /* 0x0000e200ff0e9b82 */ /* 0x000f220000000a00 */
[----:B0-----:R-:W-:Y:S01]  /*07e0*/  @!P4 IMAD.WIDE.U32 R18, R27, 0x8, R18 ;  /* 0x000000081b12c825 */ /* 0x001fe200078e0012 */
[----:B----4-:R-:W-:-:S04]  /*07f0*/  @!P1 LEA R14, P0, R16, R14, 0x3 ;  /* 0x0000000e100e9211 */ /* 0x010fc800078018ff */
[----:B------:R-:W-:Y:S01]  /*0800*/  @!P1 LEA.HI.X R15, R16, R15, R17, 0x3, P0 ;  /* 0x0000000f100f9211 */ /* 0x000fe200000f1c11 */
[----:B------:R-:W-:Y:S01]  /*0810*/  VIADD R16, R4, 0x280 ;  /* 0x0000028004107836 */ /* 0x000fe20000000000 */
[----:B------:R-:W-:-:S04]  /*0820*/  ISETP.EQ.OR P0, PT, R24, RZ, P4 ;  /* 0x000000ff1800720c */ /* 0x000fc80002702670 */
[----:B------:R-:W-:Y:S02]  /*0830*/  ISETP.GE.U32.OR P0, PT, R16, R3, P0 ;  /* 0x000000031000720c */ /* 0x000fe40000706470 */
[----:B------:R-:W0:Y:S01]  /*0840*/  @!P2 LDC.64 R16, c[0x0][0x3a8] ;  /* 0x0000ea00ff10ab82 */ /* 0x000e220000000a00 */
[----:B------:R-:W-:Y:S01]  /*0850*/  CS2R R24, SRZ ;  /* 0x0000000000187805 */ /* 0x000fe2000001ff00 */
[----:B------:R-:W-:-:S05]  /*0860*/  @!P2 IMAD R26, R0, 0x400, R2 ;  /* 0x00000400001aa824 */ /* 0x000fca00078e0202 */
[----:B------:R1:W2:Y:S04]  /*0870*/  @!P4 LDG.E.64 R24, desc[UR4][R18.64] ;  /* 0x000000041218c981 */ /* 0x0002a8000c1e1b00 */
[----:B------:R3:W5:Y:S01]  /*0880*/  @!P1 LDG.E.64 R22, desc[UR4][R14.64] ;  /* 0x000000040e169981 */ /* 0x000762000c1e1b00 */
[----:B-1----:R-:W1:Y:S01]  /*0890*/  @!P2 LDC.64 R18, c[0x0][0x3a0] ;  /* 0x0000e800ff12ab82 */ /* 0x002e620000000a00 */
[----:B0-----:R-:W-:-:S07]  /*08a0*/  @!P2 IADD3 R16, P1, PT, R26, R16, RZ ;  /* 0x000000101a10a210 */ /* 0x001fce0007f3e0ff */
[----:B---3--:R-:W0:Y:S01]  /*08b0*/  @!P0 LDC.64 R14, c[0x0][0x388] ;  /* 0x0000e200ff0e8b82 */ /* 0x008e220000000a00 */
[----:B------:R-:W-:-:S05]  /*08c0*/  @!P2 IMAD.X R17, RZ, RZ, R17, P1 ;  /* 0x000000ffff11a224 */ /* 0x000fca00008e0611 */
[----:B------:R3:W4:Y:S01]  /*08d0*/  @!P2 LDG.E.U8 R27, desc[UR4][R16.64] ;  /* 0x00000004101ba981 */ /* 0x000722000c1e1100 */
[----:B-1----:R-:W-:Y:S01]  /*08e0*/  @!P2 IMAD.WIDE.U32 R18, R26, 0x8, R18 ;  /* 0x000000081a12a825 */ /* 0x002fe200078e0012 */
[----:B---3--:R-:W-:-:S06]  /*08f0*/  CS2R R16, SRZ ;  /* 0x0000000000107805 */ /* 0x008fcc000001ff00 */
[----:B------:R1:W3:Y:S02]  /*0900*/  @!P2 LDG.E.64 R16, desc[UR4][R18.64] ;  /* 0x000000041210a981 */ /* 0x0002e4000c1e1b00 */
[----:B-1----:R-:W1:Y:S01]  /*0910*/  @!P2 LDC.64 R18, c[0x0][0x3b0] ;  /* 0x0000ec00ff12ab82 */ /* 0x002e620000000a00 */
[----:B0-----:R-:W-:-:S04]  /*0920*/  @!P0 LEA R14, P1, R20, R14, 0x3 ;  /* 0x0000000e140e8211 */ /* 0x001fc800078218ff */
[----:B------:R-:W-:Y:S02]  /*0930*/  @!P0 LEA.HI.X R15, R20, R15, R21, 0x3, P1 ;  /* 0x0000000f140f8211 */ /* 0x000fe400008f1c15 */
[----:B------:R-:W-:Y:S01]  /*0940*/  CS2R R20, SRZ ;  /* 0x0000000000147805 */ /* 0x000fe2000001ff00 */
[----:B-1----:R-:W-:-:S05]  /*0950*/  @!P2 IMAD.WIDE.U32 R18, R26, 0x8, R18 ;  /* 0x000000081a12a825 */ /* 0x002fca00078e0012 */
[----:B------:R0:W3:Y:S01]  /*0960*/  @!P2 LDG.E.64 R20, desc[UR4][R18.64] ;  /* 0x000000041214a981 */ /* 0x0000e2000c1e1b00 */
[----:B------:R-:W-:-:S05]  /*0970*/  @!P2 VIADD R2, R2, 0x80 ;  /* 0x000000800202a836 */ /* 0x000fca0000000000 */
[----:B------:R-:W-:Y:S01]  /*0980*/  ISETP.GE.U32.AND P1, PT, R2, R3, PT ;  /* 0x000000030200720c */ /* 0x000fe20003f26070 */
[----:B------:R-:W-:-:S12]  /*0990*/  VIADD R26, R4, 0x300 ;  /* 0x00000300041a7836 */ /* 0x000fd80000000000 */
[----:B0-----:R-:W0:Y:S01]  /*09a0*/  @!P1 LDC.64 R18, c[0x0][0x3a8] ;  /* 0x0000ea00ff129b82 */ /* 0x001e220000000a00 */
[----:B------:R-:W-:Y:S01]  /*09b0*/  @!P1 IMAD R2, R0, 0x400, R2 ;  /* 0x0000040000029824 */ /* 0x000fe200078e0202 */
[----:B--2---:R1:W5:Y:S01]  /*09c0*/  @!P0 LDG.E.64 R24, desc[UR4][R14.64] ;  /* 0x000000040e188981 */ /* 0x004362000c1e1b00 */
[----:B----4-:R-:W-:-:S04]  /*09d0*/  ISETP.EQ.OR P2, PT, R27, RZ, P2 ;  /* 0x000000ff1b00720c */ /* 0x010fc80001742670 */
[----:B------:R-:W-:Y:S02]  /*09e0*/  ISETP.GE.U32.OR P2, PT, R26, R3, P2 ;  /* 0x000000031a00720c */ /* 0x000fe40001746470 */
[----:B0-----:R-:W-:-:S05]  /*09f0*/  @!P1 IADD3 R26, P0, PT, R2, R18, RZ ;  /* 0x00000012021a9210 */ /* 0x001fca0007f1e0ff */
[----:B------:R-:W-:Y:S02]  /*0a00*/  @!P1 IMAD.X R27, RZ, RZ, R19, P0 ;  /* 0x000000ffff1b9224 */ /* 0x000fe400000e0613 */
[----:B------:R-:W0:Y:S03]  /*0a10*/  @!P1 LDC.64 R18, c[0x0][0x3b0] ;  /* 0x0000ec00ff129b82 */ /* 0x000e260000000a00 */
[----:B------:R-:W2:Y:S05]  /*0a20*/  @!P1 LDG.E.U8 R26, desc[UR4][R26.64] ;  /* 0x000000041a1a9981 */ /* 0x000eaa000c1e1100 */
[----:B-1----:R-:W3:Y:S01]  /*0a30*/  @!P2 LDC.64 R14, c[0x0][0x388] ;  /* 0x0000e200ff0eab82 */ /* 0x002ee20000000a00 */
[----:B0-----:R-:W-:Y:S01]  /*0a40*/  @!P1 IMAD.WIDE.U32 R28, R2, 0x8, R18 ;  /* 0x00000008021c9825 */ /* 0x001fe200078e0012 */
[----:B---3--:R-:W-:-:S04]  /*0a50*/  @!P2 LEA R14, P0, R20, R14, 0x3 ;  /* 0x0000000e140ea211 */ /* 0x008fc800078018ff */
[----:B------:R-:W-:Y:S02]  /*0a60*/  @!P2 LEA.HI.X R15, R20, R15, R21, 0x3, P0 ;  /* 0x0000000f140fa211 */ /* 0x000fe400000f1c15 */
[----:B------:R-:W0:Y:S01]  /*0a70*/  @!P1 LDC.64 R20, c[0x0][0x3a0] ;  /* 0x0000e800ff149b82 */ /* 0x000e220000000a00 */
[----:B------:R-:W-:Y:S02]  /*0a80*/  CS2R R18, SRZ ;  /* 0x0000000000127805 */ /* 0x000fe4000001ff00 */
[----:B------:R1:W5:Y:S04]  /*0a90*/  @!P2 LDG.E.64 R16, desc[UR4][R14.64] ;  /* 0x000000040e10a981 */ /* 0x000368000c1e1b00 */
[----:B------:R-:W3:Y:S01]  /*0aa0*/  @!P1 LDG.E.64 R18, desc[UR4][R28.64] ;  /* 0x000000041c129981 */ /* 0x000ee2000c1e1b00 */
[----:B-1----:R-:W-:Y:S01]  /*0ab0*/  CS2R R14, SRZ ;  /* 0x00000000000e7805 */ /* 0x002fe2000001ff00 */
[----:B0-----:R-:W-:-:S05]  /*0ac0*/  @!P1 IMAD.WIDE.U32 R20, R2, 0x8, R20 ;  /* 0x0000000802149825 */ /* 0x001fca00078e0014 */
[----:B------:R0:W4:Y:S01]  /*0ad0*/  @!P1 LDG.E.64 R14, desc[UR4][R20.64] ;  /* 0x00000004140e9981 */ /* 0x000122000c1e1b00 */
[----:B------:R-:W-:Y:S01]  /*0ae0*/  VIADD R2, R4, 0x380 ;  /* 0x0000038004027836 */ /* 0x000fe20000000000 */
[----:B--2---:R-:W-:-:S04]  /*0af0*/  ISETP.EQ.OR P1, PT, R26, RZ, P1 ;  /* 0x000000ff1a00720c */ /* 0x004fc80000f22670 */
[----:B------:R-:W-:-:S13]  /*0b00*/  ISETP.GE.U32.OR P1, PT, R2, R3, P1 ;  /* 0x000000030200720c */ /* 0x000fda0000f26470 */
[----:B0-----:R-:W3:Y:S02]  /*0b10*/  @!P1 LDC.64 R20, c[0x0][0x388] ;  /* 0x0000e200ff149b82 */ /* 0x001ee40000000a00 */
[----:B---3--:R-:W-:-:S04]  /*0b20*/  @!P1 LEA R20, P0, R18, R20, 0x3 ;  /* 0x0000001412149211 */ /* 0x008fc800078018ff */
[----:B------:R-:W-:-:S05]  /*0b30*/  @!P1 LEA.HI.X R21, R18, R21, R19, 0x3, P0 ;  /* 0x0000001512159211 */ /* 0x000fca00000f1c13 */
[----:B----4-:R0:W5:Y:S01]  /*0b40*/  @!P1 LDG.E.64 R14, desc[UR4][R20.64] ;  /* 0x00000004140e9981 */ /* 0x010162000c1e1b00 */
[----:B------:R-:W-:Y:S01]  /*0b50*/  ISETP.GE.U32.AND P0, PT, R4, R3, PT ;  /* 0x000000030400720c */ /* 0x000fe20003f06070 */
[----:B------:R-:W-:Y:S04]  /*0b60*/  BSSY.RECONVERGENT B0, `(.L_x_7358) ;  /* 0x0000033000007945 */ /* 0x000fe80003800200 */
[----:B------:R-:W-:Y:S08]  /*0b70*/  BSSY.RELIABLE B1, `(.L_x_7359) ;  /* 0x000002b000017945 */ /* 0x000ff00003800100 */
        /* <DEDUP_REMOVED lines=13> */
.L_x_7360:
[----:B------:R-:W-:-:S13]  /*0c50*/  ISETP.GE.U32.AND P0, PT, R4, R3, PT ;  /* 0x000000030400720c */ /* 0x000fda0003f06070 */
[----:B------:R-:W-:Y:S05]  /*0c60*/  @P0 BRA `(.L_x_7362) ;  /* 0x0000000000300947 */ /* 0x000fea0003800000 */
[----:B0----5:R-:W0:Y:S01]  /*0c70*/  LDC.64 R8, c[0x0][0x398] ;  /* 0x0000e600ff087b82 */ /* 0x021e220000000a00 */
[----:B------:R-:W-:Y:S02]  /*0c80*/  IMAD R5, R0, 0x400, R4 ;  /* 0x0000040000057824 */ /* 0x000fe400078e0204 */
[----:B------:R-:W-:Y:S02]  /*0c90*/  VIADD R4, R4, 0x80 ;  /* 0x0000008004047836 */ /* 0x000fe40000000000 */
[----:B0-----:R-:W-:-:S05]  /*0ca0*/  IMAD.WIDE.U32 R8, R5, 0x8, R8 ;  /* 0x0000000805087825 */ /* 0x001fca00078e0008 */
[----:B------:R1:W-:Y:S02]  /*0cb0*/  STG.E.64 desc[UR4][R8.64], R6 ;  /* 0x0000000608007986 */ /* 0x0003e4000c101b04 */
.L_x_7361:
[----:B------:R-:W-:-:S13]  /*0cc0*/  ISETP.GE.U32.AND P0, PT, R4, R3, PT ;  /* 0x000000030400720c */ /* 0x000fda0003f06070 */
[----:B------:R-:W-:Y:S05]  /*0cd0*/  @P0 BRA `(.L_x_7363) ;  /* 0x0000000000300947 */ /* 0x000fea0003800000 */
[----:B-1----:R-:W1:Y:S01]  /*0ce0*/  LDC.64 R6, c[0x0][0x398] ;  /* 0x0000e600ff067b82 */ /* 0x002e620000000a00 */
[----:B------:R-:W-:Y:S02]  /*0cf0*/  IMAD R5, R0, 0x400, R4 ;  /* 0x0000040000057824 */ /* 0x000fe400078e0204 */
[----:B------:R-:W-:Y:S02]  /*0d00*/  VIADD R4, R4, 0x80 ;  /* 0x0000008004047836 */ /* 0x000fe40000000000 */
[----:B-1----:R-:W-:-:S05]  /*0d10*/  IMAD.WIDE.U32 R6, R5, 0x8, R6 ;  /* 0x0000000805067825 */ /* 0x002fca00078e0006 */
[----:B------:R1:W-:Y:S02]  /*0d20*/  STG.E.64 desc[UR4][R6.64], R12 ;  /* 0x0000000c06007986 */ /* 0x0003e4000c101b04 */
.L_x_7362:
[----:B------:R-:W-:-:S13]  /*0d30*/  ISETP.GE.U32.AND P0, PT, R4, R3, PT ;  /* 0x000000030400720c */ /* 0x000fda0003f06070 */
[----:B------:R-:W-:Y:S05]  /*0d40*/  @P0 BRA `(.L_x_7364) ;  /* 0x0000000000340947 */ /* 0x000fea0003800000 */
[----:B-1---5:R-:W1:Y:S01]  /*0d50*/  LDC.64 R6, c[0x0][0x398] ;  /* 0x0000e600ff067b82 */ /* 0x022e620000000a00 */
[----:B------:R-:W-:Y:S02]  /*0d60*/  IMAD R5, R0, 0x400, R4 ;  /* 0x0000040000057824 */ /* 0x000fe400078e0204 */
[----:B------:R-:W-:Y:S02]  /*0d70*/  VIADD R4, R4, 0x80 ;  /* 0x0000008004047836 */ /* 0x000fe40000000000 */
[----:B-1----:R-:W-:-:S05]  /*0d80*/  IMAD.WIDE.U32 R6, R5, 0x8, R6 ;  /* 0x0000000805067825 */ /* 0x002fca00078e0006 */
[----:B------:R2:W-:Y:S02]  /*0d90*/  STG.E.64 desc[UR4][R6.64], R22 ;  /* 0x0000001606007986 */ /* 0x0005e4000c101b04 */
.L_x_7363:
[----:B------:R-:W-:-:S13]  /*0da0*/  ISETP.GE.U32.AND P0, PT, R4, R3, PT ;  /* 0x000000030400720c */ /* 0x000fda0003f06070 */
[----:B------:R-:W-:Y:S05]  /*0db0*/  @P0 BREAK.RELIABLE B1 ;  /* 0x0000000000010942 */ /* 0x000fea0003800100 */
[----:B------:R-:W-:Y:S05]  /*0dc0*/  @P0 BRA `(.L_x_7365) ;  /* 0x0000000000300947 */ /* 0x000fea0003800000 */
[----:B-12---:R-:W1:Y:S01]  /*0dd0*/  LDC.64 R6, c[0x0][0x398] ;  /* 0x0000e600ff067b82 */ /* 0x006e620000000a00 */
[----:B------:R-:W-:Y:S02]  /*0de0*/  IMAD R5, R0, 0x400, R4 ;  /* 0x0000040000057824 */ /* 0x000fe400078e0204 */
[----:B------:R-:W-:Y:S02]  /*0df0*/  VIADD R4, R4, 0x80 ;  /* 0x0000008004047836 */ /* 0x000fe40000000000 */
[----:B-1----:R-:W-:-:S05]  /*0e00*/  IMAD.WIDE.U32 R6, R5, 0x8, R6 ;  /* 0x0000000805067825 */ /* 0x002fca00078e0006 */
[----:B------:R2:W-:Y:S02]  /*0e10*/  STG.E.64 desc[UR4][R6.64], R24 ;  /* 0x0000001806007986 */ /* 0x0005e4000c101b04 */
.L_x_7364:
[----:B------:R-:W-:Y:S05]  /*0e20*/  BSYNC.RELIABLE B1 ;  /* 0x0000000000017941 */ /* 0x000fea0003800100 */
.L_x_7359:
[----:B------:R-:W-:-:S13]  /*0e30*/  ISETP.GE.U32.AND P0, PT, R4, R3, PT ;  /* 0x000000030400720c */ /* 0x000fda0003f06070 */
[----:B-12--5:R-:W1:Y:S01]  /*0e40*/  @!P0 LDC.64 R6, c[0x0][0x398] ;  /* 0x0000e600ff068b82 */ /* 0x026e620000000a00 */
[----:B------:R-:W-:Y:S02]  /*0e50*/  @!P0 IMAD R5, R0, 0x400, R4 ;  /* 0x0000040000058824 */ /* 0x000fe400078e0204 */
[----:B------:R-:W-:Y:S02]  /*0e60*/  @!P0 VIADD R4, R4, 0x80 ;  /* 0x0000008004048836 */ /* 0x000fe40000000000 */
[----:B-1----:R-:W-:-:S05]  /*0e70*/  @!P0 IMAD.WIDE.U32 R6, R5, 0x8, R6 ;  /* 0x0000000805068825 */ /* 0x002fca00078e0006 */
[----:B------:R3:W-:Y:S02]  /*0e80*/  @!P0 STG.E.64 desc[UR4][R6.64], R16 ;  /* 0x0000001006008986 */ /* 0x0007e4000c101b04 */
.L_x_7365:
[----:B------:R-:W-:Y:S05]  /*0e90*/  BSYNC.RECONVERGENT B0 ;  /* 0x0000000000007941 */ /* 0x000fea0003800200 */
.L_x_7358:
        /* <DEDUP_REMOVED lines=8> */
.L_x_7357:
        /* <DEDUP_REMOVED lines=15> */
[----:B------:R-:W-:Y:S01]  /*1010*/  IMAD.WIDE.U32 R20, R2, 0x10, R20 ;  /* 0x0000001002147825 */ /* 0x000fe200078e0014 */
[C---:B----4-:R-:W-:Y:S02]  /*1020*/  PRMT R3, R12.reuse, 0x7770, RZ ;  /* 0x000077700c037816 */ /* 0x050fe400000000ff */
[----:B------:R-:W-:Y:S02]  /*1030*/  PRMT R12, R12, 0x7771, RZ ;  /* 0x000077710c0c7816 */ /* 0x000fe400000000ff */
[----:B------:R-:W-:Y:S02]  /*1040*/  ISETP.NE.AND P5, PT, R3, RZ, PT ;  /* 0x000000ff0300720c */ /* 0x000fe40003fa5270 */
[----:B------:R-:W-:Y:S01]  /*1050*/  ISETP.NE.AND P4, PT, R12, RZ, PT ;  /* 0x000000ff0c00720c */ /* 0x000fe20003f85270 */
[----:B------:R-:W3:Y:S10]  /*1060*/  LDG.E.U16 R3, desc[UR4][R28.64+0x200] ;  /* 0x000200041c037981 */ /* 0x000ef4000c1e1500 */
[----:B------:R-:W5:Y:S08]  /*1070*/  @P5 LDC.64 R26, c[0x0][0x388] ;  /* 0x0000e200ff1a5b82 */ /* 0x000f700000000a00 */
[----:B------:R-:W0:Y:S01]  /*1080*/  @P4 LDC.64 R24, c[0x0][0x388] ;  /* 0x0000e200ff184b82 */ /* 0x000e220000000a00 */
[----:B--2---:R-:W-:-:S04]  /*1090*/  PRMT R12, R22, 0x7770, RZ ;  /* 0x00007770160c7816 */ /* 0x004fc800000000ff */
[----:B------:R-:W-:Y:S02]  /*10a0*/  ISETP.NE.AND P3, PT, R12, RZ, PT ;  /* 0x000000ff0c00720c */ /* 0x000fe40003f65270 */
[----:B------:R-:W2:Y:S01]  /*10b0*/  LDG.E.128 R12, desc[UR4][R18.64+0x1000] ;  /* 0x00100004120c7981 */ /* 0x000ea2000c1e1d00 */
[----:B-----5:R-:W-:-:S10]  /*10c0*/  @P5 LEA R26, P0, R4, R26, 0x3 ;  /* 0x0000001a041a5211 */ /* 0x020fd400078018ff */
[----:B------:R-:W1:Y:S01]  /*10d0*/  @P3 LDC.64 R16, c[0x0][0x388] ;  /* 0x0000e200ff103b82 */ /* 0x000e620000000a00 */
[----:B------:R-:W-:Y:S02]  /*10e0*/  @P5 LEA.HI.X R27, R4, R27, R5, 0x3, P0 ;  /* 0x0000001b041b5211 */ /* 0x000fe400000f1c05 */
[----:B0-----:R-:W-:-:S04]  /*10f0*/  @P4 LEA R24, P1, R6, R24, 0x3 ;  /* 0x0000001806184211 */ /* 0x001fc800078218ff */
[----:B------:R-:W-:Y:S02]  /*1100*/  @P4 LEA.HI.X R25, R6, R25, R7, 0x3, P1 ;  /* 0x0000001906194211 */ /* 0x000fe400008f1c07 */
[----:B------:R-:W4:Y:S01]  /*1110*/  LDG.E.128 R4, desc[UR4][R20.64] ;  /* 0x0000000414047981 */ /* 0x000f22000c1e1d00 */
[----:B------:R-:W-:-:S04]  /*1120*/  PRMT R22, R22, 0x7771, RZ ;  /* 0x0000777116167816 */ /* 0x000fc800000000ff */
[----:B------:R-:W-:Y:S02]  /*1130*/  ISETP.NE.AND P2, PT, R22, RZ, PT ;  /* 0x000000ff1600720c */ /* 0x000fe40003f45270 */
[----:B-1----:R-:W-:-:S04]  /*1140*/  @P3 LEA R16, P0, R8, R16, 0x3 ;  /* 0x0000001008103211 */ /* 0x002fc800078018ff */
[----:B------:R-:W-:-:S07]  /*1150*/  @P3 LEA.HI.X R17, R8, R17, R9, 0x3, P0 ;  /* 0x0000001108113211 */ /* 0x000fce00000f1c09 */
[----:B------:R-:W0:Y:S02]  /*1160*/  @P2 LDC.64 R8, c[0x0][0x388] ;  /* 0x0000e200ff082b82 */ /* 0x000e240000000a00 */
[----:B0-----:R-:W-:-:S04]  /*1170*/  @P2 LEA R30, P0, R10, R8, 0x3 ;  /* 0x000000080a1e2211 */ /* 0x001fc800078018ff */
[----:B------:R-:W-:Y:S02]  /*1180*/  @P2 LEA.HI.X R31, R10, R9, R11, 0x3, P0 ;  /* 0x000000090a1f2211 */ /* 0x000fe400000f1c0b */
[----:B---3--:R-:W-:-:S04]  /*1190*/  PRMT R8, R3, 0x7770, RZ ;  /* 0x0000777003087816 */ /* 0x008fc800000000ff */
[----:B------:R-:W-:Y:S02]  /*11a0*/  ISETP.NE.AND P0, PT, R8, RZ, PT ;  /* 0x000000ff0800720c */ /* 0x000fe40003f05270 */
[----:B------:R-:W-:Y:S01]  /*11b0*/  PRMT R3, R3, 0x7771, RZ ;  /* 0x0000777103037816 */ /* 0x000fe200000000ff */
[----:B------:R-:W3:Y:S10]  /*11c0*/  LDG.E.128 R8, desc[UR4][R20.64+0x800] ;  /* 0x0008000414087981 */ /* 0x000ef4000c1e1d00 */
[----:B------:R-:W2:Y:S01]  /*11d0*/  @P0 LDC.64 R22, c[0x0][0x388] ;  /* 0x0000e200ff160b82 */ /* 0x000ea20000000a00 */
[----:B------:R-:W-:-:S02]  /*11e0*/  ISETP.NE.AND P1, PT, R3, RZ, PT ;  /* 0x000000ff0300720c */ /* 0x000fc40003f25270 */
[----:B------:R-:W5:Y:S04]  /*11f0*/  LDG.E.U16 R3, desc[UR4][R28.64+0x300] ;  /* 0x000300041c037981 */ /* 0x000f68000c1e1500 */
[----:B----4-:R2:W4:Y:S04]  /*1200*/  @P5 LDG.E.64 R4, desc[UR4][R26.64] ;  /* 0x000000041a045981 */ /* 0x010528000c1e1b00 */
[----:B------:R0:W4:Y:S01]  /*1210*/  @P4 LDG.E.64 R6, desc[UR4][R24.64] ;  /* 0x0000000418064981 */ /* 0x000122000c1e1b00 */
[----:B--2---:R-:W-:-:S04]  /*1220*/  @P0 LEA R26, P5, R12, R22, 0x3 ;  /* 0x000000160c1a0211 */ /* 0x004fc800078a18ff */
[----:B------:R-:W-:Y:S02]  /*1230*/  @P0 LEA.HI.X R27, R12, R23, R13, 0x3, P5 ;  /* 0x000000170c1b0211 */ /* 0x000fe400028f1c0d */
[----:B------:R-:W0:Y:S02]  /*1240*/  @P1 LDC.64 R12, c[0x0][0x388] ;  /* 0x0000e200ff0c1b82 */ /* 0x000e240000000a00 */
[----:B0-----:R-:W-:-:S04]  /*1250*/  @P1 LEA R24, P4, R14, R12, 0x3 ;  /* 0x0000000c0e181211 */ /* 0x001fc800078818ff */
[----:B------:R-:W-:Y:S02]  /*1260*/  @P1 LEA.HI.X R25, R14, R13, R15, 0x3, P4 ;  /* 0x0000000d0e191211 */ /* 0x000fe400020f1c0f */
[----:B------:R-:W2:Y:S04]  /*1270*/  LDG.E.128 R12, desc[UR4][R18.64+0x1800] ;  /* 0x00180004120c7981 */ /* 0x000ea8000c1e1d00 */
[----:B---3--:R-:W3:Y:S04]  /*1280*/  @P3 LDG.E.64 R8, desc[UR4][R16.64] ;  /* 0x0000000410083981 */ /* 0x008ee8000c1e1b00 */
[----:B------:R-:W3:Y:S04]  /*1290*/  @P2 LDG.E.64 R10, desc[UR4][R30.64] ;  /* 0x000000041e0a2981 */ /* 0x000ee8000c1e1b00 */
[----:B------:R-:W4:Y:S01]  /*12a0*/  LDG.E.128 R16, desc[UR4][R20.64+0x1000] ;  /* 0x0010000414107981 */ /* 0x000f22000c1e1d00 */
[----:B-----5:R-:W-:-:S04]  /*12b0*/  PRMT R22, R3, 0x7770, RZ ;  /* 0x0000777003167816 */ /* 0x020fc800000000ff */
[----:B------:R-:W-:-:S13]  /*12c0*/  ISETP.NE.AND P4, PT, R22, RZ, PT ;  /* 0x000000ff1600720c */ /* 0x000fda0003f85270 */
[----:B------:R-:W2:Y:S02]  /*12d0*/  @P4 LDC.64 R22, c[0x0][0x388] ;  /* 0x0000e200ff164b82 */ /* 0x000ea40000000a00 */
[----:B--2---:R-:W-:-:S04]  /*12e0*/  @P4 LEA R28, P3, R12, R22, 0x3 ;  /* 0x000000160c1c4211 */ /* 0x004fc800078618ff */
[----:B------:R-:W-:Y:S02]  /*12f0*/  @P4 LEA.HI.X R29, R12, R23, R13, 0x3, P3 ;  /* 0x000000170c1d4211 */ /* 0x000fe400018f1c0d */
[----:B------:R-:W2:Y:S01]  /*1300*/  LDG.E.128 R20, desc[UR4][R20.64+0x1800] ;  /* 0x0018000414147981 */ /* 0x000ea2000c1e1d00 */
        /* <DEDUP_REMOVED lines=8> */
[----:B--2---:R-:W2:Y:S04]  /*1390*/  @P4 LDG.E.64 R20, desc[UR4][R28.64] ;  /* 0x000000041c144981 */ /* 0x004ea8000c1e1b00 */
[----:B------:R-:W2:Y:S01]  /*13a0*/  @P2 LDG.E.64 R22, desc[UR4][R12.64] ;  /* 0x000000040c162981 */ /* 0x000ea2000c1e1b00 */
[----:B0-----:R-:W-:-:S04]  /*13b0*/  IMAD.WIDE.U32 R14, R0, 0x8, R14 ;  /* 0x00000008000e7825 */ /* 0x001fc800078e000e */
[----:B------:R-:W-:-:S05]  /*13c0*/  IMAD.WIDE.U32 R14, R2, 0x10, R14 ;  /* 0x00000010020e7825 */ /* 0x000fca00078e000e */
[----:B------:R-:W-:Y:S04]  /*13d0*/  STG.E.128 desc[UR4][R14.64], R4 ;  /* 0x000000040e007986 */ /* 0x000fe8000c101d04 */
[----:B---3--:R-:W-:Y:S04]  /*13e0*/  STG.E.128 desc[UR4][R14.64+0x800], R8 ;  /* 0x000800080e007986 */ /* 0x008fe8000c101d04 */
[----:B----4-:R-:W-:Y:S04]  /*13f0*/  STG.E.128 desc[UR4][R14.64+0x1000], R16 ;  /* 0x001000100e007986 */ /* 0x010fe8000c101d04 */
[----:B--2---:R-:W-:Y:S01]  /*1400*/  STG.E.128 desc[UR4][R14.64+0x1800], R20 ;  /* 0x001800140e007986 */ /* 0x004fe2000c101d04 */
[----:B------:R-:W-:Y:S05]  /*1410*/  EXIT ;  /* 0x000000000000794d */ /* 0x000fea0003800000 */
.L_x_7366:
        /* <DEDUP_REMOVED lines=14> */
.L_x_41904:


//--------------------- .text._ZN2at6native29vectorized_elementwise_kernelILi4EZZZNS0_28launch_masked_scatter_kernelERKNS_10TensorBaseES4_S4_S4_ENKUlvE_clEvENKUlvE4_clEvEUldblE_St5arrayIPcLm4EEEEviT0_T1_ --------------------------
	.section	.text._ZN2at6native29vectorized_elementwise_kernelILi4EZZZNS0_28launch_masked_scatter_kernelERKNS_10TensorBaseES4_S4_S4_ENKUlvE_clEvENKUlvE4_clEvEUldblE_St5arrayIPcLm4EEEEviT0_T1_,"ax",@progbits
	.align	128
        .global         _ZN2at6native29vectorized_elementwise_kernelILi4EZZZNS0_28launch_masked_scatter_kernelERKNS_10TensorBaseES4_S4_S4_ENKUlvE_clEvENKUlvE4_clEvEUldblE_St5arrayIPcLm4EEEEviT0_T1_
        .type           _ZN2at6native29vectorized_elementwise_kernelILi4EZZZNS0_28launch_masked_scatter_kernelERKNS_10TensorBaseES4_S4_S4_ENKUlvE_clEvENKUlvE4_clEvEUldblE_St5arrayIPcLm4EEEEviT0_T1_,@function
        .size           _ZN2at6native29vectorized_elementwise_kernelILi4EZZZNS0_28launch_masked_scatter_kernelERKNS_10TensorBaseES4_S4_S4_ENKUlvE_clEvENKUlvE4_clEvEUldblE_St5arrayIPcLm4EEEEviT0_T1_,(.L_x_41905 - _ZN2at6native29vectorized_elementwise_kernelILi4EZZZNS0_28launch_masked_scatter_kernelERKNS_10TensorBaseES4_S4_S4_ENKUlvE_clEvENKUlvE4_clEvEUldblE_St5arrayIPcLm4EEEEviT0_T1_)
        .other          _ZN2at6native29vectorized_elementwise_kernelILi4EZZZNS0_28launch_masked_scatter_kernelERKNS_10TensorBaseES4_S4_S4_ENKUlvE_clEvENKUlvE4_clEvEUldblE_St5arrayIPcLm4EEEEviT0_T1_,@"STO_CUDA_ENTRY STV_DEFAULT"
_ZN2at6native29vectorized_elementwise_kernelILi4EZZZNS0_28launch_masked_scatter_kernelERKNS_10TensorBaseES4_S4_S4_ENKUlvE_clEvENKUlvE4_clEvEUldblE_St5arrayIPcLm4EEEEviT0_T1_:
.text._ZN2at6native29vectorized_elementwise_kernelILi4EZZZNS0_28launch_masked_scatter_kernelERKNS_10TensorBaseES4_S4_S4_ENKUlvE_clEvENKUlvE4_clEvEUldblE_St5arrayIPcLm4EEEEviT0_T1_:
        /* <DEDUP_REMOVED lines=15> */
[----:B------:R-:W2:Y:S01]  /*00f0*/  @!P4 LDC.64 R14, c[0x0][0x3a0] ;  /* 0x0000e800ff0ecb82 */ /* 0x000ea20000000a00 */
[----:B0-----:R-:W-:-:S07]  /*0100*/  @!P4 IADD3 R20, P0, PT, R5, R20, RZ ;  /* 0x000000140514c210 */ /* 0x001fce0007f1e0ff */
[----:B------:R-:W0:Y:S01]  /*0110*/  @!P1 LDC.64 R16, c[0x0][0x3a8] ;  /* 0x0000ea00ff109b82 */ /* 0x000e220000000a00 */
[----:B------:R-:W-:Y:S02]  /*0120*/  @!P4 IMAD.X R21, RZ, RZ, R21, P0 ;  /* 0x000000ffff15c224 */ /* 0x000fe400000e0615 */
[----:B------:R-:W-:-:S03]  /*0130*/  @!P1 IMAD R9, R25, 0x400, R0 ;  /* 0x0000040019099824 */ /* 0x000fc600078e0200 */
[----:B------:R-:W3:Y:S01]  /*0140*/  @!P4 LDG.E.U8 R20, desc[UR4][R20.64] ;  /* 0x000000041414c981 */ /* 0x000ee2000c1e1100 */
[----:B------:R-:W-:-:S05]  /*0150*/  @!P1 VIADD R0, R0, 0x80 ;  /* 0x0000008000009836 */ /* 0x000fca0000000000 */
[----:B------:R-:W-:Y:S02]  /*0160*/  ISETP.GE.U32.AND P3, PT, R0, R3, PT ;  /* 0x000000030000720c */ /* 0x000fe40003f66070 */
[----:B0-----:R-:W-:-:S11]  /*0170*/  @!P1 IADD3 R16, P0, PT, R9, R16, RZ ;  /* 0x0000001009109210 */ /* 0x001fd60007f1e0ff */
[----:B------:R-:W0:Y:S01]  /*0180*/  @!P3 LDC.64 R12, c[0x0][0x3a8] ;  /* 0x0000ea00ff0cbb82 */ /* 0x000e220000000a00 */
[----:B------:R-:W-:-:S05]  /*0190*/  @!P1 IMAD.X R17, RZ, RZ, R17, P0 ;  /* 0x000000ffff119224 */ /* 0x000fca00000e0611 */
[----:B------:R4:W3:Y:S01]  /*01a0*/  @!P1 LDG.E.U8 R4, desc[UR4][R16.64] ;  /* 0x0000000410049981 */ /* 0x0008e2000c1e1100 */
[----:B------:R-:W-:Y:S01]  /*01b0*/  CS2R R18, SRZ ;  /* 0x0000000000127805 */ /* 0x000fe2000001ff00 */
[C---:B-1----:R-:W-:Y:S01]  /*01c0*/  @!P4 IMAD.WIDE.U32 R22, R5.reuse, 0x8, R6 ;  /* 0x000000080516c825 */ /* 0x042fe200078e0006 */
[----:B------:R-:W1:Y:S03]  /*01d0*/  @!P3 LDC.64 R26, c[0x0][0x3b0] ;  /* 0x0000ec00ff1abb82 */ /* 0x000e660000000a00 */
[----:B--2---:R-:W-:Y:S01]  /*01e0*/  @!P4 IMAD.WIDE.U32 R14, R5, 0x8, R14 ;  /* 0x00000008050ec825 */ /* 0x004fe200078e000e */
[----:B------:R2:W3:Y:S03]  /*01f0*/  @!P4 LDG.E.64 R18, desc[UR4][R22.64] ;  /* 0x000000041612c981 */ /* 0x0004e6000c1e1b00 */
[----:B------:R-:W-:Y:S01]  /*0200*/  @!P3 IMAD R5, R25, 0x400, R0 ;  /* 0x000004001905b824 */ /* 0x000fe200078e0200 */
[----:B------:R-:W1:Y:S01]  /*0210*/  @!P1 LDC.64 R6, c[0x0][0x3b0] ;  /* 0x0000ec00ff069b82 */ /* 0x000e620000000a00 */
[----:B----4-:R-:W-:Y:S01]  /*0220*/  CS2R R16, SRZ ;  /* 0x0000000000107805 */ /* 0x010fe2000001ff00 */
[----:B------:R4:W3:Y:S02]  /*0230*/  @!P4 LDG.E.64 R10, desc[UR4][R14.64] ;  /* 0x000000040e0ac981 */ /* 0x0008e4000c1e1b00 */
[----:B0-----:R-:W-:-:S05]  /*0240*/  @!P3 IADD3 R28, P0, PT, R5, R12, RZ ;  /* 0x0000000c051cb210 */ /* 0x001fca0007f1e0ff */
[----:B------:R-:W-:Y:S01]  /*0250*/  @!P3 IMAD.X R29, RZ, RZ, R13, P0 ;  /* 0x000000ffff1db224 */ /* 0x000fe200000e060d */
[----:B--2---:R-:W-:Y:S01]  /*0260*/  CS2R R22, SRZ ;  /* 0x0000000000167805 */ /* 0x004fe2000001ff00 */
[----:B------:R-:W-:Y:S01]  /*0270*/  @!P3 VIADD R0, R0, 0x80 ;  /* 0x000000800000b836 */ /* 0x000fe20000000000 */
[----:B----4-:R-:W0:Y:S02]  /*0280*/  @!P3 LDC.64 R14, c[0x0][0x3a0] ;  /* 0x0000e800ff0ebb82 */ /* 0x010e240000000a00 */
[----:B------:R1:W2:Y:S02]  /*0290*/  @!P3 LDG.E.U8 R24, desc[UR4][R28.64] ;  /* 0x000000041c18b981 */ /* 0x0002a4000c1e1100 */
[----:B-1----:R-:W-:Y:S01]  /*02a0*/  @!P1 IMAD.WIDE.U32 R28, R9, 0x8, R6 ;  /* 0x00000008091c9825 */ /* 0x002fe200078e0006 */
[----:B------:R-:W-:-:S03]  /*02b0*/  ISETP.GE.U32.AND P0, PT, R0, R3, PT ;  /* 0x000000030000720c */ /* 0x000fc60003f06070 */
[----:B------:R-:W1:Y:S01]  /*02c0*/  @!P1 LDC.64 R6, c[0x0][0x3a0] ;  /* 0x0000e800ff069b82 */ /* 0x000e620000000a00 */
[----:B------:R-:W4:Y:S01]  /*02d0*/  @!P1 LDG.E.64 R16, desc[UR4][R28.64] ;  /* 0x000000041c109981 */ /* 0x000f22000c1e1b00 */
[----:B------:R-:W-:-:S05]  /*02e0*/  @!P3 IMAD.WIDE.U32 R26, R5, 0x8, R26 ;  /* 0x00000008051ab825 */ /* 0x000fca00078e001a */
[----:B------:R1:W4:Y:S03]  /*02f0*/  @!P3 LDG.E.64 R22, desc[UR4][R26.64] ;  /* 0x000000041a16b981 */ /* 0x000326000c1e1b00 */
[----:B------:R-:W1:Y:S01]  /*0300*/  @!P0 LDC.64 R12, c[0x0][0x3a8] ;  /* 0x0000ea00ff0c8b82 */ /* 0x000e620000000a00 */
[----:B0-----:R-:W-:-:S04]  /*0310*/  @!P3 IMAD.WIDE.U32 R14, R5, 0x8, R14 ;  /* 0x00000008050eb825 */ /* 0x001fc800078e000e */
[----:B-1----:R-:W-:Y:S01]  /*0320*/  @!P1 IMAD.WIDE.U32 R6, R9, 0x8, R6 ;  /* 0x0000000809069825 */ /* 0x002fe200078e0006 */
[----:B------:R-:W-:-:S03]  /*0330*/  CS2R R8, SRZ ;  /* 0x0000000000087805 */ /* 0x000fc6000001ff00 */
[----:B------:R-:W-:-:S03]  /*0340*/  @!P0 IMAD R27, R25, 0x400, R0 ;  /* 0x00000400191b8824 */ /* 0x000fc600078e0200 */
[----:B------:R0:W4:Y:S02]  /*0350*/  @!P1 LDG.E.64 R8, desc[UR4][R6.64] ;  /* 0x0000000406089981 */ /* 0x000124000c1e1b00 */
[----:B------:R-:W-:Y:S02]  /*0360*/  @!P0 IADD3 R28, P2, PT, R27, R12, RZ ;  /* 0x0000000c1b1c8210 */ /* 0x000fe40007f5e0ff */
[----:B0-----:R-:W-:-:S03]  /*0370*/  CS2R R6, SRZ ;  /* 0x0000000000067805 */ /* 0x001fc6000001ff00 */
[----:B------:R-:W-:Y:S02]  /*0380*/  @!P0 IMAD.X R29, RZ, RZ, R13, P2 ;  /* 0x000000ffff1d8224 */ /* 0x000fe400010e060d */
[----:B------:R-:W0:Y:S01]  /*0390*/  @!P0 LDC.64 R12, c[0x0][0x3b0] ;  /* 0x0000ec00ff0c8b82 */ /* 0x000e220000000a00 */
[----:B------:R1:W4:Y:S04]  /*03a0*/  @!P3 LDG.E.64 R6, desc[UR4][R14.64] ;  /* 0x000000040e06b981 */ /* 0x000328000c1e1b00 */
[----:B------:R-:W4:Y:S01]  /*03b0*/  @!P0 LDG.E.U8 R5, desc[UR4][R28.64] ;  /* 0x000000041c058981 */ /* 0x000f22000c1e1100 */
[----:B-1----:R-:W-:Y:S01]  /*03c0*/  CS2R R14, SRZ ;  /* 0x00000000000e7805 */ /* 0x002fe2000001ff00 */
[----:B0-----:R-:W-:-:S05]  /*03d0*/  @!P0 IMAD.WIDE.U32 R12, R27, 0x8, R12 ;  /* 0x000000081b0c8825 */ /* 0x001fca00078e000c */
[----:B------:R0:W4:Y:S01]  /*03e0*/  @!P0 LDG.E.64 R14, desc[UR4][R12.64] ;  /* 0x000000040c0e8981 */ /* 0x000122000c1e1b00 */
[----:B------:R-:W-:Y:S01]  /*03f0*/  @!P0 VIADD R0, R0, 0x80 ;  /* 0x0000008000008836 */ /* 0x000fe20000000000 */
[----:B---3--:R-:W-:-:S13]  /*0400*/  ISETP.EQ.OR P4, PT, R20, RZ, P4 ;  /* 0x000000ff1400720c */ /* 0x008fda0002782670 */
[----:B0-----:R-:W0:Y:S01]  /*0410*/  @!P4 LDC.64 R12, c[0x0][0x388] ;  /* 0x0000e200ff0ccb82 */ /* 0x001e220000000a00 */
[----:B------:R-:W-:Y:S01]  /*0420*/  ISETP.EQ.OR P2, PT, R4, RZ, P1 ;  /* 0x000000ff0400720c */ /* 0x000fe20000f42670 */
[----:B------:R-:W-:-:S05]  /*0430*/  VIADD R4, R2, 0x80 ;  /* 0x0000008002047836 */ /* 0x000fca0000000000 */
[----:B------:R-:W-:Y:S02]  /*0440*/  ISETP.GE.U32.OR P2, PT, R4, R3, P2 ;  /* 0x000000030400720c */ /* 0x000fe40001746470 */
[----:B0-----:R-:W-:-:S04]  /*0450*/  @!P4 LEA R28, P1, R18, R12, 0x3 ;  /* 0x0000000c121cc211 */ /* 0x001fc800078218ff */
[----:B------:R-:W-:Y:S02]  /*0460*/  @!P4 LEA.HI.X R29, R18, R13, R19, 0x3, P1 ;  /* 0x0000000d121dc211 */ /* 0x000fe400008f1c13 */
[----:B------:R-:W-:-:S05]  /*0470*/  ISETP.GE.U32.AND P1, PT, R0, R3, PT ;  /* 0x000000030000720c */ /* 0x000fca0003f26070 */
[----:B------:R-:W4:Y:S01]  /*0480*/  @!P2 LDC.64 R20, c[0x0][0x388] ;  /* 0x0000e200ff14ab82 */ /* 0x000f220000000a00 */
[----:B------:R0:W5:Y:S07]  /*0490*/  @!P4 LDG.E.64 R10, desc[UR4][R28.64] ;  /* 0x000000041c0ac981 */ /* 0x00016e000c1e1b00 */
[----:B------:R-:W0:Y:S01]  /*04a0*/  @!P0 LDC.64 R12, c[0x0][0x3a0] ;  /* 0x0000e800ff0c8b82 */ /* 0x000e220000000a00 */
[----:B--2---:R-:W-:Y:S01]  /*04b0*/  ISETP.EQ.OR P3, PT, R24, RZ, P3 ;  /* 0x000000ff1800720c */ /* 0x004fe20001f62670 */
[----:B------:R-:W-:-:S06]  /*04c0*/  VIADD R24, R2, 0x100 ;  /* 0x0000010002187836 */ /* 0x000fcc0000000000 */
[----:B------:R-:W1:Y:S01]  /*04d0*/  @!P1 LDC.64 R18, c[0x0][0x3a8] ;  /* 0x0000ea00ff129b82 */ /* 0x000e620000000a00 */
[----:B------:R-:W-:Y:S02]  /*04e0*/  ISETP.GE.U32.OR P3, PT, R24, R3, P3 ;  /* 0x000000031800720c */ /* 0x000fe40001f66470 */
[----:B----4-:R-:W-:-:S04]  /*04f0*/  @!P2 LEA R20, P4, R16, R20, 0x3 ;  /* 0x000000141014a211 */ /* 0x010fc800078818ff */
[----:B------:R-:W-:-:S07]  /*0500*/  @!P2 LEA.HI.X R21, R16, R21, R17, 0x3, P4 ;  /* 0x000000151015a211 */ /* 0x000fce00020f1c11 */
[----:B------:R-:W2:Y:S01]  /*0510*/  @!P3 LDC.64 R16, c[0x0][0x388] ;  /* 0x0000e200ff10bb82 */ /* 0x000ea20000000a00 */
[----:B0-----:R-:W-:-:S04]  /*0520*/  @!P0 IMAD.WIDE.U32 R28, R27, 0x8, R12 ;  /* 0x000000081b1c8825 */ /* 0x001fc800078e000c */
[----:B------:R-:W-:-:S05]  /*0530*/  @!P1 IMAD R27, R25, 0x400, R0 ;  /* 0x00000400191b9824 */ /* 0x000fca00078e0200 */
[----:B-1----:R-:W-:Y:S01]  /*0540*/  @!P1 IADD3 R18, P4, PT, R27, R18, RZ ;  /* 0x000000121b129210 */ /* 0x002fe20007f9e0ff */
[----:B------:R-:W-:-:S04]  /*0550*/  @!P1 VIADD R0, R0, 0x80 ;  /* 0x0000008000009836 */ /* 0x000fc80000000000 */
[----:B------:R-:W-:Y:S01]  /*0560*/  @!P1 IMAD.X R19, RZ, RZ, R19, P4 ;  /* 0x000000ffff139224 */ /* 0x000fe200020e0613 */
[----:B------:R-:W-:-:S04]  /*0570*/  ISETP.GE.U32.AND P4, PT, R0, R3, PT ;  /* 0x000000030000720c */ /* 0x000fc80003f86070 */
[----:B------:R0:W3:Y:S01]  /*0580*/  @!P1 LDG.E.U8 R24, desc[UR4][R18.64] ;  /* 0x0000000412189981 */ /* 0x0000e2000c1e1100 */
[----:B--2---:R-:W-:-:S03]  /*0590*/  @!P3 LEA R16, P5, R22, R16, 0x3 ;  /* 0x000000101610b211 */ /* 0x004fc600078a18ff */
[----:B------:R1:W5:Y:S01]  /*05a0*/  @!P2 LDG.E.64 R8, desc[UR4][R20.64] ;  /* 0x000000041408a981 */ /* 0x000362000c1e1b00 */
[----:B------:R-:W-:-:S04]  /*05b0*/  @!P3 LEA.HI.X R17, R22, R17, R23, 0x3, P5 ;  /* 0x000000111611b211 */ /* 0x000fc800028f1c17 */
[----:B------:R-:W2:Y:S08]  /*05c0*/  @!P4 LDC.64 R22, c[0x0][0x3a8] ;  /* 0x0000ea00ff16cb82 */ /* 0x000eb00000000a00 */
[----:B0-----:R-:W0:Y:S01]  /*05d0*/  @!P1 LDC.64 R18, c[0x0][0x3b0] ;  /* 0x0000ec00ff129b82 */ /* 0x001e220000000a00 */
[----:B------:R-:W-:Y:S01]  /*05e0*/  @!P4 IMAD R26, R25, 0x400, R0 ;  /* 0x00000400191ac824 */ /* 0x000fe200078e0200 */
[----:B------:R-:W-:Y:S01]  /*05f0*/  CS2R R12, SRZ ;  /* 0x00000000000c7805 */ /* 0x000fe2000001ff00 */
[----:B------:R-:W5:Y:S05]  /*0600*/  @!P3 LDG.E.64 R6, desc[UR4][R16.64] ;  /* 0x000000041006b981 */ /* 0x000f6a000c1e1b00 */
[----:B------:R4:W3:Y:S01]  /*0610*/  @!P0 LDG.E.64 R12, desc[UR4][R28.64] ;  /* 0x000000041c0c8981 */ /* 0x0008e2000c1e1b00 */
[----:B------:R-:W-:Y:S01]  /*0620*/  ISETP.EQ.OR P0, PT, R5, RZ, P0 ;  /* 0x000000ff0500720c */ /* 0x000fe20000702670 */
[----:B------:R-:W-:Y:S01]  /*0630*/  VIADD R5, R2, 0x180 ;  /* 0x0000018002057836 */ /* 0x000fe20000000000 */
[----:B-1----:R-:W1:Y:S01]  /*0640*/  @!P4 LDC.64 R20, c[0x0][0x3b0] ;  /* 0x0000ec00ff14cb82 */ /* 0x002e620000000a00 */
[----:B--2---:R-:W-:-:S07]  /*0650*/  @!P4 IADD3 R22, P2, PT, R26, R22, RZ ;  /* 0x000000161a16c210 */ /* 0x004fce0007f5e0ff */
[----:B----4-:R-:W2:Y:S01]  /*0660*/  @!P1 LDC.64 R28, c[0x0][0x3a0] ;  /* 0x0000e800ff1c9b82 */ /* 0x010ea20000000a00 */
[----:B0-----:R-:W-:Y:S01]  /*0670*/  @!P1 IMAD.WIDE.U32 R16, R27, 0x8, R18 ;  /* 0x000000081b109825 */ /* 0x001fe200078e0012 */
[----:B------:R-:W-:-:S03]  /*0680*/  CS2R R18, SRZ ;  /* 0x0000000000127805 */ /* 0x000fc6000001ff00 */
[----:B------:R-:W-:-:S03]  /*0690*/  @!P4 IMAD.X R23, RZ, RZ, R23, P2 ;  /* 0x000000ffff17c224 */ /* 0x000fc600010e0617 */
[----:B------:R-:W4:Y:S01]  /*06a0*/  @!P1 LDG.E.64 R18, desc[UR4][R16.64] ;  /* 0x0000000410129981 */ /* 0x000f22000c1e1b00 */
[----:B------:R-:W-:-:S03]  /*06b0*/  ISETP.GE.U32.OR P0, PT, R5, R3, P0 ;  /* 0x000000030500720c */ /* 0x000fc60000706470 */
[----:B------:R0:W4:Y:S01]  /*06c0*/  @!P4 LDG.E.U8 R5, desc[UR4][R22.64] ;  /* 0x000000041605c981 */ /* 0x000122000c1e1100 */
[----:B--2---:R-:W-:Y:S01]  /*06d0*/  @!P1 IMAD.WIDE.U32 R28, R27, 0x8, R28 ;  /* 0x000000081b1c9825 */ /* 0x004fe200078e001c */
[----:B0-----:R-:W-:-:S08]  /*06e0*/  CS2R R22, SRZ ;  /* 0x0000000000167805 */ /* 0x001fd0000001ff00 */
[----:B------:R-:W0:Y:S01]  /*06f0*/  @!P0 LDC.64 R16, c[0x0][0x388] ;  /* 0x0000e200ff108b82 */ /* 0x000e220000000a00 */
[----:B------:R1:W2:Y:S02]  /*0700*/  @!P1 LDG.E.64 R22, desc[UR4][R28.64] ;  /* 0x000000041c169981 */ /* 0x0002a4000c1e1b00 */
[----:B-1----:R-:W-:Y:S01]  /*0710*/  @!P4 IMAD.WIDE.U32 R28, R26, 0x8, R20 ;  /* 0x000000081a1cc825 */ /* 0x002fe200078e0014 */
[----:B------:R-:W-:-:S06]  /*0720*/  CS2R R20, SRZ ;  /* 0x0000000000147805 */ /* 0x000fcc000001ff00 */
[----:B------:R1:W2:Y:S01]  /*0730*/  @!P4 LDG.E.64 R20, desc[UR4][R28.64] ;  /* 0x000000041c14c981 */ /* 0x0002a2000c1e1b00 */
[----:B0-----:R-:W-:-:S04]  /*0740*/  @!P0 LEA R16, P2, R14, R16, 0x3 ;  /* 0x000000100e108211 */ /* 0x001fc800078418ff */
[----:B------:R-:W-:Y:S01]  /*0750*/  @!P0 LEA.HI.X R17, R14, R17, R15, 0x3, P2 ;  /* 0x000000110e118211 */ /* 0x000fe200010f1c0f */
[----:B------:R-:W-:Y:S02]  /*0760*/  VIADD R14, R2, 0x200 ;  /* 0x00000200020e7836 */ /* 0x000fe40000000000 */
[----:B------:R-:W-:-:S05]  /*0770*/  @!P4 VIADD R0, R0, 0x80 ;  /* 0x000000800000c836 */ /* 0x000fca0000000000 */
[----:B------:R-:W-:Y:S02]  /*0780*/  ISETP.GE.U32.AND P2, PT, R0, R3, PT ;  /* 0x000000030000720c */ /* 0x000fe40003f46070 */
[----:B-1----:R-:W-:Y:S02]  /*0790*/  CS2R R28, SRZ ;  /* 0x00000000001c7805 */ /* 0x002fe4000001ff00 */
[----:B---3--:R-:W-:-:S04]  /*07a0*/  ISETP.EQ.OR P1, PT, R24, RZ, P1 ;  /* 0x000000ff1800720c */ /* 0x008fc80000f22670 */
[----:B------:R-:W-:-:S13]  /*07b0*/  ISETP.GE.U32.OR P1, PT, R14, R3, P1 ;  /* 0x000000030e00720c */ /* 0x000fda0000f26470 */
[----:B------:R-:W4:Y:S01]  /*07c0*/  @!P1 LDC.64 R14, c[0x0][0x388] ;  /* 0x0000e200ff0e9b82 */ /* 0x000f220000000a00 */
[----:B------:R0:W5:Y:S07]  /*07d0*/  @!P0 LDG.E.64 R12, desc[UR4][R16.64] ;  /* 0x00000004100c8981 */ /* 0x00016e000c1e1b00 */
[----:B0-----:R-:W0:Y:S01]  /*07e0*/  @!P4 LDC.64 R16, c[0x0][0x3a0] ;  /* 0x0000e800ff10cb82 */ /* 0x001e220000000a00 */
[----:B----4-:R-:W-:-:S04]  /*07f0*/  @!P1 LEA R14, P0, R18, R14, 0x3 ;  /* 0x0000000e120e9211 */ /* 0x010fc800078018ff */
[----:B------:R-:W-:Y:S01]  /*0800*/  @!P1 LEA.HI.X R15, R18, R15, R19, 0x3, P0 ;  /* 0x0000000f120f9211 */ /* 0x000fe200000f1c13 */
[----:B------:R-:W-:Y:S01]  /*0810*/  VIADD R18, R2, 0x280 ;  /* 0x0000028002127836 */ /* 0x000fe20000000000 */
[----:B------:R-:W-:-:S04]  /*0820*/  ISETP.EQ.OR P0, PT, R5, RZ, P4 ;  /* 0x000000ff0500720c */ /* 0x000fc80002702670 */
[----:B------:R-:W-:Y:S02]  /*0830*/  ISETP.GE.U32.OR P0, PT, R18, R3, P0 ;  /* 0x000000031200720c */ /* 0x000fe40000706470 */
[----:B------:R-:W1:Y:S01]  /*0840*/  @!P2 LDC.64 R18, c[0x0][0x3a8] ;  /* 0x0000ea00ff12ab82 */ /* 0x000e620000000a00 */
[----:B0-----:R-:W-:-:S04]  /*0850*/  @!P4 IMAD.WIDE.U32 R26, R26, 0x8, R16 ;  /* 0x000000081a1ac825 */ /* 0x001fc800078e0010 */
[----:B------:R-:W-:Y:S01]  /*0860*/  @!P2 IMAD R5, R25, 0x400, R0 ;  /* 0x000004001905a824 */ /* 0x000fe200078e0200 */
[----:B------:R0:W3:Y:S04]  /*0870*/  @!P4 LDG.E.64 R28, desc[UR4][R26.64] ;  /* 0x000000041a1cc981 */ /* 0x0000e8000c1e1b00 */
[----:B--2---:R2:W5:Y:S01]  /*0880*/  @!P1 LDG.E.64 R22, desc[UR4][R14.64] ;  /* 0x000000040e169981 */ /* 0x004562000c1e1b00 */
[----:B------:R-:W4:Y:S08]  /*0890*/  @!P0 LDC.64 R16, c[0x0][0x388] ;  /* 0x0000e200ff108b82 */ /* 0x000f300000000a00 */
[----:B0-----:R-:W0:Y:S01]  /*08a0*/  @!P2 LDC.64 R26, c[0x0][0x3a0] ;  /* 0x0000e800ff1aab82 */ /* 0x001e220000000a00 */
[----:B-1----:R-:W-:-:S05]  /*08b0*/  @!P2 IADD3 R18, P1, PT, R5, R18, RZ ;  /* 0x000000120512a210 */ /* 0x002fca0007f3e0ff */
[----:B------:R-:W-:-:S05]  /*08c0*/  @!P2 IMAD.X R19, RZ, RZ, R19, P1 ;  /* 0x000000ffff13a224 */ /* 0x000fca00008e0613 */
[----:B------:R-:W3:Y:S01]  /*08d0*/  @!P2 LDG.E.U8 R18, desc[UR4][R18.64] ;  /* 0x000000041212a981 */ /* 0x000ee2000c1e1100 */
[----:B----4-:R-:W-:-:S04]  /*08e0*/  @!P0 LEA R16, P1, R20, R16, 0x3 ;  /* 0x0000001014108211 */ /* 0x010fc800078218ff */
[----:B------:R-:W-:Y:S02]  /*08f0*/  @!P0 LEA.HI.X R17, R20, R17, R21, 0x3, P1 ;  /* 0x0000001114118211 */ /* 0x000fe400008f1c15 */
[----:B------:R-:W1:Y:S01]  /*0900*/  @!P2 LDC.64 R20, c[0x0][0x3b0] ;  /* 0x0000ec00ff14ab82 */ /* 0x000e620000000a00 */
[----:B--2---:R-:W-:Y:S01]  /*0910*/  CS2R R14, SRZ ;  /* 0x00000000000e7805 */ /* 0x004fe2000001ff00 */
[----:B0-----:R-:W-:-:S05]  /*0920*/  @!P2 IMAD.WIDE.U32 R26, R5, 0x8, R26 ;  /* 0x00000008051aa825 */ /* 0x001fca00078e001a */
[----:B------:R0:W2:Y:S02]  /*0930*/  @!P2 LDG.E.64 R14, desc[UR4][R26.64] ;  /* 0x000000041a0ea981 */ /* 0x0000a4000c1e1b00 */
[----:B0-----:R-:W-:Y:S01]  /*0940*/  CS2R R26, SRZ ;  /* 0x00000000001a7805 */ /* 0x001fe2000001ff00 */
[----:B-1----:R-:W-:-:S05]  /*0950*/  @!P2 IMAD.WIDE.U32 R20, R5, 0x8, R20 ;  /* 0x000000080514a825 */ /* 0x002fca00078e0014 */
[----:B------:R0:W4:Y:S01]  /*0960*/  @!P2 LDG.E.64 R26, desc[UR4][R20.64] ;  /* 0x00000004141aa981 */ /* 0x000122000c1e1b00 */
[----:B------:R-:W-:-:S05]  /*0970*/  @!P2 VIADD R0, R0, 0x80 ;  /* 0x000000800000a836 */ /* 0x000fca0000000000 */
[----:B------:R-:W-:-:S13]  /*0980*/  ISETP.GE.U32.AND P1, PT, R0, R3, PT ;  /* 0x000000030000720c */ /* 0x000fda0003f26070 */
[----:B------:R-:W-:Y:S01]  /*0990*/  @!P1 IMAD R5, R25, 0x400, R0 ;  /* 0x0000040019059824 */ /* 0x000fe200078e0200 */
[----:B---3--:R1:W5:Y:S01]  /*09a0*/  @!P0 LDG.E.64 R28, desc[UR4][R16.64] ;  /* 0x00000004101c8981 */ /* 0x008362000c1e1b00 */
[----:B------:R-:W-:Y:S01]  /*09b0*/  ISETP.EQ.OR P2, PT, R18, RZ, P2 ;  /* 0x000000ff1200720c */ /* 0x000fe20001742670 */
[----:B------:R-:W-:-:S05]  /*09c0*/  VIADD R18, R2, 0x300 ;  /* 0x0000030002127836 */ /* 0x000fca0000000000 */
[----:B------:R-:W-:Y:S02]  /*09d0*/  ISETP.GE.U32.OR P2, PT, R18, R3, P2 ;  /* 0x000000031200720c */ /* 0x000fe40001746470 */
[----:B------:R-:W3:Y:S11]  /*09e0*/  @!P1 LDC.64 R18, c[0x0][0x3a8] ;  /* 0x0000ea00ff129b82 */ /* 0x000ef60000000a00 */
[----:B0-----:R-:W4:Y:S01]  /*09f0*/  @!P2 LDC.64 R20, c[0x0][0x388] ;  /* 0x0000e200ff14ab82 */ /* 0x001f220000000a00 */
[----:B---3--:R-:W-:-:S05]  /*0a00*/  @!P1 IADD3 R18, P0, PT, R5, R18, RZ ;  /* 0x0000001205129210 */ /* 0x008fca0007f1e0ff */
[----:B------:R-:W-:-:S05]  /*0a10*/  @!P1 IMAD.X R19, RZ, RZ, R19, P0 ;  /* 0x000000ffff139224 */ /* 0x000fca00000e0613 */
[----:B------:R0:W3:Y:S01]  /*0a20*/  @!P1 LDG.E.U8 R0, desc[UR4][R18.64] ;  /* 0x0000000412009981 */ /* 0x0000e2000c1e1100 */
[----:B----4-:R-:W-:-:S04]  /*0a30*/  @!P2 LEA R20, P0, R26, R20, 0x3 ;  /* 0x000000141a14a211 */ /* 0x010fc800078018ff */
[----:B------:R-:W-:Y:S02]  /*0a40*/  @!P2 LEA.HI.X R21, R26, R21, R27, 0x3, P0 ;  /* 0x000000151a15a211 */ /* 0x000fe400000f1c1b */
[----:B------:R-:W4:Y:S01]  /*0a50*/  @!P1 LDC.64 R26, c[0x0][0x3a0] ;  /* 0x0000e800ff1a9b82 */ /* 0x000f220000000a00 */
[----:B-1----:R-:W-:Y:S02]  /*0a60*/  CS2R R16, SRZ ;  /* 0x0000000000107805 */ /* 0x002fe4000001ff00 */
[----:B--2---:R-:W5:Y:S05]  /*0a70*/  @!P2 LDG.E.64 R14, desc[UR4][R20.64] ;  /* 0x00000004140ea981 */ /* 0x004f6a000c1e1b00 */
[----:B0-----:R-:W0:Y:S01]  /*0a80*/  @!P1 LDC.64 R18, c[0x0][0x3b0] ;  /* 0x0000ec00ff129b82 */ /* 0x001e220000000a00 */
[----:B----4-:R-:W-:-:S05]  /*0a90*/  @!P1 IMAD.WIDE.U32 R26, R5, 0x8, R26 ;  /* 0x00000008051a9825 */ /* 0x010fca00078e001a */
[----:B------:R0:W2:Y:S02]  /*0aa0*/  @!P1 LDG.E.64 R16, desc[UR4][R26.64] ;  /* 0x000000041a109981 */ /* 0x0000a4000c1e1b00 */
[----:B0-----:R-:W-:Y:S01]  /*0ab0*/  @!P1 IMAD.WIDE.U32 R26, R5, 0x8, R18 ;  /* 0x00000008051a9825 */ /* 0x001fe200078e0012 */
[----:B------:R-:W-:-:S06]  /*0ac0*/  CS2R R18, SRZ ;  /* 0x0000000000127805 */ /* 0x000fcc000001ff00 */
[----:B------:R-:W4:Y:S01]  /*0ad0*/  @!P1 LDG.E.64 R18, desc[UR4][R26.64] ;  /* 0x000000041a129981 */ /* 0x000f22000c1e1b00 */
[----:B---3--:R-:W-:Y:S01]  /*0ae0*/  ISETP.EQ.OR P1, PT, R0, RZ, P1 ;  /* 0x000000ff0000720c */ /* 0x008fe20000f22670 */
[----:B------:R-:W-:-:S05]  /*0af0*/  VIADD R0, R2, 0x380 ;  /* 0x0000038002007836 */ /* 0x000fca0000000000 */
[----:B------:R-:W-:-:S13]  /*0b00*/  ISETP.GE.U32.OR P1, PT, R0, R3, P1 ;  /* 0x000000030000720c */ /* 0x000fda0000f26470 */
[----:B------:R-:W4:Y:S02]  /*0b10*/  @!P1 LDC.64 R20, c[0x0][0x388] ;  /* 0x0000e200ff149b82 */ /* 0x000f240000000a00 */
[----:B----4-:R-:W-:-:S04]  /*0b20*/  @!P1 LEA R20, P0, R18, R20, 0x3 ;  /* 0x0000001412149211 */ /* 0x010fc800078018ff */
[----:B------:R-:W-:-:S05]  /*0b30*/  @!P1 LEA.HI.X R21, R18, R21, R19, 0x3, P0 ;  /* 0x0000001512159211 */ /* 0x000fca00000f1c13 */
[----:B--2---:R0:W5:Y:S01]  /*0b40*/  @!P1 LDG.E.64 R16, desc[UR4][R20.64] ;  /* 0x0000000414109981 */ /* 0x004162000c1e1b00 */
        /* <DEDUP_REMOVED lines=11> */
[----:B------:R-:W1:Y:S01]  /*0c00*/  LDC.64 R4, c[0x0][0x398] ;  /* 0x0000e600ff047b82 */ /* 0x000e620000000a00 */
[----:B0-----:R-:W-:Y:S02]  /*0c10*/  IMAD R11, R25, 0x400, R2 ;  /* 0x00000400190b7824 */ /* 0x001fe400078e0202 */
[----:B------:R-:W-:Y:S02]  /*0c20*/  VIADD R2, R2, 0x80 ;  /* 0x0000008002027836 */ /* 0x000fe40000000000 */
[----:B-1----:R-:W-:-:S05]  /*0c30*/  IMAD.WIDE.U32 R4, R11, 0x8, R4 ;  /* 0x000000080b047825 */ /* 0x002fca00078e0004 */
[----:B------:R0:W-:Y:S02]  /*0c40*/  STG.E.64 desc[UR4][R4.64], R8 ;  /* 0x0000000804007986 */ /* 0x0001e4000c101b04 */
.L_x_7370:
[----:B------:R-:W-:-:S13]  /*0c50*/  ISETP.GE.U32.AND P0, PT, R2, R3, PT ;  /* 0x000000030200720c */ /* 0x000fda0003f06070 */
[----:B------:R-:W-:Y:S05]  /*0c60*/  @P0 BRA `(.L_x_7372) ;  /* 0x0000000000300947 */ /* 0x000fea0003800000 */
[----:B0-----:R-:W0:Y:S01]  /*0c70*/  LDC.64 R4, c[0x0][0x398] ;  /* 0x0000e600ff047b82 */ /* 0x001e220000000a00 */
[----:B-----5:R-:W-:Y:S02]  /*0c80*/  IMAD R9, R25, 0x400, R2 ;  /* 0x0000040019097824 */ /* 0x020fe400078e0202 */
[----:B------:R-:W-:Y:S02]  /*0c90*/  VIADD R2, R2, 0x80 ;  /* 0x0000008002027836 */ /* 0x000fe40000000000 */
[----:B0-----:R-:W-:-:S05]  /*0ca0*/  IMAD.WIDE.U32 R4, R9, 0x8, R4 ;  /* 0x0000000809047825 */ /* 0x001fca00078e0004 */
[----:B------:R1:W-:Y:S02]  /*0cb0*/  STG.E.64 desc[UR4][R4.64], R6 ;  /* 0x0000000604007986 */ /* 0x0003e4000c101b04 */
.L_x_7371:
[----:B------:R-:W-:-:S13]  /*0cc0*/  ISETP.GE.U32.AND P0, PT, R2, R3, PT ;  /* 0x000000030200720c */ /* 0x000fda0003f06070 */
[----:B------:R-:W-:Y:S05]  /*0cd0*/  @P0 BRA `(.L_x_7373) ;  /* 0x0000000000300947 */ /* 0x000fea0003800000 */
[----:B-1----:R-:W1:Y:S01]  /*0ce0*/  LDC.64 R4, c[0x0][0x398] ;  /* 0x0000e600ff047b82 */ /* 0x002e620000000a00 */
[----:B------:R-:W-:Y:S02]  /*0cf0*/  IMAD R7, R25, 0x400, R2 ;  /* 0x0000040019077824 */ /* 0x000fe400078e0202 */
[----:B------:R-:W-:Y:S02]  /*0d00*/  VIADD R2, R2, 0x80 ;  /* 0x0000008002027836 */ /* 0x000fe40000000000 */
[----:B-1----:R-:W-:-:S05]  /*0d10*/  IMAD.WIDE.U32 R4, R7, 0x8, R4 ;  /* 0x0000000807047825 */ /* 0x002fca00078e0004 */
[----:B------:R1:W-:Y:S02]  /*0d20*/  STG.E.64 desc[UR4][R4.64], R12 ;  /* 0x0000000c04007986 */ /* 0x0003e4000c101b04 */
.L_x_7372:
[----:B------:R-:W-:-:S13]  /*0d30*/  ISETP.GE.U32.AND P0, PT, R2, R3, PT ;  /* 0x000000030200720c */ /* 0x000fda0003f06070 */
[----:B------:R-:W-:Y:S05]  /*0d40*/  @P0 BRA `(.L_x_7374) ;  /* 0x0000000000340947 */ /* 0x000fea0003800000 */
[----:B01----:R-:W0:Y:S01]  /*0d50*/  LDC.64 R4, c[0x0][0x398] ;  /* 0x0000e600ff047b82 */ /* 0x003e220000000a00 */
[----:B-----5:R-:W-:Y:S02]  /*0d60*/  IMAD R7, R25, 0x400, R2 ;  /* 0x0000040019077824 */ /* 0x020fe400078e0202 */
[----:B------:R-:W-:Y:S02]  /*0d70*/  VIADD R2, R2, 0x80 ;  /* 0x0000008002027836 */ /* 0x000fe40000000000 */
[----:B0-----:R-:W-:-:S05]  /*0d80*/  IMAD.WIDE.U32 R4, R7, 0x8, R4 ;  /* 0x0000000807047825 */ /* 0x001fca00078e0004 */
[----:B------:R2:W-:Y:S02]  /*0d90*/  STG.E.64 desc[UR4][R4.64], R22 ;  /* 0x0000001604007986 */ /* 0x0005e4000c101b04 */
.L_x_7373:
        /* <DEDUP_REMOVED lines=8> */
.L_x_7374:
[----:B------:R-:W-:Y:S05]  /*0e20*/  BSYNC.RELIABLE B1 ;  /* 0x0000000000017941 */ /* 0x000fea0003800100 */
.L_x_7369:
[----:B------:R-:W-:-:S13]  /*0e30*/  ISETP.GE.U32.AND P0, PT, R2, R3, PT ;  /* 0x000000030200720c */ /* 0x000fda0003f06070 */
[----:B012---:R-:W0:Y:S01]  /*0e40*/  @!P0 LDC.64 R4, c[0x0][0x398] ;  /* 0x0000e600ff048b82 */ /* 0x007e220000000a00 */
[----:B-----5:R-:W-:Y:S02]  /*0e50*/  @!P0 IMAD R7, R25, 0x400, R2 ;  /* 0x0000040019078824 */ /* 0x020fe400078e0202 */
[----:B------:R-:W-:Y:S02]  /*0e60*/  @!P0 VIADD R2, R2, 0x80 ;  /* 0x0000008002028836 */ /* 0x000fe40000000000 */
[----:B0-----:R-:W-:-:S05]  /*0e70*/  @!P0 IMAD.WIDE.U32 R4, R7, 0x8, R4 ;  /* 0x0000000807048825 */ /* 0x001fca00078e0004 */
[----:B------:R3:W-:Y:S02]  /*0e80*/  @!P0 STG.E.64 desc[UR4][R4.64], R14 ;  /* 0x0000000e04008986 */ /* 0x0007e4000c101b04 */
.L_x_7375:
[----:B------:R-:W-:Y:S05]  /*0e90*/  BSYNC.RECONVERGENT B0 ;  /* 0x0000000000007941 */ /* 0x000fea0003800200 */
.L_x_7368:
[----:B------:R-:W-:Y:S05]  /*0ea0*/  WARPSYNC.ALL ;  /* 0x0000000000007948 */ /* 0x000fea0003800000 */
[----:B------:R-:W-:-:S13]  /*0eb0*/  ISETP.GE.U32.AND P0, PT, R2, R3, PT ;  /* 0x000000030200720c */ /* 0x000fda0003f06070 */
[----:B------:R-:W-:Y:S05]  /*0ec0*/  @P0 EXIT ;  /* 0x000000000000094d */ /* 0x000fea0003800000 */
[----:B-123--:R-:W1:Y:S01]  /*0ed0*/  LDC.64 R4, c[0x0][0x398] ;  /* 0x0000e600ff047b82 */ /* 0x00ee620000000a00 */
[----:B------:R-:W-:-:S04]  /*0ee0*/  IMAD R3, R25, 0x400, R2 ;  /* 0x0000040019037824 */ /* 0x000fc800078e0202 */
[----:B-1----:R-:W-:-:S05]  /*0ef0*/  IMAD.WIDE.U32 R2, R3, 0x8, R4 ;  /* 0x0000000803027825 */ /* 0x002fca00078e0004 */
[----:B------:R-:W-:Y:S01]  /*0f00*/  STG.E.64 desc[UR4][R2.64], R16 ;  /* 0x0000001002007986 */ /* 0x000fe2000c101b04 */
[----:B------:R-:W-:Y:S05]  /*0f10*/  EXIT ;  /* 0x000000000000794d */ /* 0x000fea0003800000 */
.L_x_7367:
        /* <DEDUP_REMOVED lines=14> */
[----:B------:R-:W-:Y:S01]  /*1000*/  IMAD.WIDE.U32 R22, R24, 0x20, R22 ;  /* 0x0000002018167825 */ /* 0x000fe200078e0016 */
[C---:B----4-:R-:W-:Y:S02]  /*1010*/  PRMT R9, R0.reuse, 0x7770, RZ ;  /* 0x0000777000097816 */ /* 0x050fe400000000ff */
[----:B------:R-:W-:Y:S02]  /*1020*/  PRMT R8, R0, 0x7771, RZ ;  /* 0x0000777100087816 */ /* 0x000fe400000000ff */
[----:B------:R-:W-:Y:S02]  /*1030*/  ISETP.NE.AND P2, PT, R9, RZ, PT ;  /* 0x000000ff0900720c */ /* 0x000fe40003f45270 */
[----:B------:R-:W-:-:S11]  /*1040*/  ISETP.NE.AND P1, PT, R8, RZ, PT ;  /* 0x000000ff0800720c */ /* 0x000fd60003f25270 */
[----:B------:R-:W2:Y:S08]  /*1050*/  @P2 LDC.64 R26, c[0x0][0x388] ;  /* 0x0000e200ff1a2b82 */ /* 0x000eb00000000a00 */
[----:B------:R-:W0:Y:S01]  /*1060*/  @P1 LDC.64 R16, c[0x0][0x388] ;  /* 0x0000e200ff101b82 */ /* 0x000e220000000a00 */
[----:B--2---:R-:W-:-:S04]  /*1070*/  @P2 LEA R26, P0, R4, R26, 0x3 ;  /* 0x0000001a041a2211 */ /* 0x004fc800078018ff */
[----:B------:R-:W-:Y:S02]  /*1080*/  @P2 LEA.HI.X R27, R4, R27, R5, 0x3, P0 ;  /* 0x0000001b041b2211 */ /* 0x000fe400000f1c05 */
[----:B0-----:R-:W-:-:S04]  /*1090*/  @P1 LEA R16, P3, R6, R16, 0x3 ;  /* 0x0000001006101211 */ /* 0x001fc800078618ff */
[----:B------:R-:W-:Y:S02]  /*10a0*/  @P1 LEA.HI.X R17, R6, R17, R7, 0x3, P3 ;  /* 0x0000001106111211 */ /* 0x000fe400018f1c07 */
[----:B------:R-:W2:Y:S01]  /*10b0*/  LDG.E.ENL2.256 R8, R4, desc[UR4][R22.64] ;  /* 0xfe0000041604797e */ /* 0x000ea20008121908 */
[C---:B------:R-:W-:Y:S02]  /*10c0*/  PRMT R20, R0.reuse, 0x7772, RZ ;  /* 0x0000777200147816 */ /* 0x040fe400000000ff */
[----:B------:R-:W-:Y:S02]  /*10d0*/  PRMT R0, R0, 0x7773, RZ ;  /* 0x0000777300007816 */ /* 0x000fe400000000ff */
[----:B------:R-:W-:Y:S02]  /*10e0*/  ISETP.NE.AND P3, PT, R20, RZ, PT ;  /* 0x000000ff1400720c */ /* 0x000fe40003f65270 */
[----:B------:R-:W-:Y:S02]  /*10f0*/  ISETP.NE.AND P0, PT, R0, RZ, PT ;  /* 0x000000ff0000720c */ /* 0x000fe40003f05270 */
[----:B------:R-:W4:Y:S09]  /*1100*/  LDG.E R0, desc[UR4][R2.64+0x200] ;  /* 0x0002000402007981 */ /* 0x000f32000c1e1900 */
[----:B------:R-:W3:Y:S08]  /*1110*/  @P3 LDC.64 R20, c[0x0][0x388] ;  /* 0x0000e200ff143b82 */ /* 0x000ef00000000a00 */
[----:B------:R-:W0:Y:S01]  /*1120*/  @P0 LDC.64 R28, c[0x0][0x388] ;  /* 0x0000e200ff1c0b82 */ /* 0x000e220000000a00 */
[----:B---3--:R-:W-:-:S04]  /*1130*/  @P3 LEA R20, P4, R12, R20, 0x3 ;  /* 0x000000140c143211 */ /* 0x008fc800078818ff */
[----:B------:R-:W-:Y:S02]  /*1140*/  @P3 LEA.HI.X R21, R12, R21, R13, 0x3, P4 ;  /* 0x000000150c153211 */ /* 0x000fe400020f1c0d */
[----:B0-----:R-:W-:-:S04]  /*1150*/  @P0 LEA R28, P4, R14, R28, 0x3 ;  /* 0x0000001c0e1c0211 */ /* 0x001fc800078818ff */
[----:B------:R-:W-:Y:S01]  /*1160*/  @P0 LEA.HI.X R29, R14, R29, R15, 0x3, P4 ;  /* 0x0000001d0e1d0211 */ /* 0x000fe200020f1c0f */
[----:B--2---:R-:W2:Y:S04]  /*1170*/  @P1 LDG.E.64 R6, desc[UR4][R16.64] ;  /* 0x0000000410061981 */ /* 0x004ea8000c1e1b00 */
[----:B------:R-:W2:Y:S04]  /*1180*/  @P2 LDG.E.64 R4, desc[UR4][R26.64] ;  /* 0x000000041a042981 */ /* 0x000ea8000c1e1b00 */
[----:B------:R0:W2:Y:S04]  /*1190*/  @P3 LDG.E.64 R8, desc[UR4][R20.64] ;  /* 0x0000000414083981 */ /* 0x0000a8000c1e1b00 */
[----:B------:R-:W3:Y:S01]  /*11a0*/  LDG.E.ENL2.256 R16, R12, desc[UR4][R18.64+0x1000] ;  /* 0xfe008004120c797e */ /* 0x000ee20008121910 */
[----:B----4-:R-:W-:-:S03]  /*11b0*/  PRMT R2, R0, 0x7772, RZ ;  /* 0x0000777200027816 */ /* 0x010fc600000000ff */
[----:B------:R-:W2:Y:S01]  /*11c0*/  @P0 LDG.E.64 R10, desc[UR4][R28.64] ;  /* 0x000000041c0a0981 */ /* 0x000ea2000c1e1b00 */
[----:B------:R-:W-:Y:S02]  /*11d0*/  ISETP.NE.AND P2, PT, R2, RZ, PT ;  /* 0x000000ff0200720c */ /* 0x000fe40003f45270 */
[----:B0-----:R-:W-:-:S04]  /*11e0*/  PRMT R20, R0, 0x7773, RZ ;  /* 0x0000777300147816 */ /* 0x001fc800000000ff */
[----:B------:R-:W-:-:S07]  /*11f0*/  ISETP.NE.AND P1, PT, R20, RZ, PT ;  /* 0x000000ff1400720c */ /* 0x000fce0003f25270 */
[----:B------:R-:W3:Y:S08]  /*1200*/  @P2 LDC.64 R2, c[0x0][0x388] ;  /* 0x0000e200ff022b82 */ /* 0x000ef00000000a00 */
[----:B------:R-:W0:Y:S01]  /*1210*/  @P1 LDC.64 R26, c[0x0][0x388] ;  /* 0x0000e200ff1a1b82 */ /* 0x000e220000000a00 */
[----:B---3--:R-:W-:-:S04]  /*1220*/  @P2 LEA R2, P3, R16, R2, 0x3 ;  /* 0x0000000210022211 */ /* 0x008fc800078618ff */
[----:B------:R-:W-:Y:S02]  /*1230*/  @P2 LEA.HI.X R3, R16, R3, R17, 0x3, P3 ;  /* 0x0000000310032211 */ /* 0x000fe400018f1c11 */
[----:B0-----:R-:W-:-:S04]  /*1240*/  @P1 LEA R26, P3, R18, R26, 0x3 ;  /* 0x0000001a121a1211 */ /* 0x001fc800078618ff */
[----:B------:R-:W-:Y:S02]  /*1250*/  @P1 LEA.HI.X R27, R18, R27, R19, 0x3, P3 ;  /* 0x0000001b121b1211 */ /* 0x000fe400018f1c13 */
[----:B------:R-:W3:Y:S04]  /*1260*/  LDG.E.ENL2.256 R20, R16, desc[UR4][R22.64+0x1000] ;  /* 0xfe0080041610797e */ /* 0x000ee80008121914 */
[----:B---3--:R0:W3:Y:S04]  /*1270*/  @P2 LDG.E.64 R20, desc[UR4][R2.64] ;  /* 0x0000000402142981 */ /* 0x0080e8000c1e1b00 */
[----:B------:R-:W3:Y:S01]  /*1280*/  @P1 LDG.E.64 R22, desc[UR4][R26.64] ;  /* 0x000000041a161981 */ /* 0x000ee2000c1e1b00 */
[----:B0-----:R-:W-:-:S04]  /*1290*/  PRMT R2, R0, 0x7771, RZ ;  /* 0x0000777100027816 */ /* 0x001fc800000000ff */
[----:B------:R-:W-:-:S13]  /*12a0*/  ISETP.NE.AND P2, PT, R2, RZ, PT ;  /* 0x000000ff0200720c */ /* 0x000fda0003f45270 */
[----:B------:R-:W0:Y:S01]  /*12b0*/  @P2 LDC.64 R2, c[0x0][0x388] ;  /* 0x0000e200ff022b82 */ /* 0x000e220000000a00 */
[----:B------:R-:W-:-:S04]  /*12c0*/  PRMT R0, R0, 0x7770, RZ ;  /* 0x0000777000007816 */ /* 0x000fc800000000ff */
[----:B------:R-:W-:Y:S02]  /*12d0*/  ISETP.NE.AND P0, PT, R0, RZ, PT ;  /* 0x000000ff0000720c */ /* 0x000fe40003f05270 */
[----:B0-----:R-:W-:-:S04]  /*12e0*/  @P2 LEA R2, P3, R14, R2, 0x3 ;  /* 0x000000020e022211 */ /* 0x001fc800078618ff */
[----:B------:R-:W-:-:S07]  /*12f0*/  @P2 LEA.HI.X R3, R14, R3, R15, 0x3, P3 ;  /* 0x000000030e032211 */ /* 0x000fce00018f1c0f */
        /* <DEDUP_REMOVED lines=11> */
.L_x_7376:
        /* <DEDUP_REMOVED lines=13> */
.L_x_41905:


//--------------------- .text._ZN2at6native29vectorized_elementwise_kernelILi8EZZZNS0_28launch_masked_scatter_kernelERKNS_10TensorBaseES4_S4_S4_ENKUlvE_clEvENKUlvE4_clEvEUldblE_St5arrayIPcLm4EEEEviT0_T1_ --------------------------
	.section	.text._ZN2at6native29vectorized_elementwise_kernelILi8EZZZNS0_28launch_masked_scatter_kernelERKNS_10TensorBaseES4_S4_S4_ENKUlvE_clEvENKUlvE4_clEvEUldblE_St5arrayIPcLm4EEEEviT0_T1_,"ax",@progbits
	.align	128
        .global         _ZN2at6native29vectorized_elementwise_kernelILi8EZZZNS0_28launch_masked_scatter_kernelERKNS_10TensorBaseES4_S4_S4_ENKUlvE_clEvENKUlvE4_clEvEUldblE_St5arrayIPcLm4EEEEviT0_T1_
        .type           _ZN2at6native29vectorized_elementwise_kernelILi8EZZZNS0_28launch_masked_scatter_kernelERKNS_10TensorBaseES4_S4_S4_ENKUlvE_clEvENKUlvE4_clEvEUldblE_St5arrayIPcLm4EEEEviT0_T1_,@function
        .size           _ZN2at6native29vectorized_elementwise_kernelILi8EZZZNS0_28launch_masked_scatter_kernelERKNS_10TensorBaseES4_S4_S4_ENKUlvE_clEvENKUlvE4_clEvEUldblE_St5arrayIPcLm4EEEEviT0_T1_,(.L_x_41906 - _ZN2at6native29vectorized_elementwise_kernelILi8EZZZNS0_28launch_masked_scatter_kernelERKNS_10TensorBaseES4_S4_S4_ENKUlvE_clEvENKUlvE4_clEvEUldblE_St5arrayIPcLm4EEEEviT0_T1_)
        .other          _ZN2at6native29vectorized_elementwise_kernelILi8EZZZNS0_28launch_masked_scatter_kernelERKNS_10TensorBaseES4_S4_S4_ENKUlvE_clEvENKUlvE4_clEvEUldblE_St5arrayIPcLm4EEEEviT0_T1_,@"STO_CUDA_ENTRY STV_DEFAULT"
_ZN2at6native29vectorized_elementwise_kernelILi8EZZZNS0_28launch_masked_scatter_kernelERKNS_10TensorBaseES4_S4_S4_ENKUlvE_clEvENKUlvE4_clEvEUldblE_St5arrayIPcLm4EEEEviT0_T1_:
.text._ZN2at6native29vectorized_elementwise_kernelILi8EZZZNS0_28launch_masked_scatter_kernelERKNS_10TensorBaseES4_S4_S4_ENKUlvE_clEvENKUlvE4_clEvEUldblE_St5arrayIPcLm4EEEEviT0_T1_:
        /* <DEDUP_REMOVED lines=18> */
[----:B------:R-:W-:-:S05]  /*0120*/  @!P4 IMAD.X R15, RZ, RZ, R15, P0 ;  /* 0x000000ffff0fc224 */ /* 0x000fca00000e060f */
[----:B------:R1:W3:Y:S01]  /*0130*/  @!P4 LDG.E.U8 R20, desc[UR4][R14.64] ;  /* 0x000000040e14c981 */ /* 0x0002e2000c1e1100 */
[----:B------:R-:W-:Y:S02]  /*0140*/  @!P1 IMAD R21, R24, 0x400, R0 ;  /* 0x0000040018159824 */ /* 0x000fe400078e0200 */
[----:B------:R-:W-:-:S05]  /*0150*/  @!P1 VIADD R0, R0, 0x80 ;  /* 0x0000008000009836 */ /* 0x000fca0000000000 */
[----:B------:R-:W-:Y:S02]  /*0160*/  ISETP.GE.U32.AND P3, PT, R0, R2, PT ;  /* 0x000000020000720c */ /* 0x000fe40003f66070 */
[----:B0-----:R-:W-:-:S05]  /*0170*/  @!P1 IADD3 R16, P0, PT, R21, R16, RZ ;  /* 0x0000001015109210 */ /* 0x001fca0007f1e0ff */
[----:B------:R-:W-:Y:S01]  /*0180*/  @!P1 IMAD.X R17, RZ, RZ, R17, P0 ;  /* 0x000000ffff119224 */ /* 0x000fe200000e0611 */
[----:B------:R-:W-:Y:S01]  /*0190*/  CS2R R18, SRZ ;  /* 0x0000000000127805 */ /* 0x000fe2000001ff00 */
[----:B-1----:R-:W-:-:S04]  /*01a0*/  @!P4 IMAD.WIDE.U32 R14, R5, 0x8, R6 ;  /* 0x00000008050ec825 */ /* 0x002fc800078e0006 */
[----:B------:R-:W0:Y:S01]  /*01b0*/  @!P3 LDC.64 R8, c[0x0][0x3a8] ;  /* 0x0000ea00ff08bb82 */ /* 0x000e220000000a00 */
[----:B------:R1:W4:Y:S04]  /*01c0*/  @!P1 LDG.E.U8 R4, desc[UR4][R16.64] ;  /* 0x0000000410049981 */ /* 0x000328000c1e1100 */
[----:B------:R1:W4:Y:S01]  /*01d0*/  @!P4 LDG.E.64 R18, desc[UR4][R14.64] ;  /* 0x000000040e12c981 */ /* 0x000322000c1e1b00 */
[----:B--2---:R-:W-:Y:S02]  /*01e0*/  @!P4 IMAD.WIDE.U32 R12, R5, 0x8, R12 ;  /* 0x00000008050cc825 */ /* 0x004fe400078e000c */
[----:B------:R-:W2:Y:S02]  /*01f0*/  @!P1 LDC.64 R6, c[0x0][0x3b0] ;  /* 0x0000ec00ff069b82 */ /* 0x000ea40000000a00 */
[----:B------:R-:W-:Y:S01]  /*0200*/  @!P3 IMAD R5, R24, 0x400, R0 ;  /* 0x000004001805b824 */ /* 0x000fe200078e0200 */
[----:B------:R2:W4:Y:S01]  /*0210*/  @!P4 LDG.E.64 R10, desc[UR4][R12.64] ;  /* 0x000000040c0ac981 */ /* 0x000522000c1e1b00 */
[----:B-1----:R-:W-:-:S04]  /*0220*/  CS2R R16, SRZ ;  /* 0x0000000000107805 */ /* 0x002fc8000001ff00 */
[----:B------:R-:W1:Y:S01]  /*0230*/  @!P3 LDC.64 R14, c[0x0][0x3a0] ;  /* 0x0000e800ff0ebb82 */ /* 0x000e620000000a00 */
[----:B0-----:R-:W-:-:S05]  /*0240*/  @!P3 IADD3 R26, P0, PT, R5, R8, RZ ;  /* 0x00000008051ab210 */ /* 0x001fca0007f1e0ff */
[----:B------:R-:W-:Y:S02]  /*0250*/  @!P3 IMAD.X R27, RZ, RZ, R9, P0 ;  /* 0x000000ffff1bb224 */ /* 0x000fe400000e0609 */
[----:B------:R-:W0:Y:S01]  /*0260*/  @!P1 LDC.64 R8, c[0x0][0x3a0] ;  /* 0x0000e800ff089b82 */ /* 0x000e220000000a00 */
[----:B--2---:R-:W-:Y:S02]  /*0270*/  @!P1 IMAD.WIDE.U32 R28, R21, 0x8, R6 ;  /* 0x00000008151c9825 */ /* 0x004fe400078e0006 */
[----:B------:R-:W2:Y:S04]  /*0280*/  @!P3 LDG.E.U8 R26, desc[UR4][R26.64] ;  /* 0x000000041a1ab981 */ /* 0x000ea8000c1e1100 */
[----:B------:R-:W2:Y:S01]  /*0290*/  @!P1 LDG.E.64 R16, desc[UR4][R28.64] ;  /* 0x000000041c109981 */ /* 0x000ea2000c1e1b00 */
[----:B------:R-:W0:Y:S01]  /*02a0*/  @!P3 LDC.64 R6, c[0x0][0x3b0] ;  /* 0x0000ec00ff06bb82 */ /* 0x000e220000000a00 */
[----:B------:R-:W-:Y:S01]  /*02b0*/  @!P3 VIADD R0, R0, 0x80 ;  /* 0x000000800000b836 */ /* 0x000fe20000000000 */
[----:B------:R-:W-:-:S04]  /*02c0*/  CS2R R22, SRZ ;  /* 0x0000000000167805 */ /* 0x000fc8000001ff00 */
[----:B------:R-:W-:Y:S01]  /*02d0*/  ISETP.GE.U32.AND P0, PT, R0, R2, PT ;  /* 0x000000020000720c */ /* 0x000fe20003f06070 */
[----:B-1----:R-:W-:-:S12]  /*02e0*/  @!P3 IMAD.WIDE.U32 R14, R5, 0x8, R14 ;  /* 0x00000008050eb825 */ /* 0x002fd800078e000e */
[----:B------:R-:W1:Y:S01]  /*02f0*/  @!P0 LDC.64 R12, c[0x0][0x3a8] ;  /* 0x0000ea00ff0c8b82 */ /* 0x000e620000000a00 */
[----:B0-----:R-:W-:-:S05]  /*0300*/  @!P3 IMAD.WIDE.U32 R6, R5, 0x8, R6 ;  /* 0x000000080506b825 */ /* 0x001fca00078e0006 */
[----:B------:R0:W2:Y:S02]  /*0310*/  @!P3 LDG.E.64 R22, desc[UR4][R6.64] ;  /* 0x000000040616b981 */ /* 0x0000a4000c1e1b00 */
[----:B0-----:R-:W-:Y:S01]  /*0320*/  @!P1 IMAD.WIDE.U32 R6, R21, 0x8, R8 ;  /* 0x0000000815069825 */ /* 0x001fe200078e0008 */
[----:B------:R-:W-:-:S06]  /*0330*/  CS2R R8, SRZ ;  /* 0x0000000000087805 */ /* 0x000fcc000001ff00 */
[----:B------:R0:W2:Y:S01]  /*0340*/  @!P1 LDG.E.64 R8, desc[UR4][R6.64] ;  /* 0x0000000406089981 */ /* 0x0000a2000c1e1b00 */
[----:B------:R-:W-:Y:S01]  /*0350*/  @!P0 IMAD R25, R24, 0x400, R0 ;  /* 0x0000040018198824 */ /* 0x000fe200078e0200 */
[----:B0-----:R-:W-:-:S06]  /*0360*/  CS2R R6, SRZ ;  /* 0x0000000000067805 */ /* 0x001fcc000001ff00 */
[----:B------:R0:W2:Y:S01]  /*0370*/  @!P3 LDG.E.64 R6, desc[UR4][R14.64] ;  /* 0x000000040e06b981 */ /* 0x0000a2000c1e1b00 */
[----:B-1----:R-:W-:-:S05]  /*0380*/  @!P0 IADD3 R12, P2, PT, R25, R12, RZ ;  /* 0x0000000c190c8210 */ /* 0x002fca0007f5e0ff */
[----:B------:R-:W-:-:S05]  /*0390*/  @!P0 IMAD.X R13, RZ, RZ, R13, P2 ;  /* 0x000000ffff0d8224 */ /* 0x000fca00010e060d */
[----:B------:R1:W2:Y:S01]  /*03a0*/  @!P0 LDG.E.U8 R5, desc[UR4][R12.64] ;  /* 0x000000040c058981 */ /* 0x0002a2000c1e1100 */
[----:B0-----:R-:W-:Y:S01]  /*03b0*/  CS2R R14, SRZ ;  /* 0x00000000000e7805 */ /* 0x001fe2000001ff00 */
[----:B-1----:R-:W0:Y:S02]  /*03c0*/  @!P0 LDC.64 R12, c[0x0][0x3b0] ;  /* 0x0000ec00ff0c8b82 */ /* 0x002e240000000a00 */
[----:B0-----:R-:W-:-:S05]  /*03d0*/  @!P0 IMAD.WIDE.U32 R12, R25, 0x8, R12 ;  /* 0x00000008190c8825 */ /* 0x001fca00078e000c */
[----:B------:R0:W2:Y:S01]  /*03e0*/  @!P0 LDG.E.64 R14, desc[UR4][R12.64] ;  /* 0x000000040c0e8981 */ /* 0x0000a2000c1e1b00 */
[----:B------:R-:W-:Y:S02]  /*03f0*/  @!P0 VIADD R0, R0, 0x80 ;  /* 0x0000008000008836 */ /* 0x000fe40000000000 */
[----:B------:R-:W-:Y:S01]  /*0400*/  VIADD R27, R3, 0x100 ;  /* 0x00000100031b7836 */ /* 0x000fe20000000000 */
[----:B---3--:R-:W-:-:S13]  /*0410*/  ISETP.EQ.OR P4, PT, R20, RZ, P4 ;  /* 0x000000ff1400720c */ /* 0x008fda0002782670 */
[----:B0-----:R-:W0:Y:S01]  /*0420*/  @!P4 LDC.64 R12, c[0x0][0x388] ;  /* 0x0000e200ff0ccb82 */ /* 0x001e220000000a00 */
[----:B----4-:R-:W-:Y:S01]  /*0430*/  ISETP.EQ.OR P2, PT, R4, RZ, P1 ;  /* 0x000000ff0400720c */ /* 0x010fe20000f42670 */
[----:B------:R-:W-:-:S05]  /*0440*/  VIADD R4, R3, 0x80 ;  /* 0x0000008003047836 */ /* 0x000fca0000000000 */
[----:B------:R-:W-:Y:S02]  /*0450*/  ISETP.GE.U32.OR P2, PT, R4, R2, P2 ;  /* 0x000000020400720c */ /* 0x000fe40001746470 */
[----:B0-----:R-:W-:-:S04]  /*0460*/  @!P4 LEA R12, P1, R18, R12, 0x3 ;  /* 0x0000000c120cc211 */ /* 0x001fc800078218ff */
[----:B------:R-:W-:Y:S02]  /*0470*/  @!P4 LEA.HI.X R13, R18, R13, R19, 0x3, P1 ;  /* 0x0000000d120dc211 */ /* 0x000fe400008f1c13 */
[----:B------:R-:W-:-:S05]  /*0480*/  ISETP.GE.U32.AND P1, PT, R0, R2, PT ;  /* 0x000000020000720c */ /* 0x000fca0003f26070 */
[----:B------:R-:W0:Y:S01]  /*0490*/  @!P2 LDC.64 R20, c[0x0][0x388] ;  /* 0x0000e200ff14ab82 */ /* 0x000e220000000a00 */
[----:B------:R1:W5:Y:S07]  /*04a0*/  @!P4 LDG.E.64 R10, desc[UR4][R12.64] ;  /* 0x000000040c0ac981 */ /* 0x00036e000c1e1b00 */
[----:B-1----:R-:W1:Y:S01]  /*04b0*/  @!P0 LDC.64 R12, c[0x0][0x3a0] ;  /* 0x0000e800ff0c8b82 */ /* 0x002e620000000a00 */
[----:B--2---:R-:W-:-:S04]  /*04c0*/  ISETP.EQ.OR P3, PT, R26, RZ, P3 ;  /* 0x000000ff1a00720c */ /* 0x004fc80001f62670 */
[----:B------:R-:W-:-:S03]  /*04d0*/  ISETP.GE.U32.OR P3, PT, R27, R2, P3 ;  /* 0x000000021b00720c */ /* 0x000fc60001f66470 */
[----:B------:R-:W2:Y:S01]  /*04e0*/  @!P1 LDC.64 R18, c[0x0][0x3a8] ;  /* 0x0000ea00ff129b82 */ /* 0x000ea20000000a00 */
[----:B0-----:R-:W-:-:S04]  /*04f0*/  @!P2 LEA R20, P4, R16, R20, 0x3 ;  /* 0x000000141014a211 */ /* 0x001fc800078818ff */
[----:B------:R-:W-:Y:S01]  /*0500*/  @!P2 LEA.HI.X R21, R16, R21, R17, 0x3, P4 ;  /* 0x000000151015a211 */ /* 0x000fe200020f1c11 */
[----:B-1----:R-:W-:Y:S01]  /*0510*/  @!P0 IMAD.WIDE.U32 R16, R25, 0x8, R12 ;  /* 0x0000000819108825 */ /* 0x002fe200078e000c */
[----:B------:R-:W-:-:S03]  /*0520*/  CS2R R12, SRZ ;  /* 0x00000000000c7805 */ /* 0x000fc6000001ff00 */
[----:B------:R-:W-:-:S03]  /*0530*/  @!P1 IMAD R25, R24, 0x400, R0 ;  /* 0x0000040018199824 */ /* 0x000fc600078e0200 */
[----:B------:R0:W3:Y:S02]  /*0540*/  @!P0 LDG.E.64 R12, desc[UR4][R16.64] ;  /* 0x00000004100c8981 */ /* 0x0000e4000c1e1b00 */
[----:B--2---:R-:W-:-:S05]  /*0550*/  @!P1 IADD3 R26, P4, PT, R25, R18, RZ ;  /* 0x00000012191a9210 */ /* 0x004fca0007f9e0ff */
[----:B------:R-:W-:Y:S02]  /*0560*/  @!P1 IMAD.X R27, RZ, RZ, R19, P4 ;  /* 0x000000ffff1b9224 */ /* 0x000fe400020e0613 */
[----:B------:R-:W-:Y:S01]  /*0570*/  @!P1 VIADD R0, R0, 0x80 ;  /* 0x0000008000009836 */ /* 0x000fe20000000000 */
[----:B0-----:R-:W0:Y:S02]  /*0580*/  @!P3 LDC.64 R16, c[0x0][0x388] ;  /* 0x0000e200ff10bb82 */ /* 0x001e240000000a00 */
[----:B------:R-:W2:Y:S02]  /*0590*/  @!P1 LDG.E.U8 R26, desc[UR4][R26.64] ;  /* 0x000000041a1a9981 */ /* 0x000ea4000c1e1100 */
[----:B------:R-:W-:-:S04]  /*05a0*/  ISETP.GE.U32.AND P4, PT, R0, R2, PT ;  /* 0x000000020000720c */ /* 0x000fc80003f86070 */
[----:B------:R-:W1:Y:S01]  /*05b0*/  @!P1 LDC.64 R18, c[0x0][0x3b0] ;  /* 0x0000ec00ff129b82 */ /* 0x000e620000000a00 */
[----:B------:R4:W5:Y:S01]  /*05c0*/  @!P2 LDG.E.64 R8, desc[UR4][R20.64] ;  /* 0x000000041408a981 */ /* 0x000962000c1e1b00 */
[----:B0-----:R-:W-:-:S06]  /*05d0*/  @!P3 LEA R16, P5, R22, R16, 0x3 ;  /* 0x000000101610b211 */ /* 0x001fcc00078a18ff */
[----:B----4-:R-:W0:Y:S01]  /*05e0*/  @!P1 LDC.64 R20, c[0x0][0x3a0] ;  /* 0x0000e800ff149b82 */ /* 0x010e220000000a00 */
[----:B------:R-:W-:-:S07]  /*05f0*/  @!P3 LEA.HI.X R17, R22, R17, R23, 0x3, P5 ;  /* 0x000000111611b211 */ /* 0x000fce00028f1c17 */
[----:B------:R-:W4:Y:S01]  /*0600*/  @!P4 LDC.64 R22, c[0x0][0x3a8] ;  /* 0x0000ea00ff16cb82 */ /* 0x000f220000000a00 */
[----:B------:R1:W5:Y:S02]  /*0610*/  @!P3 LDG.E.64 R6, desc[UR4][R16.64] ;  /* 0x000000041006b981 */ /* 0x000364000c1e1b00 */
[----:B-1----:R-:W-:Y:S01]  /*0620*/  @!P1 IMAD.WIDE.U32 R18, R25, 0x8, R18 ;  /* 0x0000000819129825 */ /* 0x002fe200078e0012 */
[----:B------:R-:W-:-:S03]  /*0630*/  CS2R R16, SRZ ;  /* 0x0000000000107805 */ /* 0x000fc6000001ff00 */
[----:B------:R-:W-:-:S03]  /*0640*/  @!P4 IMAD R27, R24, 0x400, R0 ;  /* 0x00000400181bc824 */ /* 0x000fc600078e0200 */
[----:B------:R1:W2:Y:S01]  /*0650*/  @!P1 LDG.E.64 R16, desc[UR4][R18.64] ;  /* 0x0000000412109981 */ /* 0x0002a2000c1e1b00 */
[----:B------:R-:W-:Y:S01]  /*0660*/  ISETP.EQ.OR P0, PT, R5, RZ, P0 ;  /* 0x000000ff0500720c */ /* 0x000fe20000702670 */
[----:B------:R-:W-:Y:S01]  /*0670*/  VIADD R5, R3, 0x180 ;  /* 0x0000018003057836 */ /* 0x000fe20000000000 */
[----:B----4-:R-:W-:-:S05]  /*0680*/  @!P4 IADD3 R22, P2, PT, R27, R22, RZ ;  /* 0x000000161b16c210 */ /* 0x010fca0007f5e0ff */
[----:B------:R-:W-:Y:S01]  /*0690*/  @!P4 IMAD.X R23, RZ, RZ, R23, P2 ;  /* 0x000000ffff17c224 */ /* 0x000fe200010e0617 */
[----:B------:R-:W-:-:S04]  /*06a0*/  ISETP.GE.U32.OR P0, PT, R5, R2, P0 ;  /* 0x000000020500720c */ /* 0x000fc80000706470 */
[----:B------:R4:W2:Y:S01]  /*06b0*/  @!P4 LDG.E.U8 R5, desc[UR4][R22.64] ;  /* 0x000000041605c981 */ /* 0x0008a2000c1e1100 */
[----:B0-----:R-:W-:-:S08]  /*06c0*/  @!P1 IMAD.WIDE.U32 R20, R25, 0x8, R20 ;  /* 0x0000000819149825 */ /* 0x001fd000078e0014 */
[----:B-1----:R-:W0:Y:S01]  /*06d0*/  @!P0 LDC.64 R18, c[0x0][0x388] ;  /* 0x0000e200ff128b82 */ /* 0x002e220000000a00 */
[----:B----4-:R-:W-:-:S06]  /*06e0*/  CS2R R22, SRZ ;  /* 0x0000000000167805 */ /* 0x010fcc000001ff00 */
[----:B------:R1:W4:Y:S02]  /*06f0*/  @!P1 LDG.E.64 R22, desc[UR4][R20.64] ;  /* 0x0000000414169981 */ /* 0x000324000c1e1b00 */
[----:B-1----:R-:W1:Y:S01]  /*0700*/  @!P4 LDC.64 R20, c[0x0][0x3b0] ;  /* 0x0000ec00ff14cb82 */ /* 0x002e620000000a00 */
[----:B0-----:R-:W-:-:S04]  /*0710*/  @!P0 LEA R18, P2, R14, R18, 0x3 ;  /* 0x000000120e128211 */ /* 0x001fc800078418ff */
[----:B------:R-:W-:Y:S01]  /*0720*/  @!P0 LEA.HI.X R19, R14, R19, R15, 0x3, P2 ;  /* 0x000000130e138211 */ /* 0x000fe200010f1c0f */
[----:B-1----:R-:W-:Y:S01]  /*0730*/  @!P4 IMAD.WIDE.U32 R14, R27, 0x8, R20 ;  /* 0x000000081b0ec825 */ /* 0x002fe200078e0014 */
[----:B------:R-:W-:-:S06]  /*0740*/  CS2R R20, SRZ ;  /* 0x0000000000147805 */ /* 0x000fcc000001ff00 */
[----:B------:R-:W4:Y:S01]  /*0750*/  @!P4 LDG.E.64 R20, desc[UR4][R14.64] ;  /* 0x000000040e14c981 */ /* 0x000f22000c1e1b00 */
[----:B------:R-:W-:Y:S02]  /*0760*/  VIADD R25, R3, 0x200 ;  /* 0x0000020003197836 */ /* 0x000fe40000000000 */
[----:B------:R-:W-:-:S05]  /*0770*/  @!P4 VIADD R0, R0, 0x80 ;  /* 0x000000800000c836 */ /* 0x000fca0000000000 */
[----:B------:R-:W-:Y:S01]  /*0780*/  ISETP.GE.U32.AND P2, PT, R0, R2, PT ;  /* 0x000000020000720c */ /* 0x000fe20003f46070 */
[----:B---3--:R0:W5:Y:S02]  /*0790*/  @!P0 LDG.E.64 R12, desc[UR4][R18.64] ;  /* 0x00000004120c8981 */ /* 0x008164000c1e1b00 */
[----:B0-----:R-:W0:Y:S01]  /*07a0*/  @!P4 LDC.64 R18, c[0x0][0x3a0] ;  /* 0x0000e800ff12cb82 */ /* 0x001e220000000a00 */
[----:B--2---:R-:W-:-:S04]  /*07b0*/  ISETP.EQ.OR P1, PT, R26, RZ, P1 ;  /* 0x000000ff1a00720c */ /* 0x004fc80000f22670 */
[----:B------:R-:W-:-:S13]  /*07c0*/  ISETP.GE.U32.OR P1, PT, R25, R2, P1 ;  /* 0x000000021900720c */ /* 0x000fda0000f26470 */
[----:B------:R-:W1:Y:S01]  /*07d0*/  @!P1 LDC.64 R14, c[0x0][0x388] ;  /* 0x0000e200ff0e9b82 */ /* 0x000e620000000a00 */
[----:B0-----:R-:W-:Y:S01]  /*07e0*/  @!P4 IMAD.WIDE.U32 R18, R27, 0x8, R18 ;  /* 0x000000081b12c825 */ /* 0x001fe200078e0012 */
[----:B------:R-:W-:-:S06]  /*07f0*/  CS2R R26, SRZ ;  /* 0x00000000001a7805 */ /* 0x000fcc000001ff00 */
[----:B------:R0:W2:Y:S02]  /*0800*/  @!P4 LDG.E.64 R26, desc[UR4][R18.64] ;  /* 0x00000004121ac981 */ /* 0x0000a4000c1e1b00 */
[----:B0-----:R-:W0:Y:S01]  /*0810*/  @!P2 LDC.64 R18, c[0x0][0x3a0] ;  /* 0x0000e800ff12ab82 */ /* 0x001e220000000a00 */
[----:B-1----:R-:W-:-:S04]  /*0820*/  @!P1 LEA R14, P0, R16, R14, 0x3 ;  /* 0x0000000e100e9211 */ /* 0x002fc800078018ff */
[----:B------:R-:W-:-:S03]  /*0830*/  @!P1 LEA.HI.X R15, R16, R15, R17, 0x3, P0 ;  /* 0x0000000f100f9211 */ /* 0x000fc600000f1c11 */
[----:B------:R-:W1:Y:S01]  /*0840*/  @!P2 LDC.64 R16, c[0x0][0x3a8] ;  /* 0x0000ea00ff10ab82 */ /* 0x000e620000000a00 */
[----:B------:R-:W-:Y:S01]  /*0850*/  ISETP.EQ.OR P0, PT, R5, RZ, P4 ;  /* 0x000000ff0500720c */ /* 0x000fe20002702670 */
[----:B------:R-:W-:-:S05]  /*0860*/  VIADD R5, R3, 0x280 ;  /* 0x0000028003057836 */ /* 0x000fca0000000000 */
[----:B------:R-:W-:Y:S01]  /*0870*/  ISETP.GE.U32.OR P0, PT, R5, R2, P0 ;  /* 0x000000020500720c */ /* 0x000fe20000706470 */
[----:B------:R-:W-:Y:S01]  /*0880*/  @!P2 IMAD R5, R24, 0x400, R0 ;  /* 0x000004001805a824 */ /* 0x000fe200078e0200 */
[----:B----4-:R3:W5:Y:S04]  /*0890*/  @!P1 LDG.E.64 R22, desc[UR4][R14.64] ;  /* 0x000000040e169981 */ /* 0x010768000c1e1b00 */
[----:B-1----:R-:W-:-:S05]  /*08a0*/  @!P2 IADD3 R16, P1, PT, R5, R16, RZ ;  /* 0x000000100510a210 */ /* 0x002fca0007f3e0ff */
[----:B------:R-:W-:Y:S02]  /*08b0*/  @!P2 IMAD.X R17, RZ, RZ, R17, P1 ;  /* 0x000000ffff11a224 */ /* 0x000fe400008e0611 */
[----:B0-----:R-:W-:Y:S01]  /*08c0*/  @!P2 IMAD.WIDE.U32 R18, R5, 0x8, R18 ;  /* 0x000000080512a825 */ /* 0x001fe200078e0012 */
[----:B---3--:R-:W0:Y:S02]  /*08d0*/  @!P0 LDC.64 R14, c[0x0][0x388] ;  /* 0x0000e200ff0e8b82 */ /* 0x008e240000000a00 */
[----:B------:R1:W3:Y:S02]  /*08e0*/  @!P2 LDG.E.U8 R25, desc[UR4][R16.64] ;  /* 0x000000041019a981 */ /* 0x0002e4000c1e1100 */
[----:B-1----:R-:W-:-:S06]  /*08f0*/  CS2R R16, SRZ ;  /* 0x0000000000107805 */ /* 0x002fcc000001ff00 */
[----:B------:R1:W4:Y:S02]  /*0900*/  @!P2 LDG.E.64 R16, desc[UR4][R18.64] ;  /* 0x000000041210a981 */ /* 0x000324000c1e1b00 */
[----:B-1----:R-:W1:Y:S01]  /*0910*/  @!P2 LDC.64 R18, c[0x0][0x3b0] ;  /* 0x0000ec00ff12ab82 */ /* 0x002e620000000a00 */
[----:B0-----:R-:W-:-:S04]  /*0920*/  @!P0 LEA R14, P1, R20, R14, 0x3 ;  /* 0x0000000e140e8211 */ /* 0x001fc800078218ff */
[----:B------:R-:W-:Y:S02]  /*0930*/  @!P0 LEA.HI.X R15, R20, R15, R21, 0x3, P1 ;  /* 0x0000000f140f8211 */ /* 0x000fe400008f1c15 */
[----:B------:R-:W-:Y:S01]  /*0940*/  CS2R R20, SRZ ;  /* 0x0000000000147805 */ /* 0x000fe2000001ff00 */
[----:B-1----:R-:W-:-:S05]  /*0950*/  @!P2 IMAD.WIDE.U32 R18, R5, 0x8, R18 ;  /* 0x000000080512a825 */ /* 0x002fca00078e0012 */
[----:B------:R0:W4:Y:S01]  /*0960*/  @!P2 LDG.E.64 R20, desc[UR4][R18.64] ;  /* 0x000000041214a981 */ /* 0x000122000c1e1b00 */
[----:B------:R-:W-:-:S05]  /*0970*/  @!P2 VIADD R0, R0, 0x80 ;  /* 0x000000800000a836 */ /* 0x000fca0000000000 */
[----:B------:R-:W-:Y:S01]  /*0980*/  ISETP.GE.U32.AND P1, PT, R0, R2, PT ;  /* 0x000000020000720c */ /* 0x000fe20003f26070 */
[----:B------:R-:W-:-:S12]  /*0990*/  VIADD R5, R3, 0x300 ;  /* 0x0000030003057836 */ /* 0x000fd80000000000 */
[----:B0-----:R-:W0:Y:S01]  /*09a0*/  @!P1 LDC.64 R18, c[0x0][0x3a8] ;  /* 0x0000ea00ff129b82 */ /* 0x001e220000000a00 */
[----:B------:R-:W-:Y:S01]  /*09b0*/  @!P1 IMAD R0, R24, 0x400, R0 ;  /* 0x0000040018009824 */ /* 0x000fe200078e0200 */
[----:B--2---:R-:W5:Y:S04]  /*09c0*/  @!P0 LDG.E.64 R26, desc[UR4][R14.64] ;  /* 0x000000040e1a8981 */ /* 0x004f68000c1e1b00 */
[----:B0-----:R-:W-:-:S05]  /*09d0*/  @!P1 IADD3 R18, P0, PT, R0, R18, RZ ;  /* 0x0000001200129210 */ /* 0x001fca0007f1e0ff */
[----:B------:R-:W-:Y:S01]  /*09e0*/  @!P1 IMAD.X R19, RZ, RZ, R19, P0 ;  /* 0x000000ffff139224 */ /* 0x000fe200000e0613 */
[----:B---3--:R-:W-:-:S04]  /*09f0*/  ISETP.EQ.OR P2, PT, R25, RZ, P2 ;  /* 0x000000ff1900720c */ /* 0x008fc80001742670 */
[----:B------:R-:W-:Y:S02]  /*0a00*/  ISETP.GE.U32.OR P2, PT, R5, R2, P2 ;  /* 0x000000020500720c */ /* 0x000fe40001746470 */
[----:B------:R0:W2:Y:S02]  /*0a10*/  @!P1 LDG.E.U8 R5, desc[UR4][R18.64] ;  /* 0x0000000412059981 */ /* 0x0000a4000c1e1100 */
[----:B0-----:R-:W0:Y:S09]  /*0a20*/  @!P1 LDC.64 R18, c[0x0][0x3b0] ;  /* 0x0000ec00ff129b82 */ /* 0x001e320000000a00 */
[----:B------:R-:W4:Y:S02]  /*0a30*/  @!P2 LDC.64 R14, c[0x0][0x388] ;  /* 0x0000e200ff0eab82 */ /* 0x000f240000000a00 */
[----:B----4-:R-:W-:-:S04]  /*0a40*/  @!P2 LEA R14, P0, R20, R14, 0x3 ;  /* 0x0000000e140ea211 */ /* 0x010fc800078018ff */
[----:B------:R-:W-:Y:S02]  /*0a50*/  @!P2 LEA.HI.X R15, R20, R15, R21, 0x3, P0 ;  /* 0x0000000f140fa211 */ /* 0x000fe400000f1c15 */
[----:B------:R-:W1:Y:S01]  /*0a60*/  @!P1 LDC.64 R20, c[0x0][0x3a0] ;  /* 0x0000e800ff149b82 */ /* 0x000e620000000a00 */
[C---:B0-----:R-:W-:Y:S01]  /*0a70*/  @!P1 IMAD.WIDE.U32 R28, R0.reuse, 0x8, R18 ;  /* 0x00000008001c9825 */ /* 0x041fe200078e0012 */
[----:B------:R-:W-:Y:S01]  /*0a80*/  CS2R R18, SRZ ;  /* 0x0000000000127805 */ /* 0x000fe2000001ff00 */
[----:B------:R0:W5:Y:S05]  /*0a90*/  @!P2 LDG.E.64 R16, desc[UR4][R14.64] ;  /* 0x000000040e10a981 */ /* 0x00016a000c1e1b00 */
[----:B------:R-:W3:Y:S01]  /*0aa0*/  @!P1 LDG.E.64 R18, desc[UR4][R28.64] ;  /* 0x000000041c129981 */ /* 0x000ee2000c1e1b00 */
[----:B0-----:R-:W-:Y:S01]  /*0ab0*/  CS2R R14, SRZ ;  /* 0x00000000000e7805 */ /* 0x001fe2000001ff00 */
[----:B-1----:R-:W-:-:S05]  /*0ac0*/  @!P1 IMAD.WIDE.U32 R20, R0, 0x8, R20 ;  /* 0x0000000800149825 */ /* 0x002fca00078e0014 */
[----:B------:R0:W4:Y:S01]  /*0ad0*/  @!P1 LDG.E.64 R14, desc[UR4][R20.64] ;  /* 0x00000004140e9981 */ /* 0x000122000c1e1b00 */
[----:B--2---:R-:W-:Y:S01]  /*0ae0*/  ISETP.EQ.OR P1, PT, R5, RZ, P1 ;  /* 0x000000ff0500720c */ /* 0x004fe20000f22670 */
[----:B------:R-:W-:-:S05]  /*0af0*/  VIADD R5, R3, 0x380 ;  /* 0x0000038003057836 */ /* 0x000fca0000000000 */
        /* <DEDUP_REMOVED lines=21> */
.L_x_7380:
[----:B------:R-:W-:-:S13]  /*0c50*/  ISETP.GE.U32.AND P0, PT, R3, R2, PT ;  /* 0x000000020300720c */ /* 0x000fda0003f06070 */
[----:B------:R-:W-:Y:S05]  /*0c60*/  @P0 BRA `(.L_x_7382) ;  /* 0x0000000000300947 */ /* 0x000fea0003800000 */
[----:B0-----:R-:W0:Y:S01]  /*0c70*/  LDC.64 R4, c[0x0][0x398] ;  /* 0x0000e600ff047b82 */ /* 0x001e220000000a00 */
[----:B-----5:R-:W-:Y:S02]  /*0c80*/  IMAD R9, R24, 0x400, R3 ;  /* 0x0000040018097824 */ /* 0x020fe400078e0203 */
[----:B------:R-:W-:Y:S02]  /*0c90*/  VIADD R3, R3, 0x80 ;  /* 0x0000008003037836 */ /* 0x000fe40000000000 */
[----:B0-----:R-:W-:-:S05]  /*0ca0*/  IMAD.WIDE.U32 R4, R9, 0x8, R4 ;  /* 0x0000000809047825 */ /* 0x001fca00078e0004 */
[----:B------:R0:W-:Y:S02]  /*0cb0*/  STG.E.64 desc[UR4][R4.64], R6 ;  /* 0x0000000604007986 */ /* 0x0001e4000c101b04 */
.L_x_7381:
[----:B------:R-:W-:-:S13]  /*0cc0*/  ISETP.GE.U32.AND P0, PT, R3, R2, PT ;  /* 0x000000020300720c */ /* 0x000fda0003f06070 */
[----:B------:R-:W-:Y:S05]  /*0cd0*/  @P0 BRA `(.L_x_7383) ;  /* 0x0000000000300947 */ /* 0x000fea0003800000 */
[----:B0-----:R-:W0:Y:S01]  /*0ce0*/  LDC.64 R4, c[0x0][0x398] ;  /* 0x0000e600ff047b82 */ /* 0x001e220000000a00 */
[----:B------:R-:W-:Y:S02]  /*0cf0*/  IMAD R7, R24, 0x400, R3 ;  /* 0x0000040018077824 */ /* 0x000fe400078e0203 */
[----:B------:R-:W-:Y:S02]  /*0d00*/  VIADD R3, R3, 0x80 ;  /* 0x0000008003037836 */ /* 0x000fe40000000000 */
[----:B0-----:R-:W-:-:S05]  /*0d10*/  IMAD.WIDE.U32 R4, R7, 0x8, R4 ;  /* 0x0000000807047825 */ /* 0x001fca00078e0004 */
[----:B------:R1:W-:Y:S02]  /*0d20*/  STG.E.64 desc[UR4][R4.64], R12 ;  /* 0x0000000c04007986 */ /* 0x0003e4000c101b04 */
.L_x_7382:
[----:B------:R-:W-:-:S13]  /*0d30*/  ISETP.GE.U32.AND P0, PT, R3, R2, PT ;  /* 0x000000020300720c */ /* 0x000fda0003f06070 */
[----:B------:R-:W-:Y:S05]  /*0d40*/  @P0 BRA `(.L_x_7384) ;  /* 0x0000000000340947 */ /* 0x000fea0003800000 */
[----:B01----:R-:W0:Y:S01]  /*0d50*/  LDC.64 R4, c[0x0][0x398] ;  /* 0x0000e600ff047b82 */ /* 0x003e220000000a00 */
[----:B-----5:R-:W-:Y:S02]  /*0d60*/  IMAD R7, R24, 0x400, R3 ;  /* 0x0000040018077824 */ /* 0x020fe400078e0203 */
[----:B------:R-:W-:Y:S02]  /*0d70*/  VIADD R3, R3, 0x80 ;  /* 0x0000008003037836 */ /* 0x000fe40000000000 */
[----:B0-----:R-:W-:-:S05]  /*0d80*/  IMAD.WIDE.U32 R4, R7, 0x8, R4 ;  /* 0x0000000807047825 */ /* 0x001fca00078e0004 */
[----:B------:R1:W-:Y:S02]  /*0d90*/  STG.E.64 desc[UR4][R4.64], R22 ;  /* 0x0000001604007986 */ /* 0x0003e4000c101b04 */
.L_x_7383:
        /* <DEDUP_REMOVED lines=8> */
.L_x_7384:
[----:B------:R-:W-:Y:S05]  /*0e20*/  BSYNC.RELIABLE B1 ;  /* 0x0000000000017941 */ /* 0x000fea0003800100 */
.L_x_7379:
[----:B------:R-:W-:-:S13]  /*0e30*/  ISETP.GE.U32.AND P0, PT, R3, R2, PT ;  /* 0x000000020300720c */ /* 0x000fda0003f06070 */
[----:B012---:R-:W0:Y:S01]  /*0e40*/  @!P0 LDC.64 R4, c[0x0][0x398] ;  /* 0x0000e600ff048b82 */ /* 0x007e220000000a00 */
[----:B-----5:R-:W-:Y:S02]  /*0e50*/  @!P0 IMAD R7, R24, 0x400, R3 ;  /* 0x0000040018078824 */ /* 0x020fe400078e0203 */
[----:B------:R-:W-:Y:S02]  /*0e60*/  @!P0 VIADD R3, R3, 0x80 ;  /* 0x0000008003038836 */ /* 0x000fe40000000000 */
[----:B0-----:R-:W-:-:S05]  /*0e70*/  @!P0 IMAD.WIDE.U32 R4, R7, 0x8, R4 ;  /* 0x0000000807048825 */ /* 0x001fca00078e0004 */
[----:B------:R2:W-:Y:S02]  /*0e80*/  @!P0 STG.E.64 desc[UR4][R4.64], R16 ;  /* 0x0000001004008986 */ /* 0x0005e4000c101b04 */
.L_x_7385:
[----:B------:R-:W-:Y:S05]  /*0e90*/  BSYNC.RECONVERGENT B0 ;  /* 0x0000000000007941 */ /* 0x000fea0003800200 */
.L_x_7378:
        /* <DEDUP_REMOVED lines=8> */
.L_x_7377:
        /* <DEDUP_REMOVED lines=10> */
[----:B------:R-:W-:-:S04]  /*0fc0*/  IMAD.WIDE.U32 R22, R0, 0x40, R22 ;  /* 0x0000004000167825 */ /* 0x000fc800078e0016 */
[----:B---3--:R-:W-:Y:S01]  /*0fd0*/  IMAD.WIDE.U32 R28, R24, 0x8, R28 ;  /* 0x00000008181c7825 */ /* 0x008fe200078e001c */
[----:B------:R-:W2:Y:S04]  /*0fe0*/  LDG.E.128 R12, desc[UR4][R22.64] ;  /* 0x00000004160c7981 */ /* 0x000ea8000c1e1d00 */
[----:B------:R-:W3:Y:S01]  /*0ff0*/  LDG.E.128 R16, desc[UR4][R22.64+0x10] ;  /* 0x0000100416107981 */ /* 0x000ee2000c1e1d00 */
[----:B------:R-:W-:-:S05]  /*1000*/  IMAD.WIDE.U32 R28, R0, 0x40, R28 ;  /* 0x00000040001c7825 */ /* 0x000fca00078e001c */
        /* <DEDUP_REMOVED lines=11> */
[----:B-----5:R-:W2:Y:S01]  /*10c0*/  @P1 LDG.E.64 R4, desc[UR4][R20.64] ;  /* 0x0000000414041981 */ /* 0x020ea2000c1e1b00 */
[----:B------:R-:W-:Y:S02]  /*10d0*/  ISETP.NE.AND P0, PT, R12, RZ, PT ;  /* 0x000000ff0c00720c */ /* 0x000fe40003f05270 */
[----:B------:R-:W-:Y:S02]  /*10e0*/  @P2 LEA.HI.X R31, R14, R31, R15, 0x3, P3 ;  /* 0x0000001f0e1f2211 */ /* 0x000fe400018f1c0f */
[----:B------:R-:W-:-:S03]  /*10f0*/  PRMT R2, R2, 0x7773, RZ ;  /* 0x0000777302027816 */ /* 0x000fc600000000ff */
[----:B------:R-:W2:Y:S04]  /*1100*/  @P2 LDG.E.64 R6, desc[UR4][R30.64] ;  /* 0x000000041e062981 */ /* 0x000ea8000c1e1b00 */
[----:B------:R-:W4:Y:S02]  /*1110*/  LDG.E.ENL2.256 R20, R12, desc[UR4][R22.64+0x20] ;  /* 0xfe000104160c797e */ /* 0x000f240008121914 */
[----:B------:R-:W3:Y:S01]  /*1120*/  @P0 LDC.64 R26, c[0x0][0x388] ;  /* 0x0000e200ff1a0b82 */ /* 0x000ee20000000a00 */
[----:B------:R-:W-:Y:S02]  /*1130*/  ISETP.NE.AND P1, PT, R2, RZ, PT ;  /* 0x000000ff0200720c */ /* 0x000fe40003f25270 */
[----:B---3--:R-:W-:-:S04]  /*1140*/  @P0 LEA R26, P3, R16, R26, 0x3 ;  /* 0x0000001a101a0211 */ /* 0x008fc800078618ff */
[----:B------:R-:W-:-:S07]  /*1150*/  @P0 LEA.HI.X R27, R16, R27, R17, 0x3, P3 ;  /* 0x0000001b101b0211 */ /* 0x000fce00018f1c11 */
[----:B------:R-:W0:Y:S01]  /*1160*/  @P1 LDC.64 R16, c[0x0][0x388] ;  /* 0x0000e200ff101b82 */ /* 0x000e220000000a00 */
[----:B------:R-:W-:Y:S01]  /*1170*/  PRMT R2, R3, 0x7772, RZ ;  /* 0x0000777203027816 */ /* 0x000fe200000000ff */
[----:B------:R1:W2:Y:S01]  /*1180*/  @P0 LDG.E.64 R8, desc[UR4][R26.64] ;  /* 0x000000041a080981 */ /* 0x0002a2000c1e1b00 */
[----:B0-----:R-:W-:-:S04]  /*1190*/  @P1 LEA R16, P2, R18, R16, 0x3 ;  /* 0x0000001012101211 */ /* 0x001fc800078418ff */
[----:B------:R-:W-:Y:S02]  /*11a0*/  @P1 LEA.HI.X R17, R18, R17, R19, 0x3, P2 ;  /* 0x0000001112111211 */ /* 0x000fe400010f1c13 */
[----:B------:R-:W-:Y:S02]  /*11b0*/  ISETP.NE.AND P2, PT, R2, RZ, PT ;  /* 0x000000ff0200720c */ /* 0x000fe40003f45270 */
[----:B------:R-:W-:Y:S01]  /*11c0*/  PRMT R2, R3, 0x7773, RZ ;  /* 0x0000777303027816 */ /* 0x000fe200000000ff */
[----:B------:R-:W2:Y:S03]  /*11d0*/  @P1 LDG.E.64 R10, desc[UR4][R16.64] ;  /* 0x00000004100a1981 */ /* 0x000ea6000c1e1b00 */
[----:B------:R-:W-:-:S07]  /*11e0*/  ISETP.NE.AND P0, PT, R2, RZ, PT ;  /* 0x000000ff0200720c */ /* 0x000fce0003f05270 */
[----:B-1----:R-:W4:Y:S08]  /*11f0*/  @P2 LDC.64 R26, c[0x0][0x388] ;  /* 0x0000e200ff1a2b82 */ /* 0x002f300000000a00 */
[----:B------:R-:W0:Y:S01]  /*1200*/  @P0 LDC.64 R30, c[0x0][0x388] ;  /* 0x0000e200ff1e0b82 */ /* 0x000e220000000a00 */
[----:B----4-:R-:W-:-:S04]  /*1210*/  @P2 LEA R26, P3, R20, R26, 0x3 ;  /* 0x0000001a141a2211 */ /* 0x010fc800078618ff */
[----:B------:R-:W-:Y:S02]  /*1220*/  @P2 LEA.HI.X R27, R20, R27, R21, 0x3, P3 ;  /* 0x0000001b141b2211 */ /* 0x000fe400018f1c15 */
[----:B0-----:R-:W-:-:S04]  /*1230*/  @P0 LEA R30, P3, R22, R30, 0x3 ;  /* 0x0000001e161e0211 */ /* 0x001fc800078618ff */
[----:B------:R-:W-:Y:S02]  /*1240*/  @P0 LEA.HI.X R31, R22, R31, R23, 0x3, P3 ;  /* 0x0000001f161f0211 */ /* 0x000fe400018f1c17 */
[----:B------:R-:W3:Y:S01]  /*1250*/  LDG.E.ENL2.256 R20, R16, desc[UR4][R28.64+0x20] ;  /* 0xfe0001041c10797e */ /* 0x000ee20008121914 */
[C---:B------:R-:W-:Y:S02]  /*1260*/  PRMT R2, R3.reuse, 0x7771, RZ ;  /* 0x0000777103027816 */ /* 0x040fe400000000ff */
[----:B------:R-:W-:-:S04]  /*1270*/  PRMT R3, R3, 0x7770, RZ ;  /* 0x0000777003037816 */ /* 0x000fc800000000ff */
[----:B------:R-:W-:Y:S01]  /*1280*/  ISETP.NE.AND P1, PT, R3, RZ, PT ;  /* 0x000000ff0300720c */ /* 0x000fe20003f25270 */
[----:B---3--:R-:W3:Y:S01]  /*1290*/  @P2 LDG.E.64 R20, desc[UR4][R26.64] ;  /* 0x000000041a142981 */ /* 0x008ee2000c1e1b00 */
[----:B------:R-:W-:-:S03]  /*12a0*/  ISETP.NE.AND P2, PT, R2, RZ, PT ;  /* 0x000000ff0200720c */ /* 0x000fc60003f45270 */
[----:B------:R-:W3:Y:S10]  /*12b0*/  @P0 LDG.E.64 R22, desc[UR4][R30.64] ;  /* 0x000000041e160981 */ /* 0x000ef4000c1e1b00 */
[----:B------:R-:W0:Y:S02]  /*12c0*/  @P2 LDC.64 R2, c[0x0][0x388] ;  /* 0x0000e200ff022b82 */ /* 0x000e240000000a00 */
[----:B0-----:R-:W-:-:S04]  /*12d0*/  @P2 LEA R2, P3, R14, R2, 0x3 ;  /* 0x000000020e022211 */ /* 0x001fc800078618ff */
[----:B------:R-:W-:Y:S02]  /*12e0*/  @P2 LEA.HI.X R3, R14, R3, R15, 0x3, P3 ;  /* 0x000000030e032211 */ /* 0x000fe400018f1c0f */
[----:B------:R-:W0:Y:S03]  /*12f0*/  @P1 LDC.64 R14, c[0x0][0x388] ;  /* 0x0000e200ff0e1b82 */ /* 0x000e260000000a00 */
        /* <DEDUP_REMOVED lines=10> */
.L_x_7386:
        /* <DEDUP_REMOVED lines=14> */
.L_x_41906:


//--------------------- .text._ZN2at6native18elementwise_kernelILi128ELi4EZNS0_15gpu_kernel_implIZZZNS0_28launch_masked_scatter_kernelERKNS_10TensorBaseES5_S5_S5_ENKUlvE_clEvENKUlvE3_clEvEUlsblE_EEvRNS_18TensorIteratorBaseERKT_EUliE_EEviT1_ --------------------------
	.section	.text._ZN2at6native18elementwise_kernelILi128ELi4EZNS0_15gpu_kernel_implIZZZNS0_28launch_masked_scatter_kernelERKNS_10TensorBaseES5_S5_S5_ENKUlvE_clEvENKUlvE3_clEvEUlsblE_EEvRNS_18TensorIteratorBaseERKT_EUliE_EEviT1_,"ax",@progbits
	.align	128
        .global         _ZN2at6native18elementwise_kernelILi128ELi4EZNS0_15gpu_kernel_implIZZZNS0_28launch_masked_scatter_kernelERKNS_10TensorBaseES5_S5_S5_ENKUlvE_clEvENKUlvE3_clEvEUlsblE_EEvRNS_18TensorIteratorBaseERKT_EUliE_EEviT1_
        .type           _ZN2at6native18elementwise_kernelILi128ELi4EZNS0_15gpu_kernel_implIZZZNS0_28launch_masked_scatter_kernelERKNS_10TensorBaseES5_S5_S5_ENKUlvE_clEvENKUlvE3_clEvEUlsblE_EEvRNS_18TensorIteratorBaseERKT_EUliE_EEviT1_,@function
        .size           _ZN2at6native18elementwise_kernelILi128ELi4EZNS0_15gpu_kernel_implIZZZNS0_28launch_masked_scatter_kernelERKNS_10TensorBaseES5_S5_S5_ENKUlvE_clEvENKUlvE3_clEvEUlsblE_EEvRNS_18TensorIteratorBaseERKT_EUliE_EEviT1_,(.L_x_41907 - _ZN2at6native18elementwise_kernelILi128ELi4EZNS0_15gpu_kernel_implIZZZNS0_28launch_masked_scatter_kernelERKNS_10TensorBaseES5_S5_S5_ENKUlvE_clEvENKUlvE3_clEvEUlsblE_EEvRNS_18TensorIteratorBaseERKT_EUliE_EEviT1_)
        .other          _ZN2at6native18elementwise_kernelILi128ELi4EZNS0_15gpu_kernel_implIZZZNS0_28launch_masked_scatter_kernelERKNS_10TensorBaseES5_S5_S5_ENKUlvE_clEvENKUlvE3_clEvEUlsblE_EEvRNS_18TensorIteratorBaseERKT_EUliE_EEviT1_,@"STO_CUDA_ENTRY STV_DEFAULT"
_ZN2at6native18elementwise_kernelILi128ELi4EZNS0_15gpu_kernel_implIZZZNS0_28launch_masked_scatter_kernelERKNS_10TensorBaseES5_S5_S5_ENKUlvE_clEvENKUlvE3_clEvEUlsblE_EEvRNS_18TensorIteratorBaseERKT_EUliE_EEviT1_:
.text._ZN2at6native18elementwise_kernelILi128ELi4EZNS0_15gpu_kernel_implIZZZNS0_28launch_masked_scatter_kernelERKNS_10TensorBaseES5_S5_S5_ENKUlvE_clEvENKUlvE3_clEvEUlsblE_EEvRNS_18TensorIteratorBaseERKT_EUliE_EEviT1_:
        /* <DEDUP_REMOVED lines=27> */
[----:B------:R-:W-:Y:S01]  /*01b0*/  HFMA2 R16, -RZ, RZ, 0, 0 ;  /* 0x00000000ff107431 */ /* 0x000fe200000001ff */
        /* <DEDUP_REMOVED lines=371> */
.L_x_7389:
        /* <DEDUP_REMOVED lines=14> */
[----:B------:R0:W5:Y:S01]  /*19d0*/  LDG.E.S8 R19, desc[UR36][R2.64] ;  /* 0x0000002402137981 */ /* 0x000162000c1e1300 */
[----:B------:R-:W-:Y:S05]  /*19e0*/  BRA `(.L_x_7395) ;  /* 0x0000000c00547947 */ /* 0x000fea0003800000 */
.L_x_7393:
[----:B------:R0:W5:Y:S01]  /*19f0*/  LDG.E.U8 R19, desc[UR36][R2.64] ;  /* 0x0000002402137981 */ /* 0x000162000c1e1100 */
[----:B------:R-:W-:Y:S05]  /*1a00*/  BRA `(.L_x_7395) ;  /* 0x0000000c004c7947 */ /* 0x000fea0003800000 */
.L_x_7392:
[----:B------:R-:W-:-:S09]  /*1a10*/  UISETP.NE.AND UP0, UPT, UR4, 0x2, UPT ;  /* 0x000000020400788c */ /* 0x000fd2000bf05270 */
[----:B------:R-:W-:Y:S05]  /*1a20*/  BRA.U !UP0, `(.L_x_7396) ;  /* 0x0000000108207547 */ /* 0x000fea000b800000 */
[----:B------:R-:W-:-:S09]  /*1a30*/  UISETP.NE.AND UP0, UPT, UR4, 0x3, UPT ;  /* 0x000000030400788c */ /* 0x000fd2000bf05270 */
[----:B------:R-:W-:Y:S05]  /*1a40*/  BRA.U !UP0, `(.L_x_7397) ;  /* 0x0000000108107547 */ /* 0x000fea000b800000 */
[----:B------:R-:W-:-:S09]  /*1a50*/  UISETP.NE.AND UP0, UPT, UR4, 0x4, UPT ;  /* 0x000000040400788c */ /* 0x000fd2000bf05270 */
[----:B------:R-:W-:Y:S05]  /*1a60*/  BRA.U UP0, `(.L_x_7394) ;  /* 0x0000000900b07547 */ /* 0x000fea000b800000 */
[----:B------:R0:W5:Y:S01]  /*1a70*/  LDG.E.U16 R19, desc[UR36][R2.64] ;  /* 0x0000002402137981 */ /* 0x000162000c1e1500 */
[----:B------:R-:W-:Y:S05]  /*1a80*/  BRA `(.L_x_7395) ;  /* 0x0000000c002c7947 */ /* 0x000fea0003800000 */
.L_x_7397:
[----:B------:R0:W5:Y:S01]  /*1a90*/  LDG.E.U16 R19, desc[UR36][R2.64] ;  /* 0x0000002402137981 */ /* 0x000162000c1e1500 */
[----:B------:R-:W-:Y:S05]  /*1aa0*/  BRA `(.L_x_7395) ;  /* 0x0000000c00247947 */ /* 0x000fea0003800000 */
.L_x_7396:
[----:B------:R0:W5:Y:S01]  /*1ab0*/  LDG.E.U16 R19, desc[UR36][R2.64] ;  /* 0x0000002402137981 */ /* 0x000162000c1e1500 */
[----:B------:R-:W-:Y:S05]  /*1ac0*/  BRA `(.L_x_7395) ;  /* 0x0000000c001c7947 */ /* 0x000fea0003800000 */
.L_x_7391:
[----:B------:R-:W-:-:S09]  /*1ad0*/  UISETP.GT.AND UP0, UPT, UR4, 0x6, UPT ;  /* 0x000000060400788c */ /* 0x000fd2000bf04270 */
[----:B------:R-:W-:Y:S05]  /*1ae0*/  BRA.U UP0, `(.L_x_7398) ;  /* 0x0000000100307547 */ /* 0x000fea000b800000 */
[----:B------:R-:W-:-:S09]  /*1af0*/  UISETP.NE.AND UP0, UPT, UR4, 0x5, UPT ;  /* 0x000000050400788c */ /* 0x000fd2000bf05270 */
[----:B------:R-:W-:Y:S05]  /*1b00*/  BRA.U !UP0, `(.L_x_7399) ;  /* 0x0000000108147547 */ /* 0x000fea000b800000 */
[----:B------:R-:W-:-:S09]  /*1b10*/  UISETP.NE.AND UP0, UPT, UR4, 0x6, UPT ;  /* 0x000000060400788c */ /* 0x000fd2000bf05270 */
[----:B------:R-:W-:Y:S05]  /*1b20*/  BRA.U UP0, `(.L_x_7394) ;  /* 0x0000000900807547 */ /* 0x000fea000b800000 */
[----:B------:R-:W2:Y:S02]  /*1b30*/  LDG.E R2, desc[UR36][R2.64] ;  /* 0x0000002402027981 */ /* 0x000ea4000c1e1900 */
[----:B--2---:R0:W1:Y:S01]  /*1b40*/  F2I.FTZ.TRUNC.NTZ R19, R2 ;  /* 0x0000000200137305 */ /* 0x004062000021f100 */
[----:B------:R-:W-:Y:S05]  /*1b50*/  BRA `(.L_x_7395) ;  /* 0x0000000800f87947 */ /* 0x000fea0003800000 */
.L_x_7399:
[----:B------:R-:W2:Y:S02]  /*1b60*/  LDG.E.U16 R0, desc[UR36][R2.64] ;  /* 0x0000002402007981 */ /* 0x000ea4000c1e1500 */
[----:B--2---:R-:W-:-:S06]  /*1b70*/  HADD2.F32 R0, -RZ, R0.H0_H0 ;  /* 0x20000000ff007230 */ /* 0x004fcc0000004100 */
[----:B------:R-:W0:Y:S02]  /*1b80*/  F2I.FTZ.TRUNC.NTZ R0, R0 ;  /* 0x0000000000007305 */ /* 0x000e24000021f100 */
[----:B0-----:R-:W-:Y:S01]  /*1b90*/  PRMT R19, R0, 0x7610, R19 ;  /* 0x0000761000137816 */ /* 0x001fe20000000013 */
[----:B------:R-:W-:Y:S06]  /*1ba0*/  BRA `(.L_x_7395) ;  /* 0x0000000800e47947 */ /* 0x000fec0003800000 */
.L_x_7398:
[----:B------:R-:W-:-:S09]  /*1bb0*/  UISETP.NE.AND UP0, UPT, UR4, 0x7, UPT ;  /* 0x000000070400788c */ /* 0x000fd2000bf05270 */
[----:B------:R-:W-:Y:S05]  /*1bc0*/  BRA.U !UP0, `(.L_x_7400) ;  /* 0x0000000108307547 */ /* 0x000fea000b800000 */
[----:B------:R-:W-:-:S09]  /*1bd0*/  UISETP.NE.AND UP0, UPT, UR4, 0x8, UPT ;  /* 0x000000080400788c */ /* 0x000fd2000bf05270 */
[----:B------:R-:W-:Y:S05]  /*1be0*/  BRA.U !UP0, `(.L_x_7401) ;  /* 0x0000000108147547 */ /* 0x000fea000b800000 */
[----:B------:R-:W-:-:S09]  /*1bf0*/  UISETP.NE.AND UP0, UPT, UR4, 0x9, UPT ;  /* 0x000000090400788c */ /* 0x000fd2000bf05270 */
[----:B------:R-:W-:Y:S05]  /*1c00*/  BRA.U UP0, `(.L_x_7394) ;  /* 0x0000000900487547 */ /* 0x000fea000b800000 */
[----:B------:R-:W2:Y:S02]  /*1c10*/  LDG.E R2, desc[UR36][R2.64] ;  /* 0x0000002402027981 */ /* 0x000ea4000c1e1900 */
[----:B--2---:R0:W1:Y:S01]  /*1c20*/  F2I.FTZ.TRUNC.NTZ R19, R2 ;  /* 0x0000000200137305 */ /* 0x004062000021f100 */
[----:B------:R-:W-:Y:S05]  /*1c30*/  BRA `(.L_x_7395) ;  /* 0x0000000800c07947 */ /* 0x000fea0003800000 */
.L_x_7401:
[----:B------:R-:W2:Y:S02]  /*1c40*/  LDG.E.U16 R2, desc[UR36][R2.64] ;  /* 0x0000002402027981 */ /* 0x000ea4000c1e1500 */
[----:B--2---:R-:W-:-:S06]  /*1c50*/  HADD2.F32 R0, -RZ, R2.H0_H0 ;  /* 0x20000002ff007230 */ /* 0x004fcc0000004100 */
[----:B------:R-:W0:Y:S02]  /*1c60*/  F2I.FTZ.TRUNC.NTZ R0, R0 ;  /* 0x0000000000007305 */ /* 0x000e24000021f100 */
[----:B0-----:R-:W-:Y:S01]  /*1c70*/  PRMT R19, R0, 0x7610, R19 ;  /* 0x0000761000137816 */ /* 0x001fe20000000013 */
[----:B------:R-:W-:Y:S06]  /*1c80*/  BRA `(.L_x_7395) ;  /* 0x0000000800ac7947 */ /* 0x000fec0003800000 */
.L_x_7400:
[----:B------:R-:W2:Y:S02]  /*1c90*/  LDG.E.64 R2, desc[UR36][R2.64] ;  /* 0x0000002402027981 */ /* 0x000ea4000c1e1b00 */
[----:B--2---:R0:W1:Y:S01]  /*1ca0*/  F2I.F64.TRUNC R19, R2 ;  /* 0x0000000200137311 */ /* 0x004062000030d100 */
[----:B------:R-:W-:Y:S05]  /*1cb0*/  BRA `(.L_x_7395) ;  /* 0x0000000800a07947 */ /* 0x000fea0003800000 */
.L_x_7390:
        /* <DEDUP_REMOVED lines=10> */
[----:B------:R-:W-:Y:S01]  /*1d60*/  SEL R19, RZ, 0x1, !P0 ;  /* 0x00000001ff137807 */ /* 0x000fe20004000000 */
[----:B------:R-:W-:Y:S08]  /*1d70*/  BRA `(.L_x_7395) ;  /* 0x0000000800707947 */ /* 0x000ff00003800000 */
.L_x_7404:
[----:B------:R-:W2:Y:S02]  /*1d80*/  LDG.E.64 R2, desc[UR36][R2.64] ;  /* 0x0000002402027981 */ /* 0x000ea4000c1e1b00 */
[----:B--2---:R3:W4:Y:S01]  /*1d90*/  F2I.F64.TRUNC R19, R2 ;  /* 0x0000000200137311 */ /* 0x004722000030d100 */
[----:B------:R-:W-:Y:S05]  /*1da0*/  BRA `(.L_x_7395) ;  /* 0x0000000800647947 */ /* 0x000fea0003800000 */
.L_x_7403:
        /* <DEDUP_REMOVED lines=24> */
[----:B------:R-:W0:Y:S02]  /*1f30*/  F2I.FTZ.TRUNC.NTZ R5, R5 ;  /* 0x0000000500057305 */ /* 0x000e24000021f100 */
[----:B0-----:R-:W-:Y:S01]  /*1f40*/  PRMT R19, R5, 0x7610, R19 ;  /* 0x0000761005137816 */ /* 0x001fe20000000013 */
[----:B------:R-:W-:Y:S06]  /*1f50*/  BRA `(.L_x_7395) ;  /* 0x0000000400f87947 */ /* 0x000fec0003800000 */
.L_x_7406:
        /* <DEDUP_REMOVED lines=11> */
[----:B------:R-:W0:Y:S02]  /*2010*/  F2I.FTZ.TRUNC.NTZ R0, R0 ;  /* 0x0000000000007305 */ /* 0x000e24000021f100 */
[----:B0-----:R-:W-:Y:S01]  /*2020*/  PRMT R19, R0, 0x7610, R19 ;  /* 0x0000761000137816 */ /* 0x001fe20000000013 */
[----:B------:R-:W-:Y:S06]  /*2030*/  BRA `(.L_x_7395) ;  /* 0x0000000400c07947 */ /* 0x000fec0003800000 */
.L_x_7405:
[----:B------:R-:W2:Y:S02]  /*2040*/  LDG.E.U16 R0, desc[UR36][R2.64] ;  /* 0x0000002402007981 */ /* 0x000ea4000c1e1500 */
[----:B--2---:R-:W-:-:S06]  /*2050*/  SHF.L.U32 R0, R0, 0x10, RZ ;  /* 0x0000001000007819 */ /* 0x004fcc00000006ff */
[----:B------:R-:W0:Y:S02]  /*2060*/  F2I.FTZ.TRUNC.NTZ R0, R0 ;  /* 0x0000000000007305 */ /* 0x000e24000021f100 */
[----:B0-----:R-:W-:Y:S01]  /*2070*/  PRMT R19, R0, 0x7610, R19 ;  /* 0x0000761000137816 */ /* 0x001fe20000000013 */
[----:B------:R-:W-:Y:S06]  /*2080*/  BRA `(.L_x_7395) ;  /* 0x0000000400ac7947 */ /* 0x000fec0003800000 */
.L_x_7402:
        /* <DEDUP_REMOVED lines=10> */
.L_x_7409:
        /* <DEDUP_REMOVED lines=21> */
.L_x_7413:
[----:B------:R-:W-:Y:S05]  /*2280*/  BSYNC.RECONVERGENT B1 ;  /* 0x0000000000017941 */ /* 0x000fea0003800200 */
.L_x_7412:
[----:B------:R-:W-:Y:S02]  /*2290*/  SHF.L.U32 R0, R0, 0x14, RZ ;  /* 0x0000001400007819 */ /* 0x000fe400000006ff */
[----:B------:R-:W-:-:S04]  /*22a0*/  LEA R2, R2, 0x3b800000, 0x17 ;  /* 0x3b80000002027811 */ /* 0x000fc800078eb8ff */
[----:B------:R-:W-:-:S07]  /*22b0*/  LOP3.LUT R0, R2, R0, R7, 0xfe, !PT ;  /* 0x0000000002007212 */ /* 0x000fce00078efe07 */
.L_x_7411:
[----:B------:R-:W-:Y:S05]  /*22c0*/  BSYNC.RECONVERGENT B0 ;  /* 0x0000000000007941 */ /* 0x000fea0003800200 */
.L_x_7410:
[----:B------:R-:W0:Y:S02]  /*22d0*/  F2I.FTZ.TRUNC.NTZ R0, R0 ;  /* 0x0000000000007305 */ /* 0x000e24000021f100 */
[----:B0-----:R-:W-:Y:S01]  /*22e0*/  PRMT R19, R0, 0x7610, R19 ;  /* 0x0000761000137816 */ /* 0x001fe20000000013 */
[----:B------:R-:W-:Y:S06]  /*22f0*/  BRA `(.L_x_7395) ;  /* 0x0000000400107947 */ /* 0x000fec0003800000 */
.L_x_7408:
        /* <DEDUP_REMOVED lines=21> */
.L_x_7417:
[----:B------:R-:W-:Y:S05]  /*2450*/  BSYNC.RECONVERGENT B1 ;  /* 0x0000000000017941 */ /* 0x000fea0003800200 */
.L_x_7416:
[----:B------:R-:W-:Y:S02]  /*2460*/  SHF.L.U32 R0, R0, 0x15, RZ ;  /* 0x0000001500007819 */ /* 0x000fe400000006ff */
[----:B------:R-:W-:-:S04]  /*2470*/  LEA R2, R2, 0x37800000, 0x17 ;  /* 0x3780000002027811 */ /* 0x000fc800078eb8ff */
[----:B------:R-:W-:-:S07]  /*2480*/  LOP3.LUT R0, R2, R0, R7, 0xfe, !PT ;  /* 0x0000000002007212 */ /* 0x000fce00078efe07 */
.L_x_7415:
[----:B------:R-:W-:Y:S05]  /*2490*/  BSYNC.RECONVERGENT B0 ;  /* 0x0000000000007941 */ /* 0x000fea0003800200 */
.L_x_7414:
[----:B------:R-:W0:Y:S02]  /*24a0*/  F2I.FTZ.TRUNC.NTZ R0, R0 ;  /* 0x0000000000007305 */ /* 0x000e24000021f100 */
[----:B0-----:R-:W-:Y:S01]  /*24b0*/  PRMT R19, R0, 0x7610, R19 ;  /* 0x0000761000137816 */ /* 0x001fe20000000013 */
[----:B------:R-:W-:Y:S06]  /*24c0*/  BRA `(.L_x_7395) ;  /* 0x00000000009c7947 */ /* 0x000fec0003800000 */
.L_x_7407:
[----:B------:R-:W-:-:S09]  /*24d0*/  UISETP.NE.AND UP0, UPT, UR4, 0x1c, UPT ;  /* 0x0000001c0400788c */ /* 0x000fd2000bf05270 */
[----:B------:R-:W-:Y:S05]  /*24e0*/  BRA.U !UP0, `(.L_x_7418) ;  /* 0x0000000108907547 */ /* 0x000fea000b800000 */
[----:B------:R-:W-:-:S09]  /*24f0*/  UISETP.NE.AND UP0, UPT, UR4, 0x1d, UPT ;  /* 0x0000001d0400788c */ /* 0x000fd2000bf05270 */
[----:B------:R-:W-:Y:S05]  /*2500*/  BRA.U !UP0, `(.L_x_7419) ;  /* 0x0000000108807547 */ /* 0x000fea000b800000 */
[----:B------:R-:W-:-:S09]  /*2510*/  UISETP.NE.AND UP0, UPT, UR4, 0x2c, UPT ;  /* 0x0000002c0400788c */ /* 0x000fd2000bf05270 */
[----:B------:R-:W-:Y:S05]  /*2520*/  BRA.U !UP0, `(.L_x_7420) ;  /* 0x0000000108487547 */ /* 0x000fea000b800000 */
.L_x_7394:
        /* <DEDUP_REMOVED lines=16> */
.L_x_7421:
[----:B------:R-:W-:Y:S01]  /*2630*/  PRMT R19, RZ, 0x7610, R19 ;  /* 0x00007610ff137816 */ /* 0x000fe20000000013 */
[----:B------:R-:W-:Y:S06]  /*2640*/  BRA `(.L_x_7395) ;  /* 0x00000000003c7947 */ /* 0x000fec0003800000 */
.L_x_7420:
        /* <DEDUP_REMOVED lines=8> */
.L_x_7423:
[----:B------:R-:W-:Y:S05]  /*26d0*/  BSYNC.RECONVERGENT B0 ;  /* 0x0000000000007941 */ /* 0x000fea0003800200 */
.L_x_7422:
[----:B------:R-:W0:Y:S02]  /*26e0*/  F2I.FTZ.TRUNC.NTZ R0, R0 ;  /* 0x0000000000007305 */ /* 0x000e24000021f100 */
[----:B0-----:R-:W-:Y:S01]  /*26f0*/  PRMT R19, R0, 0x7610, R19 ;  /* 0x0000761000137816 */ /* 0x001fe20000000013 */
[----:B------:R-:W-:Y:S06]  /*2700*/  BRA `(.L_x_7395) ;  /* 0x00000000000c7947 */ /* 0x000fec0003800000 */
.L_x_7419:
[----:B------:R2:W5:Y:S01]  /*2710*/  LDG.E.U16 R19, desc[UR36][R2.64] ;  /* 0x0000002402137981 */ /* 0x000562000c1e1500 */
[----:B------:R-:W-:Y:S05]  /*2720*/  BRA `(.L_x_7395) ;  /* 0x0000000000047947 */ /* 0x000fea0003800000 */
.L_x_7418:
[----:B------:R1:W5:Y:S02]  /*2730*/  LDG.E.U16 R19, desc[UR36][R2.64] ;  /* 0x0000002402137981 */ /* 0x000364000c1e1500 */
.L_x_7395:
[----:B------:R-:W0:Y:S01]  /*2740*/  LDCU.64 UR6, c[0x0][0x658] ;  /* 0x0000cb00ff0677ac */ /* 0x000e220008000a00 */
[----:B------:R-:W-:Y:S01]  /*2750*/  BSSY.RECONVERGENT B6, `(.L_x_7424) ;  /* 0x00000b7000067945 */ /* 0x000fe20003800200 */
[----:B------:R-:W-:-:S04]  /*2760*/  UPRMT UR4, UR39, 0x7772, URZ ;  /* 0x0000777227047896 */ /* 0x000fc800080000ff */
[----:B------:R-:W-:Y:S01]  /*2770*/  UISETP.GT.AND UP0, UPT, UR4, 0x9, UPT ;  /* 0x000000090400788c */ /* 0x000fe2000bf04270 */
[----:B0123--:R-:W-:-:S05]  /*2780*/  IADD3 R2, P0, PT, R22, UR6, RZ ;  /* 0x0000000616027c10 */ /* 0x00ffca000ff1e0ff */
        /* <DEDUP_REMOVED lines=14> */
.L_x_7428:
[----:B------:R-:W2:Y:S02]  /*2870*/  LDG.E.U8 R2, desc[UR36][R2.64] ;  /* 0x0000002402027981 */ /* 0x000ea4000c1e1100 */
[----:B--2---:R-:W-:-:S04]  /*2880*/  ISETP.NE.AND P0, PT, R2, RZ, PT ;  /* 0x000000ff0200720c */ /* 0x004fc80003f05270 */
[----:B------:R-:W-:Y:S01]  /*2890*/  P2R R22, PR, RZ, 0x1 ;  /* 0x00000001ff167803 */ /* 0x000fe20000000000 */
[----:B------:R-:W-:Y:S08]  /*28a0*/  BRA `(.L_x_7430) ;  /* 0x0000000800847947 */ /* 0x000ff00003800000 */
.L_x_7427:
        /* <DEDUP_REMOVED lines=11> */
.L_x_7432:
[----:B------:R-:W2:Y:S02]  /*2960*/  LDG.E R2, desc[UR36][R2.64] ;  /* 0x0000002402027981 */ /* 0x000ea4000c1e1900 */
[----:B--2---:R-:W-:-:S04]  /*2970*/  ISETP.NE.AND P0, PT, R2, RZ, PT ;  /* 0x000000ff0200720c */ /* 0x004fc80003f05270 */
[----:B------:R-:W-:Y:S01]  /*2980*/  P2R R22, PR, RZ, 0x1 ;  /* 0x00000001ff167803 */ /* 0x000fe20000000000 */
[----:B------:R-:W-:Y:S08]  /*2990*/  BRA `(.L_x_7430) ;  /* 0x0000000800487947 */ /* 0x000ff00003800000 */
.L_x_7431:
[----:B------:R-:W2:Y:S02]  /*29a0*/  LDG.E.U16 R2, desc[UR36][R2.64] ;  /* 0x0000002402027981 */ /* 0x000ea4000c1e1500 */
[----:B--2---:R-:W-:-:S04]  /*29b0*/  ISETP.NE.AND P0, PT, R2, RZ, PT ;  /* 0x000000ff0200720c */ /* 0x004fc80003f05270 */
[----:B------:R-:W-:Y:S01]  /*29c0*/  P2R R22, PR, RZ, 0x1 ;  /* 0x00000001ff167803 */ /* 0x000fe20000000000 */
[----:B------:R-:W-:Y:S08]  /*29d0*/  BRA `(.L_x_7430) ;  /* 0x0000000800387947 */ /* 0x000ff00003800000 */
.L_x_7426:
        /* <DEDUP_REMOVED lines=10> */
.L_x_7434:
[----:B------:R-:W2:Y:S02]  /*2a80*/  LDG.E.U16 R0, desc[UR36][R2.64] ;  /* 0x0000002402007981 */ /* 0x000ea4000c1e1500 */
[----:B--2---:R-:W-:-:S05]  /*2a90*/  HADD2.F32 R0, -RZ, R0.H0_H0 ;  /* 0x20000000ff007230 */ /* 0x004fca0000004100 */
[----:B------:R-:W-:-:S04]  /*2aa0*/  FSETP.NEU.FTZ.AND P0, PT, R0, RZ, PT ;  /* 0x000000ff0000720b */ /* 0x000fc80003f1d000 */
[----:B------:R-:W-:Y:S01]  /*2ab0*/  P2R R22, PR, RZ, 0x1 ;  /* 0x00000001ff167803 */ /* 0x000fe20000000000 */
[----:B------:R-:W-:Y:S08]  /*2ac0*/  BRA `(.L_x_7430) ;  /* 0x0000000400fc7947 */ /* 0x000ff00003800000 */
.L_x_7433:
        /* <DEDUP_REMOVED lines=12> */
.L_x_7436:
        /* <DEDUP_REMOVED lines=10> */
.L_x_7435:
[----:B------:R-:W2:Y:S02]  /*2c30*/  LDG.E.64 R2, desc[UR36][R2.64] ;  /* 0x0000002402027981 */ /* 0x000ea4000c1e1b00 */
[----:B--2---:R-:W-:-:S06]  /*2c40*/  DSETP.NEU.AND P0, PT, R2, RZ, PT ;  /* 0x000000ff0200722a */ /* 0x004fcc0003f0d000 */
[----:B------:R-:W-:Y:S01]  /*2c50*/  P2R R22, PR, RZ, 0x1 ;  /* 0x00000001ff167803 */ /* 0x000fe20000000000 */
[----:B------:R-:W-:Y:S07]  /*2c60*/  BRA `(.L_x_7430) ;  /* 0x0000000400947947 */ /* 0x000fee0003800000 */
.L_x_7425:
        /* <DEDUP_REMOVED lines=12> */
.L_x_7439:
[----:B------:R-:W2:Y:S02]  /*2d30*/  LDG.E.128 R4, desc[UR36][R2.64] ;  /* 0x0000002402047981 */ /* 0x000ea4000c1e1d00 */
[----:B--2---:R-:W-:-:S06]  /*2d40*/  DSETP.NEU.AND P0, PT, R6, RZ, PT ;  /* 0x000000ff0600722a */ /* 0x004fcc0003f0d000 */
[----:B------:R-:W-:-:S06]  /*2d50*/  DSETP.NEU.OR P0, PT, R4, RZ, P0 ;  /* 0x000000ff0400722a */ /* 0x000fcc000070d400 */
[----:B------:R-:W-:Y:S01]  /*2d60*/  P2R R22, PR, RZ, 0x1 ;  /* 0x00000001ff167803 */ /* 0x000fe20000000000 */
[----:B------:R-:W-:Y:S07]  /*2d70*/  BRA `(.L_x_7430) ;  /* 0x0000000400507947 */ /* 0x000fee0003800000 */
.L_x_7438:
        /* <DEDUP_REMOVED lines=10> */
.L_x_7441:
        /* <DEDUP_REMOVED lines=9> */
[----:B------:R-:W-:-:S04]  /*2eb0*/  LOP3.LUT P0, RZ, R0, 0x7fffffff, RZ, 0xc0, !PT ;  /* 0x7fffffff00ff7812 */ /* 0x000fc8000780c0ff */
[----:B------:R-:W-:Y:S01]  /*2ec0*/  P2R R22, PR, RZ, 0x1 ;  /* 0x00000001ff167803 */ /* 0x000fe20000000000 */
[----:B------:R-:W-:Y:S08]  /*2ed0*/  BRA `(.L_x_7430) ;  /* 0x0000000000f87947 */ /* 0x000ff00003800000 */
.L_x_7440:
[----:B------:R-:W2:Y:S02]  /*2ee0*/  LDG.E.U16 R0, desc[UR36][R2.64] ;  /* 0x0000002402007981 */ /* 0x000ea4000c1e1500 */
[----:B--2---:R-:W-:-:S05]  /*2ef0*/  IMAD.U32 R0, R0, 0x10000, RZ ;  /* 0x0001000000007824 */ /* 0x004fca00078e00ff */
[----:B------:R-:W-:-:S04]  /*2f00*/  FSETP.NEU.FTZ.AND P0, PT, R0, RZ, PT ;  /* 0x000000ff0000720b */ /* 0x000fc80003f1d000 */
[----:B------:R-:W-:Y:S01]  /*2f10*/  P2R R22, PR, RZ, 0x1 ;  /* 0x00000001ff167803 */ /* 0x000fe20000000000 */
[----:B------:R-:W-:Y:S08]  /*2f20*/  BRA `(.L_x_7430) ;  /* 0x0000000000e47947 */ /* 0x000ff00003800000 */
.L_x_7437:
        /* <DEDUP_REMOVED lines=12> */
.L_x_7444:
[----:B------:R-:W2:Y:S02]  /*2ff0*/  LDG.E.U8 R2, desc[UR36][R2.64] ;  /* 0x0000002402027981 */ /* 0x000ea4000c1e1100 */
[----:B--2---:R-:W-:-:S04]  /*3000*/  ISETP.NE.AND P0, PT, R2, RZ, PT ;  /* 0x000000ff0200720c */ /* 0x004fc80003f05270 */
[----:B------:R-:W-:Y:S01]  /*3010*/  P2R R22, PR, RZ, 0x1 ;  /* 0x00000001ff167803 */ /* 0x000fe20000000000 */
[----:B------:R-:W-:Y:S08]  /*3020*/  BRA `(.L_x_7430) ;  /* 0x0000000000a47947 */ /* 0x000ff00003800000 */
.L_x_7443:
[----:B------:R-:W2:Y:S02]  /*3030*/  LDG.E.U8 R2, desc[UR36][R2.64] ;  /* 0x0000002402027981 */ /* 0x000ea4000c1e1100 */
[----:B--2---:R-:W-:-:S04]  /*3040*/  ISETP.NE.AND P0, PT, R2, RZ, PT ;  /* 0x000000ff0200720c */ /* 0x004fc80003f05270 */
[----:B------:R-:W-:Y:S01]  /*3050*/  P2R R22, PR, RZ, 0x1 ;  /* 0x00000001ff167803 */ /* 0x000fe20000000000 */
[----:B------:R-:W-:Y:S08]  /*3060*/  BRA `(.L_x_7430) ;  /* 0x0000000000947947 */ /* 0x000ff00003800000 */
.L_x_7442:
[----:B------:R-:W-:-:S09]  /*3070*/  UISETP.NE.AND UP0, UPT, UR4, 0x1c, UPT ;  /* 0x0000001c0400788c */ /* 0x000fd2000bf05270 */
[----:B------:R-:W-:Y:S05]  /*3080*/  BRA.U !UP0, `(.L_x_7445) ;  /* 0x0000000108807547 */ /* 0x000fea000b800000 */
[----:B------:R-:W-:-:S09]  /*3090*/  UISETP.NE.AND UP0, UPT, UR4, 0x1d, UPT ;  /* 0x0000001d0400788c */ /* 0x000fd2000bf05270 */
[----:B------:R-:W-:Y:S05]  /*30a0*/  BRA.U !UP0, `(.L_x_7446) ;  /* 0x0000000108647547 */ /* 0x000fea000b800000 */
[----:B------:R-:W-:-:S09]  /*30b0*/  UISETP.NE.AND UP0, UPT, UR4, 0x2c, UPT ;  /* 0x0000002c0400788c */ /* 0x000fd2000bf05270 */
[----:B------:R-:W-:Y:S05]  /*30c0*/  BRA.U !UP0, `(.L_x_7447) ;  /* 0x00000001084c7547 */ /* 0x000fea000b800000 */
.L_x_7429:
        /* <DEDUP_REMOVED lines=16> */
.L_x_7448:
[----:B------:R-:W-:-:S04]  /*31d0*/  PLOP3.LUT P0, PT, PT, PT, PT, 0x8, 0x80 ;  /* 0x000000000080781c */ /* 0x000fc80003f0e170 */
[----:B------:R-:W-:Y:S01]  /*31e0*/  P2R R22, PR, RZ, 0x1 ;  /* 0x00000001ff167803 */ /* 0x000fe20000000000 */
[----:B------:R-:W-:Y:S08]  /*31f0*/  BRA `(.L_x_7430) ;  /* 0x0000000000307947 */ /* 0x000ff00003800000 */
.L_x_7447:
[----:B------:R-:W2:Y:S02]  /*3200*/  LDG.E.U8 R2, desc[UR36][R2.64] ;  /* 0x0000002402027981 */ /* 0x000ea4000c1e1100 */
[----:B--2---:R-:W-:-:S04]  /*3210*/  ISETP.NE.AND P0, PT, R2, RZ, PT ;  /* 0x000000ff0200720c */ /* 0x004fc80003f05270 */
[----:B------:R-:W-:Y:S01]  /*3220*/  P2R R22, PR, RZ, 0x1 ;  /* 0x00000001ff167803 */ /* 0x000fe20000000000 */
[----:B------:R-:W-:Y:S08]  /*3230*/  BRA `(.L_x_7430) ;  /* 0x0000000000207947 */ /* 0x000ff00003800000 */
.L_x_7446:
[----:B------:R-:W2:Y:S02]  /*3240*/  LDG.E.64 R2, desc[UR36][R2.64] ;  /* 0x0000002402027981 */ /* 0x000ea4000c1e1b00 */
[----:B--2---:R-:W-:-:S04]  /*3250*/  ISETP.NE.U32.AND P0, PT, R2, RZ, PT ;  /* 0x000000ff0200720c */ /* 0x004fc80003f05070 */
[----:B------:R-:W-:-:S04]  /*3260*/  ISETP.NE.AND.EX P0, PT, R3, RZ, PT, P0 ;  /* 0x000000ff0300720c */ /* 0x000fc80003f05300 */
[----:B------:R-:W-:Y:S01]  /*3270*/  P2R R22, PR, RZ, 0x1 ;  /* 0x00000001ff167803 */ /* 0x000fe20000000000 */
[----:B------:R-:W-:Y:S08]  /*3280*/  BRA `(.L_x_7430) ;  /* 0x00000000000c7947 */ /* 0x000ff00003800000 */
.L_x_7445:
[----:B------:R-:W2:Y:S02]  /*3290*/  LDG.E R2, desc[UR36][R2.64] ;  /* 0x0000002402027981 */ /* 0x000ea4000c1e1900 */
[----:B--2---:R-:W-:-:S04]  /*32a0*/  ISETP.NE.AND P0, PT, R2, RZ, PT ;  /* 0x000000ff0200720c */ /* 0x004fc80003f05270 */
[----:B------:R-:W-:-:S09]  /*32b0*/  P2R R22, PR, RZ, 0x1 ;  /* 0x00000001ff167803 */ /* 0x000fd20000000000 */
.L_x_7430:
[----:B------:R-:W-:Y:S05]  /*32c0*/  BSYNC.RECONVERGENT B6 ;  /* 0x0000000000067941 */ /* 0x000fea0003800200 */
.L_x_7424:
        /* <DEDUP_REMOVED lines=17> */
.L_x_7452:
[----:B------:R0:W5:Y:S01]  /*33e0*/  LDG.E.U8 R2, desc[UR36][R4.64] ;  /* 0x0000002404027981 */ /* 0x000162000c1e1100 */
[----:B------:R-:W-:Y:S01]  /*33f0*/  IMAD.MOV.U32 R3, RZ, RZ, RZ ;  /* 0x000000ffff037224 */ /* 0x000fe200078e00ff */
[----:B------:R-:W-:Y:S06]  /*3400*/  BRA `(.L_x_7454) ;  /* 0x0000000c00407947 */ /* 0x000fec0003800000 */
.L_x_7451:
        /* <DEDUP_REMOVED lines=8> */
.L_x_7456:
[----:B------:R-:W2:Y:S02]  /*3490*/  LDG.E R2, desc[UR36][R4.64] ;  /* 0x0000002404027981 */ /* 0x000ea4000c1e1900 */
[----:B--2---:R-:W-:Y:S01]  /*34a0*/  SHF.R.S32.HI R3, RZ, 0x1f, R2 ;  /* 0x0000001fff037819 */ /* 0x004fe20000011402 */
[----:B------:R-:W-:Y:S06]  /*34b0*/  BRA `(.L_x_7454) ;  /* 0x0000000c00147947 */ /* 0x000fec0003800000 */
.L_x_7455:
[----:B------:R-:W2:Y:S02]  /*34c0*/  LDG.E.S16 R2, desc[UR36][R4.64] ;  /* 0x0000002404027981 */ /* 0x000ea4000c1e1700 */
[----:B--2---:R-:W-:Y:S01]  /*34d0*/  SHF.R.S32.HI R3, RZ, 0x1f, R2 ;  /* 0x0000001fff037819 */ /* 0x004fe20000011402 */
[----:B------:R-:W-:Y:S06]  /*34e0*/  BRA `(.L_x_7454) ;  /* 0x0000000c00087947 */ /* 0x000fec0003800000 */
.L_x_7450:
        /* <DEDUP_REMOVED lines=9> */
.L_x_7458:
[----:B------:R-:W2:Y:S02]  /*3580*/  LDG.E.U16 R4, desc[UR36][R4.64] ;  /* 0x0000002404047981 */ /* 0x000ea4000c1e1500 */
[----:B--2---:R-:W-:-:S06]  /*3590*/  HADD2.F32 R2, -RZ, R4.H0_H0 ;  /* 0x20000004ff027230 */ /* 0x004fcc0000004100 */
[----:B------:R-:W0:Y:S01]  /*35a0*/  F2I.S64.TRUNC R2, R2 ;  /* 0x0000000200027311 */ /* 0x000e22000020d900 */
[----:B------:R-:W-:Y:S05]  /*35b0*/  BRA `(.L_x_7454) ;  /* 0x0000000800d47947 */ /* 0x000fea0003800000 */
.L_x_7457:
        /* <DEDUP_REMOVED lines=9> */
.L_x_7460:
[----:B------:R-:W2:Y:S02]  /*3650*/  LDG.E.U16 R4, desc[UR36][R4.64] ;  /* 0x0000002404047981 */ /* 0x000ea4000c1e1500 */
[----:B--2---:R-:W-:-:S06]  /*3660*/  HADD2.F32 R2, -RZ, R4.H0_H0 ;  /* 0x20000004ff027230 */ /* 0x004fcc0000004100 */
[----:B------:R-:W0:Y:S01]  /*3670*/  F2I.S64.TRUNC R2, R2 ;  /* 0x0000000200027311 */ /* 0x000e22000020d900 */
[----:B------:R-:W-:Y:S05]  /*3680*/  BRA `(.L_x_7454) ;  /* 0x0000000800a07947 */ /* 0x000fea0003800000 */
.L_x_7459:
[----:B------:R-:W2:Y:S02]  /*3690*/  LDG.E.64 R2, desc[UR36][R4.64] ;  /* 0x0000002404027981 */ /* 0x000ea4000c1e1b00 */
[----:B--2---:R-:W0:Y:S01]  /*36a0*/  F2I.S64.F64.TRUNC R2, R2 ;  /* 0x0000000200027311 */ /* 0x004e22000030d900 */
[----:B------:R-:W-:Y:S05]  /*36b0*/  BRA `(.L_x_7454) ;  /* 0x0000000800947947 */ /* 0x000fea0003800000 */
.L_x_7449:
        /* <DEDUP_REMOVED lines=13> */
.L_x_7463:
[----:B------:R-:W2:Y:S02]  /*3790*/  LDG.E.64 R2, desc[UR36][R4.64] ;  /* 0x0000002404027981 */ /* 0x000ea4000c1e1b00 */
[----:B--2---:R-:W0:Y:S01]  /*37a0*/  F2I.S64.F64.TRUNC R2, R2 ;  /* 0x0000000200027311 */ /* 0x004e22000030d900 */
[----:B------:R-:W-:Y:S05]  /*37b0*/  BRA `(.L_x_7454) ;  /* 0x0000000800547947 */ /* 0x000fea0003800000 */
.L_x_7462:
        /* <DEDUP_REMOVED lines=24> */
[----:B------:R-:W3:Y:S01]  /*3940*/  F2I.S64.TRUNC R2, R3 ;  /* 0x0000000300027311 */ /* 0x000ee2000020d900 */
[----:B------:R-:W-:Y:S05]  /*3950*/  BRA `(.L_x_7454) ;  /* 0x0000000400ec7947 */ /* 0x000fea0003800000 */
.L_x_7465:
        /* <DEDUP_REMOVED lines=13> */
.L_x_7464:
[----:B------:R-:W2:Y:S02]  /*3a30*/  LDG.E.U16 R2, desc[UR36][R4.64] ;  /* 0x0000002404027981 */ /* 0x000ea4000c1e1500 */
[----:B--2---:R-:W-:-:S06]  /*3a40*/  IMAD.U32 R2, R2, 0x10000, RZ ;  /* 0x0001000002027824 */ /* 0x004fcc00078e00ff */
[----:B------:R-:W1:Y:S01]  /*3a50*/  F2I.S64.TRUNC R2, R2 ;  /* 0x0000000200027311 */ /* 0x000e62000020d900 */
[----:B------:R-:W-:Y:S05]  /*3a60*/  BRA `(.L_x_7454) ;  /* 0x0000000400a87947 */ /* 0x000fea0003800000 */
.L_x_7461:
        /* <DEDUP_REMOVED lines=11> */
.L_x_7468:
        /* <DEDUP_REMOVED lines=21> */
.L_x_7472:
[----:B------:R-:W-:Y:S05]  /*3c70*/  BSYNC.RECONVERGENT B1 ;  /* 0x0000000000017941 */ /* 0x000fea0003800200 */
.L_x_7471:
[----:B------:R-:W-:Y:S01]  /*3c80*/  IMAD.SHL.U32 R0, R0, 0x100000, RZ ;  /* 0x0010000000007824 */ /* 0x000fe200078e00ff */
[----:B------:R-:W-:-:S04]  /*3c90*/  LEA R2, R2, 0x3b800000, 0x17 ;  /* 0x3b80000002027811 */ /* 0x000fc800078eb8ff */
[----:B------:R-:W-:-:S07]  /*3ca0*/  LOP3.LUT R2, R2, R0, R7, 0xfe, !PT ;  /* 0x0000000002027212 */ /* 0x000fce00078efe07 */
.L_x_7470:
[----:B------:R-:W-:Y:S05]  /*3cb0*/  BSYNC.RECONVERGENT B0 ;  /* 0x0000000000007941 */ /* 0x000fea0003800200 */
.L_x_7469:
[----:B------:R-:W0:Y:S01]  /*3cc0*/  F2I.S64.TRUNC R2, R2 ;  /* 0x0000000200027311 */ /* 0x000e22000020d900 */
[----:B------:R-:W-:Y:S05]  /*3cd0*/  BRA `(.L_x_7454) ;  /* 0x00000004000c7947 */ /* 0x000fea0003800000 */
.L_x_7467:
        /* <DEDUP_REMOVED lines=21> */
.L_x_7476:
[----:B------:R-:W-:Y:S05]  /*3e30*/  BSYNC.RECONVERGENT B1 ;  /* 0x0000000000017941 */ /* 0x000fea0003800200 */
.L_x_7475:
[----:B------:R-:W-:Y:S01]  /*3e40*/  IMAD.SHL.U32 R0, R0, 0x200000, RZ ;  /* 0x0020000000007824 */ /* 0x000fe200078e00ff */
[----:B------:R-:W-:-:S04]  /*3e50*/  LEA R2, R2, 0x37800000, 0x17 ;  /* 0x3780000002027811 */ /* 0x000fc800078eb8ff */
[----:B------:R-:W-:-:S07]  /*3e60*/  LOP3.LUT R2, R2, R0, R7, 0xfe, !PT ;  /* 0x0000000002027212 */ /* 0x000fce00078efe07 */
.L_x_7474:
[----:B------:R-:W-:Y:S05]  /*3e70*/  BSYNC.RECONVERGENT B0 ;  /* 0x0000000000007941 */ /* 0x000fea0003800200 */
.L_x_7473:
[----:B------:R-:W0:Y:S01]  /*3e80*/  F2I.S64.TRUNC R2, R2 ;  /* 0x0000000200027311 */ /* 0x000e22000020d900 */
[----:B------:R-:W-:Y:S05]  /*3e90*/  BRA `(.L_x_7454) ;  /* 0x00000000009c7947 */ /* 0x000fea0003800000 */
.L_x_7466:
[----:B------:R-:W-:-:S09]  /*3ea0*/  UISETP.NE.AND UP0, UPT, UR4, 0x1c, UPT ;  /* 0x0000001c0400788c */ /* 0x000fd2000bf05270 */
[----:B------:R-:W-:Y:S05]  /*3eb0*/  BRA.U !UP0, `(.L_x_7477) ;  /* 0x00000001088c7547 */ /* 0x000fea000b800000 */
[----:B------:R-:W-:-:S09]  /*3ec0*/  UISETP.NE.AND UP0, UPT, UR4, 0x1d, UPT ;  /* 0x0000001d0400788c */ /* 0x000fd2000bf05270 */
[----:B------:R-:W-:Y:S05]  /*3ed0*/  BRA.U !UP0, `(.L_x_7478) ;  /* 0x00000001087c7547 */ /* 0x000fea000b800000 */
[----:B------:R-:W-:-:S09]  /*3ee0*/  UISETP.NE.AND UP0, UPT, UR4, 0x2c, UPT ;  /* 0x0000002c0400788c */ /* 0x000fd2000bf05270 */
[----:B------:R-:W-:Y:S05]  /*3ef0*/  BRA.U !UP0, `(.L_x_7479) ;  /* 0x0000000108487547 */ /* 0x000fea000b800000 */
.L_x_7453:
        /* <DEDUP_REMOVED lines=15> */
[----:B--2-45:R-:W-:Y:S05]  /*3ff0*/  CALL.ABS.NOINC R2 ;  /* 0x0000000002007343 */ /* 0x034fea0003c00000 */
.L_x_7480:
[----:B------:R-:W-:Y:S01]  /*4000*/  CS2R R2, SRZ ;  /* 0x0000000000027805 */ /* 0x000fe2000001ff00 */
[----:B------:R-:W-:Y:S06]  /*4010*/  BRA `(.L_x_7454) ;  /* 0x00000000003c7947 */ /* 0x000fec0003800000 */
.L_x_7479:
        /* <DEDUP_REMOVED lines=8> */
.L_x_7482:
[----:B------:R-:W-:Y:S05]  /*40a0*/  BSYNC.RECONVERGENT B0 ;  /* 0x0000000000007941 */ /* 0x000fea0003800200 */
.L_x_7481:
[----:B------:R-:W0:Y:S01]  /*40b0*/  F2I.S64.TRUNC R2, R2 ;  /* 0x0000000200027311 */ /* 0x000e22000020d900 */
[----:B------:R-:W-:Y:S05]  /*40c0*/  BRA `(.L_x_7454) ;  /* 0x0000000000107947 */ /* 0x000fea0003800000 */
.L_x_7478:
[----:B------:R0:W5:Y:S01]  /*40d0*/  LDG.E.64 R2, desc[UR36][R4.64] ;  /* 0x0000002404027981 */ /* 0x000162000c1e1b00 */
[----:B------:R-:W-:Y:S05]  /*40e0*/  BRA `(.L_x_7454) ;  /* 0x0000000000087947 */ /* 0x000fea0003800000 */
.L_x_7477:
[----:B------:R0:W5:Y:S01]  /*40f0*/  LDG.E R2, desc[UR36][R4.64] ;  /* 0x0000002404027981 */ /* 0x000162000c1e1900 */
[----:B------:R-:W-:-:S07]  /*4100*/  IMAD.MOV.U32 R3, RZ, RZ, RZ ;  /* 0x000000ffff037224 */ /* 0x000fce00078e00ff */
.L_x_7454:
[----:B------:R-:W-:Y:S01]  /*4110*/  ISETP.NE.AND P1, PT, R22, RZ, PT ;  /* 0x000000ff1600720c */ /* 0x000fe20003f25270 */
[----:B------:R-:W4:-:S12]  /*4120*/  LDCU.64 UR6, c[0x0][0x648] ;  /* 0x0000c900ff0677ac */ /* 0x000f180008000a00 */
[----:B0-----:R-:W1:Y:S02]  /*4130*/  @P1 LDC.64 R4, c[0x0][0x668] ;  /* 0x00019a00ff041b82 */ /* 0x001e640000000a00 */
[----:B-123-5:R-:W-:-:S04]  /*4140*/  @P1 LEA R4, P0, R2, R4, 0x1 ;  /* 0x0000000402041211 */ /* 0x02efc800078008ff */
[----:B------:R-:W-:-:S05]  /*4150*/  @P1 LEA.HI.X R5, R2, R5, R3, 0x1, P0 ;  /* 0x0000000502051211 */ /* 0x000fca00000f0c03 */
[----:B----4-:R0:W5:Y:S01]  /*4160*/  @P1 LDG.E.U16 R19, desc[UR36][R4.64] ;  /* 0x0000002404131981 */ /* 0x010162000c1e1500 */
        /* <DEDUP_REMOVED lines=15> */
.L_x_7486:
[----:B-----5:R0:W-:Y:S01]  /*4260*/  STG.E.U8 desc[UR36][R2.64], R19 ;  /* 0x0000001302007986 */ /* 0x0201e2000c101124 */
[----:B------:R-:W-:Y:S05]  /*4270*/  BRA `(.L_x_7488) ;  /* 0x0000000c00507947 */ /* 0x000fea0003800000 */
.L_x_7485:
[----:B------:R-:W-:-:S09]  /*4280*/  UISETP.NE.AND UP0, UPT, UR4, 0x2, UPT ;  /* 0x000000020400788c */ /* 0x000fd2000bf05270 */
[----:B------:R-:W-:Y:S05]  /*4290*/  BRA.U !UP0, `(.L_x_7489) ;  /* 0x00000001082c7547 */ /* 0x000fea000b800000 */
[----:B------:R-:W-:-:S09]  /*42a0*/  UISETP.NE.AND UP0, UPT, UR4, 0x3, UPT ;  /* 0x000000030400788c */ /* 0x000fd2000bf05270 */
[----:B------:R-:W-:Y:S05]  /*42b0*/  BRA.U !UP0, `(.L_x_7490) ;  /* 0x0000000108187547 */ /* 0x000fea000b800000 */
[----:B------:R-:W-:-:S09]  /*42c0*/  UISETP.NE.AND UP0, UPT, UR4, 0x4, UPT ;  /* 0x000000040400788c */ /* 0x000fd2000bf05270 */
[----:B------:R-:W-:Y:S05]  /*42d0*/  BRA.U UP0, `(.L_x_7487) ;  /* 0x00000009009c7547 */ /* 0x000fea000b800000 */
[----:B-----5:R-:W-:-:S04]  /*42e0*/  PRMT R4, R19, 0x9910, RZ ;  /* 0x0000991013047816 */ /* 0x020fc800000000ff */
[----:B------:R-:W-:-:S05]  /*42f0*/  SHF.R.S32.HI R5, RZ, 0x1f, R4 ;  /* 0x0000001fff057819 */ /* 0x000fca0000011404 */
[----:B------:R0:W-:Y:S01]  /*4300*/  STG.E.64 desc[UR36][R2.64], R4 ;  /* 0x0000000402007986 */ /* 0x0001e2000c101b24 */
[----:B------:R-:W-:Y:S05]  /*4310*/  BRA `(.L_x_7488) ;  /* 0x0000000c00287947 */ /* 0x000fea0003800000 */
.L_x_7490:
[----:B-----5:R-:W-:-:S05]  /*4320*/  PRMT R5, R19, 0x9910, RZ ;  /* 0x0000991013057816 */ /* 0x020fca00000000ff */
[----:B------:R0:W-:Y:S01]  /*4330*/  STG.E desc[UR36][R2.64], R5 ;  /* 0x0000000502007986 */ /* 0x0001e2000c101924 */
[----:B------:R-:W-:Y:S05]  /*4340*/  BRA `(.L_x_7488) ;  /* 0x0000000c001c7947 */ /* 0x000fea0003800000 */
.L_x_7489:
[----:B-----5:R0:W-:Y:S01]  /*4350*/  STG.E.U16 desc[UR36][R2.64], R19 ;  /* 0x0000001302007986 */ /* 0x0201e2000c101524 */
[----:B------:R-:W-:Y:S05]  /*4360*/  BRA `(.L_x_7488) ;  /* 0x0000000c00147947 */ /* 0x000fea0003800000 */
.L_x_7484:
[----:B------:R-:W-:-:S09]  /*4370*/  UISETP.GT.AND UP0, UPT, UR4, 0x6, UPT ;  /* 0x000000060400788c */ /* 0x000fd2000bf04270 */
[----:B------:R-:W-:Y:S05]  /*4380*/  BRA.U UP0, `(.L_x_7491) ;  /* 0x00000001002c7547 */ /* 0x000fea000b800000 */
[----:B------:R-:W-:-:S09]  /*4390*/  UISETP.NE.AND UP0, UPT, UR4, 0x5, UPT ;  /* 0x000000050400788c */ /* 0x000fd2000bf05270 */
[----:B------:R-:W-:Y:S05]  /*43a0*/  BRA.U !UP0, `(.L_x_7492) ;  /* 0x0000000108147547 */ /* 0x000fea000b800000 */
[----:B------:R-:W-:-:S09]  /*43b0*/  UISETP.NE.AND UP0, UPT, UR4, 0x6, UPT ;  /* 0x000000060400788c */ /* 0x000fd2000bf05270 */
[----:B------:R-:W-:Y:S05]  /*43c0*/  BRA.U UP0, `(.L_x_7487) ;  /* 0x0000000900607547 */ /* 0x000fea000b800000 */
[----:B-----5:R-:W0:Y:S02]  /*43d0*/  I2F.S16 R19, R19 ;  /* 0x0000001300137306 */ /* 0x020e240000101400 */
[----:B0-----:R0:W-:Y:S01]  /*43e0*/  STG.E desc[UR36][R2.64], R19 ;  /* 0x0000001302007986 */ /* 0x0011e2000c101924 */
[----:B------:R-:W-:Y:S05]  /*43f0*/  BRA `(.L_x_7488) ;  /* 0x0000000800f07947 */ /* 0x000fea0003800000 */
.L_x_7492:
[----:B-----5:R-:W0:Y:S02]  /*4400*/  I2F.S16 R0, R19 ;  /* 0x0000001300007306 */ /* 0x020e240000101400 */
[----:B0-----:R-:W-:-:S05]  /*4410*/  F2FP.F16.F32.PACK_AB R0, RZ, R0 ;  /* 0x00000000ff00723e */ /* 0x001fca00000000ff */
[----:B------:R0:W-:Y:S01]  /*4420*/  STG.E.U16 desc[UR36][R2.64], R0 ;  /* 0x0000000002007986 */ /* 0x0001e2000c101524 */
[----:B------:R-:W-:Y:S05]  /*4430*/  BRA `(.L_x_7488) ;  /* 0x0000000800e07947 */ /* 0x000fea0003800000 */
.L_x_7491:
[----:B------:R-:W-:-:S09]  /*4440*/  UISETP.NE.AND UP0, UPT, UR4, 0x7, UPT ;  /* 0x000000070400788c */ /* 0x000fd2000bf05270 */
[----:B------:R-:W-:Y:S05]  /*4450*/  BRA.U !UP0, `(.L_x_7493) ;  /* 0x0000000108347547 */ /* 0x000fea000b800000 */
[----:B------:R-:W-:-:S09]  /*4460*/  UISETP.NE.AND UP0, UPT, UR4, 0x8, UPT ;  /* 0x000000080400788c */ /* 0x000fd2000bf05270 */
[----:B------:R-:W-:Y:S05]  /*4470*/  BRA.U !UP0, `(.L_x_7494) ;  /* 0x0000000108187547 */ /* 0x000fea000b800000 */
[----:B------:R-:W-:-:S09]  /*4480*/  UISETP.NE.AND UP0, UPT, UR4, 0x9, UPT ;  /* 0x000000090400788c */ /* 0x000fd2000bf05270 */
[----:B------:R-:W-:Y:S05]  /*4490*/  BRA.U UP0, `(.L_x_7487) ;  /* 0x00000009002c7547 */ /* 0x000fea000b800000 */
[----:B-----5:R-:W0:Y:S01]  /*44a0*/  I2F.S16 R4, R19 ;  /* 0x0000001300047306 */ /* 0x020e220000101400 */
[----:B------:R-:W-:-:S05]  /*44b0*/  IMAD.MOV.U32 R5, RZ, RZ, RZ ;  /* 0x000000ffff057224 */ /* 0x000fca00078e00ff */
[----:B0-----:R0:W-:Y:S01]  /*44c0*/  STG.E.64 desc[UR36][R2.64], R4 ;  /* 0x0000000402007986 */ /* 0x0011e2000c101b24 */
[----:B------:R-:W-:Y:S05]  /*44d0*/  BRA `(.L_x_7488) ;  /* 0x0000000800b87947 */ /* 0x000fea0003800000 */
.L_x_7494:
[----:B-----5:R-:W0:Y:S02]  /*44e0*/  I2F.S16 R19, R19 ;  /* 0x0000001300137306 */ /* 0x020e240000101400 */
[----:B0-----:R-:W-:-:S04]  /*44f0*/  F2FP.F16.F32.PACK_AB R5, RZ, R19 ;  /* 0x00000013ff05723e */ /* 0x001fc800000000ff */
[----:B------:R-:W-:-:S05]  /*4500*/  PRMT R5, R5, 0x5410, RZ ;  /* 0x0000541005057816 */ /* 0x000fca00000000ff */
[----:B------:R0:W-:Y:S01]  /*4510*/  STG.E desc[UR36][R2.64], R5 ;  /* 0x0000000502007986 */ /* 0x0001e2000c101924 */
[----:B------:R-:W-:Y:S05]  /*4520*/  BRA `(.L_x_7488) ;  /* 0x0000000800a47947 */ /* 0x000fea0003800000 */
.L_x_7493:
[----:B-----5:R-:W0:Y:S02]  /*4530*/  I2F.F64.S16 R4, R19 ;  /* 0x0000001300047312 */ /* 0x020e240000101c00 */
[----:B0-----:R0:W-:Y:S01]  /*4540*/  STG.E.64 desc[UR36][R2.64], R4 ;  /* 0x0000000402007986 */ /* 0x0011e2000c101b24 */
[----:B------:R-:W-:Y:S05]  /*4550*/  BRA `(.L_x_7488) ;  /* 0x0000000800987947 */ /* 0x000fea0003800000 */
.L_x_7483:
        /* <DEDUP_REMOVED lines=8> */
[----:B-----5:R-:W-:-:S04]  /*45e0*/  PRMT R0, R19, 0x9910, RZ ;  /* 0x0000991013007816 */ /* 0x020fc800000000ff */
[----:B------:R-:W-:-:S04]  /*45f0*/  ISETP.NE.AND P0, PT, R0, RZ, PT ;  /* 0x000000ff0000720c */ /* 0x000fc80003f05270 */
[----:B------:R-:W-:-:S05]  /*4600*/  SEL R5, RZ, 0x1, !P0 ;  /* 0x00000001ff057807 */ /* 0x000fca0004000000 */
[----:B------:R0:W-:Y:S01]  /*4610*/  STG.E.U8 desc[UR36][R2.64], R5 ;  /* 0x0000000502007986 */ /* 0x0001e2000c101124 */
[----:B------:R-:W-:Y:S05]  /*4620*/  BRA `(.L_x_7488) ;  /* 0x0000000800647947 */ /* 0x000fea0003800000 */
.L_x_7497:
[----:B-----5:R-:W0:Y:S01]  /*4630*/  I2F.F64.S16 R4, R19 ;  /* 0x0000001300047312 */ /* 0x020e220000101c00 */
[----:B------:R-:W-:-:S05]  /*4640*/  CS2R R6, SRZ ;  /* 0x0000000000067805 */ /* 0x000fca000001ff00 */
[----:B0-----:R0:W-:Y:S01]  /*4650*/  STG.E.128 desc[UR36][R2.64], R4 ;  /* 0x0000000402007986 */ /* 0x0011e2000c101d24 */
[----:B------:R-:W-:Y:S05]  /*4660*/  BRA `(.L_x_7488) ;  /* 0x0000000800547947 */ /* 0x000fea0003800000 */
.L_x_7496:
[----:B------:R-:W-:-:S09]  /*4670*/  UISETP.NE.AND UP0, UPT, UR4, 0xf, UPT ;  /* 0x0000000f0400788c */ /* 0x000fd2000bf05270 */
[----:B------:R-:W-:Y:S05]  /*4680*/  BRA.U !UP0, `(.L_x_7498) ;  /* 0x0000000108a07547 */ /* 0x000fea000b800000 */
[----:B------:R-:W-:-:S09]  /*4690*/  UISETP.NE.AND UP0, UPT, UR4, 0x17, UPT ;  /* 0x000000170400788c */ /* 0x000fd2000bf05270 */
[----:B------:R-:W-:Y:S05]  /*46a0*/  BRA.U !UP0, `(.L_x_7499) ;  /* 0x00000001084c7547 */ /* 0x000fea000b800000 */
[----:B------:R-:W-:-:S09]  /*46b0*/  UISETP.NE.AND UP0, UPT, UR4, 0x18, UPT ;  /* 0x000000180400788c */ /* 0x000fd2000bf05270 */
[----:B------:R-:W-:Y:S05]  /*46c0*/  BRA.U UP0, `(.L_x_7487) ;  /* 0x0000000500a07547 */ /* 0x000fea000b800000 */
[----:B-----5:R-:W0:Y:S01]  /*46d0*/  I2F.S16 R19, R19 ;  /* 0x0000001300137306 */ /* 0x020e220000101400 */
        /* <DEDUP_REMOVED lines=12> */
.L_x_7501:
[----:B------:R-:W-:Y:S05]  /*47a0*/  BSYNC.RECONVERGENT B0 ;  /* 0x0000000000007941 */ /* 0x000fea0003800200 */
.L_x_7500:
[----:B------:R-:W-:-:S05]  /*47b0*/  LOP3.LUT R5, R0, 0x80, R5, 0xf8, !PT ;  /* 0x0000008000057812 */ /* 0x000fca00078ef805 */
[----:B------:R0:W-:Y:S01]  /*47c0*/  STG.E.U8 desc[UR36][R2.64], R5 ;  /* 0x0000000502007986 */ /* 0x0001e2000c101124 */
[----:B------:R-:W-:Y:S05]  /*47d0*/  BRA `(.L_x_7488) ;  /* 0x0000000400f87947 */ /* 0x000fea0003800000 */
.L_x_7499:
[----:B-----5:R-:W0:Y:S01]  /*47e0*/  I2F.S16 R19, R19 ;  /* 0x0000001300137306 */ /* 0x020e220000101400 */
        /* <DEDUP_REMOVED lines=14> */
.L_x_7503:
[----:B------:R-:W-:Y:S05]  /*48d0*/  BSYNC.RECONVERGENT B0 ;  /* 0x0000000000007941 */ /* 0x000fea0003800200 */
.L_x_7502:
[----:B------:R-:W-:-:S05]  /*48e0*/  LOP3.LUT R5, R0, 0x80, R5, 0xf8, !PT ;  /* 0x0000008000057812 */ /* 0x000fca00078ef805 */
[----:B------:R0:W-:Y:S01]  /*48f0*/  STG.E.U8 desc[UR36][R2.64], R5 ;  /* 0x0000000502007986 */ /* 0x0001e2000c101124 */
[----:B------:R-:W-:Y:S05]  /*4900*/  BRA `(.L_x_7488) ;  /* 0x0000000400ac7947 */ /* 0x000fea0003800000 */
.L_x_7498:
[----:B-----5:R-:W0:Y:S02]  /*4910*/  I2F.S16 R0, R19 ;  /* 0x0000001300007306 */ /* 0x020e240000101400 */
[----:B0-----:R-:W-:-:S05]  /*4920*/  F2FP.BF16.F32.PACK_AB R0, RZ, R0 ;  /* 0x00000000ff00723e */ /* 0x001fca00000010ff */
[----:B------:R0:W-:Y:S01]  /*4930*/  STG.E.U16 desc[UR36][R2.64], R0 ;  /* 0x0000000002007986 */ /* 0x0001e2000c101524 */
[----:B------:R-:W-:Y:S05]  /*4940*/  BRA `(.L_x_7488) ;  /* 0x00000004009c7947 */ /* 0x000fea0003800000 */
.L_x_7495:
        /* <DEDUP_REMOVED lines=8> */
[----:B-----5:R1:W-:Y:S01]  /*49d0*/  STG.E.U16 desc[UR36][R2.64], R19 ;  /* 0x0000001302007986 */ /* 0x0203e2000c101524 */
[----:B------:R-:W-:Y:S05]  /*49e0*/  BRA `(.L_x_7488) ;  /* 0x0000000400747947 */ /* 0x000fea0003800000 */
.L_x_7506:
[----:B-----5:R-:W0:Y:S01]  /*49f0*/  I2F.S16 R5, R19 ;  /* 0x0000001300057306 */ /* 0x020e220000101400 */
        /* <DEDUP_REMOVED lines=12> */
.L_x_7509:
[----:B------:R-:W-:-:S04]  /*4ac0*/  SHF.R.U32.HI R0, RZ, 0x14, R5 ;  /* 0x00000014ff007819 */ /* 0x000fc80000011605 */
[----:B------:R-:W-:-:S04]  /*4ad0*/  LOP3.LUT R0, R0, 0x1, RZ, 0xc0, !PT ;  /* 0x0000000100007812 */ /* 0x000fc800078ec0ff */
[----:B------:R-:W-:-:S04]  /*4ae0*/  IADD3 R0, PT, PT, R5, 0x487ffff, R0 ;  /* 0x0487ffff05007810 */ /* 0x000fc80007ffe000 */
[----:B------:R-:W-:-:S04]  /*4af0*/  SHF.R.U32.HI R0, RZ, 0x14, R0 ;  /* 0x00000014ff007819 */ /* 0x000fc80000011600 */
[----:B------:R-:W-:-:S07]  /*4b00*/  LOP3.LUT R4, R0, 0xff, RZ, 0xc0, !PT ;  /* 0x000000ff00047812 */ /* 0x000fce00078ec0ff */
.L_x_7510:
[----:B------:R-:W-:-:S04]  /*4b10*/  SHF.R.U32.HI R5, RZ, 0x18, R5 ;  /* 0x00000018ff057819 */ /* 0x000fc80000011605 */
[----:B------:R-:W-:-:S04]  /*4b20*/  LOP3.LUT R4, R4, 0x80, R5, 0xf8, !PT ;  /* 0x0000008004047812 */ /* 0x000fc800078ef805 */
[----:B------:R-:W-:-:S07]  /*4b30*/  PRMT R0, R4, 0x7610, R0 ;  /* 0x0000761004007816 */ /* 0x000fce0000000000 */
.L_x_7508:
[----:B------:R-:W-:Y:S05]  /*4b40*/  BSYNC.RECONVERGENT B0 ;  /* 0x0000000000007941 */ /* 0x000fea0003800200 */
.L_x_7507:
[----:B------:R0:W-:Y:S01]  /*4b50*/  STG.E.U8 desc[UR36][R2.64], R0 ;  /* 0x0000000002007986 */ /* 0x0001e2000c101124 */
[----:B------:R-:W-:Y:S05]  /*4b60*/  BRA `(.L_x_7488) ;  /* 0x0000000400147947 */ /* 0x000fea0003800000 */
.L_x_7505:
        /* <DEDUP_REMOVED lines=13> */
.L_x_7513:
[----:B------:R-:W-:-:S04]  /*4c40*/  SHF.R.U32.HI R0, RZ, 0x15, R5 ;  /* 0x00000015ff007819 */ /* 0x000fc80000011605 */
[----:B------:R-:W-:-:S04]  /*4c50*/  LOP3.LUT R0, R0, 0x1, RZ, 0xc0, !PT ;  /* 0x0000000100007812 */ /* 0x000fc800078ec0ff */
[----:B------:R-:W-:-:S04]  /*4c60*/  IADD3 R0, PT, PT, R5, 0x88fffff, R0 ;  /* 0x088fffff05007810 */ /* 0x000fc80007ffe000 */
[----:B------:R-:W-:-:S04]  /*4c70*/  SHF.R.U32.HI R0, RZ, 0x15, R0 ;  /* 0x00000015ff007819 */ /* 0x000fc80000011600 */
[----:B------:R-:W-:-:S07]  /*4c80*/  LOP3.LUT R4, R0, 0xff, RZ, 0xc0, !PT ;  /* 0x000000ff00047812 */ /* 0x000fce00078ec0ff */
.L_x_7514:
[----:B------:R-:W-:-:S04]  /*4c90*/  SHF.R.U32.HI R5, RZ, 0x18, R5 ;  /* 0x00000018ff057819 */ /* 0x000fc80000011605 */
[----:B------:R-:W-:-:S04]  /*4ca0*/  LOP3.LUT R4, R4, 0x80, R5, 0xf8, !PT ;  /* 0x0000008004047812 */ /* 0x000fc800078ef805 */
[----:B------:R-:W-:-:S07]  /*4cb0*/  PRMT R0, R4, 0x7610, R0 ;  /* 0x0000761004007816 */ /* 0x000fce0000000000 */
.L_x_7512:
[----:B------:R-:W-:Y:S05]  /*4cc0*/  BSYNC.RECONVERGENT B0 ;  /* 0x0000000000007941 */ /* 0x000fea0003800200 */
.L_x_7511:
[----:B------:R2:W-:Y:S01]  /*4cd0*/  STG.E.U8 desc[UR36][R2.64], R0 ;  /* 0x0000000002007986 */ /* 0x0005e2000c101124 */
[----:B------:R-:W-:Y:S05]  /*4ce0*/  BRA `(.L_x_7488) ;  /* 0x0000000000b47947 */ /* 0x000fea0003800000 */
.L_x_7504:
[----:B------:R-:W-:-:S09]  /*4cf0*/  UISETP.NE.AND UP0, UPT, UR4, 0x1c, UPT ;  /* 0x0000001c0400788c */ /* 0x000fd2000bf05270 */
[----:B------:R-:W-:Y:S05]  /*4d00*/  BRA.U !UP0, `(.L_x_7515) ;  /* 0x0000000108a47547 */ /* 0x000fea000b800000 */
[----:B------:R-:W-:-:S09]  /*4d10*/  UISETP.NE.AND UP0, UPT, UR4, 0x1d, UPT ;  /* 0x0000001d0400788c */ /* 0x000fd2000bf05270 */
[----:B------:R-:W-:Y:S05]  /*4d20*/  BRA.U !UP0, `(.L_x_7516) ;  /* 0x00000001088c7547 */ /* 0x000fea000b800000 */
[----:B------:R-:W-:-:S09]  /*4d30*/  UISETP.NE.AND UP0, UPT, UR4, 0x2c, UPT ;  /* 0x0000002c0400788c */ /* 0x000fd2000bf05270 */
[----:B------:R-:W-:Y:S05]  /*4d40*/  BRA.U !UP0, `(.L_x_7517) ;  /* 0x0000000108447547 */ /* 0x000fea000b800000 */
.L_x_7487:
        /* <DEDUP_REMOVED lines=16> */
.L_x_7518:
[----:B------:R-:W-:Y:S05]  /*4e50*/  BRA `(.L_x_7488) ;  /* 0x0000000000587947 */ /* 0x000fea0003800000 */
.L_x_7517:
[----:B-----5:R-:W0:Y:S02]  /*4e60*/  I2F.S16 R6, R19 ;  /* 0x0000001300067306 */ /* 0x020e240000101400 */
        /* <DEDUP_REMOVED lines=15> */
.L_x_7516:
[----:B-----5:R-:W-:-:S04]  /*4f60*/  PRMT R4, R19, 0x9910, RZ ;  /* 0x0000991013047816 */ /* 0x020fc800000000ff */
[----:B------:R-:W-:-:S05]  /*4f70*/  SHF.R.S32.HI R5, RZ, 0x1f, R4 ;  /* 0x0000001fff057819 */ /* 0x000fca0000011404 */
[----:B------:R0:W-:Y:S01]  /*4f80*/  STG.E.64 desc[UR36][R2.64], R4 ;  /* 0x0000000402007986 */ /* 0x0001e2000c101b24 */
[----:B------:R-:W-:Y:S05]  /*4f90*/  BRA `(.L_x_7488) ;  /* 0x0000000000087947 */ /* 0x000fea0003800000 */
.L_x_7515:
[----:B-----5:R-:W-:-:S05]  /*4fa0*/  PRMT R5, R19, 0x9910, RZ ;  /* 0x0000991013057816 */ /* 0x020fca00000000ff */
[----:B------:R3:W-:Y:S02]  /*4fb0*/  STG.E desc[UR36][R2.64], R5 ;  /* 0x0000000502007986 */ /* 0x0007e4000c101924 */
.L_x_7488:
[----:B------:R-:W-:-:S07]  /*4fc0*/  VIADD R17, R17, 0x80 ;  /* 0x0000008011117836 */ /* 0x000fce0000000000 */
.L_x_7388:
[----:B------:R-:W-:Y:S05]  /*4fd0*/  BSYNC.RECONVERGENT B7 ;  /* 0x0000000000077941 */ /* 0x000fea0003800200 */
.L_x_7387:
[----:B------:R-:W5:Y:S01]  /*4fe0*/  LDCU UR4, c[0x0][0x380] ;  /* 0x00007000ff0477ac */ /* 0x000f620008000800 */
[----:B------:R-:W-:Y:S01]  /*4ff0*/  BSSY.RECONVERGENT B7, `(.L_x_7519) ;  /* 0x00004ec000077945 */ /* 0x000fe20003800200 */
[----:B-----5:R-:W-:-:S13]  /*5000*/  ISETP.GE.AND P0, PT, R17, UR4, PT ;  /* 0x0000000411007c0c */ /* 0x020fda000bf06270 */
[----:B------:R-:W-:Y:S05]  /*5010*/  @P0 BRA `(.L_x_7520) ;  /* 0x0000004c00a40947 */ /* 0x000fea0003800000 */
[----:B------:R-:W5:Y:S01]  /*5020*/  LDCU UR4, c[0x0][0x388] ;  /* 0x00007100ff0477ac */ /* 0x000f620008000800 */
[----:B0-2---:R-:W-:Y:S02]  /*5030*/  HFMA2 R0, -RZ, RZ, 0, 0 ;  /* 0x00000000ff007431 */ /* 0x005fe400000001ff */
[----:B------:R-:W-:Y:S02]  /*5040*/  IMAD.MOV.U32 R18, RZ, RZ, RZ ;  /* 0x000000ffff127224 */ /* 0x000fe400078e00ff */
        /* <DEDUP_REMOVED lines=377> */
.L_x_7521:
        /* <DEDUP_REMOVED lines=16> */
.L_x_7525:
[----:B------:R0:W5:Y:S01]  /*68e0*/  LDG.E.U8 R19, desc[UR36][R2.64] ;  /* 0x0000002402137981 */ /* 0x000162000c1e1100 */
[----:B------:R-:W-:Y:S05]  /*68f0*/  BRA `(.L_x_7527) ;  /* 0x0000000c004c7947 */ /* 0x000fea0003800000 */
.L_x_7524:
        /* <DEDUP_REMOVED lines=8> */
.L_x_7529:
[----:B------:R0:W5:Y:S01]  /*6980*/  LDG.E.U16 R19, desc[UR36][R2.64] ;  /* 0x0000002402137981 */ /* 0x000162000c1e1500 */
[----:B------:R-:W-:Y:S05]  /*6990*/  BRA `(.L_x_7527) ;  /* 0x0000000c00247947 */ /* 0x000fea0003800000 */
.L_x_7528:
[----:B------:R0:W5:Y:S01]  /*69a0*/  LDG.E.U16 R19, desc[UR36][R2.64] ;  /* 0x0000002402137981 */ /* 0x000162000c1e1500 */
[----:B------:R-:W-:Y:S05]  /*69b0*/  BRA `(.L_x_7527) ;  /* 0x0000000c001c7947 */ /* 0x000fea0003800000 */
.L_x_7523:
        /* <DEDUP_REMOVED lines=9> */
.L_x_7531:
[----:B------:R-:W2:Y:S02]  /*6a50*/  LDG.E.U16 R0, desc[UR36][R2.64] ;  /* 0x0000002402007981 */ /* 0x000ea4000c1e1500 */
[----:B--2---:R-:W-:-:S06]  /*6a60*/  HADD2.F32 R0, -RZ, R0.H0_H0 ;  /* 0x20000000ff007230 */ /* 0x004fcc0000004100 */
[----:B------:R-:W0:Y:S02]  /*6a70*/  F2I.FTZ.TRUNC.NTZ R0, R0 ;  /* 0x0000000000007305 */ /* 0x000e24000021f100 */
[----:B0-----:R-:W-:Y:S01]  /*6a80*/  PRMT R19, R0, 0x7610, R19 ;  /* 0x0000761000137816 */ /* 0x001fe20000000013 */
[----:B------:R-:W-:Y:S06]  /*6a90*/  BRA `(.L_x_7527) ;  /* 0x0000000800e47947 */ /* 0x000fec0003800000 */
.L_x_7530:
        /* <DEDUP_REMOVED lines=9> */
.L_x_7533:
[----:B------:R-:W2:Y:S02]  /*6b30*/  LDG.E.U16 R2, desc[UR36][R2.64] ;  /* 0x0000002402027981 */ /* 0x000ea4000c1e1500 */
[----:B--2---:R-:W-:-:S06]  /*6b40*/  HADD2.F32 R0, -RZ, R2.H0_H0 ;  /* 0x20000002ff007230 */ /* 0x004fcc0000004100 */
[----:B------:R-:W0:Y:S02]  /*6b50*/  F2I.FTZ.TRUNC.NTZ R0, R0 ;  /* 0x0000000000007305 */ /* 0x000e24000021f100 */
[----:B0-----:R-:W-:Y:S01]  /*6b60*/  PRMT R19, R0, 0x7610, R19 ;  /* 0x0000761000137816 */ /* 0x001fe20000000013 */
[----:B------:R-:W-:Y:S06]  /*6b70*/  BRA `(.L_x_7527) ;  /* 0x0000000800ac7947 */ /* 0x000fec0003800000 */
.L_x_7532:
[----:B------:R-:W2:Y:S02]  /*6b80*/  LDG.E.64 R2, desc[UR36][R2.64] ;  /* 0x0000002402027981 */ /* 0x000ea4000c1e1b00 */
[----:B--2---:R0:W1:Y:S01]  /*6b90*/  F2I.F64.TRUNC R19, R2 ;  /* 0x0000000200137311 */ /* 0x004062000030d100 */
[----:B------:R-:W-:Y:S05]  /*6ba0*/  BRA `(.L_x_7527) ;  /* 0x0000000800a07947 */ /* 0x000fea0003800000 */
.L_x_7522:
        /* <DEDUP_REMOVED lines=12> */
.L_x_7536:
[----:B------:R-:W2:Y:S02]  /*6c70*/  LDG.E.64 R2, desc[UR36][R2.64] ;  /* 0x0000002402027981 */ /* 0x000ea4000c1e1b00 */
[----:B--2---:R0:W1:Y:S01]  /*6c80*/  F2I.F64.TRUNC R19, R2 ;  /* 0x0000000200137311 */ /* 0x004062000030d100 */
[----:B------:R-:W-:Y:S05]  /*6c90*/  BRA `(.L_x_7527) ;  /* 0x0000000800647947 */ /* 0x000fea0003800000 */
.L_x_7535:
        /* <DEDUP_REMOVED lines=27> */
.L_x_7538:
        /* <DEDUP_REMOVED lines=11> */
[----:B------:R-:W0:Y:S02]  /*6f00*/  F2I.FTZ.TRUNC.NTZ R0, R0 ;  /* 0x0000000000007305 */ /* 0x000e24000021f100 */
[----:B0-----:R-:W-:Y:S01]  /*6f10*/  PRMT R19, R0, 0x7610, R19 ;  /* 0x0000761000137816 */ /* 0x001fe20000000013 */
[----:B------:R-:W-:Y:S06]  /*6f20*/  BRA `(.L_x_7527) ;  /* 0x0000000400c07947 */ /* 0x000fec0003800000 */
.L_x_7537:
[----:B------:R-:W2:Y:S02]  /*6f30*/  LDG.E.U16 R0, desc[UR36][R2.64] ;  /* 0x0000002402007981 */ /* 0x000ea4000c1e1500 */
[----:B--2---:R-:W-:-:S06]  /*6f40*/  IMAD.U32 R0, R0, 0x10000, RZ ;  /* 0x0001000000007824 */ /* 0x004fcc00078e00ff */
[----:B------:R-:W0:Y:S02]  /*6f50*/  F2I.FTZ.TRUNC.NTZ R0, R0 ;  /* 0x0000000000007305 */ /* 0x000e24000021f100 */
[----:B0-----:R-:W-:Y:S01]  /*6f60*/  PRMT R19, R0, 0x7610, R19 ;  /* 0x0000761000137816 */ /* 0x001fe20000000013 */
[----:B------:R-:W-:Y:S06]  /*6f70*/  BRA `(.L_x_7527) ;  /* 0x0000000400ac7947 */ /* 0x000fec0003800000 */
.L_x_7534:
        /* <DEDUP_REMOVED lines=10> */
.L_x_7541:
        /* <DEDUP_REMOVED lines=21> */
.L_x_7545:
[----:B------:R-:W-:Y:S05]  /*7170*/  BSYNC.RECONVERGENT B1 ;  /* 0x0000000000017941 */ /* 0x000fea0003800200 */
.L_x_7544:
[----:B------:R-:W-:Y:S01]  /*7180*/  IMAD.SHL.U32 R0, R0, 0x100000, RZ ;  /* 0x0010000000007824 */ /* 0x000fe200078e00ff */
[----:B------:R-:W-:-:S04]  /*7190*/  LEA R2, R2, 0x3b800000, 0x17 ;  /* 0x3b80000002027811 */ /* 0x000fc800078eb8ff */
[----:B------:R-:W-:-:S07]  /*71a0*/  LOP3.LUT R0, R2, R0, R7, 0xfe, !PT ;  /* 0x0000000002007212 */ /* 0x000fce00078efe07 */
.L_x_7543:
[----:B------:R-:W-:Y:S05]  /*71b0*/  BSYNC.RECONVERGENT B0 ;  /* 0x0000000000007941 */ /* 0x000fea0003800200 */
.L_x_7542:
[----:B------:R-:W0:Y:S02]  /*71c0*/  F2I.FTZ.TRUNC.NTZ R0, R0 ;  /* 0x0000000000007305 */ /* 0x000e24000021f100 */
[----:B0-----:R-:W-:Y:S01]  /*71d0*/  PRMT R19, R0, 0x7610, R19 ;  /* 0x0000761000137816 */ /* 0x001fe20000000013 */
[----:B------:R-:W-:Y:S06]  /*71e0*/  BRA `(.L_x_7527) ;  /* 0x0000000400107947 */ /* 0x000fec0003800000 */
.L_x_7540:
        /* <DEDUP_REMOVED lines=21> */
.L_x_7549:
[----:B------:R-:W-:Y:S05]  /*7340*/  BSYNC.RECONVERGENT B1 ;  /* 0x0000000000017941 */ /* 0x000fea0003800200 */
.L_x_7548:
[----:B------:R-:W-:Y:S01]  /*7350*/  IMAD.SHL.U32 R0, R0, 0x200000, RZ ;  /* 0x0020000000007824 */ /* 0x000fe200078e00ff */
[----:B------:R-:W-:-:S04]  /*7360*/  LEA R2, R2, 0x37800000, 0x17 ;  /* 0x3780000002027811 */ /* 0x000fc800078eb8ff */
[----:B------:R-:W-:-:S07]  /*7370*/  LOP3.LUT R0, R2, R0, R7, 0xfe, !PT ;  /* 0x0000000002007212 */ /* 0x000fce00078efe07 */
.L_x_7547:
[----:B------:R-:W-:Y:S05]  /*7380*/  BSYNC.RECONVERGENT B0 ;  /* 0x0000000000007941 */ /* 0x000fea0003800200 */
.L_x_7546:
[----:B------:R-:W0:Y:S02]  /*7390*/  F2I.FTZ.TRUNC.NTZ R0, R0 ;  /* 0x0000000000007305 */ /* 0x000e24000021f100 */
[----:B0-----:R-:W-:Y:S01]  /*73a0*/  PRMT R19, R0, 0x7610, R19 ;  /* 0x0000761000137816 */ /* 0x001fe20000000013 */
[----:B------:R-:W-:Y:S06]  /*73b0*/  BRA `(.L_x_7527) ;  /* 0x00000000009c7947 */ /* 0x000fec0003800000 */
.L_x_7539:
        /* <DEDUP_REMOVED lines=14> */
.L_x_7553:
[----:B------:R-:W-:Y:S05]  /*74a0*/  BSYNC.RECONVERGENT B0 ;  /* 0x0000000000007941 */ /* 0x000fea0003800200 */
.L_x_7552:
[----:B------:R-:W0:Y:S02]  /*74b0*/  F2I.FTZ.TRUNC.NTZ R0, R0 ;  /* 0x0000000000007305 */ /* 0x000e24000021f100 */
[----:B0-----:R-:W-:Y:S01]  /*74c0*/  PRMT R19, R0, 0x7610, R19 ;  /* 0x0000761000137816 */ /* 0x001fe20000000013 */
[----:B------:R-:W-:Y:S06]  /*74d0*/  BRA `(.L_x_7527) ;  /* 0x0000000000547947 */ /* 0x000fec0003800000 */
.L_x_7526:
        /* <DEDUP_REMOVED lines=16> */
.L_x_7554:
[----:B------:R-:W-:Y:S01]  /*75e0*/  PRMT R19, RZ, 0x7610, R19 ;  /* 0x00007610ff137816 */ /* 0x000fe20000000013 */
[----:B------:R-:W-:Y:S06]  /*75f0*/  BRA `(.L_x_7527) ;  /* 0x00000000000c7947 */ /* 0x000fec0003800000 */
.L_x_7551:
[----:B------:R4:W5:Y:S01]  /*7600*/  LDG.E.U16 R19, desc[UR36][R2.64] ;  /* 0x0000002402137981 */ /* 0x000962000c1e1500 */
[----:B------:R-:W-:Y:S05]  /*7610*/  BRA `(.L_x_7527) ;  /* 0x0000000000047947 */ /* 0x000fea0003800000 */
.L_x_7550:
[----:B------:R3:W5:Y:S02]  /*7620*/  LDG.E.U16 R19, desc[UR36][R2.64] ;  /* 0x0000002402137981 */ /* 0x000764000c1e1500 */
.L_x_7527:
        /* <DEDUP_REMOVED lines=19> */
.L_x_7559:
[----:B------:R-:W2:Y:S02]  /*7760*/  LDG.E.U8 R2, desc[UR36][R2.64] ;  /* 0x0000002402027981 */ /* 0x000ea4000c1e1100 */
[----:B--2---:R-:W-:-:S04]  /*7770*/  ISETP.NE.AND P0, PT, R2, RZ, PT ;  /* 0x000000ff0200720c */ /* 0x004fc80003f05270 */
[----:B------:R-:W-:Y:S01]  /*7780*/  P2R R22, PR, RZ, 0x1 ;  /* 0x00000001ff167803 */ /* 0x000fe20000000000 */
[----:B------:R-:W-:Y:S08]  /*7790*/  BRA `(.L_x_7561) ;  /* 0x0000000800847947 */ /* 0x000ff00003800000 */
.L_x_7558:
        /* <DEDUP_REMOVED lines=11> */
.L_x_7563:
[----:B------:R-:W2:Y:S02]  /*7850*/  LDG.E R2, desc[UR36][R2.64] ;  /* 0x0000002402027981 */ /* 0x000ea4000c1e1900 */
[----:B--2---:R-:W-:-:S04]  /*7860*/  ISETP.NE.AND P0, PT, R2, RZ, PT ;  /* 0x000000ff0200720c */ /* 0x004fc80003f05270 */
[----:B------:R-:W-:Y:S01]  /*7870*/  P2R R22, PR, RZ, 0x1 ;  /* 0x00000001ff167803 */ /* 0x000fe20000000000 */
[----:B------:R-:W-:Y:S08]  /*7880*/  BRA `(.L_x_7561) ;  /* 0x0000000800487947 */ /* 0x000ff00003800000 */
.L_x_7562:
[----:B------:R-:W2:Y:S02]  /*7890*/  LDG.E.U16 R2, desc[UR36][R2.64] ;  /* 0x0000002402027981 */ /* 0x000ea4000c1e1500 */
[----:B--2---:R-:W-:-:S04]  /*78a0*/  ISETP.NE.AND P0, PT, R2, RZ, PT ;  /* 0x000000ff0200720c */ /* 0x004fc80003f05270 */
[----:B------:R-:W-:Y:S01]  /*78b0*/  P2R R22, PR, RZ, 0x1 ;  /* 0x00000001ff167803 */ /* 0x000fe20000000000 */
[----:B------:R-:W-:Y:S08]  /*78c0*/  BRA `(.L_x_7561) ;  /* 0x0000000800387947 */ /* 0x000ff00003800000 */
.L_x_7557:
        /* <DEDUP_REMOVED lines=10> */
.L_x_7565:
[----:B------:R-:W2:Y:S02]  /*7970*/  LDG.E.U16 R0, desc[UR36][R2.64] ;  /* 0x0000002402007981 */ /* 0x000ea4000c1e1500 */
[----:B--2---:R-:W-:-:S05]  /*7980*/  HADD2.F32 R0, -RZ, R0.H0_H0 ;  /* 0x20000000ff007230 */ /* 0x004fca0000004100 */
[----:B------:R-:W-:-:S04]  /*7990*/  FSETP.NEU.FTZ.AND P0, PT, R0, RZ, PT ;  /* 0x000000ff0000720b */ /* 0x000fc80003f1d000 */
[----:B------:R-:W-:Y:S01]  /*79a0*/  P2R R22, PR, RZ, 0x1 ;  /* 0x00000001ff167803 */ /* 0x000fe20000000000 */
[----:B------:R-:W-:Y:S08]  /*79b0*/  BRA `(.L_x_7561) ;  /* 0x0000000400fc7947 */ /* 0x000ff00003800000 */
.L_x_7564:
        /* <DEDUP_REMOVED lines=12> */
.L_x_7567:
        /* <DEDUP_REMOVED lines=10> */
.L_x_7566:
[----:B------:R-:W2:Y:S02]  /*7b20*/  LDG.E.64 R2, desc[UR36][R2.64] ;  /* 0x0000002402027981 */ /* 0x000ea4000c1e1b00 */
[----:B--2---:R-:W-:-:S06]  /*7b30*/  DSETP.NEU.AND P0, PT, R2, RZ, PT ;  /* 0x000000ff0200722a */ /* 0x004fcc0003f0d000 */
[----:B------:R-:W-:Y:S01]  /*7b40*/  P2R R22, PR, RZ, 0x1 ;  /* 0x00000001ff167803 */ /* 0x000fe20000000000 */
[----:B------:R-:W-:Y:S07]  /*7b50*/  BRA `(.L_x_7561) ;  /* 0x0000000400947947 */ /* 0x000fee0003800000 */
.L_x_7556:
        /* <DEDUP_REMOVED lines=12> */
.L_x_7570:
[----:B------:R-:W2:Y:S02]  /*7c20*/  LDG.E.128 R4, desc[UR36][R2.64] ;  /* 0x0000002402047981 */ /* 0x000ea4000c1e1d00 */
[----:B--2---:R-:W-:-:S06]  /*7c30*/  DSETP.NEU.AND P0, PT, R6, RZ, PT ;  /* 0x000000ff0600722a */ /* 0x004fcc0003f0d000 */
[----:B------:R-:W-:-:S06]  /*7c40*/  DSETP.NEU.OR P0, PT, R4, RZ, P0 ;  /* 0x000000ff0400722a */ /* 0x000fcc000070d400 */
[----:B------:R-:W-:Y:S01]  /*7c50*/  P2R R22, PR, RZ, 0x1 ;  /* 0x00000001ff167803 */ /* 0x000fe20000000000 */
[----:B------:R-:W-:Y:S07]  /*7c60*/  BRA `(.L_x_7561) ;  /* 0x0000000400507947 */ /* 0x000fee0003800000 */
.L_x_7569:
        /* <DEDUP_REMOVED lines=10> */
.L_x_7572:
        /* <DEDUP_REMOVED lines=12> */
.L_x_7571:
[----:B------:R-:W2:Y:S02]  /*7dd0*/  LDG.E.U16 R0, desc[UR36][R2.64] ;  /* 0x0000002402007981 */ /* 0x000ea4000c1e1500 */
[----:B--2---:R-:W-:-:S05]  /*7de0*/  IMAD.U32 R0, R0, 0x10000, RZ ;  /* 0x0001000000007824 */ /* 0x004fca00078e00ff */
[----:B------:R-:W-:-:S04]  /*7df0*/  FSETP.NEU.FTZ.AND P0, PT, R0, RZ, PT ;  /* 0x000000ff0000720b */ /* 0x000fc80003f1d000 */
[----:B------:R-:W-:Y:S01]  /*7e00*/  P2R R22, PR, RZ, 0x1 ;  /* 0x00000001ff167803 */ /* 0x000fe20000000000 */
[----:B------:R-:W-:Y:S08]  /*7e10*/  BRA `(.L_x_7561) ;  /* 0x0000000000e47947 */ /* 0x000ff00003800000 */
.L_x_7568:
        /* <DEDUP_REMOVED lines=12> */
.L_x_7575:
[----:B------:R-:W2:Y:S02]  /*7ee0*/  LDG.E.U8 R2, desc[UR36][R2.64] ;  /* 0x0000002402027981 */ /* 0x000ea4000c1e1100 */
[----:B--2---:R-:W-:-:S04]  /*7ef0*/  ISETP.NE.AND P0, PT, R2, RZ, PT ;  /* 0x000000ff0200720c */ /* 0x004fc80003f05270 */
[----:B------:R-:W-:Y:S01]  /*7f00*/  P2R R22, PR, RZ, 0x1 ;  /* 0x00000001ff167803 */ /* 0x000fe20000000000 */
[----:B------:R-:W-:Y:S08]  /*7f10*/  BRA `(.L_x_7561) ;  /* 0x0000000000a47947 */ /* 0x000ff00003800000 */
.L_x_7574:
[----:B------:R-:W2:Y:S02]  /*7f20*/  LDG.E.U8 R2, desc[UR36][R2.64] ;  /* 0x0000002402027981 */ /* 0x000ea4000c1e1100 */
[----:B--2---:R-:W-:-:S04]  /*7f30*/  ISETP.NE.AND P0, PT, R2, RZ, PT ;  /* 0x000000ff0200720c */ /* 0x004fc80003f05270 */
[----:B------:R-:W-:Y:S01]  /*7f40*/  P2R R22, PR, RZ, 0x1 ;  /* 0x00000001ff167803 */ /* 0x000fe20000000000 */
[----:B------:R-:W-:Y:S08]  /*7f50*/  BRA `(.L_x_7561) ;  /* 0x0000000000947947 */ /* 0x000ff00003800000 */
.L_x_7573:
        /* <DEDUP_REMOVED lines=10> */
.L_x_7560:
        /* <DEDUP_REMOVED lines=12> */
[----:B----4-:R-:W-:Y:S02]  /*80c0*/  IMAD.U32 R10, RZ, RZ, UR8 ;  /* 0x00000008ff0a7e24 */ /* 0x010fe4000f8e00ff */
[----:B------:R-:W-:-:S07]  /*80d0*/  IMAD.U32 R11, RZ, RZ, UR9 ;  /* 0x00000009ff0b7e24 */ /* 0x000fce000f8e00ff */
[----:B------:R-:W-:-:S07]  /*80e0*/  LEPC R20, `(.L_x_7578) ;  /* 0x000000001014794e */ /* 0x000fce0000000000 */
[----:B-1-3-5:R-:W-:Y:S05]  /*80f0*/  CALL.ABS.NOINC R2 ;  /* 0x0000000002007343 */ /* 0x02afea0003c00000 */
.L_x_7578:
[----:B------:R-:W-:-:S04]  /*8100*/  PLOP3.LUT P0, PT, PT, PT, PT, 0x8, 0x80 ;  /* 0x000000000080781c */ /* 0x000fc80003f0e170 */
[----:B------:R-:W-:Y:S01]  /*8110*/  P2R R22, PR, RZ, 0x1 ;  /* 0x00000001ff167803 */ /* 0x000fe20000000000 */
[----:B------:R-:W-:Y:S08]  /*8120*/  BRA `(.L_x_7561) ;  /* 0x0000000000207947 */ /* 0x000ff00003800000 */
.L_x_7577:
[----:B------:R-:W2:Y:S02]  /*8130*/  LDG.E.64 R2, desc[UR36][R2.64] ;  /* 0x0000002402027981 */ /* 0x000ea4000c1e1b00 */
[----:B--2---:R-:W-:-:S04]  /*8140*/  ISETP.NE.U32.AND P0, PT, R2, RZ, PT ;  /* 0x000000ff0200720c */ /* 0x004fc80003f05070 */
[----:B------:R-:W-:-:S04]  /*8150*/  ISETP.NE.AND.EX P0, PT, R3, RZ, PT, P0 ;  /* 0x000000ff0300720c */ /* 0x000fc80003f05300 */
[----:B------:R-:W-:Y:S01]  /*8160*/  P2R R22, PR, RZ, 0x1 ;  /* 0x00000001ff167803 */ /* 0x000fe20000000000 */
[----:B------:R-:W-:Y:S08]  /*8170*/  BRA `(.L_x_7561) ;  /* 0x00000000000c7947 */ /* 0x000ff00003800000 */
.L_x_7576:
[----:B------:R-:W2:Y:S02]  /*8180*/  LDG.E R2, desc[UR36][R2.64] ;  /* 0x0000002402027981 */ /* 0x000ea4000c1e1900 */
[----:B--2---:R-:W-:-:S04]  /*8190*/  ISETP.NE.AND P0, PT, R2, RZ, PT ;  /* 0x000000ff0200720c */ /* 0x004fc80003f05270 */
[----:B------:R-:W-:-:S09]  /*81a0*/  P2R R22, PR, RZ, 0x1 ;  /* 0x00000001ff167803 */ /* 0x000fd20000000000 */
.L_x_7561:
[----:B------:R-:W-:Y:S05]  /*81b0*/  BSYNC.RECONVERGENT B6 ;  /* 0x0000000000067941 */ /* 0x000fea0003800200 */
.L_x_7555:
        /* <DEDUP_REMOVED lines=17> */
.L_x_7582:
[----:B------:R0:W5:Y:S01]  /*82d0*/  LDG.E.U8 R2, desc[UR36][R4.64] ;  /* 0x0000002404027981 */ /* 0x000162000c1e1100 */
[----:B------:R-:W-:Y:S01]  /*82e0*/  IMAD.MOV.U32 R3, RZ, RZ, RZ ;  /* 0x000000ffff037224 */ /* 0x000fe200078e00ff */
[----:B------:R-:W-:Y:S06]  /*82f0*/  BRA `(.L_x_7584) ;  /* 0x0000000c00407947 */ /* 0x000fec0003800000 */
.L_x_7581:
        /* <DEDUP_REMOVED lines=8> */
.L_x_7586:
[----:B------:R-:W2:Y:S02]  /*8380*/  LDG.E R2, desc[UR36][R4.64] ;  /* 0x0000002404027981 */ /* 0x000ea4000c1e1900 */
[----:B--2---:R-:W-:Y:S01]  /*8390*/  SHF.R.S32.HI R3, RZ, 0x1f, R2 ;  /* 0x0000001fff037819 */ /* 0x004fe20000011402 */
[----:B------:R-:W-:Y:S06]  /*83a0*/  BRA `(.L_x_7584) ;  /* 0x0000000c00147947 */ /* 0x000fec0003800000 */
.L_x_7585:
[----:B------:R-:W2:Y:S02]  /*83b0*/  LDG.E.S16 R2, desc[UR36][R4.64] ;  /* 0x0000002404027981 */ /* 0x000ea4000c1e1700 */
[----:B--2---:R-:W-:Y:S01]  /*83c0*/  SHF.R.S32.HI R3, RZ, 0x1f, R2 ;  /* 0x0000001fff037819 */ /* 0x004fe20000011402 */
[----:B------:R-:W-:Y:S06]  /*83d0*/  BRA `(.L_x_7584) ;  /* 0x0000000c00087947 */ /* 0x000fec0003800000 */
.L_x_7580:
        /* <DEDUP_REMOVED lines=9> */
.L_x_7588:
[----:B------:R-:W2:Y:S02]  /*8470*/  LDG.E.U16 R4, desc[UR36][R4.64] ;  /* 0x0000002404047981 */ /* 0x000ea4000c1e1500 */
[----:B--2---:R-:W-:-:S06]  /*8480*/  HADD2.F32 R2, -RZ, R4.H0_H0 ;  /* 0x20000004ff027230 */ /* 0x004fcc0000004100 */
[----:B------:R-:W0:Y:S01]  /*8490*/  F2I.S64.TRUNC R2, R2 ;  /* 0x0000000200027311 */ /* 0x000e22000020d900 */
[----:B------:R-:W-:Y:S05]  /*84a0*/  BRA `(.L_x_7584) ;  /* 0x0000000800d47947 */ /* 0x000fea0003800000 */
.L_x_7587:
        /* <DEDUP_REMOVED lines=9> */
.L_x_7590:
[----:B------:R-:W2:Y:S02]  /*8540*/  LDG.E.U16 R4, desc[UR36][R4.64] ;  /* 0x0000002404047981 */ /* 0x000ea4000c1e1500 */
[----:B--2---:R-:W-:-:S06]  /*8550*/  HADD2.F32 R2, -RZ, R4.H0_H0 ;  /* 0x20000004ff027230 */ /* 0x004fcc0000004100 */
[----:B------:R-:W0:Y:S01]  /*8560*/  F2I.S64.TRUNC R2, R2 ;  /* 0x0000000200027311 */ /* 0x000e22000020d900 */
[----:B------:R-:W-:Y:S05]  /*8570*/  BRA `(.L_x_7584) ;  /* 0x0000000800a07947 */ /* 0x000fea0003800000 */
.L_x_7589:
[----:B------:R-:W2:Y:S02]  /*8580*/  LDG.E.64 R2, desc[UR36][R4.64] ;  /* 0x0000002404027981 */ /* 0x000ea4000c1e1b00 */
[----:B--2---:R-:W0:Y:S01]  /*8590*/  F2I.S64.F64.TRUNC R2, R2 ;  /* 0x0000000200027311 */ /* 0x004e22000030d900 */
[----:B------:R-:W-:Y:S05]  /*85a0*/  BRA `(.L_x_7584) ;  /* 0x0000000800947947 */ /* 0x000fea0003800000 */
.L_x_7579:
        /* <DEDUP_REMOVED lines=13> */
.L_x_7593:
[----:B------:R-:W2:Y:S02]  /*8680*/  LDG.E.64 R2, desc[UR36][R4.64] ;  /* 0x0000002404027981 */ /* 0x000ea4000c1e1b00 */
[----:B--2---:R-:W4:Y:S01]  /*8690*/  F2I.S64.F64.TRUNC R2, R2 ;  /* 0x0000000200027311 */ /* 0x004f22000030d900 */
[----:B------:R-:W-:Y:S05]  /*86a0*/  BRA `(.L_x_7584) ;  /* 0x0000000800547947 */ /* 0x000fea0003800000 */
.L_x_7592:
        /* <DEDUP_REMOVED lines=24> */
[----:B------:R-:W2:Y:S01]  /*8830*/  F2I.S64.TRUNC R2, R3 ;  /* 0x0000000300027311 */ /* 0x000ea2000020d900 */
[----:B------:R-:W-:Y:S05]  /*8840*/  BRA `(.L_x_7584) ;  /* 0x0000000400ec7947 */ /* 0x000fea0003800000 */
.L_x_7595:
        /* <DEDUP_REMOVED lines=11> */
[----:B------:R-:W3:Y:S01]  /*8900*/  F2I.S64.TRUNC R2, R3 ;  /* 0x0000000300027311 */ /* 0x000ee2000020d900 */
[----:B------:R-:W-:Y:S05]  /*8910*/  BRA `(.L_x_7584) ;  /* 0x0000000400b87947 */ /* 0x000fea0003800000 */
.L_x_7594:
[----:B------:R-:W2:Y:S02]  /*8920*/  LDG.E.U16 R2, desc[UR36][R4.64] ;  /* 0x0000002404027981 */ /* 0x000ea4000c1e1500 */
[----:B--2---:R-:W-:-:S06]  /*8930*/  SHF.L.U32 R2, R2, 0x10, RZ ;  /* 0x0000001002027819 */ /* 0x004fcc00000006ff */
[----:B------:R-:W0:Y:S01]  /*8940*/  F2I.S64.TRUNC R2, R2 ;  /* 0x0000000200027311 */ /* 0x000e22000020d900 */
[----:B------:R-:W-:Y:S05]  /*8950*/  BRA `(.L_x_7584) ;  /* 0x0000000400a87947 */ /* 0x000fea0003800000 */
.L_x_7591:
        /* <DEDUP_REMOVED lines=11> */
.L_x_7598:
        /* <DEDUP_REMOVED lines=21> */
.L_x_7602:
[----:B------:R-:W-:Y:S05]  /*8b60*/  BSYNC.RECONVERGENT B1 ;  /* 0x0000000000017941 */ /* 0x000fea0003800200 */
.L_x_7601:
[----:B------:R-:W-:Y:S01]  /*8b70*/  IMAD.SHL.U32 R0, R0, 0x100000, RZ ;  /* 0x0010000000007824 */ /* 0x000fe200078e00ff */
[----:B------:R-:W-:-:S04]  /*8b80*/  LEA R2, R2, 0x3b800000, 0x17 ;  /* 0x3b80000002027811 */ /* 0x000fc800078eb8ff */
[----:B------:R-:W-:-:S07]  /*8b90*/  LOP3.LUT R2, R2, R0, R7, 0xfe, !PT ;  /* 0x0000000002027212 */ /* 0x000fce00078efe07 */
.L_x_7600:
[----:B------:R-:W-:Y:S05]  /*8ba0*/  BSYNC.RECONVERGENT B0 ;  /* 0x0000000000007941 */ /* 0x000fea0003800200 */
.L_x_7599:
[----:B------:R-:W0:Y:S01]  /*8bb0*/  F2I.S64.TRUNC R2, R2 ;  /* 0x0000000200027311 */ /* 0x000e22000020d900 */
[----:B------:R-:W-:Y:S05]  /*8bc0*/  BRA `(.L_x_7584) ;  /* 0x00000004000c7947 */ /* 0x000fea0003800000 */
.L_x_7597:
        /* <DEDUP_REMOVED lines=21> */
.L_x_7606:
[----:B------:R-:W-:Y:S05]  /*8d20*/  BSYNC.RECONVERGENT B1 ;  /* 0x0000000000017941 */ /* 0x000fea0003800200 */
.L_x_7605:
[----:B------:R-:W-:Y:S01]  /*8d30*/  IMAD.SHL.U32 R0, R0, 0x200000, RZ ;  /* 0x0020000000007824 */ /* 0x000fe200078e00ff */
[----:B------:R-:W-:-:S04]  /*8d40*/  LEA R2, R2, 0x37800000, 0x17 ;  /* 0x3780000002027811 */ /* 0x000fc800078eb8ff */
[----:B------:R-:W-:-:S07]  /*8d50*/  LOP3.LUT R2, R2, R0, R7, 0xfe, !PT ;  /* 0x0000000002027212 */ /* 0x000fce00078efe07 */
.L_x_7604:
[----:B------:R-:W-:Y:S05]  /*8d60*/  BSYNC.RECONVERGENT B0 ;  /* 0x0000000000007941 */ /* 0x000fea0003800200 */
.L_x_7603:
[----:B------:R-:W0:Y:S01]  /*8d70*/  F2I.S64.TRUNC R2, R2 ;  /* 0x0000000200027311 */ /* 0x000e22000020d900 */
[----:B------:R-:W-:Y:S05]  /*8d80*/  BRA `(.L_x_7584) ;  /* 0x00000000009c7947 */ /* 0x000fea0003800000 */
.L_x_7596:
        /* <DEDUP_REMOVED lines=14> */
.L_x_7610:
[----:B------:R-:W-:Y:S05]  /*8e70*/  BSYNC.RECONVERGENT B0 ;  /* 0x0000000000007941 */ /* 0x000fea0003800200 */
.L_x_7609:
[----:B------:R-:W0:Y:S01]  /*8e80*/  F2I.S64.TRUNC R2, R2 ;  /* 0x0000000200027311 */ /* 0x000e22000020d900 */
[----:B------:R-:W-:Y:S05]  /*8e90*/  BRA `(.L_x_7584) ;  /* 0x0000000000587947 */ /* 0x000fea0003800000 */
.L_x_7583:
        /* <DEDUP_REMOVED lines=8> */
[----:B0-----:R-:W-:Y:S01]  /*8f20*/  MOV R4, UR4 ;  /* 0x0000000400047c02 */ /* 0x001fe20008000f00 */
[----:B------:R-:W-:-:S02]  /*8f30*/  IMAD.U32 R5, RZ, RZ, UR5 ;  /* 0x00000005ff057e24 */ /* 0x000fc4000f8e00ff */
[----:B--2---:R-:W-:Y:S02]  /*8f40*/  IMAD.U32 R6, RZ, RZ, UR6 ;  /* 0x00000006ff067e24 */ /* 0x004fe4000f8e00ff */
[----:B------:R-:W-:Y:S02]  /*8f50*/  IMAD.U32 R7, RZ, RZ, UR7 ;  /* 0x00000007ff077e24 */ /* 0x000fe4000f8e00ff */
[----:B----4-:R-:W-:Y:S01]  /*8f60*/  IMAD.U32 R10, RZ, RZ, UR8 ;  /* 0x00000008ff0a7e24 */ /* 0x010fe2000f8e00ff */
[----:B------:R-:W-:-:S07]  /*8f70*/  MOV R11, UR9 ;  /* 0x00000009000b7c02 */ /* 0x000fce0008000f00 */
[----:B------:R-:W-:-:S07]  /*8f80*/  LEPC R20, `(.L_x_7611) ;  /* 0x000000001014794e */ /* 0x000fce0000000000 */
[----:B-1-3-5:R-:W-:Y:S05]  /*8f90*/  CALL.ABS.NOINC R2 ;  /* 0x0000000002007343 */ /* 0x02afea0003c00000 */
.L_x_7611:
[----:B------:R-:W-:Y:S01]  /*8fa0*/  CS2R R2, SRZ ;  /* 0x0000000000027805 */ /* 0x000fe2000001ff00 */
[----:B------:R-:W-:Y:S06]  /*8fb0*/  BRA `(.L_x_7584) ;  /* 0x0000000000107947 */ /* 0x000fec0003800000 */
.L_x_7608:
[----:B------:R0:W5:Y:S01]  /*8fc0*/  LDG.E.64 R2, desc[UR36][R4.64] ;  /* 0x0000002404027981 */ /* 0x000162000c1e1b00 */
[----:B------:R-:W-:Y:S05]  /*8fd0*/  BRA `(.L_x_7584) ;  /* 0x0000000000087947 */ /* 0x000fea0003800000 */
.L_x_7607:
[----:B------:R0:W5:Y:S01]  /*8fe0*/  LDG.E R2, desc[UR36][R4.64] ;  /* 0x0000002404027981 */ /* 0x000162000c1e1900 */
[----:B------:R-:W-:-:S07]  /*8ff0*/  IMAD.MOV.U32 R3, RZ, RZ, RZ ;  /* 0x000000ffff037224 */ /* 0x000fce00078e00ff */
.L_x_7584:
[----:B------:R-:W-:Y:S01]  /*9000*/  ISETP.NE.AND P1, PT, R22, RZ, PT ;  /* 0x000000ff1600720c */ /* 0x000fe20003f25270 */
[----:B------:R-:W1:-:S12]  /*9010*/  LDCU.64 UR4, c[0x0][0x648] ;  /* 0x0000c900ff0477ac */ /* 0x000e580008000a00 */
[----:B0-----:R-:W2:Y:S02]  /*9020*/  @P1 LDC.64 R4, c[0x0][0x668] ;  /* 0x00019a00ff041b82 */ /* 0x001ea40000000a00 */
[----:B--2345:R-:W-:-:S04]  /*9030*/  @P1 LEA R4, P0, R2, R4, 0x1 ;  /* 0x0000000402041211 */ /* 0x03cfc800078008ff */
[----:B------:R-:W-:-:S05]  /*9040*/  @P1 LEA.HI.X R5, R2, R5, R3, 0x1, P0 ;  /* 0x0000000502051211 */ /* 0x000fca00000f0c03 */
[----:B-1----:R0:W5:Y:S01]  /*9050*/  @P1 LDG.E.U16 R19, desc[UR36][R4.64] ;  /* 0x0000002404131981 */ /* 0x002162000c1e1500 */
        /* <DEDUP_REMOVED lines=15> */
.L_x_7615:
[----:B-----5:R0:W-:Y:S01]  /*9150*/  STG.E.U8 desc[UR36][R2.64], R19 ;  /* 0x0000001302007986 */ /* 0x0201e2000c101124 */
[----:B------:R-:W-:Y:S05]  /*9160*/  BRA `(.L_x_7617) ;  /* 0x0000000c004c7947 */ /* 0x000fea0003800000 */
.L_x_7614:
        /* <DEDUP_REMOVED lines=10> */
.L_x_7619:
[----:B-----5:R-:W-:-:S05]  /*9210*/  PRMT R5, R19, 0x9910, RZ ;  /* 0x0000991013057816 */ /* 0x020fca00000000ff */
[----:B------:R0:W-:Y:S01]  /*9220*/  STG.E desc[UR36][R2.64], R5 ;  /* 0x0000000502007986 */ /* 0x0001e2000c101924 */
[----:B------:R-:W-:Y:S05]  /*9230*/  BRA `(.L_x_7617) ;  /* 0x0000000c00187947 */ /* 0x000fea0003800000 */
.L_x_7618:
[----:B-----5:R0:W-:Y:S01]  /*9240*/  STG.E.U16 desc[UR36][R2.64], R19 ;  /* 0x0000001302007986 */ /* 0x0201e2000c101524 */
[----:B------:R-:W-:Y:S05]  /*9250*/  BRA `(.L_x_7617) ;  /* 0x0000000c00107947 */ /* 0x000fea0003800000 */
.L_x_7613:
        /* <DEDUP_REMOVED lines=9> */
.L_x_7621:
[----:B-----5:R-:W0:Y:S02]  /*92f0*/  I2F.S16 R0, R19 ;  /* 0x0000001300007306 */ /* 0x020e240000101400 */
[----:B0-----:R-:W-:-:S05]  /*9300*/  F2FP.F16.F32.PACK_AB R0, RZ, R0 ;  /* 0x00000000ff00723e */ /* 0x001fca00000000ff */
[----:B------:R0:W-:Y:S01]  /*9310*/  STG.E.U16 desc[UR36][R2.64], R0 ;  /* 0x0000000002007986 */ /* 0x0001e2000c101524 */
[----:B------:R-:W-:Y:S05]  /*9320*/  BRA `(.L_x_7617) ;  /* 0x0000000800dc7947 */ /* 0x000fea0003800000 */
.L_x_7620:
        /* <DEDUP_REMOVED lines=10> */
.L_x_7623:
[----:B-----5:R-:W0:Y:S02]  /*93d0*/  I2F.S16 R19, R19 ;  /* 0x0000001300137306 */ /* 0x020e240000101400 */
[----:B0-----:R-:W-:-:S04]  /*93e0*/  F2FP.F16.F32.PACK_AB R5, RZ, R19 ;  /* 0x00000013ff05723e */ /* 0x001fc800000000ff */
[----:B------:R-:W-:-:S05]  /*93f0*/  PRMT R5, R5, 0x5410, RZ ;  /* 0x0000541005057816 */ /* 0x000fca00000000ff */
[----:B------:R2:W-:Y:S01]  /*9400*/  STG.E desc[UR36][R2.64], R5 ;  /* 0x0000000502007986 */ /* 0x0005e2000c101924 */
[----:B------:R-:W-:Y:S05]  /*9410*/  BRA `(.L_x_7617) ;  /* 0x0000000800a07947 */ /* 0x000fea0003800000 */
.L_x_7622:
[----:B-----5:R-:W0:Y:S02]  /*9420*/  I2F.F64.S16 R4, R19 ;  /* 0x0000001300047312 */ /* 0x020e240000101c00 */
[----:B0-----:R4:W-:Y:S01]  /*9430*/  STG.E.64 desc[UR36][R2.64], R4 ;  /* 0x0000000402007986 */ /* 0x0019e2000c101b24 */
[----:B------:R-:W-:Y:S05]  /*9440*/  BRA `(.L_x_7617) ;  /* 0x0000000800947947 */ /* 0x000fea0003800000 */
.L_x_7612:
        /* <DEDUP_REMOVED lines=12> */
.L_x_7627:
[----:B-----5:R-:W0:Y:S01]  /*9510*/  I2F.S16 R5, R19 ;  /* 0x0000001300057306 */ /* 0x020e220000101400 */
        /* <DEDUP_REMOVED lines=17> */
.L_x_7630:
[----:B------:R-:W-:-:S04]  /*9630*/  SHF.R.U32.HI R5, RZ, 0x18, R5 ;  /* 0x00000018ff057819 */ /* 0x000fc80000011605 */
[----:B------:R-:W-:-:S07]  /*9640*/  LOP3.LUT R0, R0, 0x80, R5, 0xf8, !PT ;  /* 0x0000008000007812 */ /* 0x000fce00078ef805 */
.L_x_7629:
[----:B------:R-:W-:Y:S05]  /*9650*/  BSYNC.RECONVERGENT B0 ;  /* 0x0000000000007941 */ /* 0x000fea0003800200 */
.L_x_7628:
[----:B------:R0:W-:Y:S01]  /*9660*/  STG.E.U8 desc[UR36][R2.64], R0 ;  /* 0x0000000002007986 */ /* 0x0001e2000c101124 */
[----:B------:R-:W-:Y:S05]  /*9670*/  BRA `(.L_x_7617) ;  /* 0x0000000800087947 */ /* 0x000fea0003800000 */
.L_x_7626:
        /* <DEDUP_REMOVED lines=18> */
.L_x_7633:
[----:B------:R-:W-:-:S04]  /*97a0*/  SHF.R.U32.HI R5, RZ, 0x18, R5 ;  /* 0x00000018ff057819 */ /* 0x000fc80000011605 */
[----:B------:R-:W-:-:S07]  /*97b0*/  LOP3.LUT R0, R0, 0x80, R5, 0xf8, !PT ;  /* 0x0000008000007812 */ /* 0x000fce00078ef805 */
.L_x_7632:
[----:B------:R-:W-:Y:S05]  /*97c0*/  BSYNC.RECONVERGENT B0 ;  /* 0x0000000000007941 */ /* 0x000fea0003800200 */
.L_x_7631:
[----:B------:R0:W-:Y:S01]  /*97d0*/  STG.E.U8 desc[UR36][R2.64], R0 ;  /* 0x0000000002007986 */ /* 0x0001e2000c101124 */
[----:B------:R-:W-:Y:S05]  /*97e0*/  BRA `(.L_x_7617) ;  /* 0x0000000400ac7947 */ /* 0x000fea0003800000 */
.L_x_7625:
[----:B------:R-:W-:-:S09]  /*97f0*/  UISETP.NE.AND UP0, UPT, UR6, 0x1c, UPT ;  /* 0x0000001c0600788c */ /* 0x000fd2000bf05270 */
[----:B------:R-:W-:Y:S05]  /*9800*/  BRA.U !UP0, `(.L_x_7634) ;  /* 0x0000000108607547 */ /* 0x000fea000b800000 */
[----:B------:R-:W-:-:S09]  /*9810*/  UISETP.NE.AND UP0, UPT, UR6, 0x1d, UPT ;  /* 0x0000001d0600788c */ /* 0x000fd2000bf05270 */
[----:B------:R-:W-:Y:S05]  /*9820*/  BRA.U !UP0, `(.L_x_7635) ;  /* 0x0000000108487547 */ /* 0x000fea000b800000 */
[----:B------:R-:W-:-:S09]  /*9830*/  UISETP.NE.AND UP0, UPT, UR6, 0x2c, UPT ;  /* 0x0000002c0600788c */ /* 0x000fd2000bf05270 */
[----:B------:R-:W-:Y:S05]  /*9840*/  BRA.U UP0, `(.L_x_7616) ;  /* 0x0000000100b07547 */ /* 0x000fea000b800000 */
        /* <DEDUP_REMOVED lines=16> */
.L_x_7635:
[----:B-----5:R-:W-:-:S04]  /*9950*/  PRMT R4, R19, 0x9910, RZ ;  /* 0x0000991013047816 */ /* 0x020fc800000000ff */
[----:B------:R-:W-:-:S05]  /*9960*/  SHF.R.S32.HI R5, RZ, 0x1f, R4 ;  /* 0x0000001fff057819 */ /* 0x000fca0000011404 */
[----:B------:R0:W-:Y:S01]  /*9970*/  STG.E.64 desc[UR36][R2.64], R4 ;  /* 0x0000000402007986 */ /* 0x0001e2000c101b24 */
[----:B------:R-:W-:Y:S05]  /*9980*/  BRA `(.L_x_7617) ;  /* 0x0000000400447947 */ /* 0x000fea0003800000 */
.L_x_7634:
[----:B-----5:R-:W-:-:S05]  /*9990*/  PRMT R5, R19, 0x9910, RZ ;  /* 0x0000991013057816 */ /* 0x020fca00000000ff */
[----:B------:R0:W-:Y:S01]  /*99a0*/  STG.E desc[UR36][R2.64], R5 ;  /* 0x0000000502007986 */ /* 0x0001e2000c101924 */
[----:B------:R-:W-:Y:S05]  /*99b0*/  BRA `(.L_x_7617) ;  /* 0x0000000400387947 */ /* 0x000fea0003800000 */
.L_x_7624:
        /* <DEDUP_REMOVED lines=11> */
.L_x_7637:
[----:B-----5:R-:W0:Y:S01]  /*9a70*/  I2F.F64.S16 R4, R19 ;  /* 0x0000001300047312 */ /* 0x020e220000101c00 */
[----:B------:R-:W-:-:S05]  /*9a80*/  CS2R R6, SRZ ;  /* 0x0000000000067805 */ /* 0x000fca000001ff00 */
[----:B0-----:R0:W-:Y:S01]  /*9a90*/  STG.E.128 desc[UR36][R2.64], R4 ;  /* 0x0000000402007986 */ /* 0x0011e2000c101d24 */
[----:B------:R-:W-:Y:S05]  /*9aa0*/  BRA `(.L_x_7617) ;  /* 0x0000000000fc7947 */ /* 0x000fea0003800000 */
.L_x_7636:
[----:B------:R-:W-:-:S09]  /*9ab0*/  UISETP.NE.AND UP0, UPT, UR6, 0xf, UPT ;  /* 0x0000000f0600788c */ /* 0x000fd2000bf05270 */
[----:B------:R-:W-:Y:S05]  /*9ac0*/  BRA.U !UP0, `(.L_x_7638) ;  /* 0x0000000108e87547 */ /* 0x000fea000b800000 */
[----:B------:R-:W-:-:S09]  /*9ad0*/  UISETP.NE.AND UP0, UPT, UR6, 0x17, UPT ;  /* 0x000000170600788c */ /* 0x000fd2000bf05270 */
[----:B------:R-:W-:Y:S05]  /*9ae0*/  BRA.U !UP0, `(.L_x_7639) ;  /* 0x0000000108907547 */ /* 0x000fea000b800000 */
[----:B------:R-:W-:-:S09]  /*9af0*/  UISETP.NE.AND UP0, UPT, UR6, 0x18, UPT ;  /* 0x000000180600788c */ /* 0x000fd2000bf05270 */
[----:B------:R-:W-:Y:S05]  /*9b00*/  BRA.U !UP0, `(.L_x_7640) ;  /* 0x0000000108447547 */ /* 0x000fea000b800000 */
.L_x_7616:
        /* <DEDUP_REMOVED lines=8> */
[----:B0-----:R-:W-:Y:S01]  /*9b90*/  MOV R4, UR4 ;  /* 0x0000000400047c02 */ /* 0x001fe20008000f00 */
[----:B------:R-:W-:-:S02]  /*9ba0*/  IMAD.U32 R5, RZ, RZ, UR5 ;  /* 0x00000005ff057e24 */ /* 0x000fc4000f8e00ff */
[----:B---3--:R-:W-:Y:S02]  /*9bb0*/  IMAD.U32 R6, RZ, RZ, UR6 ;  /* 0x00000006ff067e24 */ /* 0x008fe4000f8e00ff */
[----:B------:R-:W-:Y:S02]  /*9bc0*/  IMAD.U32 R7, RZ, RZ, UR7 ;  /* 0x00000007ff077e24 */ /* 0x000fe4000f8e00ff */
[----:B----4-:R-:W-:Y:S01]  /*9bd0*/  IMAD.U32 R10, RZ, RZ, UR8 ;  /* 0x00000008ff0a7e24 */ /* 0x010fe2000f8e00ff */
[----:B-1----:R-:W-:-:S07]  /*9be0*/  MOV R11, UR9 ;  /* 0x00000009000b7c02 */ /* 0x002fce0008000f00 */
[----:B------:R-:W-:-:S07]  /*9bf0*/  LEPC R20, `(.L_x_7641) ;  /* 0x000000001014794e */ /* 0x000fce0000000000 */
[----:B--2--5:R-:W-:Y:S05]  /*9c00*/  CALL.ABS.NOINC R2 ;  /* 0x0000000002007343 */ /* 0x024fea0003c00000 */
.L_x_7641:
[----:B------:R-:W-:Y:S05]  /*9c10*/  BRA `(.L_x_7617) ;  /* 0x0000000000a07947 */ /* 0x000fea0003800000 */
.L_x_7640:
[----:B-----5:R-:W0:Y:S01]  /*9c20*/  I2F.S16 R19, R19 ;  /* 0x0000001300137306 */ /* 0x020e220000101400 */
        /* <DEDUP_REMOVED lines=12> */
.L_x_7643:
[----:B------:R-:W-:Y:S05]  /*9cf0*/  BSYNC.RECONVERGENT B0 ;  /* 0x0000000000007941 */ /* 0x000fea0003800200 */
.L_x_7642:
[----:B------:R-:W-:-:S05]  /*9d00*/  LOP3.LUT R5, R0, 0x80, R5, 0xf8, !PT ;  /* 0x0000008000057812 */ /* 0x000fca00078ef805 */
[----:B------:R0:W-:Y:S01]  /*9d10*/  STG.E.U8 desc[UR36][R2.64], R5 ;  /* 0x0000000502007986 */ /* 0x0001e2000c101124 */
[----:B------:R-:W-:Y:S05]  /*9d20*/  BRA `(.L_x_7617) ;  /* 0x00000000005c7947 */ /* 0x000fea0003800000 */
.L_x_7639:
[----:B-----5:R-:W0:Y:S01]  /*9d30*/  I2F.S16 R5, R19 ;  /* 0x0000001300057306 */ /* 0x020e220000101400 */
        /* <DEDUP_REMOVED lines=11> */
.L_x_7645:
[----:B------:R-:W-:Y:S01]  /*9df0*/  HFMA2 R0, -RZ, RZ, 0, 7.569789886474609375e-06 ;  /* 0x0000007fff007431 */ /* 0x000fe200000001ff */
[----:B------:R-:W-:-:S04]  /*9e00*/  ISETP.GT.U32.AND P0, PT, R4, 0x7f800000, PT ;  /* 0x7f8000000400780c */ /* 0x000fc80003f04070 */
[----:B------:R-:W-:-:S09]  /*9e10*/  SEL R0, R0, 0x7c, P0 ;  /* 0x0000007c00007807 */ /* 0x000fd20000000000 */
.L_x_7646:
[----:B------:R-:W-:Y:S05]  /*9e20*/  BSYNC.RECONVERGENT B0 ;  /* 0x0000000000007941 */ /* 0x000fea0003800200 */
.L_x_7644:
[----:B------:R-:W-:-:S04]  /*9e30*/  SHF.R.U32.HI R5, RZ, 0x18, R5 ;  /* 0x00000018ff057819 */ /* 0x000fc80000011605 */
[----:B------:R-:W-:-:S05]  /*9e40*/  LOP3.LUT R5, R0, 0x80, R5, 0xf8, !PT ;  /* 0x0000008000057812 */ /* 0x000fca00078ef805 */
[----:B------:R0:W-:Y:S01]  /*9e50*/  STG.E.U8 desc[UR36][R2.64], R5 ;  /* 0x0000000502007986 */ /* 0x0001e2000c101124 */
[----:B------:R-:W-:Y:S05]  /*9e60*/  BRA `(.L_x_7617) ;  /* 0x00000000000c7947 */ /* 0x000fea0003800000 */
.L_x_7638:
[----:B-----5:R-:W0:Y:S02]  /*9e70*/  I2F.S16 R0, R19 ;  /* 0x0000001300007306 */ /* 0x020e240000101400 */
[----:B0-----:R-:W-:-:S05]  /*9e80*/  F2FP.BF16.F32.PACK_AB R0, RZ, R0 ;  /* 0x00000000ff00723e */ /* 0x001fca00000010ff */
[----:B------:R0:W-:Y:S02]  /*9e90*/  STG.E.U16 desc[UR36][R2.64], R0 ;  /* 0x0000000002007986 */ /* 0x0001e4000c101524 */
.L_x_7617:
[----:B------:R-:W-:-:S07]  /*9ea0*/  VIADD R17, R17, 0x80 ;  /* 0x0000008011117836 */ /* 0x000fce0000000000 */
.L_x_7520:
[----:B------:R-:W-:Y:S05]  /*9eb0*/  BSYNC.RECONVERGENT B7 ;  /* 0x0000000000077941 */ /* 0x000fea0003800200 */
.L_x_7519:
[----:B------:R-:W5:Y:S01]  /*9ec0*/  LDCU UR4, c[0x0][0x380] ;  /* 0x00007000ff0477ac */ /* 0x000f620008000800 */
[----:B------:R-:W-:Y:S01]  /*9ed0*/  BSSY.RECONVERGENT B7, `(.L_x_7647) ;  /* 0x00004ec000077945 */ /* 0x000fe20003800200 */
[----:B-----5:R-:W-:-:S13]  /*9ee0*/  ISETP.GE.AND P0, PT, R17, UR4, PT ;  /* 0x0000000411007c0c */ /* 0x020fda000bf06270 */
[----:B------:R-:W-:Y:S05]  /*9ef0*/  @P0 BRA `(.L_x_7648) ;  /* 0x0000004c00a40947 */ /* 0x000fea0003800000 */
[----:B------:R-:W5:Y:S01]  /*9f00*/  LDCU UR4, c[0x0][0x388] ;  /* 0x00007100ff0477ac */ /* 0x000f620008000800 */
[----:B------:R-:W-:Y:S01]  /*9f10*/  IMAD.MOV.U32 R18, RZ, RZ, RZ ;  /* 0x000000ffff127224 */ /* 0x000fe200078e00ff */
[----:B------:R-:W-:Y:S01]  /*9f20*/  MOV R16, RZ ;  /* 0x000000ff00107202 */ /* 0x000fe20000000f00 */
        /* <DEDUP_REMOVED lines=377> */
.L_x_7649:
        /* <DEDUP_REMOVED lines=16> */
.L_x_7653:
[----:B------:R0:W5:Y:S01]  /*b7c0*/  LDG.E.U8 R19, desc[UR36][R2.64] ;  /* 0x0000002402137981 */ /* 0x000162000c1e1100 */
[----:B------:R-:W-:Y:S05]  /*b7d0*/  BRA `(.L_x_7655) ;  /* 0x0000000c004c7947 */ /* 0x000fea0003800000 */
.L_x_7652:
        /* <DEDUP_REMOVED lines=8> */
.L_x_7657:
[----:B------:R0:W5:Y:S01]  /*b860*/  LDG.E.U16 R19, desc[UR36][R2.64] ;  /* 0x0000002402137981 */ /* 0x000162000c1e1500 */
[----:B------:R-:W-:Y:S05]  /*b870*/  BRA `(.L_x_7655) ;  /* 0x0000000c00247947 */ /* 0x000fea0003800000 */
.L_x_7656:
[----:B------:R0:W5:Y:S01]  /*b880*/  LDG.E.U16 R19, desc[UR36][R2.64] ;  /* 0x0000002402137981 */ /* 0x000162000c1e1500 */
[----:B------:R-:W-:Y:S05]  /*b890*/  BRA `(.L_x_7655) ;  /* 0x0000000c001c7947 */ /* 0x000fea0003800000 */
.L_x_7651:
        /* <DEDUP_REMOVED lines=9> */
.L_x_7659:
[----:B------:R-:W2:Y:S02]  /*b930*/  LDG.E.U16 R0, desc[UR36][R2.64] ;  /* 0x0000002402007981 */ /* 0x000ea4000c1e1500 */
[----:B--2---:R-:W-:-:S06]  /*b940*/  HADD2.F32 R0, -RZ, R0.H0_H0 ;  /* 0x20000000ff007230 */ /* 0x004fcc0000004100 */
[----:B------:R-:W0:Y:S02]  /*b950*/  F2I.FTZ.TRUNC.NTZ R0, R0 ;  /* 0x0000000000007305 */ /* 0x000e24000021f100 */
[----:B0-----:R-:W-:Y:S01]  /*b960*/  PRMT R19, R0, 0x7610, R19 ;  /* 0x0000761000137816 */ /* 0x001fe20000000013 */
[----:B------:R-:W-:Y:S06]  /*b970*/  BRA `(.L_x_7655) ;  /* 0x0000000800e47947 */ /* 0x000fec0003800000 */
.L_x_7658:
[----:B------:R-:W-:-:S09]  /*b980*/  UISETP.NE.AND UP0, UPT, UR4, 0x7, UPT ;  /* 0x000000070400788c */ /* 0x000fd2000bf05270 */
[----:B------:R-:W-:Y:S05]  /*b990*/  BRA.U !UP0, `(.L_x_7660) ;  /* 0x0000000108307547 */ /* 0x000fea000b800000 */
[----:B------:R-:W-:-:S09]  /*b9a0*/  UISETP.NE.AND UP0, UPT, UR4, 0x8, UPT ;  /* 0x000000080400788c */ /* 0x000fd2000bf05270 */
[----:B------:R-:W-:Y:S05]  /*b9b0*/  BRA.U !UP0, `(.L_x_7661) ;  /* 0x0000000108147547 */ /* 0x000fea000b800000 */
[----:B------:R-:W-:-:S09]  /*b9c0*/  UISETP.NE.AND UP0, UPT, UR4, 0x9, UPT ;  /* 0x000000090400788c */ /* 0x000fd2000bf05270 */
[----:B------:R-:W-:Y:S05]  /*b9d0*/  BRA.U UP0, `(.L_x_7654) ;  /* 0x0000000900787547 */ /* 0x000fea000b800000 */
[----:B------:R-:W2:Y:S02]  /*b9e0*/  LDG.E R2, desc[UR36][R2.64] ;  /* 0x0000002402027981 */ /* 0x000ea4000c1e1900 */
[----:B--2---:R2:W3:Y:S01]  /*b9f0*/  F2I.FTZ.TRUNC.NTZ R19, R2 ;  /* 0x0000000200137305 */ /* 0x0044e2000021f100 */
[----:B------:R-:W-:Y:S05]  /*ba00*/  BRA `(.L_x_7655) ;  /* 0x0000000800c07947 */ /* 0x000fea0003800000 */
.L_x_7661:
[----:B------:R-:W2:Y:S02]  /*ba10*/  LDG.E.U16 R2, desc[UR36][R2.64] ;  /* 0x0000002402027981 */ /* 0x000ea4000c1e1500 */
[----:B--2---:R-:W-:-:S06]  /*ba20*/  HADD2.F32 R0, -RZ, R2.H0_H0 ;  /* 0x20000002ff007230 */ /* 0x004fcc0000004100 */
[----:B------:R-:W0:Y:S02]  /*ba30*/  F2I.FTZ.TRUNC.NTZ R0, R0 ;  /* 0x0000000000007305 */ /* 0x000e24000021f100 */
[----:B0-----:R-:W-:Y:S01]  /*ba40*/  PRMT R19, R0, 0x7610, R19 ;  /* 0x0000761000137816 */ /* 0x001fe20000000013 */
[----:B------:R-:W-:Y:S06]  /*ba50*/  BRA `(.L_x_7655) ;  /* 0x0000000800ac7947 */ /* 0x000fec0003800000 */
.L_x_7660:
[----:B------:R-:W2:Y:S02]  /*ba60*/  LDG.E.64 R2, desc[UR36][R2.64] ;  /* 0x0000002402027981 */ /* 0x000ea4000c1e1b00 */
[----:B--2---:R4:W0:Y:S01]  /*ba70*/  F2I.F64.TRUNC R19, R2 ;  /* 0x0000000200137311 */ /* 0x004822000030d100 */
[----:B------:R-:W-:Y:S05]  /*ba80*/  BRA `(.L_x_7655) ;  /* 0x0000000800a07947 */ /* 0x000fea0003800000 */
.L_x_7650:
        /* <DEDUP_REMOVED lines=12> */
.L_x_7664:
[----:B------:R-:W2:Y:S02]  /*bb50*/  LDG.E.64 R2, desc[UR36][R2.64] ;  /* 0x0000002402027981 */ /* 0x000ea4000c1e1b00 */
[----:B--2---:R0:W1:Y:S01]  /*bb60*/  F2I.F64.TRUNC R19, R2 ;  /* 0x0000000200137311 */ /* 0x004062000030d100 */
[----:B------:R-:W-:Y:S05]  /*bb70*/  BRA `(.L_x_7655) ;  /* 0x0000000800647947 */ /* 0x000fea0003800000 */
.L_x_7663:
        /* <DEDUP_REMOVED lines=27> */
.L_x_7666:
        /* <DEDUP_REMOVED lines=14> */
.L_x_7665:
[----:B------:R-:W2:Y:S02]  /*be10*/  LDG.E.U16 R0, desc[UR36][R2.64] ;  /* 0x0000002402007981 */ /* 0x000ea4000c1e1500 */
[----:B--2---:R-:W-:-:S06]  /*be20*/  IMAD.U32 R0, R0, 0x10000, RZ ;  /* 0x0001000000007824 */ /* 0x004fcc00078e00ff */
[----:B------:R-:W0:Y:S02]  /*be30*/  F2I.FTZ.TRUNC.NTZ R0, R0 ;  /* 0x0000000000007305 */ /* 0x000e24000021f100 */
[----:B0-----:R-:W-:Y:S01]  /*be40*/  PRMT R19, R0, 0x7610, R19 ;  /* 0x0000761000137816 */ /* 0x001fe20000000013 */
[----:B------:R-:W-:Y:S06]  /*be50*/  BRA `(.L_x_7655) ;  /* 0x0000000400ac7947 */ /* 0x000fec0003800000 */
.L_x_7662:
        /* <DEDUP_REMOVED lines=10> */
.L_x_7669:
        /* <DEDUP_REMOVED lines=21> */
.L_x_7673:
[----:B------:R-:W-:Y:S05]  /*c050*/  BSYNC.RECONVERGENT B1 ;  /* 0x0000000000017941 */ /* 0x000fea0003800200 */
.L_x_7672:
[----:B------:R-:W-:Y:S01]  /*c060*/  IMAD.SHL.U32 R0, R0, 0x100000, RZ ;  /* 0x0010000000007824 */ /* 0x000fe200078e00ff */
[----:B------:R-:W-:-:S04]  /*c070*/  LEA R2, R2, 0x3b800000, 0x17 ;  /* 0x3b80000002027811 */ /* 0x000fc800078eb8ff */
[----:B------:R-:W-:-:S07]  /*c080*/  LOP3.LUT R0, R2, R0, R7, 0xfe, !PT ;  /* 0x0000000002007212 */ /* 0x000fce00078efe07 */
.L_x_7671:
[----:B------:R-:W-:Y:S05]  /*c090*/  BSYNC.RECONVERGENT B0 ;  /* 0x0000000000007941 */ /* 0x000fea0003800200 */
.L_x_7670:
[----:B------:R-:W0:Y:S02]  /*c0a0*/  F2I.FTZ.TRUNC.NTZ R0, R0 ;  /* 0x0000000000007305 */ /* 0x000e24000021f100 */
[----:B0-----:R-:W-:Y:S01]  /*c0b0*/  PRMT R19, R0, 0x7610, R19 ;  /* 0x0000761000137816 */ /* 0x001fe20000000013 */
[----:B------:R-:W-:Y:S06]  /*c0c0*/  BRA `(.L_x_7655) ;  /* 0x0000000400107947 */ /* 0x000fec0003800000 */
.L_x_7668:
        /* <DEDUP_REMOVED lines=21> */
.L_x_7677:
[----:B------:R-:W-:Y:S05]  /*c220*/  BSYNC.RECONVERGENT B1 ;  /* 0x0000000000017941 */ /* 0x000fea0003800200 */
.L_x_7676:
[----:B------:R-:W-:Y:S01]  /*c230*/  IMAD.SHL.U32 R0, R0, 0x200000, RZ ;  /* 0x0020000000007824 */ /* 0x000fe200078e00ff */
[----:B------:R-:W-:-:S04]  /*c240*/  LEA R2, R2, 0x37800000, 0x17 ;  /* 0x3780000002027811 */ /* 0x000fc800078eb8ff */
[----:B------:R-:W-:-:S07]  /*c250*/  LOP3.LUT R0, R2, R0, R7, 0xfe, !PT ;  /* 0x0000000002007212 */ /* 0x000fce00078efe07 */
.L_x_7675:
[----:B------:R-:W-:Y:S05]  /*c260*/  BSYNC.RECONVERGENT B0 ;  /* 0x0000000000007941 */ /* 0x000fea0003800200 */
.L_x_7674:
[----:B------:R-:W0:Y:S02]  /*c270*/  F2I.FTZ.TRUNC.NTZ R0, R0 ;  /* 0x0000000000007305 */ /* 0x000e24000021f100 */
[----:B0-----:R-:W-:Y:S01]  /*c280*/  PRMT R19, R0, 0x7610, R19 ;  /* 0x0000761000137816 */ /* 0x001fe20000000013 */
[----:B------:R-:W-:Y:S06]  /*c290*/  BRA `(.L_x_7655) ;  /* 0x00000000009c7947 */ /* 0x000fec0003800000 */
.L_x_7667:
        /* <DEDUP_REMOVED lines=14> */
.L_x_7681:
[----:B------:R-:W-:Y:S05]  /*c380*/  BSYNC.RECONVERGENT B0 ;  /* 0x0000000000007941 */ /* 0x000fea0003800200 */
.L_x_7680:
[----:B------:R-:W0:Y:S02]  /*c390*/  F2I.FTZ.TRUNC.NTZ R0, R0 ;  /* 0x0000000000007305 */ /* 0x000e24000021f100 */
[----:B0-----:R-:W-:Y:S01]  /*c3a0*/  PRMT R19, R0, 0x7610, R19 ;  /* 0x0000761000137816 */ /* 0x001fe20000000013 */
[----:B------:R-:W-:Y:S06]  /*c3b0*/  BRA `(.L_x_7655) ;  /* 0x0000000000547947 */ /* 0x000fec0003800000 */
.L_x_7654:
        /* <DEDUP_REMOVED lines=16> */
.L_x_7682:
[----:B------:R-:W-:Y:S01]  /*c4c0*/  PRMT R19, RZ, 0x7610, R19 ;  /* 0x00007610ff137816 */ /* 0x000fe20000000013 */
[----:B------:R-:W-:Y:S06]  /*c4d0*/  BRA `(.L_x_7655) ;  /* 0x00000000000c7947 */ /* 0x000fec0003800000 */
.L_x_7679:
[----:B------:R0:W5:Y:S01]  /*c4e0*/  LDG.E.U16 R19, desc[UR36][R2.64] ;  /* 0x0000002402137981 */ /* 0x000162000c1e1500 */
[----:B------:R-:W-:Y:S05]  /*c4f0*/  BRA `(.L_x_7655) ;  /* 0x0000000000047947 */ /* 0x000fea0003800000 */
.L_x_7678:
[----:B------:R0:W5:Y:S02]  /*c500*/  LDG.E.U16 R19, desc[UR36][R2.64] ;  /* 0x0000002402137981 */ /* 0x000164000c1e1500 */
.L_x_7655:
        /* <DEDUP_REMOVED lines=19> */
.L_x_7687:
[----:B------:R-:W2:Y:S02]  /*c640*/  LDG.E.U8 R2, desc[UR36][R2.64] ;  /* 0x0000002402027981 */ /* 0x000ea4000c1e1100 */
[----:B--2---:R-:W-:-:S04]  /*c650*/  ISETP.NE.AND P0, PT, R2, RZ, PT ;  /* 0x000000ff0200720c */ /* 0x004fc80003f05270 */
[----:B------:R-:W-:Y:S01]  /*c660*/  P2R R22, PR, RZ, 0x1 ;  /* 0x00000001ff167803 */ /* 0x000fe20000000000 */
[----:B------:R-:W-:Y:S08]  /*c670*/  BRA `(.L_x_7689) ;  /* 0x0000000800847947 */ /* 0x000ff00003800000 */
.L_x_7686:
        /* <DEDUP_REMOVED lines=11> */
.L_x_7691:
[----:B------:R-:W2:Y:S02]  /*c730*/  LDG.E R2, desc[UR36][R2.64] ;  /* 0x0000002402027981 */ /* 0x000ea4000c1e1900 */
[----:B--2---:R-:W-:-:S04]  /*c740*/  ISETP.NE.AND P0, PT, R2, RZ, PT ;  /* 0x000000ff0200720c */ /* 0x004fc80003f05270 */
[----:B------:R-:W-:Y:S01]  /*c750*/  P2R R22, PR, RZ, 0x1 ;  /* 0x00000001ff167803 */ /* 0x000fe20000000000 */
[----:B------:R-:W-:Y:S08]  /*c760*/  BRA `(.L_x_7689) ;  /* 0x0000000800487947 */ /* 0x000ff00003800000 */
.L_x_7690:
[----:B------:R-:W2:Y:S02]  /*c770*/  LDG.E.U16 R2, desc[UR36][R2.64] ;  /* 0x0000002402027981 */ /* 0x000ea4000c1e1500 */
[----:B--2---:R-:W-:-:S04]  /*c780*/  ISETP.NE.AND P0, PT, R2, RZ, PT ;  /* 0x000000ff0200720c */ /* 0x004fc80003f05270 */
[----:B------:R-:W-:Y:S01]  /*c790*/  P2R R22, PR, RZ, 0x1 ;  /* 0x00000001ff167803 */ /* 0x000fe20000000000 */
[----:B------:R-:W-:Y:S08]  /*c7a0*/  BRA `(.L_x_7689) ;  /* 0x0000000800387947 */ /* 0x000ff00003800000 */
.L_x_7685:
        /* <DEDUP_REMOVED lines=10> */
.L_x_7693:
[----:B------:R-:W2:Y:S02]  /*c850*/  LDG.E.U16 R0, desc[UR36][R2.64] ;  /* 0x0000002402007981 */ /* 0x000ea4000c1e1500 */
[----:B--2---:R-:W-:-:S05]  /*c860*/  HADD2.F32 R0, -RZ, R0.H0_H0 ;  /* 0x20000000ff007230 */ /* 0x004fca0000004100 */
[----:B------:R-:W-:-:S04]  /*c870*/  FSETP.NEU.FTZ.AND P0, PT, R0, RZ, PT ;  /* 0x000000ff0000720b */ /* 0x000fc80003f1d000 */
[----:B------:R-:W-:Y:S01]  /*c880*/  P2R R22, PR, RZ, 0x1 ;  /* 0x00000001ff167803 */ /* 0x000fe20000000000 */
[----:B------:R-:W-:Y:S08]  /*c890*/  BRA `(.L_x_7689) ;  /* 0x0000000400fc7947 */ /* 0x000ff00003800000 */
.L_x_7692:
        /* <DEDUP_REMOVED lines=12> */
.L_x_7695:
        /* <DEDUP_REMOVED lines=10> */
.L_x_7694:
[----:B------:R-:W2:Y:S02]  /*ca00*/  LDG.E.64 R2, desc[UR36][R2.64] ;  /* 0x0000002402027981 */ /* 0x000ea4000c1e1b00 */
[----:B--2---:R-:W-:-:S06]  /*ca10*/  DSETP.NEU.AND P0, PT, R2, RZ, PT ;  /* 0x000000ff0200722a */ /* 0x004fcc0003f0d000 */
[----:B------:R-:W-:Y:S01]  /*ca20*/  P2R R22, PR, RZ, 0x1 ;  /* 0x00000001ff167803 */ /* 0x000fe20000000000 */
[----:B------:R-:W-:Y:S07]  /*ca30*/  BRA `(.L_x_7689) ;  /* 0x0000000400947947 */ /* 0x000fee0003800000 */
.L_x_7684:
        /* <DEDUP_REMOVED lines=12> */
.L_x_7698:
[----:B------:R-:W2:Y:S02]  /*cb00*/  LDG.E.128 R4, desc[UR36][R2.64] ;  /* 0x0000002402047981 */ /* 0x000ea4000c1e1d00 */
[----:B--2---:R-:W-:-:S06]  /*cb10*/  DSETP.NEU.AND P0, PT, R6, RZ, PT ;  /* 0x000000ff0600722a */ /* 0x004fcc0003f0d000 */
[----:B------:R-:W-:-:S06]  /*cb20*/  DSETP.NEU.OR P0, PT, R4, RZ, P0 ;  /* 0x000000ff0400722a */ /* 0x000fcc000070d400 */
[----:B------:R-:W-:Y:S01]  /*cb30*/  P2R R22, PR, RZ, 0x1 ;  /* 0x00000001ff167803 */ /* 0x000fe20000000000 */
[----:B------:R-:W-:Y:S07]  /*cb40*/  BRA `(.L_x_7689) ;  /* 0x0000000400507947 */ /* 0x000fee0003800000 */
.L_x_7697:
        /* <DEDUP_REMOVED lines=10> */
.L_x_7700:
        /* <DEDUP_REMOVED lines=12> */
.L_x_7699:
[----:B------:R-:W2:Y:S02]  /*ccb0*/  LDG.E.U16 R0, desc[UR36][R2.64] ;  /* 0x0000002402007981 */ /* 0x000ea4000c1e1500 */
[----:B--2---:R-:W-:-:S05]  /*ccc0*/  IMAD.U32 R0, R0, 0x10000, RZ ;  /* 0x0001000000007824 */ /* 0x004fca00078e00ff */
[----:B------:R-:W-:-:S04]  /*ccd0*/  FSETP.NEU.FTZ.AND P0, PT, R0, RZ, PT ;  /* 0x000000ff0000720b */ /* 0x000fc80003f1d000 */
[----:B------:R-:W-:Y:S01]  /*cce0*/  P2R R22, PR, RZ, 0x1 ;  /* 0x00000001ff167803 */ /* 0x000fe20000000000 */
[----:B------:R-:W-:Y:S08]  /*ccf0*/  BRA `(.L_x_7689) ;  /* 0x0000000000e47947 */ /* 0x000ff00003800000 */
.L_x_7696:
        /* <DEDUP_REMOVED lines=12> */
.L_x_7703:
[----:B------:R-:W2:Y:S02]  /*cdc0*/  LDG.E.U8 R2, desc[UR36][R2.64] ;  /* 0x0000002402027981 */ /* 0x000ea4000c1e1100 */
[----:B--2---:R-:W-:-:S04]  /*cdd0*/  ISETP.NE.AND P0, PT, R2, RZ, PT ;  /* 0x000000ff0200720c */ /* 0x004fc80003f05270 */
[----:B------:R-:W-:Y:S01]  /*cde0*/  P2R R22, PR, RZ, 0x1 ;  /* 0x00000001ff167803 */ /* 0x000fe20000000000 */
[----:B------:R-:W-:Y:S08]  /*cdf0*/  BRA `(.L_x_7689) ;  /* 0x0000000000a47947 */ /* 0x000ff00003800000 */
.L_x_7702:
[----:B------:R-:W2:Y:S02]  /*ce00*/  LDG.E.U8 R2, desc[UR36][R2.64] ;  /* 0x0000002402027981 */ /* 0x000ea4000c1e1100 */
[----:B--2---:R-:W-:-:S04]  /*ce10*/  ISETP.NE.AND P0, PT, R2, RZ, PT ;  /* 0x000000ff0200720c */ /* 0x004fc80003f05270 */
[----:B------:R-:W-:Y:S01]  /*ce20*/  P2R R22, PR, RZ, 0x1 ;  /* 0x00000001ff167803 */ /* 0x000fe20000000000 */
[----:B------:R-:W-:Y:S08]  /*ce30*/  BRA `(.L_x_7689) ;  /* 0x0000000000947947 */ /* 0x000ff00003800000 */
.L_x_7701:
        /* <DEDUP_REMOVED lines=10> */
.L_x_7688:
        /* <DEDUP_REMOVED lines=9> */
[----:B------:R-:W-:Y:S01]  /*cf70*/  IMAD.U32 R5, RZ, RZ, UR5 ;  /* 0x00000005ff057e24 */ /* 0x000fe2000f8e00ff */
[----:B--2---:R-:W-:Y:S01]  /*cf80*/  MOV R6, UR6 ;  /* 0x0000000600067c02 */ /* 0x004fe20008000f00 */
[----:B------:R-:W-:-:S02]  /*cf90*/  IMAD.U32 R7, RZ, RZ, UR7 ;  /* 0x00000007ff077e24 */ /* 0x000fc4000f8e00ff */
[----:B-1----:R-:W-:Y:S02]  /*cfa0*/  IMAD.U32 R10, RZ, RZ, UR8 ;  /* 0x00000008ff0a7e24 */ /* 0x002fe4000f8e00ff */
[----:B------:R-:W-:-:S07]  /*cfb0*/  IMAD.U32 R11, RZ, RZ, UR9 ;  /* 0x00000009ff0b7e24 */ /* 0x000fce000f8e00ff */
[----:B------:R-:W-:-:S07]  /*cfc0*/  LEPC R20, `(.L_x_7706) ;  /* 0x000000001014794e */ /* 0x000fce0000000000 */
[----:B---345:R-:W-:Y:S05]  /*cfd0*/  CALL.ABS.NOINC R2 ;  /* 0x0000000002007343 */ /* 0x038fea0003c00000 */
.L_x_7706:
[----:B------:R-:W-:-:S04]  /*cfe0*/  PLOP3.LUT P0, PT, PT, PT, PT, 0x8, 0x80 ;  /* 0x000000000080781c */ /* 0x000fc80003f0e170 */
[----:B------:R-:W-:Y:S01]  /*cff0*/  P2R R22, PR, RZ, 0x1 ;  /* 0x00000001ff167803 */ /* 0x000fe20000000000 */
[----:B------:R-:W-:Y:S08]  /*d000*/  BRA `(.L_x_7689) ;  /* 0x0000000000207947 */ /* 0x000ff00003800000 */
.L_x_7705:
[----:B------:R-:W2:Y:S02]  /*d010*/  LDG.E.64 R2, desc[UR36][R2.64] ;  /* 0x0000002402027981 */ /* 0x000ea4000c1e1b00 */
[----:B--2---:R-:W-:-:S04]  /*d020*/  ISETP.NE.U32.AND P0, PT, R2, RZ, PT ;  /* 0x000000ff0200720c */ /* 0x004fc80003f05070 */
[----:B------:R-:W-:-:S04]  /*d030*/  ISETP.NE.AND.EX P0, PT, R3, RZ, PT, P0 ;  /* 0x000000ff0300720c */ /* 0x000fc80003f05300 */
[----:B------:R-:W-:Y:S01]  /*d040*/  P2R R22, PR, RZ, 0x1 ;  /* 0x00000001ff167803 */ /* 0x000fe20000000000 */
[----:B------:R-:W-:Y:S08]  /*d050*/  BRA `(.L_x_7689) ;  /* 0x00000000000c7947 */ /* 0x000ff00003800000 */
.L_x_7704:
[----:B------:R-:W2:Y:S02]  /*d060*/  LDG.E R2, desc[UR36][R2.64] ;  /* 0x0000002402027981 */ /* 0x000ea4000c1e1900 */
[----:B--2---:R-:W-:-:S04]  /*d070*/  ISETP.NE.AND P0, PT, R2, RZ, PT ;  /* 0x000000ff0200720c */ /* 0x004fc80003f05270 */
[----:B------:R-:W-:-:S09]  /*d080*/  P2R R22, PR, RZ, 0x1 ;  /* 0x00000001ff167803 */ /* 0x000fd20000000000 */
.L_x_7689:
[----:B------:R-:W-:Y:S05]  /*d090*/  BSYNC.RECONVERGENT B6 ;  /* 0x0000000000067941 */ /* 0x000fea0003800200 */
.L_x_7683:
        /* <DEDUP_REMOVED lines=17> */
.L_x_7710:
[----:B------:R0:W5:Y:S01]  /*d1b0*/  LDG.E.U8 R2, desc[UR36][R4.64] ;  /* 0x0000002404027981 */ /* 0x000162000c1e1100 */
[----:B------:R-:W-:Y:S01]  /*d1c0*/  IMAD.MOV.U32 R3, RZ, RZ, RZ ;  /* 0x000000ffff037224 */ /* 0x000fe200078e00ff */
[----:B------:R-:W-:Y:S06]  /*d1d0*/  BRA `(.L_x_7712) ;  /* 0x0000000c00407947 */ /* 0x000fec0003800000 */
.L_x_7709:
        /* <DEDUP_REMOVED lines=8> */
.L_x_7714:
[----:B------:R-:W2:Y:S02]  /*d260*/  LDG.E R2, desc[UR36][R4.64] ;  /* 0x0000002404027981 */ /* 0x000ea4000c1e1900 */
[----:B--2---:R-:W-:Y:S01]  /*d270*/  SHF.R.S32.HI R3, RZ, 0x1f, R2 ;  /* 0x0000001fff037819 */ /* 0x004fe20000011402 */
[----:B------:R-:W-:Y:S06]  /*d280*/  BRA `(.L_x_7712) ;  /* 0x0000000c00147947 */ /* 0x000fec0003800000 */
.L_x_7713:
[----:B------:R-:W2:Y:S02]  /*d290*/  LDG.E.S16 R2, desc[UR36][R4.64] ;  /* 0x0000002404027981 */ /* 0x000ea4000c1e1700 */
[----:B--2---:R-:W-:Y:S01]  /*d2a0*/  SHF.R.S32.HI R3, RZ, 0x1f, R2 ;  /* 0x0000001fff037819 */ /* 0x004fe20000011402 */
[----:B------:R-:W-:Y:S06]  /*d2b0*/  BRA `(.L_x_7712) ;  /* 0x0000000c00087947 */ /* 0x000fec0003800000 */
.L_x_7708:
        /* <DEDUP_REMOVED lines=9> */
.L_x_7716:
[----:B------:R-:W2:Y:S02]  /*d350*/  LDG.E.U16 R4, desc[UR36][R4.64] ;  /* 0x0000002404047981 */ /* 0x000ea4000c1e1500 */
[----:B--2---:R-:W-:-:S06]  /*d360*/  HADD2.F32 R2, -RZ, R4.H0_H0 ;  /* 0x20000004ff027230 */ /* 0x004fcc0000004100 */
[----:B------:R-:W0:Y:S01]  /*d370*/  F2I.S64.TRUNC R2, R2 ;  /* 0x0000000200027311 */ /* 0x000e22000020d900 */
[----:B------:R-:W-:Y:S05]  /*d380*/  BRA `(.L_x_7712) ;  /* 0x0000000800d47947 */ /* 0x000fea0003800000 */
.L_x_7715:
        /* <DEDUP_REMOVED lines=9> */
.L_x_7718:
[----:B------:R-:W2:Y:S02]  /*d420*/  LDG.E.U16 R4, desc[UR36][R4.64] ;  /* 0x0000002404047981 */ /* 0x000ea4000c1e1500 */
[----:B--2---:R-:W-:-:S06]  /*d430*/  HADD2.F32 R2, -RZ, R4.H0_H0 ;  /* 0x20000004ff027230 */ /* 0x004fcc0000004100 */
[----:B------:R-:W0:Y:S01]  /*d440*/  F2I.S64.TRUNC R2, R2 ;  /* 0x0000000200027311 */ /* 0x000e22000020d900 */
[----:B------:R-:W-:Y:S05]  /*d450*/  BRA `(.L_x_7712) ;  /* 0x0000000800a07947 */ /* 0x000fea0003800000 */
.L_x_7717:
[----:B------:R-:W2:Y:S02]  /*d460*/  LDG.E.64 R2, desc[UR36][R4.64] ;  /* 0x0000002404027981 */ /* 0x000ea4000c1e1b00 */
[----:B--2---:R-:W0:Y:S01]  /*d470*/  F2I.S64.F64.TRUNC R2, R2 ;  /* 0x0000000200027311 */ /* 0x004e22000030d900 */
[----:B------:R-:W-:Y:S05]  /*d480*/  BRA `(.L_x_7712) ;  /* 0x0000000800947947 */ /* 0x000fea0003800000 */
.L_x_7707:
        /* <DEDUP_REMOVED lines=13> */
.L_x_7721:
[----:B------:R-:W2:Y:S02]  /*d560*/  LDG.E.64 R2, desc[UR36][R4.64] ;  /* 0x0000002404027981 */ /* 0x000ea4000c1e1b00 */
[----:B--2---:R-:W0:Y:S01]  /*d570*/  F2I.S64.F64.TRUNC R2, R2 ;  /* 0x0000000200027311 */ /* 0x004e22000030d900 */
[----:B------:R-:W-:Y:S05]  /*d580*/  BRA `(.L_x_7712) ;  /* 0x0000000800547947 */ /* 0x000fea0003800000 */
.L_x_7720:
        /* <DEDUP_REMOVED lines=26> */
.L_x_7723:
        /* <DEDUP_REMOVED lines=13> */
.L_x_7722:
[----:B------:R-:W2:Y:S02]  /*d800*/  LDG.E.U16 R2, desc[UR36][R4.64] ;  /* 0x0000002404027981 */ /* 0x000ea4000c1e1500 */
[----:B--2---:R-:W-:-:S06]  /*d810*/  IMAD.U32 R2, R2, 0x10000, RZ ;  /* 0x0001000002027824 */ /* 0x004fcc00078e00ff */
[----:B------:R-:W4:Y:S01]  /*d820*/  F2I.S64.TRUNC R2, R2 ;  /* 0x0000000200027311 */ /* 0x000f22000020d900 */
[----:B------:R-:W-:Y:S05]  /*d830*/  BRA `(.L_x_7712) ;  /* 0x0000000400a87947 */ /* 0x000fea0003800000 */
.L_x_7719:
        /* <DEDUP_REMOVED lines=11> */
.L_x_7726:
        /* <DEDUP_REMOVED lines=21> */
.L_x_7730:
[----:B------:R-:W-:Y:S05]  /*da40*/  BSYNC.RECONVERGENT B1 ;  /* 0x0000000000017941 */ /* 0x000fea0003800200 */
.L_x_7729:
[----:B------:R-:W-:Y:S02]  /*da50*/  SHF.L.U32 R0, R0, 0x14, RZ ;  /* 0x0000001400007819 */ /* 0x000fe400000006ff */
[----:B------:R-:W-:-:S04]  /*da60*/  LEA R2, R2, 0x3b800000, 0x17 ;  /* 0x3b80000002027811 */ /* 0x000fc800078eb8ff */
[----:B------:R-:W-:-:S07]  /*da70*/  LOP3.LUT R2, R2, R0, R7, 0xfe, !PT ;  /* 0x0000000002027212 */ /* 0x000fce00078efe07 */
.L_x_7728:
[----:B------:R-:W-:Y:S05]  /*da80*/  BSYNC.RECONVERGENT B0 ;  /* 0x0000000000007941 */ /* 0x000fea0003800200 */
.L_x_7727:
[----:B------:R-:W0:Y:S01]  /*da90*/  F2I.S64.TRUNC R2, R2 ;  /* 0x0000000200027311 */ /* 0x000e22000020d900 */
[----:B------:R-:W-:Y:S05]  /*daa0*/  BRA `(.L_x_7712) ;  /* 0x00000004000c7947 */ /* 0x000fea0003800000 */
.L_x_7725:
        /* <DEDUP_REMOVED lines=21> */
.L_x_7734:
[----:B------:R-:W-:Y:S05]  /*dc00*/  BSYNC.RECONVERGENT B1 ;  /* 0x0000000000017941 */ /* 0x000fea0003800200 */
.L_x_7733:
[----:B------:R-:W-:Y:S02]  /*dc10*/  SHF.L.U32 R0, R0, 0x15, RZ ;  /* 0x0000001500007819 */ /* 0x000fe400000006ff */
[----:B------:R-:W-:-:S04]  /*dc20*/  LEA R2, R2, 0x37800000, 0x17 ;  /* 0x3780000002027811 */ /* 0x000fc800078eb8ff */
[----:B------:R-:W-:-:S07]  /*dc30*/  LOP3.LUT R2, R2, R0, R7, 0xfe, !PT ;  /* 0x0000000002027212 */ /* 0x000fce00078efe07 */
.L_x_7732:
[----:B------:R-:W-:Y:S05]  /*dc40*/  BSYNC.RECONVERGENT B0 ;  /* 0x0000000000007941 */ /* 0x000fea0003800200 */
.L_x_7731:
[----:B------:R-:W0:Y:S01]  /*dc50*/  F2I.S64.TRUNC R2, R2 ;  /* 0x0000000200027311 */ /* 0x000e22000020d900 */
[----:B------:R-:W-:Y:S05]  /*dc60*/  BRA `(.L_x_7712) ;  /* 0x00000000009c7947 */ /* 0x000fea0003800000 */
.L_x_7724:
        /* <DEDUP_REMOVED lines=14> */
.L_x_7738:
[----:B------:R-:W-:Y:S05]  /*dd50*/  BSYNC.RECONVERGENT B0 ;  /* 0x0000000000007941 */ /* 0x000fea0003800200 */
.L_x_7737:
[----:B------:R-:W0:Y:S01]  /*dd60*/  F2I.S64.TRUNC R2, R2 ;  /* 0x0000000200027311 */ /* 0x000e22000020d900 */
[----:B------:R-:W-:Y:S05]  /*dd70*/  BRA `(.L_x_7712) ;  /* 0x0000000000587947 */ /* 0x000fea0003800000 */
.L_x_7711:
        /* <DEDUP_REMOVED lines=8> */
[----:B0-----:R-:W-:Y:S01]  /*de00*/  IMAD.U32 R4, RZ, RZ, UR4 ;  /* 0x00000004ff047e24 */ /* 0x001fe2000f8e00ff */
[----:B------:R-:W-:Y:S01]  /*de10*/  MOV R5, UR5 ;  /* 0x0000000500057c02 */ /* 0x000fe20008000f00 */
[----:B--2---:R-:W-:-:S02]  /*de20*/  IMAD.U32 R6, RZ, RZ, UR6 ;  /* 0x00000006ff067e24 */ /* 0x004fc4000f8e00ff */
[----:B------:R-:W-:Y:S02]  /*de30*/  IMAD.U32 R7, RZ, RZ, UR7 ;  /* 0x00000007ff077e24 */ /* 0x000fe4000f8e00ff */
[----:B-1----:R-:W-:Y:S02]  /*de40*/  IMAD.U32 R10, RZ, RZ, UR8 ;  /* 0x00000008ff0a7e24 */ /* 0x002fe4000f8e00ff */
[----:B------:R-:W-:-:S07]  /*de50*/  IMAD.U32 R11, RZ, RZ, UR9 ;  /* 0x00000009ff0b7e24 */ /* 0x000fce000f8e00ff */
[----:B------:R-:W-:-:S07]  /*de60*/  LEPC R20, `(.L_x_7739) ;  /* 0x000000001014794e */ /* 0x000fce0000000000 */
[----:B---345:R-:W-:Y:S05]  /*de70*/  CALL.ABS.NOINC R2 ;  /* 0x0000000002007343 */ /* 0x038fea0003c00000 */
.L_x_7739:
[----:B------:R-:W-:Y:S01]  /*de80*/  CS2R R2, SRZ ;  /* 0x0000000000027805 */ /* 0x000fe2000001ff00 */
[----:B------:R-:W-:Y:S06]  /*de90*/  BRA `(.L_x_7712) ;  /* 0x0000000000107947 */ /* 0x000fec0003800000 */
.L_x_7736:
[----:B------:R0:W5:Y:S01]  /*dea0*/  LDG.E.64 R2, desc[UR36][R4.64] ;  /* 0x0000002404027981 */ /* 0x000162000c1e1b00 */
[----:B------:R-:W-:Y:S05]  /*deb0*/  BRA `(.L_x_7712) ;  /* 0x0000000000087947 */ /* 0x000fea0003800000 */
.L_x_7735:
[----:B------:R0:W5:Y:S01]  /*dec0*/  LDG.E R2, desc[UR36][R4.64] ;  /* 0x0000002404027981 */ /* 0x000162000c1e1900 */
[----:B------:R-:W-:-:S07]  /*ded0*/  IMAD.MOV.U32 R3, RZ, RZ, RZ ;  /* 0x000000ffff037224 */ /* 0x000fce00078e00ff */
.L_x_7712:
[----:B------:R-:W-:Y:S01]  /*dee0*/  ISETP.NE.AND P1, PT, R22, RZ, PT ;  /* 0x000000ff1600720c */ /* 0x000fe20003f25270 */
[----:B------:R-:W1:-:S12]  /*def0*/  LDCU.64 UR4, c[0x0][0x648] ;  /* 0x0000c900ff0477ac */ /* 0x000e580008000a00 */
[----:B0-----:R-:W2:Y:S02]  /*df00*/  @P1 LDC.64 R4, c[0x0][0x668] ;  /* 0x00019a00ff041b82 */ /* 0x001ea40000000a00 */
[----:B--2-45:R-:W-:-:S04]  /*df10*/  @P1 LEA R4, P0, R2, R4, 0x1 ;  /* 0x0000000402041211 */ /* 0x034fc800078008ff */
[----:B------:R-:W-:-:S05]  /*df20*/  @P1 LEA.HI.X R5, R2, R5, R3, 0x1, P0 ;  /* 0x0000000502051211 */ /* 0x000fca00000f0c03 */
[----:B-1-3--:R0:W5:Y:S01]  /*df30*/  @P1 LDG.E.U16 R19, desc[UR36][R4.64] ;  /* 0x0000002404131981 */ /* 0x00a162000c1e1500 */
        /* <DEDUP_REMOVED lines=15> */
.L_x_7743:
[----:B-----5:R0:W-:Y:S01]  /*e030*/  STG.E.U8 desc[UR36][R2.64], R19 ;  /* 0x0000001302007986 */ /* 0x0201e2000c101124 */
[----:B------:R-:W-:Y:S05]  /*e040*/  BRA `(.L_x_7745) ;  /* 0x0000000c004c7947 */ /* 0x000fea0003800000 */
.L_x_7742:
        /* <DEDUP_REMOVED lines=10> */
.L_x_7747:
[----:B-----5:R-:W-:-:S05]  /*e0f0*/  PRMT R5, R19, 0x9910, RZ ;  /* 0x0000991013057816 */ /* 0x020fca00000000ff */
[----:B------:R0:W-:Y:S01]  /*e100*/  STG.E desc[UR36][R2.64], R5 ;  /* 0x0000000502007986 */ /* 0x0001e2000c101924 */
[----:B------:R-:W-:Y:S05]  /*e110*/  BRA `(.L_x_7745) ;  /* 0x0000000c00187947 */ /* 0x000fea0003800000 */
.L_x_7746:
[----:B-----5:R0:W-:Y:S01]  /*e120*/  STG.E.U16 desc[UR36][R2.64], R19 ;  /* 0x0000001302007986 */ /* 0x0201e2000c101524 */
[----:B------:R-:W-:Y:S05]  /*e130*/  BRA `(.L_x_7745) ;  /* 0x0000000c00107947 */ /* 0x000fea0003800000 */
.L_x_7741:
        /* <DEDUP_REMOVED lines=9> */
.L_x_7749:
[----:B-----5:R-:W0:Y:S02]  /*e1d0*/  I2F.S16 R0, R19 ;  /* 0x0000001300007306 */ /* 0x020e240000101400 */
[----:B0-----:R-:W-:-:S05]  /*e1e0*/  F2FP.F16.F32.PACK_AB R0, RZ, R0 ;  /* 0x00000000ff00723e */ /* 0x001fca00000000ff */
[----:B------:R0:W-:Y:S01]  /*e1f0*/  STG.E.U16 desc[UR36][R2.64], R0 ;  /* 0x0000000002007986 */ /* 0x0001e2000c101524 */
[----:B------:R-:W-:Y:S05]  /*e200*/  BRA `(.L_x_7745) ;  /* 0x0000000800dc7947 */ /* 0x000fea0003800000 */
.L_x_7748:
[----:B------:R-:W-:-:S09]  /*e210*/  UISETP.NE.AND UP0, UPT, UR6, 0x7, UPT ;  /* 0x000000070600788c */ /* 0x000fd2000bf05270 */
[----:B------:R-:W-:Y:S05]  /*e220*/  BRA.U !UP0, `(.L_x_7750) ;  /* 0x0000000108347547 */ /* 0x000fea000b800000 */
[----:B------:R-:W-:-:S09]  /*e230*/  UISETP.NE.AND UP0, UPT, UR6, 0x8, UPT ;  /* 0x000000080600788c */ /* 0x000fd2000bf05270 */
[----:B------:R-:W-:Y:S05]  /*e240*/  BRA.U !UP0, `(.L_x_7751) ;  /* 0x0000000108187547 */ /* 0x000fea000b800000 */
[----:B------:R-:W-:-:S09]  /*e250*/  UISETP.NE.AND UP0, UPT, UR6, 0x9, UPT ;  /* 0x000000090600788c */ /* 0x000fd2000bf05270 */
[----:B------:R-:W-:Y:S05]  /*e260*/  BRA.U UP0, `(.L_x_7744) ;  /* 0x0000000500e07547 */ /* 0x000fea000b800000 */
[----:B-----5:R-:W0:Y:S01]  /*e270*/  I2F.S16 R4, R19 ;  /* 0x0000001300047306 */ /* 0x020e220000101400 */
[----:B------:R-:W-:-:S05]  /*e280*/  MOV R5, RZ ;  /* 0x000000ff00057202 */ /* 0x000fca0000000f00 */
[----:B0-----:R0:W-:Y:S01]  /*e290*/  STG.E.64 desc[UR36][R2.64], R4 ;  /* 0x0000000402007986 */ /* 0x0011e2000c101b24 */
[----:B------:R-:W-:Y:S05]  /*e2a0*/  BRA `(.L_x_7745) ;  /* 0x0000000800b47947 */ /* 0x000fea0003800000 */
.L_x_7751:
[----:B-----5:R-:W0:Y:S02]  /*e2b0*/  I2F.S16 R19, R19 ;  /* 0x0000001300137306 */ /* 0x020e240000101400 */
[----:B0-----:R-:W-:-:S04]  /*e2c0*/  F2FP.F16.F32.PACK_AB R5, RZ, R19 ;  /* 0x00000013ff05723e */ /* 0x001fc800000000ff */
[----:B------:R-:W-:-:S05]  /*e2d0*/  PRMT R5, R5, 0x5410, RZ ;  /* 0x0000541005057816 */ /* 0x000fca00000000ff */
[----:B------:R0:W-:Y:S01]  /*e2e0*/  STG.E desc[UR36][R2.64], R5 ;  /* 0x0000000502007986 */ /* 0x0001e2000c101924 */
[----:B------:R-:W-:Y:S05]  /*e2f0*/  BRA `(.L_x_7745) ;  /* 0x0000000800a07947 */ /* 0x000fea0003800000 */
.L_x_7750:
[----:B-----5:R-:W0:Y:S02]  /*e300*/  I2F.F64.S16 R4, R19 ;  /* 0x0000001300047312 */ /* 0x020e240000101c00 */
[----:B0-----:R0:W-:Y:S01]  /*e310*/  STG.E.64 desc[UR36][R2.64], R4 ;  /* 0x0000000402007986 */ /* 0x0011e2000c101b24 */
[----:B------:R-:W-:Y:S05]  /*e320*/  BRA `(.L_x_7745) ;  /* 0x0000000800947947 */ /* 0x000fea0003800000 */
.L_x_7740:
        /* <DEDUP_REMOVED lines=12> */
.L_x_7755:
        /* <DEDUP_REMOVED lines=18> */
.L_x_7758:
[----:B------:R-:W-:-:S04]  /*e510*/  SHF.R.U32.HI R5, RZ, 0x18, R5 ;  /* 0x00000018ff057819 */ /* 0x000fc80000011605 */
[----:B------:R-:W-:-:S07]  /*e520*/  LOP3.LUT R0, R0, 0x80, R5, 0xf8, !PT ;  /* 0x0000008000007812 */ /* 0x000fce00078ef805 */
.L_x_7757:
[----:B------:R-:W-:Y:S05]  /*e530*/  BSYNC.RECONVERGENT B0 ;  /* 0x0000000000007941 */ /* 0x000fea0003800200 */
.L_x_7756:
[----:B------:R0:W-:Y:S01]  /*e540*/  STG.E.U8 desc[UR36][R2.64], R0 ;  /* 0x0000000002007986 */ /* 0x0001e2000c101124 */
[----:B------:R-:W-:Y:S05]  /*e550*/  BRA `(.L_x_7745) ;  /* 0x0000000800087947 */ /* 0x000fea0003800000 */
.L_x_7754:
        /* <DEDUP_REMOVED lines=18> */
.L_x_7761:
[----:B------:R-:W-:-:S04]  /*e680*/  SHF.R.U32.HI R5, RZ, 0x18, R5 ;  /* 0x00000018ff057819 */ /* 0x000fc80000011605 */
[----:B------:R-:W-:-:S07]  /*e690*/  LOP3.LUT R0, R0, 0x80, R5, 0xf8, !PT ;  /* 0x0000008000007812 */ /* 0x000fce00078ef805 */
.L_x_7760:
[----:B------:R-:W-:Y:S05]  /*e6a0*/  BSYNC.RECONVERGENT B0 ;  /* 0x0000000000007941 */ /* 0x000fea0003800200 */
.L_x_7759:
[----:B------:R0:W-:Y:S01]  /*e6b0*/  STG.E.U8 desc[UR36][R2.64], R0 ;  /* 0x0000000002007986 */ /* 0x0001e2000c101124 */
[----:B------:R-:W-:Y:S05]  /*e6c0*/  BRA `(.L_x_7745) ;  /* 0x0000000400ac7947 */ /* 0x000fea0003800000 */
.L_x_7753:
        /* <DEDUP_REMOVED lines=22> */
.L_x_7763:
[----:B-----5:R-:W-:-:S04]  /*e830*/  PRMT R4, R19, 0x9910, RZ ;  /* 0x0000991013047816 */ /* 0x020fc800000000ff */
[----:B------:R-:W-:-:S05]  /*e840*/  SHF.R.S32.HI R5, RZ, 0x1f, R4 ;  /* 0x0000001fff057819 */ /* 0x000fca0000011404 */
[----:B------:R0:W-:Y:S01]  /*e850*/  STG.E.64 desc[UR36][R2.64], R4 ;  /* 0x0000000402007986 */ /* 0x0001e2000c101b24 */
[----:B------:R-:W-:Y:S05]  /*e860*/  BRA `(.L_x_7745) ;  /* 0x0000000400447947 */ /* 0x000fea0003800000 */
.L_x_7762:
[----:B-----5:R-:W-:-:S05]  /*e870*/  PRMT R5, R19, 0x9910, RZ ;  /* 0x0000991013057816 */ /* 0x020fca00000000ff */
[----:B------:R0:W-:Y:S01]  /*e880*/  STG.E desc[UR36][R2.64], R5 ;  /* 0x0000000502007986 */ /* 0x0001e2000c101924 */
[----:B------:R-:W-:Y:S05]  /*e890*/  BRA `(.L_x_7745) ;  /* 0x0000000400387947 */ /* 0x000fea0003800000 */
.L_x_7752:
        /* <DEDUP_REMOVED lines=11> */
.L_x_7765:
[----:B-----5:R-:W0:Y:S01]  /*e950*/  I2F.F64.S16 R4, R19 ;  /* 0x0000001300047312 */ /* 0x020e220000101c00 */
[----:B------:R-:W-:-:S05]  /*e960*/  CS2R R6, SRZ ;  /* 0x0000000000067805 */ /* 0x000fca000001ff00 */
[----:B0-----:R4:W-:Y:S01]  /*e970*/  STG.E.128 desc[UR36][R2.64], R4 ;  /* 0x0000000402007986 */ /* 0x0019e2000c101d24 */
[----:B------:R-:W-:Y:S05]  /*e980*/  BRA `(.L_x_7745) ;  /* 0x0000000000fc7947 */ /* 0x000fea0003800000 */
.L_x_7764:
[----:B------:R-:W-:-:S09]  /*e990*/  UISETP.NE.AND UP0, UPT, UR6, 0xf, UPT ;  /* 0x0000000f0600788c */ /* 0x000fd2000bf05270 */
[----:B------:R-:W-:Y:S05]  /*e9a0*/  BRA.U !UP0, `(.L_x_7766) ;  /* 0x0000000108e87547 */ /* 0x000fea000b800000 */
[----:B------:R-:W-:-:S09]  /*e9b0*/  UISETP.NE.AND UP0, UPT, UR6, 0x17, UPT ;  /* 0x000000170600788c */ /* 0x000fd2000bf05270 */
[----:B------:R-:W-:Y:S05]  /*e9c0*/  BRA.U !UP0, `(.L_x_7767) ;  /* 0x0000000108907547 */ /* 0x000fea000b800000 */
[----:B------:R-:W-:-:S09]  /*e9d0*/  UISETP.NE.AND UP0, UPT, UR6, 0x18, UPT ;  /* 0x000000180600788c */ /* 0x000fd2000bf05270 */
[----:B------:R-:W-:Y:S05]  /*e9e0*/  BRA.U !UP0, `(.L_x_7768) ;  /* 0x0000000108447547 */ /* 0x000fea000b800000 */
.L_x_7744:
        /* <DEDUP_REMOVED lines=16> */
.L_x_7769:
[----:B------:R-:W-:Y:S05]  /*eaf0*/  BRA `(.L_x_7745) ;  /* 0x0000000000a07947 */ /* 0x000fea0003800000 */
.L_x_7768:
        /* <DEDUP_REMOVED lines=13> */
.L_x_7771:
[----:B------:R-:W-:Y:S05]  /*ebd0*/  BSYNC.RECONVERGENT B0 ;  /* 0x0000000000007941 */ /* 0x000fea0003800200 */
.L_x_7770:
[----:B------:R-:W-:-:S05]  /*ebe0*/  LOP3.LUT R5, R0, 0x80, R5, 0xf8, !PT ;  /* 0x0000008000057812 */ /* 0x000fca00078ef805 */
[----:B------:R1:W-:Y:S01]  /*ebf0*/  STG.E.U8 desc[UR36][R2.64], R5 ;  /* 0x0000000502007986 */ /* 0x0003e2000c101124 */
[----:B------:R-:W-:Y:S05]  /*ec00*/  BRA `(.L_x_7745) ;  /* 0x00000000005c7947 */ /* 0x000fea0003800000 */
.L_x_7767:
        /* <DEDUP_REMOVED lines=12> */
.L_x_7773:
[----:B------:R-:W-:Y:S01]  /*ecd0*/  IMAD.MOV.U32 R0, RZ, RZ, 0x7f ;  /* 0x0000007fff007424 */ /* 0x000fe200078e00ff */
[----:B------:R-:W-:-:S04]  /*ece0*/  ISETP.GT.U32.AND P0, PT, R4, 0x7f800000, PT ;  /* 0x7f8000000400780c */ /* 0x000fc80003f04070 */
[----:B------:R-:W-:-:S09]  /*ecf0*/  SEL R0, R0, 0x7c, P0 ;  /* 0x0000007c00007807 */ /* 0x000fd20000000000 */
.L_x_7774:
[----:B------:R-:W-:Y:S05]  /*ed00*/  BSYNC.RECONVERGENT B0 ;  /* 0x0000000000007941 */ /* 0x000fea0003800200 */
.L_x_7772:
[----:B------:R-:W-:-:S04]  /*ed10*/  SHF.R.U32.HI R5, RZ, 0x18, R5 ;  /* 0x00000018ff057819 */ /* 0x000fc80000011605 */
[----:B------:R-:W-:-:S05]  /*ed20*/  LOP3.LUT R5, R0, 0x80, R5, 0xf8, !PT ;  /* 0x0000008000057812 */ /* 0x000fca00078ef805 */
[----:B------:R0:W-:Y:S01]  /*ed30*/  STG.E.U8 desc[UR36][R2.64], R5 ;  /* 0x0000000502007986 */ /* 0x0001e2000c101124 */
[----:B------:R-:W-:Y:S05]  /*ed40*/  BRA `(.L_x_7745) ;  /* 0x00000000000c7947 */ /* 0x000fea0003800000 */
.L_x_7766:
[----:B-----5:R-:W0:Y:S02]  /*ed50*/  I2F.S16 R0, R19 ;  /* 0x0000001300007306 */ /* 0x020e240000101400 */
[----:B0-----:R-:W-:-:S05]  /*ed60*/  F2FP.BF16.F32.PACK_AB R0, RZ, R0 ;  /* 0x00000000ff00723e */ /* 0x001fca00000010ff */
[----:B------:R2:W-:Y:S02]  /*ed70*/  STG.E.U16 desc[UR36][R2.64], R0 ;  /* 0x0000000002007986 */ /* 0x0005e4000c101524 */
.L_x_7745:
[----:B------:R-:W-:-:S07]  /*ed80*/  IADD3 R17, PT, PT, R17, 0x80, RZ ;  /* 0x0000008011117810 */ /* 0x000fce0007ffe0ff */
.L_x_7648:
[----:B------:R-:W-:Y:S05]  /*ed90*/  BSYNC.RECONVERGENT B7 ;  /* 0x0000000000077941 */ /* 0x000fea0003800200 */
.L_x_7647:
[----:B------:R-:W5:Y:S02]  /*eda0*/  LDCU UR4, c[0x0][0x380] ;  /* 0x00007000ff0477ac */ /* 0x000f640008000800 */
[----:B-----5:R-:W-:-:S13]  /*edb0*/  ISETP.GE.AND P0, PT, R17, UR4, PT ;  /* 0x0000000411007c0c */ /* 0x020fda000bf06270 */
[----:B------:R-:W-:Y:S05]  /*edc0*/  @P0 EXIT ;  /* 0x000000000000094d */ /* 0x000fea0003800000 */
[----:B------:R-:W5:Y:S01]  /*edd0*/  LDCU UR4, c[0x0][0x388] ;  /* 0x00007100ff0477ac */ /* 0x000f620008000800 */
[----:B01----:R-:W-:Y:S01]  /*ede0*/  CS2R R18, SRZ ;  /* 0x0000000000127805 */ /* 0x003fe2000001ff00 */
[----:B--2---:R-:W-:Y:S02]  /*edf0*/  IMAD.MOV.U32 R0, RZ, RZ, RZ ;  /* 0x000000ffff007224 */ /* 0x004fe400078e00ff */
[----:B------:R-:W-:Y:S01]  /*ee00*/  IMAD.MOV.U32 R16, RZ, RZ, RZ ;  /* 0x000000ffff107224 */ /* 0x000fe200078e00ff */
[----:B-----5:R-:W-:-:S09]  /*ee10*/  UISETP.NE.AND UP0, UPT, UR4, URZ, UPT ;  /* 0x000000ff0400728c */ /* 0x020fd2000bf05270 */
[----:B------:R-:W-:Y:S05]  /*ee20*/  BRA.U !UP0, `(.L_x_7775) ;  /* 0x0000001508d47547 */ /* 0x000fea000b800000 */
[----:B------:R-:W3:Y:S01]  /*ee30*/  LDCU.64 UR4, c[0x0][0x390] ;  /* 0x00007200ff0477ac */ /* 0x000ee20008000a00 */
[----:B------:R-:W-:Y:S01]  /*ee40*/  IMAD.MOV.U32 R16, RZ, RZ, RZ ;  /* 0x000000ffff107224 */ /* 0x000fe200078e00ff */
[----:B------:R-:W0:Y:S01]  /*ee50*/  LDCU UR6, c[0x0][0x38c] ;  /* 0x00007180ff0677ac */ /* 0x000e220008000800 */
[----:B------:R-:W1:Y:S01]  /*ee60*/  LDCU.64 UR8, c[0x0][0x4b8] ;  /* 0x00009700ff0877ac */ /* 0x000e620008000a00 */
[----:B------:R-:W2:Y:S01]  /*ee70*/  LDCU.64 UR10, c[0x0][0x4c0] ;  /* 0x00009800ff0a77ac */ /* 0x000ea20008000a00 */
[----:B------:R-:W-:Y:S01]  /*ee80*/  UISETP.NE.AND UP0, UPT, UR44, URZ, UPT ;  /* 0x000000ff2c00728c */ /* 0x000fe2000bf05270 */
[----:B---34-:R-:W-:-:S05]  /*ee90*/  IMAD.HI.U32 R2, R17, UR4, R16 ;  /* 0x0000000411027c27 */ /* 0x018fca000f8e0010 */
        /* <DEDUP_REMOVED lines=366> */
.L_x_7775:
[----:B------:R-:W0:Y:S01]  /*10580*/  LDCU.64 UR6, c[0x0][0x648] ;  /* 0x0000c900ff0677ac */ /* 0x000e220008000a00 */
[----:B------:R-:W3:Y:S01]  /*10590*/  LDCU.64 UR8, c[0x0][0x650] ;  /* 0x0000ca00ff0877ac */ /* 0x000ee20008000a00 */
[----:B------:R-:W-:-:S04]  /*105a0*/  UPRMT UR4, UR39, 0x7771, URZ ;  /* 0x0000777127047896 */ /* 0x000fc800080000ff */
[----:B------:R-:W-:Y:S01]  /*105b0*/  UISETP.GT.AND UP0, UPT, UR4, 0x9, UPT ;  /* 0x000000090400788c */ /* 0x000fe2000bf04270 */
[----:B0-----:R-:W-:Y:S02]  /*105c0*/  IADD3 R16, P0, PT, R16, UR6, RZ ;  /* 0x0000000610107c10 */ /* 0x001fe4000ff1e0ff */
[----:B---34-:R-:W-:-:S03]  /*105d0*/  IADD3 R2, P1, PT, R0, UR8, RZ ;  /* 0x0000000800027c10 */ /* 0x018fc6000ff3e0ff */
        /* <DEDUP_REMOVED lines=13> */
.L_x_7779:
[----:B------:R1:W5:Y:S01]  /*106b0*/  LDG.E.U8 R23, desc[UR36][R2.64] ;  /* 0x0000002402177981 */ /* 0x000362000c1e1100 */
[----:B------:R-:W-:Y:S05]  /*106c0*/  BRA `(.L_x_7781) ;  /* 0x0000000c004c7947 */ /* 0x000fea0003800000 */
.L_x_7778:
        /* <DEDUP_REMOVED lines=8> */
.L_x_7783:
[----:B------:R3:W5:Y:S01]  /*10750*/  LDG.E.U16 R23, desc[UR36][R2.64] ;  /* 0x0000002402177981 */ /* 0x000762000c1e1500 */
[----:B------:R-:W-:Y:S05]  /*10760*/  BRA `(.L_x_7781) ;  /* 0x0000000c00247947 */ /* 0x000fea0003800000 */
.L_x_7782:
[----:B------:R2:W5:Y:S01]  /*10770*/  LDG.E.U16 R23, desc[UR36][R2.64] ;  /* 0x0000002402177981 */ /* 0x000562000c1e1500 */
[----:B------:R-:W-:Y:S05]  /*10780*/  BRA `(.L_x_7781) ;  /* 0x0000000c001c7947 */ /* 0x000fea0003800000 */
.L_x_7777:
        /* <DEDUP_REMOVED lines=9> */
.L_x_7785:
[----:B------:R-:W2:Y:S02]  /*10820*/  LDG.E.U16 R0, desc[UR36][R2.64] ;  /* 0x0000002402007981 */ /* 0x000ea4000c1e1500 */
[----:B--2---:R-:W-:-:S06]  /*10830*/  HADD2.F32 R0, -RZ, R0.H0_H0 ;  /* 0x20000000ff007230 */ /* 0x004fcc0000004100 */
[----:B------:R-:W0:Y:S02]  /*10840*/  F2I.FTZ.TRUNC.NTZ R0, R0 ;  /* 0x0000000000007305 */ /* 0x000e24000021f100 */
[----:B0-----:R-:W-:Y:S01]  /*10850*/  PRMT R23, R0, 0x7610, R23 ;  /* 0x0000761000177816 */ /* 0x001fe20000000017 */
[----:B------:R-:W-:Y:S06]  /*10860*/  BRA `(.L_x_7781) ;  /* 0x0000000800e47947 */ /* 0x000fec0003800000 */
.L_x_7784:
        /* <DEDUP_REMOVED lines=9> */
.L_x_7787:
[----:B------:R-:W2:Y:S02]  /*10900*/  LDG.E.U16 R2, desc[UR36][R2.64] ;  /* 0x0000002402027981 */ /* 0x000ea4000c1e1500 */
[----:B--2---:R-:W-:-:S06]  /*10910*/  HADD2.F32 R0, -RZ, R2.H0_H0 ;  /* 0x20000002ff007230 */ /* 0x004fcc0000004100 */
[----:B------:R-:W0:Y:S02]  /*10920*/  F2I.FTZ.TRUNC.NTZ R0, R0 ;  /* 0x0000000000007305 */ /* 0x000e24000021f100 */
[----:B0-----:R-:W-:Y:S01]  /*10930*/  PRMT R23, R0, 0x7610, R23 ;  /* 0x0000761000177816 */ /* 0x001fe20000000017 */
[----:B------:R-:W-:Y:S06]  /*10940*/  BRA `(.L_x_7781) ;  /* 0x0000000800ac7947 */ /* 0x000fec0003800000 */
.L_x_7786:
[----:B------:R-:W2:Y:S02]  /*10950*/  LDG.E.64 R2, desc[UR36][R2.64] ;  /* 0x0000002402027981 */ /* 0x000ea4000c1e1b00 */
[----:B--2---:R0:W1:Y:S01]  /*10960*/  F2I.F64.TRUNC R23, R2 ;  /* 0x0000000200177311 */ /* 0x004062000030d100 */
[----:B------:R-:W-:Y:S05]  /*10970*/  BRA `(.L_x_7781) ;  /* 0x0000000800a07947 */ /* 0x000fea0003800000 */
.L_x_7776:
        /* <DEDUP_REMOVED lines=12> */
.L_x_7790:
[----:B------:R-:W2:Y:S02]  /*10a40*/  LDG.E.64 R2, desc[UR36][R2.64] ;  /* 0x0000002402027981 */ /* 0x000ea4000c1e1b00 */
[----:B--2---:R0:W1:Y:S01]  /*10a50*/  F2I.F64.TRUNC R23, R2 ;  /* 0x0000000200177311 */ /* 0x004062000030d100 */
[----:B------:R-:W-:Y:S05]  /*10a60*/  BRA `(.L_x_7781) ;  /* 0x0000000800647947 */ /* 0x000fea0003800000 */
.L_x_7789:
        /* <DEDUP_REMOVED lines=27> */
.L_x_7792:
        /* <DEDUP_REMOVED lines=14> */
.L_x_7791:
[----:B------:R-:W2:Y:S02]  /*10d00*/  LDG.E.U16 R0, desc[UR36][R2.64] ;  /* 0x0000002402007981 */ /* 0x000ea4000c1e1500 */
[----:B--2---:R-:W-:-:S06]  /*10d10*/  IMAD.U32 R0, R0, 0x10000, RZ ;  /* 0x0001000000007824 */ /* 0x004fcc00078e00ff */
[----:B------:R-:W0:Y:S02]  /*10d20*/  F2I.FTZ.TRUNC.NTZ R0, R0 ;  /* 0x0000000000007305 */ /* 0x000e24000021f100 */
[----:B0-----:R-:W-:Y:S01]  /*10d30*/  PRMT R23, R0, 0x7610, R23 ;  /* 0x0000761000177816 */ /* 0x001fe20000000017 */
[----:B------:R-:W-:Y:S06]  /*10d40*/  BRA `(.L_x_7781) ;  /* 0x0000000400ac7947 */ /* 0x000fec0003800000 */
.L_x_7788:
        /* <DEDUP_REMOVED lines=10> */
.L_x_7795:
        /* <DEDUP_REMOVED lines=21> */
.L_x_7799:
[----:B------:R-:W-:Y:S05]  /*10f40*/  BSYNC.RECONVERGENT B1 ;  /* 0x0000000000017941 */ /* 0x000fea0003800200 */
.L_x_7798:
[----:B------:R-:W-:Y:S01]  /*10f50*/  IMAD.SHL.U32 R0, R0, 0x100000, RZ ;  /* 0x0010000000007824 */ /* 0x000fe200078e00ff */
[----:B------:R-:W-:-:S04]  /*10f60*/  LEA R2, R2, 0x3b800000, 0x17 ;  /* 0x3b80000002027811 */ /* 0x000fc800078eb8ff */
[----:B------:R-:W-:-:S07]  /*10f70*/  LOP3.LUT R0, R2, R0, R7, 0xfe, !PT ;  /* 0x0000000002007212 */ /* 0x000fce00078efe07 */
.L_x_7797:
[----:B------:R-:W-:Y:S05]  /*10f80*/  BSYNC.RECONVERGENT B0 ;  /* 0x0000000000007941 */ /* 0x000fea0003800200 */
.L_x_7796:
[----:B------:R-:W0:Y:S02]  /*10f90*/  F2I.FTZ.TRUNC.NTZ R0, R0 ;  /* 0x0000000000007305 */ /* 0x000e24000021f100 */
[----:B0-----:R-:W-:Y:S01]  /*10fa0*/  PRMT R23, R0, 0x7610, R23 ;  /* 0x0000761000177816 */ /* 0x001fe20000000017 */
[----:B------:R-:W-:Y:S06]  /*10fb0*/  BRA `(.L_x_7781) ;  /* 0x0000000400107947 */ /* 0x000fec0003800000 */
.L_x_7794:
        /* <DEDUP_REMOVED lines=21> */
.L_x_7803:
[----:B------:R-:W-:Y:S05]  /*11110*/  BSYNC.RECONVERGENT B1 ;  /* 0x0000000000017941 */ /* 0x000fea0003800200 */
.L_x_7802:
[----:B------:R-:W-:Y:S01]  /*11120*/  IMAD.SHL.U32 R0, R0, 0x200000, RZ ;  /* 0x0020000000007824 */ /* 0x000fe200078e00ff */
[----:B------:R-:W-:-:S04]  /*11130*/  LEA R2, R2, 0x37800000, 0x17 ;  /* 0x3780000002027811 */ /* 0x000fc800078eb8ff */
[----:B------:R-:W-:-:S07]  /*11140*/  LOP3.LUT R0, R2, R0, R7, 0xfe, !PT ;  /* 0x0000000002007212 */ /* 0x000fce00078efe07 */
.L_x_7801:
[----:B------:R-:W-:Y:S05]  /*11150*/  BSYNC.RECONVERGENT B0 ;  /* 0x0000000000007941 */ /* 0x000fea0003800200 */
.L_x_7800:
[----:B------:R-:W0:Y:S02]  /*11160*/  F2I.FTZ.TRUNC.NTZ R0, R0 ;  /* 0x0000000000007305 */ /* 0x000e24000021f100 */
[----:B0-----:R-:W-:Y:S01]  /*11170*/  PRMT R23, R0, 0x7610, R23 ;  /* 0x0000761000177816 */ /* 0x001fe20000000017 */
[----:B------:R-:W-:Y:S06]  /*11180*/  BRA `(.L_x_7781) ;  /* 0x00000000009c7947 */ /* 0x000fec0003800000 */
.L_x_7793:
        /* <DEDUP_REMOVED lines=14> */
.L_x_7807:
[----:B------:R-:W-:Y:S05]  /*11270*/  BSYNC.RECONVERGENT B0 ;  /* 0x0000000000007941 */ /* 0x000fea0003800200 */
.L_x_7806:
[----:B------:R-:W0:Y:S02]  /*11280*/  F2I.FTZ.TRUNC.NTZ R0, R0 ;  /* 0x0000000000007305 */ /* 0x000e24000021f100 */
[----:B0-----:R-:W-:Y:S01]  /*11290*/  PRMT R23, R0, 0x7610, R23 ;  /* 0x0000761000177816 */ /* 0x001fe20000000017 */
[----:B------:R-:W-:Y:S06]  /*112a0*/  BRA `(.L_x_7781) ;  /* 0x0000000000547947 */ /* 0x000fec0003800000 */
.L_x_7780:
        /* <DEDUP_REMOVED lines=16> */
.L_x_7808:
[----:B------:R-:W-:Y:S01]  /*113b0*/  PRMT R23, RZ, 0x7610, R23 ;  /* 0x00007610ff177816 */ /* 0x000fe20000000017 */
[----:B------:R-:W-:Y:S06]  /*113c0*/  BRA `(.L_x_7781) ;  /* 0x00000000000c7947 */ /* 0x000fec0003800000 */
.L_x_7805:
[----:B------:R0:W5:Y:S01]  /*113d0*/  LDG.E.U16 R23, desc[UR36][R2.64] ;  /* 0x0000002402177981 */ /* 0x000162000c1e1500 */
[----:B------:R-:W-:Y:S05]  /*113e0*/  BRA `(.L_x_7781) ;  /* 0x0000000000047947 */ /* 0x000fea0003800000 */
.L_x_7804:
[----:B------:R0:W5:Y:S02]  /*113f0*/  LDG.E.U16 R23, desc[UR36][R2.64] ;  /* 0x0000002402177981 */ /* 0x000164000c1e1500 */
.L_x_7781:
[----:B------:R-:W0:Y:S01]  /*11400*/  LDCU.64 UR6, c[0x0][0x658] ;  /* 0x0000cb00ff0677ac */ /* 0x000e220008000a00 */
[----:B------:R-:W-:Y:S01]  /*11410*/  BSSY.RECONVERGENT B6, `(.L_x_7809) ;  /* 0x00000b7000067945 */ /* 0x000fe20003800200 */
[----:B------:R-:W-:-:S04]  /*11420*/  UPRMT UR4, UR39, 0x7772, URZ ;  /* 0x0000777227047896 */ /* 0x000fc800080000ff */
[----:B------:R-:W-:Y:S01]  /*11430*/  UISETP.GT.AND UP0, UPT, UR4, 0x9, UPT ;  /* 0x000000090400788c */ /* 0x000fe2000bf04270 */
[----:B01234-:R-:W-:-:S05]  /*11440*/  IADD3 R2, P0, PT, R19, UR6, RZ ;  /* 0x0000000613027c10 */ /* 0x01ffca000ff1e0ff */
        /* <DEDUP_REMOVED lines=14> */
.L_x_7813:
[----:B------:R-:W2:Y:S02]  /*11530*/  LDG.E.U8 R2, desc[UR36][R2.64] ;  /* 0x0000002402027981 */ /* 0x000ea4000c1e1100 */
[----:B--2---:R-:W-:-:S04]  /*11540*/  ISETP.NE.AND P0, PT, R2, RZ, PT ;  /* 0x000000ff0200720c */ /* 0x004fc80003f05270 */
[----:B------:R-:W-:Y:S01]  /*11550*/  P2R R19, PR, RZ, 0x1 ;  /* 0x00000001ff137803 */ /* 0x000fe20000000000 */
[----:B------:R-:W-:Y:S08]  /*11560*/  BRA `(.L_x_7815) ;  /* 0x0000000800847947 */ /* 0x000ff00003800000 */
.L_x_7812:
        /* <DEDUP_REMOVED lines=11> */
.L_x_7817:
[----:B------:R-:W2:Y:S02]  /*11620*/  LDG.E R2, desc[UR36][R2.64] ;  /* 0x0000002402027981 */ /* 0x000ea4000c1e1900 */
[----:B--2---:R-:W-:-:S04]  /*11630*/  ISETP.NE.AND P0, PT, R2, RZ, PT ;  /* 0x000000ff0200720c */ /* 0x004fc80003f05270 */
[----:B------:R-:W-:Y:S01]  /*11640*/  P2R R19, PR, RZ, 0x1 ;  /* 0x00000001ff137803 */ /* 0x000fe20000000000 */
[----:B------:R-:W-:Y:S08]  /*11650*/  BRA `(.L_x_7815) ;  /* 0x0000000800487947 */ /* 0x000ff00003800000 */
.L_x_7816:
[----:B------:R-:W2:Y:S02]  /*11660*/  LDG.E.U16 R2, desc[UR36][R2.64] ;  /* 0x0000002402027981 */ /* 0x000ea4000c1e1500 */
[----:B--2---:R-:W-:-:S04]  /*11670*/  ISETP.NE.AND P0, PT, R2, RZ, PT ;  /* 0x000000ff0200720c */ /* 0x004fc80003f05270 */
[----:B------:R-:W-:Y:S01]  /*11680*/  P2R R19, PR, RZ, 0x1 ;  /* 0x00000001ff137803 */ /* 0x000fe20000000000 */
[----:B------:R-:W-:Y:S08]  /*11690*/  BRA `(.L_x_7815) ;  /* 0x0000000800387947 */ /* 0x000ff00003800000 */
.L_x_7811:
        /* <DEDUP_REMOVED lines=10> */
.L_x_7819:
[----:B------:R-:W2:Y:S02]  /*11740*/  LDG.E.U16 R0, desc[UR36][R2.64] ;  /* 0x0000002402007981 */ /* 0x000ea4000c1e1500 */
[----:B--2---:R-:W-:-:S05]  /*11750*/  HADD2.F32 R0, -RZ, R0.H0_H0 ;  /* 0x20000000ff007230 */ /* 0x004fca0000004100 */
[----:B------:R-:W-:-:S04]  /*11760*/  FSETP.NEU.FTZ.AND P0, PT, R0, RZ, PT ;  /* 0x000000ff0000720b */ /* 0x000fc80003f1d000 */
[----:B------:R-:W-:Y:S01]  /*11770*/  P2R R19, PR, RZ, 0x1 ;  /* 0x00000001ff137803 */ /* 0x000fe20000000000 */
[----:B------:R-:W-:Y:S08]  /*11780*/  BRA `(.L_x_7815) ;  /* 0x0000000400fc7947 */ /* 0x000ff00003800000 */
.L_x_7818:
        /* <DEDUP_REMOVED lines=12> */
.L_x_7821:
        /* <DEDUP_REMOVED lines=10> */
.L_x_7820:
[----:B------:R-:W2:Y:S02]  /*118f0*/  LDG.E.64 R2, desc[UR36][R2.64] ;  /* 0x0000002402027981 */ /* 0x000ea4000c1e1b00 */
[----:B--2---:R-:W-:-:S06]  /*11900*/  DSETP.NEU.AND P0, PT, R2, RZ, PT ;  /* 0x000000ff0200722a */ /* 0x004fcc0003f0d000 */
[----:B------:R-:W-:Y:S01]  /*11910*/  P2R R19, PR, RZ, 0x1 ;  /* 0x00000001ff137803 */ /* 0x000fe20000000000 */
[----:B------:R-:W-:Y:S07]  /*11920*/  BRA `(.L_x_7815) ;  /* 0x0000000400947947 */ /* 0x000fee0003800000 */
.L_x_7810:
        /* <DEDUP_REMOVED lines=12> */
.L_x_7824:
[----:B------:R-:W2:Y:S02]  /*119f0*/  LDG.E.128 R4, desc[UR36][R2.64] ;  /* 0x0000002402047981 */ /* 0x000ea4000c1e1d00 */
[----:B--2---:R-:W-:-:S06]  /*11a00*/  DSETP.NEU.AND P0, PT, R6, RZ, PT ;  /* 0x000000ff0600722a */ /* 0x004fcc0003f0d000 */
[----:B------:R-:W-:-:S06]  /*11a10*/  DSETP.NEU.OR P0, PT, R4, RZ, P0 ;  /* 0x000000ff0400722a */ /* 0x000fcc000070d400 */
[----:B------:R-:W-:Y:S01]  /*11a20*/  P2R R19, PR, RZ, 0x1 ;  /* 0x00000001ff137803 */ /* 0x000fe20000000000 */
[----:B------:R-:W-:Y:S07]  /*11a30*/  BRA `(.L_x_7815) ;  /* 0x0000000400507947 */ /* 0x000fee0003800000 */
.L_x_7823:
        /* <DEDUP_REMOVED lines=10> */
.L_x_7826:
        /* <DEDUP_REMOVED lines=12> */
.L_x_7825:
[----:B------:R-:W2:Y:S02]  /*11ba0*/  LDG.E.U16 R0, desc[UR36][R2.64] ;  /* 0x0000002402007981 */ /* 0x000ea4000c1e1500 */
[----:B--2---:R-:W-:-:S04]  /*11bb0*/  SHF.L.U32 R0, R0, 0x10, RZ ;  /* 0x0000001000007819 */ /* 0x004fc800000006ff */
[----:B------:R-:W-:-:S04]  /*11bc0*/  FSETP.NEU.FTZ.AND P0, PT, R0, RZ, PT ;  /* 0x000000ff0000720b */ /* 0x000fc80003f1d000 */
[----:B------:R-:W-:Y:S01]  /*11bd0*/  P2R R19, PR, RZ, 0x1 ;  /* 0x00000001ff137803 */ /* 0x000fe20000000000 */
[----:B------:R-:W-:Y:S08]  /*11be0*/  BRA `(.L_x_7815) ;  /* 0x0000000000e47947 */ /* 0x000ff00003800000 */
.L_x_7822:
        /* <DEDUP_REMOVED lines=12> */
.L_x_7829:
[----:B------:R-:W2:Y:S02]  /*11cb0*/  LDG.E.U8 R2, desc[UR36][R2.64] ;  /* 0x0000002402027981 */ /* 0x000ea4000c1e1100 */
[----:B--2---:R-:W-:-:S04]  /*11cc0*/  ISETP.NE.AND P0, PT, R2, RZ, PT ;  /* 0x000000ff0200720c */ /* 0x004fc80003f05270 */
[----:B------:R-:W-:Y:S01]  /*11cd0*/  P2R R19, PR, RZ, 0x1 ;  /* 0x00000001ff137803 */ /* 0x000fe20000000000 */
[----:B------:R-:W-:Y:S08]  /*11ce0*/  BRA `(.L_x_7815) ;  /* 0x0000000000a47947 */ /* 0x000ff00003800000 */
.L_x_7828:
[----:B------:R-:W2:Y:S02]  /*11cf0*/  LDG.E.U8 R2, desc[UR36][R2.64] ;  /* 0x0000002402027981 */ /* 0x000ea4000c1e1100 */
[----:B--2---:R-:W-:-:S04]  /*11d00*/  ISETP.NE.AND P0, PT, R2, RZ, PT ;  /* 0x000000ff0200720c */ /* 0x004fc80003f05270 */
[----:B------:R-:W-:Y:S01]  /*11d10*/  P2R R19, PR, RZ, 0x1 ;  /* 0x00000001ff137803 */ /* 0x000fe20000000000 */
[----:B------:R-:W-:Y:S08]  /*11d20*/  BRA `(.L_x_7815) ;  /* 0x0000000000947947 */ /* 0x000ff00003800000 */
.L_x_7827:
        /* <DEDUP_REMOVED lines=10> */
.L_x_7814:
        /* <DEDUP_REMOVED lines=16> */
.L_x_7832:
[----:B------:R-:W-:-:S04]  /*11ed0*/  PLOP3.LUT P0, PT, PT, PT, PT, 0x8, 0x80 ;  /* 0x000000000080781c */ /* 0x000fc80003f0e170 */
[----:B------:R-:W-:Y:S01]  /*11ee0*/  P2R R19, PR, RZ, 0x1 ;  /* 0x00000001ff137803 */ /* 0x000fe20000000000 */
[----:B------:R-:W-:Y:S08]  /*11ef0*/  BRA `(.L_x_7815) ;  /* 0x0000000000207947 */ /* 0x000ff00003800000 */
.L_x_7831:
[----:B------:R-:W2:Y:S02]  /*11f00*/  LDG.E.64 R2, desc[UR36][R2.64] ;  /* 0x0000002402027981 */ /* 0x000ea4000c1e1b00 */
[----:B--2---:R-:W-:-:S04]  /*11f10*/  ISETP.NE.U32.AND P0, PT, R2, RZ, PT ;  /* 0x000000ff0200720c */ /* 0x004fc80003f05070 */
[----:B------:R-:W-:-:S04]  /*11f20*/  ISETP.NE.AND.EX P0, PT, R3, RZ, PT, P0 ;  /* 0x000000ff0300720c */ /* 0x000fc80003f05300 */
[----:B------:R-:W-:Y:S01]  /*11f30*/  P2R R19, PR, RZ, 0x1 ;  /* 0x00000001ff137803 */ /* 0x000fe20000000000 */
[----:B------:R-:W-:Y:S08]  /*11f40*/  BRA `(.L_x_7815) ;  /* 0x00000000000c7947 */ /* 0x000ff00003800000 */
.L_x_7830:
[----:B------:R-:W2:Y:S02]  /*11f50*/  LDG.E R2, desc[UR36][R2.64] ;  /* 0x0000002402027981 */ /* 0x000ea4000c1e1900 */
[----:B--2---:R-:W-:-:S04]  /*11f60*/  ISETP.NE.AND P0, PT, R2, RZ, PT ;  /* 0x000000ff0200720c */ /* 0x004fc80003f05270 */
[----:B------:R-:W-:-:S09]  /*11f70*/  P2R R19, PR, RZ, 0x1 ;  /* 0x00000001ff137803 */ /* 0x000fd20000000000 */
.L_x_7815:
[----:B------:R-:W-:Y:S05]  /*11f80*/  BSYNC.RECONVERGENT B6 ;  /* 0x0000000000067941 */ /* 0x000fea0003800200 */
.L_x_7809:
        /* <DEDUP_REMOVED lines=17> */
.L_x_7836:
[----:B------:R0:W5:Y:S01]  /*120a0*/  LDG.E.U8 R2, desc[UR36][R4.64] ;  /* 0x0000002404027981 */ /* 0x000162000c1e1100 */
[----:B------:R-:W-:Y:S01]  /*120b0*/  IMAD.MOV.U32 R3, RZ, RZ, RZ ;  /* 0x000000ffff037224 */ /* 0x000fe200078e00ff */
[----:B------:R-:W-:Y:S06]  /*120c0*/  BRA `(.L_x_7838) ;  /* 0x0000000c00407947 */ /* 0x000fec0003800000 */
.L_x_7835:
        /* <DEDUP_REMOVED lines=8> */
.L_x_7840:
[----:B------:R-:W2:Y:S02]  /*12150*/  LDG.E R2, desc[UR36][R4.64] ;  /* 0x0000002404027981 */ /* 0x000ea4000c1e1900 */
[----:B--2---:R-:W-:Y:S01]  /*12160*/  SHF.R.S32.HI R3, RZ, 0x1f, R2 ;  /* 0x0000001fff037819 */ /* 0x004fe20000011402 */
[----:B------:R-:W-:Y:S06]  /*12170*/  BRA `(.L_x_7838) ;  /* 0x0000000c00147947 */ /* 0x000fec0003800000 */
.L_x_7839:
[----:B------:R-:W2:Y:S02]  /*12180*/  LDG.E.S16 R2, desc[UR36][R4.64] ;  /* 0x0000002404027981 */ /* 0x000ea4000c1e1700 */
[----:B--2---:R-:W-:Y:S01]  /*12190*/  SHF.R.S32.HI R3, RZ, 0x1f, R2 ;  /* 0x0000001fff037819 */ /* 0x004fe20000011402 */
[----:B------:R-:W-:Y:S06]  /*121a0*/  BRA `(.L_x_7838) ;  /* 0x0000000c00087947 */ /* 0x000fec0003800000 */
.L_x_7834:
        /* <DEDUP_REMOVED lines=9> */
.L_x_7842:
[----:B------:R-:W2:Y:S02]  /*12240*/  LDG.E.U16 R4, desc[UR36][R4.64] ;  /* 0x0000002404047981 */ /* 0x000ea4000c1e1500 */
[----:B--2---:R-:W-:-:S06]  /*12250*/  HADD2.F32 R2, -RZ, R4.H0_H0 ;  /* 0x20000004ff027230 */ /* 0x004fcc0000004100 */
[----:B------:R-:W0:Y:S01]  /*12260*/  F2I.S64.TRUNC R2, R2 ;  /* 0x0000000200027311 */ /* 0x000e22000020d900 */
[----:B------:R-:W-:Y:S05]  /*12270*/  BRA `(.L_x_7838) ;  /* 0x0000000800d47947 */ /* 0x000fea0003800000 */
.L_x_7841:
        /* <DEDUP_REMOVED lines=9> */
.L_x_7844:
[----:B------:R-:W2:Y:S02]  /*12310*/  LDG.E.U16 R4, desc[UR36][R4.64] ;  /* 0x0000002404047981 */ /* 0x000ea4000c1e1500 */
[----:B--2---:R-:W-:-:S06]  /*12320*/  HADD2.F32 R2, -RZ, R4.H0_H0 ;  /* 0x20000004ff027230 */ /* 0x004fcc0000004100 */
[----:B------:R-:W2:Y:S01]  /*12330*/  F2I.S64.TRUNC R2, R2 ;  /* 0x0000000200027311 */ /* 0x000ea2000020d900 */
[----:B------:R-:W-:Y:S05]  /*12340*/  BRA `(.L_x_7838) ;  /* 0x0000000800a07947 */ /* 0x000fea0003800000 */
.L_x_7843:
[----:B------:R-:W2:Y:S02]  /*12350*/  LDG.E.64 R2, desc[UR36][R4.64] ;  /* 0x0000002404027981 */ /* 0x000ea4000c1e1b00 */
[----:B--2---:R-:W4:Y:S01]  /*12360*/  F2I.S64.F64.TRUNC R2, R2 ;  /* 0x0000000200027311 */ /* 0x004f22000030d900 */
[----:B------:R-:W-:Y:S05]  /*12370*/  BRA `(.L_x_7838) ;  /* 0x0000000800947947 */ /* 0x000fea0003800000 */
.L_x_7833:
        /* <DEDUP_REMOVED lines=13> */
.L_x_7847:
[----:B------:R-:W2:Y:S02]  /*12450*/  LDG.E.64 R2, desc[UR36][R4.64] ;  /* 0x0000002404027981 */ /* 0x000ea4000c1e1b00 */
[----:B--2---:R-:W0:Y:S01]  /*12460*/  F2I.S64.F64.TRUNC R2, R2 ;  /* 0x0000000200027311 */ /* 0x004e22000030d900 */
[----:B------:R-:W-:Y:S05]  /*12470*/  BRA `(.L_x_7838) ;  /* 0x0000000800547947 */ /* 0x000fea0003800000 */
.L_x_7846:
        /* <DEDUP_REMOVED lines=26> */
.L_x_7849:
        /* <DEDUP_REMOVED lines=13> */
.L_x_7848:
[----:B------:R-:W2:Y:S02]  /*126f0*/  LDG.E.U16 R2, desc[UR36][R4.64] ;  /* 0x0000002404027981 */ /* 0x000ea4000c1e1500 */
[----:B--2---:R-:W-:-:S06]  /*12700*/  IMAD.U32 R2, R2, 0x10000, RZ ;  /* 0x0001000002027824 */ /* 0x004fcc00078e00ff */
[----:B------:R-:W0:Y:S01]  /*12710*/  F2I.S64.TRUNC R2, R2 ;  /* 0x0000000200027311 */ /* 0x000e22000020d900 */
[----:B------:R-:W-:Y:S05]  /*12720*/  BRA `(.L_x_7838) ;  /* 0x0000000400a87947 */ /* 0x000fea0003800000 */
.L_x_7845:
        /* <DEDUP_REMOVED lines=11> */
.L_x_7852:
        /* <DEDUP_REMOVED lines=21> */
.L_x_7856:
[----:B------:R-:W-:Y:S05]  /*12930*/  BSYNC.RECONVERGENT B1 ;  /* 0x0000000000017941 */ /* 0x000fea0003800200 */
.L_x_7855:
[----:B------:R-:W-:Y:S01]  /*12940*/  IMAD.SHL.U32 R0, R0, 0x100000, RZ ;  /* 0x0010000000007824 */ /* 0x000fe200078e00ff */
[----:B------:R-:W-:-:S04]  /*12950*/  LEA R2, R2, 0x3b800000, 0x17 ;  /* 0x3b80000002027811 */ /* 0x000fc800078eb8ff */
[----:B------:R-:W-:-:S07]  /*12960*/  LOP3.LUT R2, R2, R0, R7, 0xfe, !PT ;  /* 0x0000000002027212 */ /* 0x000fce00078efe07 */
.L_x_7854:
[----:B------:R-:W-:Y:S05]  /*12970*/  BSYNC.RECONVERGENT B0 ;  /* 0x0000000000007941 */ /* 0x000fea0003800200 */
.L_x_7853:
[----:B------:R-:W0:Y:S01]  /*12980*/  F2I.S64.TRUNC R2, R2 ;  /* 0x0000000200027311 */ /* 0x000e22000020d900 */
[----:B------:R-:W-:Y:S05]  /*12990*/  BRA `(.L_x_7838) ;  /* 0x00000004000c7947 */ /* 0x000fea0003800000 */
.L_x_7851:
        /* <DEDUP_REMOVED lines=21> */
.L_x_7860:
[----:B------:R-:W-:Y:S05]  /*12af0*/  BSYNC.RECONVERGENT B1 ;  /* 0x0000000000017941 */ /* 0x000fea0003800200 */
.L_x_7859:
[----:B------:R-:W-:Y:S01]  /*12b00*/  IMAD.SHL.U32 R0, R0, 0x200000, RZ ;  /* 0x0020000000007824 */ /* 0x000fe200078e00ff */
[----:B------:R-:W-:-:S04]  /*12b10*/  LEA R2, R2, 0x37800000, 0x17 ;  /* 0x3780000002027811 */ /* 0x000fc800078eb8ff */
[----:B------:R-:W-:-:S07]  /*12b20*/  LOP3.LUT R2, R2, R0, R7, 0xfe, !PT ;  /* 0x0000000002027212 */ /* 0x000fce00078efe07 */
.L_x_7858:
[----:B------:R-:W-:Y:S05]  /*12b30*/  BSYNC.RECONVERGENT B0 ;  /* 0x0000000000007941 */ /* 0x000fea0003800200 */
.L_x_7857:
[----:B------:R-:W0:Y:S01]  /*12b40*/  F2I.S64.TRUNC R2, R2 ;  /* 0x0000000200027311 */ /* 0x000e22000020d900 */
[----:B------:R-:W-:Y:S05]  /*12b50*/  BRA `(.L_x_7838) ;  /* 0x00000000009c7947 */ /* 0x000fea0003800000 */
.L_x_7850:
        /* <DEDUP_REMOVED lines=14> */
.L_x_7864:
[----:B------:R-:W-:Y:S05]  /*12c40*/  BSYNC.RECONVERGENT B0 ;  /* 0x0000000000007941 */ /* 0x000fea0003800200 */
.L_x_7863:
[----:B------:R-:W0:Y:S01]  /*12c50*/  F2I.S64.TRUNC R2, R2 ;  /* 0x0000000200027311 */ /* 0x000e22000020d900 */
[----:B------:R-:W-:Y:S05]  /*12c60*/  BRA `(.L_x_7838) ;  /* 0x0000000000587947 */ /* 0x000fea0003800000 */
.L_x_7837:
        /* <DEDUP_REMOVED lines=15> */
[----:B--2--5:R-:W-:Y:S05]  /*12d60*/  CALL.ABS.NOINC R2 ;  /* 0x0000000002007343 */ /* 0x024fea0003c00000 */
.L_x_7865:
[----:B------:R-:W-:Y:S01]  /*12d70*/  CS2R R2, SRZ ;  /* 0x0000000000027805 */ /* 0x000fe2000001ff00 */
[----:B------:R-:W-:Y:S06]  /*12d80*/  BRA `(.L_x_7838) ;  /* 0x0000000000107947 */ /* 0x000fec0003800000 */
.L_x_7862:
[----:B------:R0:W5:Y:S01]  /*12d90*/  LDG.E.64 R2, desc[UR36][R4.64] ;  /* 0x0000002404027981 */ /* 0x000162000c1e1b00 */
[----:B------:R-:W-:Y:S05]  /*12da0*/  BRA `(.L_x_7838) ;  /* 0x0000000000087947 */ /* 0x000fea0003800000 */
.L_x_7861:
[----:B------:R0:W5:Y:S01]  /*12db0*/  LDG.E R2, desc[UR36][R4.64] ;  /* 0x0000002404027981 */ /* 0x000162000c1e1900 */
[----:B------:R-:W-:-:S07]  /*12dc0*/  HFMA2 R3, -RZ, RZ, 0, 0 ;  /* 0x00000000ff037431 */ /* 0x000fce00000001ff */
.L_x_7838:
[----:B------:R-:W-:Y:S01]  /*12dd0*/  ISETP.NE.AND P0, PT, R19, RZ, PT ;  /* 0x000000ff1300720c */ /* 0x000fe20003f05270 */
[----:B------:R-:W-:-:S12]  /*12de0*/  BSSY.RECONVERGENT B0, `(.L_x_7866) ;  /* 0x0000006000007945 */ /* 0x000fd80003800200 */
[----:B------:R-:W-:Y:S05]  /*12df0*/  @!P0 BRA `(.L_x_7867) ;  /* 0x0000000000108947 */ /* 0x000fea0003800000 */
[----:B------:R-:W0:Y:S02]  /*12e00*/  LDCU.64 UR4, c[0x0][0x668] ;  /* 0x0000cd00ff0477ac */ /* 0x000e240008000a00 */
[----:B012345:R-:W-:-:S04]  /*12e10*/  LEA R4, P0, R2, UR4, 0x1 ;  /* 0x0000000402047c11 */ /* 0x03ffc8000f8008ff */
[----:B------:R-:W-:-:S05]  /*12e20*/  LEA.HI.X R5, R2, UR5, R3, 0x1, P0 ;  /* 0x0000000502057c11 */ /* 0x000fca00080f0c03 */
[----:B------:R0:W5:Y:S04]  /*12e30*/  LDG.E.U16 R23, desc[UR36][R4.64] ;  /* 0x0000002404177981 */ /* 0x000168000c1e1500 */
.L_x_7867:
[----:B------:R-:W-:Y:S05]  /*12e40*/  BSYNC.RECONVERGENT B0 ;  /* 0x0000000000007941 */ /* 0x000fea0003800200 */
.L_x_7866:
        /* <DEDUP_REMOVED lines=13> */
.L_x_7871:
[----:B-----5:R-:W-:Y:S01]  /*12f20*/  STG.E.U8 desc[UR36][R16.64], R23 ;  /* 0x0000001710007986 */ /* 0x020fe2000c101124 */
[----:B------:R-:W-:Y:S05]  /*12f30*/  EXIT ;  /* 0x000000000000794d */ /* 0x000fea0003800000 */
.L_x_7870:
[----:B------:R-:W-:-:S09]  /*12f40*/  UISETP.NE.AND UP0, UPT, UR4, 0x2, UPT ;  /* 0x000000020400788c */ /* 0x000fd2000bf05270 */
[----:B------:R-:W-:Y:S05]  /*12f50*/  BRA.U !UP0, `(.L_x_7873) ;  /* 0x00000001082c7547 */ /* 0x000fea000b800000 */
[----:B------:R-:W-:-:S09]  /*12f60*/  UISETP.NE.AND UP0, UPT, UR4, 0x3, UPT ;  /* 0x000000030400788c */ /* 0x000fd2000bf05270 */
[----:B------:R-:W-:Y:S05]  /*12f70*/  BRA.U !UP0, `(.L_x_7874) ;  /* 0x0000000108187547 */ /* 0x000fea000b800000 */
[----:B------:R-:W-:-:S09]  /*12f80*/  UISETP.NE.AND UP0, UPT, UR4, 0x4, UPT ;  /* 0x000000040400788c */ /* 0x000fd2000bf05270 */
[----:B------:R-:W-:Y:S05]  /*12f90*/  BRA.U UP0, `(.L_x_7872) ;  /* 0x0000000900507547 */ /* 0x000fea000b800000 */
[----:B012345:R-:W-:-:S04]  /*12fa0*/  PRMT R2, R23, 0x9910, RZ ;  /* 0x0000991017027816 */ /* 0x03ffc800000000ff */
[----:B------:R-:W-:-:S05]  /*12fb0*/  SHF.R.S32.HI R3, RZ, 0x1f, R2 ;  /* 0x0000001fff037819 */ /* 0x000fca0000011402 */
[----:B------:R-:W-:Y:S01]  /*12fc0*/  STG.E.64 desc[UR36][R16.64], R2 ;  /* 0x0000000210007986 */ /* 0x000fe2000c101b24 */
[----:B------:R-:W-:Y:S05]  /*12fd0*/  EXIT ;  /* 0x000000000000794d */ /* 0x000fea0003800000 */
.L_x_7874:
[----:B012345:R-:W-:-:S05]  /*12fe0*/  PRMT R3, R23, 0x9910, RZ ;  /* 0x0000991017037816 */ /* 0x03ffca00000000ff */
[----:B------:R-:W-:Y:S01]  /*12ff0*/  STG.E desc[UR36][R16.64], R3 ;  /* 0x0000000310007986 */ /* 0x000fe2000c101924 */
[----:B------:R-:W-:Y:S05]  /*13000*/  EXIT ;  /* 0x000000000000794d */ /* 0x000fea0003800000 */
.L_x_7873:
[----:B-----5:R-:W-:Y:S01]  /*13010*/  STG.E.U16 desc[UR36][R16.64], R23 ;  /* 0x0000001710007986 */ /* 0x020fe2000c101524 */
[----:B------:R-:W-:Y:S05]  /*13020*/  EXIT ;  /* 0x000000000000794d */ /* 0x000fea0003800000 */
.L_x_7869:
[----:B------:R-:W-:-:S09]  /*13030*/  UISETP.GT.AND UP0, UPT, UR4, 0x6, UPT ;  /* 0x000000060400788c */ /* 0x000fd2000bf04270 */
[----:B------:R-:W-:Y:S05]  /*13040*/  BRA.U UP0, `(.L_x_7875) ;  /* 0x00000001002c7547 */ /* 0x000fea000b800000 */
[----:B------:R-:W-:-:S09]  /*13050*/  UISETP.NE.AND UP0, UPT, UR4, 0x5, UPT ;  /* 0x000000050400788c */ /* 0x000fd2000bf05270 */
[----:B------:R-:W-:Y:S05]  /*13060*/  BRA.U !UP0, `(.L_x_7876) ;  /* 0x0000000108147547 */ /* 0x000fea000b800000 */
[----:B------:R-:W-:-:S09]  /*13070*/  UISETP.NE.AND UP0, UPT, UR4, 0x6, UPT ;  /* 0x000000060400788c */ /* 0x000fd2000bf05270 */
[----:B------:R-:W-:Y:S05]  /*13080*/  BRA.U UP0, `(.L_x_7872) ;  /* 0x0000000900147547 */ /* 0x000fea000b800000 */
[----:B-----5:R-:W0:Y:S02]  /*13090*/  I2F.S16 R23, R23 ;  /* 0x0000001700177306 */ /* 0x020e240000101400 */
[----:B0-----:R-:W-:Y:S01]  /*130a0*/  STG.E desc[UR36][R16.64], R23 ;  /* 0x0000001710007986 */ /* 0x001fe2000c101924 */
[----:B------:R-:W-:Y:S05]  /*130b0*/  EXIT ;  /* 0x000000000000794d */ /* 0x000fea0003800000 */
.L_x_7876:
[----:B-----5:R-:W0:Y:S02]  /*130c0*/  I2F.S16 R0, R23 ;  /* 0x0000001700007306 */ /* 0x020e240000101400 */
[----:B0-----:R-:W-:-:S05]  /*130d0*/  F2FP.F16.F32.PACK_AB R0, RZ, R0 ;  /* 0x00000000ff00723e */ /* 0x001fca00000000ff */
[----:B------:R-:W-:Y:S01]  /*130e0*/  STG.E.U16 desc[UR36][R16.64], R0 ;  /* 0x0000000010007986 */ /* 0x000fe2000c101524 */
[----:B------:R-:W-:Y:S05]  /*130f0*/  EXIT ;  /* 0x000000000000794d */ /* 0x000fea0003800000 */
.L_x_7875:
[----:B------:R-:W-:-:S09]  /*13100*/  UISETP.NE.AND UP0, UPT, UR4, 0x7, UPT ;  /* 0x000000070400788c */ /* 0x000fd2000bf05270 */
[----:B------:R-:W-:Y:S05]  /*13110*/  BRA.U !UP0, `(.L_x_7877) ;  /* 0x0000000108347547 */ /* 0x000fea000b800000 */
[----:B------:R-:W-:-:S09]  /*13120*/  UISETP.NE.AND UP0, UPT, UR4, 0x8, UPT ;  /* 0x000000080400788c */ /* 0x000fd2000bf05270 */
[----:B------:R-:W-:Y:S05]  /*13130*/  BRA.U !UP0, `(.L_x_7878) ;  /* 0x0000000108187547 */ /* 0x000fea000b800000 */
[----:B------:R-:W-:-:S09]  /*13140*/  UISETP.NE.AND UP0, UPT, UR4, 0x9, UPT ;  /* 0x000000090400788c */ /* 0x000fd2000bf05270 */
[----:B------:R-:W-:Y:S05]  /*13150*/  BRA.U UP0, `(.L_x_7872) ;  /* 0x0000000500e07547 */ /* 0x000fea000b800000 */
[----:B012345:R-:W0:Y:S01]  /*13160*/  I2F.S16 R2, R23 ;  /* 0x0000001700027306 */ /* 0x03fe220000101400 */
[----:B------:R-:W-:-:S05]  /*13170*/  IMAD.MOV.U32 R3, RZ, RZ, RZ ;  /* 0x000000ffff037224 */ /* 0x000fca00078e00ff */
[----:B0-----:R-:W-:Y:S01]  /*13180*/  STG.E.64 desc[UR36][R16.64], R2 ;  /* 0x0000000210007986 */ /* 0x001fe2000c101b24 */
[----:B------:R-:W-:Y:S05]  /*13190*/  EXIT ;  /* 0x000000000000794d */ /* 0x000fea0003800000 */
.L_x_7878:
[----:B-----5:R-:W0:Y:S02]  /*131a0*/  I2F.S16 R23, R23 ;  /* 0x0000001700177306 */ /* 0x020e240000101400 */
[----:B01234-:R-:W-:-:S04]  /*131b0*/  F2FP.F16.F32.PACK_AB R3, RZ, R23 ;  /* 0x00000017ff03723e */ /* 0x01ffc800000000ff */
[----:B------:R-:W-:-:S05]  /*131c0*/  PRMT R3, R3, 0x5410, RZ ;  /* 0x0000541003037816 */ /* 0x000fca00000000ff */
[----:B------:R-:W-:Y:S01]  /*131d0*/  STG.E desc[UR36][R16.64], R3 ;  /* 0x0000000310007986 */ /* 0x000fe2000c101924 */
[----:B------:R-:W-:Y:S05]  /*131e0*/  EXIT ;  /* 0x000000000000794d */ /* 0x000fea0003800000 */
.L_x_7877:
[----:B012345:R-:W0:Y:S02]  /*131f0*/  I2F.F64.S16 R2, R23 ;  /* 0x0000001700027312 */ /* 0x03fe240000101c00 */
[----:B0-----:R-:W-:Y:S01]  /*13200*/  STG.E.64 desc[UR36][R16.64], R2 ;  /* 0x0000000210007986 */ /* 0x001fe2000c101b24 */
[----:B------:R-:W-:Y:S05]  /*13210*/  EXIT ;  /* 0x000000000000794d */ /* 0x000fea0003800000 */
.L_x_7868:
        /* <DEDUP_REMOVED lines=10> */
[----:B-----5:R-:W-:Y:S01]  /*132c0*/  STG.E.U16 desc[UR36][R16.64], R23 ;  /* 0x0000001710007986 */ /* 0x020fe2000c101524 */
[----:B------:R-:W-:Y:S05]  /*132d0*/  EXIT ;  /* 0x000000000000794d */ /* 0x000fea0003800000 */
.L_x_7882:
[----:B012345:R-:W0:Y:S01]  /*132e0*/  I2F.S16 R3, R23 ;  /* 0x0000001700037306 */ /* 0x03fe220000101400 */
        /* <DEDUP_REMOVED lines=16> */
.L_x_7885:
[----:B------:R-:W-:-:S04]  /*133f0*/  SHF.R.U32.HI R3, RZ, 0x18, R3 ;  /* 0x00000018ff037819 */ /* 0x000fc80000011603 */
[----:B------:R-:W-:-:S04]  /*13400*/  LOP3.LUT R0, R0, 0x80, R3, 0xf8, !PT ;  /* 0x0000008000007812 */ /* 0x000fc800078ef803 */
[----:B------:R-:W-:-:S07]  /*13410*/  PRMT R8, R0, 0x7610, R8 ;  /* 0x0000761000087816 */ /* 0x000fce0000000008 */
.L_x_7884:
[----:B------:R-:W-:Y:S05]  /*13420*/  BSYNC.RECONVERGENT B0 ;  /* 0x0000000000007941 */ /* 0x000fea0003800200 */
.L_x_7883:
[----:B------:R-:W-:Y:S01]  /*13430*/  STG.E.U8 desc[UR36][R16.64], R8 ;  /* 0x0000000810007986 */ /* 0x000fe2000c101124 */
[----:B------:R-:W-:Y:S05]  /*13440*/  EXIT ;  /* 0x000000000000794d */ /* 0x000fea0003800000 */
.L_x_7881:
        /* <DEDUP_REMOVED lines=17> */
.L_x_7888:
[----:B------:R-:W-:-:S04]  /*13560*/  SHF.R.U32.HI R3, RZ, 0x18, R3 ;  /* 0x00000018ff037819 */ /* 0x000fc80000011603 */
[----:B------:R-:W-:-:S04]  /*13570*/  LOP3.LUT R0, R0, 0x80, R3, 0xf8, !PT ;  /* 0x0000008000007812 */ /* 0x000fc800078ef803 */
[----:B------:R-:W-:-:S07]  /*13580*/  PRMT R8, R0, 0x7610, R8 ;  /* 0x0000761000087816 */ /* 0x000fce0000000008 */
.L_x_7887:
[----:B------:R-:W-:Y:S05]  /*13590*/  BSYNC.RECONVERGENT B0 ;  /* 0x0000000000007941 */ /* 0x000fea0003800200 */
.L_x_7886:
[----:B------:R-:W-:Y:S01]  /*135a0*/  STG.E.U8 desc[UR36][R16.64], R8 ;  /* 0x0000000810007986 */ /* 0x000fe2000c101124 */
[----:B------:R-:W-:Y:S05]  /*135b0*/  EXIT ;  /* 0x000000000000794d */ /* 0x000fea0003800000 */
.L_x_7880:
[----:B------:R-:W-:-:S09]  /*135c0*/  UISETP.NE.AND UP0, UPT, UR4, 0x1c, UPT ;  /* 0x0000001c0400788c */ /* 0x000fd2000bf05270 */
[----:B------:R-:W-:Y:S05]  /*135d0*/  BRA.U !UP0, `(.L_x_7889) ;  /* 0x0000000108607547 */ /* 0x000fea000b800000 */
[----:B------:R-:W-:-:S09]  /*135e0*/  UISETP.NE.AND UP0, UPT, UR4, 0x1d, UPT ;  /* 0x0000001d0400788c */ /* 0x000fd2000bf05270 */
[----:B------:R-:W-:Y:S05]  /*135f0*/  BRA.U !UP0, `(.L_x_7890) ;  /* 0x0000000108487547 */ /* 0x000fea000b800000 */
[----:B------:R-:W-:-:S09]  /*13600*/  UISETP.NE.AND UP0, UPT, UR4, 0x2c, UPT ;  /* 0x0000002c0400788c */ /* 0x000fd2000bf05270 */
[----:B------:R-:W-:Y:S05]  /*13610*/  BRA.U UP0, `(.L_x_7872) ;  /* 0x0000000100b07547 */ /* 0x000fea000b800000 */
[----:B0----5:R-:W1:Y:S02]  /*13620*/  I2F.S16 R4, R23 ;  /* 0x0000001700047306 */ /* 0x021e640000101400 */
[----:B-1234-:R-:W-:-:S04]  /*13630*/  SHF.R.U32.HI R2, RZ, 0x17, R4 ;  /* 0x00000017ff027819 */ /* 0x01efc80000011604 */
        /* <DEDUP_REMOVED lines=14> */
.L_x_7890:
[----:B012345:R-:W-:-:S04]  /*13720*/  PRMT R2, R23, 0x9910, RZ ;  /* 0x0000991017027816 */ /* 0x03ffc800000000ff */
[----:B------:R-:W-:-:S05]  /*13730*/  SHF.R.S32.HI R3, RZ, 0x1f, R2 ;  /* 0x0000001fff037819 */ /* 0x000fca0000011402 */
[----:B------:R-:W-:Y:S01]  /*13740*/  STG.E.64 desc[UR36][R16.64], R2 ;  /* 0x0000000210007986 */ /* 0x000fe2000c101b24 */
[----:B------:R-:W-:Y:S05]  /*13750*/  EXIT ;  /* 0x000000000000794d */ /* 0x000fea0003800000 */
.L_x_7889:
[----:B012345:R-:W-:-:S05]  /*13760*/  PRMT R3, R23, 0x9910, RZ ;  /* 0x0000991017037816 */ /* 0x03ffca00000000ff */
[----:B------:R-:W-:Y:S01]  /*13770*/  STG.E desc[UR36][R16.64], R3 ;  /* 0x0000000310007986 */ /* 0x000fe2000c101924 */
[----:B------:R-:W-:Y:S05]  /*13780*/  EXIT ;  /* 0x000000000000794d */ /* 0x000fea0003800000 */
.L_x_7879:
        /* <DEDUP_REMOVED lines=8> */
[----:B01234-:R-:W-:-:S05]  /*13810*/  SEL R3, RZ, 0x1, !P0 ;  /* 0x00000001ff037807 */ /* 0x01ffca0004000000 */
[----:B------:R-:W-:Y:S01]  /*13820*/  STG.E.U8 desc[UR36][R16.64], R3 ;  /* 0x0000000310007986 */ /* 0x000fe2000c101124 */
[----:B------:R-:W-:Y:S05]  /*13830*/  EXIT ;  /* 0x000000000000794d */ /* 0x000fea0003800000 */
.L_x_7892:
[----:B0----5:R-:W0:Y:S01]  /*13840*/  I2F.F64.S16 R4, R23 ;  /* 0x0000001700047312 */ /* 0x021e220000101c00 */
[----:B------:R-:W-:-:S05]  /*13850*/  CS2R R6, SRZ ;  /* 0x0000000000067805 */ /* 0x000fca000001ff00 */
[----:B0-----:R-:W-:Y:S01]  /*13860*/  STG.E.128 desc[UR36][R16.64], R4 ;  /* 0x0000000410007986 */ /* 0x001fe2000c101d24 */
[----:B------:R-:W-:Y:S05]  /*13870*/  EXIT ;  /* 0x000000000000794d */ /* 0x000fea0003800000 */
.L_x_7891:
[----:B------:R-:W-:-:S09]  /*13880*/  UISETP.NE.AND UP0, UPT, UR4, 0xf, UPT ;  /* 0x0000000f0400788c */ /* 0x000fd2000bf05270 */
[----:B------:R-:W-:Y:S05]  /*13890*/  BRA.U !UP0, `(.L_x_7893) ;  /* 0x0000000108e87547 */ /* 0x000fea000b800000 */
[----:B------:R-:W-:-:S09]  /*138a0*/  UISETP.NE.AND UP0, UPT, UR4, 0x17, UPT ;  /* 0x000000170400788c */ /* 0x000fd2000bf05270 */
[----:B------:R-:W-:Y:S05]  /*138b0*/  BRA.U !UP0, `(.L_x_7894) ;  /* 0x0000000108907547 */ /* 0x000fea000b800000 */
[----:B------:R-:W-:-:S09]  /*138c0*/  UISETP.NE.AND UP0, UPT, UR4, 0x18, UPT ;  /* 0x000000180400788c */ /* 0x000fd2000bf05270 */
[----:B------:R-:W-:Y:S05]  /*138d0*/  BRA.U !UP0, `(.L_x_7895) ;  /* 0x0000000108447547 */ /* 0x000fea000b800000 */
.L_x_7872:
[----:B------:R-:W-:Y:S01]  /*138e0*/  MOV R0, 0x0 ;  /* 0x0000000000007802 */ /* 0x000fe20000000f00 */
[----:B------:R-:W0:Y:S01]  /*138f0*/  LDCU.64 UR4, c[0x4][0x4e8] ;  /* 0x01009d00ff0477ac */ /* 0x000e220008000a00 */
[----:B------:R-:W-:Y:S02]  /*13900*/  HFMA2 R13, -RZ, RZ, 0, 0 ;  /* 0x00000000ff0d7431 */ /* 0x000fe400000001ff */
[----:B------:R-:W-:Y:S01]  /*13910*/  IMAD.MOV.U32 R8, RZ, RZ, 0x65 ;  /* 0x00000065ff087424 */ /* 0x000fe200078e00ff */
[----:B012345:R0:W1:Y:S01]  /*13920*/  LDC.64 R2, c[0x4][R0] ;  /* 0x0100000000027b82 */ /* 0x03f0620000000a00 */
[----:B------:R-:W2:Y:S01]  /*13930*/  LDCU.64 UR6, c[0x4][0x4f0] ;  /* 0x01009e00ff0677ac */ /* 0x000ea20008000a00 */
[----:B------:R-:W-:Y:S01]  /*13940*/  IMAD.MOV.U32 R12, RZ, RZ, 0x1 ;  /* 0x00000001ff0c7424 */ /* 0x000fe200078e00ff */
[----:B------:R-:W3:Y:S01]  /*13950*/  LDCU.64 UR8, c[0x4][0x368] ;  /* 0x01006d00ff0877ac */ /* 0x000ee20008000a00 */
[----:B------:R-:W-:Y:S01]  /*13960*/  MOV R4, UR4 ;  /* 0x0000000400047c02 */ /* 0x000fe20008000f00 */
[----:B------:R-:W-:-:S02]  /*13970*/  IMAD.U32 R5, RZ, RZ, UR5 ;  /* 0x00000005ff057e24 */ /* 0x000fc4000f8e00ff */
[----:B--2---:R-:W-:Y:S02]  /*13980*/  IMAD.U32 R6, RZ, RZ, UR6 ;  /* 0x00000006ff067e24 */ /* 0x004fe4000f8e00ff */
[----:B------:R-:W-:Y:S01]  /*13990*/  IMAD.U32 R7, RZ, RZ, UR7 ;  /* 0x00000007ff077e24 */ /* 0x000fe2000f8e00ff */
[----:B---3--:R-:W-:Y:S01]  /*139a0*/  MOV R10, UR8 ;  /* 0x00000008000a7c02 */ /* 0x008fe20008000f00 */
[----:B0-----:R-:W-:-:S07]  /*139b0*/  IMAD.U32 R11, RZ, RZ, UR9 ;  /* 0x00000009ff0b7e24 */ /* 0x001fce000f8e00ff */
[----:B------:R-:W-:-:S07]  /*139c0*/  LEPC R20, `(.L_x_7896) ;  /* 0x000000001014794e */ /* 0x000fce0000000000 */
[----:B-1----:R-:W-:Y:S05]  /*139d0*/  CALL.ABS.NOINC R2 ;  /* 0x0000000002007343 */ /* 0x002fea0003c00000 */
.L_x_7896:
[----:B------:R-:W-:Y:S05]  /*139e0*/  EXIT ;  /* 0x000000000000794d */ /* 0x000fea0003800000 */
.L_x_7895:
[----:B-----5:R-:W0:Y:S01]  /*139f0*/  I2F.S16 R23, R23 ;  /* 0x0000001700177306 */ /* 0x020e220000101400 */
[----:B------:R-:W-:Y:S01]  /*13a00*/  BSSY.RECONVERGENT B0, `(.L_x_7897) ;  /* 0x000000c000007945 */ /* 0x000fe20003800200 */
[----:B------:R-:W-:Y:S01]  /*13a10*/  IMAD.MOV.U32 R0, RZ, RZ, 0x7f ;  /* 0x0000007fff007424 */ /* 0x000fe200078e00ff */
        /* <DEDUP_REMOVED lines=10> */
.L_x_7898:
[----:B------:R-:W-:Y:S05]  /*13ac0*/  BSYNC.RECONVERGENT B0 ;  /* 0x0000000000007941 */ /* 0x000fea0003800200 */
.L_x_7897:
[----:B------:R-:W-:-:S05]  /*13ad0*/  LOP3.LUT R3, R0, 0x80, R3, 0xf8, !PT ;  /* 0x0000008000037812 */ /* 0x000fca00078ef803 */
[----:B------:R-:W-:Y:S01]  /*13ae0*/  STG.E.U8 desc[UR36][R16.64], R3 ;  /* 0x0000000310007986 */ /* 0x000fe2000c101124 */
[----:B------:R-:W-:Y:S05]  /*13af0*/  EXIT ;  /* 0x000000000000794d */ /* 0x000fea0003800000 */
.L_x_7894:
[----:B012345:R-:W0:Y:S01]  /*13b00*/  I2F.S16 R3, R23 ;  /* 0x0000001700037306 */ /* 0x03fe220000101400 */
        /* <DEDUP_REMOVED lines=11> */
.L_x_7900:
[----:B------:R-:W-:Y:S01]  /*13bc0*/  IMAD.MOV.U32 R0, RZ, RZ, 0x7f ;  /* 0x0000007fff007424 */ /* 0x000fe200078e00ff */
[----:B------:R-:W-:-:S04]  /*13bd0*/  ISETP.GT.U32.AND P0, PT, R2, 0x7f800000, PT ;  /* 0x7f8000000200780c */ /* 0x000fc80003f04070 */
[----:B------:R-:W-:-:S09]  /*13be0*/  SEL R0, R0, 0x7c, P0 ;  /* 0x0000007c00007807 */ /* 0x000fd20000000000 */
.L_x_7901:
[----:B------:R-:W-:Y:S05]  /*13bf0*/  BSYNC.RECONVERGENT B0 ;  /* 0x0000000000007941 */ /* 0x000fea0003800200 */
.L_x_7899:
[----:B------:R-:W-:-:S04]  /*13c00*/  SHF.R.U32.HI R3, RZ, 0x18, R3 ;  /* 0x00000018ff037819 */ /* 0x000fc80000011603 */
[----:B------:R-:W-:-:S05]  /*13c10*/  LOP3.LUT R3, R0, 0x80, R3, 0xf8, !PT ;  /* 0x0000008000037812 */ /* 0x000fca00078ef803 */
[----:B------:R-:W-:Y:S01]  /*13c20*/  STG.E.U8 desc[UR36][R16.64], R3 ;  /* 0x0000000310007986 */ /* 0x000fe2000c101124 */
[----:B------:R-:W-:Y:S05]  /*13c30*/  EXIT ;  /* 0x000000000000794d */ /* 0x000fea0003800000 */
.L_x_7893:
[----:B-----5:R-:W0:Y:S02]  /*13c40*/  I2F.S16 R0, R23 ;  /* 0x0000001700007306 */ /* 0x020e240000101400 */
[----:B0-----:R-:W-:-:S05]  /*13c50*/  F2FP.BF16.F32.PACK_AB R0, RZ, R0 ;  /* 0x00000000ff00723e */ /* 0x001fca00000010ff */
[----:B------:R-:W-:Y:S01]  /*13c60*/  STG.E.U16 desc[UR36][R16.64], R0 ;  /* 0x0000000010007986 */ /* 0x000fe2000c101524 */
[----:B------:R-:W-:Y:S05]  /*13c70*/  EXIT ;  /* 0x000000000000794d */ /* 0x000fea0003800000 */
.L_x_7902:
        /* <DEDUP_REMOVED lines=16> */
.L_x_41907:


//--------------------- .text._ZN2at6native27unrolled_elementwise_kernelIZZZNS0_28launch_masked_scatter_kernelERKNS_10TensorBaseES4_S4_S4_ENKUlvE_clEvENKUlvE3_clEvEUlsblE_St5arrayIPcLm4EELi4E23TrivialOffsetCalculatorILi3EjESB_ILi1EjENS0_6memory12LoadWithCastILi3EEENSE_13StoreWithCastILi1EEEEEviT_T0_T2_T3_T4_T5_ --------------------------
	.section	.text._ZN2at6native27unrolled_elementwise_kernelIZZZNS0_28launch_masked_scatter_kernelERKNS_10TensorBaseES4_S4_S4_ENKUlvE_clEvENKUlvE3_clEvEUlsblE_St5arrayIPcLm4EELi4E23TrivialOffsetCalculatorILi3EjESB_ILi1EjENS0_6memory12LoadWithCastILi3EEENSE_13StoreWithCastILi1EEEEEviT_T0_T2_T3_T4_T5_,"ax",@progbits
	.align	128
        .global         _ZN2at6native27unrolled_elementwise_kernelIZZZNS0_28launch_masked_scatter_kernelERKNS_10TensorBaseES4_S4_S4_ENKUlvE_clEvENKUlvE3_clEvEUlsblE_St5arrayIPcLm4EELi4E23TrivialOffsetCalculatorILi3EjESB_ILi1EjENS0_6memory12LoadWithCastILi3EEENSE_13StoreWithCastILi1EEEEEviT_T0_T2_T3_T4_T5_
        .type           _ZN2at6native27unrolled_elementwise_kernelIZZZNS0_28launch_masked_scatter_kernelERKNS_10TensorBaseES4_S4_S4_ENKUlvE_clEvENKUlvE3_clEvEUlsblE_St5arrayIPcLm4EELi4E23TrivialOffsetCalculatorILi3EjESB_ILi1EjENS0_6memory12LoadWithCastILi3EEENSE_13StoreWithCastILi1EEEEEviT_T0_T2_T3_T4_T5_,@function
        .size           _ZN2at6native27unrolled_elementwise_kernelIZZZNS0_28launch_masked_scatter_kernelERKNS_10TensorBaseES4_S4_S4_ENKUlvE_clEvENKUlvE3_clEvEUlsblE_St5arrayIPcLm4EELi4E23TrivialOffsetCalculatorILi3EjESB_ILi1EjENS0_6memory12LoadWithCastILi3EEENSE_13StoreWithCastILi1EEEEEviT_T0_T2_T3_T4_T5_,(.L_x_41908 - _ZN2at6native27unrolled_elementwise_kernelIZZZNS0_28launch_masked_scatter_kernelERKNS_10TensorBaseES4_S4_S4_ENKUlvE_clEvENKUlvE3_clEvEUlsblE_St5arrayIPcLm4EELi4E23TrivialOffsetCalculatorILi3EjESB_ILi1EjENS0_6memory12LoadWithCastILi3EEENSE_13StoreWithCastILi1EEEEEviT_T0_T2_T3_T4_T5_)
        .other          _ZN2at6native27unrolled_elementwise_kernelIZZZNS0_28launch_masked_scatter_kernelERKNS_10TensorBaseES4_S4_S4_ENKUlvE_clEvENKUlvE3_clEvEUlsblE_St5arrayIPcLm4EELi4E23TrivialOffsetCalculatorILi3EjESB_ILi1EjENS0_6memory12LoadWithCastILi3EEENSE_13StoreWithCastILi1EEEEEviT_T0_T2_T3_T4_T5_,@"STO_CUDA_ENTRY STV_DEFAULT"
_ZN2at6native27unrolled_elementwise_kernelIZZZNS0_28launch_masked_scatter_kernelERKNS_10TensorBaseES4_S4_S4_ENKUlvE_clEvENKUlvE3_clEvEUlsblE_St5arrayIPcLm4EELi4E23TrivialOffsetCalculatorILi3EjESB_ILi1EjENS0_6memory12LoadWithCastILi3EEENSE_13StoreWithCastILi1EEEEEviT_T0_T2_T3_T4_T5_:
.text._ZN2at6native27unrolled_elementwise_kernelIZZZNS0_28launch_masked_scatter_kernelERKNS_10TensorBaseES4_S4_S4_ENKUlvE_clEvENKUlvE3_clEvEUlsblE_St5arrayIPcLm4EELi4E23TrivialOffsetCalculatorILi3EjESB_ILi1EjENS0_6memory12LoadWithCastILi3EEENSE_13StoreWithCastILi1EEEEEviT_T0_T2_T3_T4_T5_:
        /* <DEDUP_REMOVED lines=35> */
.L_x_7908:
[----:B------:R3:W5:Y:S01]  /*0230*/  LDG.E.U8 R22, desc[UR36][R4.64] ;  /* 0x0000002404167981 */ /* 0x000762000c1e1100 */
[----:B------:R-:W-:Y:S05]  /*0240*/  BRA `(.L_x_7910) ;  /* 0x0000000c00507947 */ /* 0x000fea0003800000 */
.L_x_7907:
        /* <DEDUP_REMOVED lines=8> */
.L_x_7912:
[----:B------:R1:W5:Y:S01]  /*02d0*/  LDG.E.U16 R22, desc[UR36][R4.64] ;  /* 0x0000002404167981 */ /* 0x000362000c1e1500 */
[----:B------:R-:W-:Y:S05]  /*02e0*/  BRA `(.L_x_7910) ;  /* 0x0000000c00287947 */ /* 0x000fea0003800000 */
.L_x_7911:
[----:B------:R2:W5:Y:S01]  /*02f0*/  LDG.E.U16 R22, desc[UR36][R4.64] ;  /* 0x0000002404167981 */ /* 0x000562000c1e1500 */
[----:B------:R-:W-:Y:S05]  /*0300*/  BRA `(.L_x_7910) ;  /* 0x0000000c00207947 */ /* 0x000fea0003800000 */
.L_x_7906:
        /* <DEDUP_REMOVED lines=9> */
.L_x_7914:
[----:B------:R-:W2:Y:S02]  /*03a0*/  LDG.E.U16 R0, desc[UR36][R4.64] ;  /* 0x0000002404007981 */ /* 0x000ea4000c1e1500 */
[----:B--2---:R-:W-:-:S06]  /*03b0*/  HADD2.F32 R0, -RZ, R0.H0_H0 ;  /* 0x20000000ff007230 */ /* 0x004fcc0000004100 */
[----:B------:R-:W0:Y:S02]  /*03c0*/  F2I.FTZ.TRUNC.NTZ R0, R0 ;  /* 0x0000000000007305 */ /* 0x000e24000021f100 */
[----:B0-----:R-:W-:Y:S01]  /*03d0*/  PRMT R22, R0, 0x7610, R22 ;  /* 0x0000761000167816 */ /* 0x001fe20000000016 */
[----:B------:R-:W-:Y:S06]  /*03e0*/  BRA `(.L_x_7910) ;  /* 0x0000000800e87947 */ /* 0x000fec0003800000 */
.L_x_7913:
        /* <DEDUP_REMOVED lines=9> */
.L_x_7916:
[----:B------:R-:W2:Y:S02]  /*0480*/  LDG.E.U16 R4, desc[UR36][R4.64] ;  /* 0x0000002404047981 */ /* 0x000ea4000c1e1500 */
[----:B--2---:R-:W-:-:S06]  /*0490*/  HADD2.F32 R0, -RZ, R4.H0_H0 ;  /* 0x20000004ff007230 */ /* 0x004fcc0000004100 */
[----:B------:R-:W0:Y:S02]  /*04a0*/  F2I.FTZ.TRUNC.NTZ R0, R0 ;  /* 0x0000000000007305 */ /* 0x000e24000021f100 */
[----:B0-----:R-:W-:Y:S01]  /*04b0*/  PRMT R22, R0, 0x7610, R22 ;  /* 0x0000761000167816 */ /* 0x001fe20000000016 */
[----:B------:R-:W-:Y:S06]  /*04c0*/  BRA `(.L_x_7910) ;  /* 0x0000000800b07947 */ /* 0x000fec0003800000 */
.L_x_7915:
[----:B------:R-:W2:Y:S02]  /*04d0*/  LDG.E.64 R4, desc[UR36][R4.64] ;  /* 0x0000002404047981 */ /* 0x000ea4000c1e1b00 */
[----:B--2---:R0:W1:Y:S01]  /*04e0*/  F2I.F64.TRUNC R22, R4 ;  /* 0x0000000400167311 */ /* 0x004062000030d100 */
[----:B------:R-:W-:Y:S05]  /*04f0*/  BRA `(.L_x_7910) ;  /* 0x0000000800a47947 */ /* 0x000fea0003800000 */
.L_x_7905:
        /* <DEDUP_REMOVED lines=12> */
.L_x_7919:
[----:B------:R-:W2:Y:S02]  /*05c0*/  LDG.E.64 R4, desc[UR36][R4.64] ;  /* 0x0000002404047981 */ /* 0x000ea4000c1e1b00 */
[----:B--2---:R0:W1:Y:S01]  /*05d0*/  F2I.F64.TRUNC R22, R4 ;  /* 0x0000000400167311 */ /* 0x004062000030d100 */
[----:B------:R-:W-:Y:S05]  /*05e0*/  BRA `(.L_x_7910) ;  /* 0x0000000800687947 */ /* 0x000fea0003800000 */
.L_x_7918:
        /* <DEDUP_REMOVED lines=27> */
.L_x_7921:
        /* <DEDUP_REMOVED lines=11> */
[----:B------:R-:W-:-:S06]  /*0850*/  LOP3.LUT R0, R0, 0x80000000, R3, 0xf8, !PT ;  /* 0x8000000000007812 */ /* 0x000fcc00078ef803 */
[----:B------:R-:W0:Y:S02]  /*0860*/  F2I.FTZ.TRUNC.NTZ R0, R0 ;  /* 0x0000000000007305 */ /* 0x000e24000021f100 */
[----:B0-----:R-:W-:Y:S01]  /*0870*/  PRMT R22, R0, 0x7610, R22 ;  /* 0x0000761000167816 */ /* 0x001fe20000000016 */
[----:B------:R-:W-:Y:S06]  /*0880*/  BRA `(.L_x_7910) ;  /* 0x0000000400c07947 */ /* 0x000fec0003800000 */
.L_x_7920:
[----:B------:R-:W2:Y:S02]  /*0890*/  LDG.E.U16 R0, desc[UR36][R4.64] ;  /* 0x0000002404007981 */ /* 0x000ea4000c1e1500 */
[----:B--2---:R-:W-:-:S06]  /*08a0*/  IMAD.U32 R0, R0, 0x10000, RZ ;  /* 0x0001000000007824 */ /* 0x004fcc00078e00ff */
[----:B------:R-:W0:Y:S02]  /*08b0*/  F2I.FTZ.TRUNC.NTZ R0, R0 ;  /* 0x0000000000007305 */ /* 0x000e24000021f100 */
[----:B0-----:R-:W-:Y:S01]  /*08c0*/  PRMT R22, R0, 0x7610, R22 ;  /* 0x0000761000167816 */ /* 0x001fe20000000016 */
[----:B------:R-:W-:Y:S06]  /*08d0*/  BRA `(.L_x_7910) ;  /* 0x0000000400ac7947 */ /* 0x000fec0003800000 */
.L_x_7917:
        /* <DEDUP_REMOVED lines=10> */
.L_x_7924:
        /* <DEDUP_REMOVED lines=21> */
.L_x_7928:
[----:B------:R-:W-:Y:S05]  /*0ad0*/  BSYNC.RECONVERGENT B1 ;  /* 0x0000000000017941 */ /* 0x000fea0003800200 */
.L_x_7927:
[----:B------:R-:W-:Y:S01]  /*0ae0*/  IMAD.SHL.U32 R0, R0, 0x100000, RZ ;  /* 0x0010000000007824 */ /* 0x000fe200078e00ff */
[----:B------:R-:W-:-:S04]  /*0af0*/  LEA R3, R3, 0x3b800000, 0x17 ;  /* 0x3b80000003037811 */ /* 0x000fc800078eb8ff */
[----:B------:R-:W-:-:S07]  /*0b00*/  LOP3.LUT R0, R3, R0, R7, 0xfe, !PT ;  /* 0x0000000003007212 */ /* 0x000fce00078efe07 */
.L_x_7926:
[----:B------:R-:W-:Y:S05]  /*0b10*/  BSYNC.RECONVERGENT B0 ;  /* 0x0000000000007941 */ /* 0x000fea0003800200 */
.L_x_7925:
[----:B------:R-:W0:Y:S02]  /*0b20*/  F2I.FTZ.TRUNC.NTZ R0, R0 ;  /* 0x0000000000007305 */ /* 0x000e24000021f100 */
[----:B0-----:R-:W-:Y:S01]  /*0b30*/  PRMT R22, R0, 0x7610, R22 ;  /* 0x0000761000167816 */ /* 0x001fe20000000016 */
[----:B------:R-:W-:Y:S06]  /*0b40*/  BRA `(.L_x_7910) ;  /* 0x0000000400107947 */ /* 0x000fec0003800000 */
.L_x_7923:
        /* <DEDUP_REMOVED lines=21> */
.L_x_7932:
[----:B------:R-:W-:Y:S05]  /*0ca0*/  BSYNC.RECONVERGENT B1 ;  /* 0x0000000000017941 */ /* 0x000fea0003800200 */
.L_x_7931:
[----:B------:R-:W-:Y:S01]  /*0cb0*/  IMAD.SHL.U32 R0, R0, 0x200000, RZ ;  /* 0x0020000000007824 */ /* 0x000fe200078e00ff */
[----:B------:R-:W-:-:S04]  /*0cc0*/  LEA R3, R3, 0x37800000, 0x17 ;  /* 0x3780000003037811 */ /* 0x000fc800078eb8ff */
[----:B------:R-:W-:-:S07]  /*0cd0*/  LOP3.LUT R0, R3, R0, R7, 0xfe, !PT ;  /* 0x0000000003007212 */ /* 0x000fce00078efe07 */
.L_x_7930:
[----:B------:R-:W-:Y:S05]  /*0ce0*/  BSYNC.RECONVERGENT B0 ;  /* 0x0000000000007941 */ /* 0x000fea0003800200 */
.L_x_7929:
[----:B------:R-:W0:Y:S02]  /*0cf0*/  F2I.FTZ.TRUNC.NTZ R0, R0 ;  /* 0x0000000000007305 */ /* 0x000e24000021f100 */
[----:B0-----:R-:W-:Y:S01]  /*0d00*/  PRMT R22, R0, 0x7610, R22 ;  /* 0x0000761000167816 */ /* 0x001fe20000000016 */
[----:B------:R-:W-:Y:S06]  /*0d10*/  BRA `(.L_x_7910) ;  /* 0x00000000009c7947 */ /* 0x000fec0003800000 */
.L_x_7922:
[----:B------:R-:W-:-:S09]  /*0d20*/  UISETP.NE.AND UP0, UPT, UR4, 0x1c, UPT ;  /* 0x0000001c0400788c */ /* 0x000fd2000bf05270 */
[----:B------:R-:W-:Y:S05]  /*0d30*/  BRA.U !UP0, `(.L_x_7933) ;  /* 0x0000000108907547 */ /* 0x000fea000b800000 */
[----:B------:R-:W-:-:S09]  /*0d40*/  UISETP.NE.AND UP0, UPT, UR4, 0x1d, UPT ;  /* 0x0000001d0400788c */ /* 0x000fd2000bf05270 */
[----:B------:R-:W-:Y:S05]  /*0d50*/  BRA.U !UP0, `(.L_x_7934) ;  /* 0x0000000108807547 */ /* 0x000fea000b800000 */
[----:B------:R-:W-:-:S09]  /*0d60*/  UISETP.NE.AND UP0, UPT, UR4, 0x2c, UPT ;  /* 0x0000002c0400788c */ /* 0x000fd2000bf05270 */
[----:B------:R-:W-:Y:S05]  /*0d70*/  BRA.U !UP0, `(.L_x_7935) ;  /* 0x0000000108487547 */ /* 0x000fea000b800000 */
.L_x_7909:
        /* <DEDUP_REMOVED lines=16> */
.L_x_7936:
[----:B------:R-:W-:Y:S01]  /*0e80*/  PRMT R22, RZ, 0x7610, R22 ;  /* 0x00007610ff167816 */ /* 0x000fe20000000016 */
[----:B------:R-:W-:Y:S06]  /*0e90*/  BRA `(.L_x_7910) ;  /* 0x00000000003c7947 */ /* 0x000fec0003800000 */
.L_x_7935:
        /* <DEDUP_REMOVED lines=8> */
.L_x_7938:
[----:B------:R-:W-:Y:S05]  /*0f20*/  BSYNC.RECONVERGENT B0 ;  /* 0x0000000000007941 */ /* 0x000fea0003800200 */
.L_x_7937:
[----:B------:R-:W0:Y:S02]  /*0f30*/  F2I.FTZ.TRUNC.NTZ R0, R0 ;  /* 0x0000000000007305 */ /* 0x000e24000021f100 */
[----:B0-----:R-:W-:Y:S01]  /*0f40*/  PRMT R22, R0, 0x7610, R22 ;  /* 0x0000761000167816 */ /* 0x001fe20000000016 */
[----:B------:R-:W-:Y:S06]  /*0f50*/  BRA `(.L_x_7910) ;  /* 0x00000000000c7947 */ /* 0x000fec0003800000 */
.L_x_7934:
[----:B------:R0:W5:Y:S01]  /*0f60*/  LDG.E.U16 R22, desc[UR36][R4.64] ;  /* 0x0000002404167981 */ /* 0x000162000c1e1500 */
[----:B------:R-:W-:Y:S05]  /*0f70*/  BRA `(.L_x_7910) ;  /* 0x0000000000047947 */ /* 0x000fea0003800000 */
.L_x_7933:
[----:B------:R0:W5:Y:S02]  /*0f80*/  LDG.E.U16 R22, desc[UR36][R4.64] ;  /* 0x0000002404167981 */ /* 0x000164000c1e1500 */
.L_x_7910:
[----:B01234-:R-:W0:Y:S01]  /*0f90*/  LDC.64 R4, c[0x0][0x3a8] ;  /* 0x0000ea00ff047b82 */ /* 0x01fe220000000a00 */
        /* <DEDUP_REMOVED lines=20> */
.L_x_7943:
[----:B------:R-:W2:Y:S02]  /*10e0*/  LDG.E.U8 R4, desc[UR36][R4.64] ;  /* 0x0000002404047981 */ /* 0x000ea4000c1e1100 */
[----:B--2---:R-:W-:-:S04]  /*10f0*/  ISETP.NE.AND P0, PT, R4, RZ, PT ;  /* 0x000000ff0400720c */ /* 0x004fc80003f05270 */
[----:B------:R-:W-:Y:S01]  /*1100*/  P2R R23, PR, RZ, 0x1 ;  /* 0x00000001ff177803 */ /* 0x000fe20000000000 */
[----:B------:R-:W-:Y:S08]  /*1110*/  BRA `(.L_x_7945) ;  /* 0x0000000800847947 */ /* 0x000ff00003800000 */
.L_x_7942:
        /* <DEDUP_REMOVED lines=11> */
.L_x_7947:
[----:B------:R-:W2:Y:S02]  /*11d0*/  LDG.E R4, desc[UR36][R4.64] ;  /* 0x0000002404047981 */ /* 0x000ea4000c1e1900 */
[----:B--2---:R-:W-:-:S04]  /*11e0*/  ISETP.NE.AND P0, PT, R4, RZ, PT ;  /* 0x000000ff0400720c */ /* 0x004fc80003f05270 */
[----:B------:R-:W-:Y:S01]  /*11f0*/  P2R R23, PR, RZ, 0x1 ;  /* 0x00000001ff177803 */ /* 0x000fe20000000000 */
[----:B------:R-:W-:Y:S08]  /*1200*/  BRA `(.L_x_7945) ;  /* 0x0000000800487947 */ /* 0x000ff00003800000 */
.L_x_7946:
[----:B------:R-:W2:Y:S02]  /*1210*/  LDG.E.U16 R4, desc[UR36][R4.64] ;  /* 0x0000002404047981 */ /* 0x000ea4000c1e1500 */
[----:B--2---:R-:W-:-:S04]  /*1220*/  ISETP.NE.AND P0, PT, R4, RZ, PT ;  /* 0x000000ff0400720c */ /* 0x004fc80003f05270 */
[----:B------:R-:W-:Y:S01]  /*1230*/  P2R R23, PR, RZ, 0x1 ;  /* 0x00000001ff177803 */ /* 0x000fe20000000000 */
[----:B------:R-:W-:Y:S08]  /*1240*/  BRA `(.L_x_7945) ;  /* 0x0000000800387947 */ /* 0x000ff00003800000 */
.L_x_7941:
        /* <DEDUP_REMOVED lines=10> */
.L_x_7949:
[----:B------:R-:W2:Y:S02]  /*12f0*/  LDG.E.U16 R0, desc[UR36][R4.64] ;  /* 0x0000002404007981 */ /* 0x000ea4000c1e1500 */
[----:B--2---:R-:W-:-:S05]  /*1300*/  HADD2.F32 R0, -RZ, R0.H0_H0 ;  /* 0x20000000ff007230 */ /* 0x004fca0000004100 */
[----:B------:R-:W-:-:S04]  /*1310*/  FSETP.NEU.FTZ.AND P0, PT, R0, RZ, PT ;  /* 0x000000ff0000720b */ /* 0x000fc80003f1d000 */
[----:B------:R-:W-:Y:S01]  /*1320*/  P2R R23, PR, RZ, 0x1 ;  /* 0x00000001ff177803 */ /* 0x000fe20000000000 */
[----:B------:R-:W-:Y:S08]  /*1330*/  BRA `(.L_x_7945) ;  /* 0x0000000400fc7947 */ /* 0x000ff00003800000 */
.L_x_7948:
        /* <DEDUP_REMOVED lines=12> */
.L_x_7951:
        /* <DEDUP_REMOVED lines=10> */
.L_x_7950:
[----:B------:R-:W2:Y:S02]  /*14a0*/  LDG.E.64 R4, desc[UR36][R4.64] ;  /* 0x0000002404047981 */ /* 0x000ea4000c1e1b00 */
[----:B--2---:R-:W-:-:S06]  /*14b0*/  DSETP.NEU.AND P0, PT, R4, RZ, PT ;  /* 0x000000ff0400722a */ /* 0x004fcc0003f0d000 */
[----:B------:R-:W-:Y:S01]  /*14c0*/  P2R R23, PR, RZ, 0x1 ;  /* 0x00000001ff177803 */ /* 0x000fe20000000000 */
[----:B------:R-:W-:Y:S07]  /*14d0*/  BRA `(.L_x_7945) ;  /* 0x0000000400947947 */ /* 0x000fee0003800000 */
.L_x_7940:
        /* <DEDUP_REMOVED lines=12> */
.L_x_7954:
[----:B------:R-:W2:Y:S02]  /*15a0*/  LDG.E.128 R4, desc[UR36][R4.64] ;  /* 0x0000002404047981 */ /* 0x000ea4000c1e1d00 */
[----:B--2---:R-:W-:-:S06]  /*15b0*/  DSETP.NEU.AND P0, PT, R6, RZ, PT ;  /* 0x000000ff0600722a */ /* 0x004fcc0003f0d000 */
[----:B------:R-:W-:-:S06]  /*15c0*/  DSETP.NEU.OR P0, PT, R4, RZ, P0 ;  /* 0x000000ff0400722a */ /* 0x000fcc000070d400 */
[----:B------:R-:W-:Y:S01]  /*15d0*/  P2R R23, PR, RZ, 0x1 ;  /* 0x00000001ff177803 */ /* 0x000fe20000000000 */
[----:B------:R-:W-:Y:S07]  /*15e0*/  BRA `(.L_x_7945) ;  /* 0x0000000400507947 */ /* 0x000fee0003800000 */
.L_x_7953:
        /* <DEDUP_REMOVED lines=10> */
.L_x_7956:
        /* <DEDUP_REMOVED lines=12> */
.L_x_7955:
[----:B------:R-:W2:Y:S02]  /*1750*/  LDG.E.U16 R0, desc[UR36][R4.64] ;  /* 0x0000002404007981 */ /* 0x000ea4000c1e1500 */
[----:B--2---:R-:W-:-:S05]  /*1760*/  IMAD.U32 R0, R0, 0x10000, RZ ;  /* 0x0001000000007824 */ /* 0x004fca00078e00ff */
[----:B------:R-:W-:-:S04]  /*1770*/  FSETP.NEU.FTZ.AND P0, PT, R0, RZ, PT ;  /* 0x000000ff0000720b */ /* 0x000fc80003f1d000 */
[----:B------:R-:W-:Y:S01]  /*1780*/  P2R R23, PR, RZ, 0x1 ;  /* 0x00000001ff177803 */ /* 0x000fe20000000000 */
[----:B------:R-:W-:Y:S08]  /*1790*/  BRA `(.L_x_7945) ;  /* 0x0000000000e47947 */ /* 0x000ff00003800000 */
.L_x_7952:
        /* <DEDUP_REMOVED lines=12> */
.L_x_7959:
[----:B------:R-:W2:Y:S02]  /*1860*/  LDG.E.U8 R4, desc[UR36][R4.64] ;  /* 0x0000002404047981 */ /* 0x000ea4000c1e1100 */
[----:B--2---:R-:W-:-:S04]  /*1870*/  ISETP.NE.AND P0, PT, R4, RZ, PT ;  /* 0x000000ff0400720c */ /* 0x004fc80003f05270 */
[----:B------:R-:W-:Y:S01]  /*1880*/  P2R R23, PR, RZ, 0x1 ;  /* 0x00000001ff177803 */ /* 0x000fe20000000000 */
[----:B------:R-:W-:Y:S08]  /*1890*/  BRA `(.L_x_7945) ;  /* 0x0000000000a47947 */ /* 0x000ff00003800000 */
.L_x_7958:
[----:B------:R-:W2:Y:S02]  /*18a0*/  LDG.E.U8 R4, desc[UR36][R4.64] ;  /* 0x0000002404047981 */ /* 0x000ea4000c1e1100 */
[----:B--2---:R-:W-:-:S04]  /*18b0*/  ISETP.NE.AND P0, PT, R4, RZ, PT ;  /* 0x000000ff0400720c */ /* 0x004fc80003f05270 */
[----:B------:R-:W-:Y:S01]  /*18c0*/  P2R R23, PR, RZ, 0x1 ;  /* 0x00000001ff177803 */ /* 0x000fe20000000000 */
[----:B------:R-:W-:Y:S08]  /*18d0*/  BRA `(.L_x_7945) ;  /* 0x0000000000947947 */ /* 0x000ff00003800000 */
.L_x_7957:
[----:B------:R-:W-:-:S09]  /*18e0*/  UISETP.NE.AND UP0, UPT, UR4, 0x1c, UPT ;  /* 0x0000001c0400788c */ /* 0x000fd2000bf05270 */
[----:B------:R-:W-:Y:S05]  /*18f0*/  BRA.U !UP0, `(.L_x_7960) ;  /* 0x0000000108807547 */ /* 0x000fea000b800000 */
[----:B------:R-:W-:-:S09]  /*1900*/  UISETP.NE.AND UP0, UPT, UR4, 0x1d, UPT ;  /* 0x0000001d0400788c */ /* 0x000fd2000bf05270 */
[----:B------:R-:W-:Y:S05]  /*1910*/  BRA.U !UP0, `(.L_x_7961) ;  /* 0x0000000108647547 */ /* 0x000fea000b800000 */
[----:B------:R-:W-:-:S09]  /*1920*/  UISETP.NE.AND UP0, UPT, UR4, 0x2c, UPT ;  /* 0x0000002c0400788c */ /* 0x000fd2000bf05270 */
[----:B------:R-:W-:Y:S05]  /*1930*/  BRA.U !UP0, `(.L_x_7962) ;  /* 0x00000001084c7547 */ /* 0x000fea000b800000 */
.L_x_7944:
        /* <DEDUP_REMOVED lines=16> */
.L_x_7963:
[----:B------:R-:W-:-:S04]  /*1a40*/  PLOP3.LUT P0, PT, PT, PT, PT, 0x8, 0x80 ;  /* 0x000000000080781c */ /* 0x000fc80003f0e170 */
[----:B------:R-:W-:Y:S01]  /*1a50*/  P2R R23, PR, RZ, 0x1 ;  /* 0x00000001ff177803 */ /* 0x000fe20000000000 */
[----:B------:R-:W-:Y:S08]  /*1a60*/  BRA `(.L_x_7945) ;  /* 0x0000000000307947 */ /* 0x000ff00003800000 */
.L_x_7962:
[----:B------:R-:W2:Y:S02]  /*1a70*/  LDG.E.U8 R4, desc[UR36][R4.64] ;  /* 0x0000002404047981 */ /* 0x000ea4000c1e1100 */
[----:B--2---:R-:W-:-:S04]  /*1a80*/  ISETP.NE.AND P0, PT, R4, RZ, PT ;  /* 0x000000ff0400720c */ /* 0x004fc80003f05270 */
[----:B------:R-:W-:Y:S01]  /*1a90*/  P2R R23, PR, RZ, 0x1 ;  /* 0x00000001ff177803 */ /* 0x000fe20000000000 */
[----:B------:R-:W-:Y:S08]  /*1aa0*/  BRA `(.L_x_7945) ;  /* 0x0000000000207947 */ /* 0x000ff00003800000 */
.L_x_7961:
[----:B------:R-:W2:Y:S02]  /*1ab0*/  LDG.E.64 R4, desc[UR36][R4.64] ;  /* 0x0000002404047981 */ /* 0x000ea4000c1e1b00 */
[----:B--2---:R-:W-:-:S04]  /*1ac0*/  ISETP.NE.U32.AND P0, PT, R4, RZ, PT ;  /* 0x000000ff0400720c */ /* 0x004fc80003f05070 */
[----:B------:R-:W-:-:S04]  /*1ad0*/  ISETP.NE.AND.EX P0, PT, R5, RZ, PT, P0 ;  /* 0x000000ff0500720c */ /* 0x000fc80003f05300 */
[----:B------:R-:W-:Y:S01]  /*1ae0*/  P2R R23, PR, RZ, 0x1 ;  /* 0x00000001ff177803 */ /* 0x000fe20000000000 */
[----:B------:R-:W-:Y:S08]  /*1af0*/  BRA `(.L_x_7945) ;  /* 0x00000000000c7947 */ /* 0x000ff00003800000 */
.L_x_7960:
[----:B------:R-:W2:Y:S02]  /*1b00*/  LDG.E R4, desc[UR36][R4.64] ;  /* 0x0000002404047981 */ /* 0x000ea4000c1e1900 */
[----:B--2---:R-:W-:-:S04]  /*1b10*/  ISETP.NE.AND P0, PT, R4, RZ, PT ;  /* 0x000000ff0400720c */ /* 0x004fc80003f05270 */
[----:B------:R-:W-:-:S09]  /*1b20*/  P2R R23, PR, RZ, 0x1 ;  /* 0x00000001ff177803 */ /* 0x000fd20000000000 */
.L_x_7945:
[----:B------:R-:W-:Y:S05]  /*1b30*/  BSYNC.RECONVERGENT B6 ;  /* 0x0000000000067941 */ /* 0x000fea0003800200 */
.L_x_7939:
        /* <DEDUP_REMOVED lines=19> */
.L_x_7967:
[----:B------:R0:W5:Y:S01]  /*1c70*/  LDG.E.U8 R16, desc[UR36][R4.64] ;  /* 0x0000002404107981 */ /* 0x000162000c1e1100 */
[----:B------:R-:W-:Y:S01]  /*1c80*/  IMAD.MOV.U32 R17, RZ, RZ, RZ ;  /* 0x000000ffff117224 */ /* 0x000fe200078e00ff */
[----:B------:R-:W-:Y:S06]  /*1c90*/  BRA `(.L_x_7969) ;  /* 0x0000000c00447947 */ /* 0x000fec0003800000 */
.L_x_7966:
        /* <DEDUP_REMOVED lines=8> */
.L_x_7971:
[----:B------:R-:W2:Y:S02]  /*1d20*/  LDG.E R16, desc[UR36][R4.64] ;  /* 0x0000002404107981 */ /* 0x000ea4000c1e1900 */
[----:B--2---:R-:W-:Y:S01]  /*1d30*/  SHF.R.S32.HI R17, RZ, 0x1f, R16 ;  /* 0x0000001fff117819 */ /* 0x004fe20000011410 */
[----:B------:R-:W-:Y:S06]  /*1d40*/  BRA `(.L_x_7969) ;  /* 0x0000000c00187947 */ /* 0x000fec0003800000 */
.L_x_7970:
[----:B------:R-:W2:Y:S02]  /*1d50*/  LDG.E.S16 R16, desc[UR36][R4.64] ;  /* 0x0000002404107981 */ /* 0x000ea4000c1e1700 */
[----:B--2---:R-:W-:Y:S01]  /*1d60*/  SHF.R.S32.HI R17, RZ, 0x1f, R16 ;  /* 0x0000001fff117819 */ /* 0x004fe20000011410 */
[----:B------:R-:W-:Y:S06]  /*1d70*/  BRA `(.L_x_7969) ;  /* 0x0000000c000c7947 */ /* 0x000fec0003800000 */
.L_x_7965:
        /* <DEDUP_REMOVED lines=9> */
.L_x_7973:
[----:B------:R-:W2:Y:S02]  /*1e10*/  LDG.E.U16 R4, desc[UR36][R4.64] ;  /* 0x0000002404047981 */ /* 0x000ea4000c1e1500 */
[----:B--2---:R-:W-:-:S06]  /*1e20*/  HADD2.F32 R16, -RZ, R4.H0_H0 ;  /* 0x20000004ff107230 */ /* 0x004fcc0000004100 */
[----:B------:R-:W0:Y:S01]  /*1e30*/  F2I.S64.TRUNC R16, R16 ;  /* 0x0000001000107311 */ /* 0x000e22000020d900 */
[----:B------:R-:W-:Y:S05]  /*1e40*/  BRA `(.L_x_7969) ;  /* 0x0000000800d87947 */ /* 0x000fea0003800000 */
.L_x_7972:
        /* <DEDUP_REMOVED lines=9> */
.L_x_7975:
[----:B------:R-:W2:Y:S02]  /*1ee0*/  LDG.E.U16 R4, desc[UR36][R4.64] ;  /* 0x0000002404047981 */ /* 0x000ea4000c1e1500 */
[----:B--2---:R-:W-:-:S06]  /*1ef0*/  HADD2.F32 R16, -RZ, R4.H0_H0 ;  /* 0x20000004ff107230 */ /* 0x004fcc0000004100 */
[----:B------:R-:W0:Y:S01]  /*1f00*/  F2I.S64.TRUNC R16, R16 ;  /* 0x0000001000107311 */ /* 0x000e22000020d900 */
[----:B------:R-:W-:Y:S05]  /*1f10*/  BRA `(.L_x_7969) ;  /* 0x0000000800a47947 */ /* 0x000fea0003800000 */
.L_x_7974:
[----:B------:R-:W2:Y:S02]  /*1f20*/  LDG.E.64 R4, desc[UR36][R4.64] ;  /* 0x0000002404047981 */ /* 0x000ea4000c1e1b00 */
[----:B--2---:R0:W1:Y:S01]  /*1f30*/  F2I.S64.F64.TRUNC R16, R4 ;  /* 0x0000000400107311 */ /* 0x004062000030d900 */
[----:B------:R-:W-:Y:S05]  /*1f40*/  BRA `(.L_x_7969) ;  /* 0x0000000800987947 */ /* 0x000fea0003800000 */
.L_x_7964:
        /* <DEDUP_REMOVED lines=13> */
.L_x_7978:
[----:B------:R-:W2:Y:S02]  /*2020*/  LDG.E.64 R4, desc[UR36][R4.64] ;  /* 0x0000002404047981 */ /* 0x000ea4000c1e1b00 */
[----:B--2---:R0:W1:Y:S01]  /*2030*/  F2I.S64.F64.TRUNC R16, R4 ;  /* 0x0000000400107311 */ /* 0x004062000030d900 */
[----:B------:R-:W-:Y:S05]  /*2040*/  BRA `(.L_x_7969) ;  /* 0x0000000800587947 */ /* 0x000fea0003800000 */
.L_x_7977:
        /* <DEDUP_REMOVED lines=26> */
.L_x_7980:
        /* <DEDUP_REMOVED lines=14> */
.L_x_7979:
[----:B------:R-:W2:Y:S02]  /*22d0*/  LDG.E.U16 R16, desc[UR36][R4.64] ;  /* 0x0000002404107981 */ /* 0x000ea4000c1e1500 */
[----:B--2---:R-:W-:-:S06]  /*22e0*/  IMAD.U32 R16, R16, 0x10000, RZ ;  /* 0x0001000010107824 */ /* 0x004fcc00078e00ff */
[----:B------:R-:W0:Y:S01]  /*22f0*/  F2I.S64.TRUNC R16, R16 ;  /* 0x0000001000107311 */ /* 0x000e22000020d900 */
[----:B------:R-:W-:Y:S05]  /*2300*/  BRA `(.L_x_7969) ;  /* 0x0000000400a87947 */ /* 0x000fea0003800000 */
.L_x_7976:
        /* <DEDUP_REMOVED lines=11> */
.L_x_7983:
        /* <DEDUP_REMOVED lines=21> */
.L_x_7987:
[----:B------:R-:W-:Y:S05]  /*2510*/  BSYNC.RECONVERGENT B1 ;  /* 0x0000000000017941 */ /* 0x000fea0003800200 */
.L_x_7986:
[----:B------:R-:W-:Y:S01]  /*2520*/  IMAD.SHL.U32 R0, R0, 0x100000, RZ ;  /* 0x0010000000007824 */ /* 0x000fe200078e00ff */
[----:B------:R-:W-:-:S04]  /*2530*/  LEA R3, R3, 0x3b800000, 0x17 ;  /* 0x3b80000003037811 */ /* 0x000fc800078eb8ff */
[----:B------:R-:W-:-:S07]  /*2540*/  LOP3.LUT R16, R3, R0, R7, 0xfe, !PT ;  /* 0x0000000003107212 */ /* 0x000fce00078efe07 */
.L_x_7985:
[----:B------:R-:W-:Y:S05]  /*2550*/  BSYNC.RECONVERGENT B0 ;  /* 0x0000000000007941 */ /* 0x000fea0003800200 */
.L_x_7984:
[----:B------:R-:W1:Y:S01]  /*2560*/  F2I.S64.TRUNC R16, R16 ;  /* 0x0000001000107311 */ /* 0x000e62000020d900 */
[----:B------:R-:W-:Y:S05]  /*2570*/  BRA `(.L_x_7969) ;  /* 0x00000004000c7947 */ /* 0x000fea0003800000 */
.L_x_7982:
        /* <DEDUP_REMOVED lines=21> */
.L_x_7991:
[----:B------:R-:W-:Y:S05]  /*26d0*/  BSYNC.RECONVERGENT B1 ;  /* 0x0000000000017941 */ /* 0x000fea0003800200 */
.L_x_7990:
[----:B------:R-:W-:Y:S01]  /*26e0*/  IMAD.SHL.U32 R0, R0, 0x200000, RZ ;  /* 0x0020000000007824 */ /* 0x000fe200078e00ff */
[----:B------:R-:W-:-:S04]  /*26f0*/  LEA R3, R3, 0x37800000, 0x17 ;  /* 0x3780000003037811 */ /* 0x000fc800078eb8ff */
[----:B------:R-:W-:-:S07]  /*2700*/  LOP3.LUT R16, R3, R0, R7, 0xfe, !PT ;  /* 0x0000000003107212 */ /* 0x000fce00078efe07 */
.L_x_7989:
[----:B------:R-:W-:Y:S05]  /*2710*/  BSYNC.RECONVERGENT B0 ;  /* 0x0000000000007941 */ /* 0x000fea0003800200 */
.L_x_7988:
[----:B------:R-:W0:Y:S01]  /*2720*/  F2I.S64.TRUNC R16, R16 ;  /* 0x0000001000107311 */ /* 0x000e22000020d900 */
[----:B------:R-:W-:Y:S05]  /*2730*/  BRA `(.L_x_7969) ;  /* 0x00000000009c7947 */ /* 0x000fea0003800000 */
.L_x_7981:
[----:B------:R-:W-:-:S09]  /*2740*/  UISETP.NE.AND UP0, UPT, UR4, 0x1c, UPT ;  /* 0x0000001c0400788c */ /* 0x000fd2000bf05270 */
[----:B------:R-:W-:Y:S05]  /*2750*/  BRA.U !UP0, `(.L_x_7992) ;  /* 0x00000001088c7547 */ /* 0x000fea000b800000 */
[----:B------:R-:W-:-:S09]  /*2760*/  UISETP.NE.AND UP0, UPT, UR4, 0x1d, UPT ;  /* 0x0000001d0400788c */ /* 0x000fd2000bf05270 */
[----:B------:R-:W-:Y:S05]  /*2770*/  BRA.U !UP0, `(.L_x_7993) ;  /* 0x00000001087c7547 */ /* 0x000fea000b800000 */
[----:B------:R-:W-:-:S09]  /*2780*/  UISETP.NE.AND UP0, UPT, UR4, 0x2c, UPT ;  /* 0x0000002c0400788c */ /* 0x000fd2000bf05270 */
[----:B------:R-:W-:Y:S05]  /*2790*/  BRA.U !UP0, `(.L_x_7994) ;  /* 0x0000000108487547 */ /* 0x000fea000b800000 */
.L_x_7968:
        /* <DEDUP_REMOVED lines=16> */
.L_x_7995:
[----:B------:R-:W-:Y:S01]  /*28a0*/  CS2R R16, SRZ ;  /* 0x0000000000107805 */ /* 0x000fe2000001ff00 */
[----:B------:R-:W-:Y:S06]  /*28b0*/  BRA `(.L_x_7969) ;  /* 0x00000000003c7947 */ /* 0x000fec0003800000 */
.L_x_7994:
        /* <DEDUP_REMOVED lines=8> */
.L_x_7997:
[----:B------:R-:W-:Y:S05]  /*2940*/  BSYNC.RECONVERGENT B0 ;  /* 0x0000000000007941 */ /* 0x000fea0003800200 */
.L_x_7996:
[----:B------:R-:W0:Y:S01]  /*2950*/  F2I.S64.TRUNC R16, R16 ;  /* 0x0000001000107311 */ /* 0x000e22000020d900 */
[----:B------:R-:W-:Y:S05]  /*2960*/  BRA `(.L_x_7969) ;  /* 0x0000000000107947 */ /* 0x000fea0003800000 */
.L_x_7993:
[----:B------:R4:W5:Y:S01]  /*2970*/  LDG.E.64 R16, desc[UR36][R4.64] ;  /* 0x0000002404107981 */ /* 0x000962000c1e1b00 */
[----:B------:R-:W-:Y:S05]  /*2980*/  BRA `(.L_x_7969) ;  /* 0x0000000000087947 */ /* 0x000fea0003800000 */
.L_x_7992:
[----:B------:R3:W5:Y:S01]  /*2990*/  LDG.E R16, desc[UR36][R4.64] ;  /* 0x0000002404107981 */ /* 0x000762000c1e1900 */
[----:B------:R-:W-:-:S07]  /*29a0*/  IMAD.MOV.U32 R17, RZ, RZ, RZ ;  /* 0x000000ffff117224 */ /* 0x000fce00078e00ff */
.L_x_7969:
[----:B------:R-:W-:Y:S01]  /*29b0*/  ISETP.NE.AND P0, PT, R23, RZ, PT ;  /* 0x000000ff1700720c */ /* 0x000fe20003f05270 */
[----:B------:R-:W-:-:S03]  /*29c0*/  VIADD R25, R19, 0x80 ;  /* 0x0000008013197836 */ /* 0x000fc60000000000 */
[----:B------:R-:W-:-:S04]  /*29d0*/  PLOP3.LUT P0, PT, P0, PT, PT, 0x8, 0x80 ;  /* 0x000000000080781c */ /* 0x000fc8000070e170 */
[----:B------:R-:W-:-:S09]  /*29e0*/  P2R R24, PR, RZ, 0x1 ;  /* 0x00000001ff187803 */ /* 0x000fd20000000000 */
.L_x_7904:
[----:B------:R-:W-:Y:S05]  /*29f0*/  BSYNC.RECONVERGENT B7 ;  /* 0x0000000000077941 */ /* 0x000fea0003800200 */
.L_x_7903:
        /* <DEDUP_REMOVED lines=26> */
.L_x_8003:
[----:B------:R2:W5:Y:S01]  /*2ba0*/  LDG.E.U8 R23, desc[UR36][R4.64] ;  /* 0x0000002404177981 */ /* 0x000562000c1e1100 */
[----:B------:R-:W-:Y:S05]  /*2bb0*/  BRA `(.L_x_8005) ;  /* 0x0000000c00507947 */ /* 0x000fea0003800000 */
.L_x_8002:
        /* <DEDUP_REMOVED lines=8> */
.L_x_8007:
[----:B------:R4:W5:Y:S01]  /*2c40*/  LDG.E.U16 R23, desc[UR36][R4.64] ;  /* 0x0000002404177981 */ /* 0x000962000c1e1500 */
[----:B------:R-:W-:Y:S05]  /*2c50*/  BRA `(.L_x_8005) ;  /* 0x0000000c00287947 */ /* 0x000fea0003800000 */
.L_x_8006:
[----:B------:R3:W5:Y:S01]  /*2c60*/  LDG.E.U16 R23, desc[UR36][R4.64] ;  /* 0x0000002404177981 */ /* 0x000762000c1e1500 */
[----:B------:R-:W-:Y:S05]  /*2c70*/  BRA `(.L_x_8005) ;  /* 0x0000000c00207947 */ /* 0x000fea0003800000 */
.L_x_8001:
[----:B------:R-:W-:-:S09]  /*2c80*/  UISETP.GT.AND UP0, UPT, UR4, 0x6, UPT ;  /* 0x000000060400788c */ /* 0x000fd2000bf04270 */
[----:B------:R-:W-:Y:S05]  /*2c90*/  BRA.U UP0, `(.L_x_8008) ;  /* 0x0000000100307547 */ /* 0x000fea000b800000 */
[----:B------:R-:W-:-:S09]  /*2ca0*/  UISETP.NE.AND UP0, UPT, UR4, 0x5, UPT ;  /* 0x000000050400788c */ /* 0x000fd2000bf05270 */
[----:B------:R-:W-:Y:S05]  /*2cb0*/  BRA.U !UP0, `(.L_x_8009) ;  /* 0x0000000108147547 */ /* 0x000fea000b800000 */
[----:B------:R-:W-:-:S09]  /*2cc0*/  UISETP.NE.AND UP0, UPT, UR4, 0x6, UPT ;  /* 0x000000060400788c */ /* 0x000fd2000bf05270 */
[----:B------:R-:W-:Y:S05]  /*2cd0*/  BRA.U UP0, `(.L_x_8004) ;  /* 0x0000000900b47547 */ /* 0x000fea000b800000 */
[----:B------:R-:W2:Y:S02]  /*2ce0*/  LDG.E R4, desc[UR36][R4.64] ;  /* 0x0000002404047981 */ /* 0x000ea4000c1e1900 */
[----:B--2---:R0:W2:Y:S01]  /*2cf0*/  F2I.FTZ.TRUNC.NTZ R23, R4 ;  /* 0x0000000400177305 */ /* 0x0040a2000021f100 */
[----:B------:R-:W-:Y:S05]  /*2d00*/  BRA `(.L_x_8005) ;  /* 0x0000000800fc7947 */ /* 0x000fea0003800000 */
.L_x_8009:
[----:B------:R-:W2:Y:S02]  /*2d10*/  LDG.E.U16 R0, desc[UR36][R4.64] ;  /* 0x0000002404007981 */ /* 0x000ea4000c1e1500 */
[----:B--2---:R-:W-:-:S06]  /*2d20*/  HADD2.F32 R0, -RZ, R0.H0_H0 ;  /* 0x20000000ff007230 */ /* 0x004fcc0000004100 */
[----:B------:R-:W0:Y:S02]  /*2d30*/  F2I.FTZ.TRUNC.NTZ R0, R0 ;  /* 0x0000000000007305 */ /* 0x000e24000021f100 */
[----:B0-----:R-:W-:Y:S01]  /*2d40*/  PRMT R23, R0, 0x7610, R23 ;  /* 0x0000761000177816 */ /* 0x001fe20000000017 */
[----:B------:R-:W-:Y:S06]  /*2d50*/  BRA `(.L_x_8005) ;  /* 0x0000000800e87947 */ /* 0x000fec0003800000 */
.L_x_8008:
[----:B------:R-:W-:-:S09]  /*2d60*/  UISETP.NE.AND UP0, UPT, UR4, 0x7, UPT ;  /* 0x000000070400788c */ /* 0x000fd2000bf05270 */
[----:B------:R-:W-:Y:S05]  /*2d70*/  BRA.U !UP0, `(.L_x_8010) ;  /* 0x0000000108307547 */ /* 0x000fea000b800000 */
[----:B------:R-:W-:-:S09]  /*2d80*/  UISETP.NE.AND UP0, UPT, UR4, 0x8, UPT ;  /* 0x000000080400788c */ /* 0x000fd2000bf05270 */
[----:B------:R-:W-:Y:S05]  /*2d90*/  BRA.U !UP0, `(.L_x_8011) ;  /* 0x0000000108147547 */ /* 0x000fea000b800000 */
[----:B------:R-:W-:-:S09]  /*2da0*/  UISETP.NE.AND UP0, UPT, UR4, 0x9, UPT ;  /* 0x000000090400788c */ /* 0x000fd2000bf05270 */
[----:B------:R-:W-:Y:S05]  /*2db0*/  BRA.U UP0, `(.L_x_8004) ;  /* 0x00000009007c7547 */ /* 0x000fea000b800000 */
[----:B------:R-:W2:Y:S02]  /*2dc0*/  LDG.E R4, desc[UR36][R4.64] ;  /* 0x0000002404047981 */ /* 0x000ea4000c1e1900 */
[----:B--2---:R0:W2:Y:S01]  /*2dd0*/  F2I.FTZ.TRUNC.NTZ R23, R4 ;  /* 0x0000000400177305 */ /* 0x0040a2000021f100 */
[----:B------:R-:W-:Y:S05]  /*2de0*/  BRA `(.L_x_8005) ;  /* 0x0000000800c47947 */ /* 0x000fea0003800000 */
.L_x_8011:
[----:B------:R-:W2:Y:S02]  /*2df0*/  LDG.E.U16 R4, desc[UR36][R4.64] ;  /* 0x0000002404047981 */ /* 0x000ea4000c1e1500 */
[----:B--2---:R-:W-:-:S06]  /*2e00*/  HADD2.F32 R0, -RZ, R4.H0_H0 ;  /* 0x20000004ff007230 */ /* 0x004fcc0000004100 */
[----:B------:R-:W0:Y:S02]  /*2e10*/  F2I.FTZ.TRUNC.NTZ R0, R0 ;  /* 0x0000000000007305 */ /* 0x000e24000021f100 */
[----:B0-----:R-:W-:Y:S01]  /*2e20*/  PRMT R23, R0, 0x7610, R23 ;  /* 0x0000761000177816 */ /* 0x001fe20000000017 */
[----:B------:R-:W-:Y:S06]  /*2e30*/  BRA `(.L_x_8005) ;  /* 0x0000000800b07947 */ /* 0x000fec0003800000 */
.L_x_8010:
[----:B------:R-:W2:Y:S02]  /*2e40*/  LDG.E.64 R4, desc[UR36][R4.64] ;  /* 0x0000002404047981 */ /* 0x000ea4000c1e1b00 */
[----:B--2---:R0:W2:Y:S01]  /*2e50*/  F2I.F64.TRUNC R23, R4 ;  /* 0x0000000400177311 */ /* 0x0040a2000030d100 */
[----:B------:R-:W-:Y:S05]  /*2e60*/  BRA `(.L_x_8005) ;  /* 0x0000000800a47947 */ /* 0x000fea0003800000 */
.L_x_8000:
        /* <DEDUP_REMOVED lines=12> */
.L_x_8014:
[----:B------:R-:W2:Y:S02]  /*2f30*/  LDG.E.64 R4, desc[UR36][R4.64] ;  /* 0x0000002404047981 */ /* 0x000ea4000c1e1b00 */
[----:B--2---:R0:W2:Y:S01]  /*2f40*/  F2I.F64.TRUNC R23, R4 ;  /* 0x0000000400177311 */ /* 0x0040a2000030d100 */
[----:B------:R-:W-:Y:S05]  /*2f50*/  BRA `(.L_x_8005) ;  /* 0x0000000800687947 */ /* 0x000fea0003800000 */
.L_x_8013:
        /* <DEDUP_REMOVED lines=27> */
.L_x_8016:
        /* <DEDUP_REMOVED lines=11> */
[----:B------:R-:W-:-:S06]  /*31c0*/  LOP3.LUT R0, R0, 0x80000000, R3, 0xf8, !PT ;  /* 0x8000000000007812 */ /* 0x000fcc00078ef803 */
[----:B------:R-:W0:Y:S02]  /*31d0*/  F2I.FTZ.TRUNC.NTZ R0, R0 ;  /* 0x0000000000007305 */ /* 0x000e24000021f100 */
[----:B0-----:R-:W-:Y:S01]  /*31e0*/  PRMT R23, R0, 0x7610, R23 ;  /* 0x0000761000177816 */ /* 0x001fe20000000017 */
[----:B------:R-:W-:Y:S06]  /*31f0*/  BRA `(.L_x_8005) ;  /* 0x0000000400c07947 */ /* 0x000fec0003800000 */
.L_x_8015:
[----:B------:R-:W2:Y:S02]  /*3200*/  LDG.E.U16 R0, desc[UR36][R4.64] ;  /* 0x0000002404007981 */ /* 0x000ea4000c1e1500 */
[----:B--2---:R-:W-:-:S06]  /*3210*/  IMAD.U32 R0, R0, 0x10000, RZ ;  /* 0x0001000000007824 */ /* 0x004fcc00078e00ff */
[----:B------:R-:W0:Y:S02]  /*3220*/  F2I.FTZ.TRUNC.NTZ R0, R0 ;  /* 0x0000000000007305 */ /* 0x000e24000021f100 */
[----:B0-----:R-:W-:Y:S01]  /*3230*/  PRMT R23, R0, 0x7610, R23 ;  /* 0x0000761000177816 */ /* 0x001fe20000000017 */
[----:B------:R-:W-:Y:S06]  /*3240*/  BRA `(.L_x_8005) ;  /* 0x0000000400ac7947 */ /* 0x000fec0003800000 */
.L_x_8012:
        /* <DEDUP_REMOVED lines=10> */
.L_x_8019:
        /* <DEDUP_REMOVED lines=21> */
.L_x_8023:
[----:B------:R-:W-:Y:S05]  /*3440*/  BSYNC.RECONVERGENT B1 ;  /* 0x0000000000017941 */ /* 0x000fea0003800200 */
.L_x_8022:
[----:B------:R-:W-:Y:S01]  /*3450*/  IMAD.SHL.U32 R0, R0, 0x100000, RZ ;  /* 0x0010000000007824 */ /* 0x000fe200078e00ff */
[----:B------:R-:W-:-:S04]  /*3460*/  LEA R3, R3, 0x3b800000, 0x17 ;  /* 0x3b80000003037811 */ /* 0x000fc800078eb8ff */
[----:B------:R-:W-:-:S07]  /*3470*/  LOP3.LUT R0, R3, R0, R7, 0xfe, !PT ;  /* 0x0000000003007212 */ /* 0x000fce00078efe07 */
.L_x_8021:
[----:B------:R-:W-:Y:S05]  /*3480*/  BSYNC.RECONVERGENT B0 ;  /* 0x0000000000007941 */ /* 0x000fea0003800200 */
.L_x_8020:
[----:B------:R-:W0:Y:S02]  /*3490*/  F2I.FTZ.TRUNC.NTZ R0, R0 ;  /* 0x0000000000007305 */ /* 0x000e24000021f100 */
[----:B0-----:R-:W-:Y:S01]  /*34a0*/  PRMT R23, R0, 0x7610, R23 ;  /* 0x0000761000177816 */ /* 0x001fe20000000017 */
[----:B------:R-:W-:Y:S06]  /*34b0*/  BRA `(.L_x_8005) ;  /* 0x0000000400107947 */ /* 0x000fec0003800000 */
.L_x_8018:
        /* <DEDUP_REMOVED lines=21> */
.L_x_8027:
[----:B------:R-:W-:Y:S05]  /*3610*/  BSYNC.RECONVERGENT B1 ;  /* 0x0000000000017941 */ /* 0x000fea0003800200 */
.L_x_8026:
[----:B------:R-:W-:Y:S01]  /*3620*/  IMAD.SHL.U32 R0, R0, 0x200000, RZ ;  /* 0x0020000000007824 */ /* 0x000fe200078e00ff */
[----:B------:R-:W-:-:S04]  /*3630*/  LEA R3, R3, 0x37800000, 0x17 ;  /* 0x3780000003037811 */ /* 0x000fc800078eb8ff */
[----:B------:R-:W-:-:S07]  /*3640*/  LOP3.LUT R0, R3, R0, R7, 0xfe, !PT ;  /* 0x0000000003007212 */ /* 0x000fce00078efe07 */
.L_x_8025:
[----:B------:R-:W-:Y:S05]  /*3650*/  BSYNC.RECONVERGENT B0 ;  /* 0x0000000000007941 */ /* 0x000fea0003800200 */
.L_x_8024:
[----:B------:R-:W0:Y:S02]  /*3660*/  F2I.FTZ.TRUNC.NTZ R0, R0 ;  /* 0x0000000000007305 */ /* 0x000e24000021f100 */
[----:B0-----:R-:W-:Y:S01]  /*3670*/  PRMT R23, R0, 0x7610, R23 ;  /* 0x0000761000177816 */ /* 0x001fe20000000017 */
[----:B------:R-:W-:Y:S06]  /*3680*/  BRA `(.L_x_8005) ;  /* 0x00000000009c7947 */ /* 0x000fec0003800000 */
.L_x_8017:
        /* <DEDUP_REMOVED lines=14> */
.L_x_8031:
[----:B------:R-:W-:Y:S05]  /*3770*/  BSYNC.RECONVERGENT B0 ;  /* 0x0000000000007941 */ /* 0x000fea0003800200 */
.L_x_8030:
[----:B------:R-:W0:Y:S02]  /*3780*/  F2I.FTZ.TRUNC.NTZ R0, R0 ;  /* 0x0000000000007305 */ /* 0x000e24000021f100 */
[----:B0-----:R-:W-:Y:S01]  /*3790*/  PRMT R23, R0, 0x7610, R23 ;  /* 0x0000761000177816 */ /* 0x001fe20000000017 */
[----:B------:R-:W-:Y:S06]  /*37a0*/  BRA `(.L_x_8005) ;  /* 0x0000000000547947 */ /* 0x000fec0003800000 */
.L_x_8004:
        /* <DEDUP_REMOVED lines=16> */
.L_x_8032:
[----:B------:R-:W-:Y:S01]  /*38b0*/  PRMT R23, RZ, 0x7610, R23 ;  /* 0x00007610ff177816 */ /* 0x000fe20000000017 */
[----:B------:R-:W-:Y:S06]  /*38c0*/  BRA `(.L_x_8005) ;  /* 0x00000000000c7947 */ /* 0x000fec0003800000 */
.L_x_8029:
[----:B------:R0:W5:Y:S01]  /*38d0*/  LDG.E.U16 R23, desc[UR36][R4.64] ;  /* 0x0000002404177981 */ /* 0x000162000c1e1500 */
[----:B------:R-:W-:Y:S05]  /*38e0*/  BRA `(.L_x_8005) ;  /* 0x0000000000047947 */ /* 0x000fea0003800000 */
.L_x_8028:
[----:B------:R0:W5:Y:S02]  /*38f0*/  LDG.E.U16 R23, desc[UR36][R4.64] ;  /* 0x0000002404177981 */ /* 0x000164000c1e1500 */
.L_x_8005:
[----:B0-234-:R-:W0:Y:S01]  /*3900*/  LDC.64 R4, c[0x0][0x3a8] ;  /* 0x0000ea00ff047b82 */ /* 0x01de220000000a00 */
        /* <DEDUP_REMOVED lines=20> */
.L_x_8037:
[----:B------:R-:W2:Y:S02]  /*3a50*/  LDG.E.U8 R4, desc[UR36][R4.64] ;  /* 0x0000002404047981 */ /* 0x000ea4000c1e1100 */
[----:B--2---:R-:W-:-:S04]  /*3a60*/  ISETP.NE.AND P0, PT, R4, RZ, PT ;  /* 0x000000ff0400720c */ /* 0x004fc80003f05270 */
[----:B------:R-:W-:Y:S01]  /*3a70*/  P2R R27, PR, RZ, 0x1 ;  /* 0x00000001ff1b7803 */ /* 0x000fe20000000000 */
[----:B------:R-:W-:Y:S08]  /*3a80*/  BRA `(.L_x_8039) ;  /* 0x0000000800847947 */ /* 0x000ff00003800000 */
.L_x_8036:
        /* <DEDUP_REMOVED lines=11> */
.L_x_8041:
[----:B------:R-:W2:Y:S02]  /*3b40*/  LDG.E R4, desc[UR36][R4.64] ;  /* 0x0000002404047981 */ /* 0x000ea4000c1e1900 */
[----:B--2---:R-:W-:-:S04]  /*3b50*/  ISETP.NE.AND P0, PT, R4, RZ, PT ;  /* 0x000000ff0400720c */ /* 0x004fc80003f05270 */
[----:B------:R-:W-:Y:S01]  /*3b60*/  P2R R27, PR, RZ, 0x1 ;  /* 0x00000001ff1b7803 */ /* 0x000fe20000000000 */
[----:B------:R-:W-:Y:S08]  /*3b70*/  BRA `(.L_x_8039) ;  /* 0x0000000800487947 */ /* 0x000ff00003800000 */
.L_x_8040:
[----:B------:R-:W2:Y:S02]  /*3b80*/  LDG.E.U16 R4, desc[UR36][R4.64] ;  /* 0x0000002404047981 */ /* 0x000ea4000c1e1500 */
[----:B--2---:R-:W-:-:S04]  /*3b90*/  ISETP.NE.AND P0, PT, R4, RZ, PT ;  /* 0x000000ff0400720c */ /* 0x004fc80003f05270 */
[----:B------:R-:W-:Y:S01]  /*3ba0*/  P2R R27, PR, RZ, 0x1 ;  /* 0x00000001ff1b7803 */ /* 0x000fe20000000000 */
[----:B------:R-:W-:Y:S08]  /*3bb0*/  BRA `(.L_x_8039) ;  /* 0x0000000800387947 */ /* 0x000ff00003800000 */
.L_x_8035:
        /* <DEDUP_REMOVED lines=10> */
.L_x_8043:
[----:B------:R-:W2:Y:S02]  /*3c60*/  LDG.E.U16 R0, desc[UR36][R4.64] ;  /* 0x0000002404007981 */ /* 0x000ea4000c1e1500 */
[----:B--2---:R-:W-:-:S05]  /*3c70*/  HADD2.F32 R0, -RZ, R0.H0_H0 ;  /* 0x20000000ff007230 */ /* 0x004fca0000004100 */
[----:B------:R-:W-:-:S04]  /*3c80*/  FSETP.NEU.FTZ.AND P0, PT, R0, RZ, PT ;  /* 0x000000ff0000720b */ /* 0x000fc80003f1d000 */
[----:B------:R-:W-:Y:S01]  /*3c90*/  P2R R27, PR, RZ, 0x1 ;  /* 0x00000001ff1b7803 */ /* 0x000fe20000000000 */
[----:B------:R-:W-:Y:S08]  /*3ca0*/  BRA `(.L_x_8039) ;  /* 0x0000000400fc7947 */ /* 0x000ff00003800000 */
.L_x_8042:
        /* <DEDUP_REMOVED lines=12> */
.L_x_8045:
        /* <DEDUP_REMOVED lines=10> */
.L_x_8044:
[----:B------:R-:W2:Y:S02]  /*3e10*/  LDG.E.64 R4, desc[UR36][R4.64] ;  /* 0x0000002404047981 */ /* 0x000ea4000c1e1b00 */
[----:B--2---:R-:W-:-:S06]  /*3e20*/  DSETP.NEU.AND P0, PT, R4, RZ, PT ;  /* 0x000000ff0400722a */ /* 0x004fcc0003f0d000 */
[----:B------:R-:W-:Y:S01]  /*3e30*/  P2R R27, PR, RZ, 0x1 ;  /* 0x00000001ff1b7803 */ /* 0x000fe20000000000 */
[----:B------:R-:W-:Y:S07]  /*3e40*/  BRA `(.L_x_8039) ;  /* 0x0000000400947947 */ /* 0x000fee0003800000 */
.L_x_8034:
        /* <DEDUP_REMOVED lines=12> */
.L_x_8048:
[----:B------:R-:W2:Y:S02]  /*3f10*/  LDG.E.128 R4, desc[UR36][R4.64] ;  /* 0x0000002404047981 */ /* 0x000ea4000c1e1d00 */
[----:B--2---:R-:W-:-:S06]  /*3f20*/  DSETP.NEU.AND P0, PT, R6, RZ, PT ;  /* 0x000000ff0600722a */ /* 0x004fcc0003f0d000 */
[----:B------:R-:W-:-:S06]  /*3f30*/  DSETP.NEU.OR P0, PT, R4, RZ, P0 ;  /* 0x000000ff0400722a */ /* 0x000fcc000070d400 */
[----:B------:R-:W-:Y:S01]  /*3f40*/  P2R R27, PR, RZ, 0x1 ;  /* 0x00000001ff1b7803 */ /* 0x000fe20000000000 */
[----:B------:R-:W-:Y:S07]  /*3f50*/  BRA `(.L_x_8039) ;  /* 0x0000000400507947 */ /* 0x000fee0003800000 */
.L_x_8047:
        /* <DEDUP_REMOVED lines=10> */
.L_x_8050:
        /* <DEDUP_REMOVED lines=12> */
.L_x_8049:
[----:B------:R-:W2:Y:S02]  /*40c0*/  LDG.E.U16 R0, desc[UR36][R4.64] ;  /* 0x0000002404007981 */ /* 0x000ea4000c1e1500 */
[----:B--2---:R-:W-:-:S05]  /*40d0*/  IMAD.U32 R0, R0, 0x10000, RZ ;  /* 0x0001000000007824 */ /* 0x004fca00078e00ff */
[----:B------:R-:W-:-:S04]  /*40e0*/  FSETP.NEU.FTZ.AND P0, PT, R0, RZ, PT ;  /* 0x000000ff0000720b */ /* 0x000fc80003f1d000 */
[----:B------:R-:W-:Y:S01]  /*40f0*/  P2R R27, PR, RZ, 0x1 ;  /* 0x00000001ff1b7803 */ /* 0x000fe20000000000 */
[----:B------:R-:W-:Y:S08]  /*4100*/  BRA `(.L_x_8039) ;  /* 0x0000000000e47947 */ /* 0x000ff00003800000 */
.L_x_8046:
        /* <DEDUP_REMOVED lines=12> */
.L_x_8053:
[----:B------:R-:W2:Y:S02]  /*41d0*/  LDG.E.U8 R4, desc[UR36][R4.64] ;  /* 0x0000002404047981 */ /* 0x000ea4000c1e1100 */
[----:B--2---:R-:W-:-:S04]  /*41e0*/  ISETP.NE.AND P0, PT, R4, RZ, PT ;  /* 0x000000ff0400720c */ /* 0x004fc80003f05270 */
[----:B------:R-:W-:Y:S01]  /*41f0*/  P2R R27, PR, RZ, 0x1 ;  /* 0x00000001ff1b7803 */ /* 0x000fe20000000000 */
[----:B------:R-:W-:Y:S08]  /*4200*/  BRA `(.L_x_8039) ;  /* 0x0000000000a47947 */ /* 0x000ff00003800000 */
.L_x_8052:
[----:B------:R-:W2:Y:S02]  /*4210*/  LDG.E.U8 R4, desc[UR36][R4.64] ;  /* 0x0000002404047981 */ /* 0x000ea4000c1e1100 */
[----:B--2---:R-:W-:-:S04]  /*4220*/  ISETP.NE.AND P0, PT, R4, RZ, PT ;  /* 0x000000ff0400720c */ /* 0x004fc80003f05270 */
[----:B------:R-:W-:Y:S01]  /*4230*/  P2R R27, PR, RZ, 0x1 ;  /* 0x00000001ff1b7803 */ /* 0x000fe20000000000 */
[----:B------:R-:W-:Y:S08]  /*4240*/  BRA `(.L_x_8039) ;  /* 0x0000000000947947 */ /* 0x000ff00003800000 */
.L_x_8051:
        /* <DEDUP_REMOVED lines=10> */
.L_x_8038:
        /* <DEDUP_REMOVED lines=16> */
.L_x_8056:
[----:B------:R-:W-:-:S04]  /*43f0*/  PLOP3.LUT P0, PT, PT, PT, PT, 0x8, 0x80 ;  /* 0x000000000080781c */ /* 0x000fc80003f0e170 */
[----:B------:R-:W-:Y:S01]  /*4400*/  P2R R27, PR, RZ, 0x1 ;  /* 0x00000001ff1b7803 */ /* 0x000fe20000000000 */
[----:B------:R-:W-:Y:S08]  /*4410*/  BRA `(.L_x_8039) ;  /* 0x0000000000207947 */ /* 0x000ff00003800000 */
.L_x_8055:
[----:B------:R-:W2:Y:S02]  /*4420*/  LDG.E.64 R4, desc[UR36][R4.64] ;  /* 0x0000002404047981 */ /* 0x000ea4000c1e1b00 */
[----:B--2---:R-:W-:-:S04]  /*4430*/  ISETP.NE.U32.AND P0, PT, R4, RZ, PT ;  /* 0x000000ff0400720c */ /* 0x004fc80003f05070 */
[----:B------:R-:W-:-:S04]  /*4440*/  ISETP.NE.AND.EX P0, PT, R5, RZ, PT, P0 ;  /* 0x000000ff0500720c */ /* 0x000fc80003f05300 */
[----:B------:R-:W-:Y:S01]  /*4450*/  P2R R27, PR, RZ, 0x1 ;  /* 0x00000001ff1b7803 */ /* 0x000fe20000000000 */
[----:B------:R-:W-:Y:S08]  /*4460*/  BRA `(.L_x_8039) ;  /* 0x00000000000c7947 */ /* 0x000ff00003800000 */
.L_x_8054:
[----:B------:R-:W2:Y:S02]  /*4470*/  LDG.E R4, desc[UR36][R4.64] ;  /* 0x0000002404047981 */ /* 0x000ea4000c1e1900 */
[----:B--2---:R-:W-:-:S04]  /*4480*/  ISETP.NE.AND P0, PT, R4, RZ, PT ;  /* 0x000000ff0400720c */ /* 0x004fc80003f05270 */
[----:B------:R-:W-:-:S09]  /*4490*/  P2R R27, PR, RZ, 0x1 ;  /* 0x00000001ff1b7803 */ /* 0x000fd20000000000 */
.L_x_8039:
[----:B------:R-:W-:Y:S05]  /*44a0*/  BSYNC.RECONVERGENT B6 ;  /* 0x0000000000067941 */ /* 0x000fea0003800200 */
.L_x_8033:
        /* <DEDUP_REMOVED lines=19> */
.L_x_8060:
[----:B------:R0:W5:Y:S01]  /*45e0*/  LDG.E.U8 R28, desc[UR36][R4.64] ;  /* 0x00000024041c7981 */ /* 0x000162000c1e1100 */
[----:B------:R-:W-:Y:S01]  /*45f0*/  IMAD.MOV.U32 R29, RZ, RZ, RZ ;  /* 0x000000ffff1d7224 */ /* 0x000fe200078e00ff */
[----:B------:R-:W-:Y:S06]  /*4600*/  BRA `(.L_x_8062) ;  /* 0x0000000c00447947 */ /* 0x000fec0003800000 */
.L_x_8059:
        /* <DEDUP_REMOVED lines=8> */
.L_x_8064:
[----:B------:R-:W2:Y:S02]  /*4690*/  LDG.E R28, desc[UR36][R4.64] ;  /* 0x00000024041c7981 */ /* 0x000ea4000c1e1900 */
[----:B--2---:R-:W-:Y:S01]  /*46a0*/  SHF.R.S32.HI R29, RZ, 0x1f, R28 ;  /* 0x0000001fff1d7819 */ /* 0x004fe2000001141c */
[----:B------:R-:W-:Y:S06]  /*46b0*/  BRA `(.L_x_8062) ;  /* 0x0000000c00187947 */ /* 0x000fec0003800000 */
.L_x_8063:
[----:B------:R-:W2:Y:S02]  /*46c0*/  LDG.E.S16 R28, desc[UR36][R4.64] ;  /* 0x00000024041c7981 */ /* 0x000ea4000c1e1700 */
[----:B--2---:R-:W-:Y:S01]  /*46d0*/  SHF.R.S32.HI R29, RZ, 0x1f, R28 ;  /* 0x0000001fff1d7819 */ /* 0x004fe2000001141c */
[----:B------:R-:W-:Y:S06]  /*46e0*/  BRA `(.L_x_8062) ;  /* 0x0000000c000c7947 */ /* 0x000fec0003800000 */
.L_x_8058:
        /* <DEDUP_REMOVED lines=9> */
.L_x_8066:
[----:B------:R-:W2:Y:S02]  /*4780*/  LDG.E.U16 R4, desc[UR36][R4.64] ;  /* 0x0000002404047981 */ /* 0x000ea4000c1e1500 */
[----:B--2---:R-:W-:-:S06]  /*4790*/  HADD2.F32 R28, -RZ, R4.H0_H0 ;  /* 0x20000004ff1c7230 */ /* 0x004fcc0000004100 */
[----:B------:R-:W0:Y:S01]  /*47a0*/  F2I.S64.TRUNC R28, R28 ;  /* 0x0000001c001c7311 */ /* 0x000e22000020d900 */
[----:B------:R-:W-:Y:S05]  /*47b0*/  BRA `(.L_x_8062) ;  /* 0x0000000800d87947 */ /* 0x000fea0003800000 */
.L_x_8065:
        /* <DEDUP_REMOVED lines=9> */
.L_x_8068:
[----:B------:R-:W2:Y:S02]  /*4850*/  LDG.E.U16 R4, desc[UR36][R4.64] ;  /* 0x0000002404047981 */ /* 0x000ea4000c1e1500 */
[----:B--2---:R-:W-:-:S06]  /*4860*/  HADD2.F32 R28, -RZ, R4.H0_H0 ;  /* 0x20000004ff1c7230 */ /* 0x004fcc0000004100 */
[----:B------:R-:W0:Y:S01]  /*4870*/  F2I.S64.TRUNC R28, R28 ;  /* 0x0000001c001c7311 */ /* 0x000e22000020d900 */
[----:B------:R-:W-:Y:S05]  /*4880*/  BRA `(.L_x_8062) ;  /* 0x0000000800a47947 */ /* 0x000fea0003800000 */
.L_x_8067:
[----:B------:R-:W2:Y:S02]  /*4890*/  LDG.E.64 R4, desc[UR36][R4.64] ;  /* 0x0000002404047981 */ /* 0x000ea4000c1e1b00 */
[----:B--2---:R0:W2:Y:S01]  /*48a0*/  F2I.S64.F64.TRUNC R28, R4 ;  /* 0x00000004001c7311 */ /* 0x0040a2000030d900 */
[----:B------:R-:W-:Y:S05]  /*48b0*/  BRA `(.L_x_8062) ;  /* 0x0000000800987947 */ /* 0x000fea0003800000 */
.L_x_8057:
        /* <DEDUP_REMOVED lines=13> */
.L_x_8071:
[----:B------:R-:W2:Y:S02]  /*4990*/  LDG.E.64 R4, desc[UR36][R4.64] ;  /* 0x0000002404047981 */ /* 0x000ea4000c1e1b00 */
[----:B--2---:R0:W2:Y:S01]  /*49a0*/  F2I.S64.F64.TRUNC R28, R4 ;  /* 0x00000004001c7311 */ /* 0x0040a2000030d900 */
[----:B------:R-:W-:Y:S05]  /*49b0*/  BRA `(.L_x_8062) ;  /* 0x0000000800587947 */ /* 0x000fea0003800000 */
.L_x_8070:
        /* <DEDUP_REMOVED lines=26> */
.L_x_8073:
        /* <DEDUP_REMOVED lines=14> */
.L_x_8072:
[----:B------:R-:W2:Y:S02]  /*4c40*/  LDG.E.U16 R28, desc[UR36][R4.64] ;  /* 0x00000024041c7981 */ /* 0x000ea4000c1e1500 */
[----:B--2---:R-:W-:-:S06]  /*4c50*/  IMAD.U32 R28, R28, 0x10000, RZ ;  /* 0x000100001c1c7824 */ /* 0x004fcc00078e00ff */
[----:B------:R-:W0:Y:S01]  /*4c60*/  F2I.S64.TRUNC R28, R28 ;  /* 0x0000001c001c7311 */ /* 0x000e22000020d900 */
[----:B------:R-:W-:Y:S05]  /*4c70*/  BRA `(.L_x_8062) ;  /* 0x0000000400a87947 */ /* 0x000fea0003800000 */
.L_x_8069:
        /* <DEDUP_REMOVED lines=11> */
.L_x_8076:
        /* <DEDUP_REMOVED lines=21> */
.L_x_8080:
[----:B------:R-:W-:Y:S05]  /*4e80*/  BSYNC.RECONVERGENT B1 ;  /* 0x0000000000017941 */ /* 0x000fea0003800200 */
.L_x_8079:
[----:B------:R-:W-:Y:S01]  /*4e90*/  IMAD.SHL.U32 R0, R0, 0x100000, RZ ;  /* 0x0010000000007824 */ /* 0x000fe200078e00ff */
[----:B------:R-:W-:-:S04]  /*4ea0*/  LEA R3, R3, 0x3b800000, 0x17 ;  /* 0x3b80000003037811 */ /* 0x000fc800078eb8ff */
[----:B------:R-:W-:-:S07]  /*4eb0*/  LOP3.LUT R28, R3, R0, R7, 0xfe, !PT ;  /* 0x00000000031c7212 */ /* 0x000fce00078efe07 */
.L_x_8078:
[----:B------:R-:W-:Y:S05]  /*4ec0*/  BSYNC.RECONVERGENT B0 ;  /* 0x0000000000007941 */ /* 0x000fea0003800200 */
.L_x_8077:
[----:B------:R-:W0:Y:S01]  /*4ed0*/  F2I.S64.TRUNC R28, R28 ;  /* 0x0000001c001c7311 */ /* 0x000e22000020d900 */
[----:B------:R-:W-:Y:S05]  /*4ee0*/  BRA `(.L_x_8062) ;  /* 0x00000004000c7947 */ /* 0x000fea0003800000 */
.L_x_8075:
        /* <DEDUP_REMOVED lines=21> */
.L_x_8084:
[----:B------:R-:W-:Y:S05]  /*5040*/  BSYNC.RECONVERGENT B1 ;  /* 0x0000000000017941 */ /* 0x000fea0003800200 */
.L_x_8083:
[----:B------:R-:W-:Y:S01]  /*5050*/  IMAD.SHL.U32 R0, R0, 0x200000, RZ ;  /* 0x0020000000007824 */ /* 0x000fe200078e00ff */
[----:B------:R-:W-:-:S04]  /*5060*/  LEA R3, R3, 0x37800000, 0x17 ;  /* 0x3780000003037811 */ /* 0x000fc800078eb8ff */
[----:B------:R-:W-:-:S07]  /*5070*/  LOP3.LUT R28, R3, R0, R7, 0xfe, !PT ;  /* 0x00000000031c7212 */ /* 0x000fce00078efe07 */
.L_x_8082:
[----:B------:R-:W-:Y:S05]  /*5080*/  BSYNC.RECONVERGENT B0 ;  /* 0x0000000000007941 */ /* 0x000fea0003800200 */
.L_x_8081:
[----:B------:R-:W0:Y:S01]  /*5090*/  F2I.S64.TRUNC R28, R28 ;  /* 0x0000001c001c7311 */ /* 0x000e22000020d900 */
[----:B------:R-:W-:Y:S05]  /*50a0*/  BRA `(.L_x_8062) ;  /* 0x00000000009c7947 */ /* 0x000fea0003800000 */
.L_x_8074:
        /* <DEDUP_REMOVED lines=14> */
.L_x_8088:
[----:B------:R-:W-:Y:S05]  /*5190*/  BSYNC.RECONVERGENT B0 ;  /* 0x0000000000007941 */ /* 0x000fea0003800200 */
.L_x_8087:
[----:B------:R-:W0:Y:S01]  /*51a0*/  F2I.S64.TRUNC R28, R28 ;  /* 0x0000001c001c7311 */ /* 0x000e22000020d900 */
[----:B------:R-:W-:Y:S05]  /*51b0*/  BRA `(.L_x_8062) ;  /* 0x0000000000587947 */ /* 0x000fea0003800000 */
.L_x_8061:
        /* <DEDUP_REMOVED lines=16> */
.L_x_8089:
[----:B------:R-:W-:Y:S01]  /*52c0*/  CS2R R28, SRZ ;  /* 0x00000000001c7805 */ /* 0x000fe2000001ff00 */
[----:B------:R-:W-:Y:S06]  /*52d0*/  BRA `(.L_x_8062) ;  /* 0x0000000000107947 */ /* 0x000fec0003800000 */
.L_x_8086:
[----:B------:R0:W5:Y:S01]  /*52e0*/  LDG.E.64 R28, desc[UR36][R4.64] ;  /* 0x00000024041c7981 */ /* 0x000162000c1e1b00 */
[----:B------:R-:W-:Y:S05]  /*52f0*/  BRA `(.L_x_8062) ;  /* 0x0000000000087947 */ /* 0x000fea0003800000 */
.L_x_8085:
[----:B------:R0:W5:Y:S01]  /*5300*/  LDG.E R28, desc[UR36][R4.64] ;  /* 0x00000024041c7981 */ /* 0x000162000c1e1900 */
[----:B------:R-:W-:-:S07]  /*5310*/  IMAD.MOV.U32 R29, RZ, RZ, RZ ;  /* 0x000000ffff1d7224 */ /* 0x000fce00078e00ff */
.L_x_8062:
[----:B------:R-:W-:Y:S01]  /*5320*/  ISETP.NE.AND P0, PT, R27, RZ, PT ;  /* 0x000000ff1b00720c */ /* 0x000fe20003f05270 */
[----:B------:R-:W-:-:S03]  /*5330*/  VIADD R25, R25, 0x80 ;  /* 0x0000008019197836 */ /* 0x000fc60000000000 */
[----:B------:R-:W-:-:S04]  /*5340*/  PLOP3.LUT P0, PT, P0, PT, PT, 0x8, 0x80 ;  /* 0x000000000080781c */ /* 0x000fc8000070e170 */
[----:B------:R-:W-:-:S09]  /*5350*/  P2R R27, PR, RZ, 0x1 ;  /* 0x00000001ff1b7803 */ /* 0x000fd20000000000 */
.L_x_7999:
[----:B------:R-:W-:Y:S05]  /*5360*/  BSYNC.RECONVERGENT B7 ;  /* 0x0000000000077941 */ /* 0x000fea0003800200 */
.L_x_7998:
        /* <DEDUP_REMOVED lines=26> */
.L_x_8095:
[----:B------:R0:W5:Y:S01]  /*5510*/  LDG.E.U8 R26, desc[UR36][R4.64] ;  /* 0x00000024041a7981 */ /* 0x000162000c1e1100 */
[----:B------:R-:W-:Y:S05]  /*5520*/  BRA `(.L_x_8097) ;  /* 0x0000000c00507947 */ /* 0x000fea0003800000 */
.L_x_8094:
        /* <DEDUP_REMOVED lines=8> */
.L_x_8099:
[----:B------:R0:W5:Y:S01]  /*55b0*/  LDG.E.U16 R26, desc[UR36][R4.64] ;  /* 0x00000024041a7981 */ /* 0x000162000c1e1500 */
[----:B------:R-:W-:Y:S05]  /*55c0*/  BRA `(.L_x_8097) ;  /* 0x0000000c00287947 */ /* 0x000fea0003800000 */
.L_x_8098:
[----:B------:R0:W5:Y:S01]  /*55d0*/  LDG.E.U16 R26, desc[UR36][R4.64] ;  /* 0x00000024041a7981 */ /* 0x000162000c1e1500 */
[----:B------:R-:W-:Y:S05]  /*55e0*/  BRA `(.L_x_8097) ;  /* 0x0000000c00207947 */ /* 0x000fea0003800000 */
.L_x_8093:
        /* <DEDUP_REMOVED lines=9> */
.L_x_8101:
[----:B------:R-:W2:Y:S02]  /*5680*/  LDG.E.U16 R0, desc[UR36][R4.64] ;  /* 0x0000002404007981 */ /* 0x000ea4000c1e1500 */
[----:B--2---:R-:W-:-:S06]  /*5690*/  HADD2.F32 R0, -RZ, R0.H0_H0 ;  /* 0x20000000ff007230 */ /* 0x004fcc0000004100 */
[----:B------:R-:W0:Y:S02]  /*56a0*/  F2I.FTZ.TRUNC.NTZ R0, R0 ;  /* 0x0000000000007305 */ /* 0x000e24000021f100 */
[----:B0-----:R-:W-:Y:S01]  /*56b0*/  PRMT R26, R0, 0x7610, R26 ;  /* 0x00007610001a7816 */ /* 0x001fe2000000001a */
[----:B------:R-:W-:Y:S06]  /*56c0*/  BRA `(.L_x_8097) ;  /* 0x0000000800e87947 */ /* 0x000fec0003800000 */
.L_x_8100:
        /* <DEDUP_REMOVED lines=9> */
.L_x_8103:
[----:B------:R-:W2:Y:S02]  /*5760*/  LDG.E.U16 R4, desc[UR36][R4.64] ;  /* 0x0000002404047981 */ /* 0x000ea4000c1e1500 */
[----:B--2---:R-:W-:-:S06]  /*5770*/  HADD2.F32 R0, -RZ, R4.H0_H0 ;  /* 0x20000004ff007230 */ /* 0x004fcc0000004100 */
[----:B------:R-:W0:Y:S02]  /*5780*/  F2I.FTZ.TRUNC.NTZ R0, R0 ;  /* 0x0000000000007305 */ /* 0x000e24000021f100 */
[----:B0-----:R-:W-:Y:S01]  /*5790*/  PRMT R26, R0, 0x7610, R26 ;  /* 0x00007610001a7816 */ /* 0x001fe2000000001a */
[----:B------:R-:W-:Y:S06]  /*57a0*/  BRA `(.L_x_8097) ;  /* 0x0000000800b07947 */ /* 0x000fec0003800000 */
.L_x_8102:
[----:B------:R-:W2:Y:S02]  /*57b0*/  LDG.E.64 R4, desc[UR36][R4.64] ;  /* 0x0000002404047981 */ /* 0x000ea4000c1e1b00 */
[----:B--2---:R0:W2:Y:S01]  /*57c0*/  F2I.F64.TRUNC R26, R4 ;  /* 0x00000004001a7311 */ /* 0x0040a2000030d100 */
[----:B------:R-:W-:Y:S05]  /*57d0*/  BRA `(.L_x_8097) ;  /* 0x0000000800a47947 */ /* 0x000fea0003800000 */
.L_x_8092:
        /* <DEDUP_REMOVED lines=12> */
.L_x_8106:
[----:B------:R-:W2:Y:S02]  /*58a0*/  LDG.E.64 R4, desc[UR36][R4.64] ;  /* 0x0000002404047981 */ /* 0x000ea4000c1e1b00 */
[----:B--2---:R4:W0:Y:S01]  /*58b0*/  F2I.F64.TRUNC R26, R4 ;  /* 0x00000004001a7311 */ /* 0x004822000030d100 */
[----:B------:R-:W-:Y:S05]  /*58c0*/  BRA `(.L_x_8097) ;  /* 0x0000000800687947 */ /* 0x000fea0003800000 */
.L_x_8105:
        /* <DEDUP_REMOVED lines=27> */
.L_x_8108:
        /* <DEDUP_REMOVED lines=15> */
.L_x_8107:
[----:B------:R-:W2:Y:S02]  /*5b70*/  LDG.E.U16 R0, desc[UR36][R4.64] ;  /* 0x0000002404007981 */ /* 0x000ea4000c1e1500 */
[----:B--2---:R-:W-:-:S06]  /*5b80*/  IMAD.U32 R0, R0, 0x10000, RZ ;  /* 0x0001000000007824 */ /* 0x004fcc00078e00ff */
[----:B------:R-:W0:Y:S02]  /*5b90*/  F2I.FTZ.TRUNC.NTZ R0, R0 ;  /* 0x0000000000007305 */ /* 0x000e24000021f100 */
[----:B0-----:R-:W-:Y:S01]  /*5ba0*/  PRMT R26, R0, 0x7610, R26 ;  /* 0x00007610001a7816 */ /* 0x001fe2000000001a */
[----:B------:R-:W-:Y:S06]  /*5bb0*/  BRA `(.L_x_8097) ;  /* 0x0000000400ac7947 */ /* 0x000fec0003800000 */
.L_x_8104:
        /* <DEDUP_REMOVED lines=10> */
.L_x_8111:
        /* <DEDUP_REMOVED lines=21> */
.L_x_8115:
[----:B------:R-:W-:Y:S05]  /*5db0*/  BSYNC.RECONVERGENT B1 ;  /* 0x0000000000017941 */ /* 0x000fea0003800200 */
.L_x_8114:
[----:B------:R-:W-:Y:S01]  /*5dc0*/  IMAD.SHL.U32 R0, R0, 0x100000, RZ ;  /* 0x0010000000007824 */ /* 0x000fe200078e00ff */
[----:B------:R-:W-:-:S04]  /*5dd0*/  LEA R3, R3, 0x3b800000, 0x17 ;  /* 0x3b80000003037811 */ /* 0x000fc800078eb8ff */
[----:B------:R-:W-:-:S07]  /*5de0*/  LOP3.LUT R0, R3, R0, R7, 0xfe, !PT ;  /* 0x0000000003007212 */ /* 0x000fce00078efe07 */
.L_x_8113:
[----:B------:R-:W-:Y:S05]  /*5df0*/  BSYNC.RECONVERGENT B0 ;  /* 0x0000000000007941 */ /* 0x000fea0003800200 */
.L_x_8112:
[----:B------:R-:W0:Y:S02]  /*5e00*/  F2I.FTZ.TRUNC.NTZ R0, R0 ;  /* 0x0000000000007305 */ /* 0x000e24000021f100 */
[----:B0-----:R-:W-:Y:S01]  /*5e10*/  PRMT R26, R0, 0x7610, R26 ;  /* 0x00007610001a7816 */ /* 0x001fe2000000001a */
[----:B------:R-:W-:Y:S06]  /*5e20*/  BRA `(.L_x_8097) ;  /* 0x0000000400107947 */ /* 0x000fec0003800000 */
.L_x_8110:
        /* <DEDUP_REMOVED lines=21> */
.L_x_8119:
[----:B------:R-:W-:Y:S05]  /*5f80*/  BSYNC.RECONVERGENT B1 ;  /* 0x0000000000017941 */ /* 0x000fea0003800200 */
.L_x_8118:
[----:B------:R-:W-:Y:S01]  /*5f90*/  IMAD.SHL.U32 R0, R0, 0x200000, RZ ;  /* 0x0020000000007824 */ /* 0x000fe200078e00ff */
[----:B------:R-:W-:-:S04]  /*5fa0*/  LEA R3, R3, 0x37800000, 0x17 ;  /* 0x3780000003037811 */ /* 0x000fc800078eb8ff */
[----:B------:R-:W-:-:S07]  /*5fb0*/  LOP3.LUT R0, R3, R0, R7, 0xfe, !PT ;  /* 0x0000000003007212 */ /* 0x000fce00078efe07 */
.L_x_8117:
[----:B------:R-:W-:Y:S05]  /*5fc0*/  BSYNC.RECONVERGENT B0 ;  /* 0x0000000000007941 */ /* 0x000fea0003800200 */
.L_x_8116:
[----:B------:R-:W0:Y:S02]  /*5fd0*/  F2I.FTZ.TRUNC.NTZ R0, R0 ;  /* 0x0000000000007305 */ /* 0x000e24000021f100 */
[----:B0-----:R-:W-:Y:S01]  /*5fe0*/  PRMT R26, R0, 0x7610, R26 ;  /* 0x00007610001a7816 */ /* 0x001fe2000000001a */
[----:B------:R-:W-:Y:S06]  /*5ff0*/  BRA `(.L_x_8097) ;  /* 0x00000000009c7947 */ /* 0x000fec0003800000 */
.L_x_8109:
        /* <DEDUP_REMOVED lines=14> */
.L_x_8123:
[----:B------:R-:W-:Y:S05]  /*60e0*/  BSYNC.RECONVERGENT B0 ;  /* 0x0000000000007941 */ /* 0x000fea0003800200 */
.L_x_8122:
[----:B------:R-:W0:Y:S02]  /*60f0*/  F2I.FTZ.TRUNC.NTZ R0, R0 ;  /* 0x0000000000007305 */ /* 0x000e24000021f100 */
[----:B0-----:R-:W-:Y:S01]  /*6100*/  PRMT R26, R0, 0x7610, R26 ;  /* 0x00007610001a7816 */ /* 0x001fe2000000001a */
[----:B------:R-:W-:Y:S06]  /*6110*/  BRA `(.L_x_8097) ;  /* 0x0000000000547947 */ /* 0x000fec0003800000 */
.L_x_8096:
        /* <DEDUP_REMOVED lines=16> */
.L_x_8124:
[----:B------:R-:W-:Y:S01]  /*6220*/  PRMT R26, RZ, 0x7610, R26 ;  /* 0x00007610ff1a7816 */ /* 0x000fe2000000001a */
[----:B------:R-:W-:Y:S06]  /*6230*/  BRA `(.L_x_8097) ;  /* 0x00000000000c7947 */ /* 0x000fec0003800000 */
.L_x_8121:
[----:B------:R2:W5:Y:S01]  /*6240*/  LDG.E.U16 R26, desc[UR36][R4.64] ;  /* 0x00000024041a7981 */ /* 0x000562000c1e1500 */
[----:B------:R-:W-:Y:S05]  /*6250*/  BRA `(.L_x_8097) ;  /* 0x0000000000047947 */ /* 0x000fea0003800000 */
.L_x_8120:
[----:B------:R3:W5:Y:S02]  /*6260*/  LDG.E.U16 R26, desc[UR36][R4.64] ;  /* 0x00000024041a7981 */ /* 0x000764000c1e1500 */
.L_x_8097:
        /* <DEDUP_REMOVED lines=21> */
.L_x_8129:
[----:B------:R-:W2:Y:S02]  /*63c0*/  LDG.E.U8 R4, desc[UR36][R4.64] ;  /* 0x0000002404047981 */ /* 0x000ea4000c1e1100 */
[----:B--2---:R-:W-:-:S04]  /*63d0*/  ISETP.NE.AND P0, PT, R4, RZ, PT ;  /* 0x000000ff0400720c */ /* 0x004fc80003f05270 */
[----:B------:R-:W-:Y:S01]  /*63e0*/  P2R R31, PR, RZ, 0x1 ;  /* 0x00000001ff1f7803 */ /* 0x000fe20000000000 */
[----:B------:R-:W-:Y:S08]  /*63f0*/  BRA `(.L_x_8131) ;  /* 0x0000000800847947 */ /* 0x000ff00003800000 */
.L_x_8128:
        /* <DEDUP_REMOVED lines=11> */
.L_x_8133:
[----:B------:R-:W2:Y:S02]  /*64b0*/  LDG.E R4, desc[UR36][R4.64] ;  /* 0x0000002404047981 */ /* 0x000ea4000c1e1900 */
[----:B--2---:R-:W-:-:S04]  /*64c0*/  ISETP.NE.AND P0, PT, R4, RZ, PT ;  /* 0x000000ff0400720c */ /* 0x004fc80003f05270 */
[----:B------:R-:W-:Y:S01]  /*64d0*/  P2R R31, PR, RZ, 0x1 ;  /* 0x00000001ff1f7803 */ /* 0x000fe20000000000 */
[----:B------:R-:W-:Y:S08]  /*64e0*/  BRA `(.L_x_8131) ;  /* 0x0000000800487947 */ /* 0x000ff00003800000 */
.L_x_8132:
[----:B------:R-:W2:Y:S02]  /*64f0*/  LDG.E.U16 R4, desc[UR36][R4.64] ;  /* 0x0000002404047981 */ /* 0x000ea4000c1e1500 */
[----:B--2---:R-:W-:-:S04]  /*6500*/  ISETP.NE.AND P0, PT, R4, RZ, PT ;  /* 0x000000ff0400720c */ /* 0x004fc80003f05270 */
[----:B------:R-:W-:Y:S01]  /*6510*/  P2R R31, PR, RZ, 0x1 ;  /* 0x00000001ff1f7803 */ /* 0x000fe20000000000 */
[----:B------:R-:W-:Y:S08]  /*6520*/  BRA `(.L_x_8131) ;  /* 0x0000000800387947 */ /* 0x000ff00003800000 */
.L_x_8127:
        /* <DEDUP_REMOVED lines=10> */
.L_x_8135:
[----:B------:R-:W2:Y:S02]  /*65d0*/  LDG.E.U16 R0, desc[UR36][R4.64] ;  /* 0x0000002404007981 */ /* 0x000ea4000c1e1500 */
[----:B--2---:R-:W-:-:S05]  /*65e0*/  HADD2.F32 R0, -RZ, R0.H0_H0 ;  /* 0x20000000ff007230 */ /* 0x004fca0000004100 */
[----:B------:R-:W-:-:S04]  /*65f0*/  FSETP.NEU.FTZ.AND P0, PT, R0, RZ, PT ;  /* 0x000000ff0000720b */ /* 0x000fc80003f1d000 */
[----:B------:R-:W-:Y:S01]  /*6600*/  P2R R31, PR, RZ, 0x1 ;  /* 0x00000001ff1f7803 */ /* 0x000fe20000000000 */
[----:B------:R-:W-:Y:S08]  /*6610*/  BRA `(.L_x_8131) ;  /* 0x0000000400fc7947 */ /* 0x000ff00003800000 */
.L_x_8134:
        /* <DEDUP_REMOVED lines=12> */
.L_x_8137:
        /* <DEDUP_REMOVED lines=10> */
.L_x_8136:
[----:B------:R-:W2:Y:S02]  /*6780*/  LDG.E.64 R4, desc[UR36][R4.64] ;  /* 0x0000002404047981 */ /* 0x000ea4000c1e1b00 */
[----:B--2---:R-:W-:-:S06]  /*6790*/  DSETP.NEU.AND P0, PT, R4, RZ, PT ;  /* 0x000000ff0400722a */ /* 0x004fcc0003f0d000 */
[----:B------:R-:W-:Y:S01]  /*67a0*/  P2R R31, PR, RZ, 0x1 ;  /* 0x00000001ff1f7803 */ /* 0x000fe20000000000 */
[----:B------:R-:W-:Y:S07]  /*67b0*/  BRA `(.L_x_8131) ;  /* 0x0000000400947947 */ /* 0x000fee0003800000 */
.L_x_8126:
        /* <DEDUP_REMOVED lines=12> */
.L_x_8140:
[----:B------:R-:W2:Y:S02]  /*6880*/  LDG.E.128 R4, desc[UR36][R4.64] ;  /* 0x0000002404047981 */ /* 0x000ea4000c1e1d00 */
[----:B--2---:R-:W-:-:S06]  /*6890*/  DSETP.NEU.AND P0, PT, R6, RZ, PT ;  /* 0x000000ff0600722a */ /* 0x004fcc0003f0d000 */
[----:B------:R-:W-:-:S06]  /*68a0*/  DSETP.NEU.OR P0, PT, R4, RZ, P0 ;  /* 0x000000ff0400722a */ /* 0x000fcc000070d400 */
[----:B------:R-:W-:Y:S01]  /*68b0*/  P2R R31, PR, RZ, 0x1 ;  /* 0x00000001ff1f7803 */ /* 0x000fe20000000000 */
[----:B------:R-:W-:Y:S07]  /*68c0*/  BRA `(.L_x_8131) ;  /* 0x0000000400507947 */ /* 0x000fee0003800000 */
.L_x_8139:
        /* <DEDUP_REMOVED lines=10> */
.L_x_8142:
        /* <DEDUP_REMOVED lines=12> */
.L_x_8141:
[----:B------:R-:W2:Y:S02]  /*6a30*/  LDG.E.U16 R0, desc[UR36][R4.64] ;  /* 0x0000002404007981 */ /* 0x000ea4000c1e1500 */
[----:B--2---:R-:W-:-:S05]  /*6a40*/  IMAD.U32 R0, R0, 0x10000, RZ ;  /* 0x0001000000007824 */ /* 0x004fca00078e00ff */
[----:B------:R-:W-:-:S04]  /*6a50*/  FSETP.NEU.FTZ.AND P0, PT, R0, RZ, PT ;  /* 0x000000ff0000720b */ /* 0x000fc80003f1d000 */
[----:B------:R-:W-:Y:S01]  /*6a60*/  P2R R31, PR, RZ, 0x1 ;  /* 0x00000001ff1f7803 */ /* 0x000fe20000000000 */
[----:B------:R-:W-:Y:S08]  /*6a70*/  BRA `(.L_x_8131) ;  /* 0x0000000000e47947 */ /* 0x000ff00003800000 */
.L_x_8138:
        /* <DEDUP_REMOVED lines=12> */
.L_x_8145:
[----:B------:R-:W2:Y:S02]  /*6b40*/  LDG.E.U8 R4, desc[UR36][R4.64] ;  /* 0x0000002404047981 */ /* 0x000ea4000c1e1100 */
[----:B--2---:R-:W-:-:S04]  /*6b50*/  ISETP.NE.AND P0, PT, R4, RZ, PT ;  /* 0x000000ff0400720c */ /* 0x004fc80003f05270 */
[----:B------:R-:W-:Y:S01]  /*6b60*/  P2R R31, PR, RZ, 0x1 ;  /* 0x00000001ff1f7803 */ /* 0x000fe20000000000 */
[----:B------:R-:W-:Y:S08]  /*6b70*/  BRA `(.L_x_8131) ;  /* 0x0000000000a47947 */ /* 0x000ff00003800000 */
.L_x_8144:
[----:B------:R-:W2:Y:S02]  /*6b80*/  LDG.E.U8 R4, desc[UR36][R4.64] ;  /* 0x0000002404047981 */ /* 0x000ea4000c1e1100 */
[----:B--2---:R-:W-:-:S04]  /*6b90*/  ISETP.NE.AND P0, PT, R4, RZ, PT ;  /* 0x000000ff0400720c */ /* 0x004fc80003f05270 */
[----:B------:R-:W-:Y:S01]  /*6ba0*/  P2R R31, PR, RZ, 0x1 ;  /* 0x00000001ff1f7803 */ /* 0x000fe20000000000 */
[----:B------:R-:W-:Y:S08]  /*6bb0*/  BRA `(.L_x_8131) ;  /* 0x0000000000947947 */ /* 0x000ff00003800000 */
.L_x_8143:
        /* <DEDUP_REMOVED lines=10> */
.L_x_8130:
        /* <DEDUP_REMOVED lines=16> */
.L_x_8148:
[----:B------:R-:W-:-:S04]  /*6d60*/  PLOP3.LUT P0, PT, PT, PT, PT, 0x8, 0x80 ;  /* 0x000000000080781c */ /* 0x000fc80003f0e170 */
[----:B------:R-:W-:Y:S01]  /*6d70*/  P2R R31, PR, RZ, 0x1 ;  /* 0x00000001ff1f7803 */ /* 0x000fe20000000000 */
[----:B------:R-:W-:Y:S08]  /*6d80*/  BRA `(.L_x_8131) ;  /* 0x0000000000207947 */ /* 0x000ff00003800000 */
.L_x_8147:
[----:B------:R-:W2:Y:S02]  /*6d90*/  LDG.E.64 R4, desc[UR36][R4.64] ;  /* 0x0000002404047981 */ /* 0x000ea4000c1e1b00 */
[----:B--2---:R-:W-:-:S04]  /*6da0*/  ISETP.NE.U32.AND P0, PT, R4, RZ, PT ;  /* 0x000000ff0400720c */ /* 0x004fc80003f05070 */
[----:B------:R-:W-:-:S04]  /*6db0*/  ISETP.NE.AND.EX P0, PT, R5, RZ, PT, P0 ;  /* 0x000000ff0500720c */ /* 0x000fc80003f05300 */
[----:B------:R-:W-:Y:S01]  /*6dc0*/  P2R R31, PR, RZ, 0x1 ;  /* 0x00000001ff1f7803 */ /* 0x000fe20000000000 */
[----:B------:R-:W-:Y:S08]  /*6dd0*/  BRA `(.L_x_8131) ;  /* 0x00000000000c7947 */ /* 0x000ff00003800000 */
.L_x_8146:
[----:B------:R-:W2:Y:S02]  /*6de0*/  LDG.E R4, desc[UR36][R4.64] ;  /* 0x0000002404047981 */ /* 0x000ea4000c1e1900 */
[----:B--2---:R-:W-:-:S04]  /*6df0*/  ISETP.NE.AND P0, PT, R4, RZ, PT ;  /* 0x000000ff0400720c */ /* 0x004fc80003f05270 */
[----:B------:R-:W-:-:S09]  /*6e00*/  P2R R31, PR, RZ, 0x1 ;  /* 0x00000001ff1f7803 */ /* 0x000fd20000000000 */
.L_x_8131:
[----:B------:R-:W-:Y:S05]  /*6e10*/  BSYNC.RECONVERGENT B6 ;  /* 0x0000000000067941 */ /* 0x000fea0003800200 */
.L_x_8125:
        /* <DEDUP_REMOVED lines=19> */
.L_x_8152:
[----:B------:R0:W5:Y:S01]  /*6f50*/  LDG.E.U8 R32, desc[UR36][R4.64] ;  /* 0x0000002404207981 */ /* 0x000162000c1e1100 */
[----:B------:R-:W-:Y:S01]  /*6f60*/  IMAD.MOV.U32 R33, RZ, RZ, RZ ;  /* 0x000000ffff217224 */ /* 0x000fe200078e00ff */
[----:B------:R-:W-:Y:S06]  /*6f70*/  BRA `(.L_x_8154) ;  /* 0x0000000c00447947 */ /* 0x000fec0003800000 */
.L_x_8151:
        /* <DEDUP_REMOVED lines=8> */
.L_x_8156:
[----:B------:R-:W2:Y:S02]  /*7000*/  LDG.E R32, desc[UR36][R4.64] ;  /* 0x0000002404207981 */ /* 0x000ea4000c1e1900 */
[----:B--2---:R-:W-:Y:S01]  /*7010*/  SHF.R.S32.HI R33, RZ, 0x1f, R32 ;  /* 0x0000001fff217819 */ /* 0x004fe20000011420 */
[----:B------:R-:W-:Y:S06]  /*7020*/  BRA `(.L_x_8154) ;  /* 0x0000000c00187947 */ /* 0x000fec0003800000 */
.L_x_8155:
[----:B------:R-:W2:Y:S02]  /*7030*/  LDG.E.S16 R32, desc[UR36][R4.64] ;  /* 0x0000002404207981 */ /* 0x000ea4000c1e1700 */
[----:B--2---:R-:W-:Y:S01]  /*7040*/  SHF.R.S32.HI R33, RZ, 0x1f, R32 ;  /* 0x0000001fff217819 */ /* 0x004fe20000011420 */
[----:B------:R-:W-:Y:S06]  /*7050*/  BRA `(.L_x_8154) ;  /* 0x0000000c000c7947 */ /* 0x000fec0003800000 */
.L_x_8150:
        /* <DEDUP_REMOVED lines=9> */
.L_x_8158:
[----:B------:R-:W2:Y:S02]  /*70f0*/  LDG.E.U16 R4, desc[UR36][R4.64] ;  /* 0x0000002404047981 */ /* 0x000ea4000c1e1500 */
[----:B--2---:R-:W-:-:S06]  /*7100*/  HADD2.F32 R32, -RZ, R4.H0_H0 ;  /* 0x20000004ff207230 */ /* 0x004fcc0000004100 */
[----:B------:R-:W0:Y:S01]  /*7110*/  F2I.S64.TRUNC R32, R32 ;  /* 0x0000002000207311 */ /* 0x000e22000020d900 */
[----:B------:R-:W-:Y:S05]  /*7120*/  BRA `(.L_x_8154) ;  /* 0x0000000800d87947 */ /* 0x000fea0003800000 */
.L_x_8157:
        /* <DEDUP_REMOVED lines=9> */
.L_x_8160:
[----:B------:R-:W2:Y:S02]  /*71c0*/  LDG.E.U16 R4, desc[UR36][R4.64] ;  /* 0x0000002404047981 */ /* 0x000ea4000c1e1500 */
[----:B--2---:R-:W-:-:S06]  /*71d0*/  HADD2.F32 R32, -RZ, R4.H0_H0 ;  /* 0x20000004ff207230 */ /* 0x004fcc0000004100 */
[----:B------:R-:W0:Y:S01]  /*71e0*/  F2I.S64.TRUNC R32, R32 ;  /* 0x0000002000207311 */ /* 0x000e22000020d900 */
[----:B------:R-:W-:Y:S05]  /*71f0*/  BRA `(.L_x_8154) ;  /* 0x0000000800a47947 */ /* 0x000fea0003800000 */
.L_x_8159:
[----:B------:R-:W2:Y:S02]  /*7200*/  LDG.E.64 R4, desc[UR36][R4.64] ;  /* 0x0000002404047981 */ /* 0x000ea4000c1e1b00 */
[----:B--2---:R0:W2:Y:S01]  /*7210*/  F2I.S64.F64.TRUNC R32, R4 ;  /* 0x0000000400207311 */ /* 0x0040a2000030d900 */
[----:B------:R-:W-:Y:S05]  /*7220*/  BRA `(.L_x_8154) ;  /* 0x0000000800987947 */ /* 0x000fea0003800000 */
.L_x_8149:
        /* <DEDUP_REMOVED lines=13> */
.L_x_8163:
[----:B------:R-:W2:Y:S02]  /*7300*/  LDG.E.64 R4, desc[UR36][R4.64] ;  /* 0x0000002404047981 */ /* 0x000ea4000c1e1b00 */
[----:B--2---:R0:W2:Y:S01]  /*7310*/  F2I.S64.F64.TRUNC R32, R4 ;  /* 0x0000000400207311 */ /* 0x0040a2000030d900 */
[----:B------:R-:W-:Y:S05]  /*7320*/  BRA `(.L_x_8154) ;  /* 0x0000000800587947 */ /* 0x000fea0003800000 */
.L_x_8162:
        /* <DEDUP_REMOVED lines=26> */
.L_x_8165:
        /* <DEDUP_REMOVED lines=14> */
.L_x_8164:
[----:B------:R-:W2:Y:S02]  /*75b0*/  LDG.E.U16 R32, desc[UR36][R4.64] ;  /* 0x0000002404207981 */ /* 0x000ea4000c1e1500 */
[----:B--2---:R-:W-:-:S06]  /*75c0*/  IMAD.U32 R32, R32, 0x10000, RZ ;  /* 0x0001000020207824 */ /* 0x004fcc00078e00ff */
[----:B------:R-:W0:Y:S01]  /*75d0*/  F2I.S64.TRUNC R32, R32 ;  /* 0x0000002000207311 */ /* 0x000e22000020d900 */
[----:B------:R-:W-:Y:S05]  /*75e0*/  BRA `(.L_x_8154) ;  /* 0x0000000400a87947 */ /* 0x000fea0003800000 */
.L_x_8161:
        /* <DEDUP_REMOVED lines=11> */
.L_x_8168:
        /* <DEDUP_REMOVED lines=21> */
.L_x_8172:
[----:B------:R-:W-:Y:S05]  /*77f0*/  BSYNC.RECONVERGENT B1 ;  /* 0x0000000000017941 */ /* 0x000fea0003800200 */
.L_x_8171:
[----:B------:R-:W-:Y:S01]  /*7800*/  IMAD.SHL.U32 R0, R0, 0x100000, RZ ;  /* 0x0010000000007824 */ /* 0x000fe200078e00ff */
[----:B------:R-:W-:-:S04]  /*7810*/  LEA R3, R3, 0x3b800000, 0x17 ;  /* 0x3b80000003037811 */ /* 0x000fc800078eb8ff */
[----:B------:R-:W-:-:S07]  /*7820*/  LOP3.LUT R32, R3, R0, R7, 0xfe, !PT ;  /* 0x0000000003207212 */ /* 0x000fce00078efe07 */
.L_x_8170:
[----:B------:R-:W-:Y:S05]  /*7830*/  BSYNC.RECONVERGENT B0 ;  /* 0x0000000000007941 */ /* 0x000fea0003800200 */
.L_x_8169:
[----:B------:R-:W2:Y:S01]  /*7840*/  F2I.S64.TRUNC R32, R32 ;  /* 0x0000002000207311 */ /* 0x000ea2000020d900 */
[----:B------:R-:W-:Y:S05]  /*7850*/  BRA `(.L_x_8154) ;  /* 0x00000004000c7947 */ /* 0x000fea0003800000 */
.L_x_8167:
        /* <DEDUP_REMOVED lines=21> */
.L_x_8176:
[----:B------:R-:W-:Y:S05]  /*79b0*/  BSYNC.RECONVERGENT B1 ;  /* 0x0000000000017941 */ /* 0x000fea0003800200 */
.L_x_8175:
[----:B------:R-:W-:Y:S01]  /*79c0*/  IMAD.SHL.U32 R0, R0, 0x200000, RZ ;  /* 0x0020000000007824 */ /* 0x000fe200078e00ff */
[----:B------:R-:W-:-:S04]  /*79d0*/  LEA R3, R3, 0x37800000, 0x17 ;  /* 0x3780000003037811 */ /* 0x000fc800078eb8ff */
[----:B------:R-:W-:-:S07]  /*79e0*/  LOP3.LUT R32, R3, R0, R7, 0xfe, !PT ;  /* 0x0000000003207212 */ /* 0x000fce00078efe07 */
.L_x_8174:
[----:B------:R-:W-:Y:S05]  /*79f0*/  BSYNC.RECONVERGENT B0 ;  /* 0x0000000000007941 */ /* 0x000fea0003800200 */
.L_x_8173:
[----:B------:R-:W3:Y:S01]  /*7a00*/  F2I.S64.TRUNC R32, R32 ;  /* 0x0000002000207311 */ /* 0x000ee2000020d900 */
[----:B------:R-:W-:Y:S05]  /*7a10*/  BRA `(.L_x_8154) ;  /* 0x00000000009c7947 */ /* 0x000fea0003800000 */
.L_x_8166:
        /* <DEDUP_REMOVED lines=14> */
.L_x_8180:
[----:B------:R-:W-:Y:S05]  /*7b00*/  BSYNC.RECONVERGENT B0 ;  /* 0x0000000000007941 */ /* 0x000fea0003800200 */
.L_x_8179:
[----:B------:R-:W0:Y:S01]  /*7b10*/  F2I.S64.TRUNC R32, R32 ;  /* 0x0000002000207311 */ /* 0x000e22000020d900 */
[----:B------:R-:W-:Y:S05]  /*7b20*/  BRA `(.L_x_8154) ;  /* 0x0000000000587947 */ /* 0x000fea0003800000 */
.L_x_8153:
        /* <DEDUP_REMOVED lines=16> */
.L_x_8181:
[----:B------:R-:W-:Y:S01]  /*7c30*/  CS2R R32, SRZ ;  /* 0x0000000000207805 */ /* 0x000fe2000001ff00 */
[----:B------:R-:W-:Y:S06]  /*7c40*/  BRA `(.L_x_8154) ;  /* 0x0000000000107947 */ /* 0x000fec0003800000 */
.L_x_8178:
[----:B------:R0:W5:Y:S01]  /*7c50*/  LDG.E.64 R32, desc[UR36][R4.64] ;  /* 0x0000002404207981 */ /* 0x000162000c1e1b00 */
[----:B------:R-:W-:Y:S05]  /*7c60*/  BRA `(.L_x_8154) ;  /* 0x0000000000087947 */ /* 0x000fea0003800000 */
.L_x_8177:
[----:B------:R4:W5:Y:S01]  /*7c70*/  LDG.E R32, desc[UR36][R4.64] ;  /* 0x0000002404207981 */ /* 0x000962000c1e1900 */
[----:B------:R-:W-:-:S07]  /*7c80*/  IMAD.MOV.U32 R33, RZ, RZ, RZ ;  /* 0x000000ffff217224 */ /* 0x000fce00078e00ff */
.L_x_8154:
[----:B------:R-:W-:Y:S01]  /*7c90*/  ISETP.NE.AND P0, PT, R31, RZ, PT ;  /* 0x000000ff1f00720c */ /* 0x000fe20003f05270 */
[----:B------:R-:W-:-:S03]  /*7ca0*/  VIADD R25, R25, 0x80 ;  /* 0x0000008019197836 */ /* 0x000fc60000000000 */
[----:B------:R-:W-:-:S04]  /*7cb0*/  PLOP3.LUT P0, PT, P0, PT, PT, 0x8, 0x80 ;  /* 0x000000000080781c */ /* 0x000fc8000070e170 */
[----:B------:R-:W-:-:S09]  /*7cc0*/  P2R R31, PR, RZ, 0x1 ;  /* 0x00000001ff1f7803 */ /* 0x000fd20000000000 */
.L_x_8091:
[----:B------:R-:W-:Y:S05]  /*7cd0*/  BSYNC.RECONVERGENT B7 ;  /* 0x0000000000077941 */ /* 0x000fea0003800200 */
.L_x_8090:
        /* <DEDUP_REMOVED lines=25> */
.L_x_8187:
[----:B------:R0:W5:Y:S01]  /*7e70*/  LDG.E.U8 R30, desc[UR36][R4.64] ;  /* 0x00000024041e7981 */ /* 0x000162000c1e1100 */
[----:B------:R-:W-:Y:S05]  /*7e80*/  BRA `(.L_x_8189) ;  /* 0x0000000c00507947 */ /* 0x000fea0003800000 */
.L_x_8186:
        /* <DEDUP_REMOVED lines=8> */
.L_x_8191:
[----:B------:R0:W5:Y:S01]  /*7f10*/  LDG.E.U16 R30, desc[UR36][R4.64] ;  /* 0x00000024041e7981 */ /* 0x000162000c1e1500 */
[----:B------:R-:W-:Y:S05]  /*7f20*/  BRA `(.L_x_8189) ;  /* 0x0000000c00287947 */ /* 0x000fea0003800000 */
.L_x_8190:
[----:B------:R0:W5:Y:S01]  /*7f30*/  LDG.E.U16 R30, desc[UR36][R4.64] ;  /* 0x00000024041e7981 */ /* 0x000162000c1e1500 */
[----:B------:R-:W-:Y:S05]  /*7f40*/  BRA `(.L_x_8189) ;  /* 0x0000000c00207947 */ /* 0x000fea0003800000 */
.L_x_8185:
        /* <DEDUP_REMOVED lines=9> */
.L_x_8193:
[----:B------:R-:W2:Y:S02]  /*7fe0*/  LDG.E.U16 R0, desc[UR36][R4.64] ;  /* 0x0000002404007981 */ /* 0x000ea4000c1e1500 */
[----:B--2---:R-:W-:-:S06]  /*7ff0*/  HADD2.F32 R0, -RZ, R0.H0_H0 ;  /* 0x20000000ff007230 */ /* 0x004fcc0000004100 */
[----:B------:R-:W0:Y:S02]  /*8000*/  F2I.FTZ.TRUNC.NTZ R0, R0 ;  /* 0x0000000000007305 */ /* 0x000e24000021f100 */
[----:B0-----:R-:W-:Y:S01]  /*8010*/  PRMT R30, R0, 0x7610, R30 ;  /* 0x00007610001e7816 */ /* 0x001fe2000000001e */
[----:B------:R-:W-:Y:S06]  /*8020*/  BRA `(.L_x_8189) ;  /* 0x0000000800e87947 */ /* 0x000fec0003800000 */
.L_x_8192:
[----:B------:R-:W-:-:S09]  /*8030*/  UISETP.NE.AND UP0, UPT, UR4, 0x7, UPT ;  /* 0x000000070400788c */ /* 0x000fd2000bf05270 */
[----:B------:R-:W-:Y:S05]  /*8040*/  BRA.U !UP0, `(.L_x_8194) ;  /* 0x0000000108307547 */ /* 0x000fea000b800000 */
[----:B------:R-:W-:-:S09]  /*8050*/  UISETP.NE.AND UP0, UPT, UR4, 0x8, UPT ;  /* 0x000000080400788c */ /* 0x000fd2000bf05270 */
[----:B------:R-:W-:Y:S05]  /*8060*/  BRA.U !UP0, `(.L_x_8195) ;  /* 0x0000000108147547 */ /* 0x000fea000b800000 */
[----:B------:R-:W-:-:S09]  /*8070*/  UISETP.NE.AND UP0, UPT, UR4, 0x9, UPT ;  /* 0x000000090400788c */ /* 0x000fd2000bf05270 */
[----:B------:R-:W-:Y:S05]  /*8080*/  BRA.U UP0, `(.L_x_8188) ;  /* 0x00000009007c7547 */ /* 0x000fea000b800000 */
[----:B------:R-:W2:Y:S02]  /*8090*/  LDG.E R4, desc[UR36][R4.64] ;  /* 0x0000002404047981 */ /* 0x000ea4000c1e1900 */
[----:B--2---:R3:W4:Y:S01]  /*80a0*/  F2I.FTZ.TRUNC.NTZ R30, R4 ;  /* 0x00000004001e7305 */ /* 0x004722000021f100 */
[----:B------:R-:W-:Y:S05]  /*80b0*/  BRA `(.L_x_8189) ;  /* 0x0000000800c47947 */ /* 0x000fea0003800000 */
.L_x_8195:
[----:B------:R-:W2:Y:S02]  /*80c0*/  LDG.E.U16 R4, desc[UR36][R4.64] ;  /* 0x0000002404047981 */ /* 0x000ea4000c1e1500 */
[----:B--2---:R-:W-:-:S06]  /*80d0*/  HADD2.F32 R0, -RZ, R4.H0_H0 ;  /* 0x20000004ff007230 */ /* 0x004fcc0000004100 */
[----:B------:R-:W0:Y:S02]  /*80e0*/  F2I.FTZ.TRUNC.NTZ R0, R0 ;  /* 0x0000000000007305 */ /* 0x000e24000021f100 */
[----:B0-----:R-:W-:Y:S01]  /*80f0*/  PRMT R30, R0, 0x7610, R30 ;  /* 0x00007610001e7816 */ /* 0x001fe2000000001e */
[----:B------:R-:W-:Y:S06]  /*8100*/  BRA `(.L_x_8189) ;  /* 0x0000000800b07947 */ /* 0x000fec0003800000 */
.L_x_8194:
[----:B------:R-:W2:Y:S02]  /*8110*/  LDG.E.64 R4, desc[UR36][R4.64] ;  /* 0x0000002404047981 */ /* 0x000ea4000c1e1b00 */
[----:B--2---:R0:W2:Y:S01]  /*8120*/  F2I.F64.TRUNC R30, R4 ;  /* 0x00000004001e7311 */ /* 0x0040a2000030d100 */
[----:B------:R-:W-:Y:S05]  /*8130*/  BRA `(.L_x_8189) ;  /* 0x0000000800a47947 */ /* 0x000fea0003800000 */
.L_x_8184:
        /* <DEDUP_REMOVED lines=12> */
.L_x_8198:
[----:B------:R-:W2:Y:S02]  /*8200*/  LDG.E.64 R4, desc[UR36][R4.64] ;  /* 0x0000002404047981 */ /* 0x000ea4000c1e1b00 */
[----:B--2---:R0:W2:Y:S01]  /*8210*/  F2I.F64.TRUNC R30, R4 ;  /* 0x00000004001e7311 */ /* 0x0040a2000030d100 */
[----:B------:R-:W-:Y:S05]  /*8220*/  BRA `(.L_x_8189) ;  /* 0x0000000800687947 */ /* 0x000fea0003800000 */
.L_x_8197:
        /* <DEDUP_REMOVED lines=27> */
.L_x_8200:
        /* <DEDUP_REMOVED lines=15> */
.L_x_8199:
[----:B------:R-:W2:Y:S02]  /*84d0*/  LDG.E.U16 R0, desc[UR36][R4.64] ;  /* 0x0000002404007981 */ /* 0x000ea4000c1e1500 */
[----:B--2---:R-:W-:-:S06]  /*84e0*/  IMAD.U32 R0, R0, 0x10000, RZ ;  /* 0x0001000000007824 */ /* 0x004fcc00078e00ff */
[----:B------:R-:W0:Y:S02]  /*84f0*/  F2I.FTZ.TRUNC.NTZ R0, R0 ;  /* 0x0000000000007305 */ /* 0x000e24000021f100 */
[----:B0-----:R-:W-:Y:S01]  /*8500*/  PRMT R30, R0, 0x7610, R30 ;  /* 0x00007610001e7816 */ /* 0x001fe2000000001e */
[----:B------:R-:W-:Y:S06]  /*8510*/  BRA `(.L_x_8189) ;  /* 0x0000000400ac7947 */ /* 0x000fec0003800000 */
.L_x_8196:
        /* <DEDUP_REMOVED lines=10> */
.L_x_8203:
        /* <DEDUP_REMOVED lines=21> */
.L_x_8207:
[----:B------:R-:W-:Y:S05]  /*8710*/  BSYNC.RECONVERGENT B1 ;  /* 0x0000000000017941 */ /* 0x000fea0003800200 */
.L_x_8206:
[----:B------:R-:W-:Y:S01]  /*8720*/  IMAD.SHL.U32 R0, R0, 0x100000, RZ ;  /* 0x0010000000007824 */ /* 0x000fe200078e00ff */
[----:B------:R-:W-:-:S04]  /*8730*/  LEA R3, R3, 0x3b800000, 0x17 ;  /* 0x3b80000003037811 */ /* 0x000fc800078eb8ff */
[----:B------:R-:W-:-:S07]  /*8740*/  LOP3.LUT R0, R3, R0, R7, 0xfe, !PT ;  /* 0x0000000003007212 */ /* 0x000fce00078efe07 */
.L_x_8205:
[----:B------:R-:W-:Y:S05]  /*8750*/  BSYNC.RECONVERGENT B0 ;  /* 0x0000000000007941 */ /* 0x000fea0003800200 */
.L_x_8204:
[----:B------:R-:W0:Y:S02]  /*8760*/  F2I.FTZ.TRUNC.NTZ R0, R0 ;  /* 0x0000000000007305 */ /* 0x000e24000021f100 */
[----:B0-----:R-:W-:Y:S01]  /*8770*/  PRMT R30, R0, 0x7610, R30 ;  /* 0x00007610001e7816 */ /* 0x001fe2000000001e */
[----:B------:R-:W-:Y:S06]  /*8780*/  BRA `(.L_x_8189) ;  /* 0x0000000400107947 */ /* 0x000fec0003800000 */
.L_x_8202:
        /* <DEDUP_REMOVED lines=21> */
.L_x_8211:
[----:B------:R-:W-:Y:S05]  /*88e0*/  BSYNC.RECONVERGENT B1 ;  /* 0x0000000000017941 */ /* 0x000fea0003800200 */
.L_x_8210:
[----:B------:R-:W-:Y:S01]  /*88f0*/  IMAD.SHL.U32 R0, R0, 0x200000, RZ ;  /* 0x0020000000007824 */ /* 0x000fe200078e00ff */
[----:B------:R-:W-:-:S04]  /*8900*/  LEA R3, R3, 0x37800000, 0x17 ;  /* 0x3780000003037811 */ /* 0x000fc800078eb8ff */
[----:B------:R-:W-:-:S07]  /*8910*/  LOP3.LUT R0, R3, R0, R7, 0xfe, !PT ;  /* 0x0000000003007212 */ /* 0x000fce00078efe07 */
.L_x_8209:
[----:B------:R-:W-:Y:S05]  /*8920*/  BSYNC.RECONVERGENT B0 ;  /* 0x0000000000007941 */ /* 0x000fea0003800200 */
.L_x_8208:
[----:B------:R-:W0:Y:S02]  /*8930*/  F2I.FTZ.TRUNC.NTZ R0, R0 ;  /* 0x0000000000007305 */ /* 0x000e24000021f100 */
[----:B0-----:R-:W-:Y:S01]  /*8940*/  PRMT R30, R0, 0x7610, R30 ;  /* 0x00007610001e7816 */ /* 0x001fe2000000001e */
[----:B------:R-:W-:Y:S06]  /*8950*/  BRA `(.L_x_8189) ;  /* 0x00000000009c7947 */ /* 0x000fec0003800000 */
.L_x_8201:
        /* <DEDUP_REMOVED lines=14> */
.L_x_8215:
[----:B------:R-:W-:Y:S05]  /*8a40*/  BSYNC.RECONVERGENT B0 ;  /* 0x0000000000007941 */ /* 0x000fea0003800200 */
.L_x_8214:
[----:B------:R-:W0:Y:S02]  /*8a50*/  F2I.FTZ.TRUNC.NTZ R0, R0 ;  /* 0x0000000000007305 */ /* 0x000e24000021f100 */
[----:B0-----:R-:W-:Y:S01]  /*8a60*/  PRMT R30, R0, 0x7610, R30 ;  /* 0x00007610001e7816 */ /* 0x001fe2000000001e */
[----:B------:R-:W-:Y:S06]  /*8a70*/  BRA `(.L_x_8189) ;  /* 0x0000000000547947 */ /* 0x000fec0003800000 */
.L_x_8188:
        /* <DEDUP_REMOVED lines=16> */
.L_x_8216:
[----:B------:R-:W-:Y:S01]  /*8b80*/  PRMT R30, RZ, 0x7610, R30 ;  /* 0x00007610ff1e7816 */ /* 0x000fe2000000001e */
[----:B------:R-:W-:Y:S06]  /*8b90*/  BRA `(.L_x_8189) ;  /* 0x00000000000c7947 */ /* 0x000fec0003800000 */
.L_x_8213:
[----:B------:R0:W5:Y:S01]  /*8ba0*/  LDG.E.U16 R30, desc[UR36][R4.64] ;  /* 0x00000024041e7981 */ /* 0x000162000c1e1500 */
[----:B------:R-:W-:Y:S05]  /*8bb0*/  BRA `(.L_x_8189) ;  /* 0x0000000000047947 */ /* 0x000fea0003800000 */
.L_x_8212:
[----:B------:R0:W5:Y:S02]  /*8bc0*/  LDG.E.U16 R30, desc[UR36][R4.64] ;  /* 0x00000024041e7981 */ /* 0x000164000c1e1500 */
.L_x_8189:
[----:B0--3--:R-:W0:Y:S01]  /*8bd0*/  LDC.64 R4, c[0x0][0x3a8] ;  /* 0x0000ea00ff047b82 */ /* 0x009e220000000a00 */
[----:B------:R-:W3:Y:S01]  /*8be0*/  LDCU UR5, c[0x0][0x3c4] ;  /* 0x00007880ff0577ac */ /* 0x000ee20008000800 */
        /* <DEDUP_REMOVED lines=19> */
.L_x_8221:
[----:B------:R-:W3:Y:S02]  /*8d20*/  LDG.E.U8 R4, desc[UR36][R4.64] ;  /* 0x0000002404047981 */ /* 0x000ee4000c1e1100 */
[----:B---3--:R-:W-:-:S04]  /*8d30*/  ISETP.NE.AND P0, PT, R4, RZ, PT ;  /* 0x000000ff0400720c */ /* 0x008fc80003f05270 */
[----:B------:R-:W-:Y:S01]  /*8d40*/  P2R R34, PR, RZ, 0x1 ;  /* 0x00000001ff227803 */ /* 0x000fe20000000000 */
[----:B------:R-:W-:Y:S08]  /*8d50*/  BRA `(.L_x_8223) ;  /* 0x0000000800847947 */ /* 0x000ff00003800000 */
.L_x_8220:
        /* <DEDUP_REMOVED lines=11> */
.L_x_8225:
[----:B------:R-:W3:Y:S02]  /*8e10*/  LDG.E R4, desc[UR36][R4.64] ;  /* 0x0000002404047981 */ /* 0x000ee4000c1e1900 */
[----:B---3--:R-:W-:-:S04]  /*8e20*/  ISETP.NE.AND P0, PT, R4, RZ, PT ;  /* 0x000000ff0400720c */ /* 0x008fc80003f05270 */
[----:B------:R-:W-:Y:S01]  /*8e30*/  P2R R34, PR, RZ, 0x1 ;  /* 0x00000001ff227803 */ /* 0x000fe20000000000 */
[----:B------:R-:W-:Y:S08]  /*8e40*/  BRA `(.L_x_8223) ;  /* 0x0000000800487947 */ /* 0x000ff00003800000 */
.L_x_8224:
[----:B------:R-:W3:Y:S02]  /*8e50*/  LDG.E.U16 R4, desc[UR36][R4.64] ;  /* 0x0000002404047981 */ /* 0x000ee4000c1e1500 */
[----:B---3--:R-:W-:-:S04]  /*8e60*/  ISETP.NE.AND P0, PT, R4, RZ, PT ;  /* 0x000000ff0400720c */ /* 0x008fc80003f05270 */
[----:B------:R-:W-:Y:S01]  /*8e70*/  P2R R34, PR, RZ, 0x1 ;  /* 0x00000001ff227803 */ /* 0x000fe20000000000 */
[----:B------:R-:W-:Y:S08]  /*8e80*/  BRA `(.L_x_8223) ;  /* 0x0000000800387947 */ /* 0x000ff00003800000 */
.L_x_8219:
        /* <DEDUP_REMOVED lines=10> */
.L_x_8227:
[----:B------:R-:W3:Y:S02]  /*8f30*/  LDG.E.U16 R0, desc[UR36][R4.64] ;  /* 0x0000002404007981 */ /* 0x000ee4000c1e1500 */
[----:B---3--:R-:W-:-:S05]  /*8f40*/  HADD2.F32 R0, -RZ, R0.H0_H0 ;  /* 0x20000000ff007230 */ /* 0x008fca0000004100 */
[----:B------:R-:W-:-:S04]  /*8f50*/  FSETP.NEU.FTZ.AND P0, PT, R0, RZ, PT ;  /* 0x000000ff0000720b */ /* 0x000fc80003f1d000 */
[----:B------:R-:W-:Y:S01]  /*8f60*/  P2R R34, PR, RZ, 0x1 ;  /* 0x00000001ff227803 */ /* 0x000fe20000000000 */
[----:B------:R-:W-:Y:S08]  /*8f70*/  BRA `(.L_x_8223) ;  /* 0x0000000400fc7947 */ /* 0x000ff00003800000 */
.L_x_8226:
        /* <DEDUP_REMOVED lines=12> */
.L_x_8229:
        /* <DEDUP_REMOVED lines=10> */
.L_x_8228:
[----:B------:R-:W3:Y:S02]  /*90e0*/  LDG.E.64 R4, desc[UR36][R4.64] ;  /* 0x0000002404047981 */ /* 0x000ee4000c1e1b00 */
[----:B---3--:R-:W-:-:S06]  /*90f0*/  DSETP.NEU.AND P0, PT, R4, RZ, PT ;  /* 0x000000ff0400722a */ /* 0x008fcc0003f0d000 */
[----:B------:R-:W-:Y:S01]  /*9100*/  P2R R34, PR, RZ, 0x1 ;  /* 0x00000001ff227803 */ /* 0x000fe20000000000 */
[----:B------:R-:W-:Y:S07]  /*9110*/  BRA `(.L_x_8223) ;  /* 0x0000000400947947 */ /* 0x000fee0003800000 */
.L_x_8218:
        /* <DEDUP_REMOVED lines=12> */
.L_x_8232:
[----:B------:R-:W3:Y:S02]  /*91e0*/  LDG.E.128 R4, desc[UR36][R4.64] ;  /* 0x0000002404047981 */ /* 0x000ee4000c1e1d00 */
[----:B---3--:R-:W-:-:S06]  /*91f0*/  DSETP.NEU.AND P0, PT, R6, RZ, PT ;  /* 0x000000ff0600722a */ /* 0x008fcc0003f0d000 */
[----:B------:R-:W-:-:S06]  /*9200*/  DSETP.NEU.OR P0, PT, R4, RZ, P0 ;  /* 0x000000ff0400722a */ /* 0x000fcc000070d400 */
[----:B------:R-:W-:Y:S01]  /*9210*/  P2R R34, PR, RZ, 0x1 ;  /* 0x00000001ff227803 */ /* 0x000fe20000000000 */
[----:B------:R-:W-:Y:S07]  /*9220*/  BRA `(.L_x_8223) ;  /* 0x0000000400507947 */ /* 0x000fee0003800000 */
.L_x_8231:
        /* <DEDUP_REMOVED lines=10> */
.L_x_8234:
        /* <DEDUP_REMOVED lines=12> */
.L_x_8233:
[----:B------:R-:W3:Y:S02]  /*9390*/  LDG.E.U16 R0, desc[UR36][R4.64] ;  /* 0x0000002404007981 */ /* 0x000ee4000c1e1500 */
[----:B---3--:R-:W-:-:S05]  /*93a0*/  IMAD.U32 R0, R0, 0x10000, RZ ;  /* 0x0001000000007824 */ /* 0x008fca00078e00ff */
[----:B------:R-:W-:-:S04]  /*93b0*/  FSETP.NEU.FTZ.AND P0, PT, R0, RZ, PT ;  /* 0x000000ff0000720b */ /* 0x000fc80003f1d000 */
[----:B------:R-:W-:Y:S01]  /*93c0*/  P2R R34, PR, RZ, 0x1 ;  /* 0x00000001ff227803 */ /* 0x000fe20000000000 */
[----:B------:R-:W-:Y:S08]  /*93d0*/  BRA `(.L_x_8223) ;  /* 0x0000000000e47947 */ /* 0x000ff00003800000 */
.L_x_8230:
        /* <DEDUP_REMOVED lines=12> */
.L_x_8237:
[----:B------:R-:W3:Y:S02]  /*94a0*/  LDG.E.U8 R4, desc[UR36][R4.64] ;  /* 0x0000002404047981 */ /* 0x000ee4000c1e1100 */
[----:B---3--:R-:W-:-:S04]  /*94b0*/  ISETP.NE.AND P0, PT, R4, RZ, PT ;  /* 0x000000ff0400720c */ /* 0x008fc80003f05270 */
[----:B------:R-:W-:Y:S01]  /*94c0*/  P2R R34, PR, RZ, 0x1 ;  /* 0x00000001ff227803 */ /* 0x000fe20000000000 */
[----:B------:R-:W-:Y:S08]  /*94d0*/  BRA `(.L_x_8223) ;  /* 0x0000000000a47947 */ /* 0x000ff00003800000 */
.L_x_8236:
[----:B------:R-:W3:Y:S02]  /*94e0*/  LDG.E.U8 R4, desc[UR36][R4.64] ;  /* 0x0000002404047981 */ /* 0x000ee4000c1e1100 */
[----:B---3--:R-:W-:-:S04]  /*94f0*/  ISETP.NE.AND P0, PT, R4, RZ, PT ;  /* 0x000000ff0400720c */ /* 0x008fc80003f05270 */
[----:B------:R-:W-:Y:S01]  /*9500*/  P2R R34, PR, RZ, 0x1 ;  /* 0x00000001ff227803 */ /* 0x000fe20000000000 */
[----:B------:R-:W-:Y:S08]  /*9510*/  BRA `(.L_x_8223) ;  /* 0x0000000000947947 */ /* 0x000ff00003800000 */
.L_x_8235:
        /* <DEDUP_REMOVED lines=10> */
.L_x_8222:
        /* <DEDUP_REMOVED lines=8> */
[----:B0-----:R-:W-:Y:S02]  /*9640*/  IMAD.U32 R4, RZ, RZ, UR4 ;  /* 0x00000004ff047e24 */ /* 0x001fe4000f8e00ff */
[----:B------:R-:W-:-:S02]  /*9650*/  IMAD.U32 R5, RZ, RZ, UR5 ;  /* 0x00000005ff057e24 */ /* 0x000fc4000f8e00ff */
[----:B---3--:R-:W-:Y:S02]  /*9660*/  IMAD.U32 R6, RZ, RZ, UR6 ;  /* 0x00000006ff067e24 */ /* 0x008fe4000f8e00ff */
[----:B------:R-:W-:Y:S02]  /*9670*/  IMAD.U32 R7, RZ, RZ, UR7 ;  /* 0x00000007ff077e24 */ /* 0x000fe4000f8e00ff */
[----:B--2---:R-:W-:Y:S02]  /*9680*/  IMAD.U32 R10, RZ, RZ, UR8 ;  /* 0x00000008ff0a7e24 */ /* 0x004fe4000f8e00ff */
[----:B------:R-:W-:-:S07]  /*9690*/  IMAD.U32 R11, RZ, RZ, UR9 ;  /* 0x00000009ff0b7e24 */ /* 0x000fce000f8e00ff */
[----:B------:R-:W-:-:S07]  /*96a0*/  LEPC R20, `(.L_x_8240) ;  /* 0x000000001014794e */ /* 0x000fce0000000000 */
[----:B-1--45:R-:W-:Y:S05]  /*96b0*/  CALL.ABS.NOINC R14 ;  /* 0x000000000e007343 */ /* 0x032fea0003c00000 */
.L_x_8240:
[----:B------:R-:W-:-:S04]  /*96c0*/  PLOP3.LUT P0, PT, PT, PT, PT, 0x8, 0x80 ;  /* 0x000000000080781c */ /* 0x000fc80003f0e170 */
[----:B------:R-:W-:Y:S01]  /*96d0*/  P2R R34, PR, RZ, 0x1 ;  /* 0x00000001ff227803 */ /* 0x000fe20000000000 */
[----:B------:R-:W-:Y:S08]  /*96e0*/  BRA `(.L_x_8223) ;  /* 0x0000000000207947 */ /* 0x000ff00003800000 */
.L_x_8239:
[----:B------:R-:W3:Y:S02]  /*96f0*/  LDG.E.64 R4, desc[UR36][R4.64] ;  /* 0x0000002404047981 */ /* 0x000ee4000c1e1b00 */
[----:B---3--:R-:W-:-:S04]  /*9700*/  ISETP.NE.U32.AND P0, PT, R4, RZ, PT ;  /* 0x000000ff0400720c */ /* 0x008fc80003f05070 */
[----:B------:R-:W-:-:S04]  /*9710*/  ISETP.NE.AND.EX P0, PT, R5, RZ, PT, P0 ;  /* 0x000000ff0500720c */ /* 0x000fc80003f05300 */
[----:B------:R-:W-:Y:S01]  /*9720*/  P2R R34, PR, RZ, 0x1 ;  /* 0x00000001ff227803 */ /* 0x000fe20000000000 */
[----:B------:R-:W-:Y:S08]  /*9730*/  BRA `(.L_x_8223) ;  /* 0x00000000000c7947 */ /* 0x000ff00003800000 */
.L_x_8238:
[----:B------:R-:W3:Y:S02]  /*9740*/  LDG.E R4, desc[UR36][R4.64] ;  /* 0x0000002404047981 */ /* 0x000ee4000c1e1900 */
[----:B---3--:R-:W-:-:S04]  /*9750*/  ISETP.NE.AND P0, PT, R4, RZ, PT ;  /* 0x000000ff0400720c */ /* 0x008fc80003f05270 */
[----:B------:R-:W-:-:S09]  /*9760*/  P2R R34, PR, RZ, 0x1 ;  /* 0x00000001ff227803 */ /* 0x000fd20000000000 */
.L_x_8223:
[----:B------:R-:W-:Y:S05]  /*9770*/  BSYNC.RECONVERGENT B6 ;  /* 0x0000000000067941 */ /* 0x000fea0003800200 */
.L_x_8217:
[----:B------:R-:W0:Y:S01]  /*9780*/  LDCU.U8 UR6, c[0x0][0x3be] ;  /* 0x000077c0ff0677ac */ /* 0x000e220008000000 */
[----:B------:R-:W3:Y:S01]  /*9790*/  LDC.64 R6, c[0x0][0x3b0] ;  /* 0x0000ec00ff067b82 */ /* 0x000ee20000000a00 */
[----:B------:R-:W1:Y:S01]  /*97a0*/  LDCU UR5, c[0x0][0x3c8] ;  /* 0x00007900ff0577ac */ /* 0x000e620008000800 */
[----:B0-----:R-:W-:-:S04]  /*97b0*/  UPRMT UR4, UR6, 0x9910, URZ ;  /* 0x0000991006047896 */ /* 0x001fc800080000ff */
[----:B------:R-:W-:Y:S01]  /*97c0*/  UISETP.GT.AND UP0, UPT, UR4, 0x9, UPT ;  /* 0x000000090400788c */ /* 0x000fe2000bf04270 */
[----:B-1----:R-:W-:-:S05]  /*97d0*/  IMAD R25, R25, UR5, RZ ;  /* 0x0000000519197c24 */ /* 0x002fca000f8e02ff */
[----:B---3--:R-:W-:-:S05]  /*97e0*/  IADD3 R6, P0, PT, R25, R6, RZ ;  /* 0x0000000619067210 */ /* 0x008fca0007f1e0ff */
        /* <DEDUP_REMOVED lines=13> */
.L_x_8244:
[----:B------:R0:W5:Y:S01]  /*98c0*/  LDG.E.U8 R4, desc[UR36][R6.64] ;  /* 0x0000002406047981 */ /* 0x000162000c1e1100 */
[----:B------:R-:W-:Y:S01]  /*98d0*/  IMAD.MOV.U32 R5, RZ, RZ, RZ ;  /* 0x000000ffff057224 */ /* 0x000fe200078e00ff */
[----:B------:R-:W-:Y:S06]  /*98e0*/  BRA `(.L_x_8246) ;  /* 0x0000000c00447947 */ /* 0x000fec0003800000 */
.L_x_8243:
        /* <DEDUP_REMOVED lines=8> */
.L_x_8248:
[----:B------:R-:W3:Y:S02]  /*9970*/  LDG.E R4, desc[UR36][R6.64] ;  /* 0x0000002406047981 */ /* 0x000ee4000c1e1900 */
[----:B---3--:R-:W-:Y:S01]  /*9980*/  SHF.R.S32.HI R5, RZ, 0x1f, R4 ;  /* 0x0000001fff057819 */ /* 0x008fe20000011404 */
[----:B------:R-:W-:Y:S06]  /*9990*/  BRA `(.L_x_8246) ;  /* 0x0000000c00187947 */ /* 0x000fec0003800000 */
.L_x_8247:
[----:B------:R-:W3:Y:S02]  /*99a0*/  LDG.E.S16 R4, desc[UR36][R6.64] ;  /* 0x0000002406047981 */ /* 0x000ee4000c1e1700 */
[----:B---3--:R-:W-:Y:S01]  /*99b0*/  SHF.R.S32.HI R5, RZ, 0x1f, R4 ;  /* 0x0000001fff057819 */ /* 0x008fe20000011404 */
[----:B------:R-:W-:Y:S06]  /*99c0*/  BRA `(.L_x_8246) ;  /* 0x0000000c000c7947 */ /* 0x000fec0003800000 */
.L_x_8242:
        /* <DEDUP_REMOVED lines=9> */
.L_x_8250:
[----:B------:R-:W3:Y:S02]  /*9a60*/  LDG.E.U16 R6, desc[UR36][R6.64] ;  /* 0x0000002406067981 */ /* 0x000ee4000c1e1500 */
[----:B---3--:R-:W-:-:S06]  /*9a70*/  HADD2.F32 R4, -RZ, R6.H0_H0 ;  /* 0x20000006ff047230 */ /* 0x008fcc0000004100 */
[----:B------:R-:W0:Y:S01]  /*9a80*/  F2I.S64.TRUNC R4, R4 ;  /* 0x0000000400047311 */ /* 0x000e22000020d900 */
[----:B------:R-:W-:Y:S05]  /*9a90*/  BRA `(.L_x_8246) ;  /* 0x0000000800d87947 */ /* 0x000fea0003800000 */
.L_x_8249:
        /* <DEDUP_REMOVED lines=9> */
.L_x_8252:
[----:B------:R-:W3:Y:S02]  /*9b30*/  LDG.E.U16 R6, desc[UR36][R6.64] ;  /* 0x0000002406067981 */ /* 0x000ee4000c1e1500 */
[----:B---3--:R-:W-:-:S06]  /*9b40*/  HADD2.F32 R4, -RZ, R6.H0_H0 ;  /* 0x20000006ff047230 */ /* 0x008fcc0000004100 */
[----:B------:R-:W0:Y:S01]  /*9b50*/  F2I.S64.TRUNC R4, R4 ;  /* 0x0000000400047311 */ /* 0x000e22000020d900 */
[----:B------:R-:W-:Y:S05]  /*9b60*/  BRA `(.L_x_8246) ;  /* 0x0000000800a47947 */ /* 0x000fea0003800000 */
.L_x_8251:
[----:B------:R-:W3:Y:S02]  /*9b70*/  LDG.E.64 R4, desc[UR36][R6.64] ;  /* 0x0000002406047981 */ /* 0x000ee4000c1e1b00 */
[----:B---3--:R-:W0:Y:S01]  /*9b80*/  F2I.S64.F64.TRUNC R4, R4 ;  /* 0x0000000400047311 */ /* 0x008e22000030d900 */
[----:B------:R-:W-:Y:S05]  /*9b90*/  BRA `(.L_x_8246) ;  /* 0x0000000800987947 */ /* 0x000fea0003800000 */
.L_x_8241:
        /* <DEDUP_REMOVED lines=13> */
.L_x_8255:
[----:B------:R-:W3:Y:S02]  /*9c70*/  LDG.E.64 R4, desc[UR36][R6.64] ;  /* 0x0000002406047981 */ /* 0x000ee4000c1e1b00 */
[----:B---3--:R-:W0:Y:S01]  /*9c80*/  F2I.S64.F64.TRUNC R4, R4 ;  /* 0x0000000400047311 */ /* 0x008e22000030d900 */
[----:B------:R-:W-:Y:S05]  /*9c90*/  BRA `(.L_x_8246) ;  /* 0x0000000800587947 */ /* 0x000fea0003800000 */
.L_x_8254:
        /* <DEDUP_REMOVED lines=26> */
.L_x_8257:
        /* <DEDUP_REMOVED lines=14> */
.L_x_8256:
[----:B------:R-:W3:Y:S02]  /*9f20*/  LDG.E.U16 R4, desc[UR36][R6.64] ;  /* 0x0000002406047981 */ /* 0x000ee4000c1e1500 */
[----:B---3--:R-:W-:-:S06]  /*9f30*/  IMAD.U32 R4, R4, 0x10000, RZ ;  /* 0x0001000004047824 */ /* 0x008fcc00078e00ff */
[----:B------:R-:W0:Y:S01]  /*9f40*/  F2I.S64.TRUNC R4, R4 ;  /* 0x0000000400047311 */ /* 0x000e22000020d900 */
[----:B------:R-:W-:Y:S05]  /*9f50*/  BRA `(.L_x_8246) ;  /* 0x0000000400a87947 */ /* 0x000fea0003800000 */
.L_x_8253:
        /* <DEDUP_REMOVED lines=11> */
.L_x_8260:
        /* <DEDUP_REMOVED lines=21> */
.L_x_8264:
[----:B------:R-:W-:Y:S05]  /*a160*/  BSYNC.RECONVERGENT B1 ;  /* 0x0000000000017941 */ /* 0x000fea0003800200 */
.L_x_8263:
[----:B------:R-:W-:Y:S01]  /*a170*/  IMAD.SHL.U32 R0, R0, 0x100000, RZ ;  /* 0x0010000000007824 */ /* 0x000fe200078e00ff */
[----:B------:R-:W-:-:S04]  /*a180*/  LEA R3, R3, 0x3b800000, 0x17 ;  /* 0x3b80000003037811 */ /* 0x000fc800078eb8ff */
[----:B------:R-:W-:-:S07]  /*a190*/  LOP3.LUT R4, R3, R0, R7, 0xfe, !PT ;  /* 0x0000000003047212 */ /* 0x000fce00078efe07 */
.L_x_8262:
[----:B------:R-:W-:Y:S05]  /*a1a0*/  BSYNC.RECONVERGENT B0 ;  /* 0x0000000000007941 */ /* 0x000fea0003800200 */
.L_x_8261:
[----:B------:R-:W3:Y:S01]  /*a1b0*/  F2I.S64.TRUNC R4, R4 ;  /* 0x0000000400047311 */ /* 0x000ee2000020d900 */
[----:B------:R-:W-:Y:S05]  /*a1c0*/  BRA `(.L_x_8246) ;  /* 0x00000004000c7947 */ /* 0x000fea0003800000 */
.L_x_8259:
        /* <DEDUP_REMOVED lines=21> */
.L_x_8268:
[----:B------:R-:W-:Y:S05]  /*a320*/  BSYNC.RECONVERGENT B1 ;  /* 0x0000000000017941 */ /* 0x000fea0003800200 */
.L_x_8267:
[----:B------:R-:W-:Y:S01]  /*a330*/  IMAD.SHL.U32 R0, R0, 0x200000, RZ ;  /* 0x0020000000007824 */ /* 0x000fe200078e00ff */
[----:B------:R-:W-:-:S04]  /*a340*/  LEA R3, R3, 0x37800000, 0x17 ;  /* 0x3780000003037811 */ /* 0x000fc800078eb8ff */
[----:B------:R-:W-:-:S07]  /*a350*/  LOP3.LUT R4, R3, R0, R7, 0xfe, !PT ;  /* 0x0000000003047212 */ /* 0x000fce00078efe07 */
.L_x_8266:
[----:B------:R-:W-:Y:S05]  /*a360*/  BSYNC.RECONVERGENT B0 ;  /* 0x0000000000007941 */ /* 0x000fea0003800200 */
.L_x_8265:
[----:B------:R-:W0:Y:S01]  /*a370*/  F2I.S64.TRUNC R4, R4 ;  /* 0x0000000400047311 */ /* 0x000e22000020d900 */
[----:B------:R-:W-:Y:S05]  /*a380*/  BRA `(.L_x_8246) ;  /* 0x00000000009c7947 */ /* 0x000fea0003800000 */
.L_x_8258:
        /* <DEDUP_REMOVED lines=14> */
.L_x_8272:
[----:B------:R-:W-:Y:S05]  /*a470*/  BSYNC.RECONVERGENT B0 ;  /* 0x0000000000007941 */ /* 0x000fea0003800200 */
.L_x_8271:
[----:B------:R-:W0:Y:S01]  /*a480*/  F2I.S64.TRUNC R4, R4 ;  /* 0x0000000400047311 */ /* 0x000e22000020d900 */
[----:B------:R-:W-:Y:S05]  /*a490*/  BRA `(.L_x_8246) ;  /* 0x0000000000587947 */ /* 0x000fea0003800000 */
.L_x_8245:
        /* <DEDUP_REMOVED lines=16> */
.L_x_8273:
[----:B------:R-:W-:Y:S01]  /*a5a0*/  CS2R R4, SRZ ;  /* 0x0000000000047805 */ /* 0x000fe2000001ff00 */
[----:B------:R-:W-:Y:S06]  /*a5b0*/  BRA `(.L_x_8246) ;  /* 0x0000000000107947 */ /* 0x000fec0003800000 */
.L_x_8270:
[----:B------:R0:W5:Y:S01]  /*a5c0*/  LDG.E.64 R4, desc[UR36][R6.64] ;  /* 0x0000002406047981 */ /* 0x000162000c1e1b00 */
[----:B------:R-:W-:Y:S05]  /*a5d0*/  BRA `(.L_x_8246) ;  /* 0x0000000000087947 */ /* 0x000fea0003800000 */
.L_x_8269:
[----:B------:R0:W5:Y:S01]  /*a5e0*/  LDG.E R4, desc[UR36][R6.64] ;  /* 0x0000002406047981 */ /* 0x000162000c1e1900 */
[----:B------:R-:W-:-:S07]  /*a5f0*/  IMAD.MOV.U32 R5, RZ, RZ, RZ ;  /* 0x000000ffff057224 */ /* 0x000fce00078e00ff */
.L_x_8246:
[----:B------:R-:W-:-:S04]  /*a600*/  ISETP.NE.AND P0, PT, R34, RZ, PT ;  /* 0x000000ff2200720c */ /* 0x000fc80003f05270 */
[----:B------:R-:W-:-:S13]  /*a610*/  PLOP3.LUT P0, PT, P0, PT, PT, 0x8, 0x80 ;  /* 0x000000000080781c */ /* 0x000fda000070e170 */
.L_x_8183:
[----:B------:R-:W-:Y:S05]  /*a620*/  BSYNC.RECONVERGENT B7 ;  /* 0x0000000000077941 */ /* 0x000fea0003800200 */
.L_x_8182:
[----:B------:R-:W-:Y:S01]  /*a630*/  VIADD R25, R19, 0x80 ;  /* 0x0000008013197836 */ /* 0x000fe20000000000 */
[----:B------:R-:W-:Y:S01]  /*a640*/  ISETP.NE.AND P1, PT, R27, RZ, PT ;  /* 0x000000ff1b00720c */ /* 0x000fe20003f25270 */
[----:B0-----:R-:W-:Y:S01]  /*a650*/  VIADD R3, R19, 0x100 ;  /* 0x0000010013037836 */ /* 0x001fe20000000000 */
[----:B------:R-:W-:Y:S01]  /*a660*/  ISETP.NE.AND P2, PT, R31, RZ, PT ;  /* 0x000000ff1f00720c */ /* 0x000fe20003f45270 */
[----:B-1----:R-:W-:Y:S01]  /*a670*/  VIADD R7, R19, 0x180 ;  /* 0x0000018013077836 */ /* 0x002fe20000000000 */
[-C--:B------:R-:W-:Y:S02]  /*a680*/  ISETP.GE.OR P1, PT, R25, R18.reuse, P1 ;  /* 0x000000121900720c */ /* 0x080fe40000f26670 */
[-C--:B------:R-:W-:Y:S02]  /*a690*/  ISETP.GE.OR P2, PT, R3, R18.reuse, P2 ;  /* 0x000000120300720c */ /* 0x080fe40001746670 */
[----:B------:R-:W-:Y:S02]  /*a6a0*/  ISETP.NE.AND P5, PT, R24, RZ, PT ;  /* 0x000000ff1800720c */ /* 0x000fe40003fa5270 */
[----:B------:R-:W-:-:S07]  /*a6b0*/  ISETP.GE.OR P0, PT, R7, R18, P0 ;  /* 0x000000120700720c */ /* 0x000fce0000706670 */
[----:B------:R-:W0:Y:S08]  /*a6c0*/  @!P1 LDC.64 R10, c[0x0][0x388] ;  /* 0x0000e200ff0a9b82 */ /* 0x000e300000000a00 */
[----:B------:R-:W1:Y:S08]  /*a6d0*/  @!P2 LDC.64 R6, c[0x0][0x388] ;  /* 0x0000e200ff06ab82 */ /* 0x000e700000000a00 */
[----:B------:R-:W3:Y:S08]  /*a6e0*/  @!P0 LDC.64 R12, c[0x0][0x388] ;  /* 0x0000e200ff0c8b82 */ /* 0x000ef00000000a00 */
[----:B------:R-:W2:Y:S01]  /*a6f0*/  @!P5 LDC.64 R8, c[0x0][0x388] ;  /* 0x0000e200ff08db82 */ /* 0x000ea20000000a00 */
[----:B0----5:R-:W-:-:S04]  /*a700*/  @!P1 LEA R10, P3, R28, R10, 0x1 ;  /* 0x0000000a1c0a9211 */ /* 0x021fc800078608ff */
[----:B------:R-:W-:Y:S02]  /*a710*/  @!P1 LEA.HI.X R11, R28, R11, R29, 0x1, P3 ;  /* 0x0000000b1c0b9211 */ /* 0x000fe400018f0c1d */
[----:B-1----:R-:W-:-:S03]  /*a720*/  @!P2 LEA R6, P4, R32, R6, 0x1 ;  /* 0x000000062006a211 */ /* 0x002fc600078808ff */
[----:B------:R0:W5:Y:S01]  /*a730*/  @!P1 LDG.E.U16 R23, desc[UR36][R10.64] ;  /* 0x000000240a179981 */ /* 0x000162000c1e1500 */
[----:B------:R-:W-:Y:S02]  /*a740*/  @!P2 LEA.HI.X R7, R32, R7, R33, 0x1, P4 ;  /* 0x000000072007a211 */ /* 0x000fe400020f0c21 */
[----:B---3--:R-:W-:-:S03]  /*a750*/  @!P0 LEA R12, P3, R4, R12, 0x1 ;  /* 0x0000000c040c8211 */ /* 0x008fc600078608ff */
[----:B------:R0:W5:Y:S01]  /*a760*/  @!P2 LDG.E.U16 R26, desc[UR36][R6.64] ;  /* 0x00000024061aa981 */ /* 0x000162000c1e1500 */
[----:B------:R-:W-:Y:S02]  /*a770*/  @!P0 LEA.HI.X R13, R4, R13, R5, 0x1, P3 ;  /* 0x0000000d040d8211 */ /* 0x000fe400018f0c05 */
[----:B--2---:R-:W-:-:S03]  /*a780*/  @!P5 LEA R8, P4, R16, R8, 0x1 ;  /* 0x000000081008d211 */ /* 0x004fc600078808ff */
[----:B----4-:R0:W5:Y:S01]  /*a790*/  @!P0 LDG.E.U16 R30, desc[UR36][R12.64] ;  /* 0x000000240c1e8981 */ /* 0x010162000c1e1500 */
        /* <DEDUP_REMOVED lines=29> */
.L_x_8280:
[----:B-----5:R0:W-:Y:S01]  /*a970*/  STG.E.U8 desc[UR36][R8.64], R22 ;  /* 0x0000001608007986 */ /* 0x0201e2000c101124 */
[----:B------:R-:W-:Y:S01]  /*a980*/  IMAD.MOV.U32 R19, RZ, RZ, R25 ;  /* 0x000000ffff137224 */ /* 0x000fe200078e0019 */
[----:B------:R-:W-:Y:S06]  /*a990*/  BRA `(.L_x_8282) ;  /* 0x0000000c00a07947 */ /* 0x000fec0003800000 */
.L_x_8279:
        /* <DEDUP_REMOVED lines=8> */
[----:B------:R-:W-:-:S05]  /*aa20*/  SHF.R.S32.HI R5, RZ, 0x1f, R4 ;  /* 0x0000001fff057819 */ /* 0x000fca0000011404 */
[----:B------:R0:W-:Y:S01]  /*aa30*/  STG.E.64 desc[UR36][R8.64], R4 ;  /* 0x0000000408007986 */ /* 0x0001e2000c101b24 */
[----:B------:R-:W-:Y:S05]  /*aa40*/  BRA `(.L_x_8282) ;  /* 0x0000000c00747947 */ /* 0x000fea0003800000 */
.L_x_8284:
[----:B-----5:R-:W-:Y:S01]  /*aa50*/  PRMT R3, R22, 0x9910, RZ ;  /* 0x0000991016037816 */ /* 0x020fe200000000ff */
[----:B------:R-:W-:-:S04]  /*aa60*/  IMAD.MOV.U32 R19, RZ, RZ, R25 ;  /* 0x000000ffff137224 */ /* 0x000fc800078e0019 */
[----:B------:R0:W-:Y:S01]  /*aa70*/  STG.E desc[UR36][R8.64], R3 ;  /* 0x0000000308007986 */ /* 0x0001e2000c101924 */
[----:B------:R-:W-:Y:S05]  /*aa80*/  BRA `(.L_x_8282) ;  /* 0x0000000c00647947 */ /* 0x000fea0003800000 */
.L_x_8283:
[----:B-----5:R0:W-:Y:S01]  /*aa90*/  STG.E.U16 desc[UR36][R8.64], R22 ;  /* 0x0000001608007986 */ /* 0x0201e2000c101524 */
[----:B------:R-:W-:Y:S01]  /*aaa0*/  IMAD.MOV.U32 R19, RZ, RZ, R25 ;  /* 0x000000ffff137224 */ /* 0x000fe200078e0019 */
[----:B------:R-:W-:Y:S06]  /*aab0*/  BRA `(.L_x_8282) ;  /* 0x0000000c00587947 */ /* 0x000fec0003800000 */
.L_x_8278:
[----:B------:R-:W-:-:S13]  /*aac0*/  ISETP.GT.AND P0, PT, R0, 0x6, PT ;  /* 0x000000060000780c */ /* 0x000fda0003f04270 */
[----:B------:R-:W-:Y:S05]  /*aad0*/  @P0 BRA `(.L_x_8285) ;  /* 0x0000000000340947 */ /* 0x000fea0003800000 */
[----:B------:R-:W-:-:S13]  /*aae0*/  ISETP.NE.AND P0, PT, R0, 0x5, PT ;  /* 0x000000050000780c */ /* 0x000fda0003f05270 */
[----:B------:R-:W-:Y:S05]  /*aaf0*/  @!P0 BRA `(.L_x_8286) ;  /* 0x0000000000188947 */ /* 0x000fea0003800000 */
[----:B------:R-:W-:-:S13]  /*ab00*/  ISETP.NE.AND P0, PT, R0, 0x6, PT ;  /* 0x000000060000780c */ /* 0x000fda0003f05270 */
[----:B------:R-:W-:Y:S05]  /*ab10*/  @P0 BRA `(.L_x_8281) ;  /* 0x0000000800940947 */ /* 0x000fea0003800000 */
[----:B-----5:R-:W0:Y:S01]  /*ab20*/  I2F.S16 R3, R22 ;  /* 0x0000001600037306 */ /* 0x020e220000101400 */
[----:B------:R-:W-:Y:S01]  /*ab30*/  IMAD.MOV.U32 R19, RZ, RZ, R25 ;  /* 0x000000ffff137224 */ /* 0x000fe200078e0019 */
[----:B0-----:R0:W-:Y:S01]  /*ab40*/  STG.E desc[UR36][R8.64], R3 ;  /* 0x0000000308007986 */ /* 0x0011e2000c101924 */
[----:B------:R-:W-:Y:S05]  /*ab50*/  BRA `(.L_x_8282) ;  /* 0x0000000c00307947 */ /* 0x000fea0003800000 */
.L_x_8286:
[----:B-----5:R-:W0:Y:S01]  /*ab60*/  I2F.S16 R0, R22 ;  /* 0x0000001600007306 */ /* 0x020e220000101400 */
[----:B------:R-:W-:Y:S01]  /*ab70*/  IMAD.MOV.U32 R19, RZ, RZ, R25 ;  /* 0x000000ffff137224 */ /* 0x000fe200078e0019 */
[----:B0-----:R-:W-:-:S05]  /*ab80*/  F2FP.F16.F32.PACK_AB R0, RZ, R0 ;  /* 0x00000000ff00723e */ /* 0x001fca00000000ff */
[----:B------:R0:W-:Y:S01]  /*ab90*/  STG.E.U16 desc[UR36][R8.64], R0 ;  /* 0x0000000008007986 */ /* 0x0001e2000c101524 */
[----:B------:R-:W-:Y:S05]  /*aba0*/  BRA `(.L_x_8282) ;  /* 0x0000000c001c7947 */ /* 0x000fea0003800000 */
.L_x_8285:
[----:B------:R-:W-:-:S13]  /*abb0*/  ISETP.NE.AND P0, PT, R0, 0x7, PT ;  /* 0x000000070000780c */ /* 0x000fda0003f05270 */
[----:B------:R-:W-:Y:S05]  /*abc0*/  @!P0 BRA `(.L_x_8287) ;  /* 0x00000000003c8947 */ /* 0x000fea0003800000 */
[----:B------:R-:W-:-:S13]  /*abd0*/  ISETP.NE.AND P0, PT, R0, 0x8, PT ;  /* 0x000000080000780c */ /* 0x000fda0003f05270 */
[----:B------:R-:W-:Y:S05]  /*abe0*/  @!P0 BRA `(.L_x_8288) ;  /* 0x00000000001c8947 */ /* 0x000fea0003800000 */
[----:B------:R-:W-:-:S13]  /*abf0*/  ISETP.NE.AND P0, PT, R0, 0x9, PT ;  /* 0x000000090000780c */ /* 0x000fda0003f05270 */
[----:B------:R-:W-:Y:S05]  /*ac00*/  @P0 BRA `(.L_x_8281) ;  /* 0x0000000800580947 */ /* 0x000fea0003800000 */
[----:B-----5:R-:W0:Y:S01]  /*ac10*/  I2F.S16 R4, R22 ;  /* 0x0000001600047306 */ /* 0x020e220000101400 */
[----:B------:R-:W-:Y:S02]  /*ac20*/  IMAD.MOV.U32 R5, RZ, RZ, RZ ;  /* 0x000000ffff057224 */ /* 0x000fe400078e00ff */
[----:B------:R-:W-:-:S03]  /*ac30*/  IMAD.MOV.U32 R19, RZ, RZ, R25 ;  /* 0x000000ffff137224 */ /* 0x000fc600078e0019 */
[----:B0-----:R0:W-:Y:S01]  /*ac40*/  STG.E.64 desc[UR36][R8.64], R4 ;  /* 0x0000000408007986 */ /* 0x0011e2000c101b24 */
[----:B------:R-:W-:Y:S05]  /*ac50*/  BRA `(.L_x_8282) ;  /* 0x0000000800f07947 */ /* 0x000fea0003800000 */
.L_x_8288:
[----:B-----5:R-:W0:Y:S01]  /*ac60*/  I2F.S16 R22, R22 ;  /* 0x0000001600167306 */ /* 0x020e220000101400 */
[----:B------:R-:W-:Y:S01]  /*ac70*/  IMAD.MOV.U32 R19, RZ, RZ, R25 ;  /* 0x000000ffff137224 */ /* 0x000fe200078e0019 */
[----:B0-----:R-:W-:-:S04]  /*ac80*/  F2FP.F16.F32.PACK_AB R3, RZ, R22 ;  /* 0x00000016ff03723e */ /* 0x001fc800000000ff */
[----:B------:R-:W-:-:S05]  /*ac90*/  PRMT R3, R3, 0x5410, RZ ;  /* 0x0000541003037816 */ /* 0x000fca00000000ff */
[----:B------:R0:W-:Y:S01]  /*aca0*/  STG.E desc[UR36][R8.64], R3 ;  /* 0x0000000308007986 */ /* 0x0001e2000c101924 */
[----:B------:R-:W-:Y:S05]  /*acb0*/  BRA `(.L_x_8282) ;  /* 0x0000000800d87947 */ /* 0x000fea0003800000 */
.L_x_8287:
[----:B-----5:R-:W0:Y:S01]  /*acc0*/  I2F.F64.S16 R4, R22 ;  /* 0x0000001600047312 */ /* 0x020e220000101c00 */
[----:B------:R-:W-:Y:S01]  /*acd0*/  IMAD.MOV.U32 R19, RZ, RZ, R25 ;  /* 0x000000ffff137224 */ /* 0x000fe200078e0019 */
[----:B0-----:R0:W-:Y:S01]  /*ace0*/  STG.E.64 desc[UR36][R8.64], R4 ;  /* 0x0000000408007986 */ /* 0x0011e2000c101b24 */
[----:B------:R-:W-:Y:S05]  /*acf0*/  BRA `(.L_x_8282) ;  /* 0x0000000800c87947 */ /* 0x000fea0003800000 */
.L_x_8277:
        /* <DEDUP_REMOVED lines=8> */
[----:B-----5:R-:W-:Y:S01]  /*ad80*/  PRMT R0, R22, 0x9910, RZ ;  /* 0x0000991016007816 */ /* 0x020fe200000000ff */
[----:B------:R-:W-:-:S03]  /*ad90*/  IMAD.MOV.U32 R19, RZ, RZ, R25 ;  /* 0x000000ffff137224 */ /* 0x000fc600078e0019 */
[----:B------:R-:W-:-:S04]  /*ada0*/  ISETP.NE.AND P0, PT, R0, RZ, PT ;  /* 0x000000ff0000720c */ /* 0x000fc80003f05270 */
[----:B------:R-:W-:-:S05]  /*adb0*/  SEL R3, RZ, 0x1, !P0 ;  /* 0x00000001ff037807 */ /* 0x000fca0004000000 */
[----:B------:R0:W-:Y:S01]  /*adc0*/  STG.E.U8 desc[UR36][R8.64], R3 ;  /* 0x0000000308007986 */ /* 0x0001e2000c101124 */
[----:B------:R-:W-:Y:S05]  /*add0*/  BRA `(.L_x_8282) ;  /* 0x0000000800907947 */ /* 0x000fea0003800000 */
.L_x_8291:
[----:B-----5:R-:W0:Y:S01]  /*ade0*/  I2F.F64.S16 R4, R22 ;  /* 0x0000001600047312 */ /* 0x020e220000101c00 */
[----:B------:R-:W-:Y:S01]  /*adf0*/  CS2R R6, SRZ ;  /* 0x0000000000067805 */ /* 0x000fe2000001ff00 */
[----:B------:R-:W-:-:S04]  /*ae00*/  IMAD.MOV.U32 R19, RZ, RZ, R25 ;  /* 0x000000ffff137224 */ /* 0x000fc800078e0019 */
[----:B0-----:R0:W-:Y:S01]  /*ae10*/  STG.E.128 desc[UR36][R8.64], R4 ;  /* 0x0000000408007986 */ /* 0x0011e2000c101d24 */
[----:B------:R-:W-:Y:S05]  /*ae20*/  BRA `(.L_x_8282) ;  /* 0x00000008007c7947 */ /* 0x000fea0003800000 */
.L_x_8290:
[----:B------:R-:W-:-:S13]  /*ae30*/  ISETP.NE.AND P0, PT, R0, 0xf, PT ;  /* 0x0000000f0000780c */ /* 0x000fda0003f05270 */
[----:B------:R-:W-:Y:S05]  /*ae40*/  @!P0 BRA `(.L_x_8292) ;  /* 0x0000000000a88947 */ /* 0x000fea0003800000 */
[----:B------:R-:W-:-:S13]  /*ae50*/  ISETP.NE.AND P0, PT, R0, 0x17, PT ;  /* 0x000000170000780c */ /* 0x000fda0003f05270 */
[----:B------:R-:W-:Y:S05]  /*ae60*/  @!P0 BRA `(.L_x_8293) ;  /* 0x0000000000508947 */ /* 0x000fea0003800000 */
[----:B------:R-:W-:-:S13]  /*ae70*/  ISETP.NE.AND P0, PT, R0, 0x18, PT ;  /* 0x000000180000780c */ /* 0x000fda0003f05270 */
[----:B------:R-:W-:Y:S05]  /*ae80*/  @P0 BRA `(.L_x_8281) ;  /* 0x0000000400b80947 */ /* 0x000fea0003800000 */
[----:B-----5:R-:W0:Y:S01]  /*ae90*/  I2F.S16 R22, R22 ;  /* 0x0000001600167306 */ /* 0x020e220000101400 */
        /* <DEDUP_REMOVED lines=12> */
.L_x_8295:
[----:B------:R-:W-:Y:S05]  /*af60*/  BSYNC.RECONVERGENT B0 ;  /* 0x0000000000007941 */ /* 0x000fea0003800200 */
.L_x_8294:
[----:B------:R-:W-:Y:S01]  /*af70*/  LOP3.LUT R5, R0, 0x80, R5, 0xf8, !PT ;  /* 0x0000008000057812 */ /* 0x000fe200078ef805 */
[----:B------:R-:W-:-:S04]  /*af80*/  IMAD.MOV.U32 R19, RZ, RZ, R25 ;  /* 0x000000ffff137224 */ /* 0x000fc800078e0019 */
[----:B------:R0:W-:Y:S01]  /*af90*/  STG.E.U8 desc[UR36][R8.64], R5 ;  /* 0x0000000508007986 */ /* 0x0001e2000c101124 */
[----:B------:R-:W-:Y:S05]  /*afa0*/  BRA `(.L_x_8282) ;  /* 0x00000008001c7947 */ /* 0x000fea0003800000 */
.L_x_8293:
        /* <DEDUP_REMOVED lines=15> */
.L_x_8297:
[----:B------:R-:W-:Y:S05]  /*b0a0*/  BSYNC.RECONVERGENT B0 ;  /* 0x0000000000007941 */ /* 0x000fea0003800200 */
.L_x_8296:
[----:B------:R-:W-:Y:S01]  /*b0b0*/  LOP3.LUT R5, R0, 0x80, R5, 0xf8, !PT ;  /* 0x0000008000057812 */ /* 0x000fe200078ef805 */
[----:B------:R-:W-:-:S04]  /*b0c0*/  IMAD.MOV.U32 R19, RZ, RZ, R25 ;  /* 0x000000ffff137224 */ /* 0x000fc800078e0019 */
[----:B------:R0:W-:Y:S01]  /*b0d0*/  STG.E.U8 desc[UR36][R8.64], R5 ;  /* 0x0000000508007986 */ /* 0x0001e2000c101124 */
[----:B------:R-:W-:Y:S05]  /*b0e0*/  BRA `(.L_x_8282) ;  /* 0x0000000400cc7947 */ /* 0x000fea0003800000 */
.L_x_8292:
[----:B-----5:R-:W0:Y:S01]  /*b0f0*/  I2F.S16 R0, R22 ;  /* 0x0000001600007306 */ /* 0x020e220000101400 */
[----:B------:R-:W-:Y:S01]  /*b100*/  IMAD.MOV.U32 R19, RZ, RZ, R25 ;  /* 0x000000ffff137224 */ /* 0x000fe200078e0019 */
[----:B0-----:R-:W-:-:S05]  /*b110*/  F2FP.BF16.F32.PACK_AB R0, RZ, R0 ;  /* 0x00000000ff00723e */ /* 0x001fca00000010ff */
[----:B------:R0:W-:Y:S01]  /*b120*/  STG.E.U16 desc[UR36][R8.64], R0 ;  /* 0x0000000008007986 */ /* 0x0001e2000c101524 */
[----:B------:R-:W-:Y:S05]  /*b130*/  BRA `(.L_x_8282) ;  /* 0x0000000400b87947 */ /* 0x000fea0003800000 */
.L_x_8289:
        /* <DEDUP_REMOVED lines=8> */
[----:B-----5:R4:W-:Y:S01]  /*b1c0*/  STG.E.U16 desc[UR36][R8.64], R22 ;  /* 0x0000001608007986 */ /* 0x0209e2000c101524 */
[----:B------:R-:W-:Y:S01]  /*b1d0*/  IMAD.MOV.U32 R19, RZ, RZ, R25 ;  /* 0x000000ffff137224 */ /* 0x000fe200078e0019 */
[----:B------:R-:W-:Y:S06]  /*b1e0*/  BRA `(.L_x_8282) ;  /* 0x00000004008c7947 */ /* 0x000fec0003800000 */
.L_x_8300:
        /* <DEDUP_REMOVED lines=13> */
.L_x_8303:
[----:B------:R-:W-:-:S04]  /*b2c0*/  SHF.R.U32.HI R0, RZ, 0x14, R3 ;  /* 0x00000014ff007819 */ /* 0x000fc80000011603 */
[----:B------:R-:W-:-:S04]  /*b2d0*/  LOP3.LUT R0, R0, 0x1, RZ, 0xc0, !PT ;  /* 0x0000000100007812 */ /* 0x000fc800078ec0ff */
[----:B------:R-:W-:-:S04]  /*b2e0*/  IADD3 R0, PT, PT, R3, 0x487ffff, R0 ;  /* 0x0487ffff03007810 */ /* 0x000fc80007ffe000 */
[----:B------:R-:W-:-:S04]  /*b2f0*/  SHF.R.U32.HI R0, RZ, 0x14, R0 ;  /* 0x00000014ff007819 */ /* 0x000fc80000011600 */
[----:B------:R-:W-:-:S07]  /*b300*/  LOP3.LUT R0, R0, 0xff, RZ, 0xc0, !PT ;  /* 0x000000ff00007812 */ /* 0x000fce00078ec0ff */
.L_x_8304:
[----:B------:R-:W-:-:S04]  /*b310*/  SHF.R.U32.HI R3, RZ, 0x18, R3 ;  /* 0x00000018ff037819 */ /* 0x000fc80000011603 */
[----:B------:R-:W-:-:S04]  /*b320*/  LOP3.LUT R0, R0, 0x80, R3, 0xf8, !PT ;  /* 0x0000008000007812 */ /* 0x000fc800078ef803 */
[----:B------:R-:W-:-:S07]  /*b330*/  PRMT R4, R0, 0x7610, R4 ;  /* 0x0000761000047816 */ /* 0x000fce0000000004 */
.L_x_8302:
[----:B------:R-:W-:Y:S05]  /*b340*/  BSYNC.RECONVERGENT B0 ;  /* 0x0000000000007941 */ /* 0x000fea0003800200 */
.L_x_8301:
[----:B------:R0:W-:Y:S01]  /*b350*/  STG.E.U8 desc[UR36][R8.64], R4 ;  /* 0x0000000408007986 */ /* 0x0001e2000c101124 */
[----:B------:R-:W-:Y:S01]  /*b360*/  IMAD.MOV.U32 R19, RZ, RZ, R25 ;  /* 0x000000ffff137224 */ /* 0x000fe200078e0019 */
[----:B------:R-:W-:Y:S06]  /*b370*/  BRA `(.L_x_8282) ;  /* 0x0000000400287947 */ /* 0x000fec0003800000 */
.L_x_8299:
        /* <DEDUP_REMOVED lines=13> */
.L_x_8307:
[----:B------:R-:W-:-:S04]  /*b450*/  SHF.R.U32.HI R0, RZ, 0x15, R3 ;  /* 0x00000015ff007819 */ /* 0x000fc80000011603 */
[----:B------:R-:W-:-:S04]  /*b460*/  LOP3.LUT R0, R0, 0x1, RZ, 0xc0, !PT ;  /* 0x0000000100007812 */ /* 0x000fc800078ec0ff */
[----:B------:R-:W-:-:S04]  /*b470*/  IADD3 R0, PT, PT, R3, 0x88fffff, R0 ;  /* 0x088fffff03007810 */ /* 0x000fc80007ffe000 */
[----:B------:R-:W-:-:S04]  /*b480*/  SHF.R.U32.HI R0, RZ, 0x15, R0 ;  /* 0x00000015ff007819 */ /* 0x000fc80000011600 */
[----:B------:R-:W-:-:S07]  /*b490*/  LOP3.LUT R0, R0, 0xff, RZ, 0xc0, !PT ;  /* 0x000000ff00007812 */ /* 0x000fce00078ec0ff */
.L_x_8308:
[----:B------:R-:W-:-:S04]  /*b4a0*/  SHF.R.U32.HI R3, RZ, 0x18, R3 ;  /* 0x00000018ff037819 */ /* 0x000fc80000011603 */
[----:B------:R-:W-:-:S04]  /*b4b0*/  LOP3.LUT R0, R0, 0x80, R3, 0xf8, !PT ;  /* 0x0000008000007812 */ /* 0x000fc800078ef803 */
[----:B------:R-:W-:-:S07]  /*b4c0*/  PRMT R4, R0, 0x7610, R4 ;  /* 0x0000761000047816 */ /* 0x000fce0000000004 */
.L_x_8306:
[----:B------:R-:W-:Y:S05]  /*b4d0*/  BSYNC.RECONVERGENT B0 ;  /* 0x0000000000007941 */ /* 0x000fea0003800200 */
.L_x_8305:
[----:B------:R3:W-:Y:S01]  /*b4e0*/  STG.E.U8 desc[UR36][R8.64], R4 ;  /* 0x0000000408007986 */ /* 0x0007e2000c101124 */
[----:B------:R-:W-:Y:S01]  /*b4f0*/  IMAD.MOV.U32 R19, RZ, RZ, R25 ;  /* 0x000000ffff137224 */ /* 0x000fe200078e0019 */
[----:B------:R-:W-:Y:S06]  /*b500*/  BRA `(.L_x_8282) ;  /* 0x0000000000c47947 */ /* 0x000fec0003800000 */
.L_x_8298:
[----:B------:R-:W-:-:S13]  /*b510*/  ISETP.NE.AND P0, PT, R0, 0x1c, PT ;  /* 0x0000001c0000780c */ /* 0x000fda0003f05270 */
[----:B------:R-:W-:Y:S05]  /*b520*/  @!P0 BRA `(.L_x_8309) ;  /* 0x0000000000b08947 */ /* 0x000fea0003800000 */
[----:B------:R-:W-:-:S13]  /*b530*/  ISETP.NE.AND P0, PT, R0, 0x1d, PT ;  /* 0x0000001d0000780c */ /* 0x000fda0003f05270 */
[----:B------:R-:W-:Y:S05]  /*b540*/  @!P0 BRA `(.L_x_8310) ;  /* 0x0000000000948947 */ /* 0x000fea0003800000 */
[----:B------:R-:W-:-:S13]  /*b550*/  ISETP.NE.AND P0, PT, R0, 0x2c, PT ;  /* 0x0000002c0000780c */ /* 0x000fda0003f05270 */
[----:B------:R-:W-:Y:S05]  /*b560*/  @!P0 BRA `(.L_x_8311) ;  /* 0x0000000000488947 */ /* 0x000fea0003800000 */
.L_x_8281:
        /* <DEDUP_REMOVED lines=16> */
.L_x_8312:
[----:B------:R-:W-:Y:S01]  /*b670*/  IMAD.MOV.U32 R19, RZ, RZ, R25 ;  /* 0x000000ffff137224 */ /* 0x000fe200078e0019 */
[----:B------:R-:W-:Y:S06]  /*b680*/  BRA `(.L_x_8282) ;  /* 0x0000000000647947 */ /* 0x000fec0003800000 */
.L_x_8311:
[----:B-----5:R-:W0:Y:S01]  /*b690*/  I2F.S16 R22, R22 ;  /* 0x0000001600167306 */ /* 0x020e220000101400 */
        /* <DEDUP_REMOVED lines=16> */
.L_x_8310:
[----:B-----5:R-:W-:Y:S01]  /*b7a0*/  PRMT R4, R22, 0x9910, RZ ;  /* 0x0000991016047816 */ /* 0x020fe200000000ff */
[----:B------:R-:W-:-:S03]  /*b7b0*/  IMAD.MOV.U32 R19, RZ, RZ, R25 ;  /* 0x000000ffff137224 */ /* 0x000fc600078e0019 */
[----:B------:R-:W-:-:S05]  /*b7c0*/  SHF.R.S32.HI R5, RZ, 0x1f, R4 ;  /* 0x0000001fff057819 */ /* 0x000fca0000011404 */
[----:B------:R1:W-:Y:S01]  /*b7d0*/  STG.E.64 desc[UR36][R8.64], R4 ;  /* 0x0000000408007986 */ /* 0x0003e2000c101b24 */
[----:B------:R-:W-:Y:S05]  /*b7e0*/  BRA `(.L_x_8282) ;  /* 0x00000000000c7947 */ /* 0x000fea0003800000 */
.L_x_8309:
[----:B-----5:R-:W-:Y:S01]  /*b7f0*/  PRMT R3, R22, 0x9910, RZ ;  /* 0x0000991016037816 */ /* 0x020fe200000000ff */
[----:B------:R-:W-:-:S04]  /*b800*/  IMAD.MOV.U32 R19, RZ, RZ, R25 ;  /* 0x000000ffff137224 */ /* 0x000fc800078e0019 */
[----:B------:R0:W-:Y:S03]  /*b810*/  STG.E desc[UR36][R8.64], R3 ;  /* 0x0000000308007986 */ /* 0x0001e6000c101924 */
.L_x_8282:
[----:B------:R-:W-:-:S13]  /*b820*/  ISETP.GE.AND P0, PT, R19, R18, PT ;  /* 0x000000121300720c */ /* 0x000fda0003f06270 */
[----:B------:R-:W-:Y:S05]  /*b830*/  @P0 BREAK.RELIABLE B6 ;  /* 0x0000000000060942 */ /* 0x000fea0003800100 */
[----:B------:R-:W-:Y:S05]  /*b840*/  @P0 BRA `(.L_x_8313) ;  /* 0x0000001c00600947 */ /* 0x000fea0003800000 */
[----:B------:R-:W2:Y:S01]  /*b850*/  LDCU UR4, c[0x0][0x3d0] ;  /* 0x00007a00ff0477ac */ /* 0x000ea20008000800 */
[----:B01-3--:R-:W0:Y:S01]  /*b860*/  LDC.64 R4, c[0x0][0x398] ;  /* 0x0000e600ff047b82 */ /* 0x00be220000000a00 */
[----:B------:R-:W-:Y:S01]  /*b870*/  IMAD R0, R2, 0x200, R19 ;  /* 0x0000020002007824 */ /* 0x000fe200078e0213 */
[----:B------:R-:W-:-:S03]  /*b880*/  PRMT R6, R16, 0x9910, RZ ;  /* 0x0000991010067816 */ /* 0x000fc600000000ff */
[----:B--2---:R-:W-:Y:S02]  /*b890*/  IMAD R3, R0, UR4, RZ ;  /* 0x0000000400037c24 */ /* 0x004fe4000f8e02ff */
        /* <DEDUP_REMOVED lines=15> */
.L_x_8317:
[----:B------:R0:W-:Y:S01]  /*b990*/  STG.E.U8 desc[UR36][R4.64], R23 ;  /* 0x0000001704007986 */ /* 0x0001e2000c101124 */
[----:B------:R-:W-:Y:S05]  /*b9a0*/  BRA `(.L_x_8319) ;  /* 0x0000000c004c7947 */ /* 0x000fea0003800000 */
.L_x_8316:
[----:B------:R-:W-:-:S13]  /*b9b0*/  ISETP.NE.AND P0, PT, R0, 0x2, PT ;  /* 0x000000020000780c */ /* 0x000fda0003f05270 */
[----:B------:R-:W-:Y:S05]  /*b9c0*/  @!P0 BRA `(.L_x_8320) ;  /* 0x00000000002c8947 */ /* 0x000fea0003800000 */
[----:B------:R-:W-:-:S13]  /*b9d0*/  ISETP.NE.AND P0, PT, R0, 0x3, PT ;  /* 0x000000030000780c */ /* 0x000fda0003f05270 */
[----:B------:R-:W-:Y:S05]  /*b9e0*/  @!P0 BRA `(.L_x_8321) ;  /* 0x0000000000188947 */ /* 0x000fea0003800000 */
[----:B------:R-:W-:-:S13]  /*b9f0*/  ISETP.NE.AND P0, PT, R0, 0x4, PT ;  /* 0x000000040000780c */ /* 0x000fda0003f05270 */
[----:B------:R-:W-:Y:S05]  /*ba00*/  @P0 BRA `(.L_x_8318) ;  /* 0x0000000800500947 */ /* 0x000fea0003800000 */
[----:B------:R-:W-:-:S04]  /*ba10*/  PRMT R6, R23, 0x9910, RZ ;  /* 0x0000991017067816 */ /* 0x000fc800000000ff */
[----:B------:R-:W-:-:S05]  /*ba20*/  SHF.R.S32.HI R7, RZ, 0x1f, R6 ;  /* 0x0000001fff077819 */ /* 0x000fca0000011406 */
[----:B------:R0:W-:Y:S01]  /*ba30*/  STG.E.64 desc[UR36][R4.64], R6 ;  /* 0x0000000604007986 */ /* 0x0001e2000c101b24 */
[----:B------:R-:W-:Y:S05]  /*ba40*/  BRA `(.L_x_8319) ;  /* 0x0000000c00247947 */ /* 0x000fea0003800000 */
.L_x_8321:
[----:B------:R-:W-:-:S05]  /*ba50*/  PRMT R3, R23, 0x9910, RZ ;  /* 0x0000991017037816 */ /* 0x000fca00000000ff */
[----:B------:R0:W-:Y:S01]  /*ba60*/  STG.E desc[UR36][R4.64], R3 ;  /* 0x0000000304007986 */ /* 0x0001e2000c101924 */
[----:B------:R-:W-:Y:S05]  /*ba70*/  BRA `(.L_x_8319) ;  /* 0x0000000c00187947 */ /* 0x000fea0003800000 */
.L_x_8320:
[----:B------:R0:W-:Y:S01]  /*ba80*/  STG.E.U16 desc[UR36][R4.64], R23 ;  /* 0x0000001704007986 */ /* 0x0001e2000c101524 */
[----:B------:R-:W-:Y:S05]  /*ba90*/  BRA `(.L_x_8319) ;  /* 0x0000000c00107947 */ /* 0x000fea0003800000 */
.L_x_8315:
[----:B------:R-:W-:-:S13]  /*baa0*/  ISETP.GT.AND P0, PT, R0, 0x6, PT ;  /* 0x000000060000780c */ /* 0x000fda0003f04270 */
[----:B------:R-:W-:Y:S05]  /*bab0*/  @P0 BRA `(.L_x_8322) ;  /* 0x00000000002c0947 */ /* 0x000fea0003800000 */
[----:B------:R-:W-:-:S13]  /*bac0*/  ISETP.NE.AND P0, PT, R0, 0x5, PT ;  /* 0x000000050000780c */ /* 0x000fda0003f05270 */
[----:B------:R-:W-:Y:S05]  /*bad0*/  @!P0 BRA `(.L_x_8323) ;  /* 0x0000000000148947 */ /* 0x000fea0003800000 */
[----:B------:R-:W-:-:S13]  /*bae0*/  ISETP.NE.AND P0, PT, R0, 0x6, PT ;  /* 0x000000060000780c */ /* 0x000fda0003f05270 */
[----:B------:R-:W-:Y:S05]  /*baf0*/  @P0 BRA `(.L_x_8318) ;  /* 0x0000000800140947 */ /* 0x000fea0003800000 */
[----:B------:R-:W0:Y:S02]  /*bb00*/  I2F.S16 R23, R23 ;  /* 0x0000001700177306 */ /* 0x000e240000101400 */
[----:B0-----:R0:W-:Y:S01]  /*bb10*/  STG.E desc[UR36][R4.64], R23 ;  /* 0x0000001704007986 */ /* 0x0011e2000c101924 */
[----:B------:R-:W-:Y:S05]  /*bb20*/  BRA `(.L_x_8319) ;  /* 0x0000000800ec7947 */ /* 0x000fea0003800000 */
.L_x_8323:
[----:B------:R-:W0:Y:S02]  /*bb30*/  I2F.S16 R0, R23 ;  /* 0x0000001700007306 */ /* 0x000e240000101400 */
[----:B0-----:R-:W-:-:S05]  /*bb40*/  F2FP.F16.F32.PACK_AB R0, RZ, R0 ;  /* 0x00000000ff00723e */ /* 0x001fca00000000ff */
[----:B------:R0:W-:Y:S01]  /*bb50*/  STG.E.U16 desc[UR36][R4.64], R0 ;  /* 0x0000000004007986 */ /* 0x0001e2000c101524 */
[----:B------:R-:W-:Y:S05]  /*bb60*/  BRA `(.L_x_8319) ;  /* 0x0000000800dc7947 */ /* 0x000fea0003800000 */
.L_x_8322:
[----:B------:R-:W-:-:S13]  /*bb70*/  ISETP.NE.AND P0, PT, R0, 0x7, PT ;  /* 0x000000070000780c */ /* 0x000fda0003f05270 */
[----:B------:R-:W-:Y:S05]  /*bb80*/  @!P0 BRA `(.L_x_8324) ;  /* 0x0000000000348947 */ /* 0x000fea0003800000 */
[----:B------:R-:W-:-:S13]  /*bb90*/  ISETP.NE.AND P0, PT, R0, 0x8, PT ;  /* 0x000000080000780c */ /* 0x000fda0003f05270 */
[----:B------:R-:W-:Y:S05]  /*bba0*/  @!P0 BRA `(.L_x_8325) ;  /* 0x0000000000188947 */ /* 0x000fea0003800000 */
[----:B------:R-:W-:-:S13]  /*bbb0*/  ISETP.NE.AND P0, PT, R0, 0x9, PT ;  /* 0x000000090000780c */ /* 0x000fda0003f05270 */
[----:B------:R-:W-:Y:S05]  /*bbc0*/  @P0 BRA `(.L_x_8318) ;  /* 0x0000000400e00947 */ /* 0x000fea0003800000 */
[----:B------:R-:W0:Y:S01]  /*bbd0*/  I2F.S16 R6, R23 ;  /* 0x0000001700067306 */ /* 0x000e220000101400 */
[----:B------:R-:W-:-:S05]  /*bbe0*/  IMAD.MOV.U32 R7, RZ, RZ, RZ ;  /* 0x000000ffff077224 */ /* 0x000fca00078e00ff */
[----:B0-----:R0:W-:Y:S01]  /*bbf0*/  STG.E.64 desc[UR36][R4.64], R6 ;  /* 0x0000000604007986 */ /* 0x0011e2000c101b24 */
[----:B------:R-:W-:Y:S05]  /*bc00*/  BRA `(.L_x_8319) ;  /* 0x0000000800b47947 */ /* 0x000fea0003800000 */
.L_x_8325:
[----:B------:R-:W0:Y:S02]  /*bc10*/  I2F.S16 R23, R23 ;  /* 0x0000001700177306 */ /* 0x000e240000101400 */
[----:B0-----:R-:W-:-:S04]  /*bc20*/  F2FP.F16.F32.PACK_AB R3, RZ, R23 ;  /* 0x00000017ff03723e */ /* 0x001fc800000000ff */
[----:B------:R-:W-:-:S05]  /*bc30*/  PRMT R3, R3, 0x5410, RZ ;  /* 0x0000541003037816 */ /* 0x000fca00000000ff */
[----:B------:R0:W-:Y:S01]  /*bc40*/  STG.E desc[UR36][R4.64], R3 ;  /* 0x0000000304007986 */ /* 0x0001e2000c101924 */
[----:B------:R-:W-:Y:S05]  /*bc50*/  BRA `(.L_x_8319) ;  /* 0x0000000800a07947 */ /* 0x000fea0003800000 */
.L_x_8324:
[----:B------:R-:W0:Y:S02]  /*bc60*/  I2F.F64.S16 R6, R23 ;  /* 0x0000001700067312 */ /* 0x000e240000101c00 */
[----:B0-----:R0:W-:Y:S01]  /*bc70*/  STG.E.64 desc[UR36][R4.64], R6 ;  /* 0x0000000604007986 */ /* 0x0011e2000c101b24 */
[----:B------:R-:W-:Y:S05]  /*bc80*/  BRA `(.L_x_8319) ;  /* 0x0000000800947947 */ /* 0x000fea0003800000 */
.L_x_8314:
        /* <DEDUP_REMOVED lines=10> */
[----:B------:R0:W-:Y:S01]  /*bd30*/  STG.E.U16 desc[UR36][R4.64], R23 ;  /* 0x0000001704007986 */ /* 0x0001e2000c101524 */
[----:B------:R-:W-:Y:S05]  /*bd40*/  BRA `(.L_x_8319) ;  /* 0x0000000800647947 */ /* 0x000fea0003800000 */
.L_x_8329:
[----:B------:R-:W0:Y:S01]  /*bd50*/  I2F.S16 R23, R23 ;  /* 0x0000001700177306 */ /* 0x000e220000101400 */
        /* <DEDUP_REMOVED lines=17> */
.L_x_8332:
[----:B------:R-:W-:-:S04]  /*be70*/  SHF.R.U32.HI R3, RZ, 0x18, R23 ;  /* 0x00000018ff037819 */ /* 0x000fc80000011617 */
[----:B------:R-:W-:-:S07]  /*be80*/  LOP3.LUT R0, R0, 0x80, R3, 0xf8, !PT ;  /* 0x0000008000007812 */ /* 0x000fce00078ef803 */
.L_x_8331:
[----:B------:R-:W-:Y:S05]  /*be90*/  BSYNC.RECONVERGENT B0 ;  /* 0x0000000000007941 */ /* 0x000fea0003800200 */
.L_x_8330:
[----:B------:R0:W-:Y:S01]  /*bea0*/  STG.E.U8 desc[UR36][R4.64], R0 ;  /* 0x0000000004007986 */ /* 0x0001e2000c101124 */
[----:B------:R-:W-:Y:S05]  /*beb0*/  BRA `(.L_x_8319) ;  /* 0x0000000800087947 */ /* 0x000fea0003800000 */
.L_x_8328:
        /* <DEDUP_REMOVED lines=18> */
.L_x_8335:
[----:B------:R-:W-:-:S04]  /*bfe0*/  SHF.R.U32.HI R3, RZ, 0x18, R23 ;  /* 0x00000018ff037819 */ /* 0x000fc80000011617 */
[----:B------:R-:W-:-:S07]  /*bff0*/  LOP3.LUT R0, R0, 0x80, R3, 0xf8, !PT ;  /* 0x0000008000007812 */ /* 0x000fce00078ef803 */
.L_x_8334:
[----:B------:R-:W-:Y:S05]  /*c000*/  BSYNC.RECONVERGENT B0 ;  /* 0x0000000000007941 */ /* 0x000fea0003800200 */
.L_x_8333:
[----:B------:R0:W-:Y:S01]  /*c010*/  STG.E.U8 desc[UR36][R4.64], R0 ;  /* 0x0000000004007986 */ /* 0x0001e2000c101124 */
[----:B------:R-:W-:Y:S05]  /*c020*/  BRA `(.L_x_8319) ;  /* 0x0000000400ac7947 */ /* 0x000fea0003800000 */
.L_x_8327:
[----:B------:R-:W-:-:S13]  /*c030*/  ISETP.NE.AND P0, PT, R0, 0x1c, PT ;  /* 0x0000001c0000780c */ /* 0x000fda0003f05270 */
[----:B------:R-:W-:Y:S05]  /*c040*/  @!P0 BRA `(.L_x_8336) ;  /* 0x0000000000608947 */ /* 0x000fea0003800000 */
[----:B------:R-:W-:-:S13]  /*c050*/  ISETP.NE.AND P0, PT, R0, 0x1d, PT ;  /* 0x0000001d0000780c */ /* 0x000fda0003f05270 */
[----:B------:R-:W-:Y:S05]  /*c060*/  @!P0 BRA `(.L_x_8337) ;  /* 0x0000000000488947 */ /* 0x000fea0003800000 */
[----:B------:R-:W-:-:S13]  /*c070*/  ISETP.NE.AND P0, PT, R0, 0x2c, PT ;  /* 0x0000002c0000780c */ /* 0x000fda0003f05270 */
[----:B------:R-:W-:Y:S05]  /*c080*/  @P0 BRA `(.L_x_8318) ;  /* 0x0000000000b00947 */ /* 0x000fea0003800000 */
[----:B----4-:R-:W0:Y:S02]  /*c090*/  I2F.S16 R8, R23 ;  /* 0x0000001700087306 */ /* 0x010e240000101400 */
        /* <DEDUP_REMOVED lines=15> */
.L_x_8337:
[----:B------:R-:W-:-:S04]  /*c190*/  PRMT R6, R23, 0x9910, RZ ;  /* 0x0000991017067816 */ /* 0x000fc800000000ff */
[----:B------:R-:W-:-:S05]  /*c1a0*/  SHF.R.S32.HI R7, RZ, 0x1f, R6 ;  /* 0x0000001fff077819 */ /* 0x000fca0000011406 */
[----:B------:R0:W-:Y:S01]  /*c1b0*/  STG.E.64 desc[UR36][R4.64], R6 ;  /* 0x0000000604007986 */ /* 0x0001e2000c101b24 */
[----:B------:R-:W-:Y:S05]  /*c1c0*/  BRA `(.L_x_8319) ;  /* 0x0000000400447947 */ /* 0x000fea0003800000 */
.L_x_8336:
[----:B------:R-:W-:-:S05]  /*c1d0*/  PRMT R3, R23, 0x9910, RZ ;  /* 0x0000991017037816 */ /* 0x000fca00000000ff */
[----:B------:R0:W-:Y:S01]  /*c1e0*/  STG.E desc[UR36][R4.64], R3 ;  /* 0x0000000304007986 */ /* 0x0001e2000c101924 */
[----:B------:R-:W-:Y:S05]  /*c1f0*/  BRA `(.L_x_8319) ;  /* 0x0000000400387947 */ /* 0x000fea0003800000 */
.L_x_8326:
[----:B------:R-:W-:-:S13]  /*c200*/  ISETP.GT.AND P0, PT, R0, 0xe, PT ;  /* 0x0000000e0000780c */ /* 0x000fda0003f04270 */
[----:B------:R-:W-:Y:S05]  /*c210*/  @P0 BRA `(.L_x_8338) ;  /* 0x0000000000340947 */ /* 0x000fea0003800000 */
[----:B------:R-:W-:-:S13]  /*c220*/  ISETP.NE.AND P0, PT, R0, 0xa, PT ;  /* 0x0000000a0000780c */ /* 0x000fda0003f05270 */
[----:B------:R-:W-:Y:S05]  /*c230*/  @!P0 BRA `(.L_x_8339) ;  /* 0x00000000001c8947 */ /* 0x000fea0003800000 */
[----:B------:R-:W-:-:S13]  /*c240*/  ISETP.NE.AND P0, PT, R0, 0xb, PT ;  /* 0x0000000b0000780c */ /* 0x000fda0003f05270 */
[----:B------:R-:W-:Y:S05]  /*c250*/  @P0 BRA `(.L_x_8318) ;  /* 0x00000000003c0947 */ /* 0x000fea0003800000 */
[----:B------:R-:W-:-:S04]  /*c260*/  PRMT R0, R23, 0x9910, RZ ;  /* 0x0000991017007816 */ /* 0x000fc800000000ff */
[----:B------:R-:W-:-:S04]  /*c270*/  ISETP.NE.AND P0, PT, R0, RZ, PT ;  /* 0x000000ff0000720c */ /* 0x000fc80003f05270 */
[----:B------:R-:W-:-:S05]  /*c280*/  SEL R3, RZ, 0x1, !P0 ;  /* 0x00000001ff037807 */ /* 0x000fca0004000000 */
[----:B------:R0:W-:Y:S01]  /*c290*/  STG.E.U8 desc[UR36][R4.64], R3 ;  /* 0x0000000304007986 */ /* 0x0001e2000c101124 */
[----:B------:R-:W-:Y:S05]  /*c2a0*/  BRA `(.L_x_8319) ;  /* 0x00000004000c7947 */ /* 0x000fea0003800000 */
.L_x_8339:
[----:B----4-:R-:W0:Y:S01]  /*c2b0*/  I2F.F64.S16 R8, R23 ;  /* 0x0000001700087312 */ /* 0x010e220000101c00 */
[----:B------:R-:W-:-:S05]  /*c2c0*/  CS2R R10, SRZ ;  /* 0x00000000000a7805 */ /* 0x000fca000001ff00 */
[----:B0-----:R1:W-:Y:S01]  /*c2d0*/  STG.E.128 desc[UR36][R4.64], R8 ;  /* 0x0000000804007986 */ /* 0x0013e2000c101d24 */
[----:B------:R-:W-:Y:S05]  /*c2e0*/  BRA `(.L_x_8319) ;  /* 0x0000000000fc7947 */ /* 0x000fea0003800000 */
.L_x_8338:
[----:B------:R-:W-:-:S13]  /*c2f0*/  ISETP.NE.AND P0, PT, R0, 0xf, PT ;  /* 0x0000000f0000780c */ /* 0x000fda0003f05270 */
[----:B------:R-:W-:Y:S05]  /*c300*/  @!P0 BRA `(.L_x_8340) ;  /* 0x0000000000e88947 */ /* 0x000fea0003800000 */
[----:B------:R-:W-:-:S13]  /*c310*/  ISETP.NE.AND P0, PT, R0, 0x17, PT ;  /* 0x000000170000780c */ /* 0x000fda0003f05270 */
[----:B------:R-:W-:Y:S05]  /*c320*/  @!P0 BRA `(.L_x_8341) ;  /* 0x0000000000908947 */ /* 0x000fea0003800000 */
[----:B------:R-:W-:-:S13]  /*c330*/  ISETP.NE.AND P0, PT, R0, 0x18, PT ;  /* 0x000000180000780c */ /* 0x000fda0003f05270 */
[----:B------:R-:W-:Y:S05]  /*c340*/  @!P0 BRA `(.L_x_8342) ;  /* 0x0000000000448947 */ /* 0x000fea0003800000 */
.L_x_8318:
[----:B------:R-:W-:Y:S01]  /*c350*/  MOV R14, 0x0 ;  /* 0x00000000000e7802 */ /* 0x000fe20000000f00 */
[----:B------:R-:W0:Y:S01]  /*c360*/  LDCU.64 UR4, c[0x4][0x4e8] ;  /* 0x01009d00ff0477ac */ /* 0x000e220008000a00 */
[----:B----4-:R-:W-:Y:S02]  /*c370*/  IMAD.MOV.U32 R8, RZ, RZ, 0x65 ;  /* 0x00000065ff087424 */ /* 0x010fe400078e00ff */
        /* <DEDUP_REMOVED lines=13> */
.L_x_8343:
[----:B------:R-:W-:Y:S05]  /*c450*/  BRA `(.L_x_8319) ;  /* 0x0000000000a07947 */ /* 0x000fea0003800000 */
.L_x_8342:
[----:B------:R-:W0:Y:S01]  /*c460*/  I2F.S16 R23, R23 ;  /* 0x0000001700177306 */ /* 0x000e220000101400 */
        /* <DEDUP_REMOVED lines=12> */
.L_x_8345:
[----:B------:R-:W-:Y:S05]  /*c530*/  BSYNC.RECONVERGENT B0 ;  /* 0x0000000000007941 */ /* 0x000fea0003800200 */
.L_x_8344:
[----:B------:R-:W-:-:S05]  /*c540*/  LOP3.LUT R3, R0, 0x80, R3, 0xf8, !PT ;  /* 0x0000008000037812 */ /* 0x000fca00078ef803 */
[----:B------:R3:W-:Y:S01]  /*c550*/  STG.E.U8 desc[UR36][R4.64], R3 ;  /* 0x0000000304007986 */ /* 0x0007e2000c101124 */
[----:B------:R-:W-:Y:S05]  /*c560*/  BRA `(.L_x_8319) ;  /* 0x00000000005c7947 */ /* 0x000fea0003800000 */
.L_x_8341:
[----:B------:R-:W0:Y:S01]  /*c570*/  I2F.S16 R23, R23 ;  /* 0x0000001700177306 */ /* 0x000e220000101400 */
        /* <DEDUP_REMOVED lines=11> */
.L_x_8347:
[----:B------:R-:W-:Y:S01]  /*c630*/  IMAD.MOV.U32 R0, RZ, RZ, 0x7f ;  /* 0x0000007fff007424 */ /* 0x000fe200078e00ff */
[----:B------:R-:W-:-:S04]  /*c640*/  ISETP.GT.U32.AND P0, PT, R3, 0x7f800000, PT ;  /* 0x7f8000000300780c */ /* 0x000fc80003f04070 */
[----:B------:R-:W-:-:S09]  /*c650*/  SEL R0, R0, 0x7c, P0 ;  /* 0x0000007c00007807 */ /* 0x000fd20000000000 */
.L_x_8348:
[----:B------:R-:W-:Y:S05]  /*c660*/  BSYNC.RECONVERGENT B0 ;  /* 0x0000000000007941 */ /* 0x000fea0003800200 */
.L_x_8346:
[----:B------:R-:W-:-:S04]  /*c670*/  SHF.R.U32.HI R3, RZ, 0x18, R23 ;  /* 0x00000018ff037819 */ /* 0x000fc80000011617 */
[----:B------:R-:W-:-:S05]  /*c680*/  LOP3.LUT R3, R0, 0x80, R3, 0xf8, !PT ;  /* 0x0000008000037812 */ /* 0x000fca00078ef803 */
[----:B------:R2:W-:Y:S01]  /*c690*/  STG.E.U8 desc[UR36][R4.64], R3 ;  /* 0x0000000304007986 */ /* 0x0005e2000c101124 */
[----:B------:R-:W-:Y:S05]  /*c6a0*/  BRA `(.L_x_8319) ;  /* 0x00000000000c7947 */ /* 0x000fea0003800000 */
.L_x_8340:
[----:B------:R-:W0:Y:S02]  /*c6b0*/  I2F.S16 R0, R23 ;  /* 0x0000001700007306 */ /* 0x000e240000101400 */
[----:B0-----:R-:W-:-:S05]  /*c6c0*/  F2FP.BF16.F32.PACK_AB R0, RZ, R0 ;  /* 0x00000000ff00723e */ /* 0x001fca00000010ff */
[----:B------:R0:W-:Y:S02]  /*c6d0*/  STG.E.U16 desc[UR36][R4.64], R0 ;  /* 0x0000000004007986 */ /* 0x0001e4000c101524 */
.L_x_8319:
[----:B------:R-:W-:-:S07]  /*c6e0*/  VIADD R19, R19, 0x80 ;  /* 0x0000008013137836 */ /* 0x000fce0000000000 */
.L_x_8276:
[----:B------:R-:W-:-:S13]  /*c6f0*/  ISETP.GE.AND P0, PT, R19, R18, PT ;  /* 0x000000121300720c */ /* 0x000fda0003f06270 */
[----:B------:R-:W-:Y:S05]  /*c700*/  @P0 BREAK.RELIABLE B6 ;  /* 0x0000000000060942 */ /* 0x000fea0003800100 */
[----:B------:R-:W-:Y:S05]  /*c710*/  @P0 BRA `(.L_x_8313) ;  /* 0x0000000c00ac0947 */ /* 0x000fea0003800000 */
[----:B------:R-:W-:Y:S05]  /*c720*/  BSYNC.RELIABLE B6 ;  /* 0x0000000000067941 */ /* 0x000fea0003800100 */
.L_x_8275:
[----:B------:R-:W4:Y:S01]  /*c730*/  LDCU UR4, c[0x0][0x3d0] ;  /* 0x00007a00ff0477ac */ /* 0x000f220008000800 */
[----:B0123--:R-:W0:Y:S01]  /*c740*/  LDC.64 R4, c[0x0][0x398] ;  /* 0x0000e600ff047b82 */ /* 0x00fe220000000a00 */
[----:B------:R-:W-:Y:S01]  /*c750*/  IMAD R0, R2, 0x200, R19 ;  /* 0x0000020002007824 */ /* 0x000fe200078e0213 */
[----:B------:R-:W-:-:S03]  /*c760*/  PRMT R6, R16, 0x9910, RZ ;  /* 0x0000991010067816 */ /* 0x000fc600000000ff */
[----:B----4-:R-:W-:Y:S02]  /*c770*/  IMAD R3, R0, UR4, RZ ;  /* 0x0000000400037c24 */ /* 0x010fe4000f8e02ff */
        /* <DEDUP_REMOVED lines=15> */
.L_x_8352:
[----:B-----5:R1:W-:Y:S01]  /*c870*/  STG.E.U8 desc[UR36][R4.64], R26 ;  /* 0x0000001a04007986 */ /* 0x0203e2000c101124 */
[----:B------:R-:W-:Y:S05]  /*c880*/  BRA `(.L_x_8354) ;  /* 0x0000000c004c7947 */ /* 0x000fea0003800000 */
.L_x_8351:
[----:B------:R-:W-:-:S13]  /*c890*/  ISETP.NE.AND P0, PT, R0, 0x2, PT ;  /* 0x000000020000780c */ /* 0x000fda0003f05270 */
[----:B------:R-:W-:Y:S05]  /*c8a0*/  @!P0 BRA `(.L_x_8355) ;  /* 0x00000000002c8947 */ /* 0x000fea0003800000 */
[----:B------:R-:W-:-:S13]  /*c8b0*/  ISETP.NE.AND P0, PT, R0, 0x3, PT ;  /* 0x000000030000780c */ /* 0x000fda0003f05270 */
[----:B------:R-:W-:Y:S05]  /*c8c0*/  @!P0 BRA `(.L_x_8356) ;  /* 0x0000000000188947 */ /* 0x000fea0003800000 */
[----:B------:R-:W-:-:S13]  /*c8d0*/  ISETP.NE.AND P0, PT, R0, 0x4, PT ;  /* 0x000000040000780c */ /* 0x000fda0003f05270 */
[----:B------:R-:W-:Y:S05]  /*c8e0*/  @P0 BRA `(.L_x_8353) ;  /* 0x0000000800500947 */ /* 0x000fea0003800000 */
[----:B-----5:R-:W-:-:S04]  /*c8f0*/  PRMT R6, R26, 0x9910, RZ ;  /* 0x000099101a067816 */ /* 0x020fc800000000ff */
[----:B------:R-:W-:-:S05]  /*c900*/  SHF.R.S32.HI R7, RZ, 0x1f, R6 ;  /* 0x0000001fff077819 */ /* 0x000fca0000011406 */
[----:B------:R2:W-:Y:S01]  /*c910*/  STG.E.64 desc[UR36][R4.64], R6 ;  /* 0x0000000604007986 */ /* 0x0005e2000c101b24 */
[----:B------:R-:W-:Y:S05]  /*c920*/  BRA `(.L_x_8354) ;  /* 0x0000000c00247947 */ /* 0x000fea0003800000 */
.L_x_8356:
[----:B-----5:R-:W-:-:S05]  /*c930*/  PRMT R3, R26, 0x9910, RZ ;  /* 0x000099101a037816 */ /* 0x020fca00000000ff */
[----:B------:R3:W-:Y:S01]  /*c940*/  STG.E desc[UR36][R4.64], R3 ;  /* 0x0000000304007986 */ /* 0x0007e2000c101924 */
[----:B------:R-:W-:Y:S05]  /*c950*/  BRA `(.L_x_8354) ;  /* 0x0000000c00187947 */ /* 0x000fea0003800000 */
.L_x_8355:
[----:B-----5:R4:W-:Y:S01]  /*c960*/  STG.E.U16 desc[UR36][R4.64], R26 ;  /* 0x0000001a04007986 */ /* 0x0209e2000c101524 */
[----:B------:R-:W-:Y:S05]  /*c970*/  BRA `(.L_x_8354) ;  /* 0x0000000c00107947 */ /* 0x000fea0003800000 */
.L_x_8350:
[----:B------:R-:W-:-:S13]  /*c980*/  ISETP.GT.AND P0, PT, R0, 0x6, PT ;  /* 0x000000060000780c */ /* 0x000fda0003f04270 */
[----:B------:R-:W-:Y:S05]  /*c990*/  @P0 BRA `(.L_x_8357) ;  /* 0x00000000002c0947 */ /* 0x000fea0003800000 */
[----:B------:R-:W-:-:S13]  /*c9a0*/  ISETP.NE.AND P0, PT, R0, 0x5, PT ;  /* 0x000000050000780c */ /* 0x000fda0003f05270 */
[----:B------:R-:W-:Y:S05]  /*c9b0*/  @!P0 BRA `(.L_x_8358) ;  /* 0x0000000000148947 */ /* 0x000fea0003800000 */
[----:B------:R-:W-:-:S13]  /*c9c0*/  ISETP.NE.AND P0, PT, R0, 0x6, PT ;  /* 0x000000060000780c */ /* 0x000fda0003f05270 */
[----:B------:R-:W-:Y:S05]  /*c9d0*/  @P0 BRA `(.L_x_8353) ;  /* 0x0000000800140947 */ /* 0x000fea0003800000 */
[----:B-----5:R-:W0:Y:S02]  /*c9e0*/  I2F.S16 R3, R26 ;  /* 0x0000001a00037306 */ /* 0x020e240000101400 */
[----:B0-----:R0:W-:Y:S01]  /*c9f0*/  STG.E desc[UR36][R4.64], R3 ;  /* 0x0000000304007986 */ /* 0x0011e2000c101924 */
[----:B------:R-:W-:Y:S05]  /*ca00*/  BRA `(.L_x_8354) ;  /* 0x0000000800ec7947 */ /* 0x000fea0003800000 */
.L_x_8358:
[----:B-----5:R-:W0:Y:S02]  /*ca10*/  I2F.S16 R0, R26 ;  /* 0x0000001a00007306 */ /* 0x020e240000101400 */
[----:B0-----:R-:W-:-:S05]  /*ca20*/  F2FP.F16.F32.PACK_AB R0, RZ, R0 ;  /* 0x00000000ff00723e */ /* 0x001fca00000000ff */
[----:B------:R0:W-:Y:S01]  /*ca30*/  STG.E.U16 desc[UR36][R4.64], R0 ;  /* 0x0000000004007986 */ /* 0x0001e2000c101524 */
[----:B------:R-:W-:Y:S05]  /*ca40*/  BRA `(.L_x_8354) ;  /* 0x0000000800dc7947 */ /* 0x000fea0003800000 */
.L_x_8357:
[----:B------:R-:W-:-:S13]  /*ca50*/  ISETP.NE.AND P0, PT, R0, 0x7, PT ;  /* 0x000000070000780c */ /* 0x000fda0003f05270 */
[----:B------:R-:W-:Y:S05]  /*ca60*/  @!P0 BRA `(.L_x_8359) ;  /* 0x0000000000348947 */ /* 0x000fea0003800000 */
[----:B------:R-:W-:-:S13]  /*ca70*/  ISETP.NE.AND P0, PT, R0, 0x8, PT ;  /* 0x000000080000780c */ /* 0x000fda0003f05270 */
[----:B------:R-:W-:Y:S05]  /*ca80*/  @!P0 BRA `(.L_x_8360) ;  /* 0x0000000000188947 */ /* 0x000fea0003800000 */
[----:B------:R-:W-:-:S13]  /*ca90*/  ISETP.NE.AND P0, PT, R0, 0x9, PT ;  /* 0x000000090000780c */ /* 0x000fda0003f05270 */
[----:B------:R-:W-:Y:S05]  /*caa0*/  @P0 BRA `(.L_x_8353) ;  /* 0x0000000400e00947 */ /* 0x000fea0003800000 */
[----:B-----5:R-:W0:Y:S01]  /*cab0*/  I2F.S16 R26, R26 ;  /* 0x0000001a001a7306 */ /* 0x020e220000101400 */
[----:B------:R-:W-:-:S05]  /*cac0*/  IMAD.MOV.U32 R27, RZ, RZ, RZ ;  /* 0x000000ffff1b7224 */ /* 0x000fca00078e00ff */
[----:B0-----:R0:W-:Y:S01]  /*cad0*/  STG.E.64 desc[UR36][R4.64], R26 ;  /* 0x0000001a04007986 */ /* 0x0011e2000c101b24 */
[----:B------:R-:W-:Y:S05]  /*cae0*/  BRA `(.L_x_8354) ;  /* 0x0000000800b47947 */ /* 0x000fea0003800000 */
.L_x_8360:
[----:B-----5:R-:W0:Y:S02]  /*caf0*/  I2F.S16 R26, R26 ;  /* 0x0000001a001a7306 */ /* 0x020e240000101400 */
[----:B0-----:R-:W-:-:S04]  /*cb00*/  F2FP.F16.F32.PACK_AB R3, RZ, R26 ;  /* 0x0000001aff03723e */ /* 0x001fc800000000ff */
[----:B------:R-:W-:-:S05]  /*cb10*/  PRMT R3, R3, 0x5410, RZ ;  /* 0x0000541003037816 */ /* 0x000fca00000000ff */
[----:B------:R0:W-:Y:S01]  /*cb20*/  STG.E desc[UR36][R4.64], R3 ;  /* 0x0000000304007986 */ /* 0x0001e2000c101924 */
[----:B------:R-:W-:Y:S05]  /*cb30*/  BRA `(.L_x_8354) ;  /* 0x0000000800a07947 */ /* 0x000fea0003800000 */
.L_x_8359:
[----:B-----5:R-:W0:Y:S02]  /*cb40*/  I2F.F64.S16 R26, R26 ;  /* 0x0000001a001a7312 */ /* 0x020e240000101c00 */
[----:B0-----:R0:W-:Y:S01]  /*cb50*/  STG.E.64 desc[UR36][R4.64], R26 ;  /* 0x0000001a04007986 */ /* 0x0011e2000c101b24 */
[----:B------:R-:W-:Y:S05]  /*cb60*/  BRA `(.L_x_8354) ;  /* 0x0000000800947947 */ /* 0x000fea0003800000 */
.L_x_8349:
        /* <DEDUP_REMOVED lines=11> */
[----:B------:R-:W-:Y:S05]  /*cc20*/  BRA `(.L_x_8354) ;  /* 0x0000000800647947 */ /* 0x000fea0003800000 */
.L_x_8364:
        /* <DEDUP_REMOVED lines=18> */
.L_x_8367:
[----:B------:R-:W-:-:S04]  /*cd50*/  SHF.R.U32.HI R3, RZ, 0x18, R7 ;  /* 0x00000018ff037819 */ /* 0x000fc80000011607 */
[----:B------:R-:W-:-:S07]  /*cd60*/  LOP3.LUT R0, R0, 0x80, R3, 0xf8, !PT ;  /* 0x0000008000007812 */ /* 0x000fce00078ef803 */
.L_x_8366:
[----:B------:R-:W-:Y:S05]  /*cd70*/  BSYNC.RECONVERGENT B0 ;  /* 0x0000000000007941 */ /* 0x000fea0003800200 */
.L_x_8365:
[----:B------:R0:W-:Y:S01]  /*cd80*/  STG.E.U8 desc[UR36][R4.64], R0 ;  /* 0x0000000004007986 */ /* 0x0001e2000c101124 */
[----:B------:R-:W-:Y:S05]  /*cd90*/  BRA `(.L_x_8354) ;  /* 0x0000000800087947 */ /* 0x000fea0003800000 */
.L_x_8363:
        /* <DEDUP_REMOVED lines=18> */
.L_x_8370:
[----:B------:R-:W-:-:S04]  /*cec0*/  SHF.R.U32.HI R3, RZ, 0x18, R7 ;  /* 0x00000018ff037819 */ /* 0x000fc80000011607 */
[----:B------:R-:W-:-:S07]  /*ced0*/  LOP3.LUT R0, R0, 0x80, R3, 0xf8, !PT ;  /* 0x0000008000007812 */ /* 0x000fce00078ef803 */
.L_x_8369:
[----:B------:R-:W-:Y:S05]  /*cee0*/  BSYNC.RECONVERGENT B0 ;  /* 0x0000000000007941 */ /* 0x000fea0003800200 */
.L_x_8368:
[----:B------:R0:W-:Y:S01]  /*cef0*/  STG.E.U8 desc[UR36][R4.64], R0 ;  /* 0x0000000004007986 */ /* 0x0001e2000c101124 */
[----:B------:R-:W-:Y:S05]  /*cf00*/  BRA `(.L_x_8354) ;  /* 0x0000000400ac7947 */ /* 0x000fea0003800000 */
.L_x_8362:
[----:B------:R-:W-:-:S13]  /*cf10*/  ISETP.NE.AND P0, PT, R0, 0x1c, PT ;  /* 0x0000001c0000780c */ /* 0x000fda0003f05270 */
[----:B------:R-:W-:Y:S05]  /*cf20*/  @!P0 BRA `(.L_x_8371) ;  /* 0x0000000000608947 */ /* 0x000fea0003800000 */
[----:B------:R-:W-:-:S13]  /*cf30*/  ISETP.NE.AND P0, PT, R0, 0x1d, PT ;  /* 0x0000001d0000780c */ /* 0x000fda0003f05270 */
[----:B------:R-:W-:Y:S05]  /*cf40*/  @!P0 BRA `(.L_x_8372) ;  /* 0x0000000000488947 */ /* 0x000fea0003800000 */
[----:B------:R-:W-:-:S13]  /*cf50*/  ISETP.NE.AND P0, PT, R0, 0x2c, PT ;  /* 0x0000002c0000780c */ /* 0x000fda0003f05270 */
[----:B------:R-:W-:Y:S05]  /*cf60*/  @P0 BRA `(.L_x_8353) ;  /* 0x0000000000b00947 */ /* 0x000fea0003800000 */
        /* <DEDUP_REMOVED lines=16> */
.L_x_8372:
[----:B-----5:R-:W-:-:S04]  /*d070*/  PRMT R6, R26, 0x9910, RZ ;  /* 0x000099101a067816 */ /* 0x020fc800000000ff */
[----:B------:R-:W-:-:S05]  /*d080*/  SHF.R.S32.HI R7, RZ, 0x1f, R6 ;  /* 0x0000001fff077819 */ /* 0x000fca0000011406 */
[----:B------:R0:W-:Y:S01]  /*d090*/  STG.E.64 desc[UR36][R4.64], R6 ;  /* 0x0000000604007986 */ /* 0x0001e2000c101b24 */
[----:B------:R-:W-:Y:S05]  /*d0a0*/  BRA `(.L_x_8354) ;  /* 0x0000000400447947 */ /* 0x000fea0003800000 */
.L_x_8371:
[----:B-----5:R-:W-:-:S05]  /*d0b0*/  PRMT R3, R26, 0x9910, RZ ;  /* 0x000099101a037816 */ /* 0x020fca00000000ff */
[----:B------:R0:W-:Y:S01]  /*d0c0*/  STG.E desc[UR36][R4.64], R3 ;  /* 0x0000000304007986 */ /* 0x0001e2000c101924 */
[----:B------:R-:W-:Y:S05]  /*d0d0*/  BRA `(.L_x_8354) ;  /* 0x0000000400387947 */ /* 0x000fea0003800000 */
.L_x_8361:
[----:B------:R-:W-:-:S13]  /*d0e0*/  ISETP.GT.AND P0, PT, R0, 0xe, PT ;  /* 0x0000000e0000780c */ /* 0x000fda0003f04270 */
[----:B------:R-:W-:Y:S05]  /*d0f0*/  @P0 BRA `(.L_x_8373) ;  /* 0x0000000000340947 */ /* 0x000fea0003800000 */
[----:B------:R-:W-:-:S13]  /*d100*/  ISETP.NE.AND P0, PT, R0, 0xa, PT ;  /* 0x0000000a0000780c */ /* 0x000fda0003f05270 */
[----:B------:R-:W-:Y:S05]  /*d110*/  @!P0 BRA `(.L_x_8374) ;  /* 0x00000000001c8947 */ /* 0x000fea0003800000 */
[----:B------:R-:W-:-:S13]  /*d120*/  ISETP.NE.AND P0, PT, R0, 0xb, PT ;  /* 0x0000000b0000780c */ /* 0x000fda0003f05270 */
[----:B------:R-:W-:Y:S05]  /*d130*/  @P0 BRA `(.L_x_8353) ;  /* 0x00000000003c0947 */ /* 0x000fea0003800000 */
[----:B-----5:R-:W-:-:S04]  /*d140*/  PRMT R0, R26, 0x9910, RZ ;  /* 0x000099101a007816 */ /* 0x020fc800000000ff */
[----:B------:R-:W-:-:S04]  /*d150*/  ISETP.NE.AND P0, PT, R0, RZ, PT ;  /* 0x000000ff0000720c */ /* 0x000fc80003f05270 */
[----:B------:R-:W-:-:S05]  /*d160*/  SEL R3, RZ, 0x1, !P0 ;  /* 0x00000001ff037807 */ /* 0x000fca0004000000 */
[----:B------:R0:W-:Y:S01]  /*d170*/  STG.E.U8 desc[UR36][R4.64], R3 ;  /* 0x0000000304007986 */ /* 0x0001e2000c101124 */
[----:B------:R-:W-:Y:S05]  /*d180*/  BRA `(.L_x_8354) ;  /* 0x00000004000c7947 */ /* 0x000fea0003800000 */
.L_x_8374:
[----:B-----5:R-:W0:Y:S01]  /*d190*/  I2F.F64.S16 R8, R26 ;  /* 0x0000001a00087312 */ /* 0x020e220000101c00 */
[----:B------:R-:W-:-:S05]  /*d1a0*/  CS2R R10, SRZ ;  /* 0x00000000000a7805 */ /* 0x000fca000001ff00 */
[----:B0-----:R0:W-:Y:S01]  /*d1b0*/  STG.E.128 desc[UR36][R4.64], R8 ;  /* 0x0000000804007986 */ /* 0x0011e2000c101d24 */
[----:B------:R-:W-:Y:S05]  /*d1c0*/  BRA `(.L_x_8354) ;  /* 0x0000000000fc7947 */ /* 0x000fea0003800000 */
.L_x_8373:
[----:B------:R-:W-:-:S13]  /*d1d0*/  ISETP.NE.AND P0, PT, R0, 0xf, PT ;  /* 0x0000000f0000780c */ /* 0x000fda0003f05270 */
[----:B------:R-:W-:Y:S05]  /*d1e0*/  @!P0 BRA `(.L_x_8375) ;  /* 0x0000000000e88947 */ /* 0x000fea0003800000 */
[----:B------:R-:W-:-:S13]  /*d1f0*/  ISETP.NE.AND P0, PT, R0, 0x17, PT ;  /* 0x000000170000780c */ /* 0x000fda0003f05270 */
[----:B------:R-:W-:Y:S05]  /*d200*/  @!P0 BRA `(.L_x_8376) ;  /* 0x0000000000908947 */ /* 0x000fea0003800000 */
[----:B------:R-:W-:-:S13]  /*d210*/  ISETP.NE.AND P0, PT, R0, 0x18, PT ;  /* 0x000000180000780c */ /* 0x000fda0003f05270 */
[----:B------:R-:W-:Y:S05]  /*d220*/  @!P0 BRA `(.L_x_8377) ;  /* 0x0000000000448947 */ /* 0x000fea0003800000 */
.L_x_8353:
        /* <DEDUP_REMOVED lines=16> */
.L_x_8378:
[----:B------:R-:W-:Y:S05]  /*d330*/  BRA `(.L_x_8354) ;  /* 0x0000000000a07947 */ /* 0x000fea0003800000 */
.L_x_8377:
        /* <DEDUP_REMOVED lines=13> */
.L_x_8380:
[----:B------:R-:W-:Y:S05]  /*d410*/  BSYNC.RECONVERGENT B0 ;  /* 0x0000000000007941 */ /* 0x000fea0003800200 */
.L_x_8379:
[----:B------:R-:W-:-:S05]  /*d420*/  LOP3.LUT R3, R0, 0x80, R3, 0xf8, !PT ;  /* 0x0000008000037812 */ /* 0x000fca00078ef803 */
[----:B------:R0:W-:Y:S01]  /*d430*/  STG.E.U8 desc[UR36][R4.64], R3 ;  /* 0x0000000304007986 */ /* 0x0001e2000c101124 */
[----:B------:R-:W-:Y:S05]  /*d440*/  BRA `(.L_x_8354) ;  /* 0x00000000005c7947 */ /* 0x000fea0003800000 */
.L_x_8376:
        /* <DEDUP_REMOVED lines=12> */
.L_x_8382:
[----:B------:R-:W-:Y:S01]  /*d510*/  IMAD.MOV.U32 R0, RZ, RZ, 0x7f ;  /* 0x0000007fff007424 */ /* 0x000fe200078e00ff */
[----:B------:R-:W-:-:S04]  /*d520*/  ISETP.GT.U32.AND P0, PT, R3, 0x7f800000, PT ;  /* 0x7f8000000300780c */ /* 0x000fc80003f04070 */
[----:B------:R-:W-:-:S09]  /*d530*/  SEL R0, R0, 0x7c, P0 ;  /* 0x0000007c00007807 */ /* 0x000fd20000000000 */
.L_x_8383:
[----:B------:R-:W-:Y:S05]  /*d540*/  BSYNC.RECONVERGENT B0 ;  /* 0x0000000000007941 */ /* 0x000fea0003800200 */
.L_x_8381:
[----:B------:R-:W-:-:S04]  /*d550*/  SHF.R.U32.HI R3, RZ, 0x18, R7 ;  /* 0x00000018ff037819 */ /* 0x000fc80000011607 */
[----:B------:R-:W-:-:S05]  /*d560*/  LOP3.LUT R3, R0, 0x80, R3, 0xf8, !PT ;  /* 0x0000008000037812 */ /* 0x000fca00078ef803 */
[----:B------:R0:W-:Y:S01]  /*d570*/  STG.E.U8 desc[UR36][R4.64], R3 ;  /* 0x0000000304007986 */ /* 0x0001e2000c101124 */
[----:B------:R-:W-:Y:S05]  /*d580*/  BRA `(.L_x_8354) ;  /* 0x00000000000c7947 */ /* 0x000fea0003800000 */
.L_x_8375:
[----:B-----5:R-:W0:Y:S02]  /*d590*/  I2F.S16 R0, R26 ;  /* 0x0000001a00007306 */ /* 0x020e240000101400 */
[----:B0-----:R-:W-:-:S05]  /*d5a0*/  F2FP.BF16.F32.PACK_AB R0, RZ, R0 ;  /* 0x00000000ff00723e */ /* 0x001fca00000010ff */
[----:B------:R0:W-:Y:S02]  /*d5b0*/  STG.E.U16 desc[UR36][R4.64], R0 ;  /* 0x0000000004007986 */ /* 0x0001e4000c101524 */
.L_x_8354:
[----:B------:R-:W-:-:S07]  /*d5c0*/  VIADD R19, R19, 0x80 ;  /* 0x0000008013137836 */ /* 0x000fce0000000000 */
.L_x_8313:
[----:B------:R-:W-:Y:S05]  /*d5d0*/  BSYNC.RECONVERGENT B7 ;  /* 0x0000000000077941 */ /* 0x000fea0003800200 */
.L_x_8274:
        /* <DEDUP_REMOVED lines=19> */
[----:B-----5:R-:W-:Y:S01]  /*d710*/  STG.E.U8 desc[UR36][R2.64], R30 ;  /* 0x0000001e02007986 */ /* 0x020fe2000c101124 */
[----:B------:R-:W-:Y:S05]  /*d720*/  EXIT ;  /* 0x000000000000794d */ /* 0x000fea0003800000 */
.L_x_8387:
[----:B-----5:R-:W-:Y:S01]  /*d730*/  STG.E.U8 desc[UR36][R2.64], R30 ;  /* 0x0000001e02007986 */ /* 0x020fe2000c101124 */
[----:B------:R-:W-:Y:S05]  /*d740*/  EXIT ;  /* 0x000000000000794d */ /* 0x000fea0003800000 */
.L_x_8386:
        /* <DEDUP_REMOVED lines=8> */
[----:B------:R-:W-:Y:S01]  /*d7d0*/  STG.E.64 desc[UR36][R2.64], R4 ;  /* 0x0000000402007986 */ /* 0x000fe2000c101b24 */
[----:B------:R-:W-:Y:S05]  /*d7e0*/  EXIT ;  /* 0x000000000000794d */ /* 0x000fea0003800000 */
.L_x_8390:
[----:B-----5:R-:W-:-:S05]  /*d7f0*/  PRMT R5, R30, 0x9910, RZ ;  /* 0x000099101e057816 */ /* 0x020fca00000000ff */
[----:B------:R-:W-:Y:S01]  /*d800*/  STG.E desc[UR36][R2.64], R5 ;  /* 0x0000000502007986 */ /* 0x000fe2000c101924 */
[----:B------:R-:W-:Y:S05]  /*d810*/  EXIT ;  /* 0x000000000000794d */ /* 0x000fea0003800000 */
.L_x_8389:
[----:B-----5:R-:W-:Y:S01]  /*d820*/  STG.E.U16 desc[UR36][R2.64], R30 ;  /* 0x0000001e02007986 */ /* 0x020fe2000c101524 */
[----:B------:R-:W-:Y:S05]  /*d830*/  EXIT ;  /* 0x000000000000794d */ /* 0x000fea0003800000 */
.L_x_8385:
[----:B------:R-:W-:-:S13]  /*d840*/  ISETP.GT.AND P0, PT, R0, 0x6, PT ;  /* 0x000000060000780c */ /* 0x000fda0003f04270 */
[----:B------:R-:W-:Y:S05]  /*d850*/  @P0 BRA `(.L_x_8391) ;  /* 0x00000000002c0947 */ /* 0x000fea0003800000 */
[----:B------:R-:W-:-:S13]  /*d860*/  ISETP.NE.AND P0, PT, R0, 0x5, PT ;  /* 0x000000050000780c */ /* 0x000fda0003f05270 */
[----:B------:R-:W-:Y:S05]  /*d870*/  @!P0 BRA `(.L_x_8392) ;  /* 0x0000000000148947 */ /* 0x000fea0003800000 */
[----:B------:R-:W-:-:S13]  /*d880*/  ISETP.NE.AND P0, PT, R0, 0x6, PT ;  /* 0x000000060000780c */ /* 0x000fda0003f05270 */
[----:B------:R-:W-:Y:S05]  /*d890*/  @P0 BRA `(.L_x_8388) ;  /* 0x0000000800140947 */ /* 0x000fea0003800000 */
[----:B-----5:R-:W0:Y:S02]  /*d8a0*/  I2F.S16 R5, R30 ;  /* 0x0000001e00057306 */ /* 0x020e240000101400 */
[----:B0-----:R-:W-:Y:S01]  /*d8b0*/  STG.E desc[UR36][R2.64], R5 ;  /* 0x0000000502007986 */ /* 0x001fe2000c101924 */
[----:B------:R-:W-:Y:S05]  /*d8c0*/  EXIT ;  /* 0x000000000000794d */ /* 0x000fea0003800000 */
.L_x_8392:
[----:B-----5:R-:W0:Y:S02]  /*d8d0*/  I2F.S16 R0, R30 ;  /* 0x0000001e00007306 */ /* 0x020e240000101400 */
[----:B0-----:R-:W-:-:S05]  /*d8e0*/  F2FP.F16.F32.PACK_AB R0, RZ, R0 ;  /* 0x00000000ff00723e */ /* 0x001fca00000000ff */
[----:B------:R-:W-:Y:S01]  /*d8f0*/  STG.E.U16 desc[UR36][R2.64], R0 ;  /* 0x0000000002007986 */ /* 0x000fe2000c101524 */
[----:B------:R-:W-:Y:S05]  /*d900*/  EXIT ;  /* 0x000000000000794d */ /* 0x000fea0003800000 */
.L_x_8391:
        /* <DEDUP_REMOVED lines=8> */
[----:B0-----:R-:W-:Y:S01]  /*d990*/  STG.E.64 desc[UR36][R2.64], R30 ;  /* 0x0000001e02007986 */ /* 0x001fe2000c101b24 */
[----:B------:R-:W-:Y:S05]  /*d9a0*/  EXIT ;  /* 0x000000000000794d */ /* 0x000fea0003800000 */
.L_x_8394:
[----:B-----5:R-:W0:Y:S02]  /*d9b0*/  I2F.S16 R30, R30 ;  /* 0x0000001e001e7306 */ /* 0x020e240000101400 */
[----:B0-----:R-:W-:-:S04]  /*d9c0*/  F2FP.F16.F32.PACK_AB R5, RZ, R30 ;  /* 0x0000001eff05723e */ /* 0x001fc800000000ff */
[----:B------:R-:W-:-:S05]  /*d9d0*/  PRMT R5, R5, 0x5410, RZ ;  /* 0x0000541005057816 */ /* 0x000fca00000000ff */
[----:B------:R-:W-:Y:S01]  /*d9e0*/  STG.E desc[UR36][R2.64], R5 ;  /* 0x0000000502007986 */ /* 0x000fe2000c101924 */
[----:B------:R-:W-:Y:S05]  /*d9f0*/  EXIT ;  /* 0x000000000000794d */ /* 0x000fea0003800000 */
.L_x_8393:
[----:B-----5:R-:W0:Y:S02]  /*da00*/  I2F.F64.S16 R30, R30 ;  /* 0x0000001e001e7312 */ /* 0x020e240000101c00 */
[----:B0-----:R-:W-:Y:S01]  /*da10*/  STG.E.64 desc[UR36][R2.64], R30 ;  /* 0x0000001e02007986 */ /* 0x001fe2000c101b24 */
[----:B------:R-:W-:Y:S05]  /*da20*/  EXIT ;  /* 0x000000000000794d */ /* 0x000fea0003800000 */
.L_x_8384:
        /* <DEDUP_REMOVED lines=10> */
[----:B-----5:R-:W-:Y:S01]  /*dad0*/  STG.E.U16 desc[UR36][R2.64], R30 ;  /* 0x0000001e02007986 */ /* 0x020fe2000c101524 */
[----:B------:R-:W-:Y:S05]  /*dae0*/  EXIT ;  /* 0x000000000000794d */ /* 0x000fea0003800000 */
.L_x_8398:
        /* <DEDUP_REMOVED lines=18> */
.L_x_8401:
[----:B------:R-:W-:-:S04]  /*dc10*/  SHF.R.U32.HI R5, RZ, 0x18, R5 ;  /* 0x00000018ff057819 */ /* 0x000fc80000011605 */
[----:B------:R-:W-:-:S07]  /*dc20*/  LOP3.LUT R0, R0, 0x80, R5, 0xf8, !PT ;  /* 0x0000008000007812 */ /* 0x000fce00078ef805 */
.L_x_8400:
[----:B------:R-:W-:Y:S05]  /*dc30*/  BSYNC.RECONVERGENT B0 ;  /* 0x0000000000007941 */ /* 0x000fea0003800200 */
.L_x_8399:
[----:B------:R-:W-:Y:S01]  /*dc40*/  STG.E.U8 desc[UR36][R2.64], R0 ;  /* 0x0000000002007986 */ /* 0x000fe2000c101124 */
[----:B------:R-:W-:Y:S05]  /*dc50*/  EXIT ;  /* 0x000000000000794d */ /* 0x000fea0003800000 */
.L_x_8397:
        /* <DEDUP_REMOVED lines=18> */
.L_x_8404:
[----:B------:R-:W-:-:S04]  /*dd80*/  SHF.R.U32.HI R5, RZ, 0x18, R5 ;  /* 0x00000018ff057819 */ /* 0x000fc80000011605 */
[----:B------:R-:W-:-:S07]  /*dd90*/  LOP3.LUT R0, R0, 0x80, R5, 0xf8, !PT ;  /* 0x0000008000007812 */ /* 0x000fce00078ef805 */
.L_x_8403:
[----:B------:R-:W-:Y:S05]  /*dda0*/  BSYNC.RECONVERGENT B0 ;  /* 0x0000000000007941 */ /* 0x000fea0003800200 */
.L_x_8402:
[----:B------:R-:W-:Y:S01]  /*ddb0*/  STG.E.U8 desc[UR36][R2.64], R0 ;  /* 0x0000000002007986 */ /* 0x000fe2000c101124 */
[----:B------:R-:W-:Y:S05]  /*ddc0*/  EXIT ;  /* 0x000000000000794d */ /* 0x000fea0003800000 */
.L_x_8396:
        /* <DEDUP_REMOVED lines=22> */
.L_x_8406:
[----:B-----5:R-:W-:-:S04]  /*df30*/  PRMT R4, R30, 0x9910, RZ ;  /* 0x000099101e047816 */ /* 0x020fc800000000ff */
[----:B------:R-:W-:-:S05]  /*df40*/  SHF.R.S32.HI R5, RZ, 0x1f, R4 ;  /* 0x0000001fff057819 */ /* 0x000fca0000011404 */
[----:B------:R-:W-:Y:S01]  /*df50*/  STG.E.64 desc[UR36][R2.64], R4 ;  /* 0x0000000402007986 */ /* 0x000fe2000c101b24 */
[----:B------:R-:W-:Y:S05]  /*df60*/  EXIT ;  /* 0x000000000000794d */ /* 0x000fea0003800000 */
.L_x_8405:
[----:B-----5:R-:W-:-:S05]  /*df70*/  PRMT R5, R30, 0x9910, RZ ;  /* 0x000099101e057816 */ /* 0x020fca00000000ff */
[----:B------:R-:W-:Y:S01]  /*df80*/  STG.E desc[UR36][R2.64], R5 ;  /* 0x0000000502007986 */ /* 0x000fe2000c101924 */
[----:B------:R-:W-:Y:S05]  /*df90*/  EXIT ;  /* 0x000000000000794d */ /* 0x000fea0003800000 */
.L_x_8395:
        /* <DEDUP_REMOVED lines=9> */
[----:B------:R-:W-:Y:S01]  /*e030*/  STG.E.U8 desc[UR36][R2.64], R5 ;  /* 0x0000000502007986 */ /* 0x000fe2000c101124 */
[----:B------:R-:W-:Y:S05]  /*e040*/  EXIT ;  /* 0x000000000000794d */ /* 0x000fea0003800000 */
.L_x_8408:
[----:B-----5:R-:W0:Y:S01]  /*e050*/  I2F.F64.S16 R4, R30 ;  /* 0x0000001e00047312 */ /* 0x020e220000101c00 */
[----:B------:R-:W-:-:S05]  /*e060*/  CS2R R6, SRZ ;  /* 0x0000000000067805 */ /* 0x000fca000001ff00 */
[----:B0-----:R-:W-:Y:S01]  /*e070*/  STG.E.128 desc[UR36][R2.64], R4 ;  /* 0x0000000402007986 */ /* 0x001fe2000c101d24 */
[----:B------:R-:W-:Y:S05]  /*e080*/  EXIT ;  /* 0x000000000000794d */ /* 0x000fea0003800000 */
.L_x_8407:
[----:B------:R-:W-:-:S13]  /*e090*/  ISETP.NE.AND P0, PT, R0, 0xf, PT ;  /* 0x0000000f0000780c */ /* 0x000fda0003f05270 */
[----:B------:R-:W-:Y:S05]  /*e0a0*/  @!P0 BRA `(.L_x_8409) ;  /* 0x0000000000e88947 */ /* 0x000fea0003800000 */
[----:B------:R-:W-:-:S13]  /*e0b0*/  ISETP.NE.AND P0, PT, R0, 0x17, PT ;  /* 0x000000170000780c */ /* 0x000fda0003f05270 */
[----:B------:R-:W-:Y:S05]  /*e0c0*/  @!P0 BRA `(.L_x_8410) ;  /* 0x0000000000908947 */ /* 0x000fea0003800000 */
[----:B------:R-:W-:-:S13]  /*e0d0*/  ISETP.NE.AND P0, PT, R0, 0x18, PT ;  /* 0x000000180000780c */ /* 0x000fda0003f05270 */
[----:B------:R-:W-:Y:S05]  /*e0e0*/  @!P0 BRA `(.L_x_8411) ;  /* 0x0000000000448947 */ /* 0x000fea0003800000 */
.L_x_8388:
        /* <DEDUP_REMOVED lines=16> */
.L_x_8412:
[----:B------:R-:W-:Y:S05]  /*e1f0*/  EXIT ;  /* 0x000000000000794d */ /* 0x000fea0003800000 */
.L_x_8411:
        /* <DEDUP_REMOVED lines=13> */
.L_x_8414:
[----:B------:R-:W-:Y:S05]  /*e2d0*/  BSYNC.RECONVERGENT B0 ;  /* 0x0000000000007941 */ /* 0x000fea0003800200 */
.L_x_8413:
[----:B------:R-:W-:-:S05]  /*e2e0*/  LOP3.LUT R5, R0, 0x80, R5, 0xf8, !PT ;  /* 0x0000008000057812 */ /* 0x000fca00078ef805 */
[----:B------:R-:W-:Y:S01]  /*e2f0*/  STG.E.U8 desc[UR36][R2.64], R5 ;  /* 0x0000000502007986 */ /* 0x000fe2000c101124 */
[----:B------:R-:W-:Y:S05]  /*e300*/  EXIT ;  /* 0x000000000000794d */ /* 0x000fea0003800000 */
.L_x_8410:
        /* <DEDUP_REMOVED lines=12> */
.L_x_8416:
[----:B------:R-:W-:Y:S01]  /*e3d0*/  IMAD.MOV.U32 R0, RZ, RZ, 0x7f ;  /* 0x0000007fff007424 */ /* 0x000fe200078e00ff */
[----:B------:R-:W-:-:S04]  /*e3e0*/  ISETP.GT.U32.AND P0, PT, R4, 0x7f800000, PT ;  /* 0x7f8000000400780c */ /* 0x000fc80003f04070 */
[----:B------:R-:W-:-:S09]  /*e3f0*/  SEL R0, R0, 0x7c, P0 ;  /* 0x0000007c00007807 */ /* 0x000fd20000000000 */
.L_x_8417:
[----:B------:R-:W-:Y:S05]  /*e400*/  BSYNC.RECONVERGENT B0 ;  /* 0x0000000000007941 */ /* 0x000fea0003800200 */
.L_x_8415:
[----:B------:R-:W-:-:S04]  /*e410*/  SHF.R.U32.HI R5, RZ, 0x18, R5 ;  /* 0x00000018ff057819 */ /* 0x000fc80000011605 */
[----:B------:R-:W-:-:S05]  /*e420*/  LOP3.LUT R5, R0, 0x80, R5, 0xf8, !PT ;  /* 0x0000008000057812 */ /* 0x000fca00078ef805 */
[----:B------:R-:W-:Y:S01]  /*e430*/  STG.E.U8 desc[UR36][R2.64], R5 ;  /* 0x0000000502007986 */ /* 0x000fe2000c101124 */
[----:B------:R-:W-:Y:S05]  /*e440*/  EXIT ;  /* 0x000000000000794d */ /* 0x000fea0003800000 */
.L_x_8409:
[----:B-----5:R-:W0:Y:S02]  /*e450*/  I2F.S16 R0, R30 ;  /* 0x0000001e00007306 */ /* 0x020e240000101400 */
[----:B0-----:R-:W-:-:S05]  /*e460*/  F2FP.BF16.F32.PACK_AB R0, RZ, R0 ;  /* 0x00000000ff00723e */ /* 0x001fca00000010ff */
[----:B------:R-:W-:Y:S01]  /*e470*/  STG.E.U16 desc[UR36][R2.64], R0 ;  /* 0x0000000002007986 */ /* 0x000fe2000c101524 */
[----:B------:R-:W-:Y:S05]  /*e480*/  EXIT ;  /* 0x000000000000794d */ /* 0x000fea0003800000 */
.L_x_8418:
        /* <DEDUP_REMOVED lines=15> */
.L_x_41908:


//--------------------- .text._ZN2at6native18elementwise_kernelILi128ELi4EZNS0_22gpu_kernel_impl_nocastIZZZNS0_28launch_masked_scatter_kernelERKNS_10TensorBaseES5_S5_S5_ENKUlvE_clEvENKUlvE3_clEvEUlsblE_EEvRNS_18TensorIteratorBaseERKT_EUliE_EEviT1_ --------------------------
	.section	.text._ZN2at6native18elementwise_kernelILi128ELi4EZNS0_22gpu_kernel_impl_nocastIZZZNS0_28launch_masked_scatter_kernelERKNS_10TensorBaseES5_S5_S5_ENKUlvE_clEvENKUlvE3_clEvEUlsblE_EEvRNS_18TensorIteratorBaseERKT_EUliE_EEviT1_,"ax",@progbits
	.align	128
        .global         _ZN2at6native18elementwise_kernelILi128ELi4EZNS0_22gpu_kernel_impl_nocastIZZZNS0_28launch_masked_scatter_kernelERKNS_10TensorBaseES5_S5_S5_ENKUlvE_clEvENKUlvE3_clEvEUlsblE_EEvRNS_18TensorIteratorBaseERKT_EUliE_EEviT1_
        .type           _ZN2at6native18elementwise_kernelILi128ELi4EZNS0_22gpu_kernel_impl_nocastIZZZNS0_28launch_masked_scatter_kernelERKNS_10TensorBaseES5_S5_S5_ENKUlvE_clEvENKUlvE3_clEvEUlsblE_EEvRNS_18TensorIteratorBaseERKT_EUliE_EEviT1_,@function
        .size           _ZN2at6native18elementwise_kernelILi128ELi4EZNS0_22gpu_kernel_impl_nocastIZZZNS0_28launch_masked_scatter_kernelERKNS_10TensorBaseES5_S5_S5_ENKUlvE_clEvENKUlvE3_clEvEUlsblE_EEvRNS_18TensorIteratorBaseERKT_EUliE_EEviT1_,(.L_x_41909 - _ZN2at6native18elementwise_kernelILi128ELi4EZNS0_22gpu_kernel_impl_nocastIZZZNS0_28launch_masked_scatter_kernelERKNS_10TensorBaseES5_S5_S5_ENKUlvE_clEvENKUlvE3_clEvEUlsblE_EEvRNS_18TensorIteratorBaseERKT_EUliE_EEviT1_)
        .other          _ZN2at6native18elementwise_kernelILi128ELi4EZNS0_22gpu_kernel_impl_nocastIZZZNS0_28launch_masked_scatter_kernelERKNS_10TensorBaseES5_S5_S5_ENKUlvE_clEvENKUlvE3_clEvEUlsblE_EEvRNS_18TensorIteratorBaseERKT_EUliE_EEviT1_,@"STO_CUDA_ENTRY STV_DEFAULT"
_ZN2at6native18elementwise_kernelILi128ELi4EZNS0_22gpu_kernel_impl_nocastIZZZNS0_28launch_masked_scatter_kernelERKNS_10TensorBaseES5_S5_S5_ENKUlvE_clEvENKUlvE3_clEvEUlsblE_EEvRNS_18TensorIteratorBaseERKT_EUliE_EEviT1_:
.text._ZN2at6native18elementwise_kernelILi128ELi4EZNS0_22gpu_kernel_impl_nocastIZZZNS0_28launch_masked_scatter_kernelERKNS_10TensorBaseES5_S5_S5_ENKUlvE_clEvENKUlvE3_clEvEUlsblE_EEvRNS_18TensorIteratorBaseERKT_EUliE_EEviT1_:
        /* <DEDUP_REMOVED lines=17> */
[----:B0-----:R0:W3:Y:S01]  /*0110*/  LDG.E.U16 R15, desc[UR6][R4.64] ;  /* 0x00000006040f7981 */ /* 0x0010e2000c1e1500 */
[----:B--2---:R-:W-:-:S13]  /*0120*/  ISETP.NE.AND P0, PT, R6, RZ, PT ;  /* 0x000000ff0600720c */ /* 0x004fda0003f05270 */
[----:B------:R-:W1:Y:S08]  /*0130*/  @P0 LDC.64 R8, c[0x0][0x660] ;  /* 0x00019800ff080b82 */ /* 0x000e700000000a00 */
[----:B------:R-:W2:Y:S01]  /*0140*/  @P0 LDC.64 R12, c[0x0][0x668] ;  /* 0x00019a00ff0c0b82 */ /* 0x000ea20000000a00 */
[----:B-1----:R-:W2:Y:S07]  /*0150*/  @P0 LDG.E.64 R8, desc[UR6][R8.64] ;  /* 0x0000000608080981 */ /* 0x002eae000c1e1b00 */
[----:B------:R-:W1:Y:S01]  /*0160*/  LDC.64 R10, c[0x0][0x648] ;  /* 0x00019200ff0a7b82 */ /* 0x000e620000000a00 */
[----:B--2---:R-:W-:-:S04]  /*0170*/  @P0 LEA R12, P1, R8, R12, 0x1 ;  /* 0x0000000c080c0211 */ /* 0x004fc800078208ff */
[----:B------:R-:W-:-:S05]  /*0180*/  @P0 LEA.HI.X R13, R8, R13, R9, 0x1, P1 ;  /* 0x0000000d080d0211 */ /* 0x000fca00008f0c09 */
[----:B---3--:R-:W1:Y:S01]  /*0190*/  @P0 LDG.E.U16 R15, desc[UR6][R12.64] ;  /* 0x000000060c0f0981 */ /* 0x008e62000c1e1500 */
[----:B------:R-:W-:-:S04]  /*01a0*/  IADD3 R3, PT, PT, R3, 0x80, RZ ;  /* 0x0000008003037810 */ /* 0x000fc80007ffe0ff */
[----:B------:R-:W-:-:S13]  /*01b0*/  ISETP.GE.AND P0, PT, R3, UR4, PT ;  /* 0x0000000403007c0c */ /* 0x000fda000bf06270 */
[----:B------:R-:W-:Y:S05]  /*01c0*/  @P0 BREAK.RELIABLE B1 ;  /* 0x0000000000010942 */ /* 0x000fea0003800100 */
[----:B-1----:R0:W-:Y:S01]  /*01d0*/  STG.E.U16 desc[UR6][R10.64], R15 ;  /* 0x0000000f0a007986 */ /* 0x0021e2000c101506 */
[----:B------:R-:W-:Y:S05]  /*01e0*/  @P0 BRA `(.L_x_8423) ;  /* 0x0000000000800947 */ /* 0x000fea0003800000 */
[----:B0-----:R-:W0:Y:S02]  /*01f0*/  LDC.64 R10, c[0x0][0x658] ;  /* 0x00019600ff0a7b82 */ /* 0x001e240000000a00 */
        /* <DEDUP_REMOVED lines=11> */
[----:B------:R-:W-:-:S03]  /*02b0*/  IADD3 R3, PT, PT, R3, 0x80, RZ ;  /* 0x0000008003037810 */ /* 0x000fc60007ffe0ff */
[----:B-1----:R0:W-:Y:S04]  /*02c0*/  STG.E.U16 desc[UR6][R12.64], R15 ;  /* 0x0000000f0c007986 */ /* 0x0021e8000c101506 */
.L_x_8422:
[----:B------:R-:W-:-:S13]  /*02d0*/  ISETP.GE.AND P0, PT, R3, UR4, PT ;  /* 0x0000000403007c0c */ /* 0x000fda000bf06270 */
[----:B------:R-:W-:Y:S05]  /*02e0*/  @P0 BREAK.RELIABLE B1 ;  /* 0x0000000000010942 */ /* 0x000fea0003800100 */
[----:B------:R-:W-:Y:S05]  /*02f0*/  @P0 BRA `(.L_x_8423) ;  /* 0x00000000003c0947 */ /* 0x000fea0003800000 */
[----:B------:R-:W-:Y:S05]  /*0300*/  BSYNC.RELIABLE B1 ;  /* 0x0000000000017941 */ /* 0x000fea0003800100 */
.L_x_8421:
[----:B------:R-:W1:Y:S02]  /*0310*/  LDC.64 R10, c[0x0][0x658] ;  /* 0x00019600ff0a7b82 */ /* 0x000e640000000a00 */
[----:B-1----:R-:W2:Y:S06]  /*0320*/  LDG.E.U8 R10, desc[UR6][R10.64] ;  /* 0x000000060a0a7981 */ /* 0x002eac000c1e1100 */
[----:B0-----:R-:W0:Y:S02]  /*0330*/  LDC.64 R8, c[0x0][0x650] ;  /* 0x00019400ff087b82 */ /* 0x001e240000000a00 */
[----:B0-----:R1:W3:Y:S01]  /*0340*/  LDG.E.U16 R15, desc[UR6][R8.64] ;  /* 0x00000006080f7981 */ /* 0x0012e2000c1e1500 */
[----:B--2---:R-:W-:-:S13]  /*0350*/  ISETP.NE.AND P0, PT, R10, RZ, PT ;  /* 0x000000ff0a00720c */ /* 0x004fda0003f05270 */
[----:B------:R-:W0:Y:S08]  /*0360*/  @P0 LDC.64 R4, c[0x0][0x660] ;  /* 0x00019800ff040b82 */ /* 0x000e300000000a00 */
[----:B------:R-:W2:Y:S01]  /*0370*/  @P0 LDC.64 R6, c[0x0][0x668] ;  /* 0x00019a00ff060b82 */ /* 0x000ea20000000a00 */
[----:B0-----:R-:W2:Y:S07]  /*0380*/  @P0 LDG.E.64 R4, desc[UR6][R4.64] ;  /* 0x0000000604040981 */ /* 0x001eae000c1e1b00 */
[----:B------:R-:W0:Y:S01]  /*0390*/  LDC.64 R12, c[0x0][0x648] ;  /* 0x00019200ff0c7b82 */ /* 0x000e220000000a00 */
[----:B--2---:R-:W-:-:S04]  /*03a0*/  @P0 LEA R6, P1, R4, R6, 0x1 ;  /* 0x0000000604060211 */ /* 0x004fc800078208ff */
[----:B------:R-:W-:-:S05]  /*03b0*/  @P0 LEA.HI.X R7, R4, R7, R5, 0x1, P1 ;  /* 0x0000000704070211 */ /* 0x000fca00008f0c05 */
[----:B---3--:R-:W0:Y:S01]  /*03c0*/  @P0 LDG.E.U16 R15, desc[UR6][R6.64] ;  /* 0x00000006060f0981 */ /* 0x008e22000c1e1500 */
[----:B------:R-:W-:-:S03]  /*03d0*/  IADD3 R3, PT, PT, R3, 0x80, RZ ;  /* 0x0000008003037810 */ /* 0x000fc60007ffe0ff */
[----:B0-----:R1:W-:Y:S04]  /*03e0*/  STG.E.U16 desc[UR6][R12.64], R15 ;  /* 0x0000000f0c007986 */ /* 0x0013e8000c101506 */
.L_x_8423:
[----:B------:R-:W-:Y:S05]  /*03f0*/  BSYNC.RECONVERGENT B0 ;  /* 0x0000000000007941 */ /* 0x000fea0003800200 */
.L_x_8420:
[----:B------:R-:W-:Y:S05]  /*0400*/  WARPSYNC.ALL ;  /* 0x0000000000007948 */ /* 0x000fea0003800000 */
[----:B------:R-:W-:-:S13]  /*0410*/  ISETP.GE.AND P0, PT, R3, UR4, PT ;  /* 0x0000000403007c0c */ /* 0x000fda000bf06270 */
[----:B------:R-:W-:Y:S05]  /*0420*/  @P0 EXIT ;  /* 0x000000000000094d */ /* 0x000fea0003800000 */
[----:B01----:R-:W0:Y:S02]  /*0430*/  LDC.64 R8, c[0x0][0x658] ;  /* 0x00019600ff087b82 */ /* 0x003e240000000a00 */
[----:B0-----:R-:W2:Y:S06]  /*0440*/  LDG.E.U8 R8, desc[UR6][R8.64] ;  /* 0x0000000608087981 */ /* 0x001eac000c1e1100 */
[----:B------:R-:W0:Y:S02]  /*0450*/  LDC.64 R6, c[0x0][0x650] ;  /* 0x00019400ff067b82 */ /* 0x000e240000000a00 */
[----:B0-----:R-:W3:Y:S01]  /*0460*/  LDG.E.U16 R13, desc[UR6][R6.64] ;  /* 0x00000006060d7981 */ /* 0x001ee2000c1e1500 */
[----:B--2---:R-:W-:-:S13]  /*0470*/  ISETP.NE.AND P0, PT, R8, RZ, PT ;  /* 0x000000ff0800720c */ /* 0x004fda0003f05270 */
[----:B------:R-:W0:Y:S08]  /*0480*/  @P0 LDC.64 R2, c[0x0][0x660] ;  /* 0x00019800ff020b82 */ /* 0x000e300000000a00 */
[----:B------:R-:W1:Y:S01]  /*0490*/  @P0 LDC.64 R4, c[0x0][0x668] ;  /* 0x00019a00ff040b82 */ /* 0x000e620000000a00 */
[----:B0-----:R-:W1:Y:S07]  /*04a0*/  @P0 LDG.E.64 R2, desc[UR6][R2.64] ;  /* 0x0000000602020981 */ /* 0x001e6e000c1e1b00 */
[----:B------:R-:W0:Y:S01]  /*04b0*/  LDC.64 R10, c[0x0][0x648] ;  /* 0x00019200ff0a7b82 */ /* 0x000e220000000a00 */
[----:B-1----:R-:W-:-:S04]  /*04c0*/  @P0 LEA R4, P1, R2, R4, 0x1 ;  /* 0x0000000402040211 */ /* 0x002fc800078208ff */
[----:B------:R-:W-:-:S05]  /*04d0*/  @P0 LEA.HI.X R5, R2, R5, R3, 0x1, P1 ;  /* 0x0000000502050211 */ /* 0x000fca00008f0c03 */
[----:B---3--:R-:W0:Y:S04]  /*04e0*/  @P0 LDG.E.U16 R13, desc[UR6][R4.64] ;  /* 0x00000006040d0981 */ /* 0x008e28000c1e1500 */
[----:B0-----:R-:W-:Y:S01]  /*04f0*/  STG.E.U16 desc[UR6][R10.64], R13 ;  /* 0x0000000d0a007986 */ /* 0x001fe2000c101506 */
[----:B------:R-:W-:Y:S05]  /*0500*/  EXIT ;  /* 0x000000000000794d */ /* 0x000fea0003800000 */
.L_x_8419:
        /* <DEDUP_REMOVED lines=381> */
.L_x_8427:
        /* <DEDUP_REMOVED lines=13> */
[----:B------:R1:W3:Y:S01]  /*1db0*/  LDG.E.U16 R15, desc[UR6][R8.64] ;  /* 0x00000006080f7981 */ /* 0x0002e2000c1e1500 */
[----:B--2---:R-:W-:-:S04]  /*1dc0*/  @P0 LEA R12, P1, R6, R12, 0x1 ;  /* 0x0000000c060c0211 */ /* 0x004fc800078208ff */
[----:B------:R-:W-:-:S05]  /*1dd0*/  @P0 LEA.HI.X R13, R6, R13, R7, 0x1, P1 ;  /* 0x0000000d060d0211 */ /* 0x000fca00008f0c07 */
[----:B---3--:R-:W2:Y:S01]  /*1de0*/  @P0 LDG.E.U16 R15, desc[UR6][R12.64] ;  /* 0x000000060c0f0981 */ /* 0x008ea2000c1e1500 */
[----:B0-----:R-:W-:Y:S02]  /*1df0*/  IADD3 R4, P0, PT, R5, UR8, RZ ;  /* 0x0000000805047c10 */ /* 0x001fe4000ff1e0ff */
[----:B------:R-:W-:Y:S02]  /*1e00*/  IADD3 R3, PT, PT, R3, 0x80, RZ ;  /* 0x0000008003037810 */ /* 0x000fe40007ffe0ff */
[----:B------:R-:W-:Y:S02]  /*1e10*/  IADD3.X R5, PT, PT, RZ, UR9, RZ, P0, !PT ;  /* 0x00000009ff057c10 */ /* 0x000fe400087fe4ff */
[----:B------:R-:W-:-:S13]  /*1e20*/  ISETP.GE.AND P0, PT, R3, UR4, PT ;  /* 0x0000000403007c0c */ /* 0x000fda000bf06270 */
[----:B------:R-:W-:Y:S05]  /*1e30*/  @P0 BREAK.RELIABLE B1 ;  /* 0x0000000000010942 */ /* 0x000fea0003800100 */
[----:B--2---:R1:W-:Y:S01]  /*1e40*/  STG.E.U16 desc[UR6][R4.64], R15 ;  /* 0x0000000f04007986 */ /* 0x0043e2000c101506 */
[----:B------:R-:W-:Y:S05]  /*1e50*/  @P0 BRA `(.L_x_8428) ;  /* 0x0000003000600947 */ /* 0x000fea0003800000 */
        /* <DEDUP_REMOVED lines=373> */
.L_x_8429:
        /* <DEDUP_REMOVED lines=19> */
[----:B------:R-:W-:-:S05]  /*36e0*/  IADD3.X R5, PT, PT, RZ, UR9, RZ, P0, !PT ;  /* 0x00000009ff057c10 */ /* 0x000fca00087fe4ff */
[----:B--2---:R1:W-:Y:S04]  /*36f0*/  STG.E.U16 desc[UR6][R4.64], R15 ;  /* 0x0000000f04007986 */ /* 0x0043e8000c101506 */
.L_x_8426:
[----:B------:R-:W-:-:S13]  /*3700*/  ISETP.GE.AND P0, PT, R3, UR4, PT ;  /* 0x0000000403007c0c */ /* 0x000fda000bf06270 */
[----:B------:R-:W-:Y:S05]  /*3710*/  @P0 BREAK.RELIABLE B1 ;  /* 0x0000000000010942 */ /* 0x000fea0003800100 */
[----:B------:R-:W-:Y:S05]  /*3720*/  @P0 BRA `(.L_x_8428) ;  /* 0x00000018002c0947 */ /* 0x000fea0003800000 */
[----:B------:R-:W-:Y:S05]  /*3730*/  BSYNC.RELIABLE B1 ;  /* 0x0000000000017941 */ /* 0x000fea0003800100 */
.L_x_8425:
        /* <DEDUP_REMOVED lines=373> */
.L_x_8430:
        /* <DEDUP_REMOVED lines=13> */
[----:B------:R3:W4:Y:S01]  /*4f60*/  LDG.E.U16 R15, desc[UR6][R8.64] ;  /* 0x00000006080f7981 */ /* 0x000722000c1e1500 */
[----:B--2---:R-:W-:-:S04]  /*4f70*/  @P0 LEA R12, P1, R6, R12, 0x1 ;  /* 0x0000000c060c0211 */ /* 0x004fc800078208ff */
[----:B------:R-:W-:-:S05]  /*4f80*/  @P0 LEA.HI.X R13, R6, R13, R7, 0x1, P1 ;  /* 0x0000000d060d0211 */ /* 0x000fca00008f0c07 */
[----:B----4-:R-:W2:Y:S01]  /*4f90*/  @P0 LDG.E.U16 R15, desc[UR6][R12.64] ;  /* 0x000000060c0f0981 */ /* 0x010ea2000c1e1500 */
[----:B0-----:R-:W-:Y:S02]  /*4fa0*/  IADD3 R4, P0, PT, R5, UR8, RZ ;  /* 0x0000000805047c10 */ /* 0x001fe4000ff1e0ff */
[----:B------:R-:W-:Y:S02]  /*4fb0*/  IADD3 R3, PT, PT, R3, 0x80, RZ ;  /* 0x0000008003037810 */ /* 0x000fe40007ffe0ff */
[----:B------:R-:W-:-:S05]  /*4fc0*/  IADD3.X R5, PT, PT, RZ, UR9, RZ, P0, !PT ;  /* 0x00000009ff057c10 */ /* 0x000fca00087fe4ff */
[----:B--2---:R3:W-:Y:S04]  /*4fd0*/  STG.E.U16 desc[UR6][R4.64], R15 ;  /* 0x0000000f04007986 */ /* 0x0047e8000c101506 */
.L_x_8428:
[----:B------:R-:W-:Y:S05]  /*4fe0*/  BSYNC.RECONVERGENT B0 ;  /* 0x0000000000007941 */ /* 0x000fea0003800200 */
.L_x_8424:
[----:B------:R-:W-:Y:S05]  /*4ff0*/  WARPSYNC.ALL ;  /* 0x0000000000007948 */ /* 0x000fea0003800000 */
[----:B------:R-:W-:-:S13]  /*5000*/  ISETP.GE.AND P0, PT, R3, UR4, PT ;  /* 0x0000000403007c0c */ /* 0x000fda000bf06270 */
[----:B------:R-:W-:Y:S05]  /*5010*/  @P0 EXIT ;  /* 0x000000000000094d */ /* 0x000fea0003800000 */
[----:B------:R-:W0:Y:S01]  /*5020*/  LDCU.64 UR4, c[0x0][0x390] ;  /* 0x00007200ff0477ac */ /* 0x000e220008000a00 */
[----:B-1-3--:R-:W-:Y:S01]  /*5030*/  HFMA2 R4, -RZ, RZ, 0, 0 ;  /* 0x00000000ff047431 */ /* 0x00afe200000001ff */
        /* <DEDUP_REMOVED lines=371> */
.L_x_8431:
        /* <DEDUP_REMOVED lines=10> */
[----:B------:R-:W3:Y:S01]  /*6810*/  LDG.E.U16 R13, desc[UR6][R6.64] ;  /* 0x00000006060d7981 */ /* 0x000ee2000c1e1500 */
[----:B--2---:R-:W-:-:S13]  /*6820*/  ISETP.NE.AND P0, PT, R8, RZ, PT ;  /* 0x000000ff0800720c */ /* 0x004fda0003f05270 */
[----:B------:R-:W2:Y:S01]  /*6830*/  @P0 LDG.E.64 R4, desc[UR6][R4.64] ;  /* 0x0000000604040981 */ /* 0x000ea2000c1e1b00 */
[----:B------:R-:W2:Y:S02]  /*6840*/  @P0 LDC.64 R10, c[0x0][0x668] ;  /* 0x00019a00ff0a0b82 */ /* 0x000ea40000000a00 */
[----:B--2---:R-:W-:-:S04]  /*6850*/  @P0 LEA R10, P1, R4, R10, 0x1 ;  /* 0x0000000a040a0211 */ /* 0x004fc800078208ff */
[----:B------:R-:W-:-:S05]  /*6860*/  @P0 LEA.HI.X R11, R4, R11, R5, 0x1, P1 ;  /* 0x0000000b040b0211 */ /* 0x000fca00008f0c05 */
[----:B---3--:R-:W2:Y:S01]  /*6870*/  @P0 LDG.E.U16 R13, desc[UR6][R10.64] ;  /* 0x000000060a0d0981 */ /* 0x008ea2000c1e1500 */
[----:B0-----:R-:W-:-:S04]  /*6880*/  IADD3 R2, P0, PT, R3, UR4, RZ ;  /* 0x0000000403027c10 */ /* 0x001fc8000ff1e0ff */
[----:B------:R-:W-:-:S05]  /*6890*/  IADD3.X R3, PT, PT, RZ, UR5, RZ, P0, !PT ;  /* 0x00000005ff037c10 */ /* 0x000fca00087fe4ff */
[----:B--2---:R-:W-:Y:S01]  /*68a0*/  STG.E.U16 desc[UR6][R2.64], R13 ;  /* 0x0000000d02007986 */ /* 0x004fe2000c101506 */
[----:B------:R-:W-:Y:S05]  /*68b0*/  EXIT ;  /* 0x000000000000794d */ /* 0x000fea0003800000 */
.L_x_8432:
        /* <DEDUP_REMOVED lines=12> */
.L_x_41909:


//--------------------- .text._ZN2at6native27unrolled_elementwise_kernelIZZZNS0_28launch_masked_scatter_kernelERKNS_10TensorBaseES4_S4_S4_ENKUlvE_clEvENKUlvE3_clEvEUlsblE_St5arrayIPcLm4EELi4E23TrivialOffsetCalculatorILi3EjESB_ILi1EjENS0_6memory15LoadWithoutCastENSE_16StoreWithoutCastEEEviT_T0_T2_T3_T4_T5_ --------------------------
	.section	.text._ZN2at6native27unrolled_elementwise_kernelIZZZNS0_28launch_masked_scatter_kernelERKNS_10TensorBaseES4_S4_S4_ENKUlvE_clEvENKUlvE3_clEvEUlsblE_St5arrayIPcLm4EELi4E23TrivialOffsetCalculatorILi3EjESB_ILi1EjENS0_6memory15LoadWithoutCastENSE_16StoreWithoutCastEEEviT_T0_T2_T3_T4_T5_,"ax",@progbits
	.align	128
        .global         _ZN2at6native27unrolled_elementwise_kernelIZZZNS0_28launch_masked_scatter_kernelERKNS_10TensorBaseES4_S4_S4_ENKUlvE_clEvENKUlvE3_clEvEUlsblE_St5arrayIPcLm4EELi4E23TrivialOffsetCalculatorILi3EjESB_ILi1EjENS0_6memory15LoadWithoutCastENSE_16StoreWithoutCastEEEviT_T0_T2_T3_T4_T5_
        .type           _ZN2at6native27unrolled_elementwise_kernelIZZZNS0_28launch_masked_scatter_kernelERKNS_10TensorBaseES4_S4_S4_ENKUlvE_clEvENKUlvE3_clEvEUlsblE_St5arrayIPcLm4EELi4E23TrivialOffsetCalculatorILi3EjESB_ILi1EjENS0_6memory15LoadWithoutCastENSE_16StoreWithoutCastEEEviT_T0_T2_T3_T4_T5_,@function
        .size           _ZN2at6native27unrolled_elementwise_kernelIZZZNS0_28launch_masked_scatter_kernelERKNS_10TensorBaseES4_S4_S4_ENKUlvE_clEvENKUlvE3_clEvEUlsblE_St5arrayIPcLm4EELi4E23TrivialOffsetCalculatorILi3EjESB_ILi1EjENS0_6memory15LoadWithoutCastENSE_16StoreWithoutCastEEEviT_T0_T2_T3_T4_T5_,(.L_x_41910 - _ZN2at6native27unrolled_elementwise_kernelIZZZNS0_28launch_masked_scatter_kernelERKNS_10TensorBaseES4_S4_S4_ENKUlvE_clEvENKUlvE3_clEvEUlsblE_St5arrayIPcLm4EELi4E23TrivialOffsetCalculatorILi3EjESB_ILi1EjENS0_6memory15LoadWithoutCastENSE_16StoreWithoutCastEEEviT_T0_T2_T3_T4_T5_)
        .other          _ZN2at6native27unrolled_elementwise_kernelIZZZNS0_28launch_masked_scatter_kernelERKNS_10TensorBaseES4_S4_S4_ENKUlvE_clEvENKUlvE3_clEvEUlsblE_St5arrayIPcLm4EELi4E23TrivialOffsetCalculatorILi3EjESB_ILi1EjENS0_6memory15LoadWithoutCastENSE_16StoreWithoutCastEEEviT_T0_T2_T3_T4_T5_,@"STO_CUDA_ENTRY STV_DEFAULT"
_ZN2at6native27unrolled_elementwise_kernelIZZZNS0_28launch_masked_scatter_kernelERKNS_10TensorBaseES4_S4_S4_ENKUlvE_clEvENKUlvE3_clEvEUlsblE_St5arrayIPcLm4EELi4E23TrivialOffsetCalculatorILi3EjESB_ILi1EjENS0_6memory15LoadWithoutCastENSE_16StoreWithoutCastEEEviT_T0_T2_T3_T4_T5_:
.text._ZN2at6native27unrolled_elementwise_kernelIZZZNS0_28launch_masked_scatter_kernelERKNS_10TensorBaseES4_S4_S4_ENKUlvE_clEvENKUlvE3_clEvEUlsblE_St5arrayIPcLm4EELi4E23TrivialOffsetCalculatorILi3EjESB_ILi1EjENS0_6memory15LoadWithoutCastENSE_16StoreWithoutCastEEEviT_T0_T2_T3_T4_T5_:
        /* <DEDUP_REMOVED lines=108> */
.L_x_8435:
[----:B------:R-:W-:Y:S05]  /*06c0*/  BSYNC.RELIABLE B1 ;  /* 0x0000000000017941 */ /* 0x000fea0003800100 */
.L_x_8434:
[----:B------:R-:W-:-:S13]  /*06d0*/  ISETP.GE.AND P0, PT, R25, R23, PT ;  /* 0x000000171900720c */ /* 0x000fda0003f06270 */
[----:B0----5:R-:W0:Y:S01]  /*06e0*/  @!P0 LDC.64 R4, c[0x0][0x398] ;  /* 0x0000e600ff048b82 */ /* 0x021e220000000a00 */
[----:B------:R-:W-:Y:S02]  /*06f0*/  @!P0 IMAD R7, R22, 0x200, R25 ;  /* 0x0000020016078824 */ /* 0x000fe400078e0219 */
[----:B------:R-:W-:Y:S02]  /*0700*/  @!P0 VIADD R25, R25, 0x80 ;  /* 0x0000008019198836 */ /* 0x000fe40000000000 */
[----:B0-----:R-:W-:-:S05]  /*0710*/  @!P0 IMAD.WIDE.U32 R4, R7, 0x2, R4 ;  /* 0x0000000207048825 */ /* 0x001fca00078e0004 */
[----:B------:R1:W-:Y:S02]  /*0720*/  @!P0 STG.E.U16 desc[UR4][R4.64], R3 ;  /* 0x0000000304008986 */ /* 0x0003e4000c101504 */
.L_x_8436:
[----:B------:R-:W-:Y:S05]  /*0730*/  BSYNC.RECONVERGENT B0 ;  /* 0x0000000000007941 */ /* 0x000fea0003800200 */
.L_x_8433:
        /* <DEDUP_REMOVED lines=8> */
.L_x_8437:
        /* <DEDUP_REMOVED lines=12> */
.L_x_41910:


//--------------------- .text._ZN2at6native29vectorized_elementwise_kernelILi2EZZZNS0_28launch_masked_scatter_kernelERKNS_10TensorBaseES4_S4_S4_ENKUlvE_clEvENKUlvE3_clEvEUlsblE_St5arrayIPcLm4EEEEviT0_T1_ --------------------------
	.section	.text._ZN2at6native29vectorized_elementwise_kernelILi2EZZZNS0_28launch_masked_scatter_kernelERKNS_10TensorBaseES4_S4_S4_ENKUlvE_clEvENKUlvE3_clEvEUlsblE_St5arrayIPcLm4EEEEviT0_T1_,"ax",@progbits
	.align	128
        .global         _ZN2at6native29vectorized_elementwise_kernelILi2EZZZNS0_28launch_masked_scatter_kernelERKNS_10TensorBaseES4_S4_S4_ENKUlvE_clEvENKUlvE3_clEvEUlsblE_St5arrayIPcLm4EEEEviT0_T1_
        .type           _ZN2at6native29vectorized_elementwise_kernelILi2EZZZNS0_28launch_masked_scatter_kernelERKNS_10TensorBaseES4_S4_S4_ENKUlvE_clEvENKUlvE3_clEvEUlsblE_St5arrayIPcLm4EEEEviT0_T1_,@function
        .size           _ZN2at6native29vectorized_elementwise_kernelILi2EZZZNS0_28launch_masked_scatter_kernelERKNS_10TensorBaseES4_S4_S4_ENKUlvE_clEvENKUlvE3_clEvEUlsblE_St5arrayIPcLm4EEEEviT0_T1_,(.L_x_41911 - _ZN2at6native29vectorized_elementwise_kernelILi2EZZZNS0_28launch_masked_scatter_kernelERKNS_10TensorBaseES4_S4_S4_ENKUlvE_clEvENKUlvE3_clEvEUlsblE_St5arrayIPcLm4EEEEviT0_T1_)
        .other          _ZN2at6native29vectorized_elementwise_kernelILi2EZZZNS0_28launch_masked_scatter_kernelERKNS_10TensorBaseES4_S4_S4_ENKUlvE_clEvENKUlvE3_clEvEUlsblE_St5arrayIPcLm4EEEEviT0_T1_,@"STO_CUDA_ENTRY STV_DEFAULT"
_ZN2at6native29vectorized_elementwise_kernelILi2EZZZNS0_28launch_masked_scatter_kernelERKNS_10TensorBaseES4_S4_S4_ENKUlvE_clEvENKUlvE3_clEvEUlsblE_St5arrayIPcLm4EEEEviT0_T1_:
.text._ZN2at6native29vectorized_elementwise_kernelILi2EZZZNS0_28launch_masked_scatter_kernelERKNS_10TensorBaseES4_S4_S4_ENKUlvE_clEvENKUlvE3_clEvEUlsblE_St5arrayIPcLm4EEEEviT0_T1_:
        /* <DEDUP_REMOVED lines=21> */
[----:B------:R-:W-:Y:S02]  /*0150*/  @!P2 IMAD.X R25, RZ, RZ, R25, P4 ;  /* 0x000000ffff19a224 */ /* 0x000fe400020e0619 */
[----:B------:R-:W0:Y:S03]  /*0160*/  @!P1 LDC.64 R8, c[0x0][0x3b0] ;  /* 0x0000ec00ff089b82 */ /* 0x000e260000000a00 */
[----:B------:R4:W2:Y:S01]  /*0170*/  @!P2 LDG.E.U8 R17, desc[UR4][R24.64] ;  /* 0x000000041811a981 */ /* 0x0008a2000c1e1100 */
[----:B------:R-:W-:Y:S02]  /*0180*/  @!P3 IMAD R7, R2, 0x400, R22 ;  /* 0x000004000207b824 */ /* 0x000fe400078e0216 */
[----:B------:R-:W-:Y:S02]  /*0190*/  @!P3 VIADD R22, R22, 0x80 ;  /* 0x000000801616b836 */ /* 0x000fe40000000000 */
[----:B------:R-:W1:Y:S03]  /*01a0*/  @!P3 LDC.64 R20, c[0x0][0x3a8] ;  /* 0x0000ea00ff14bb82 */ /* 0x000e660000000a00 */
[----:B------:R-:W-:-:S02]  /*01b0*/  ISETP.GE.U32.AND P0, PT, R22, R3, PT ;  /* 0x000000031600720c */ /* 0x000fc40003f06070 */
[----:B---3--:R-:W-:-:S03]  /*01c0*/  @!P1 IADD3 R30, P5, PT, R27, R30, RZ ;  /* 0x0000001e1b1e9210 */ /* 0x008fc60007fbe0ff */
[----:B------:R-:W3:Y:S02]  /*01d0*/  @!P3 LDC.64 R32, c[0x0][0x3b0] ;  /* 0x0000ec00ff20bb82 */ /* 0x000ee40000000a00 */
[----:B------:R-:W-:-:S06]  /*01e0*/  @!P1 IMAD.X R31, RZ, RZ, R31, P5 ;  /* 0x000000ffff1f9224 */ /* 0x000fcc00028e061f */
[----:B------:R-:W4:Y:S01]  /*01f0*/  @!P0 LDC.64 R10, c[0x0][0x3a8] ;  /* 0x0000ea00ff0a8b82 */ /* 0x000f220000000a00 */
[----:B------:R-:W3:Y:S01]  /*0200*/  @!P1 LDG.E.U8 R23, desc[UR4][R30.64] ;  /* 0x000000041e179981 */ /* 0x000ee2000c1e1100 */
[----:B------:R-:W-:Y:S01]  /*0210*/  @!P0 IMAD R29, R2, 0x400, R22 ;  /* 0x00000400021d8824 */ /* 0x000fe200078e0216 */
[----:B-1----:R-:W-:-:S05]  /*0220*/  @!P3 IADD3 R20, P4, PT, R7, R20, RZ ;  /* 0x000000140714b210 */ /* 0x002fca0007f9e0ff */
[----:B------:R-:W-:-:S05]  /*0230*/  @!P3 IMAD.X R21, RZ, RZ, R21, P4 ;  /* 0x000000ffff15b224 */ /* 0x000fca00020e0615 */
[----:B------:R1:W3:Y:S01]  /*0240*/  @!P3 LDG.E.U8 R16, desc[UR4][R20.64] ;  /* 0x000000041410b981 */ /* 0x0002e2000c1e1100 */
[----:B----4-:R-:W-:-:S05]  /*0250*/  @!P0 IADD3 R18, P4, PT, R29, R10, RZ ;  /* 0x0000000a1d128210 */ /* 0x010fca0007f9e0ff */
[----:B------:R-:W-:-:S05]  /*0260*/  @!P0 IMAD.X R19, RZ, RZ, R11, P4 ;  /* 0x000000ffff138224 */ /* 0x000fca00020e060b */
[----:B------:R4:W3:Y:S01]  /*0270*/  @!P0 LDG.E.U8 R0, desc[UR4][R18.64] ;  /* 0x0000000412008981 */ /* 0x0008e2000c1e1100 */
[----:B------:R-:W-:Y:S01]  /*0280*/  CS2R R24, SRZ ;  /* 0x0000000000187805 */ /* 0x000fe2000001ff00 */
[----:B------:R-:W-:Y:S01]  /*0290*/  @!P2 IMAD.WIDE.U32 R34, R15, 0x8, R34 ;  /* 0x000000080f22a825 */ /* 0x000fe200078e0022 */
[----:B-1----:R-:W-:-:S03]  /*02a0*/  CS2R R20, SRZ ;  /* 0x0000000000147805 */ /* 0x002fc6000001ff00 */
[----:B--2---:R-:W-:Y:S01]  /*02b0*/  @!P2 IMAD.WIDE.U32 R10, R15, 0x2, R12 ;  /* 0x000000020f0aa825 */ /* 0x004fe200078e000c */
[----:B------:R-:W2:Y:S01]  /*02c0*/  @!P2 LDG.E.64 R24, desc[UR4][R34.64] ;  /* 0x000000042218a981 */ /* 0x000ea2000c1e1b00 */
[----:B------:R-:W1:Y:S02]  /*02d0*/  @!P3 LDC.64 R12, c[0x0][0x3a0] ;  /* 0x0000e800ff0cbb82 */ /* 0x000e640000000a00 */
[----:B0-----:R-:W-:Y:S01]  /*02e0*/  @!P1 IMAD.WIDE.U32 R30, R27, 0x8, R8 ;  /* 0x000000081b1e9825 */ /* 0x001fe200078e0008 */
[----:B------:R0:W2:Y:S04]  /*02f0*/  @!P2 LDG.E.U16 R4, desc[UR4][R10.64] ;  /* 0x000000040a04a981 */ /* 0x0000a8000c1e1500 */
[----:B------:R0:W2:Y:S01]  /*0300*/  @!P1 LDG.E.64 R20, desc[UR4][R30.64] ;  /* 0x000000041e149981 */ /* 0x0000a2000c1e1b00 */
[----:B------:R-:W0:Y:S08]  /*0310*/  @!P1 LDC.64 R14, c[0x0][0x3a0] ;  /* 0x0000e800ff0e9b82 */ /* 0x000e300000000a00 */
[----:B------:R-:W0:Y:S01]  /*0320*/  @!P0 LDC.64 R8, c[0x0][0x3b0] ;  /* 0x0000ec00ff088b82 */ /* 0x000e220000000a00 */
[----:B----4-:R-:W-:Y:S01]  /*0330*/  CS2R R18, SRZ ;  /* 0x0000000000127805 */ /* 0x010fe2000001ff00 */
[----:B---3--:R-:W-:Y:S01]  /*0340*/  @!P3 IMAD.WIDE.U32 R32, R7, 0x8, R32 ;  /* 0x000000080720b825 */ /* 0x008fe200078e0020 */
[----:B------:R-:W-:-:S04]  /*0350*/  PRMT R6, RZ, 0x7610, R6 ;  /* 0x00007610ff067816 */ /* 0x000fc80000000006 */
[----:B------:R-:W3:Y:S01]  /*0360*/  @!P3 LDG.E.64 R18, desc[UR4][R32.64] ;  /* 0x000000042012b981 */ /* 0x000ee2000c1e1b00 */
[----:B-1----:R-:W-:Y:S01]  /*0370*/  @!P3 IMAD.WIDE.U32 R12, R7, 0x2, R12 ;  /* 0x00000002070cb825 */ /* 0x002fe200078e000c */
[----:B------:R-:W-:Y:S01]  /*0380*/  PRMT R7, RZ, 0x7610, R7 ;  /* 0x00007610ff077816 */ /* 0x000fe20000000007 */
[----:B0-----:R-:W0:Y:S05]  /*0390*/  @!P0 LDC.64 R10, c[0x0][0x3a0] ;  /* 0x0000e800ff0a8b82 */ /* 0x001e2a0000000a00 */
[----:B------:R1:W4:Y:S01]  /*03a0*/  @!P3 LDG.E.U16 R7, desc[UR4][R12.64] ;  /* 0x000000040c07b981 */ /* 0x000322000c1e1500 */
[----:B------:R-:W-:Y:S01]  /*03b0*/  @!P1 IMAD.WIDE.U32 R14, R27, 0x2, R14 ;  /* 0x000000021b0e9825 */ /* 0x000fe200078e000e */
[----:B------:R-:W-:-:S04]  /*03c0*/  CS2R R26, SRZ ;  /* 0x00000000001a7805 */ /* 0x000fc8000001ff00 */
[----:B------:R1:W4:Y:S01]  /*03d0*/  @!P1 LDG.E.U16 R6, desc[UR4][R14.64] ;  /* 0x000000040e069981 */ /* 0x000322000c1e1500 */
[----:B------:R-:W-:-:S05]  /*03e0*/  @!P0 IMAD.WIDE.U32 R30, R29, 0x8, R8 ;  /* 0x000000081d1e8825 */ /* 0x000fca00078e0008 */
[----:B------:R2:W4:Y:S01]  /*03f0*/  @!P0 LDG.E.64 R26, desc[UR4][R30.64] ;  /* 0x000000041e1a8981 */ /* 0x000522000c1e1b00 */
[----:B------:R-:W-:Y:S01]  /*0400*/  PRMT R8, RZ, 0x7610, R8 ;  /* 0x00007610ff087816 */ /* 0x000fe20000000008 */
[----:B0-----:R-:W-:-:S05]  /*0410*/  @!P0 IMAD.WIDE.U32 R28, R29, 0x2, R10 ;  /* 0x000000021d1c8825 */ /* 0x001fca00078e000a */
[----:B------:R3:W4:Y:S01]  /*0420*/  @!P0 LDG.E.U16 R8, desc[UR4][R28.64] ;  /* 0x000000041c088981 */ /* 0x000722000c1e1500 */
[C---:B------:R-:W-:Y:S02]  /*0430*/  VIADD R10, R5.reuse, 0x80 ;  /* 0x00000080050a7836 */ /* 0x040fe40000000000 */
[----:B-1----:R-:W-:Y:S02]  /*0440*/  VIADD R12, R5, 0x100 ;  /* 0x00000100050c7836 */ /* 0x002fe40000000000 */
[----:B------:R-:W-:Y:S01]  /*0450*/  @!P0 VIADD R22, R22, 0x80 ;  /* 0x0000008016168836 */ /* 0x000fe20000000000 */
[----:B------:R-:W-:-:S13]  /*0460*/  ISETP.EQ.OR P2, PT, R17, RZ, P2 ;  /* 0x000000ff1100720c */ /* 0x000fda0001742670 */
[----:B------:R-:W2:Y:S01]  /*0470*/  @!P2 LDC.64 R14, c[0x0][0x388] ;  /* 0x0000e200ff0eab82 */ /* 0x000ea20000000a00 */
[----:B------:R-:W-:-:S04]  /*0480*/  ISETP.EQ.OR P1, PT, R23, RZ, P1 ;  /* 0x000000ff1700720c */ /* 0x000fc80000f22670 */
[----:B------:R-:W-:Y:S02]  /*0490*/  ISETP.GE.U32.OR P1, PT, R10, R3, P1 ;  /* 0x000000030a00720c */ /* 0x000fe40000f26470 */
[----:B------:R-:W-:-:S11]  /*04a0*/  ISETP.EQ.OR P3, PT, R16, RZ, P3 ;  /* 0x000000ff1000720c */ /* 0x000fd60001f62670 */
[----:B------:R-:W0:Y:S01]  /*04b0*/  @!P1 LDC.64 R16, c[0x0][0x388] ;  /* 0x0000e200ff109b82 */ /* 0x000e220000000a00 */
[-C--:B------:R-:W-:Y:S02]  /*04c0*/  ISETP.GE.U32.OR P3, PT, R12, R3.reuse, P3 ;  /* 0x000000030c00720c */ /* 0x080fe40001f66470 */
[----:B------:R-:W-:Y:S01]  /*04d0*/  ISETP.EQ.OR P4, PT, R0, RZ, P0 ;  /* 0x000000ff0000720c */ /* 0x000fe20000782670 */
[----:B------:R-:W-:Y:S01]  /*04e0*/  VIADD R0, R5, 0x180 ;  /* 0x0000018005007836 */ /* 0x000fe20000000000 */
[----:B------:R-:W-:-:S09]  /*04f0*/  ISETP.GE.U32.AND P0, PT, R22, R3, PT ;  /* 0x000000031600720c */ /* 0x000fd20003f06070 */
[----:B------:R-:W3:Y:S01]  /*0500*/  @!P3 LDC.64 R12, c[0x0][0x388] ;  /* 0x0000e200ff0cbb82 */ /* 0x000ee20000000a00 */
[----:B------:R-:W-:Y:S02]  /*0510*/  ISETP.GE.U32.OR P4, PT, R0, R3, P4 ;  /* 0x000000030000720c */ /* 0x000fe40002786470 */
[----:B--2---:R-:W-:-:S04]  /*0520*/  @!P2 LEA R30, P5, R24, R14, 0x1 ;  /* 0x0000000e181ea211 */ /* 0x004fc800078a08ff */
[----:B------:R-:W-:Y:S01]  /*0530*/  @!P2 LEA.HI.X R31, R24, R15, R25, 0x1, P5 ;  /* 0x0000000f181fa211 */ /* 0x000fe200028f0c19 */
[----:B------:R-:W-:Y:S01]  /*0540*/  @!P0 IMAD R11, R2, 0x400, R22 ;  /* 0x00000400020b8824 */ /* 0x000fe200078e0216 */
[----:B0-----:R-:W-:Y:S01]  /*0550*/  @!P1 LEA R34, P5, R20, R16, 0x1 ;  /* 0x0000001014229211 */ /* 0x001fe200078a08ff */
[----:B------:R-:W-:Y:S02]  /*0560*/  @!P0 VIADD R22, R22, 0x80 ;  /* 0x0000008016168836 */ /* 0x000fe40000000000 */
[----:B------:R0:W5:Y:S02]  /*0570*/  @!P2 LDG.E.U16 R4, desc[UR4][R30.64] ;  /* 0x000000041e04a981 */ /* 0x000164000c1e1500 */
[----:B------:R-:W1:Y:S01]  /*0580*/  @!P4 LDC.64 R14, c[0x0][0x388] ;  /* 0x0000e200ff0ecb82 */ /* 0x000e620000000a00 */
[----:B------:R-:W-:Y:S02]  /*0590*/  @!P1 LEA.HI.X R35, R20, R17, R21, 0x1, P5 ;  /* 0x0000001114239211 */ /* 0x000fe400028f0c15 */
[----:B------:R-:W-:-:S05]  /*05a0*/  ISETP.GE.U32.AND P2, PT, R22, R3, PT ;  /* 0x000000031600720c */ /* 0x000fca0003f46070 */
[----:B------:R-:W2:Y:S08]  /*05b0*/  @!P0 LDC.64 R24, c[0x0][0x3a0] ;  /* 0x0000e800ff188b82 */ /* 0x000eb00000000a00 */
[----:B------:R-:W0:Y:S01]  /*05c0*/  @!P0 LDC.64 R16, c[0x0][0x3a8] ;  /* 0x0000ea00ff108b82 */ /* 0x000e220000000a00 */
[----:B---3--:R-:W-:Y:S01]  /*05d0*/  @!P3 LEA R28, P5, R18, R12, 0x1 ;  /* 0x0000000c121cb211 */ /* 0x008fe200078a08ff */
[----:B------:R-:W-:-:S02]  /*05e0*/  @!P2 IMAD R21, R2, 0x400, R22 ;  /* 0x000004000215a824 */ /* 0x000fc400078e0216 */
[----:B------:R-:W-:Y:S01]  /*05f0*/  @!P2 VIADD R22, R22, 0x80 ;  /* 0x000000801616a836 */ /* 0x000fe20000000000 */
[----:B------:R-:W-:-:S03]  /*0600*/  @!P3 LEA.HI.X R29, R18, R13, R19, 0x1, P5 ;  /* 0x0000000d121db211 */ /* 0x000fc600028f0c13 */
[----:B------:R-:W3:Y:S01]  /*0610*/  @!P2 LDC.64 R12, c[0x0][0x3a8] ;  /* 0x0000ea00ff0cab82 */ /* 0x000ee20000000a00 */
[----:B----4-:R4:W5:Y:S01]  /*0620*/  @!P1 LDG.E.U16 R6, desc[UR4][R34.64] ;  /* 0x0000000422069981 */ /* 0x010962000c1e1500 */
[----:B------:R-:W-:-:S03]  /*0630*/  ISETP.GE.U32.AND P1, PT, R22, R3, PT ;  /* 0x000000031600720c */ /* 0x000fc60003f26070 */
[----:B------:R4:W5:Y:S01]  /*0640*/  @!P3 LDG.E.U16 R7, desc[UR4][R28.64] ;  /* 0x000000041c07b981 */ /* 0x000962000c1e1500 */
[----:B--2---:R-:W-:Y:S02]  /*0650*/  @!P0 IMAD.WIDE.U32 R36, R11, 0x2, R24 ;  /* 0x000000020b248825 */ /* 0x004fe400078e0018 */
[----:B------:R-:W4:Y:S01]  /*0660*/  @!P0 LDC.64 R18, c[0x0][0x3b0] ;  /* 0x0000ec00ff128b82 */ /* 0x000f220000000a00 */
[----:B-1----:R-:W-:-:S04]  /*0670*/  @!P4 LEA R32, P3, R26, R14, 0x1 ;  /* 0x0000000e1a20c211 */ /* 0x002fc800078608ff */
[----:B------:R-:W-:Y:S02]  /*0680*/  @!P4 LEA.HI.X R33, R26, R15, R27, 0x1, P3 ;  /* 0x0000000f1a21c211 */ /* 0x000fe400018f0c1b */
[----:B0-----:R-:W-:Y:S01]  /*0690*/  @!P0 IADD3 R24, P3, PT, R11, R16, RZ ;  /* 0x000000100b188210 */ /* 0x001fe20007f7e0ff */
[----:B------:R-:W0:Y:S01]  /*06a0*/  @!P2 LDC.64 R30, c[0x0][0x3a0] ;  /* 0x0000e800ff1eab82 */ /* 0x000e220000000a00 */
[----:B------:R-:W-:Y:S01]  /*06b0*/  @!P1 IMAD R23, R2, 0x400, R22 ;  /* 0x0000040002179824 */ /* 0x000fe200078e0216 */
[----:B------:R-:W-:Y:S01]  /*06c0*/  PRMT R0, RZ, 0x7610, R0 ;  /* 0x00007610ff007816 */ /* 0x000fe20000000000 */
[----:B------:R-:W5:Y:S01]  /*06d0*/  @!P4 LDG.E.U16 R8, desc[UR4][R32.64] ;  /* 0x000000042008c981 */ /* 0x000f62000c1e1500 */
[----:B------:R-:W-:-:S04]  /*06e0*/  @!P0 IMAD.X R25, RZ, RZ, R17, P3 ;  /* 0x000000ffff198224 */ /* 0x000fc800018e0611 */
[----:B------:R-:W1:Y:S02]  /*06f0*/  @!P1 LDC.64 R16, c[0x0][0x3b0] ;  /* 0x0000ec00ff109b82 */ /* 0x000e640000000a00 */
[----:B------:R-:W2:Y:S01]  /*0700*/  @!P0 LDG.E.U8 R25, desc[UR4][R24.64] ;  /* 0x0000000418198981 */ /* 0x000ea2000c1e1100 */
[----:B---3--:R-:W-:-:S05]  /*0710*/  @!P2 IADD3 R26, P3, PT, R21, R12, RZ ;  /* 0x0000000c151aa210 */ /* 0x008fca0007f7e0ff */
[----:B------:R-:W3:Y:S01]  /*0720*/  @!P2 LDC.64 R14, c[0x0][0x3b0] ;  /* 0x0000ec00ff0eab82 */ /* 0x000ee20000000a00 */
[----:B------:R-:W-:Y:S02]  /*0730*/  @!P1 VIADD R22, R22, 0x80 ;  /* 0x0000008016169836 */ /* 0x000fe40000000000 */
[----:B------:R-:W-:-:S03]  /*0740*/  @!P2 IMAD.X R27, RZ, RZ, R13, P3 ;  /* 0x000000ffff1ba224 */ /* 0x000fc600018e060d */
[----:B------:R-:W-:Y:S01]  /*0750*/  ISETP.GE.U32.AND P3, PT, R22, R3, PT ;  /* 0x000000031600720c */ /* 0x000fe20003f66070 */
[----:B----4-:R-:W-:Y:S01]  /*0760*/  @!P0 IMAD.WIDE.U32 R34, R11, 0x8, R18 ;  /* 0x000000080b228825 */ /* 0x010fe200078e0012 */
[----:B------:R-:W-:Y:S01]  /*0770*/  PRMT R11, RZ, 0x7610, R11 ;  /* 0x00007610ff0b7816 */ /* 0x000fe2000000000b */
[----:B------:R-:W4:Y:S01]  /*0780*/  @!P1 LDC.64 R28, c[0x0][0x3a0] ;  /* 0x0000e800ff1c9b82 */ /* 0x000f220000000a00 */
[----:B------:R-:W2:Y:S01]  /*0790*/  @!P2 LDG.E.U8 R26, desc[UR4][R26.64] ;  /* 0x000000041a1aa981 */ /* 0x000ea2000c1e1100 */
[----:B0-----:R-:W-:-:S05]  /*07a0*/  @!P2 IMAD.WIDE.U32 R30, R21, 0x2, R30 ;  /* 0x00000002151ea825 */ /* 0x001fca00078e001e */
[----:B------:R1:W2:Y:S01]  /*07b0*/  @!P2 LDG.E.U16 R11, desc[UR4][R30.64] ;  /* 0x000000041e0ba981 */ /* 0x0002a2000c1e1500 */
[----:B---3--:R-:W-:Y:S02]  /*07c0*/  @!P2 IMAD.WIDE.U32 R12, R21, 0x8, R14 ;  /* 0x00000008150ca825 */ /* 0x008fe400078e000e */
[----:B------:R-:W0:Y:S02]  /*07d0*/  @!P1 LDC.64 R14, c[0x0][0x3a8] ;  /* 0x0000ea00ff0e9b82 */ /* 0x000e240000000a00 */
[----:B-1----:R-:W-:-:S06]  /*07e0*/  @!P1 IMAD.WIDE.U32 R30, R23, 0x8, R16 ;  /* 0x00000008171e9825 */ /* 0x002fcc00078e0010 */
[----:B------:R-:W1:Y:S01]  /*07f0*/  @!P3 LDC.64 R16, c[0x0][0x3a8] ;  /* 0x0000ea00ff10bb82 */ /* 0x000e620000000a00 */
[----:B------:R-:W-:Y:S01]  /*0800*/  CS2R R18, SRZ ;  /* 0x0000000000127805 */ /* 0x000fe2000001ff00 */
[----:B----4-:R-:W-:-:S04]  /*0810*/  @!P1 IMAD.WIDE.U32 R28, R23, 0x2, R28 ;  /* 0x00000002171c9825 */ /* 0x010fc800078e001c */
[----:B------:R-:W-:Y:S01]  /*0820*/  @!P3 IMAD R27, R2, 0x400, R22 ;  /* 0x00000400021bb824 */ /* 0x000fe200078e0216 */
[----:B------:R-:W3:Y:S04]  /*0830*/  @!P0 LDG.E.64 R18, desc[UR4][R34.64] ;  /* 0x0000000422128981 */ /* 0x000ee8000c1e1b00 */
[----:B------:R4:W3:Y:S01]  /*0840*/  @!P1 LDG.E.U16 R0, desc[UR4][R28.64] ;  /* 0x000000041c009981 */ /* 0x0008e2000c1e1500 */
[----:B0-----:R-:W-:Y:S01]  /*0850*/  @!P1 IADD3 R14, P5, PT, R23, R14, RZ ;  /* 0x0000000e170e9210 */ /* 0x001fe20007fbe0ff */
[----:B----4-:R-:W0:Y:S01]  /*0860*/  @!P3 LDC.64 R28, c[0x0][0x3a0] ;  /* 0x0000e800ff1cbb82 */ /* 0x010e220000000a00 */
[----:B-1----:R-:W-:-:S03]  /*0870*/  @!P3 IADD3 R16, P4, PT, R27, R16, RZ ;  /* 0x000000101b10b210 */ /* 0x002fc60007f9e0ff */
[----:B------:R-:W-:Y:S02]  /*0880*/  @!P1 IMAD.X R15, RZ, RZ, R15, P5 ;  /* 0x000000ffff0f9224 */ /* 0x000fe400028e060f */
[----:B------:R-:W-:-:S03]  /*0890*/  @!P3 IMAD.X R17, RZ, RZ, R17, P4 ;  /* 0x000000ffff11b224 */ /* 0x000fc600020e0611 */
[----:B------:R-:W4:Y:S04]  /*08a0*/  @!P1 LDG.E.U8 R23, desc[UR4][R14.64] ;  /* 0x000000040e179981 */ /* 0x000f28000c1e1100 */
[----:B------:R0:W4:Y:S01]  /*08b0*/  @!P3 LDG.E.U8 R24, desc[UR4][R16.64] ;  /* 0x000000041018b981 */ /* 0x000122000c1e1100 */
[----:B------:R-:W-:-:S06]  /*08c0*/  CS2R R20, SRZ ;  /* 0x0000000000147805 */ /* 0x000fcc000001ff00 */
[----:B------:R1:W4:Y:S01]  /*08d0*/  @!P2 LDG.E.64 R20, desc[UR4][R12.64] ;  /* 0x000000040c14a981 */ /* 0x000322000c1e1b00 */
[----:B0-----:R-:W-:Y:S02]  /*08e0*/  @!P3 IMAD.WIDE.U32 R16, R27, 0x2, R28 ;  /* 0x000000021b10b825 */ /* 0x001fe400078e001c */
[----:B------:R-:W0:Y:S01]  /*08f0*/  @!P3 LDC.64 R28, c[0x0][0x3b0] ;  /* 0x0000ec00ff1cbb82 */ /* 0x000e220000000a00 */
[----:B------:R-:W-:Y:S02]  /*0900*/  CS2R R14, SRZ ;  /* 0x00000000000e7805 */ /* 0x000fe4000001ff00 */
[----:B-1----:R-:W-:Y:S02]  /*0910*/  CS2R R12, SRZ ;  /* 0x00000000000c7805 */ /* 0x002fe4000001ff00 */
[----:B------:R-:W-:-:S04]  /*0920*/  PRMT R22, RZ, 0x7610, R22 ;  /* 0x00007610ff167816 */ /* 0x000fc80000000016 */
[----:B------:R1:W4:Y:S04]  /*0930*/  @!P1 LDG.E.64 R12, desc[UR4][R30.64] ;  /* 0x000000041e0c9981 */ /* 0x000328000c1e1b00 */
[----:B------:R2:W4:Y:S01]  /*0940*/  @!P3 LDG.E.U16 R22, desc[UR4][R16.64] ;  /* 0x000000041016b981 */ /* 0x000522000c1e1500 */
[----:B0-----:R-:W-:-:S05]  /*0950*/  @!P3 IMAD.WIDE.U32 R28, R27, 0x8, R28 ;  /* 0x000000081b1cb825 */ /* 0x001fca00078e001c */
[----:B------:R-:W4:Y:S01]  /*0960*/  @!P3 LDG.E.64 R14, desc[UR4][R28.64] ;  /* 0x000000041c0eb981 */ /* 0x000f22000c1e1b00 */
[----:B------:R-:W-:Y:S01]  /*0970*/  PRMT R9, RZ, 0x7610, R9 ;  /* 0x00007610ff097816 */ /* 0x000fe20000000009 */
[----:B-1----:R-:W-:-:S05]  /*0980*/  VIADD R30, R5, 0x200 ;  /* 0x00000200051e7836 */ /* 0x002fca0000000000 */
[----:B------:R0:W4:Y:S01]  /*0990*/  @!P0 LDG.E.U16 R9, desc[UR4][R36.64] ;  /* 0x0000000424098981 */ /* 0x000122000c1e1500 */
[----:B--2---:R-:W-:-:S04]  /*09a0*/  ISETP.EQ.OR P0, PT, R25, RZ, P0 ;  /* 0x000000ff1900720c */ /* 0x004fc80000702670 */
[----:B------:R-:W-:-:S13]  /*09b0*/  ISETP.GE.U32.OR P0, PT, R30, R3, P0 ;  /* 0x000000031e00720c */ /* 0x000fda0000706470 */
[----:B------:R-:W3:Y:S01]  /*09c0*/  @!P0 LDC.64 R16, c[0x0][0x388] ;  /* 0x0000e200ff108b82 */ /* 0x000ee20000000a00 */
[----:B------:R-:W-:Y:S01]  /*09d0*/  ISETP.EQ.OR P2, PT, R26, RZ, P2 ;  /* 0x000000ff1a00720c */ /* 0x000fe20001742670 */
[----:B------:R-:W-:-:S05]  /*09e0*/  VIADD R26, R5, 0x280 ;  /* 0x00000280051a7836 */ /* 0x000fca0000000000 */
[----:B------:R-:W-:Y:S01]  /*09f0*/  ISETP.GE.U32.OR P2, PT, R26, R3, P2 ;  /* 0x000000031a00720c */ /* 0x000fe20001746470 */
[----:B------:R-:W-:Y:S01]  /*0a00*/  VIADD R26, R5, 0x300 ;  /* 0x00000300051a7836 */ /* 0x000fe20000000000 */
[----:B---3--:R-:W-:-:S04]  /*0a10*/  @!P0 LEA R16, P4, R18, R16, 0x1 ;  /* 0x0000001012108211 */ /* 0x008fc800078808ff */
[----:B------:R-:W-:-:S07]  /*0a20*/  @!P0 LEA.HI.X R17, R18, R17, R19, 0x1, P4 ;  /* 0x0000001112118211 */ /* 0x000fce00020f0c13 */
[----:B------:R-:W1:Y:S01]  /*0a30*/  @!P2 LDC.64 R18, c[0x0][0x388] ;  /* 0x0000e200ff12ab82 */ /* 0x000e620000000a00 */
[----:B----4-:R-:W-:Y:S02]  /*0a40*/  ISETP.EQ.OR P1, PT, R23, RZ, P1 ;  /* 0x000000ff1700720c */ /* 0x010fe40000f22670 */
[----:B------:R-:W-:Y:S01]  /*0a50*/  ISETP.EQ.OR P3, PT, R24, RZ, P3 ;  /* 0x000000ff1800720c */ /* 0x000fe20001f62670 */
[----:B------:R-:W-:Y:S01]  /*0a60*/  VIADD R24, R5, 0x380 ;  /* 0x0000038005187836 */ /* 0x000fe20000000000 */
[----:B------:R-:W-:-:S04]  /*0a70*/  ISETP.GE.U32.OR P1, PT, R26, R3, P1 ;  /* 0x000000031a00720c */ /* 0x000fc80000f26470 */
[----:B------:R-:W-:Y:S02]  /*0a80*/  ISETP.GE.U32.OR P3, PT, R24, R3, P3 ;  /* 0x000000031800720c */ /* 0x000fe40001f66470 */
[----:B-1----:R-:W-:-:S04]  /*0a90*/  @!P2 LEA R24, P4, R20, R18, 0x1 ;  /* 0x000000121418a211 */ /* 0x002fc800078808ff */
[----:B------:R-:W-:-:S03]  /*0aa0*/  @!P2 LEA.HI.X R25, R20, R19, R21, 0x1, P4 ;  /* 0x000000131419a211 */ /* 0x000fc600020f0c15 */
[----:B------:R-:W1:Y:S02]  /*0ab0*/  @!P1 LDC.64 R18, c[0x0][0x388] ;  /* 0x0000e200ff129b82 */ /* 0x000e640000000a00 */
[----:B------:R0:W5:Y:S06]  /*0ac0*/  @!P2 LDG.E.U16 R11, desc[UR4][R24.64] ;  /* 0x00000004180ba981 */ /* 0x00016c000c1e1500 */
[----:B------:R-:W2:Y:S01]  /*0ad0*/  @!P3 LDC.64 R20, c[0x0][0x388] ;  /* 0x0000e200ff14bb82 */ /* 0x000ea20000000a00 */
[----:B-1----:R-:W-:-:S04]  /*0ae0*/  @!P1 LEA R18, P4, R12, R18, 0x1 ;  /* 0x000000120c129211 */ /* 0x002fc800078808ff */
[----:B------:R-:W-:Y:S02]  /*0af0*/  @!P1 LEA.HI.X R19, R12, R19, R13, 0x1, P4 ;  /* 0x000000130c139211 */ /* 0x000fe400020f0c0d */
[----:B--2---:R-:W-:-:S03]  /*0b00*/  @!P3 LEA R20, P5, R14, R20, 0x1 ;  /* 0x000000140e14b211 */ /* 0x004fc600078a08ff */
[----:B------:R0:W5:Y:S01]  /*0b10*/  @!P1 LDG.E.U16 R0, desc[UR4][R18.64] ;  /* 0x0000000412009981 */ /* 0x000162000c1e1500 */
[----:B------:R-:W-:-:S03]  /*0b20*/  @!P3 LEA.HI.X R21, R14, R21, R15, 0x1, P5 ;  /* 0x000000150e15b211 */ /* 0x000fc600028f0c0f */
[----:B------:R0:W5:Y:S04]  /*0b30*/  @!P0 LDG.E.U16 R9, desc[UR4][R16.64] ;  /* 0x0000000410098981 */ /* 0x000168000c1e1500 */
[----:B------:R0:W5:Y:S01]  /*0b40*/  @!P3 LDG.E.U16 R22, desc[UR4][R20.64] ;  /* 0x000000041416b981 */ /* 0x000162000c1e1500 */
        /* <DEDUP_REMOVED lines=8> */
[----:B-----5:R0:W-:Y:S04]  /*0bd0*/  STG.E.U16 desc[UR4][R12.64], R4 ;  /* 0x000000040c007986 */ /* 0x0201e8000c101504 */
[----:B------:R-:W-:-:S13]  /*0be0*/  ISETP.GE.U32.AND P0, PT, R5, R3, PT ;  /* 0x000000030500720c */ /* 0x000fda0003f06070 */
[----:B0-----:R-:W-:Y:S05]  /*0bf0*/  @P0 BRA `(.L_x_8442) ;  /* 0x0000000000300947 */ /* 0x001fea0003800000 */
[----:B------:R-:W0:Y:S01]  /*0c00*/  LDC.64 R12, c[0x0][0x398] ;  /* 0x0000e600ff0c7b82 */ /* 0x000e220000000a00 */
[----:B------:R-:W-:Y:S02]  /*0c10*/  IMAD R15, R2, 0x400, R5 ;  /* 0x00000400020f7824 */ /* 0x000fe400078e0205 */
[----:B------:R-:W-:Y:S02]  /*0c20*/  VIADD R5, R5, 0x80 ;  /* 0x0000008005057836 */ /* 0x000fe40000000000 */
[----:B0-----:R-:W-:-:S05]  /*0c30*/  IMAD.WIDE.U32 R12, R15, 0x2, R12 ;  /* 0x000000020f0c7825 */ /* 0x001fca00078e000c */
[----:B------:R0:W-:Y:S02]  /*0c40*/  STG.E.U16 desc[UR4][R12.64], R6 ;  /* 0x000000060c007986 */ /* 0x0001e4000c101504 */
.L_x_8441:
[----:B------:R-:W-:-:S13]  /*0c50*/  ISETP.GE.U32.AND P0, PT, R5, R3, PT ;  /* 0x000000030500720c */ /* 0x000fda0003f06070 */
[----:B------:R-:W-:Y:S05]  /*0c60*/  @P0 BRA `(.L_x_8443) ;  /* 0x0000000000300947 */ /* 0x000fea0003800000 */
[----:B0-----:R-:W0:Y:S01]  /*0c70*/  LDC.64 R12, c[0x0][0x398] ;  /* 0x0000e600ff0c7b82 */ /* 0x001e220000000a00 */
[----:B------:R-:W-:Y:S02]  /*0c80*/  IMAD R15, R2, 0x400, R5 ;  /* 0x00000400020f7824 */ /* 0x000fe400078e0205 */
[----:B------:R-:W-:Y:S02]  /*0c90*/  VIADD R5, R5, 0x80 ;  /* 0x0000008005057836 */ /* 0x000fe40000000000 */
[----:B0-----:R-:W-:-:S05]  /*0ca0*/  IMAD.WIDE.U32 R12, R15, 0x2, R12 ;  /* 0x000000020f0c7825 */ /* 0x001fca00078e000c */
[----:B-----5:R0:W-:Y:S02]  /*0cb0*/  STG.E.U16 desc[UR4][R12.64], R7 ;  /* 0x000000070c007986 */ /* 0x0201e4000c101504 */
.L_x_8442:
[----:B------:R-:W-:-:S13]  /*0cc0*/  ISETP.GE.U32.AND P0, PT, R5, R3, PT ;  /* 0x000000030500720c */ /* 0x000fda0003f06070 */
[----:B------:R-:W-:Y:S05]  /*0cd0*/  @P0 BRA `(.L_x_8444) ;  /* 0x0000000000300947 */ /* 0x000fea0003800000 */
[----:B0-----:R-:W0:Y:S01]  /*0ce0*/  LDC.64 R6, c[0x0][0x398] ;  /* 0x0000e600ff067b82 */ /* 0x001e220000000a00 */
[----:B------:R-:W-:Y:S02]  /*0cf0*/  IMAD R13, R2, 0x400, R5 ;  /* 0x00000400020d7824 */ /* 0x000fe400078e0205 */
[----:B------:R-:W-:Y:S02]  /*0d00*/  VIADD R5, R5, 0x80 ;  /* 0x0000008005057836 */ /* 0x000fe40000000000 */
[----:B0-----:R-:W-:-:S05]  /*0d10*/  IMAD.WIDE.U32 R6, R13, 0x2, R6 ;  /* 0x000000020d067825 */ /* 0x001fca00078e0006 */
[----:B------:R1:W-:Y:S02]  /*0d20*/  STG.E.U16 desc[UR4][R6.64], R8 ;  /* 0x0000000806007986 */ /* 0x0003e4000c101504 */
.L_x_8443:
[----:B------:R-:W-:-:S13]  /*0d30*/  ISETP.GE.U32.AND P0, PT, R5, R3, PT ;  /* 0x000000030500720c */ /* 0x000fda0003f06070 */
[----:B------:R-:W-:Y:S05]  /*0d40*/  @P0 BRA `(.L_x_8445) ;  /* 0x0000000000340947 */ /* 0x000fea0003800000 */
[----:B01---5:R-:W0:Y:S01]  /*0d50*/  LDC.64 R6, c[0x0][0x398] ;  /* 0x0000e600ff067b82 */ /* 0x023e220000000a00 */
[----:B------:R-:W-:Y:S02]  /*0d60*/  IMAD R13, R2, 0x400, R5 ;  /* 0x00000400020d7824 */ /* 0x000fe400078e0205 */
[----:B------:R-:W-:Y:S02]  /*0d70*/  VIADD R5, R5, 0x80 ;  /* 0x0000008005057836 */ /* 0x000fe40000000000 */
[----:B0-----:R-:W-:-:S05]  /*0d80*/  IMAD.WIDE.U32 R6, R13, 0x2, R6 ;  /* 0x000000020d067825 */ /* 0x001fca00078e0006 */
[----:B------:R1:W-:Y:S02]  /*0d90*/  STG.E.U16 desc[UR4][R6.64], R9 ;  /* 0x0000000906007986 */ /* 0x0003e4000c101504 */
.L_x_8444:
[----:B------:R-:W-:-:S13]  /*0da0*/  ISETP.GE.U32.AND P0, PT, R5, R3, PT ;  /* 0x000000030500720c */ /* 0x000fda0003f06070 */
[----:B------:R-:W-:Y:S05]  /*0db0*/  @P0 BREAK.RELIABLE B1 ;  /* 0x0000000000010942 */ /* 0x000fea0003800100 */
[----:B------:R-:W-:Y:S05]  /*0dc0*/  @P0 BRA `(.L_x_8446) ;  /* 0x0000000000300947 */ /* 0x000fea0003800000 */
[----:B01----:R-:W0:Y:S01]  /*0dd0*/  LDC.64 R6, c[0x0][0x398] ;  /* 0x0000e600ff067b82 */ /* 0x003e220000000a00 */
[----:B------:R-:W-:Y:S02]  /*0de0*/  IMAD R9, R2, 0x400, R5 ;  /* 0x0000040002097824 */ /* 0x000fe400078e0205 */
[----:B------:R-:W-:Y:S02]  /*0df0*/  VIADD R5, R5, 0x80 ;  /* 0x0000008005057836 */ /* 0x000fe40000000000 */
[----:B0-----:R-:W-:-:S05]  /*0e00*/  IMAD.WIDE.U32 R6, R9, 0x2, R6 ;  /* 0x0000000209067825 */ /* 0x001fca00078e0006 */
[----:B------:R2:W-:Y:S02]  /*0e10*/  STG.E.U16 desc[UR4][R6.64], R11 ;  /* 0x0000000b06007986 */ /* 0x0005e4000c101504 */
.L_x_8445:
[----:B------:R-:W-:Y:S05]  /*0e20*/  BSYNC.RELIABLE B1 ;  /* 0x0000000000017941 */ /* 0x000fea0003800100 */
.L_x_8440:
[----:B------:R-:W-:-:S13]  /*0e30*/  ISETP.GE.U32.AND P0, PT, R5, R3, PT ;  /* 0x000000030500720c */ /* 0x000fda0003f06070 */
[----:B012--5:R-:W0:Y:S01]  /*0e40*/  @!P0 LDC.64 R6, c[0x0][0x398] ;  /* 0x0000e600ff068b82 */ /* 0x027e220000000a00 */
[----:B------:R-:W-:Y:S02]  /*0e50*/  @!P0 IMAD R9, R2, 0x400, R5 ;  /* 0x0000040002098824 */ /* 0x000fe400078e0205 */
[----:B------:R-:W-:Y:S02]  /*0e60*/  @!P0 VIADD R5, R5, 0x80 ;  /* 0x0000008005058836 */ /* 0x000fe40000000000 */
[----:B0-----:R-:W-:-:S05]  /*0e70*/  @!P0 IMAD.WIDE.U32 R6, R9, 0x2, R6 ;  /* 0x0000000209068825 */ /* 0x001fca00078e0006 */
[----:B------:R2:W-:Y:S02]  /*0e80*/  @!P0 STG.E.U16 desc[UR4][R6.64], R0 ;  /* 0x0000000006008986 */ /* 0x0005e4000c101504 */
.L_x_8446:
[----:B------:R-:W-:Y:S05]  /*0e90*/  BSYNC.RECONVERGENT B0 ;  /* 0x0000000000007941 */ /* 0x000fea0003800200 */
.L_x_8439:
[----:B------:R-:W-:Y:S05]  /*0ea0*/  WARPSYNC.ALL ;  /* 0x0000000000007948 */ /* 0x000fea0003800000 */
[----:B------:R-:W-:-:S13]  /*0eb0*/  ISETP.GE.U32.AND P0, PT, R5, R3, PT ;  /* 0x000000030500720c */ /* 0x000fda0003f06070 */
[----:B------:R-:W-:Y:S05]  /*0ec0*/  @P0 EXIT ;  /* 0x000000000000094d */ /* 0x000fea0003800000 */
[----:B012---:R-:W0:Y:S01]  /*0ed0*/  LDC.64 R6, c[0x0][0x398] ;  /* 0x0000e600ff067b82 */ /* 0x007e220000000a00 */
[----:B------:R-:W-:-:S04]  /*0ee0*/  IMAD R3, R2, 0x400, R5 ;  /* 0x0000040002037824 */ /* 0x000fc800078e0205 */
[----:B0-----:R-:W-:-:S05]  /*0ef0*/  IMAD.WIDE.U32 R2, R3, 0x2, R6 ;  /* 0x0000000203027825 */ /* 0x001fca00078e0006 */
[----:B------:R-:W-:Y:S01]  /*0f00*/  STG.E.U16 desc[UR4][R2.64], R22 ;  /* 0x0000001602007986 */ /* 0x000fe2000c101504 */
[----:B------:R-:W-:Y:S05]  /*0f10*/  EXIT ;  /* 0x000000000000794d */ /* 0x000fea0003800000 */
.L_x_8438:
        /* <DEDUP_REMOVED lines=18> */
[----:B------:R-:W5:Y:S04]  /*1040*/  LDG.E R24, desc[UR4][R32.64] ;  /* 0x0000000420187981 */ /* 0x000f68000c1e1900 */
[----:B------:R-:W3:Y:S04]  /*1050*/  LDG.E.128 R12, desc[UR4][R30.64+0x1000] ;  /* 0x001000041e0c7981 */ /* 0x000ee8000c1e1d00 */
[----:B------:R-:W3:Y:S01]  /*1060*/  LDG.E R20, desc[UR4][R32.64+0x400] ;  /* 0x0004000420147981 */ /* 0x000ee2000c1e1900 */
[----:B----4-:R-:W-:-:S04]  /*1070*/  PRMT R3, R22, 0x7770, RZ ;  /* 0x0000777016037816 */ /* 0x010fc800000000ff */
[----:B------:R-:W-:Y:S02]  /*1080*/  ISETP.NE.AND P0, PT, R3, RZ, PT ;  /* 0x000000ff0300720c */ /* 0x000fe40003f05270 */
[----:B------:R-:W4:Y:S11]  /*1090*/  LDG.E R3, desc[UR4][R32.64+0x200] ;  /* 0x0002000420037981 */ /* 0x000f36000c1e1900 */
[----:B------:R-:W2:Y:S02]  /*10a0*/  @P0 LDC.64 R16, c[0x0][0x388] ;  /* 0x0000e200ff100b82 */ /* 0x000ea40000000a00 */
[----:B--2---:R-:W-:-:S04]  /*10b0*/  @P0 LEA R28, P1, R8, R16, 0x1 ;  /* 0x00000010081c0211 */ /* 0x004fc800078208ff */
[----:B------:R-:W-:Y:S02]  /*10c0*/  @P0 LEA.HI.X R29, R8, R17, R9, 0x1, P1 ;  /* 0x00000011081d0211 */ /* 0x000fe400008f0c09 */
[----:B------:R-:W2:Y:S04]  /*10d0*/  LDG.E.128 R16, desc[UR4][R30.64+0x1800] ;  /* 0x001800041e107981 */ /* 0x000ea8000c1e1d00 */
[----:B------:R-:W2:Y:S01]  /*10e0*/  LDG.E R8, desc[UR4][R32.64+0x600] ;  /* 0x0006000420087981 */ /* 0x000ea2000c1e1900 */
[----:B------:R-:W-:-:S04]  /*10f0*/  PRMT R22, R22, 0x7771, RZ ;  /* 0x0000777116167816 */ /* 0x000fc800000000ff */
[----:B------:R-:W-:Y:S02]  /*1100*/  ISETP.NE.AND P2, PT, R22, RZ, PT ;  /* 0x000000ff1600720c */ /* 0x000fe40003f45270 */
[----:B-----5:R-:W-:Y:S02]  /*1110*/  PRMT R9, R24, 0x7610, R9 ;  /* 0x0000761018097816 */ /* 0x020fe40000000009 */
[----:B------:R-:W-:-:S04]  /*1120*/  PRMT R22, R26, 0x7770, RZ ;  /* 0x000077701a167816 */ /* 0x000fc800000000ff */
[----:B------:R0:W5:Y:S01]  /*1130*/  @P0 LDG.E.U16 R9, desc[UR4][R28.64] ;  /* 0x000000041c090981 */ /* 0x000162000c1e1500 */
[----:B------:R-:W-:-:S04]  /*1140*/  ISETP.NE.AND P0, PT, R22, RZ, PT ;  /* 0x000000ff1600720c */ /* 0x000fc80003f05270 */
[----:B------:R-:W1:Y:S01]  /*1150*/  @P2 LDC.64 R22, c[0x0][0x388] ;  /* 0x0000e200ff162b82 */ /* 0x000e620000000a00 */
[----:B------:R-:W-:-:S04]  /*1160*/  PRMT R26, R26, 0x7771, RZ ;  /* 0x000077711a1a7816 */ /* 0x000fc800000000ff */
[----:B------:R-:W-:Y:S02]  /*1170*/  ISETP.NE.AND P1, PT, R26, RZ, PT ;  /* 0x000000ff1a00720c */ /* 0x000fe40003f25270 */
[----:B-1----:R-:W-:-:S04]  /*1180*/  @P2 LEA R26, P3, R10, R22, 0x1 ;  /* 0x000000160a1a2211 */ /* 0x002fc800078608ff */
[----:B------:R-:W-:Y:S02]  /*1190*/  @P2 LEA.HI.X R27, R10, R23, R11, 0x1, P3 ;  /* 0x000000170a1b2211 */ /* 0x000fe400018f0c0b */
[----:B------:R-:W1:Y:S01]  /*11a0*/  @P0 LDC.64 R22, c[0x0][0x388] ;  /* 0x0000e200ff160b82 */ /* 0x000e620000000a00 */
[----:B0-----:R-:W-:-:S07]  /*11b0*/  PRMT R28, R25, 0x7770, RZ ;  /* 0x00007770191c7816 */ /* 0x001fce00000000ff */
[----:B------:R-:W0:Y:S01]  /*11c0*/  @P1 LDC.64 R10, c[0x0][0x388] ;  /* 0x0000e200ff0a1b82 */ /* 0x000e220000000a00 */
[----:B------:R-:W-:Y:S02]  /*11d0*/  PRMT R25, R25, 0x7771, RZ ;  /* 0x0000777119197816 */ /* 0x000fe400000000ff */
[----:B------:R-:W-:Y:S02]  /*11e0*/  ISETP.NE.AND P4, PT, R28, RZ, PT ;  /* 0x000000ff1c00720c */ /* 0x000fe40003f85270 */
[----:B------:R-:W-:Y:S02]  /*11f0*/  PRMT R24, R24, 0x7632, R24 ;  /* 0x0000763218187816 */ /* 0x000fe40000000018 */
[----:B------:R-:W-:Y:S02]  /*1200*/  ISETP.NE.AND P3, PT, R25, RZ, PT ;  /* 0x000000ff1900720c */ /* 0x000fe40003f65270 */
[C---:B---3--:R-:W-:Y:S02]  /*1210*/  PRMT R25, R21.reuse, 0x7770, RZ ;  /* 0x0000777015197816 */ /* 0x048fe400000000ff */
[----:B------:R-:W-:Y:S01]  /*1220*/  PRMT R21, R21, 0x7771, RZ ;  /* 0x0000777115157816 */ /* 0x000fe200000000ff */
[----:B------:R0:W5:Y:S01]  /*1230*/  @P2 LDG.E.U16 R24, desc[UR4][R26.64] ;  /* 0x000000041a182981 */ /* 0x000162000c1e1500 */
[----:B-1----:R-:W-:-:S02]  /*1240*/  @P0 LEA R28, P5, R4, R22, 0x1 ;  /* 0x00000016041c0211 */ /* 0x002fc400078a08ff */
[----:B------:R-:W-:Y:S02]  /*1250*/  ISETP.NE.AND P2, PT, R25, RZ, PT ;  /* 0x000000ff1900720c */ /* 0x000fe40003f45270 */
[----:B------:R-:W-:Y:S02]  /*1260*/  @P0 LEA.HI.X R29, R4, R23, R5, 0x1, P5 ;  /* 0x00000017041d0211 */ /* 0x000fe400028f0c05 */
[----:B------:R-:W-:Y:S01]  /*1270*/  ISETP.NE.AND P5, PT, R21, RZ, PT ;  /* 0x000000ff1500720c */ /* 0x000fe20003fa5270 */
[----:B------:R-:W1:Y:S01]  /*1280*/  @P4 LDC.64 R4, c[0x0][0x388] ;  /* 0x0000e200ff044b82 */ /* 0x000e620000000a00 */
[----:B0-----:R-:W-:-:S04]  /*1290*/  @P1 LEA R26, P6, R6, R10, 0x1 ;  /* 0x0000000a061a1211 */ /* 0x001fc800078c08ff */
[----:B------:R-:W-:-:S03]  /*12a0*/  @P1 LEA.HI.X R27, R6, R11, R7, 0x1, P6 ;  /* 0x0000000b061b1211 */ /* 0x000fc600030f0c07 */
[----:B------:R-:W0:Y:S08]  /*12b0*/  @P3 LDC.64 R6, c[0x0][0x388] ;  /* 0x0000e200ff063b82 */ /* 0x000e300000000a00 */
[----:B------:R-:W2:Y:S08]  /*12c0*/  @P2 LDC.64 R10, c[0x0][0x388] ;  /* 0x0000e200ff0a2b82 */ /* 0x000eb00000000a00 */
[----:B------:R-:W3:Y:S01]  /*12d0*/  @P5 LDC.64 R22, c[0x0][0x388] ;  /* 0x0000e200ff165b82 */ /* 0x000ee20000000a00 */
[----:B----4-:R-:W-:-:S02]  /*12e0*/  PRMT R21, R3, 0x7610, R21 ;  /* 0x0000761003157816 */ /* 0x010fc40000000015 */
[----:B------:R-:W-:-:S04]  /*12f0*/  PRMT R30, R3, 0x7632, R30 ;  /* 0x00007632031e7816 */ /* 0x000fc8000000001e */
[----:B------:R-:W4:Y:S01]  /*1300*/  @P0 LDG.E.U16 R21, desc[UR4][R28.64] ;  /* 0x000000041c150981 */ /* 0x000f22000c1e1500 */
[----:B-1----:R-:W-:Y:S02]  /*1310*/  @P4 LEA R4, P0, R12, R4, 0x1 ;  /* 0x000000040c044211 */ /* 0x002fe400078008ff */
[----:B------:R-:W-:Y:S01]  /*1320*/  PRMT R3, R20, 0x7610, R3 ;  /* 0x0000761014037816 */ /* 0x000fe20000000003 */
[----:B------:R-:W4:Y:S01]  /*1330*/  @P1 LDG.E.U16 R30, desc[UR4][R26.64] ;  /* 0x000000041a1e1981 */ /* 0x000f22000c1e1500 */
[----:B------:R-:W-:Y:S02]  /*1340*/  @P4 LEA.HI.X R5, R12, R5, R13, 0x1, P0 ;  /* 0x000000050c054211 */ /* 0x000fe400000f0c0d */
[----:B0-----:R-:W-:-:S03]  /*1350*/  @P3 LEA R6, P0, R14, R6, 0x1 ;  /* 0x000000060e063211 */ /* 0x001fc600078008ff */
[----:B------:R0:W4:Y:S01]  /*1360*/  @P4 LDG.E.U16 R3, desc[UR4][R4.64] ;  /* 0x0000000404034981 */ /* 0x000122000c1e1500 */
[----:B------:R-:W-:Y:S02]  /*1370*/  PRMT R20, R20, 0x7632, R20 ;  /* 0x0000763214147816 */ /* 0x000fe40000000014 */
[----:B------:R-:W-:-:S05]  /*1380*/  @P3 LEA.HI.X R7, R14, R7, R15, 0x1, P0 ;  /* 0x000000070e073211 */ /* 0x000fca00000f0c0f */
[----:B------:R-:W4:Y:S01]  /*1390*/  @P3 LDG.E.U16 R20, desc[UR4][R6.64] ;  /* 0x0000000406143981 */ /* 0x000f22000c1e1500 */
[----:B0-----:R-:W0:Y:S01]  /*13a0*/  LDC.64 R4, c[0x0][0x398] ;  /* 0x0000e600ff047b82 */ /* 0x001e220000000a00 */
[----:B--2---:R-:W-:Y:S02]  /*13b0*/  @P2 LEA R10, P1, R16, R10, 0x1 ;  /* 0x0000000a100a2211 */ /* 0x004fe400078208ff */
[----:B---3--:R-:W-:Y:S02]  /*13c0*/  @P5 LEA R22, P4, R18, R22, 0x1 ;  /* 0x0000001612165211 */ /* 0x008fe400078808ff */
[----:B------:R-:W-:Y:S02]  /*13d0*/  PRMT R13, R8, 0x7632, R13 ;  /* 0x00007632080d7816 */ /* 0x000fe4000000000d */
[----:B------:R-:W-:Y:S02]  /*13e0*/  @P2 LEA.HI.X R11, R16, R11, R17, 0x1, P1 ;  /* 0x0000000b100b2211 */ /* 0x000fe400008f0c11 */
[----:B------:R-:W-:-:S03]  /*13f0*/  @P5 LEA.HI.X R23, R18, R23, R19, 0x1, P4 ;  /* 0x0000001712175211 */ /* 0x000fc600020f0c13 */
[----:B------:R-:W2:Y:S04]  /*1400*/  @P2 LDG.E.U16 R8, desc[UR4][R10.64] ;  /* 0x000000040a082981 */ /* 0x000ea8000c1e1500 */
[----:B------:R-:W2:Y:S01]  /*1410*/  @P5 LDG.E.U16 R13, desc[UR4][R22.64] ;  /* 0x00000004160d5981 */ /* 0x000ea2000c1e1500 */
[----:B0-----:R-:W-:-:S04]  /*1420*/  IMAD.WIDE.U32 R4, R2, 0x2, R4 ;  /* 0x0000000202047825 */ /* 0x001fc800078e0004 */
[----:B------:R-:W-:Y:S01]  /*1430*/  IMAD.WIDE.U32 R4, R0, 0x4, R4 ;  /* 0x0000000400047825 */ /* 0x000fe200078e0004 */
[----:B-----5:R-:W-:-:S05]  /*1440*/  PRMT R9, R9, 0x5410, R24 ;  /* 0x0000541009097816 */ /* 0x020fca0000000018 */
[----:B------:R-:W-:Y:S01]  /*1450*/  STG.E desc[UR4][R4.64], R9 ;  /* 0x0000000904007986 */ /* 0x000fe2000c101904 */
[----:B----4-:R-:W-:-:S05]  /*1460*/  PRMT R21, R21, 0x5410, R30 ;  /* 0x0000541015157816 */ /* 0x010fca000000001e */
[----:B------:R-:W-:Y:S01]  /*1470*/  STG.E desc[UR4][R4.64+0x200], R21 ;  /* 0x0002001504007986 */ /* 0x000fe2000c101904 */
[----:B------:R-:W-:-:S05]  /*1480*/  PRMT R3, R3, 0x5410, R20 ;  /* 0x0000541003037816 */ /* 0x000fca0000000014 */
[----:B------:R-:W-:Y:S01]  /*1490*/  STG.E desc[UR4][R4.64+0x400], R3 ;  /* 0x0004000304007986 */ /* 0x000fe2000c101904 */
[----:B--2---:R-:W-:-:S05]  /*14a0*/  PRMT R13, R8, 0x5410, R13 ;  /* 0x00005410080d7816 */ /* 0x004fca000000000d */
[----:B------:R-:W-:Y:S01]  /*14b0*/  STG.E desc[UR4][R4.64+0x600], R13 ;  /* 0x0006000d04007986 */ /* 0x000fe2000c101904 */
[----:B------:R-:W-:Y:S05]  /*14c0*/  EXIT ;  /* 0x000000000000794d */ /* 0x000fea0003800000 */
.L_x_8447:
        /* <DEDUP_REMOVED lines=11> */
.L_x_41911:


//--------------------- .text._ZN2at6native29vectorized_elementwise_kernelILi4EZZZNS0_28launch_masked_scatter_kernelERKNS_10TensorBaseES4_S4_S4_ENKUlvE_clEvENKUlvE3_clEvEUlsblE_St5arrayIPcLm4EEEEviT0_T1_ --------------------------
	.section	.text._ZN2at6native29vectorized_elementwise_kernelILi4EZZZNS0_28launch_masked_scatter_kernelERKNS_10TensorBaseES4_S4_S4_ENKUlvE_clEvENKUlvE3_clEvEUlsblE_St5arrayIPcLm4EEEEviT0_T1_,"ax",@progbits
	.align	128
        .global         _ZN2at6native29vectorized_elementwise_kernelILi4EZZZNS0_28launch_masked_scatter_kernelERKNS_10TensorBaseES4_S4_S4_ENKUlvE_clEvENKUlvE3_clEvEUlsblE_St5arrayIPcLm4EEEEviT0_T1_
        .type           _ZN2at6native29vectorized_elementwise_kernelILi4EZZZNS0_28launch_masked_scatter_kernelERKNS_10TensorBaseES4_S4_S4_ENKUlvE_clEvENKUlvE3_clEvEUlsblE_St5arrayIPcLm4EEEEviT0_T1_,@function
        .size           _ZN2at6native29vectorized_elementwise_kernelILi4EZZZNS0_28launch_masked_scatter_kernelERKNS_10TensorBaseES4_S4_S4_ENKUlvE_clEvENKUlvE3_clEvEUlsblE_St5arrayIPcLm4EEEEviT0_T1_,(.L_x_41912 - _ZN2at6native29vectorized_elementwise_kernelILi4EZZZNS0_28launch_masked_scatter_kernelERKNS_10TensorBaseES4_S4_S4_ENKUlvE_clEvENKUlvE3_clEvEUlsblE_St5arrayIPcLm4EEEEviT0_T1_)
        .other          _ZN2at6native29vectorized_elementwise_kernelILi4EZZZNS0_28launch_masked_scatter_kernelERKNS_10TensorBaseES4_S4_S4_ENKUlvE_clEvENKUlvE3_clEvEUlsblE_St5arrayIPcLm4EEEEviT0_T1_,@"STO_CUDA_ENTRY STV_DEFAULT"
_ZN2at6native29vectorized_elementwise_kernelILi4EZZZNS0_28launch_masked_scatter_kernelERKNS_10TensorBaseES4_S4_S4_ENKUlvE_clEvENKUlvE3_clEvEUlsblE_St5arrayIPcLm4EEEEviT0_T1_:
.text._ZN2at6native29vectorized_elementwise_kernelILi4EZZZNS0_28launch_masked_scatter_kernelERKNS_10TensorBaseES4_S4_S4_ENKUlvE_clEvENKUlvE3_clEvEUlsblE_St5arrayIPcLm4EEEEviT0_T1_:
        /* <DEDUP_REMOVED lines=197> */
.L_x_8451:
[----:B------:R-:W-:-:S13]  /*0c50*/  ISETP.GE.U32.AND P0, PT, R4, R3, PT ;  /* 0x000000030400720c */ /* 0x000fda0003f06070 */
[----:B------:R-:W-:Y:S05]  /*0c60*/  @P0 BRA `(.L_x_8453) ;  /* 0x0000000000300947 */ /* 0x000fea0003800000 */
[----:B0-----:R-:W0:Y:S01]  /*0c70*/  LDC.64 R10, c[0x0][0x398] ;  /* 0x0000e600ff0a7b82 */ /* 0x001e220000000a00 */
[----:B-----5:R-:W-:Y:S02]  /*0c80*/  IMAD R5, R2, 0x400, R4 ;  /* 0x0000040002057824 */ /* 0x020fe400078e0204 */
[----:B------:R-:W-:Y:S02]  /*0c90*/  VIADD R4, R4, 0x80 ;  /* 0x0000008004047836 */ /* 0x000fe40000000000 */
[----:B0-----:R-:W-:-:S05]  /*0ca0*/  IMAD.WIDE.U32 R10, R5, 0x2, R10 ;  /* 0x00000002050a7825 */ /* 0x001fca00078e000a */
[----:B------:R1:W-:Y:S02]  /*0cb0*/  STG.E.U16 desc[UR4][R10.64], R7 ;  /* 0x000000070a007986 */ /* 0x0003e4000c101504 */
.L_x_8452:
[----:B------:R-:W-:-:S13]  /*0cc0*/  ISETP.GE.U32.AND P0, PT, R4, R3, PT ;  /* 0x000000030400720c */ /* 0x000fda0003f06070 */
[----:B------:R-:W-:Y:S05]  /*0cd0*/  @P0 BRA `(.L_x_8454) ;  /* 0x0000000000300947 */ /* 0x000fea0003800000 */
[----:B-1----:R-:W1:Y:S01]  /*0ce0*/  LDC.64 R6, c[0x0][0x398] ;  /* 0x0000e600ff067b82 */ /* 0x002e620000000a00 */
[----:B0-----:R-:W-:Y:S02]  /*0cf0*/  IMAD R5, R2, 0x400, R4 ;  /* 0x0000040002057824 */ /* 0x001fe400078e0204 */
[----:B------:R-:W-:Y:S02]  /*0d00*/  VIADD R4, R4, 0x80 ;  /* 0x0000008004047836 */ /* 0x000fe40000000000 */
[----:B-1----:R-:W-:-:S05]  /*0d10*/  IMAD.WIDE.U32 R6, R5, 0x2, R6 ;  /* 0x0000000205067825 */ /* 0x002fca00078e0006 */
[----:B------:R1:W-:Y:S02]  /*0d20*/  STG.E.U16 desc[UR4][R6.64], R8 ;  /* 0x0000000806007986 */ /* 0x0003e4000c101504 */
.L_x_8453:
[----:B------:R-:W-:-:S13]  /*0d30*/  ISETP.GE.U32.AND P0, PT, R4, R3, PT ;  /* 0x000000030400720c */ /* 0x000fda0003f06070 */
[----:B------:R-:W-:Y:S05]  /*0d40*/  @P0 BRA `(.L_x_8455) ;  /* 0x0000000000340947 */ /* 0x000fea0003800000 */
[----:B01---5:R-:W0:Y:S01]  /*0d50*/  LDC.64 R6, c[0x0][0x398] ;  /* 0x0000e600ff067b82 */ /* 0x023e220000000a00 */
[----:B------:R-:W-:Y:S02]  /*0d60*/  IMAD R5, R2, 0x400, R4 ;  /* 0x0000040002057824 */ /* 0x000fe400078e0204 */
[----:B------:R-:W-:Y:S02]  /*0d70*/  VIADD R4, R4, 0x80 ;  /* 0x0000008004047836 */ /* 0x000fe40000000000 */
[----:B0-----:R-:W-:-:S05]  /*0d80*/  IMAD.WIDE.U32 R6, R5, 0x2, R6 ;  /* 0x0000000205067825 */ /* 0x001fca00078e0006 */
[----:B------:R2:W-:Y:S02]  /*0d90*/  STG.E.U16 desc[UR4][R6.64], R20 ;  /* 0x0000001406007986 */ /* 0x0005e4000c101504 */
.L_x_8454:
        /* <DEDUP_REMOVED lines=8> */
.L_x_8455:
[----:B------:R-:W-:Y:S05]  /*0e20*/  BSYNC.RELIABLE B1 ;  /* 0x0000000000017941 */ /* 0x000fea0003800100 */
.L_x_8450:
[----:B------:R-:W-:-:S13]  /*0e30*/  ISETP.GE.U32.AND P0, PT, R4, R3, PT ;  /* 0x000000030400720c */ /* 0x000fda0003f06070 */
[----:B012--5:R-:W0:Y:S01]  /*0e40*/  @!P0 LDC.64 R6, c[0x0][0x398] ;  /* 0x0000e600ff068b82 */ /* 0x027e220000000a00 */
[----:B------:R-:W-:Y:S02]  /*0e50*/  @!P0 IMAD R5, R2, 0x400, R4 ;  /* 0x0000040002058824 */ /* 0x000fe400078e0204 */
[----:B------:R-:W-:Y:S02]  /*0e60*/  @!P0 VIADD R4, R4, 0x80 ;  /* 0x0000008004048836 */ /* 0x000fe40000000000 */
[----:B0-----:R-:W-:-:S05]  /*0e70*/  @!P0 IMAD.WIDE.U32 R6, R5, 0x2, R6 ;  /* 0x0000000205068825 */ /* 0x001fca00078e0006 */
[----:B------:R3:W-:Y:S02]  /*0e80*/  @!P0 STG.E.U16 desc[UR4][R6.64], R0 ;  /* 0x0000000006008986 */ /* 0x0007e4000c101504 */
.L_x_8456:
[----:B------:R-:W-:Y:S05]  /*0e90*/  BSYNC.RECONVERGENT B0 ;  /* 0x0000000000007941 */ /* 0x000fea0003800200 */
.L_x_8449:
        /* <DEDUP_REMOVED lines=8> */
.L_x_8448:
        /* <DEDUP_REMOVED lines=10> */
[----:B------:R-:W2:Y:S01]  /*0fc0*/  LDG.E R26, desc[UR4][R4.64+0x200] ;  /* 0x00020004041a7981 */ /* 0x000ea2000c1e1900 */
[----:B---3--:R-:W-:-:S04]  /*0fd0*/  IMAD.WIDE.U32 R28, R2, 0x2, R28 ;  /* 0x00000002021c7825 */ /* 0x008fc800078e001c */
[----:B------:R-:W-:-:S04]  /*0fe0*/  IMAD.WIDE.U32 R6, R0, 0x20, R6 ;  /* 0x0000002000067825 */ /* 0x000fc800078e0006 */
[----:B------:R-:W-:Y:S01]  /*0ff0*/  IMAD.WIDE.U32 R28, R0, 0x8, R28 ;  /* 0x00000008001c7825 */ /* 0x000fe200078e001c */
[----:B------:R-:W3:Y:S04]  /*1000*/  LDG.E.128 R16, desc[UR4][R6.64] ;  /* 0x0000000406107981 */ /* 0x000ee8000c1e1d00 */
[----:B------:R-:W5:Y:S04]  /*1010*/  LDG.E.64 R20, desc[UR4][R28.64] ;  /* 0x000000041c147981 */ /* 0x000f68000c1e1b00 */
[----:B------:R-:W2:Y:S04]  /*1020*/  LDG.E.128 R8, desc[UR4][R6.64+0x10] ;  /* 0x0000100406087981 */ /* 0x000ea8000c1e1d00 */
[----:B------:R0:W2:Y:S04]  /*1030*/  LDG.E.64 R22, desc[UR4][R28.64+0x400] ;  /* 0x000400041c167981 */ /* 0x0000a8000c1e1b00 */
[----:B------:R-:W2:Y:S01]  /*1040*/  LDG.E.ENL2.256 R4, R12, desc[UR4][R6.64+0x1000] ;  /* 0xfe008004060c797e */ /* 0x000ea20008121904 */
[----:B----4-:R-:W-:-:S04]  /*1050*/  PRMT R3, R27, 0x7770, RZ ;  /* 0x000077701b037816 */ /* 0x010fc800000000ff */
[----:B------:R-:W-:-:S13]  /*1060*/  ISETP.NE.AND P0, PT, R3, RZ, PT ;  /* 0x000000ff0300720c */ /* 0x000fda0003f05270 */
[----:B------:R-:W3:Y:S01]  /*1070*/  @P0 LDC.64 R24, c[0x0][0x388] ;  /* 0x0000e200ff180b82 */ /* 0x000ee20000000a00 */
[----:B------:R-:W-:-:S04]  /*1080*/  PRMT R3, R27, 0x7771, RZ ;  /* 0x000077711b037816 */ /* 0x000fc800000000ff */
[----:B------:R-:W-:Y:S02]  /*1090*/  ISETP.NE.AND P2, PT, R3, RZ, PT ;  /* 0x000000ff0300720c */ /* 0x000fe40003f45270 */
[----:B-----5:R-:W-:Y:S02]  /*10a0*/  PRMT R3, R20, 0x7610, R3 ;  /* 0x0000761014037816 */ /* 0x020fe40000000003 */
[----:B0-----:R-:W-:Y:S02]  /*10b0*/  PRMT R28, R27, 0x7772, RZ ;  /* 0x000077721b1c7816 */ /* 0x001fe400000000ff */
[----:B---3--:R-:W-:-:S04]  /*10c0*/  @P0 LEA R24, P1, R16, R24, 0x1 ;  /* 0x0000001810180211 */ /* 0x008fc800078208ff */
[----:B------:R-:W-:-:S03]  /*10d0*/  @P0 LEA.HI.X R25, R16, R25, R17, 0x1, P1 ;  /* 0x0000001910190211 */ /* 0x000fc600008f0c11 */
[----:B------:R-:W0:Y:S01]  /*10e0*/  @P2 LDC.64 R16, c[0x0][0x388] ;  /* 0x0000e200ff102b82 */ /* 0x000e220000000a00 */
[----:B------:R-:W-:Y:S01]  /*10f0*/  PRMT R27, R27, 0x7773, RZ ;  /* 0x000077731b1b7816 */ /* 0x000fe200000000ff */
[----:B------:R1:W3:Y:S01]  /*1100*/  @P0 LDG.E.U16 R3, desc[UR4][R24.64] ;  /* 0x0000000418030981 */ /* 0x0002e2000c1e1500 */
[----:B------:R-:W-:Y:S02]  /*1110*/  ISETP.NE.AND P0, PT, R28, RZ, PT ;  /* 0x000000ff1c00720c */ /* 0x000fe40003f05270 */
[----:B------:R-:W-:-:S11]  /*1120*/  ISETP.NE.AND P1, PT, R27, RZ, PT ;  /* 0x000000ff1b00720c */ /* 0x000fd60003f25270 */
[----:B-1----:R-:W1:Y:S01]  /*1130*/  @P0 LDC.64 R24, c[0x0][0x388] ;  /* 0x0000e200ff180b82 */ /* 0x002e620000000a00 */
[----:B0-----:R-:W-:-:S04]  /*1140*/  @P2 LEA R28, P3, R18, R16, 0x1 ;  /* 0x00000010121c2211 */ /* 0x001fc800078608ff */
[----:B------:R-:W-:-:S03]  /*1150*/  @P2 LEA.HI.X R29, R18, R17, R19, 0x1, P3 ;  /* 0x00000011121d2211 */ /* 0x000fc600018f0c13 */
[----:B------:R-:W0:Y:S01]  /*1160*/  @P1 LDC.64 R18, c[0x0][0x388] ;  /* 0x0000e200ff121b82 */ /* 0x000e220000000a00 */
[----:B--2---:R-:W-:Y:S02]  /*1170*/  PRMT R17, R26, 0x7772, RZ ;  /* 0x000077721a117816 */ /* 0x004fe400000000ff */
[----:B------:R-:W-:Y:S02]  /*1180*/  PRMT R16, R20, 0x7632, R16 ;  /* 0x0000763214107816 */ /* 0x000fe40000000010 */
[----:B------:R-:W-:Y:S02]  /*1190*/  ISETP.NE.AND P5, PT, R17, RZ, PT ;  /* 0x000000ff1100720c */ /* 0x000fe40003fa5270 */
[C---:B------:R-:W-:Y:S02]  /*11a0*/  PRMT R17, R26.reuse, 0x7773, RZ ;  /* 0x000077731a117816 */ /* 0x040fe400000000ff */
[C---:B------:R-:W-:Y:S01]  /*11b0*/  PRMT R20, R26.reuse, 0x7771, RZ ;  /* 0x000077711a147816 */ /* 0x040fe200000000ff */
[----:B------:R-:W3:Y:S01]  /*11c0*/  @P2 LDG.E.U16 R16, desc[UR4][R28.64] ;  /* 0x000000041c102981 */ /* 0x000ee2000c1e1500 */
[----:B------:R-:W-:-:S02]  /*11d0*/  PRMT R26, R26, 0x7770, RZ ;  /* 0x000077701a1a7816 */ /* 0x000fc400000000ff */
[----:B------:R-:W-:Y:S02]  /*11e0*/  ISETP.NE.AND P4, PT, R17, RZ, PT ;  /* 0x000000ff1100720c */ /* 0x000fe40003f85270 */
[----:B------:R-:W-:Y:S02]  /*11f0*/  ISETP.NE.AND P3, PT, R20, RZ, PT ;  /* 0x000000ff1400720c */ /* 0x000fe40003f65270 */
[----:B------:R-:W-:Y:S02]  /*1200*/  ISETP.NE.AND P2, PT, R26, RZ, PT ;  /* 0x000000ff1a00720c */ /* 0x000fe40003f45270 */
[C---:B-1----:R-:W-:Y:S02]  /*1210*/  @P0 LEA R24, P6, R8.reuse, R24, 0x1 ;  /* 0x0000001808180211 */ /* 0x042fe400078c08ff */
[----:B------:R-:W-:Y:S02]  /*1220*/  PRMT R17, R21, 0x7610, R17 ;  /* 0x0000761015117816 */ /* 0x000fe40000000011 */
[----:B------:R-:W-:-:S02]  /*1230*/  @P0 LEA.HI.X R25, R8, R25, R9, 0x1, P6 ;  /* 0x0000001908190211 */ /* 0x000fc400030f0c09 */
[----:B------:R-:W1:Y:S01]  /*1240*/  @P5 LDC.64 R8, c[0x0][0x388] ;  /* 0x0000e200ff085b82 */ /* 0x000e620000000a00 */
[C---:B0-----:R-:W-:Y:S02]  /*1250*/  @P1 LEA R26, P6, R10.reuse, R18, 0x1 ;  /* 0x000000120a1a1211 */ /* 0x041fe400078c08ff */
[----:B------:R0:W2:Y:S02]  /*1260*/  @P0 LDG.E.U16 R17, desc[UR4][R24.64] ;  /* 0x0000000418110981 */ /* 0x0000a4000c1e1500 */
[----:B------:R-:W-:-:S03]  /*1270*/  @P1 LEA.HI.X R27, R10, R19, R11, 0x1, P6 ;  /* 0x000000130a1b1211 */ /* 0x000fc600030f0c0b */
[----:B------:R-:W4:Y:S08]  /*1280*/  @P4 LDC.64 R10, c[0x0][0x388] ;  /* 0x0000e200ff0a4b82 */ /* 0x000f300000000a00 */
[----:B------:R-:W5:Y:S08]  /*1290*/  @P3 LDC.64 R18, c[0x0][0x388] ;  /* 0x0000e200ff123b82 */ /* 0x000f700000000a00 */
[----:B0-----:R-:W0:Y:S01]  /*12a0*/  @P2 LDC.64 R24, c[0x0][0x388] ;  /* 0x0000e200ff182b82 */ /* 0x001e220000000a00 */
[----:B------:R-:W-:-:S02]  /*12b0*/  PRMT R21, R21, 0x7632, R21 ;  /* 0x0000763215157816 */ /* 0x000fc40000000015 */
[----:B-1----:R-:W-:-:S04]  /*12c0*/  @P5 LEA R8, P0, R4, R8, 0x1 ;  /* 0x0000000804085211 */ /* 0x002fc800078008ff */
[----:B------:R-:W2:Y:S01]  /*12d0*/  @P1 LDG.E.U16 R21, desc[UR4][R26.64] ;  /* 0x000000041a151981 */ /* 0x000ea2000c1e1500 */
[----:B------:R-:W-:Y:S02]  /*12e0*/  @P5 LEA.HI.X R9, R4, R9, R5, 0x1, P0 ;  /* 0x0000000904095211 */ /* 0x000fe400000f0c05 */
[----:B----4-:R-:W-:Y:S02]  /*12f0*/  @P4 LEA R10, P6, R6, R10, 0x1 ;  /* 0x0000000a060a4211 */ /* 0x010fe400078c08ff */
[C---:B------:R-:W-:Y:S02]  /*1300*/  PRMT R4, R23.reuse, 0x7610, R4 ;  /* 0x0000761017047816 */ /* 0x040fe40000000004 */
[----:B-----5:R-:W-:Y:S02]  /*1310*/  @P3 LEA R18, P1, R14, R18, 0x1 ;  /* 0x000000120e123211 */ /* 0x020fe400078208ff */
[----:B------:R-:W-:Y:S02]  /*1320*/  PRMT R23, R23, 0x7632, R23 ;  /* 0x0000763217177816 */ /* 0x000fe40000000017 */
[----:B------:R-:W4:Y:S01]  /*1330*/  @P5 LDG.E.U16 R4, desc[UR4][R8.64] ;  /* 0x0000000408045981 */ /* 0x000f22000c1e1500 */
[----:B------:R-:W-:-:S02]  /*1340*/  PRMT R5, R22, 0x7632, R5 ;  /* 0x0000763216057816 */ /* 0x000fc40000000005 */
[----:B0-----:R-:W-:Y:S02]  /*1350*/  @P2 LEA R24, P0, R12, R24, 0x1 ;  /* 0x000000180c182211 */ /* 0x001fe400078008ff */
[----:B------:R-:W-:Y:S02]  /*1360*/  @P4 LEA.HI.X R11, R6, R11, R7, 0x1, P6 ;  /* 0x0000000b060b4211 */ /* 0x000fe400030f0c07 */
[----:B------:R-:W-:Y:S01]  /*1370*/  @P3 LEA.HI.X R19, R14, R19, R15, 0x1, P1 ;  /* 0x000000130e133211 */ /* 0x000fe200008f0c0f */
[----:B------:R-:W0:Y:S01]  /*1380*/  LDC.64 R6, c[0x0][0x398] ;  /* 0x0000e600ff067b82 */ /* 0x000e220000000a00 */
[----:B------:R-:W-:Y:S01]  /*1390*/  @P2 LEA.HI.X R25, R12, R25, R13, 0x1, P0 ;  /* 0x000000190c192211 */ /* 0x000fe200000f0c0d */
[----:B------:R-:W4:Y:S04]  /*13a0*/  @P4 LDG.E.U16 R23, desc[UR4][R10.64] ;  /* 0x000000040a174981 */ /* 0x000f28000c1e1500 */
[----:B------:R-:W5:Y:S04]  /*13b0*/  @P3 LDG.E.U16 R5, desc[UR4][R18.64] ;  /* 0x0000000412053981 */ /* 0x000f68000c1e1500 */
[----:B------:R-:W5:Y:S01]  /*13c0*/  @P2 LDG.E.U16 R22, desc[UR4][R24.64] ;  /* 0x0000000418162981 */ /* 0x000f62000c1e1500 */
[----:B0-----:R-:W-:-:S04]  /*13d0*/  IMAD.WIDE.U32 R6, R2, 0x2, R6 ;  /* 0x0000000202067825 */ /* 0x001fc800078e0006 */
[----:B------:R-:W-:Y:S01]  /*13e0*/  IMAD.WIDE.U32 R6, R0, 0x8, R6 ;  /* 0x0000000800067825 */ /* 0x000fe200078e0006 */
[----:B---3--:R-:W-:Y:S02]  /*13f0*/  PRMT R16, R3, 0x5410, R16 ;  /* 0x0000541003107816 */ /* 0x008fe40000000010 */
[----:B--2---:R-:W-:-:S05]  /*1400*/  PRMT R17, R17, 0x5410, R21 ;  /* 0x0000541011117816 */ /* 0x004fca0000000015 */
[----:B------:R-:W-:Y:S01]  /*1410*/  STG.E.64 desc[UR4][R6.64], R16 ;  /* 0x0000001006007986 */ /* 0x000fe2000c101b04 */
[----:B----4-:R-:W-:Y:S02]  /*1420*/  PRMT R23, R4, 0x5410, R23 ;  /* 0x0000541004177816 */ /* 0x010fe40000000017 */
[----:B-----5:R-:W-:-:S05]  /*1430*/  PRMT R22, R22, 0x5410, R5 ;  /* 0x0000541016167816 */ /* 0x020fca0000000005 */
[----:B------:R-:W-:Y:S01]  /*1440*/  STG.E.64 desc[UR4][R6.64+0x400], R22 ;  /* 0x0004001606007986 */ /* 0x000fe2000c101b04 */
[----:B------:R-:W-:Y:S05]  /*1450*/  EXIT ;  /* 0x000000000000794d */ /* 0x000fea0003800000 */
.L_x_8457:
        /* <DEDUP_REMOVED lines=10> */
.L_x_41912:


//--------------------- .text._ZN2at6native29vectorized_elementwise_kernelILi8EZZZNS0_28launch_masked_scatter_kernelERKNS_10TensorBaseES4_S4_S4_ENKUlvE_clEvENKUlvE3_clEvEUlsblE_St5arrayIPcLm4EEEEviT0_T1_ --------------------------
	.section	.text._ZN2at6native29vectorized_elementwise_kernelILi8EZZZNS0_28launch_masked_scatter_kernelERKNS_10TensorBaseES4_S4_S4_ENKUlvE_clEvENKUlvE3_clEvEUlsblE_St5arrayIPcLm4EEEEviT0_T1_,"ax",@progbits
	.align	128
        .global         _ZN2at6native29vectorized_elementwise_kernelILi8EZZZNS0_28launch_masked_scatter_kernelERKNS_10TensorBaseES4_S4_S4_ENKUlvE_clEvENKUlvE3_clEvEUlsblE_St5arrayIPcLm4EEEEviT0_T1_
        .type           _ZN2at6native29vectorized_elementwise_kernelILi8EZZZNS0_28launch_masked_scatter_kernelERKNS_10TensorBaseES4_S4_S4_ENKUlvE_clEvENKUlvE3_clEvEUlsblE_St5arrayIPcLm4EEEEviT0_T1_,@function
        .size           _ZN2at6native29vectorized_elementwise_kernelILi8EZZZNS0_28launch_masked_scatter_kernelERKNS_10TensorBaseES4_S4_S4_ENKUlvE_clEvENKUlvE3_clEvEUlsblE_St5arrayIPcLm4EEEEviT0_T1_,(.L_x_41913 - _ZN2at6native29vectorized_elementwise_kernelILi8EZZZNS0_28launch_masked_scatter_kernelERKNS_10TensorBaseES4_S4_S4_ENKUlvE_clEvENKUlvE3_clEvEUlsblE_St5arrayIPcLm4EEEEviT0_T1_)
        .other          _ZN2at6native29vectorized_elementwise_kernelILi8EZZZNS0_28launch_masked_scatter_kernelERKNS_10TensorBaseES4_S4_S4_ENKUlvE_clEvENKUlvE3_clEvEUlsblE_St5arrayIPcLm4EEEEviT0_T1_,@"STO_CUDA_ENTRY STV_DEFAULT"
_ZN2at6native29vectorized_elementwise_kernelILi8EZZZNS0_28launch_masked_scatter_kernelERKNS_10TensorBaseES4_S4_S4_ENKUlvE_clEvENKUlvE3_clEvEUlsblE_St5arrayIPcLm4EEEEviT0_T1_:
.text._ZN2at6native29vectorized_elementwise_kernelILi8EZZZNS0_28launch_masked_scatter_kernelERKNS_10TensorBaseES4_S4_S4_ENKUlvE_clEvENKUlvE3_clEvEUlsblE_St5arrayIPcLm4EEEEviT0_T1_:
        /* <DEDUP_REMOVED lines=197> */
.L_x_8461:
[----:B------:R-:W-:-:S13]  /*0c50*/  ISETP.GE.U32.AND P0, PT, R4, R3, PT ;  /* 0x000000030400720c */ /* 0x000fda0003f06070 */
[----:B------:R-:W-:Y:S05]  /*0c60*/  @P0 BRA `(.L_x_8463) ;  /* 0x0000000000300947 */ /* 0x000fea0003800000 */
[----:B0-----:R-:W0:Y:S01]  /*0c70*/  LDC.64 R10, c[0x0][0x398] ;  /* 0x0000e600ff0a7b82 */ /* 0x001e220000000a00 */
[----:B-----5:R-:W-:Y:S02]  /*0c80*/  IMAD R5, R2, 0x400, R4 ;  /* 0x0000040002057824 */ /* 0x020fe400078e0204 */
[----:B------:R-:W-:Y:S02]  /*0c90*/  VIADD R4, R4, 0x80 ;  /* 0x0000008004047836 */ /* 0x000fe40000000000 */
[----:B0-----:R-:W-:-:S05]  /*0ca0*/  IMAD.WIDE.U32 R10, R5, 0x2, R10 ;  /* 0x00000002050a7825 */ /* 0x001fca00078e000a */
[----:B------:R1:W-:Y:S02]  /*0cb0*/  STG.E.U16 desc[UR4][R10.64], R7 ;  /* 0x000000070a007986 */ /* 0x0003e4000c101504 */
.L_x_8462:
[----:B------:R-:W-:-:S13]  /*0cc0*/  ISETP.GE.U32.AND P0, PT, R4, R3, PT ;  /* 0x000000030400720c */ /* 0x000fda0003f06070 */
[----:B------:R-:W-:Y:S05]  /*0cd0*/  @P0 BRA `(.L_x_8464) ;  /* 0x0000000000300947 */ /* 0x000fea0003800000 */
[----:B-1----:R-:W1:Y:S01]  /*0ce0*/  LDC.64 R6, c[0x0][0x398] ;  /* 0x0000e600ff067b82 */ /* 0x002e620000000a00 */
[----:B0-----:R-:W-:Y:S02]  /*0cf0*/  IMAD R5, R2, 0x400, R4 ;  /* 0x0000040002057824 */ /* 0x001fe400078e0204 */
[----:B------:R-:W-:Y:S02]  /*0d00*/  VIADD R4, R4, 0x80 ;  /* 0x0000008004047836 */ /* 0x000fe40000000000 */
[----:B-1----:R-:W-:-:S05]  /*0d10*/  IMAD.WIDE.U32 R6, R5, 0x2, R6 ;  /* 0x0000000205067825 */ /* 0x002fca00078e0006 */
[----:B------:R1:W-:Y:S02]  /*0d20*/  STG.E.U16 desc[UR4][R6.64], R8 ;  /* 0x0000000806007986 */ /* 0x0003e4000c101504 */
.L_x_8463:
[----:B------:R-:W-:-:S13]  /*0d30*/  ISETP.GE.U32.AND P0, PT, R4, R3, PT ;  /* 0x000000030400720c */ /* 0x000fda0003f06070 */
[----:B------:R-:W-:Y:S05]  /*0d40*/  @P0 BRA `(.L_x_8465) ;  /* 0x0000000000340947 */ /* 0x000fea0003800000 */
[----:B01---5:R-:W0:Y:S01]  /*0d50*/  LDC.64 R6, c[0x0][0x398] ;  /* 0x0000e600ff067b82 */ /* 0x023e220000000a00 */
[----:B------:R-:W-:Y:S02]  /*0d60*/  IMAD R5, R2, 0x400, R4 ;  /* 0x0000040002057824 */ /* 0x000fe400078e0204 */
[----:B------:R-:W-:Y:S02]  /*0d70*/  VIADD R4, R4, 0x80 ;  /* 0x0000008004047836 */ /* 0x000fe40000000000 */
[----:B0-----:R-:W-:-:S05]  /*0d80*/  IMAD.WIDE.U32 R6, R5, 0x2, R6 ;  /* 0x0000000205067825 */ /* 0x001fca00078e0006 */
[----:B------:R2:W-:Y:S02]  /*0d90*/  STG.E.U16 desc[UR4][R6.64], R20 ;  /* 0x0000001406007986 */ /* 0x0005e4000c101504 */
.L_x_8464:
        /* <DEDUP_REMOVED lines=8> */
.L_x_8465:
[----:B------:R-:W-:Y:S05]  /*0e20*/  BSYNC.RELIABLE B1 ;  /* 0x0000000000017941 */ /* 0x000fea0003800100 */
.L_x_8460:
[----:B------:R-:W-:-:S13]  /*0e30*/  ISETP.GE.U32.AND P0, PT, R4, R3, PT ;  /* 0x000000030400720c */ /* 0x000fda0003f06070 */
[----:B012--5:R-:W0:Y:S01]  /*0e40*/  @!P0 LDC.64 R6, c[0x0][0x398] ;  /* 0x0000e600ff068b82 */ /* 0x027e220000000a00 */
[----:B------:R-:W-:Y:S02]  /*0e50*/  @!P0 IMAD R5, R2, 0x400, R4 ;  /* 0x0000040002058824 */ /* 0x000fe400078e0204 */
[----:B------:R-:W-:Y:S02]  /*0e60*/  @!P0 VIADD R4, R4, 0x80 ;  /* 0x0000008004048836 */ /* 0x000fe40000000000 */
[----:B0-----:R-:W-:-:S05]  /*0e70*/  @!P0 IMAD.WIDE.U32 R6, R5, 0x2, R6 ;  /* 0x0000000205068825 */ /* 0x001fca00078e0006 */
[----:B------:R3:W-:Y:S02]  /*0e80*/  @!P0 STG.E.U16 desc[UR4][R6.64], R0 ;  /* 0x0000000006008986 */ /* 0x0007e4000c101504 */
.L_x_8466:
[----:B------:R-:W-:Y:S05]  /*0e90*/  BSYNC.RECONVERGENT B0 ;  /* 0x0000000000007941 */ /* 0x000fea0003800200 */
.L_x_8459:
        /* <DEDUP_REMOVED lines=8> */
.L_x_8458:
        /* <DEDUP_REMOVED lines=10> */
[----:B---3--:R-:W-:-:S04]  /*0fc0*/  IMAD.WIDE.U32 R4, R2, 0x2, R4 ;  /* 0x0000000202047825 */ /* 0x008fc800078e0004 */
[----:B------:R-:W-:-:S04]  /*0fd0*/  IMAD.WIDE.U32 R28, R0, 0x40, R6 ;  /* 0x00000040001c7825 */ /* 0x000fc800078e0006 */
[----:B------:R-:W-:Y:S01]  /*0fe0*/  IMAD.WIDE.U32 R8, R0, 0x10, R4 ;  /* 0x0000001000087825 */ /* 0x000fe200078e0004 */
[----:B------:R-:W2:Y:S04]  /*0ff0*/  LDG.E.128 R12, desc[UR4][R28.64+0x10] ;  /* 0x000010041c0c7981 */ /* 0x000ea8000c1e1d00 */
[----:B------:R-:W3:Y:S04]  /*1000*/  LDG.E.128 R4, desc[UR4][R28.64] ;  /* 0x000000041c047981 */ /* 0x000ee8000c1e1d00 */
[----:B------:R-:W5:Y:S04]  /*1010*/  LDG.E.128 R8, desc[UR4][R8.64] ;  /* 0x0000000408087981 */ /* 0x000f68000c1e1d00 */
[----:B------:R0:W2:Y:S01]  /*1020*/  LDG.E.ENL2.256 R20, R16, desc[UR4][R28.64+0x20] ;  /* 0xfe0001041c10797e */ /* 0x0000a20008121914 */
[----:B----4-:R-:W-:-:S04]  /*1030*/  PRMT R3, R24, 0x7770, RZ ;  /* 0x0000777018037816 */ /* 0x010fc800000000ff */
[----:B------:R-:W-:-:S13]  /*1040*/  ISETP.NE.AND P0, PT, R3, RZ, PT ;  /* 0x000000ff0300720c */ /* 0x000fda0003f05270 */
[----:B------:R-:W3:Y:S01]  /*1050*/  @P0 LDC.64 R26, c[0x0][0x388] ;  /* 0x0000e200ff1a0b82 */ /* 0x000ee20000000a00 */
[----:B------:R-:W-:-:S04]  /*1060*/  PRMT R3, R24, 0x7771, RZ ;  /* 0x0000777118037816 */ /* 0x000fc800000000ff */
[----:B------:R-:W-:Y:S02]  /*1070*/  ISETP.NE.AND P2, PT, R3, RZ, PT ;  /* 0x000000ff0300720c */ /* 0x000fe40003f45270 */
[----:B-----5:R-:W-:Y:S02]  /*1080*/  PRMT R3, R8, 0x7610, R3 ;  /* 0x0000761008037816 */ /* 0x020fe40000000003 */
[----:B---3--:R-:W-:-:S04]  /*1090*/  @P0 LEA R26, P1, R4, R26, 0x1 ;  /* 0x0000001a041a0211 */ /* 0x008fc800078208ff */
[----:B------:R-:W-:-:S05]  /*10a0*/  @P0 LEA.HI.X R27, R4, R27, R5, 0x1, P1 ;  /* 0x0000001b041b0211 */ /* 0x000fca00008f0c05 */
[----:B------:R-:W1:Y:S01]  /*10b0*/  @P2 LDC.64 R4, c[0x0][0x388] ;  /* 0x0000e200ff042b82 */ /* 0x000e620000000a00 */
[----:B0-----:R-:W-:Y:S01]  /*10c0*/  PRMT R28, R24, 0x7772, RZ ;  /* 0x00007772181c7816 */ /* 0x001fe200000000ff */
[----:B------:R1:W3:Y:S03]  /*10d0*/  @P0 LDG.E.U16 R3, desc[UR4][R26.64] ;  /* 0x000000041a030981 */ /* 0x0002e6000c1e1500 */
[----:B------:R-:W-:Y:S02]  /*10e0*/  ISETP.NE.AND P0, PT, R28, RZ, PT ;  /* 0x000000ff1c00720c */ /* 0x000fe40003f05270 */
[----:B------:R-:W-:-:S04]  /*10f0*/  PRMT R24, R24, 0x7773, RZ ;  /* 0x0000777318187816 */ /* 0x000fc800000000ff */
[----:B------:R-:W-:Y:S02]  /*1100*/  ISETP.NE.AND P1, PT, R24, RZ, PT ;  /* 0x000000ff1800720c */ /* 0x000fe40003f25270 */
[----:B-1----:R-:W-:-:S04]  /*1110*/  @P2 LEA R26, P3, R6, R4, 0x1 ;  /* 0x00000004061a2211 */ /* 0x002fc800078608ff */
[----:B------:R-:W-:Y:S02]  /*1120*/  @P2 LEA.HI.X R27, R6, R5, R7, 0x1, P3 ;  /* 0x00000005061b2211 */ /* 0x000fe400018f0c07 */
[----:B------:R-:W2:Y:S01]  /*1130*/  @P0 LDC.64 R4, c[0x0][0x388] ;  /* 0x0000e200ff040b82 */ /* 0x000ea20000000a00 */
[----:B------:R-:W-:-:S07]  /*1140*/  PRMT R24, R25, 0x7772, RZ ;  /* 0x0000777219187816 */ /* 0x000fce00000000ff */
[----:B------:R-:W0:Y:S01]  /*1150*/  @P1 LDC.64 R6, c[0x0][0x388] ;  /* 0x0000e200ff061b82 */ /* 0x000e220000000a00 */
[----:B------:R-:W-:Y:S02]  /*1160*/  ISETP.NE.AND P5, PT, R24, RZ, PT ;  /* 0x000000ff1800720c */ /* 0x000fe40003fa5270 */
[C---:B------:R-:W-:Y:S02]  /*1170*/  PRMT R24, R25.reuse, 0x7773, RZ ;  /* 0x0000777319187816 */ /* 0x040fe400000000ff */
[----:B------:R-:W-:Y:S02]  /*1180*/  PRMT R8, R8, 0x7632, R8 ;  /* 0x0000763208087816 */ /* 0x000fe40000000008 */
[C---:B------:R-:W-:Y:S02]  /*1190*/  PRMT R28, R25.reuse, 0x7771, RZ ;  /* 0x00007771191c7816 */ /* 0x040fe400000000ff */
[----:B------:R-:W-:Y:S02]  /*11a0*/  ISETP.NE.AND P4, PT, R24, RZ, PT ;  /* 0x000000ff1800720c */ /* 0x000fe40003f85270 */
[----:B------:R-:W-:Y:S01]  /*11b0*/  PRMT R25, R25, 0x7770, RZ ;  /* 0x0000777019197816 */ /* 0x000fe200000000ff */
[----:B------:R0:W3:Y:S01]  /*11c0*/  @P2 LDG.E.U16 R8, desc[UR4][R26.64] ;  /* 0x000000041a082981 */ /* 0x0000e2000c1e1500 */
[----:B------:R-:W-:-:S02]  /*11d0*/  ISETP.NE.AND P3, PT, R28, RZ, PT ;  /* 0x000000ff1c00720c */ /* 0x000fc40003f65270 */
[C---:B--2---:R-:W-:Y:S02]  /*11e0*/  @P0 LEA R4, P6, R12.reuse, R4, 0x1 ;  /* 0x000000040c040211 */ /* 0x044fe400078c08ff */
[----:B------:R-:W-:Y:S02]  /*11f0*/  ISETP.NE.AND P2, PT, R25, RZ, PT ;  /* 0x000000ff1900720c */ /* 0x000fe40003f45270 */
[----:B------:R-:W-:Y:S02]  /*1200*/  PRMT R24, R9, 0x7610, R24 ;  /* 0x0000761009187816 */ /* 0x000fe40000000018 */
[----:B------:R-:W-:Y:S02]  /*1210*/  @P0 LEA.HI.X R5, R12, R5, R13, 0x1, P6 ;  /* 0x000000050c050211 */ /* 0x000fe400030f0c0d */
[----:B------:R-:W1:Y:S01]  /*1220*/  @P5 LDC.64 R12, c[0x0][0x388] ;  /* 0x0000e200ff0c5b82 */ /* 0x000e620000000a00 */
[C---:B0-----:R-:W-:Y:S02]  /*1230*/  @P1 LEA R26, P6, R14.reuse, R6, 0x1 ;  /* 0x000000060e1a1211 */ /* 0x041fe400078c08ff */
[----:B------:R0:W2:Y:S02]  /*1240*/  @P0 LDG.E.U16 R24, desc[UR4][R4.64] ;  /* 0x0000000404180981 */ /* 0x0000a4000c1e1500 */
[----:B------:R-:W-:-:S03]  /*1250*/  @P1 LEA.HI.X R27, R14, R7, R15, 0x1, P6 ;  /* 0x000000070e1b1211 */ /* 0x000fc600030f0c0f */
[----:B------:R-:W4:Y:S08]  /*1260*/  @P3 LDC.64 R6, c[0x0][0x388] ;  /* 0x0000e200ff063b82 */ /* 0x000f300000000a00 */
[----:B0-----:R-:W0:Y:S08]  /*1270*/  @P4 LDC.64 R4, c[0x0][0x388] ;  /* 0x0000e200ff044b82 */ /* 0x001e300000000a00 */
[----:B------:R-:W5:Y:S01]  /*1280*/  @P2 LDC.64 R14, c[0x0][0x388] ;  /* 0x0000e200ff0e2b82 */ /* 0x000f620000000a00 */
[----:B-1----:R-:W-:-:S02]  /*1290*/  @P5 LEA R12, P0, R20, R12, 0x1 ;  /* 0x0000000c140c5211 */ /* 0x002fc400078008ff */
[----:B------:R-:W-:Y:S02]  /*12a0*/  PRMT R9, R9, 0x7632, R9 ;  /* 0x0000763209097816 */ /* 0x000fe40000000009 */
[----:B------:R-:W-:-:S04]  /*12b0*/  @P5 LEA.HI.X R13, R20, R13, R21, 0x1, P0 ;  /* 0x0000000d140d5211 */ /* 0x000fc800000f0c15 */
[----:B------:R-:W2:Y:S01]  /*12c0*/  @P1 LDG.E.U16 R9, desc[UR4][R26.64] ;  /* 0x000000041a091981 */ /* 0x000ea2000c1e1500 */
[----:B----4-:R-:W-:Y:S02]  /*12d0*/  @P3 LEA R6, P1, R18, R6, 0x1 ;  /* 0x0000000612063211 */ /* 0x010fe400078208ff */
[----:B0-----:R-:W-:-:S04]  /*12e0*/  @P4 LEA R4, P0, R22, R4, 0x1 ;  /* 0x0000000416044211 */ /* 0x001fc800078008ff */
[----:B------:R-:W-:Y:S02]  /*12f0*/  @P4 LEA.HI.X R5, R22, R5, R23, 0x1, P0 ;  /* 0x0000000516054211 */ /* 0x000fe400000f0c17 */
[C---:B------:R-:W-:Y:S02]  /*1300*/  PRMT R20, R11.reuse, 0x7610, R20 ;  /* 0x000076100b147816 */ /* 0x040fe40000000014 */
[----:B-----5:R-:W-:Y:S02]  /*1310*/  @P2 LEA R14, P0, R16, R14, 0x1 ;  /* 0x0000000e100e2211 */ /* 0x020fe400078008ff */
[----:B------:R-:W-:Y:S02]  /*1320*/  PRMT R11, R11, 0x7632, R11 ;  /* 0x000076320b0b7816 */ /* 0x000fe4000000000b */
[----:B------:R-:W-:Y:S01]  /*1330*/  PRMT R21, R10, 0x7632, R21 ;  /* 0x000076320a157816 */ /* 0x000fe20000000015 */
[----:B------:R-:W4:Y:S01]  /*1340*/  @P5 LDG.E.U16 R20, desc[UR4][R12.64] ;  /* 0x000000040c145981 */ /* 0x000f22000c1e1500 */
[----:B------:R-:W-:-:S02]  /*1350*/  @P3 LEA.HI.X R7, R18, R7, R19, 0x1, P1 ;  /* 0x0000000712073211 */ /* 0x000fc400008f0c13 */
[----:B------:R-:W-:Y:S01]  /*1360*/  @P2 LEA.HI.X R15, R16, R15, R17, 0x1, P0 ;  /* 0x0000000f100f2211 */ /* 0x000fe200000f0c11 */
[----:B------:R-:W4:Y:S01]  /*1370*/  @P4 LDG.E.U16 R11, desc[UR4][R4.64] ;  /* 0x00000004040b4981 */ /* 0x000f22000c1e1500 */
[----:B------:R-:W0:Y:S03]  /*1380*/  LDC.64 R16, c[0x0][0x398] ;  /* 0x0000e600ff107b82 */ /* 0x000e260000000a00 */
[----:B------:R-:W5:Y:S04]  /*1390*/  @P3 LDG.E.U16 R21, desc[UR4][R6.64] ;  /* 0x0000000406153981 */ /* 0x000f68000c1e1500 */
        /* <DEDUP_REMOVED lines=9> */
.L_x_8467:
        /* <DEDUP_REMOVED lines=13> */
.L_x_41913:


//--------------------- .text._ZN2at6native18elementwise_kernelILi128ELi4EZNS0_15gpu_kernel_implIZZZNS0_28launch_masked_scatter_kernelERKNS_10TensorBaseES5_S5_S5_ENKUlvE_clEvENKUlvE2_clEvEUllblE_EEvRNS_18TensorIteratorBaseERKT_EUliE_EEviT1_ --------------------------
	.section	.text._ZN2at6native18elementwise_kernelILi128ELi4EZNS0_15gpu_kernel_implIZZZNS0_28launch_masked_scatter_kernelERKNS_10TensorBaseES5_S5_S5_ENKUlvE_clEvENKUlvE2_clEvEUllblE_EEvRNS_18TensorIteratorBaseERKT_EUliE_EEviT1_,"ax",@progbits
	.align	128
        .global         _ZN2at6native18elementwise_kernelILi128ELi4EZNS0_15gpu_kernel_implIZZZNS0_28launch_masked_scatter_kernelERKNS_10TensorBaseES5_S5_S5_ENKUlvE_clEvENKUlvE2_clEvEUllblE_EEvRNS_18TensorIteratorBaseERKT_EUliE_EEviT1_
        .type           _ZN2at6native18elementwise_kernelILi128ELi4EZNS0_15gpu_kernel_implIZZZNS0_28launch_masked_scatter_kernelERKNS_10TensorBaseES5_S5_S5_ENKUlvE_clEvENKUlvE2_clEvEUllblE_EEvRNS_18TensorIteratorBaseERKT_EUliE_EEviT1_,@function
        .size           _ZN2at6native18elementwise_kernelILi128ELi4EZNS0_15gpu_kernel_implIZZZNS0_28launch_masked_scatter_kernelERKNS_10TensorBaseES5_S5_S5_ENKUlvE_clEvENKUlvE2_clEvEUllblE_EEvRNS_18TensorIteratorBaseERKT_EUliE_EEviT1_,(.L_x_41914 - _ZN2at6native18elementwise_kernelILi128ELi4EZNS0_15gpu_kernel_implIZZZNS0_28launch_masked_scatter_kernelERKNS_10TensorBaseES5_S5_S5_ENKUlvE_clEvENKUlvE2_clEvEUllblE_EEvRNS_18TensorIteratorBaseERKT_EUliE_EEviT1_)
        .other          _ZN2at6native18elementwise_kernelILi128ELi4EZNS0_15gpu_kernel_implIZZZNS0_28launch_masked_scatter_kernelERKNS_10TensorBaseES5_S5_S5_ENKUlvE_clEvENKUlvE2_clEvEUllblE_EEvRNS_18TensorIteratorBaseERKT_EUliE_EEviT1_,@"STO_CUDA_ENTRY STV_DEFAULT"
_ZN2at6native18elementwise_kernelILi128ELi4EZNS0_15gpu_kernel_implIZZZNS0_28launch_masked_scatter_kernelERKNS_10TensorBaseES5_S5_S5_ENKUlvE_clEvENKUlvE2_clEvEUllblE_EEvRNS_18TensorIteratorBaseERKT_EUliE_EEviT1_:
.text._ZN2at6native18elementwise_kernelILi128ELi4EZNS0_15gpu_kernel_implIZZZNS0_28launch_masked_scatter_kernelERKNS_10TensorBaseES5_S5_S5_ENKUlvE_clEvENKUlvE2_clEvEUllblE_EEvRNS_18TensorIteratorBaseERKT_EUliE_EEviT1_:
        /* <DEDUP_REMOVED lines=398> */
.L_x_8470:
        /* <DEDUP_REMOVED lines=17> */
.L_x_8474:
[----:B------:R0:W5:Y:S01]  /*19f0*/  LDG.E.U8 R16, desc[UR36][R2.64] ;  /* 0x0000002402107981 */ /* 0x000162000c1e1100 */
[----:B------:R-:W-:Y:S01]  /*1a00*/  IMAD.MOV.U32 R17, RZ, RZ, RZ ;  /* 0x000000ffff117224 */ /* 0x000fe200078e00ff */
[----:B------:R-:W-:Y:S06]  /*1a10*/  BRA `(.L_x_8476) ;  /* 0x0000000c00407947 */ /* 0x000fec0003800000 */
.L_x_8473:
        /* <DEDUP_REMOVED lines=8> */
.L_x_8478:
[----:B------:R-:W2:Y:S02]  /*1aa0*/  LDG.E R16, desc[UR36][R2.64] ;  /* 0x0000002402107981 */ /* 0x000ea4000c1e1900 */
[----:B--2---:R-:W-:Y:S01]  /*1ab0*/  SHF.R.S32.HI R17, RZ, 0x1f, R16 ;  /* 0x0000001fff117819 */ /* 0x004fe20000011410 */
[----:B------:R-:W-:Y:S06]  /*1ac0*/  BRA `(.L_x_8476) ;  /* 0x0000000c00147947 */ /* 0x000fec0003800000 */
.L_x_8477:
[----:B------:R-:W2:Y:S02]  /*1ad0*/  LDG.E.S16 R16, desc[UR36][R2.64] ;  /* 0x0000002402107981 */ /* 0x000ea4000c1e1700 */
[----:B--2---:R-:W-:Y:S01]  /*1ae0*/  SHF.R.S32.HI R17, RZ, 0x1f, R16 ;  /* 0x0000001fff117819 */ /* 0x004fe20000011410 */
[----:B------:R-:W-:Y:S06]  /*1af0*/  BRA `(.L_x_8476) ;  /* 0x0000000c00087947 */ /* 0x000fec0003800000 */
.L_x_8472:
        /* <DEDUP_REMOVED lines=9> */
.L_x_8480:
[----:B------:R-:W2:Y:S02]  /*1b90*/  LDG.E.U16 R2, desc[UR36][R2.64] ;  /* 0x0000002402027981 */ /* 0x000ea4000c1e1500 */
[----:B--2---:R-:W-:-:S06]  /*1ba0*/  HADD2.F32 R16, -RZ, R2.H0_H0 ;  /* 0x20000002ff107230 */ /* 0x004fcc0000004100 */
[----:B------:R-:W0:Y:S01]  /*1bb0*/  F2I.S64.TRUNC R16, R16 ;  /* 0x0000001000107311 */ /* 0x000e22000020d900 */
[----:B------:R-:W-:Y:S05]  /*1bc0*/  BRA `(.L_x_8476) ;  /* 0x0000000800d47947 */ /* 0x000fea0003800000 */
.L_x_8479:
        /* <DEDUP_REMOVED lines=9> */
.L_x_8482:
[----:B------:R-:W2:Y:S02]  /*1c60*/  LDG.E.U16 R2, desc[UR36][R2.64] ;  /* 0x0000002402027981 */ /* 0x000ea4000c1e1500 */
[----:B--2---:R-:W-:-:S06]  /*1c70*/  HADD2.F32 R16, -RZ, R2.H0_H0 ;  /* 0x20000002ff107230 */ /* 0x004fcc0000004100 */
[----:B------:R-:W0:Y:S01]  /*1c80*/  F2I.S64.TRUNC R16, R16 ;  /* 0x0000001000107311 */ /* 0x000e22000020d900 */
[----:B------:R-:W-:Y:S05]  /*1c90*/  BRA `(.L_x_8476) ;  /* 0x0000000800a07947 */ /* 0x000fea0003800000 */
.L_x_8481:
[----:B------:R-:W2:Y:S02]  /*1ca0*/  LDG.E.64 R2, desc[UR36][R2.64] ;  /* 0x0000002402027981 */ /* 0x000ea4000c1e1b00 */
[----:B--2---:R0:W1:Y:S01]  /*1cb0*/  F2I.S64.F64.TRUNC R16, R2 ;  /* 0x0000000200107311 */ /* 0x004062000030d900 */
[----:B------:R-:W-:Y:S05]  /*1cc0*/  BRA `(.L_x_8476) ;  /* 0x0000000800947947 */ /* 0x000fea0003800000 */
.L_x_8471:
        /* <DEDUP_REMOVED lines=11> */
[----:B------:R-:W-:Y:S01]  /*1d80*/  SEL R16, RZ, 0x1, !P0 ;  /* 0x00000001ff107807 */ /* 0x000fe20004000000 */
[----:B------:R-:W-:Y:S08]  /*1d90*/  BRA `(.L_x_8476) ;  /* 0x0000000800607947 */ /* 0x000ff00003800000 */
.L_x_8485:
[----:B------:R-:W2:Y:S02]  /*1da0*/  LDG.E.64 R2, desc[UR36][R2.64] ;  /* 0x0000002402027981 */ /* 0x000ea4000c1e1b00 */
[----:B--2---:R0:W1:Y:S01]  /*1db0*/  F2I.S64.F64.TRUNC R16, R2 ;  /* 0x0000000200107311 */ /* 0x004062000030d900 */
[----:B------:R-:W-:Y:S05]  /*1dc0*/  BRA `(.L_x_8476) ;  /* 0x0000000800547947 */ /* 0x000fea0003800000 */
.L_x_8484:
        /* <DEDUP_REMOVED lines=26> */
.L_x_8487:
        /* <DEDUP_REMOVED lines=13> */
.L_x_8486:
[----:B------:R-:W2:Y:S02]  /*2040*/  LDG.E.U16 R16, desc[UR36][R2.64] ;  /* 0x0000002402107981 */ /* 0x000ea4000c1e1500 */
[----:B--2---:R-:W-:-:S06]  /*2050*/  SHF.L.U32 R16, R16, 0x10, RZ ;  /* 0x0000001010107819 */ /* 0x004fcc00000006ff */
[----:B------:R-:W0:Y:S01]  /*2060*/  F2I.S64.TRUNC R16, R16 ;  /* 0x0000001000107311 */ /* 0x000e22000020d900 */
[----:B------:R-:W-:Y:S05]  /*2070*/  BRA `(.L_x_8476) ;  /* 0x0000000400a87947 */ /* 0x000fea0003800000 */
.L_x_8483:
        /* <DEDUP_REMOVED lines=11> */
.L_x_8490:
        /* <DEDUP_REMOVED lines=21> */
.L_x_8494:
[----:B------:R-:W-:Y:S05]  /*2280*/  BSYNC.RECONVERGENT B1 ;  /* 0x0000000000017941 */ /* 0x000fea0003800200 */
.L_x_8493:
[----:B------:R-:W-:Y:S01]  /*2290*/  IMAD.SHL.U32 R0, R0, 0x100000, RZ ;  /* 0x0010000000007824 */ /* 0x000fe200078e00ff */
[----:B------:R-:W-:-:S04]  /*22a0*/  LEA R2, R2, 0x3b800000, 0x17 ;  /* 0x3b80000002027811 */ /* 0x000fc800078eb8ff */
[----:B------:R-:W-:-:S07]  /*22b0*/  LOP3.LUT R16, R2, R0, R7, 0xfe, !PT ;  /* 0x0000000002107212 */ /* 0x000fce00078efe07 */
.L_x_8492:
[----:B------:R-:W-:Y:S05]  /*22c0*/  BSYNC.RECONVERGENT B0 ;  /* 0x0000000000007941 */ /* 0x000fea0003800200 */
.L_x_8491:
[----:B------:R-:W1:Y:S01]  /*22d0*/  F2I.S64.TRUNC R16, R16 ;  /* 0x0000001000107311 */ /* 0x000e62000020d900 */
[----:B------:R-:W-:Y:S05]  /*22e0*/  BRA `(.L_x_8476) ;  /* 0x00000004000c7947 */ /* 0x000fea0003800000 */
.L_x_8489:
        /* <DEDUP_REMOVED lines=21> */
.L_x_8498:
[----:B------:R-:W-:Y:S05]  /*2440*/  BSYNC.RECONVERGENT B1 ;  /* 0x0000000000017941 */ /* 0x000fea0003800200 */
.L_x_8497:
[----:B------:R-:W-:Y:S01]  /*2450*/  IMAD.SHL.U32 R0, R0, 0x200000, RZ ;  /* 0x0020000000007824 */ /* 0x000fe200078e00ff */
[----:B------:R-:W-:-:S04]  /*2460*/  LEA R2, R2, 0x37800000, 0x17 ;  /* 0x3780000002027811 */ /* 0x000fc800078eb8ff */
[----:B------:R-:W-:-:S07]  /*2470*/  LOP3.LUT R16, R2, R0, R7, 0xfe, !PT ;  /* 0x0000000002107212 */ /* 0x000fce00078efe07 */
.L_x_8496:
[----:B------:R-:W-:Y:S05]  /*2480*/  BSYNC.RECONVERGENT B0 ;  /* 0x0000000000007941 */ /* 0x000fea0003800200 */
.L_x_8495:
[----:B------:R-:W2:Y:S01]  /*2490*/  F2I.S64.TRUNC R16, R16 ;  /* 0x0000001000107311 */ /* 0x000ea2000020d900 */
[----:B------:R-:W-:Y:S05]  /*24a0*/  BRA `(.L_x_8476) ;  /* 0x00000000009c7947 */ /* 0x000fea0003800000 */
.L_x_8488:
[----:B------:R-:W-:-:S09]  /*24b0*/  UISETP.NE.AND UP0, UPT, UR4, 0x1c, UPT ;  /* 0x0000001c0400788c */ /* 0x000fd2000bf05270 */
[----:B------:R-:W-:Y:S05]  /*24c0*/  BRA.U !UP0, `(.L_x_8499) ;  /* 0x00000001088c7547 */ /* 0x000fea000b800000 */
[----:B------:R-:W-:-:S09]  /*24d0*/  UISETP.NE.AND UP0, UPT, UR4, 0x1d, UPT ;  /* 0x0000001d0400788c */ /* 0x000fd2000bf05270 */
[----:B------:R-:W-:Y:S05]  /*24e0*/  BRA.U !UP0, `(.L_x_8500) ;  /* 0x00000001087c7547 */ /* 0x000fea000b800000 */
[----:B------:R-:W-:-:S09]  /*24f0*/  UISETP.NE.AND UP0, UPT, UR4, 0x2c, UPT ;  /* 0x0000002c0400788c */ /* 0x000fd2000bf05270 */
[----:B------:R-:W-:Y:S05]  /*2500*/  BRA.U !UP0, `(.L_x_8501) ;  /* 0x0000000108487547 */ /* 0x000fea000b800000 */
.L_x_8475:
        /* <DEDUP_REMOVED lines=16> */
.L_x_8502:
[----:B------:R-:W-:Y:S01]  /*2610*/  CS2R R16, SRZ ;  /* 0x0000000000107805 */ /* 0x000fe2000001ff00 */
[----:B------:R-:W-:Y:S06]  /*2620*/  BRA `(.L_x_8476) ;  /* 0x00000000003c7947 */ /* 0x000fec0003800000 */
.L_x_8501:
        /* <DEDUP_REMOVED lines=8> */
.L_x_8504:
[----:B------:R-:W-:Y:S05]  /*26b0*/  BSYNC.RECONVERGENT B0 ;  /* 0x0000000000007941 */ /* 0x000fea0003800200 */
.L_x_8503:
[----:B------:R-:W4:Y:S01]  /*26c0*/  F2I.S64.TRUNC R16, R16 ;  /* 0x0000001000107311 */ /* 0x000f22000020d900 */
[----:B------:R-:W-:Y:S05]  /*26d0*/  BRA `(.L_x_8476) ;  /* 0x0000000000107947 */ /* 0x000fea0003800000 */
.L_x_8500:
[----:B------:R0:W5:Y:S01]  /*26e0*/  LDG.E.64 R16, desc[UR36][R2.64] ;  /* 0x0000002402107981 */ /* 0x000162000c1e1b00 */
[----:B------:R-:W-:Y:S05]  /*26f0*/  BRA `(.L_x_8476) ;  /* 0x0000000000087947 */ /* 0x000fea0003800000 */
.L_x_8499:
[----:B------:R3:W5:Y:S01]  /*2700*/  LDG.E R16, desc[UR36][R2.64] ;  /* 0x0000002402107981 */ /* 0x000762000c1e1900 */
[----:B------:R-:W-:-:S07]  /*2710*/  IMAD.MOV.U32 R17, RZ, RZ, RZ ;  /* 0x000000ffff117224 */ /* 0x000fce00078e00ff */
.L_x_8476:
[----:B------:R-:W0:Y:S01]  /*2720*/  LDCU.64 UR6, c[0x0][0x658] ;  /* 0x0000cb00ff0677ac */ /* 0x000e220008000a00 */
[----:B------:R-:W-:Y:S01]  /*2730*/  BSSY.RECONVERGENT B6, `(.L_x_8505) ;  /* 0x00000b7000067945 */ /* 0x000fe20003800200 */
[----:B------:R-:W-:-:S04]  /*2740*/  UPRMT UR4, UR39, 0x7772, URZ ;  /* 0x0000777227047896 */ /* 0x000fc800080000ff */
[----:B------:R-:W-:Y:S01]  /*2750*/  UISETP.GT.AND UP0, UPT, UR4, 0x9, UPT ;  /* 0x000000090400788c */ /* 0x000fe2000bf04270 */
[----:B0--3--:R-:W-:-:S04]  /*2760*/  IADD3 R2, P0, PT, R23, UR6, RZ ;  /* 0x0000000617027c10 */ /* 0x009fc8000ff1e0ff */
        /* <DEDUP_REMOVED lines=14> */
.L_x_8509:
[----:B------:R-:W3:Y:S02]  /*2850*/  LDG.E.U8 R2, desc[UR36][R2.64] ;  /* 0x0000002402027981 */ /* 0x000ee4000c1e1100 */
[----:B---3--:R-:W-:-:S04]  /*2860*/  ISETP.NE.AND P0, PT, R2, RZ, PT ;  /* 0x000000ff0200720c */ /* 0x008fc80003f05270 */
[----:B------:R-:W-:Y:S01]  /*2870*/  P2R R23, PR, RZ, 0x1 ;  /* 0x00000001ff177803 */ /* 0x000fe20000000000 */
[----:B------:R-:W-:Y:S08]  /*2880*/  BRA `(.L_x_8511) ;  /* 0x0000000800847947 */ /* 0x000ff00003800000 */
.L_x_8508:
        /* <DEDUP_REMOVED lines=11> */
.L_x_8513:
[----:B------:R-:W3:Y:S02]  /*2940*/  LDG.E R2, desc[UR36][R2.64] ;  /* 0x0000002402027981 */ /* 0x000ee4000c1e1900 */
[----:B---3--:R-:W-:-:S04]  /*2950*/  ISETP.NE.AND P0, PT, R2, RZ, PT ;  /* 0x000000ff0200720c */ /* 0x008fc80003f05270 */
[----:B------:R-:W-:Y:S01]  /*2960*/  P2R R23, PR, RZ, 0x1 ;  /* 0x00000001ff177803 */ /* 0x000fe20000000000 */
[----:B------:R-:W-:Y:S08]  /*2970*/  BRA `(.L_x_8511) ;  /* 0x0000000800487947 */ /* 0x000ff00003800000 */
.L_x_8512:
[----:B------:R-:W3:Y:S02]  /*2980*/  LDG.E.U16 R2, desc[UR36][R2.64] ;  /* 0x0000002402027981 */ /* 0x000ee4000c1e1500 */
[----:B---3--:R-:W-:-:S04]  /*2990*/  ISETP.NE.AND P0, PT, R2, RZ, PT ;  /* 0x000000ff0200720c */ /* 0x008fc80003f05270 */
[----:B------:R-:W-:Y:S01]  /*29a0*/  P2R R23, PR, RZ, 0x1 ;  /* 0x00000001ff177803 */ /* 0x000fe20000000000 */
[----:B------:R-:W-:Y:S08]  /*29b0*/  BRA `(.L_x_8511) ;  /* 0x0000000800387947 */ /* 0x000ff00003800000 */
.L_x_8507:
        /* <DEDUP_REMOVED lines=10> */
.L_x_8515:
[----:B------:R-:W3:Y:S02]  /*2a60*/  LDG.E.U16 R0, desc[UR36][R2.64] ;  /* 0x0000002402007981 */ /* 0x000ee4000c1e1500 */
[----:B---3--:R-:W-:-:S05]  /*2a70*/  HADD2.F32 R0, -RZ, R0.H0_H0 ;  /* 0x20000000ff007230 */ /* 0x008fca0000004100 */
[----:B------:R-:W-:-:S04]  /*2a80*/  FSETP.NEU.FTZ.AND P0, PT, R0, RZ, PT ;  /* 0x000000ff0000720b */ /* 0x000fc80003f1d000 */
[----:B------:R-:W-:Y:S01]  /*2a90*/  P2R R23, PR, RZ, 0x1 ;  /* 0x00000001ff177803 */ /* 0x000fe20000000000 */
[----:B------:R-:W-:Y:S08]  /*2aa0*/  BRA `(.L_x_8511) ;  /* 0x0000000400fc7947 */ /* 0x000ff00003800000 */
.L_x_8514:
        /* <DEDUP_REMOVED lines=12> */
.L_x_8517:
        /* <DEDUP_REMOVED lines=10> */
.L_x_8516:
[----:B------:R-:W3:Y:S02]  /*2c10*/  LDG.E.64 R2, desc[UR36][R2.64] ;  /* 0x0000002402027981 */ /* 0x000ee4000c1e1b00 */
[----:B---3--:R-:W-:-:S06]  /*2c20*/  DSETP.NEU.AND P0, PT, R2, RZ, PT ;  /* 0x000000ff0200722a */ /* 0x008fcc0003f0d000 */
[----:B------:R-:W-:Y:S01]  /*2c30*/  P2R R23, PR, RZ, 0x1 ;  /* 0x00000001ff177803 */ /* 0x000fe20000000000 */
[----:B------:R-:W-:Y:S07]  /*2c40*/  BRA `(.L_x_8511) ;  /* 0x0000000400947947 */ /* 0x000fee0003800000 */
.L_x_8506:
        /* <DEDUP_REMOVED lines=12> */
.L_x_8520:
[----:B------:R-:W3:Y:S02]  /*2d10*/  LDG.E.128 R4, desc[UR36][R2.64] ;  /* 0x0000002402047981 */ /* 0x000ee4000c1e1d00 */
[----:B---3--:R-:W-:-:S06]  /*2d20*/  DSETP.NEU.AND P0, PT, R6, RZ, PT ;  /* 0x000000ff0600722a */ /* 0x008fcc0003f0d000 */
[----:B------:R-:W-:-:S06]  /*2d30*/  DSETP.NEU.OR P0, PT, R4, RZ, P0 ;  /* 0x000000ff0400722a */ /* 0x000fcc000070d400 */
[----:B------:R-:W-:Y:S01]  /*2d40*/  P2R R23, PR, RZ, 0x1 ;  /* 0x00000001ff177803 */ /* 0x000fe20000000000 */
[----:B------:R-:W-:Y:S07]  /*2d50*/  BRA `(.L_x_8511) ;  /* 0x0000000400507947 */ /* 0x000fee0003800000 */
.L_x_8519:
        /* <DEDUP_REMOVED lines=10> */
.L_x_8522:
        /* <DEDUP_REMOVED lines=12> */
.L_x_8521:
[----:B------:R-:W3:Y:S02]  /*2ec0*/  LDG.E.U16 R0, desc[UR36][R2.64] ;  /* 0x0000002402007981 */ /* 0x000ee4000c1e1500 */
[----:B---3--:R-:W-:-:S05]  /*2ed0*/  IMAD.U32 R0, R0, 0x10000, RZ ;  /* 0x0001000000007824 */ /* 0x008fca00078e00ff */
[----:B------:R-:W-:-:S04]  /*2ee0*/  FSETP.NEU.FTZ.AND P0, PT, R0, RZ, PT ;  /* 0x000000ff0000720b */ /* 0x000fc80003f1d000 */
[----:B------:R-:W-:Y:S01]  /*2ef0*/  P2R R23, PR, RZ, 0x1 ;  /* 0x00000001ff177803 */ /* 0x000fe20000000000 */
[----:B------:R-:W-:Y:S08]  /*2f00*/  BRA `(.L_x_8511) ;  /* 0x0000000000e47947 */ /* 0x000ff00003800000 */
.L_x_8518:
        /* <DEDUP_REMOVED lines=12> */
.L_x_8525:
[----:B------:R-:W3:Y:S02]  /*2fd0*/  LDG.E.U8 R2, desc[UR36][R2.64] ;  /* 0x0000002402027981 */ /* 0x000ee4000c1e1100 */
[----:B---3--:R-:W-:-:S04]  /*2fe0*/  ISETP.NE.AND P0, PT, R2, RZ, PT ;  /* 0x000000ff0200720c */ /* 0x008fc80003f05270 */
[----:B------:R-:W-:Y:S01]  /*2ff0*/  P2R R23, PR, RZ, 0x1 ;  /* 0x00000001ff177803 */ /* 0x000fe20000000000 */
[----:B------:R-:W-:Y:S08]  /*3000*/  BRA `(.L_x_8511) ;  /* 0x0000000000a47947 */ /* 0x000ff00003800000 */
.L_x_8524:
[----:B------:R-:W3:Y:S02]  /*3010*/  LDG.E.U8 R2, desc[UR36][R2.64] ;  /* 0x0000002402027981 */ /* 0x000ee4000c1e1100 */
[----:B---3--:R-:W-:-:S04]  /*3020*/  ISETP.NE.AND P0, PT, R2, RZ, PT ;  /* 0x000000ff0200720c */ /* 0x008fc80003f05270 */
[----:B------:R-:W-:Y:S01]  /*3030*/  P2R R23, PR, RZ, 0x1 ;  /* 0x00000001ff177803 */ /* 0x000fe20000000000 */
[----:B------:R-:W-:Y:S08]  /*3040*/  BRA `(.L_x_8511) ;  /* 0x0000000000947947 */ /* 0x000ff00003800000 */
.L_x_8523:
[----:B------:R-:W-:-:S09]  /*3050*/  UISETP.NE.AND UP0, UPT, UR4, 0x1c, UPT ;  /* 0x0000001c0400788c */ /* 0x000fd2000bf05270 */
[----:B------:R-:W-:Y:S05]  /*3060*/  BRA.U !UP0, `(.L_x_8526) ;  /* 0x0000000108807547 */ /* 0x000fea000b800000 */
[----:B------:R-:W-:-:S09]  /*3070*/  UISETP.NE.AND UP0, UPT, UR4, 0x1d, UPT ;  /* 0x0000001d0400788c */ /* 0x000fd2000bf05270 */
[----:B------:R-:W-:Y:S05]  /*3080*/  BRA.U !UP0, `(.L_x_8527) ;  /* 0x0000000108647547 */ /* 0x000fea000b800000 */
[----:B------:R-:W-:-:S09]  /*3090*/  UISETP.NE.AND UP0, UPT, UR4, 0x2c, UPT ;  /* 0x0000002c0400788c */ /* 0x000fd2000bf05270 */
[----:B------:R-:W-:Y:S05]  /*30a0*/  BRA.U !UP0, `(.L_x_8528) ;  /* 0x00000001084c7547 */ /* 0x000fea000b800000 */
.L_x_8510:
        /* <DEDUP_REMOVED lines=12> */
[----:B--2---:R-:W-:Y:S02]  /*3170*/  IMAD.U32 R10, RZ, RZ, UR4 ;  /* 0x00000004ff0a7e24 */ /* 0x004fe4000f8e00ff */
[----:B------:R-:W-:-:S07]  /*3180*/  IMAD.U32 R11, RZ, RZ, UR5 ;  /* 0x00000005ff0b7e24 */ /* 0x000fce000f8e00ff */
[----:B------:R-:W-:-:S07]  /*3190*/  LEPC R20, `(.L_x_8529) ;  /* 0x000000001014794e */ /* 0x000fce0000000000 */
[----:B-1--45:R-:W-:Y:S05]  /*31a0*/  CALL.ABS.NOINC R2 ;  /* 0x0000000002007343 */ /* 0x032fea0003c00000 */
.L_x_8529:
[----:B------:R-:W-:-:S04]  /*31b0*/  PLOP3.LUT P0, PT, PT, PT, PT, 0x8, 0x80 ;  /* 0x000000000080781c */ /* 0x000fc80003f0e170 */
[----:B------:R-:W-:Y:S01]  /*31c0*/  P2R R23, PR, RZ, 0x1 ;  /* 0x00000001ff177803 */ /* 0x000fe20000000000 */
[----:B------:R-:W-:Y:S08]  /*31d0*/  BRA `(.L_x_8511) ;  /* 0x0000000000307947 */ /* 0x000ff00003800000 */
.L_x_8528:
[----:B------:R-:W3:Y:S02]  /*31e0*/  LDG.E.U8 R2, desc[UR36][R2.64] ;  /* 0x0000002402027981 */ /* 0x000ee4000c1e1100 */
[----:B---3--:R-:W-:-:S04]  /*31f0*/  ISETP.NE.AND P0, PT, R2, RZ, PT ;  /* 0x000000ff0200720c */ /* 0x008fc80003f05270 */
[----:B------:R-:W-:Y:S01]  /*3200*/  P2R R23, PR, RZ, 0x1 ;  /* 0x00000001ff177803 */ /* 0x000fe20000000000 */
[----:B------:R-:W-:Y:S08]  /*3210*/  BRA `(.L_x_8511) ;  /* 0x0000000000207947 */ /* 0x000ff00003800000 */
.L_x_8527:
[----:B------:R-:W3:Y:S02]  /*3220*/  LDG.E.64 R2, desc[UR36][R2.64] ;  /* 0x0000002402027981 */ /* 0x000ee4000c1e1b00 */
[----:B---3--:R-:W-:-:S04]  /*3230*/  ISETP.NE.U32.AND P0, PT, R2, RZ, PT ;  /* 0x000000ff0200720c */ /* 0x008fc80003f05070 */
[----:B------:R-:W-:-:S04]  /*3240*/  ISETP.NE.AND.EX P0, PT, R3, RZ, PT, P0 ;  /* 0x000000ff0300720c */ /* 0x000fc80003f05300 */
[----:B------:R-:W-:Y:S01]  /*3250*/  P2R R23, PR, RZ, 0x1 ;  /* 0x00000001ff177803 */ /* 0x000fe20000000000 */
[----:B------:R-:W-:Y:S08]  /*3260*/  BRA `(.L_x_8511) ;  /* 0x00000000000c7947 */ /* 0x000ff00003800000 */
.L_x_8526:
[----:B------:R-:W3:Y:S02]  /*3270*/  LDG.E R2, desc[UR36][R2.64] ;  /* 0x0000002402027981 */ /* 0x000ee4000c1e1900 */
[----:B---3--:R-:W-:-:S04]  /*3280*/  ISETP.NE.AND P0, PT, R2, RZ, PT ;  /* 0x000000ff0200720c */ /* 0x008fc80003f05270 */
[----:B------:R-:W-:-:S09]  /*3290*/  P2R R23, PR, RZ, 0x1 ;  /* 0x00000001ff177803 */ /* 0x000fd20000000000 */
.L_x_8511:
[----:B------:R-:W-:Y:S05]  /*32a0*/  BSYNC.RECONVERGENT B6 ;  /* 0x0000000000067941 */ /* 0x000fea0003800200 */
.L_x_8505:
        /* <DEDUP_REMOVED lines=17> */
.L_x_8533:
[----:B------:R0:W5:Y:S01]  /*33c0*/  LDG.E.U8 R2, desc[UR36][R4.64] ;  /* 0x0000002404027981 */ /* 0x000162000c1e1100 */
[----:B------:R-:W-:Y:S01]  /*33d0*/  IMAD.MOV.U32 R3, RZ, RZ, RZ ;  /* 0x000000ffff037224 */ /* 0x000fe200078e00ff */
[----:B------:R-:W-:Y:S06]  /*33e0*/  BRA `(.L_x_8535) ;  /* 0x0000000c00407947 */ /* 0x000fec0003800000 */
.L_x_8532:
        /* <DEDUP_REMOVED lines=8> */
.L_x_8537:
[----:B------:R-:W3:Y:S02]  /*3470*/  LDG.E R2, desc[UR36][R4.64] ;  /* 0x0000002404027981 */ /* 0x000ee4000c1e1900 */
[----:B---3--:R-:W-:Y:S01]  /*3480*/  SHF.R.S32.HI R3, RZ, 0x1f, R2 ;  /* 0x0000001fff037819 */ /* 0x008fe20000011402 */
[----:B------:R-:W-:Y:S06]  /*3490*/  BRA `(.L_x_8535) ;  /* 0x0000000c00147947 */ /* 0x000fec0003800000 */
.L_x_8536:
[----:B------:R-:W3:Y:S02]  /*34a0*/  LDG.E.S16 R2, desc[UR36][R4.64] ;  /* 0x0000002404027981 */ /* 0x000ee4000c1e1700 */
[----:B---3--:R-:W-:Y:S01]  /*34b0*/  SHF.R.S32.HI R3, RZ, 0x1f, R2 ;  /* 0x0000001fff037819 */ /* 0x008fe20000011402 */
[----:B------:R-:W-:Y:S06]  /*34c0*/  BRA `(.L_x_8535) ;  /* 0x0000000c00087947 */ /* 0x000fec0003800000 */
.L_x_8531:
        /* <DEDUP_REMOVED lines=9> */
.L_x_8539:
[----:B------:R-:W3:Y:S02]  /*3560*/  LDG.E.U16 R4, desc[UR36][R4.64] ;  /* 0x0000002404047981 */ /* 0x000ee4000c1e1500 */
[----:B---3--:R-:W-:-:S06]  /*3570*/  HADD2.F32 R2, -RZ, R4.H0_H0 ;  /* 0x20000004ff027230 */ /* 0x008fcc0000004100 */
[----:B------:R-:W0:Y:S01]  /*3580*/  F2I.S64.TRUNC R2, R2 ;  /* 0x0000000200027311 */ /* 0x000e22000020d900 */
[----:B------:R-:W-:Y:S05]  /*3590*/  BRA `(.L_x_8535) ;  /* 0x0000000800d47947 */ /* 0x000fea0003800000 */
.L_x_8538:
        /* <DEDUP_REMOVED lines=9> */
.L_x_8541:
[----:B------:R-:W3:Y:S02]  /*3630*/  LDG.E.U16 R4, desc[UR36][R4.64] ;  /* 0x0000002404047981 */ /* 0x000ee4000c1e1500 */
[----:B---3--:R-:W-:-:S06]  /*3640*/  HADD2.F32 R2, -RZ, R4.H0_H0 ;  /* 0x20000004ff027230 */ /* 0x008fcc0000004100 */
[----:B------:R-:W0:Y:S01]  /*3650*/  F2I.S64.TRUNC R2, R2 ;  /* 0x0000000200027311 */ /* 0x000e22000020d900 */
[----:B------:R-:W-:Y:S05]  /*3660*/  BRA `(.L_x_8535) ;  /* 0x0000000800a07947 */ /* 0x000fea0003800000 */
.L_x_8540:
[----:B------:R-:W3:Y:S02]  /*3670*/  LDG.E.64 R2, desc[UR36][R4.64] ;  /* 0x0000002404027981 */ /* 0x000ee4000c1e1b00 */
[----:B---3--:R-:W0:Y:S01]  /*3680*/  F2I.S64.F64.TRUNC R2, R2 ;  /* 0x0000000200027311 */ /* 0x008e22000030d900 */
[----:B------:R-:W-:Y:S05]  /*3690*/  BRA `(.L_x_8535) ;  /* 0x0000000800947947 */ /* 0x000fea0003800000 */
.L_x_8530:
        /* <DEDUP_REMOVED lines=9> */
[----:B------:R-:W-:Y:S01]  /*3730*/  HFMA2 R3, -RZ, RZ, 0, 0 ;  /* 0x00000000ff037431 */ /* 0x000fe200000001ff */
[----:B---3--:R-:W-:-:S04]  /*3740*/  ISETP.NE.AND P0, PT, R4, RZ, PT ;  /* 0x000000ff0400720c */ /* 0x008fc80003f05270 */
[----:B------:R-:W-:Y:S01]  /*3750*/  SEL R2, RZ, 0x1, !P0 ;  /* 0x00000001ff027807 */ /* 0x000fe20004000000 */
[----:B------:R-:W-:Y:S08]  /*3760*/  BRA `(.L_x_8535) ;  /* 0x0000000800607947 */ /* 0x000ff00003800000 */
.L_x_8544:
[----:B------:R-:W3:Y:S02]  /*3770*/  LDG.E.64 R2, desc[UR36][R4.64] ;  /* 0x0000002404027981 */ /* 0x000ee4000c1e1b00 */
[----:B---3--:R-:W0:Y:S01]  /*3780*/  F2I.S64.F64.TRUNC R2, R2 ;  /* 0x0000000200027311 */ /* 0x008e22000030d900 */
[----:B------:R-:W-:Y:S05]  /*3790*/  BRA `(.L_x_8535) ;  /* 0x0000000800547947 */ /* 0x000fea0003800000 */
.L_x_8543:
        /* <DEDUP_REMOVED lines=26> */
.L_x_8546:
        /* <DEDUP_REMOVED lines=13> */
.L_x_8545:
[----:B------:R-:W3:Y:S02]  /*3a10*/  LDG.E.U16 R2, desc[UR36][R4.64] ;  /* 0x0000002404027981 */ /* 0x000ee4000c1e1500 */
[----:B---3--:R-:W-:-:S06]  /*3a20*/  SHF.L.U32 R2, R2, 0x10, RZ ;  /* 0x0000001002027819 */ /* 0x008fcc00000006ff */
[----:B------:R-:W3:Y:S01]  /*3a30*/  F2I.S64.TRUNC R2, R2 ;  /* 0x0000000200027311 */ /* 0x000ee2000020d900 */
[----:B------:R-:W-:Y:S05]  /*3a40*/  BRA `(.L_x_8535) ;  /* 0x0000000400a87947 */ /* 0x000fea0003800000 */
.L_x_8542:
        /* <DEDUP_REMOVED lines=11> */
.L_x_8549:
        /* <DEDUP_REMOVED lines=21> */
.L_x_8553:
[----:B------:R-:W-:Y:S05]  /*3c50*/  BSYNC.RECONVERGENT B1 ;  /* 0x0000000000017941 */ /* 0x000fea0003800200 */
.L_x_8552:
[----:B------:R-:W-:Y:S01]  /*3c60*/  IMAD.SHL.U32 R0, R0, 0x100000, RZ ;  /* 0x0010000000007824 */ /* 0x000fe200078e00ff */
[----:B------:R-:W-:-:S04]  /*3c70*/  LEA R2, R2, 0x3b800000, 0x17 ;  /* 0x3b80000002027811 */ /* 0x000fc800078eb8ff */
[----:B------:R-:W-:-:S07]  /*3c80*/  LOP3.LUT R2, R2, R0, R7, 0xfe, !PT ;  /* 0x0000000002027212 */ /* 0x000fce00078efe07 */
.L_x_8551:
[----:B------:R-:W-:Y:S05]  /*3c90*/  BSYNC.RECONVERGENT B0 ;  /* 0x0000000000007941 */ /* 0x000fea0003800200 */
.L_x_8550:
[----:B------:R-:W0:Y:S01]  /*3ca0*/  F2I.S64.TRUNC R2, R2 ;  /* 0x0000000200027311 */ /* 0x000e22000020d900 */
[----:B------:R-:W-:Y:S05]  /*3cb0*/  BRA `(.L_x_8535) ;  /* 0x00000004000c7947 */ /* 0x000fea0003800000 */
.L_x_8548:
        /* <DEDUP_REMOVED lines=21> */
.L_x_8557:
[----:B------:R-:W-:Y:S05]  /*3e10*/  BSYNC.RECONVERGENT B1 ;  /* 0x0000000000017941 */ /* 0x000fea0003800200 */
.L_x_8556:
[----:B------:R-:W-:Y:S01]  /*3e20*/  IMAD.SHL.U32 R0, R0, 0x200000, RZ ;  /* 0x0020000000007824 */ /* 0x000fe200078e00ff */
[----:B------:R-:W-:-:S04]  /*3e30*/  LEA R2, R2, 0x37800000, 0x17 ;  /* 0x3780000002027811 */ /* 0x000fc800078eb8ff */
[----:B------:R-:W-:-:S07]  /*3e40*/  LOP3.LUT R2, R2, R0, R7, 0xfe, !PT ;  /* 0x0000000002027212 */ /* 0x000fce00078efe07 */
.L_x_8555:
[----:B------:R-:W-:Y:S05]  /*3e50*/  BSYNC.RECONVERGENT B0 ;  /* 0x0000000000007941 */ /* 0x000fea0003800200 */
.L_x_8554:
[----:B------:R-:W0:Y:S01]  /*3e60*/  F2I.S64.TRUNC R2, R2 ;  /* 0x0000000200027311 */ /* 0x000e22000020d900 */
[----:B------:R-:W-:Y:S05]  /*3e70*/  BRA `(.L_x_8535) ;  /* 0x00000000009c7947 */ /* 0x000fea0003800000 */
.L_x_8547:
[----:B------:R-:W-:-:S09]  /*3e80*/  UISETP.NE.AND UP0, UPT, UR4, 0x1c, UPT ;  /* 0x0000001c0400788c */ /* 0x000fd2000bf05270 */
[----:B------:R-:W-:Y:S05]  /*3e90*/  BRA.U !UP0, `(.L_x_8558) ;  /* 0x00000001088c7547 */ /* 0x000fea000b800000 */
[----:B------:R-:W-:-:S09]  /*3ea0*/  UISETP.NE.AND UP0, UPT, UR4, 0x1d, UPT ;  /* 0x0000001d0400788c */ /* 0x000fd2000bf05270 */
[----:B------:R-:W-:Y:S05]  /*3eb0*/  BRA.U !UP0, `(.L_x_8559) ;  /* 0x00000001087c7547 */ /* 0x000fea000b800000 */
[----:B------:R-:W-:-:S09]  /*3ec0*/  UISETP.NE.AND UP0, UPT, UR4, 0x2c, UPT ;  /* 0x0000002c0400788c */ /* 0x000fd2000bf05270 */
[----:B------:R-:W-:Y:S05]  /*3ed0*/  BRA.U !UP0, `(.L_x_8560) ;  /* 0x0000000108487547 */ /* 0x000fea000b800000 */
.L_x_8534:
[----:B------:R-:W-:Y:S01]  /*3ee0*/  MOV R2, 0x0 ;  /* 0x0000000000027802 */ /* 0x000fe20000000f00 */
[----:B------:R-:W0:Y:S01]  /*3ef0*/  LDCU.64 UR4, c[0x4][0x4e8] ;  /* 0x01009d00ff0477ac */ /* 0x000e220008000a00 */
[----:B------:R-:W-:Y:S02]  /*3f00*/  HFMA2 R13, -RZ, RZ, 0, 0 ;  /* 0x00000000ff0d7431 */ /* 0x000fe400000001ff */
[----:B------:R-:W-:Y:S01]  /*3f10*/  IMAD.MOV.U32 R8, RZ, RZ, 0x4e ;  /* 0x0000004eff087424 */ /* 0x000fe200078e00ff */
[----:B------:R-:W3:Y:S01]  /*3f20*/  LDCU.64 UR6, c[0x4][0x4f0] ;  /* 0x01009e00ff0677ac */ /* 0x000ee20008000a00 */
[----:B------:R-:W1:Y:S01]  /*3f30*/  LDC.64 R2, c[0x4][R2] ;  /* 0x0100000002027b82 */ /* 0x000e620000000a00 */
[----:B------:R-:W-:Y:S01]  /*3f40*/  IMAD.MOV.U32 R12, RZ, RZ, 0x1 ;  /* 0x00000001ff0c7424 */ /* 0x000fe200078e00ff */
[----:B------:R-:W2:Y:S01]  /*3f50*/  LDCU.64 UR8, c[0x4][0x328] ;  /* 0x01006500ff0877ac */ /* 0x000ea20008000a00 */
[----:B0-----:R-:W-:Y:S02]  /*3f60*/  IMAD.U32 R4, RZ, RZ, UR4 ;  /* 0x00000004ff047e24 */ /* 0x001fe4000f8e00ff */
[----:B------:R-:W-:-:S02]  /*3f70*/  IMAD.U32 R5, RZ, RZ, UR5 ;  /* 0x00000005ff057e24 */ /* 0x000fc4000f8e00ff */
[----:B---3--:R-:W-:Y:S01]  /*3f80*/  IMAD.U32 R6, RZ, RZ, UR6 ;  /* 0x00000006ff067e24 */ /* 0x008fe2000f8e00ff */
[----:B------:R-:W-:Y:S01]  /*3f90*/  MOV R7, UR7 ;  /* 0x0000000700077c02 */ /* 0x000fe20008000f00 */
[----:B--2---:R-:W-:Y:S02]  /*3fa0*/  IMAD.U32 R10, RZ, RZ, UR8 ;  /* 0x00000008ff0a7e24 */ /* 0x004fe4000f8e00ff */
[----:B------:R-:W-:-:S07]  /*3fb0*/  IMAD.U32 R11, RZ, RZ, UR9 ;  /* 0x00000009ff0b7e24 */ /* 0x000fce000f8e00ff */
[----:B------:R-:W-:-:S07]  /*3fc0*/  LEPC R20, `(.L_x_8561) ;  /* 0x000000001014794e */ /* 0x000fce0000000000 */
[----:B-1--45:R-:W-:Y:S05]  /*3fd0*/  CALL.ABS.NOINC R2 ;  /* 0x0000000002007343 */ /* 0x032fea0003c00000 */
.L_x_8561:
[----:B------:R-:W-:Y:S01]  /*3fe0*/  CS2R R2, SRZ ;  /* 0x0000000000027805 */ /* 0x000fe2000001ff00 */
[----:B------:R-:W-:Y:S06]  /*3ff0*/  BRA `(.L_x_8535) ;  /* 0x00000000003c7947 */ /* 0x000fec0003800000 */
.L_x_8560:
        /* <DEDUP_REMOVED lines=8> */
.L_x_8563:
[----:B------:R-:W-:Y:S05]  /*4080*/  BSYNC.RECONVERGENT B0 ;  /* 0x0000000000007941 */ /* 0x000fea0003800200 */
.L_x_8562:
[----:B------:R-:W0:Y:S01]  /*4090*/  F2I.S64.TRUNC R2, R2 ;  /* 0x0000000200027311 */ /* 0x000e22000020d900 */
[----:B------:R-:W-:Y:S05]  /*40a0*/  BRA `(.L_x_8535) ;  /* 0x0000000000107947 */ /* 0x000fea0003800000 */
.L_x_8559:
[----:B------:R0:W5:Y:S01]  /*40b0*/  LDG.E.64 R2, desc[UR36][R4.64] ;  /* 0x0000002404027981 */ /* 0x000162000c1e1b00 */
[----:B------:R-:W-:Y:S05]  /*40c0*/  BRA `(.L_x_8535) ;  /* 0x0000000000087947 */ /* 0x000fea0003800000 */
.L_x_8558:
[----:B------:R0:W5:Y:S01]  /*40d0*/  LDG.E R2, desc[UR36][R4.64] ;  /* 0x0000002404027981 */ /* 0x000162000c1e1900 */
[----:B------:R-:W-:-:S07]  /*40e0*/  IMAD.MOV.U32 R3, RZ, RZ, RZ ;  /* 0x000000ffff037224 */ /* 0x000fce00078e00ff */
.L_x_8535:
        /* <DEDUP_REMOVED lines=21> */
.L_x_8567:
[----:B-----5:R0:W-:Y:S01]  /*4240*/  STG.E.U8 desc[UR36][R2.64], R16 ;  /* 0x0000001002007986 */ /* 0x0201e2000c101124 */
[----:B------:R-:W-:Y:S05]  /*4250*/  BRA `(.L_x_8569) ;  /* 0x0000000c00387947 */ /* 0x000fea0003800000 */
.L_x_8566:
        /* <DEDUP_REMOVED lines=8> */
.L_x_8571:
[----:B-----5:R0:W-:Y:S01]  /*42e0*/  STG.E desc[UR36][R2.64], R16 ;  /* 0x0000001002007986 */ /* 0x0201e2000c101924 */
[----:B------:R-:W-:Y:S05]  /*42f0*/  BRA `(.L_x_8569) ;  /* 0x0000000c00107947 */ /* 0x000fea0003800000 */
.L_x_8570:
[----:B-----5:R0:W-:Y:S01]  /*4300*/  STG.E.U16 desc[UR36][R2.64], R16 ;  /* 0x0000001002007986 */ /* 0x0201e2000c101524 */
[----:B------:R-:W-:Y:S05]  /*4310*/  BRA `(.L_x_8569) ;  /* 0x0000000c00087947 */ /* 0x000fea0003800000 */
.L_x_8565:
[----:B------:R-:W-:-:S09]  /*4320*/  UISETP.GT.AND UP0, UPT, UR4, 0x6, UPT ;  /* 0x000000060400788c */ /* 0x000fd2000bf04270 */
[----:B------:R-:W-:Y:S05]  /*4330*/  BRA.U UP0, `(.L_x_8572) ;  /* 0x00000001002c7547 */ /* 0x000fea000b800000 */
[----:B------:R-:W-:-:S09]  /*4340*/  UISETP.NE.AND UP0, UPT, UR4, 0x5, UPT ;  /* 0x000000050400788c */ /* 0x000fd2000bf05270 */
[----:B------:R-:W-:Y:S05]  /*4350*/  BRA.U !UP0, `(.L_x_8573) ;  /* 0x0000000108147547 */ /* 0x000fea000b800000 */
[----:B------:R-:W-:-:S09]  /*4360*/  UISETP.NE.AND UP0, UPT, UR4, 0x6, UPT ;  /* 0x000000060400788c */ /* 0x000fd2000bf05270 */
[----:B------:R-:W-:Y:S05]  /*4370*/  BRA.U UP0, `(.L_x_8568) ;  /* 0x0000000900607547 */ /* 0x000fea000b800000 */
[----:B-----5:R-:W0:Y:S02]  /*4380*/  I2F.S64 R17, R16 ;  /* 0x0000001000117312 */ /* 0x020e240000301400 */
[----:B0-----:R0:W-:Y:S01]  /*4390*/  STG.E desc[UR36][R2.64], R17 ;  /* 0x0000001102007986 */ /* 0x0011e2000c101924 */
[----:B------:R-:W-:Y:S05]  /*43a0*/  BRA `(.L_x_8569) ;  /* 0x0000000800e47947 */ /* 0x000fea0003800000 */
.L_x_8573:
[----:B-----5:R-:W0:Y:S02]  /*43b0*/  I2F.S64 R0, R16 ;  /* 0x0000001000007312 */ /* 0x020e240000301400 */
[----:B0-----:R-:W-:-:S05]  /*43c0*/  F2FP.F16.F32.PACK_AB R0, RZ, R0 ;  /* 0x00000000ff00723e */ /* 0x001fca00000000ff */
[----:B------:R0:W-:Y:S01]  /*43d0*/  STG.E.U16 desc[UR36][R2.64], R0 ;  /* 0x0000000002007986 */ /* 0x0001e2000c101524 */
[----:B------:R-:W-:Y:S05]  /*43e0*/  BRA `(.L_x_8569) ;  /* 0x0000000800d47947 */ /* 0x000fea0003800000 */
.L_x_8572:
[----:B------:R-:W-:-:S09]  /*43f0*/  UISETP.NE.AND UP0, UPT, UR4, 0x7, UPT ;  /* 0x000000070400788c */ /* 0x000fd2000bf05270 */
[----:B------:R-:W-:Y:S05]  /*4400*/  BRA.U !UP0, `(.L_x_8574) ;  /* 0x0000000108347547 */ /* 0x000fea000b800000 */
[----:B------:R-:W-:-:S09]  /*4410*/  UISETP.NE.AND UP0, UPT, UR4, 0x8, UPT ;  /* 0x000000080400788c */ /* 0x000fd2000bf05270 */
[----:B------:R-:W-:Y:S05]  /*4420*/  BRA.U !UP0, `(.L_x_8575) ;  /* 0x0000000108187547 */ /* 0x000fea000b800000 */
[----:B------:R-:W-:-:S09]  /*4430*/  UISETP.NE.AND UP0, UPT, UR4, 0x9, UPT ;  /* 0x000000090400788c */ /* 0x000fd2000bf05270 */
[----:B------:R-:W-:Y:S05]  /*4440*/  BRA.U UP0, `(.L_x_8568) ;  /* 0x00000009002c7547 */ /* 0x000fea000b800000 */
[----:B-----5:R-:W0:Y:S01]  /*4450*/  I2F.S64 R4, R16 ;  /* 0x0000001000047312 */ /* 0x020e220000301400 */
[----:B------:R-:W-:-:S05]  /*4460*/  IMAD.MOV.U32 R5, RZ, RZ, RZ ;  /* 0x000000ffff057224 */ /* 0x000fca00078e00ff */
[----:B0-----:R0:W-:Y:S01]  /*4470*/  STG.E.64 desc[UR36][R2.64], R4 ;  /* 0x0000000402007986 */ /* 0x0011e2000c101b24 */
[----:B------:R-:W-:Y:S05]  /*4480*/  BRA `(.L_x_8569) ;  /* 0x0000000800ac7947 */ /* 0x000fea0003800000 */
.L_x_8575:
[----:B-----5:R-:W0:Y:S02]  /*4490*/  I2F.S64 R16, R16 ;  /* 0x0000001000107312 */ /* 0x020e240000301400 */
[----:B0-----:R-:W-:-:S04]  /*44a0*/  F2FP.F16.F32.PACK_AB R5, RZ, R16 ;  /* 0x00000010ff05723e */ /* 0x001fc800000000ff */
[----:B------:R-:W-:-:S05]  /*44b0*/  PRMT R5, R5, 0x5410, RZ ;  /* 0x0000541005057816 */ /* 0x000fca00000000ff */
[----:B------:R0:W-:Y:S01]  /*44c0*/  STG.E desc[UR36][R2.64], R5 ;  /* 0x0000000502007986 */ /* 0x0001e2000c101924 */
[----:B------:R-:W-:Y:S05]  /*44d0*/  BRA `(.L_x_8569) ;  /* 0x0000000800987947 */ /* 0x000fea0003800000 */
.L_x_8574:
[----:B-----5:R-:W0:Y:S02]  /*44e0*/  I2F.F64.S64 R16, R16 ;  /* 0x0000001000107312 */ /* 0x020e240000301c00 */
[----:B0-----:R0:W-:Y:S01]  /*44f0*/  STG.E.64 desc[UR36][R2.64], R16 ;  /* 0x0000001002007986 */ /* 0x0011e2000c101b24 */
[----:B------:R-:W-:Y:S05]  /*4500*/  BRA `(.L_x_8569) ;  /* 0x00000008008c7947 */ /* 0x000fea0003800000 */
.L_x_8564:
        /* <DEDUP_REMOVED lines=8> */
[----:B-----5:R-:W-:-:S04]  /*4590*/  ISETP.NE.U32.AND P0, PT, R16, RZ, PT ;  /* 0x000000ff1000720c */ /* 0x020fc80003f05070 */
[----:B------:R-:W-:-:S04]  /*45a0*/  ISETP.NE.AND.EX P0, PT, R17, RZ, PT, P0 ;  /* 0x000000ff1100720c */ /* 0x000fc80003f05300 */
[----:B------:R-:W-:-:S05]  /*45b0*/  SEL R5, RZ, 0x1, !P0 ;  /* 0x00000001ff057807 */ /* 0x000fca0004000000 */
[----:B------:R0:W-:Y:S01]  /*45c0*/  STG.E.U8 desc[UR36][R2.64], R5 ;  /* 0x0000000502007986 */ /* 0x0001e2000c101124 */
[----:B------:R-:W-:Y:S05]  /*45d0*/  BRA `(.L_x_8569) ;  /* 0x0000000800587947 */ /* 0x000fea0003800000 */
.L_x_8578:
[----:B-----5:R-:W0:Y:S01]  /*45e0*/  I2F.F64.S64 R4, R16 ;  /* 0x0000001000047312 */ /* 0x020e220000301c00 */
[----:B------:R-:W-:-:S05]  /*45f0*/  CS2R R6, SRZ ;  /* 0x0000000000067805 */ /* 0x000fca000001ff00 */
[----:B0-----:R0:W-:Y:S01]  /*4600*/  STG.E.128 desc[UR36][R2.64], R4 ;  /* 0x0000000402007986 */ /* 0x0011e2000c101d24 */
[----:B------:R-:W-:Y:S05]  /*4610*/  BRA `(.L_x_8569) ;  /* 0x0000000800487947 */ /* 0x000fea0003800000 */
.L_x_8577:
[----:B------:R-:W-:-:S09]  /*4620*/  UISETP.NE.AND UP0, UPT, UR4, 0xf, UPT ;  /* 0x0000000f0400788c */ /* 0x000fd2000bf05270 */
[----:B------:R-:W-:Y:S05]  /*4630*/  BRA.U !UP0, `(.L_x_8579) ;  /* 0x0000000108a07547 */ /* 0x000fea000b800000 */
[----:B------:R-:W-:-:S09]  /*4640*/  UISETP.NE.AND UP0, UPT, UR4, 0x17, UPT ;  /* 0x000000170400788c */ /* 0x000fd2000bf05270 */
[----:B------:R-:W-:Y:S05]  /*4650*/  BRA.U !UP0, `(.L_x_8580) ;  /* 0x00000001084c7547 */ /* 0x000fea000b800000 */
[----:B------:R-:W-:-:S09]  /*4660*/  UISETP.NE.AND UP0, UPT, UR4, 0x18, UPT ;  /* 0x000000180400788c */ /* 0x000fd2000bf05270 */
[----:B------:R-:W-:Y:S05]  /*4670*/  BRA.U UP0, `(.L_x_8568) ;  /* 0x0000000500a07547 */ /* 0x000fea000b800000 */
[----:B-----5:R-:W0:Y:S01]  /*4680*/  I2F.S64 R17, R16 ;  /* 0x0000001000117312 */ /* 0x020e220000301400 */
        /* <DEDUP_REMOVED lines=12> */
.L_x_8582:
[----:B------:R-:W-:Y:S05]  /*4750*/  BSYNC.RECONVERGENT B0 ;  /* 0x0000000000007941 */ /* 0x000fea0003800200 */
.L_x_8581:
[----:B------:R-:W-:-:S05]  /*4760*/  LOP3.LUT R5, R0, 0x80, R5, 0xf8, !PT ;  /* 0x0000008000057812 */ /* 0x000fca00078ef805 */
[----:B------:R0:W-:Y:S01]  /*4770*/  STG.E.U8 desc[UR36][R2.64], R5 ;  /* 0x0000000502007986 */ /* 0x0001e2000c101124 */
[----:B------:R-:W-:Y:S05]  /*4780*/  BRA `(.L_x_8569) ;  /* 0x0000000400ec7947 */ /* 0x000fea0003800000 */
.L_x_8580:
[----:B-----5:R-:W0:Y:S01]  /*4790*/  I2F.S64 R17, R16 ;  /* 0x0000001000117312 */ /* 0x020e220000301400 */
        /* <DEDUP_REMOVED lines=14> */
.L_x_8584:
[----:B------:R-:W-:Y:S05]  /*4880*/  BSYNC.RECONVERGENT B0 ;  /* 0x0000000000007941 */ /* 0x000fea0003800200 */
.L_x_8583:
[----:B------:R-:W-:-:S05]  /*4890*/  LOP3.LUT R5, R0, 0x80, R5, 0xf8, !PT ;  /* 0x0000008000057812 */ /* 0x000fca00078ef805 */
[----:B------:R0:W-:Y:S01]  /*48a0*/  STG.E.U8 desc[UR36][R2.64], R5 ;  /* 0x0000000502007986 */ /* 0x0001e2000c101124 */
[----:B------:R-:W-:Y:S05]  /*48b0*/  BRA `(.L_x_8569) ;  /* 0x0000000400a07947 */ /* 0x000fea0003800000 */
.L_x_8579:
[----:B-----5:R-:W0:Y:S02]  /*48c0*/  I2F.S64 R0, R16 ;  /* 0x0000001000007312 */ /* 0x020e240000301400 */
[----:B0-----:R-:W-:-:S05]  /*48d0*/  F2FP.BF16.F32.PACK_AB R0, RZ, R0 ;  /* 0x00000000ff00723e */ /* 0x001fca00000010ff */
[----:B------:R0:W-:Y:S01]  /*48e0*/  STG.E.U16 desc[UR36][R2.64], R0 ;  /* 0x0000000002007986 */ /* 0x0001e2000c101524 */
[----:B------:R-:W-:Y:S05]  /*48f0*/  BRA `(.L_x_8569) ;  /* 0x0000000400907947 */ /* 0x000fea0003800000 */
.L_x_8576:
        /* <DEDUP_REMOVED lines=10> */
.L_x_8587:
[----:B-----5:R-:W0:Y:S01]  /*49a0*/  I2F.S64 R5, R16 ;  /* 0x0000001000057312 */ /* 0x020e220000301400 */
        /* <DEDUP_REMOVED lines=12> */
.L_x_8590:
[----:B------:R-:W-:-:S04]  /*4a70*/  SHF.R.U32.HI R0, RZ, 0x14, R5 ;  /* 0x00000014ff007819 */ /* 0x000fc80000011605 */
[----:B------:R-:W-:-:S04]  /*4a80*/  LOP3.LUT R0, R0, 0x1, RZ, 0xc0, !PT ;  /* 0x0000000100007812 */ /* 0x000fc800078ec0ff */
[----:B------:R-:W-:-:S04]  /*4a90*/  IADD3 R0, PT, PT, R5, 0x487ffff, R0 ;  /* 0x0487ffff05007810 */ /* 0x000fc80007ffe000 */
[----:B------:R-:W-:-:S04]  /*4aa0*/  SHF.R.U32.HI R0, RZ, 0x14, R0 ;  /* 0x00000014ff007819 */ /* 0x000fc80000011600 */
[----:B------:R-:W-:-:S07]  /*4ab0*/  LOP3.LUT R4, R0, 0xff, RZ, 0xc0, !PT ;  /* 0x000000ff00047812 */ /* 0x000fce00078ec0ff */
.L_x_8591:
[----:B------:R-:W-:-:S04]  /*4ac0*/  SHF.R.U32.HI R5, RZ, 0x18, R5 ;  /* 0x00000018ff057819 */ /* 0x000fc80000011605 */
[----:B------:R-:W-:-:S04]  /*4ad0*/  LOP3.LUT R4, R4, 0x80, R5, 0xf8, !PT ;  /* 0x0000008004047812 */ /* 0x000fc800078ef805 */
[----:B------:R-:W-:-:S07]  /*4ae0*/  PRMT R0, R4, 0x7610, R0 ;  /* 0x0000761004007816 */ /* 0x000fce0000000000 */
.L_x_8589:
[----:B------:R-:W-:Y:S05]  /*4af0*/  BSYNC.RECONVERGENT B0 ;  /* 0x0000000000007941 */ /* 0x000fea0003800200 */
.L_x_8588:
[----:B------:R0:W-:Y:S01]  /*4b00*/  STG.E.U8 desc[UR36][R2.64], R0 ;  /* 0x0000000002007986 */ /* 0x0001e2000c101124 */
[----:B------:R-:W-:Y:S05]  /*4b10*/  BRA `(.L_x_8569) ;  /* 0x0000000400087947 */ /* 0x000fea0003800000 */
.L_x_8586:
[----:B-----5:R-:W0:Y:S01]  /*4b20*/  I2F.S64 R5, R16 ;  /* 0x0000001000057312 */ /* 0x020e220000301400 */
[----:B------:R-:W-:Y:S01]  /*4b30*/  BSSY.RECONVERGENT B0, `(.L_x_8592) ;  /* 0x0000014000007945 */ /* 0x000fe20003800200 */
[----:B------:R-:W-:Y:S02]  /*4b40*/  MOV R0, 0x80 ;  /* 0x0000008000007802 */ /* 0x000fe40000000f00 */
        /* <DEDUP_REMOVED lines=10> */
.L_x_8594:
[----:B------:R-:W-:-:S04]  /*4bf0*/  SHF.R.U32.HI R0, RZ, 0x15, R5 ;  /* 0x00000015ff007819 */ /* 0x000fc80000011605 */
[----:B------:R-:W-:-:S04]  /*4c00*/  LOP3.LUT R0, R0, 0x1, RZ, 0xc0, !PT ;  /* 0x0000000100007812 */ /* 0x000fc800078ec0ff */
[----:B------:R-:W-:-:S04]  /*4c10*/  IADD3 R0, PT, PT, R5, 0x88fffff, R0 ;  /* 0x088fffff05007810 */ /* 0x000fc80007ffe000 */
[----:B------:R-:W-:-:S04]  /*4c20*/  SHF.R.U32.HI R0, RZ, 0x15, R0 ;  /* 0x00000015ff007819 */ /* 0x000fc80000011600 */
[----:B------:R-:W-:-:S07]  /*4c30*/  LOP3.LUT R4, R0, 0xff, RZ, 0xc0, !PT ;  /* 0x000000ff00047812 */ /* 0x000fce00078ec0ff */
.L_x_8595:
[----:B------:R-:W-:-:S04]  /*4c40*/  SHF.R.U32.HI R5, RZ, 0x18, R5 ;  /* 0x00000018ff057819 */ /* 0x000fc80000011605 */
[----:B------:R-:W-:-:S04]  /*4c50*/  LOP3.LUT R4, R4, 0x80, R5, 0xf8, !PT ;  /* 0x0000008004047812 */ /* 0x000fc800078ef805 */
[----:B------:R-:W-:-:S07]  /*4c60*/  PRMT R0, R4, 0x7610, R0 ;  /* 0x0000761004007816 */ /* 0x000fce0000000000 */
.L_x_8593:
[----:B------:R-:W-:Y:S05]  /*4c70*/  BSYNC.RECONVERGENT B0 ;  /* 0x0000000000007941 */ /* 0x000fea0003800200 */
.L_x_8592:
[----:B------:R2:W-:Y:S01]  /*4c80*/  STG.E.U8 desc[UR36][R2.64], R0 ;  /* 0x0000000002007986 */ /* 0x0005e2000c101124 */
[----:B------:R-:W-:Y:S05]  /*4c90*/  BRA `(.L_x_8569) ;  /* 0x0000000000a87947 */ /* 0x000fea0003800000 */
.L_x_8585:
[----:B------:R-:W-:-:S09]  /*4ca0*/  UISETP.NE.AND UP0, UPT, UR4, 0x1c, UPT ;  /* 0x0000001c0400788c */ /* 0x000fd2000bf05270 */
[----:B------:R-:W-:Y:S05]  /*4cb0*/  BRA.U !UP0, `(.L_x_8596) ;  /* 0x00000001089c7547 */ /* 0x000fea000b800000 */
[----:B------:R-:W-:-:S09]  /*4cc0*/  UISETP.NE.AND UP0, UPT, UR4, 0x1d, UPT ;  /* 0x0000001d0400788c */ /* 0x000fd2000bf05270 */
[----:B------:R-:W-:Y:S05]  /*4cd0*/  BRA.U !UP0, `(.L_x_8597) ;  /* 0x00000001088c7547 */ /* 0x000fea000b800000 */
[----:B------:R-:W-:-:S09]  /*4ce0*/  UISETP.NE.AND UP0, UPT, UR4, 0x2c, UPT ;  /* 0x0000002c0400788c */ /* 0x000fd2000bf05270 */
[----:B------:R-:W-:Y:S05]  /*4cf0*/  BRA.U !UP0, `(.L_x_8598) ;  /* 0x0000000108447547 */ /* 0x000fea000b800000 */
.L_x_8568:
        /* <DEDUP_REMOVED lines=16> */
.L_x_8599:
[----:B------:R-:W-:Y:S05]  /*4e00*/  BRA `(.L_x_8569) ;  /* 0x00000000004c7947 */ /* 0x000fea0003800000 */
.L_x_8598:
[----:B-----5:R-:W0:Y:S02]  /*4e10*/  I2F.S64 R16, R16 ;  /* 0x0000001000107312 */ /* 0x020e240000301400 */
        /* <DEDUP_REMOVED lines=15> */
.L_x_8597:
[----:B-----5:R0:W-:Y:S01]  /*4f10*/  STG.E.64 desc[UR36][R2.64], R16 ;  /* 0x0000001002007986 */ /* 0x0201e2000c101b24 */
[----:B------:R-:W-:Y:S05]  /*4f20*/  BRA `(.L_x_8569) ;  /* 0x0000000000047947 */ /* 0x000fea0003800000 */
.L_x_8596:
[----:B-----5:R3:W-:Y:S02]  /*4f30*/  STG.E desc[UR36][R2.64], R16 ;  /* 0x0000001002007986 */ /* 0x0207e4000c101924 */
.L_x_8569:
[----:B------:R-:W-:-:S07]  /*4f40*/  VIADD R19, R19, 0x80 ;  /* 0x0000008013137836 */ /* 0x000fce0000000000 */
.L_x_8469:
[----:B------:R-:W-:Y:S05]  /*4f50*/  BSYNC.RECONVERGENT B7 ;  /* 0x0000000000077941 */ /* 0x000fea0003800200 */
.L_x_8468:
[----:B------:R-:W5:Y:S01]  /*4f60*/  LDCU UR4, c[0x0][0x380] ;  /* 0x00007000ff0477ac */ /* 0x000f620008000800 */
[----:B------:R-:W-:Y:S01]  /*4f70*/  BSSY.RECONVERGENT B7, `(.L_x_8600) ;  /* 0x00004e4000077945 */ /* 0x000fe20003800200 */
[----:B-----5:R-:W-:-:S13]  /*4f80*/  ISETP.GE.AND P0, PT, R19, UR4, PT ;  /* 0x0000000413007c0c */ /* 0x020fda000bf06270 */
[----:B------:R-:W-:Y:S05]  /*4f90*/  @P0 BRA `(.L_x_8601) ;  /* 0x0000004c00840947 */ /* 0x000fea0003800000 */
[----:B------:R-:W5:Y:S01]  /*4fa0*/  LDCU UR4, c[0x0][0x388] ;  /* 0x00007100ff0477ac */ /* 0x000f620008000800 */
[----:B------:R-:W-:Y:S01]  /*4fb0*/  HFMA2 R18, -RZ, RZ, 0, 0 ;  /* 0x00000000ff127431 */ /* 0x000fe200000001ff */
[----:B------:R-:W-:Y:S01]  /*4fc0*/  CS2R R22, SRZ ;  /* 0x0000000000167805 */ /* 0x000fe2000001ff00 */
        /* <DEDUP_REMOVED lines=376> */
.L_x_8602:
        /* <DEDUP_REMOVED lines=17> */
.L_x_8606:
[----:B------:R0:W5:Y:S01]  /*6860*/  LDG.E.U8 R16, desc[UR36][R2.64] ;  /* 0x0000002402107981 */ /* 0x000162000c1e1100 */
[----:B------:R-:W-:Y:S01]  /*6870*/  MOV R17, RZ ;  /* 0x000000ff00117202 */ /* 0x000fe20000000f00 */
[----:B------:R-:W-:Y:S06]  /*6880*/  BRA `(.L_x_8608) ;  /* 0x0000000c00407947 */ /* 0x000fec0003800000 */
.L_x_8605:
        /* <DEDUP_REMOVED lines=8> */
.L_x_8610:
[----:B------:R-:W2:Y:S02]  /*6910*/  LDG.E R16, desc[UR36][R2.64] ;  /* 0x0000002402107981 */ /* 0x000ea4000c1e1900 */
[----:B--2---:R-:W-:Y:S01]  /*6920*/  SHF.R.S32.HI R17, RZ, 0x1f, R16 ;  /* 0x0000001fff117819 */ /* 0x004fe20000011410 */
[----:B------:R-:W-:Y:S06]  /*6930*/  BRA `(.L_x_8608) ;  /* 0x0000000c00147947 */ /* 0x000fec0003800000 */
.L_x_8609:
[----:B------:R-:W2:Y:S02]  /*6940*/  LDG.E.S16 R16, desc[UR36][R2.64] ;  /* 0x0000002402107981 */ /* 0x000ea4000c1e1700 */
[----:B--2---:R-:W-:Y:S01]  /*6950*/  SHF.R.S32.HI R17, RZ, 0x1f, R16 ;  /* 0x0000001fff117819 */ /* 0x004fe20000011410 */
[----:B------:R-:W-:Y:S06]  /*6960*/  BRA `(.L_x_8608) ;  /* 0x0000000c00087947 */ /* 0x000fec0003800000 */
.L_x_8604:
        /* <DEDUP_REMOVED lines=9> */
.L_x_8612:
[----:B------:R-:W2:Y:S02]  /*6a00*/  LDG.E.U16 R2, desc[UR36][R2.64] ;  /* 0x0000002402027981 */ /* 0x000ea4000c1e1500 */
[----:B--2---:R-:W-:-:S06]  /*6a10*/  HADD2.F32 R16, -RZ, R2.H0_H0 ;  /* 0x20000002ff107230 */ /* 0x004fcc0000004100 */
[----:B------:R-:W0:Y:S01]  /*6a20*/  F2I.S64.TRUNC R16, R16 ;  /* 0x0000001000107311 */ /* 0x000e22000020d900 */
[----:B------:R-:W-:Y:S05]  /*6a30*/  BRA `(.L_x_8608) ;  /* 0x0000000800d47947 */ /* 0x000fea0003800000 */
.L_x_8611:
        /* <DEDUP_REMOVED lines=9> */
.L_x_8614:
[----:B------:R-:W2:Y:S02]  /*6ad0*/  LDG.E.U16 R2, desc[UR36][R2.64] ;  /* 0x0000002402027981 */ /* 0x000ea4000c1e1500 */
[----:B--2---:R-:W-:-:S06]  /*6ae0*/  HADD2.F32 R16, -RZ, R2.H0_H0 ;  /* 0x20000002ff107230 */ /* 0x004fcc0000004100 */
[----:B------:R-:W0:Y:S01]  /*6af0*/  F2I.S64.TRUNC R16, R16 ;  /* 0x0000001000107311 */ /* 0x000e22000020d900 */
[----:B------:R-:W-:Y:S05]  /*6b00*/  BRA `(.L_x_8608) ;  /* 0x0000000800a07947 */ /* 0x000fea0003800000 */
.L_x_8613:
[----:B------:R-:W2:Y:S02]  /*6b10*/  LDG.E.64 R2, desc[UR36][R2.64] ;  /* 0x0000002402027981 */ /* 0x000ea4000c1e1b00 */
[----:B--2---:R0:W1:Y:S01]  /*6b20*/  F2I.S64.F64.TRUNC R16, R2 ;  /* 0x0000000200107311 */ /* 0x004062000030d900 */
[----:B------:R-:W-:Y:S05]  /*6b30*/  BRA `(.L_x_8608) ;  /* 0x0000000800947947 */ /* 0x000fea0003800000 */
.L_x_8603:
        /* <DEDUP_REMOVED lines=13> */
.L_x_8617:
[----:B------:R-:W2:Y:S02]  /*6c10*/  LDG.E.64 R2, desc[UR36][R2.64] ;  /* 0x0000002402027981 */ /* 0x000ea4000c1e1b00 */
[----:B--2---:R0:W1:Y:S01]  /*6c20*/  F2I.S64.F64.TRUNC R16, R2 ;  /* 0x0000000200107311 */ /* 0x004062000030d900 */
[----:B------:R-:W-:Y:S05]  /*6c30*/  BRA `(.L_x_8608) ;  /* 0x0000000800547947 */ /* 0x000fea0003800000 */
.L_x_8616:
        /* <DEDUP_REMOVED lines=24> */
[----:B------:R1:W2:Y:S01]  /*6dc0*/  F2I.S64.TRUNC R16, R5 ;  /* 0x0000000500107311 */ /* 0x0002a2000020d900 */
[----:B------:R-:W-:Y:S05]  /*6dd0*/  BRA `(.L_x_8608) ;  /* 0x0000000400ec7947 */ /* 0x000fea0003800000 */
.L_x_8619:
        /* <DEDUP_REMOVED lines=11> */
[----:B------:R3:W4:Y:S01]  /*6e90*/  F2I.S64.TRUNC R16, R0 ;  /* 0x0000000000107311 */ /* 0x000722000020d900 */
[----:B------:R-:W-:Y:S05]  /*6ea0*/  BRA `(.L_x_8608) ;  /* 0x0000000400b87947 */ /* 0x000fea0003800000 */
.L_x_8618:
[----:B------:R-:W2:Y:S02]  /*6eb0*/  LDG.E.U16 R16, desc[UR36][R2.64] ;  /* 0x0000002402107981 */ /* 0x000ea4000c1e1500 */
[----:B--2---:R-:W-:-:S06]  /*6ec0*/  IMAD.U32 R16, R16, 0x10000, RZ ;  /* 0x0001000010107824 */ /* 0x004fcc00078e00ff */
[----:B------:R-:W0:Y:S01]  /*6ed0*/  F2I.S64.TRUNC R16, R16 ;  /* 0x0000001000107311 */ /* 0x000e22000020d900 */
[----:B------:R-:W-:Y:S05]  /*6ee0*/  BRA `(.L_x_8608) ;  /* 0x0000000400a87947 */ /* 0x000fea0003800000 */
.L_x_8615:
        /* <DEDUP_REMOVED lines=11> */
.L_x_8622:
        /* <DEDUP_REMOVED lines=21> */
.L_x_8626:
[----:B------:R-:W-:Y:S05]  /*70f0*/  BSYNC.RECONVERGENT B1 ;  /* 0x0000000000017941 */ /* 0x000fea0003800200 */
.L_x_8625:
[----:B------:R-:W-:Y:S01]  /*7100*/  IMAD.SHL.U32 R0, R0, 0x100000, RZ ;  /* 0x0010000000007824 */ /* 0x000fe200078e00ff */
[----:B------:R-:W-:-:S04]  /*7110*/  LEA R2, R2, 0x3b800000, 0x17 ;  /* 0x3b80000002027811 */ /* 0x000fc800078eb8ff */
[----:B------:R-:W-:-:S07]  /*7120*/  LOP3.LUT R16, R2, R0, R7, 0xfe, !PT ;  /* 0x0000000002107212 */ /* 0x000fce00078efe07 */
.L_x_8624:
[----:B------:R-:W-:Y:S05]  /*7130*/  BSYNC.RECONVERGENT B0 ;  /* 0x0000000000007941 */ /* 0x000fea0003800200 */
.L_x_8623:
[----:B------:R-:W0:Y:S01]  /*7140*/  F2I.S64.TRUNC R16, R16 ;  /* 0x0000001000107311 */ /* 0x000e22000020d900 */
[----:B------:R-:W-:Y:S05]  /*7150*/  BRA `(.L_x_8608) ;  /* 0x00000004000c7947 */ /* 0x000fea0003800000 */
.L_x_8621:
        /* <DEDUP_REMOVED lines=21> */
.L_x_8630:
[----:B------:R-:W-:Y:S05]  /*72b0*/  BSYNC.RECONVERGENT B1 ;  /* 0x0000000000017941 */ /* 0x000fea0003800200 */
.L_x_8629:
[----:B------:R-:W-:Y:S01]  /*72c0*/  IMAD.SHL.U32 R0, R0, 0x200000, RZ ;  /* 0x0020000000007824 */ /* 0x000fe200078e00ff */
[----:B------:R-:W-:-:S04]  /*72d0*/  LEA R2, R2, 0x37800000, 0x17 ;  /* 0x3780000002027811 */ /* 0x000fc800078eb8ff */
[----:B------:R-:W-:-:S07]  /*72e0*/  LOP3.LUT R16, R2, R0, R7, 0xfe, !PT ;  /* 0x0000000002107212 */ /* 0x000fce00078efe07 */
.L_x_8628:
[----:B------:R-:W-:Y:S05]  /*72f0*/  BSYNC.RECONVERGENT B0 ;  /* 0x0000000000007941 */ /* 0x000fea0003800200 */
.L_x_8627:
[----:B------:R-:W0:Y:S01]  /*7300*/  F2I.S64.TRUNC R16, R16 ;  /* 0x0000001000107311 */ /* 0x000e22000020d900 */
[----:B------:R-:W-:Y:S05]  /*7310*/  BRA `(.L_x_8608) ;  /* 0x00000000009c7947 */ /* 0x000fea0003800000 */
.L_x_8620:
        /* <DEDUP_REMOVED lines=14> */
.L_x_8634:
[----:B------:R-:W-:Y:S05]  /*7400*/  BSYNC.RECONVERGENT B0 ;  /* 0x0000000000007941 */ /* 0x000fea0003800200 */
.L_x_8633:
[----:B------:R-:W0:Y:S01]  /*7410*/  F2I.S64.TRUNC R16, R16 ;  /* 0x0000001000107311 */ /* 0x000e22000020d900 */
[----:B------:R-:W-:Y:S05]  /*7420*/  BRA `(.L_x_8608) ;  /* 0x0000000000587947 */ /* 0x000fea0003800000 */
.L_x_8607:
        /* <DEDUP_REMOVED lines=16> */
.L_x_8635:
[----:B------:R-:W-:Y:S01]  /*7530*/  CS2R R16, SRZ ;  /* 0x0000000000107805 */ /* 0x000fe2000001ff00 */
[----:B------:R-:W-:Y:S06]  /*7540*/  BRA `(.L_x_8608) ;  /* 0x0000000000107947 */ /* 0x000fec0003800000 */
.L_x_8632:
[----:B------:R0:W5:Y:S01]  /*7550*/  LDG.E.64 R16, desc[UR36][R2.64] ;  /* 0x0000002402107981 */ /* 0x000162000c1e1b00 */
[----:B------:R-:W-:Y:S05]  /*7560*/  BRA `(.L_x_8608) ;  /* 0x0000000000087947 */ /* 0x000fea0003800000 */
.L_x_8631:
[----:B------:R0:W5:Y:S01]  /*7570*/  LDG.E R16, desc[UR36][R2.64] ;  /* 0x0000002402107981 */ /* 0x000162000c1e1900 */
[----:B------:R-:W-:-:S07]  /*7580*/  IMAD.MOV.U32 R17, RZ, RZ, RZ ;  /* 0x000000ffff117224 */ /* 0x000fce00078e00ff */
.L_x_8608:
        /* <DEDUP_REMOVED lines=19> */
.L_x_8640:
[----:B------:R-:W2:Y:S02]  /*76c0*/  LDG.E.U8 R2, desc[UR36][R2.64] ;  /* 0x0000002402027981 */ /* 0x000ea4000c1e1100 */
[----:B--2---:R-:W-:-:S04]  /*76d0*/  ISETP.NE.AND P0, PT, R2, RZ, PT ;  /* 0x000000ff0200720c */ /* 0x004fc80003f05270 */
[----:B------:R-:W-:Y:S01]  /*76e0*/  P2R R23, PR, RZ, 0x1 ;  /* 0x00000001ff177803 */ /* 0x000fe20000000000 */
[----:B------:R-:W-:Y:S08]  /*76f0*/  BRA `(.L_x_8642) ;  /* 0x0000000800847947 */ /* 0x000ff00003800000 */
.L_x_8639:
        /* <DEDUP_REMOVED lines=11> */
.L_x_8644:
[----:B------:R-:W2:Y:S02]  /*77b0*/  LDG.E R2, desc[UR36][R2.64] ;  /* 0x0000002402027981 */ /* 0x000ea4000c1e1900 */
[----:B--2---:R-:W-:-:S04]  /*77c0*/  ISETP.NE.AND P0, PT, R2, RZ, PT ;  /* 0x000000ff0200720c */ /* 0x004fc80003f05270 */
[----:B------:R-:W-:Y:S01]  /*77d0*/  P2R R23, PR, RZ, 0x1 ;  /* 0x00000001ff177803 */ /* 0x000fe20000000000 */
[----:B------:R-:W-:Y:S08]  /*77e0*/  BRA `(.L_x_8642) ;  /* 0x0000000800487947 */ /* 0x000ff00003800000 */
.L_x_8643:
[----:B------:R-:W2:Y:S02]  /*77f0*/  LDG.E.U16 R2, desc[UR36][R2.64] ;  /* 0x0000002402027981 */ /* 0x000ea4000c1e1500 */
[----:B--2---:R-:W-:-:S04]  /*7800*/  ISETP.NE.AND P0, PT, R2, RZ, PT ;  /* 0x000000ff0200720c */ /* 0x004fc80003f05270 */
[----:B------:R-:W-:Y:S01]  /*7810*/  P2R R23, PR, RZ, 0x1 ;  /* 0x00000001ff177803 */ /* 0x000fe20000000000 */
[----:B------:R-:W-:Y:S08]  /*7820*/  BRA `(.L_x_8642) ;  /* 0x0000000800387947 */ /* 0x000ff00003800000 */
.L_x_8638:
        /* <DEDUP_REMOVED lines=10> */
.L_x_8646:
[----:B---3--:R-:W3:Y:S02]  /*78d0*/  LDG.E.U16 R0, desc[UR36][R2.64] ;  /* 0x0000002402007981 */ /* 0x008ee4000c1e1500 */
[----:B---3--:R-:W-:-:S05]  /*78e0*/  HADD2.F32 R0, -RZ, R0.H0_H0 ;  /* 0x20000000ff007230 */ /* 0x008fca0000004100 */
[----:B------:R-:W-:-:S04]  /*78f0*/  FSETP.NEU.FTZ.AND P0, PT, R0, RZ, PT ;  /* 0x000000ff0000720b */ /* 0x000fc80003f1d000 */
[----:B------:R-:W-:Y:S01]  /*7900*/  P2R R23, PR, RZ, 0x1 ;  /* 0x00000001ff177803 */ /* 0x000fe20000000000 */
[----:B------:R-:W-:Y:S08]  /*7910*/  BRA `(.L_x_8642) ;  /* 0x0000000400fc7947 */ /* 0x000ff00003800000 */
.L_x_8645:
        /* <DEDUP_REMOVED lines=12> */
.L_x_8648:
        /* <DEDUP_REMOVED lines=10> */
.L_x_8647:
[----:B------:R-:W2:Y:S02]  /*7a80*/  LDG.E.64 R2, desc[UR36][R2.64] ;  /* 0x0000002402027981 */ /* 0x000ea4000c1e1b00 */
[----:B--2---:R-:W-:-:S06]  /*7a90*/  DSETP.NEU.AND P0, PT, R2, RZ, PT ;  /* 0x000000ff0200722a */ /* 0x004fcc0003f0d000 */
[----:B------:R-:W-:Y:S01]  /*7aa0*/  P2R R23, PR, RZ, 0x1 ;  /* 0x00000001ff177803 */ /* 0x000fe20000000000 */
[----:B------:R-:W-:Y:S07]  /*7ab0*/  BRA `(.L_x_8642) ;  /* 0x0000000400947947 */ /* 0x000fee0003800000 */
.L_x_8637:
        /* <DEDUP_REMOVED lines=12> */
.L_x_8651:
[----:B-1----:R-:W2:Y:S02]  /*7b80*/  LDG.E.128 R4, desc[UR36][R2.64] ;  /* 0x0000002402047981 */ /* 0x002ea4000c1e1d00 */
[----:B--2---:R-:W-:-:S06]  /*7b90*/  DSETP.NEU.AND P0, PT, R6, RZ, PT ;  /* 0x000000ff0600722a */ /* 0x004fcc0003f0d000 */
[----:B------:R-:W-:-:S06]  /*7ba0*/  DSETP.NEU.OR P0, PT, R4, RZ, P0 ;  /* 0x000000ff0400722a */ /* 0x000fcc000070d400 */
[----:B------:R-:W-:Y:S01]  /*7bb0*/  P2R R23, PR, RZ, 0x1 ;  /* 0x00000001ff177803 */ /* 0x000fe20000000000 */
[----:B------:R-:W-:Y:S07]  /*7bc0*/  BRA `(.L_x_8642) ;  /* 0x0000000400507947 */ /* 0x000fee0003800000 */
.L_x_8650:
        /* <DEDUP_REMOVED lines=10> */
.L_x_8653:
        /* <DEDUP_REMOVED lines=12> */
.L_x_8652:
[----:B---3--:R-:W3:Y:S02]  /*7d30*/  LDG.E.U16 R0, desc[UR36][R2.64] ;  /* 0x0000002402007981 */ /* 0x008ee4000c1e1500 */
[----:B---3--:R-:W-:-:S05]  /*7d40*/  IMAD.U32 R0, R0, 0x10000, RZ ;  /* 0x0001000000007824 */ /* 0x008fca00078e00ff */
[----:B------:R-:W-:-:S04]  /*7d50*/  FSETP.NEU.FTZ.AND P0, PT, R0, RZ, PT ;  /* 0x000000ff0000720b */ /* 0x000fc80003f1d000 */
[----:B------:R-:W-:Y:S01]  /*7d60*/  P2R R23, PR, RZ, 0x1 ;  /* 0x00000001ff177803 */ /* 0x000fe20000000000 */
[----:B------:R-:W-:Y:S08]  /*7d70*/  BRA `(.L_x_8642) ;  /* 0x0000000000e47947 */ /* 0x000ff00003800000 */
.L_x_8649:
        /* <DEDUP_REMOVED lines=12> */
.L_x_8656:
[----:B------:R-:W2:Y:S02]  /*7e40*/  LDG.E.U8 R2, desc[UR36][R2.64] ;  /* 0x0000002402027981 */ /* 0x000ea4000c1e1100 */
[----:B--2---:R-:W-:-:S04]  /*7e50*/  ISETP.NE.AND P0, PT, R2, RZ, PT ;  /* 0x000000ff0200720c */ /* 0x004fc80003f05270 */
[----:B------:R-:W-:Y:S01]  /*7e60*/  P2R R23, PR, RZ, 0x1 ;  /* 0x00000001ff177803 */ /* 0x000fe20000000000 */
[----:B------:R-:W-:Y:S08]  /*7e70*/  BRA `(.L_x_8642) ;  /* 0x0000000000a47947 */ /* 0x000ff00003800000 */
.L_x_8655:
[----:B------:R-:W2:Y:S02]  /*7e80*/  LDG.E.U8 R2, desc[UR36][R2.64] ;  /* 0x0000002402027981 */ /* 0x000ea4000c1e1100 */
[----:B--2---:R-:W-:-:S04]  /*7e90*/  ISETP.NE.AND P0, PT, R2, RZ, PT ;  /* 0x000000ff0200720c */ /* 0x004fc80003f05270 */
[----:B------:R-:W-:Y:S01]  /*7ea0*/  P2R R23, PR, RZ, 0x1 ;  /* 0x00000001ff177803 */ /* 0x000fe20000000000 */
[----:B------:R-:W-:Y:S08]  /*7eb0*/  BRA `(.L_x_8642) ;  /* 0x0000000000947947 */ /* 0x000ff00003800000 */
.L_x_8654:
        /* <DEDUP_REMOVED lines=10> */
.L_x_8641:
        /* <DEDUP_REMOVED lines=9> */
[----:B-1----:R-:W-:-:S02]  /*7ff0*/  IMAD.U32 R5, RZ, RZ, UR5 ;  /* 0x00000005ff057e24 */ /* 0x002fc4000f8e00ff */
[----:B--2---:R-:W-:Y:S02]  /*8000*/  IMAD.U32 R6, RZ, RZ, UR6 ;  /* 0x00000006ff067e24 */ /* 0x004fe4000f8e00ff */
[----:B------:R-:W-:Y:S01]  /*8010*/  IMAD.U32 R7, RZ, RZ, UR7 ;  /* 0x00000007ff077e24 */ /* 0x000fe2000f8e00ff */
[----:B----4-:R-:W-:Y:S01]  /*8020*/  MOV R10, UR8 ;  /* 0x00000008000a7c02 */ /* 0x010fe20008000f00 */
[----:B------:R-:W-:-:S07]  /*8030*/  IMAD.U32 R11, RZ, RZ, UR9 ;  /* 0x00000009ff0b7e24 */ /* 0x000fce000f8e00ff */
[----:B------:R-:W-:-:S07]  /*8040*/  LEPC R20, `(.L_x_8659) ;  /* 0x000000001014794e */ /* 0x000fce0000000000 */
[----:B---3-5:R-:W-:Y:S05]  /*8050*/  CALL.ABS.NOINC R2 ;  /* 0x0000000002007343 */ /* 0x028fea0003c00000 */
.L_x_8659:
[----:B------:R-:W-:-:S04]  /*8060*/  PLOP3.LUT P0, PT, PT, PT, PT, 0x8, 0x80 ;  /* 0x000000000080781c */ /* 0x000fc80003f0e170 */
[----:B------:R-:W-:Y:S01]  /*8070*/  P2R R23, PR, RZ, 0x1 ;  /* 0x00000001ff177803 */ /* 0x000fe20000000000 */
[----:B------:R-:W-:Y:S08]  /*8080*/  BRA `(.L_x_8642) ;  /* 0x0000000000207947 */ /* 0x000ff00003800000 */
.L_x_8658:
[----:B------:R-:W2:Y:S02]  /*8090*/  LDG.E.64 R2, desc[UR36][R2.64] ;  /* 0x0000002402027981 */ /* 0x000ea4000c1e1b00 */
[----:B--2---:R-:W-:-:S04]  /*80a0*/  ISETP.NE.U32.AND P0, PT, R2, RZ, PT ;  /* 0x000000ff0200720c */ /* 0x004fc80003f05070 */
[----:B------:R-:W-:-:S04]  /*80b0*/  ISETP.NE.AND.EX P0, PT, R3, RZ, PT, P0 ;  /* 0x000000ff0300720c */ /* 0x000fc80003f05300 */
[----:B------:R-:W-:Y:S01]  /*80c0*/  P2R R23, PR, RZ, 0x1 ;  /* 0x00000001ff177803 */ /* 0x000fe20000000000 */
[----:B------:R-:W-:Y:S08]  /*80d0*/  BRA `(.L_x_8642) ;  /* 0x00000000000c7947 */ /* 0x000ff00003800000 */
.L_x_8657:
[----:B------:R-:W2:Y:S02]  /*80e0*/  LDG.E R2, desc[UR36][R2.64] ;  /* 0x0000002402027981 */ /* 0x000ea4000c1e1900 */
[----:B--2---:R-:W-:-:S04]  /*80f0*/  ISETP.NE.AND P0, PT, R2, RZ, PT ;  /* 0x000000ff0200720c */ /* 0x004fc80003f05270 */
[----:B------:R-:W-:-:S09]  /*8100*/  P2R R23, PR, RZ, 0x1 ;  /* 0x00000001ff177803 */ /* 0x000fd20000000000 */
.L_x_8642:
[----:B------:R-:W-:Y:S05]  /*8110*/  BSYNC.RECONVERGENT B6 ;  /* 0x0000000000067941 */ /* 0x000fea0003800200 */
.L_x_8636:
[----:B------:R-:W0:Y:S01]  /*8120*/  LDCU.64 UR6, c[0x0][0x660] ;  /* 0x0000cc00ff0677ac */ /* 0x000e220008000a00 */
[----:B------:R-:W-:-:S04]  /*8130*/  UPRMT UR4, UR39, 0x7773, URZ ;  /* 0x0000777327047896 */ /* 0x000fc800080000ff */
[----:B------:R-:W-:Y:S01]  /*8140*/  UISETP.GT.AND UP0, UPT, UR4, 0x9, UPT ;  /* 0x000000090400788c */ /* 0x000fe2000bf04270 */
[----:B0-----:R-:W-:-:S05]  /*8150*/  IADD3 R4, P0, PT, R22, UR6, RZ ;  /* 0x0000000616047c10 */ /* 0x001fca000ff1e0ff */
[----:B-1----:R-:W-:-:S03]  /*8160*/  IMAD.X R5, RZ, RZ, UR7, P0 ;  /* 0x00000007ff057e24 */ /* 0x002fc600080e06ff */
        /* <DEDUP_REMOVED lines=12> */
.L_x_8663:
[----:B------:R0:W5:Y:S01]  /*8230*/  LDG.E.U8 R2, desc[UR36][R4.64] ;  /* 0x0000002404027981 */ /* 0x000162000c1e1100 */
[----:B------:R-:W-:Y:S01]  /*8240*/  IMAD.MOV.U32 R3, RZ, RZ, RZ ;  /* 0x000000ffff037224 */ /* 0x000fe200078e00ff */
[----:B------:R-:W-:Y:S06]  /*8250*/  BRA `(.L_x_8665) ;  /* 0x0000000c00407947 */ /* 0x000fec0003800000 */
.L_x_8662:
        /* <DEDUP_REMOVED lines=8> */
.L_x_8667:
[----:B------:R-:W2:Y:S02]  /*82e0*/  LDG.E R2, desc[UR36][R4.64] ;  /* 0x0000002404027981 */ /* 0x000ea4000c1e1900 */
[----:B--2---:R-:W-:Y:S01]  /*82f0*/  SHF.R.S32.HI R3, RZ, 0x1f, R2 ;  /* 0x0000001fff037819 */ /* 0x004fe20000011402 */
[----:B------:R-:W-:Y:S06]  /*8300*/  BRA `(.L_x_8665) ;  /* 0x0000000c00147947 */ /* 0x000fec0003800000 */
.L_x_8666:
[----:B------:R-:W2:Y:S02]  /*8310*/  LDG.E.S16 R2, desc[UR36][R4.64] ;  /* 0x0000002404027981 */ /* 0x000ea4000c1e1700 */
[----:B--2---:R-:W-:Y:S01]  /*8320*/  SHF.R.S32.HI R3, RZ, 0x1f, R2 ;  /* 0x0000001fff037819 */ /* 0x004fe20000011402 */
[----:B------:R-:W-:Y:S06]  /*8330*/  BRA `(.L_x_8665) ;  /* 0x0000000c00087947 */ /* 0x000fec0003800000 */
.L_x_8661:
        /* <DEDUP_REMOVED lines=9> */
.L_x_8669:
[----:B------:R-:W2:Y:S02]  /*83d0*/  LDG.E.U16 R4, desc[UR36][R4.64] ;  /* 0x0000002404047981 */ /* 0x000ea4000c1e1500 */
[----:B--2---:R-:W-:-:S06]  /*83e0*/  HADD2.F32 R2, -RZ, R4.H0_H0 ;  /* 0x20000004ff027230 */ /* 0x004fcc0000004100 */
[----:B------:R-:W0:Y:S01]  /*83f0*/  F2I.S64.TRUNC R2, R2 ;  /* 0x0000000200027311 */ /* 0x000e22000020d900 */
[----:B------:R-:W-:Y:S05]  /*8400*/  BRA `(.L_x_8665) ;  /* 0x0000000800d47947 */ /* 0x000fea0003800000 */
.L_x_8668:
        /* <DEDUP_REMOVED lines=9> */
.L_x_8671:
[----:B------:R-:W2:Y:S02]  /*84a0*/  LDG.E.U16 R4, desc[UR36][R4.64] ;  /* 0x0000002404047981 */ /* 0x000ea4000c1e1500 */
[----:B--2---:R-:W-:-:S06]  /*84b0*/  HADD2.F32 R2, -RZ, R4.H0_H0 ;  /* 0x20000004ff027230 */ /* 0x004fcc0000004100 */
[----:B------:R-:W0:Y:S01]  /*84c0*/  F2I.S64.TRUNC R2, R2 ;  /* 0x0000000200027311 */ /* 0x000e22000020d900 */
[----:B------:R-:W-:Y:S05]  /*84d0*/  BRA `(.L_x_8665) ;  /* 0x0000000800a07947 */ /* 0x000fea0003800000 */
.L_x_8670:
[----:B------:R-:W2:Y:S02]  /*84e0*/  LDG.E.64 R2, desc[UR36][R4.64] ;  /* 0x0000002404027981 */ /* 0x000ea4000c1e1b00 */
[----:B--2---:R-:W0:Y:S01]  /*84f0*/  F2I.S64.F64.TRUNC R2, R2 ;  /* 0x0000000200027311 */ /* 0x004e22000030d900 */
[----:B------:R-:W-:Y:S05]  /*8500*/  BRA `(.L_x_8665) ;  /* 0x0000000800947947 */ /* 0x000fea0003800000 */
.L_x_8660:
        /* <DEDUP_REMOVED lines=13> */
.L_x_8674:
[----:B------:R-:W2:Y:S02]  /*85e0*/  LDG.E.64 R2, desc[UR36][R4.64] ;  /* 0x0000002404027981 */ /* 0x000ea4000c1e1b00 */
[----:B--2---:R-:W0:Y:S01]  /*85f0*/  F2I.S64.F64.TRUNC R2, R2 ;  /* 0x0000000200027311 */ /* 0x004e22000030d900 */
[----:B------:R-:W-:Y:S05]  /*8600*/  BRA `(.L_x_8665) ;  /* 0x0000000800547947 */ /* 0x000fea0003800000 */
.L_x_8673:
        /* <DEDUP_REMOVED lines=8> */
[----:B---3--:R-:W-:-:S04]  /*8690*/  SHF.L.U32 R0, R0, 0x18, RZ ;  /* 0x0000001800007819 */ /* 0x008fc800000006ff */
        /* <DEDUP_REMOVED lines=17> */
.L_x_8676:
[----:B------:R-:W3:Y:S02]  /*87b0*/  LDG.E.U8 R3, desc[UR36][R4.64] ;  /* 0x0000002404037981 */ /* 0x000ee4000c1e1100 */
[C---:B---3--:R-:W-:Y:S01]  /*87c0*/  IMAD.SHL.U32 R0, R3.reuse, 0x2000000, RZ ;  /* 0x0200000003007824 */ /* 0x048fe200078e00ff */
        /* <DEDUP_REMOVED lines=11> */
.L_x_8675:
[----:B------:R-:W2:Y:S02]  /*8880*/  LDG.E.U16 R2, desc[UR36][R4.64] ;  /* 0x0000002404027981 */ /* 0x000ea4000c1e1500 */
[----:B--2---:R-:W-:-:S06]  /*8890*/  IMAD.U32 R2, R2, 0x10000, RZ ;  /* 0x0001000002027824 */ /* 0x004fcc00078e00ff */
[----:B------:R-:W0:Y:S01]  /*88a0*/  F2I.S64.TRUNC R2, R2 ;  /* 0x0000000200027311 */ /* 0x000e22000020d900 */
[----:B------:R-:W-:Y:S05]  /*88b0*/  BRA `(.L_x_8665) ;  /* 0x0000000400a87947 */ /* 0x000fea0003800000 */
.L_x_8672:
        /* <DEDUP_REMOVED lines=11> */
.L_x_8679:
        /* <DEDUP_REMOVED lines=21> */
.L_x_8683:
[----:B------:R-:W-:Y:S05]  /*8ac0*/  BSYNC.RECONVERGENT B1 ;  /* 0x0000000000017941 */ /* 0x000fea0003800200 */
.L_x_8682:
[----:B------:R-:W-:Y:S01]  /*8ad0*/  IMAD.SHL.U32 R0, R0, 0x100000, RZ ;  /* 0x0010000000007824 */ /* 0x000fe200078e00ff */
[----:B------:R-:W-:-:S04]  /*8ae0*/  LEA R2, R2, 0x3b800000, 0x17 ;  /* 0x3b80000002027811 */ /* 0x000fc800078eb8ff */
[----:B------:R-:W-:-:S07]  /*8af0*/  LOP3.LUT R2, R2, R0, R7, 0xfe, !PT ;  /* 0x0000000002027212 */ /* 0x000fce00078efe07 */
.L_x_8681:
[----:B------:R-:W-:Y:S05]  /*8b00*/  BSYNC.RECONVERGENT B0 ;  /* 0x0000000000007941 */ /* 0x000fea0003800200 */
.L_x_8680:
[----:B------:R-:W0:Y:S01]  /*8b10*/  F2I.S64.TRUNC R2, R2 ;  /* 0x0000000200027311 */ /* 0x000e22000020d900 */
[----:B------:R-:W-:Y:S05]  /*8b20*/  BRA `(.L_x_8665) ;  /* 0x00000004000c7947 */ /* 0x000fea0003800000 */
.L_x_8678:
        /* <DEDUP_REMOVED lines=21> */
.L_x_8687:
[----:B------:R-:W-:Y:S05]  /*8c80*/  BSYNC.RECONVERGENT B1 ;  /* 0x0000000000017941 */ /* 0x000fea0003800200 */
.L_x_8686:
[----:B------:R-:W-:Y:S02]  /*8c90*/  SHF.L.U32 R0, R0, 0x15, RZ ;  /* 0x0000001500007819 */ /* 0x000fe400000006ff */
[----:B------:R-:W-:-:S04]  /*8ca0*/  LEA R2, R2, 0x37800000, 0x17 ;  /* 0x3780000002027811 */ /* 0x000fc800078eb8ff */
[----:B------:R-:W-:-:S07]  /*8cb0*/  LOP3.LUT R2, R2, R0, R7, 0xfe, !PT ;  /* 0x0000000002027212 */ /* 0x000fce00078efe07 */
.L_x_8685:
[----:B------:R-:W-:Y:S05]  /*8cc0*/  BSYNC.RECONVERGENT B0 ;  /* 0x0000000000007941 */ /* 0x000fea0003800200 */
.L_x_8684:
[----:B------:R-:W0:Y:S01]  /*8cd0*/  F2I.S64.TRUNC R2, R2 ;  /* 0x0000000200027311 */ /* 0x000e22000020d900 */
[----:B------:R-:W-:Y:S05]  /*8ce0*/  BRA `(.L_x_8665) ;  /* 0x00000000009c7947 */ /* 0x000fea0003800000 */
.L_x_8677:
        /* <DEDUP_REMOVED lines=14> */
.L_x_8691:
[----:B------:R-:W-:Y:S05]  /*8dd0*/  BSYNC.RECONVERGENT B0 ;  /* 0x0000000000007941 */ /* 0x000fea0003800200 */
.L_x_8690:
[----:B------:R-:W0:Y:S01]  /*8de0*/  F2I.S64.TRUNC R2, R2 ;  /* 0x0000000200027311 */ /* 0x000e22000020d900 */
[----:B------:R-:W-:Y:S05]  /*8df0*/  BRA `(.L_x_8665) ;  /* 0x0000000000587947 */ /* 0x000fea0003800000 */
.L_x_8664:
        /* <DEDUP_REMOVED lines=15> */
[----:B--2-45:R-:W-:Y:S05]  /*8ef0*/  CALL.ABS.NOINC R2 ;  /* 0x0000000002007343 */ /* 0x034fea0003c00000 */
.L_x_8692:
[----:B------:R-:W-:Y:S01]  /*8f00*/  CS2R R2, SRZ ;  /* 0x0000000000027805 */ /* 0x000fe2000001ff00 */
[----:B------:R-:W-:Y:S06]  /*8f10*/  BRA `(.L_x_8665) ;  /* 0x0000000000107947 */ /* 0x000fec0003800000 */
.L_x_8689:
[----:B------:R0:W5:Y:S01]  /*8f20*/  LDG.E.64 R2, desc[UR36][R4.64] ;  /* 0x0000002404027981 */ /* 0x000162000c1e1b00 */
[----:B------:R-:W-:Y:S05]  /*8f30*/  BRA `(.L_x_8665) ;  /* 0x0000000000087947 */ /* 0x000fea0003800000 */
.L_x_8688:
[----:B------:R0:W5:Y:S01]  /*8f40*/  LDG.E R2, desc[UR36][R4.64] ;  /* 0x0000002404027981 */ /* 0x000162000c1e1900 */
[----:B------:R-:W-:-:S07]  /*8f50*/  IMAD.MOV.U32 R3, RZ, RZ, RZ ;  /* 0x000000ffff037224 */ /* 0x000fce00078e00ff */
.L_x_8665:
[----:B------:R-:W-:Y:S01]  /*8f60*/  ISETP.NE.AND P1, PT, R23, RZ, PT ;  /* 0x000000ff1700720c */ /* 0x000fe20003f25270 */
[----:B------:R-:W3:-:S12]  /*8f70*/  LDCU.64 UR4, c[0x0][0x648] ;  /* 0x0000c900ff0477ac */ /* 0x000ed80008000a00 */
[----:B0-----:R-:W1:Y:S02]  /*8f80*/  @P1 LDC.64 R4, c[0x0][0x668] ;  /* 0x00019a00ff041b82 */ /* 0x001e640000000a00 */
[----:B-1---5:R-:W-:-:S04]  /*8f90*/  @P1 LEA R4, P0, R2, R4, 0x3 ;  /* 0x0000000402041211 */ /* 0x022fc800078018ff */
[----:B------:R-:W-:-:S05]  /*8fa0*/  @P1 LEA.HI.X R5, R2, R5, R3, 0x3, P0 ;  /* 0x0000000502051211 */ /* 0x000fca00000f1c03 */
[----:B--2-4-:R0:W5:Y:S01]  /*8fb0*/  @P1 LDG.E.64 R16, desc[UR36][R4.64] ;  /* 0x0000002404101981 */ /* 0x014162000c1e1b00 */
        /* <DEDUP_REMOVED lines=15> */
.L_x_8696:
[----:B-----5:R0:W-:Y:S01]  /*90b0*/  STG.E.U8 desc[UR36][R2.64], R16 ;  /* 0x0000001002007986 */ /* 0x0201e2000c101124 */
[----:B------:R-:W-:Y:S05]  /*90c0*/  BRA `(.L_x_8698) ;  /* 0x0000000c00347947 */ /* 0x000fea0003800000 */
.L_x_8695:
        /* <DEDUP_REMOVED lines=8> */
.L_x_8700:
[----:B-----5:R0:W-:Y:S01]  /*9150*/  STG.E desc[UR36][R2.64], R16 ;  /* 0x0000001002007986 */ /* 0x0201e2000c101924 */
[----:B------:R-:W-:Y:S05]  /*9160*/  BRA `(.L_x_8698) ;  /* 0x0000000c000c7947 */ /* 0x000fea0003800000 */
.L_x_8699:
[----:B-----5:R0:W-:Y:S01]  /*9170*/  STG.E.U16 desc[UR36][R2.64], R16 ;  /* 0x0000001002007986 */ /* 0x0201e2000c101524 */
[----:B------:R-:W-:Y:S05]  /*9180*/  BRA `(.L_x_8698) ;  /* 0x0000000c00047947 */ /* 0x000fea0003800000 */
.L_x_8694:
        /* <DEDUP_REMOVED lines=9> */
.L_x_8702:
[----:B-----5:R-:W0:Y:S02]  /*9220*/  I2F.S64 R0, R16 ;  /* 0x0000001000007312 */ /* 0x020e240000301400 */
[----:B0-----:R-:W-:-:S05]  /*9230*/  F2FP.F16.F32.PACK_AB R0, RZ, R0 ;  /* 0x00000000ff00723e */ /* 0x001fca00000000ff */
[----:B------:R0:W-:Y:S01]  /*9240*/  STG.E.U16 desc[UR36][R2.64], R0 ;  /* 0x0000000002007986 */ /* 0x0001e2000c101524 */
[----:B------:R-:W-:Y:S05]  /*9250*/  BRA `(.L_x_8698) ;  /* 0x0000000800d07947 */ /* 0x000fea0003800000 */
.L_x_8701:
        /* <DEDUP_REMOVED lines=10> */
.L_x_8704:
[----:B-----5:R-:W0:Y:S02]  /*9300*/  I2F.S64 R16, R16 ;  /* 0x0000001000107312 */ /* 0x020e240000301400 */
[----:B0-----:R-:W-:-:S04]  /*9310*/  F2FP.F16.F32.PACK_AB R5, RZ, R16 ;  /* 0x00000010ff05723e */ /* 0x001fc800000000ff */
[----:B------:R-:W-:-:S05]  /*9320*/  PRMT R5, R5, 0x5410, RZ ;  /* 0x0000541005057816 */ /* 0x000fca00000000ff */
[----:B------:R2:W-:Y:S01]  /*9330*/  STG.E desc[UR36][R2.64], R5 ;  /* 0x0000000502007986 */ /* 0x0005e2000c101924 */
[----:B------:R-:W-:Y:S05]  /*9340*/  BRA `(.L_x_8698) ;  /* 0x0000000800947947 */ /* 0x000fea0003800000 */
.L_x_8703:
[----:B-----5:R-:W0:Y:S02]  /*9350*/  I2F.F64.S64 R16, R16 ;  /* 0x0000001000107312 */ /* 0x020e240000301c00 */
[----:B0-----:R4:W-:Y:S01]  /*9360*/  STG.E.64 desc[UR36][R2.64], R16 ;  /* 0x0000001002007986 */ /* 0x0019e2000c101b24 */
[----:B------:R-:W-:Y:S05]  /*9370*/  BRA `(.L_x_8698) ;  /* 0x0000000800887947 */ /* 0x000fea0003800000 */
.L_x_8693:
        /* <DEDUP_REMOVED lines=12> */
.L_x_8708:
[----:B-----5:R-:W0:Y:S01]  /*9440*/  I2F.S64 R5, R16 ;  /* 0x0000001000057312 */ /* 0x020e220000301400 */
        /* <DEDUP_REMOVED lines=17> */
.L_x_8711:
[----:B------:R-:W-:-:S04]  /*9560*/  SHF.R.U32.HI R5, RZ, 0x18, R5 ;  /* 0x00000018ff057819 */ /* 0x000fc80000011605 */
[----:B------:R-:W-:-:S07]  /*9570*/  LOP3.LUT R0, R0, 0x80, R5, 0xf8, !PT ;  /* 0x0000008000007812 */ /* 0x000fce00078ef805 */
.L_x_8710:
[----:B------:R-:W-:Y:S05]  /*9580*/  BSYNC.RECONVERGENT B0 ;  /* 0x0000000000007941 */ /* 0x000fea0003800200 */
.L_x_8709:
[----:B------:R0:W-:Y:S01]  /*9590*/  STG.E.U8 desc[UR36][R2.64], R0 ;  /* 0x0000000002007986 */ /* 0x0001e2000c101124 */
[----:B------:R-:W-:Y:S05]  /*95a0*/  BRA `(.L_x_8698) ;  /* 0x0000000400fc7947 */ /* 0x000fea0003800000 */
.L_x_8707:
[----:B-----5:R-:W0:Y:S01]  /*95b0*/  I2F.S64 R5, R16 ;  /* 0x0000001000057312 */ /* 0x020e220000301400 */
        /* <DEDUP_REMOVED lines=17> */
.L_x_8714:
[----:B------:R-:W-:-:S04]  /*96d0*/  SHF.R.U32.HI R5, RZ, 0x18, R5 ;  /* 0x00000018ff057819 */ /* 0x000fc80000011605 */
[----:B------:R-:W-:-:S07]  /*96e0*/  LOP3.LUT R0, R0, 0x80, R5, 0xf8, !PT ;  /* 0x0000008000007812 */ /* 0x000fce00078ef805 */
.L_x_8713:
[----:B------:R-:W-:Y:S05]  /*96f0*/  BSYNC.RECONVERGENT B0 ;  /* 0x0000000000007941 */ /* 0x000fea0003800200 */
.L_x_8712:
[----:B------:R0:W-:Y:S01]  /*9700*/  STG.E.U8 desc[UR36][R2.64], R0 ;  /* 0x0000000002007986 */ /* 0x0001e2000c101124 */
[----:B------:R-:W-:Y:S05]  /*9710*/  BRA `(.L_x_8698) ;  /* 0x0000000400a07947 */ /* 0x000fea0003800000 */
.L_x_8706:
[----:B------:R-:W-:-:S09]  /*9720*/  UISETP.NE.AND UP0, UPT, UR6, 0x1c, UPT ;  /* 0x0000001c0600788c */ /* 0x000fd2000bf05270 */
[----:B------:R-:W-:Y:S05]  /*9730*/  BRA.U !UP0, `(.L_x_8715) ;  /* 0x0000000108587547 */ /* 0x000fea000b800000 */
[----:B------:R-:W-:-:S09]  /*9740*/  UISETP.NE.AND UP0, UPT, UR6, 0x1d, UPT ;  /* 0x0000001d0600788c */ /* 0x000fd2000bf05270 */
[----:B------:R-:W-:Y:S05]  /*9750*/  BRA.U !UP0, `(.L_x_8716) ;  /* 0x0000000108487547 */ /* 0x000fea000b800000 */
[----:B------:R-:W-:-:S09]  /*9760*/  UISETP.NE.AND UP0, UPT, UR6, 0x2c, UPT ;  /* 0x0000002c0600788c */ /* 0x000fd2000bf05270 */
[----:B------:R-:W-:Y:S05]  /*9770*/  BRA.U UP0, `(.L_x_8697) ;  /* 0x0000000100a47547 */ /* 0x000fea000b800000 */
[----:B-----5:R-:W0:Y:S02]  /*9780*/  I2F.S64 R16, R16 ;  /* 0x0000001000107312 */ /* 0x020e240000301400 */
        /* <DEDUP_REMOVED lines=15> */
.L_x_8716:
[----:B-----5:R0:W-:Y:S01]  /*9880*/  STG.E.64 desc[UR36][R2.64], R16 ;  /* 0x0000001002007986 */ /* 0x0201e2000c101b24 */
[----:B------:R-:W-:Y:S05]  /*9890*/  BRA `(.L_x_8698) ;  /* 0x0000000400407947 */ /* 0x000fea0003800000 */
.L_x_8715:
[----:B-----5:R0:W-:Y:S01]  /*98a0*/  STG.E desc[UR36][R2.64], R16 ;  /* 0x0000001002007986 */ /* 0x0201e2000c101924 */
[----:B------:R-:W-:Y:S05]  /*98b0*/  BRA `(.L_x_8698) ;  /* 0x0000000400387947 */ /* 0x000fea0003800000 */
.L_x_8705:
        /* <DEDUP_REMOVED lines=11> */
.L_x_8718:
[----:B-----5:R-:W0:Y:S01]  /*9970*/  I2F.F64.S64 R4, R16 ;  /* 0x0000001000047312 */ /* 0x020e220000301c00 */
[----:B------:R-:W-:-:S05]  /*9980*/  CS2R R6, SRZ ;  /* 0x0000000000067805 */ /* 0x000fca000001ff00 */
[----:B0-----:R0:W-:Y:S01]  /*9990*/  STG.E.128 desc[UR36][R2.64], R4 ;  /* 0x0000000402007986 */ /* 0x0011e2000c101d24 */
[----:B------:R-:W-:Y:S05]  /*99a0*/  BRA `(.L_x_8698) ;  /* 0x0000000000fc7947 */ /* 0x000fea0003800000 */
.L_x_8717:
[----:B------:R-:W-:-:S09]  /*99b0*/  UISETP.NE.AND UP0, UPT, UR6, 0xf, UPT ;  /* 0x0000000f0600788c */ /* 0x000fd2000bf05270 */
[----:B------:R-:W-:Y:S05]  /*99c0*/  BRA.U !UP0, `(.L_x_8719) ;  /* 0x0000000108e87547 */ /* 0x000fea000b800000 */
[----:B------:R-:W-:-:S09]  /*99d0*/  UISETP.NE.AND UP0, UPT, UR6, 0x17, UPT ;  /* 0x000000170600788c */ /* 0x000fd2000bf05270 */
[----:B------:R-:W-:Y:S05]  /*99e0*/  BRA.U !UP0, `(.L_x_8720) ;  /* 0x0000000108907547 */ /* 0x000fea000b800000 */
[----:B------:R-:W-:-:S09]  /*99f0*/  UISETP.NE.AND UP0, UPT, UR6, 0x18, UPT ;  /* 0x000000180600788c */ /* 0x000fd2000bf05270 */
[----:B------:R-:W-:Y:S05]  /*9a00*/  BRA.U !UP0, `(.L_x_8721) ;  /* 0x0000000108447547 */ /* 0x000fea000b800000 */
.L_x_8697:
        /* <DEDUP_REMOVED lines=16> */
.L_x_8722:
[----:B------:R-:W-:Y:S05]  /*9b10*/  BRA `(.L_x_8698) ;  /* 0x0000000000a07947 */ /* 0x000fea0003800000 */
.L_x_8721:
[----:B-----5:R-:W0:Y:S01]  /*9b20*/  I2F.S64 R17, R16 ;  /* 0x0000001000117312 */ /* 0x020e220000301400 */
        /* <DEDUP_REMOVED lines=12> */
.L_x_8724:
[----:B------:R-:W-:Y:S05]  /*9bf0*/  BSYNC.RECONVERGENT B0 ;  /* 0x0000000000007941 */ /* 0x000fea0003800200 */
.L_x_8723:
[----:B------:R-:W-:-:S05]  /*9c00*/  LOP3.LUT R5, R0, 0x80, R5, 0xf8, !PT ;  /* 0x0000008000057812 */ /* 0x000fca00078ef805 */
[----:B------:R0:W-:Y:S01]  /*9c10*/  STG.E.U8 desc[UR36][R2.64], R5 ;  /* 0x0000000502007986 */ /* 0x0001e2000c101124 */
[----:B------:R-:W-:Y:S05]  /*9c20*/  BRA `(.L_x_8698) ;  /* 0x00000000005c7947 */ /* 0x000fea0003800000 */
.L_x_8720:
[----:B-----5:R-:W0:Y:S01]  /*9c30*/  I2F.S64 R5, R16 ;  /* 0x0000001000057312 */ /* 0x020e220000301400 */
        /* <DEDUP_REMOVED lines=11> */
.L_x_8726:
[----:B------:R-:W-:Y:S01]  /*9cf0*/  IMAD.MOV.U32 R0, RZ, RZ, 0x7f ;  /* 0x0000007fff007424 */ /* 0x000fe200078e00ff */
[----:B------:R-:W-:-:S04]  /*9d00*/  ISETP.GT.U32.AND P0, PT, R4, 0x7f800000, PT ;  /* 0x7f8000000400780c */ /* 0x000fc80003f04070 */
[----:B------:R-:W-:-:S09]  /*9d10*/  SEL R0, R0, 0x7c, P0 ;  /* 0x0000007c00007807 */ /* 0x000fd20000000000 */
.L_x_8727:
[----:B------:R-:W-:Y:S05]  /*9d20*/  BSYNC.RECONVERGENT B0 ;  /* 0x0000000000007941 */ /* 0x000fea0003800200 */
.L_x_8725:
[----:B------:R-:W-:-:S04]  /*9d30*/  SHF.R.U32.HI R5, RZ, 0x18, R5 ;  /* 0x00000018ff057819 */ /* 0x000fc80000011605 */
[----:B------:R-:W-:-:S05]  /*9d40*/  LOP3.LUT R5, R0, 0x80, R5, 0xf8, !PT ;  /* 0x0000008000057812 */ /* 0x000fca00078ef805 */
[----:B------:R0:W-:Y:S01]  /*9d50*/  STG.E.U8 desc[UR36][R2.64], R5 ;  /* 0x0000000502007986 */ /* 0x0001e2000c101124 */
[----:B------:R-:W-:Y:S05]  /*9d60*/  BRA `(.L_x_8698) ;  /* 0x00000000000c7947 */ /* 0x000fea0003800000 */
.L_x_8719:
[----:B-----5:R-:W0:Y:S02]  /*9d70*/  I2F.S64 R0, R16 ;  /* 0x0000001000007312 */ /* 0x020e240000301400 */
[----:B0-----:R-:W-:-:S05]  /*9d80*/  F2FP.BF16.F32.PACK_AB R0, RZ, R0 ;  /* 0x00000000ff00723e */ /* 0x001fca00000010ff */
[----:B------:R0:W-:Y:S02]  /*9d90*/  STG.E.U16 desc[UR36][R2.64], R0 ;  /* 0x0000000002007986 */ /* 0x0001e4000c101524 */
.L_x_8698:
[----:B------:R-:W-:-:S07]  /*9da0*/  VIADD R19, R19, 0x80 ;  /* 0x0000008013137836 */ /* 0x000fce0000000000 */
.L_x_8601:
[----:B------:R-:W-:Y:S05]  /*9db0*/  BSYNC.RECONVERGENT B7 ;  /* 0x0000000000077941 */ /* 0x000fea0003800200 */
.L_x_8600:
[----:B------:R-:W5:Y:S01]  /*9dc0*/  LDCU UR4, c[0x0][0x380] ;  /* 0x00007000ff0477ac */ /* 0x000f620008000800 */
[----:B------:R-:W-:Y:S01]  /*9dd0*/  BSSY.RECONVERGENT B7, `(.L_x_8728) ;  /* 0x00004e4000077945 */ /* 0x000fe20003800200 */
[----:B-----5:R-:W-:-:S13]  /*9de0*/  ISETP.GE.AND P0, PT, R19, UR4, PT ;  /* 0x0000000413007c0c */ /* 0x020fda000bf06270 */
[----:B------:R-:W-:Y:S05]  /*9df0*/  @P0 BRA `(.L_x_8729) ;  /* 0x0000004c00840947 */ /* 0x000fea0003800000 */
[----:B------:R-:W5:Y:S01]  /*9e00*/  LDCU UR4, c[0x0][0x388] ;  /* 0x00007100ff0477ac */ /* 0x000f620008000800 */
[----:B------:R-:W-:Y:S02]  /*9e10*/  CS2R R22, SRZ ;  /* 0x0000000000167805 */ /* 0x000fe4000001ff00 */
[----:B0-2---:R-:W-:Y:S01]  /*9e20*/  MOV R0, RZ ;  /* 0x000000ff00007202 */ /* 0x005fe20000000f00 */
        /* <DEDUP_REMOVED lines=376> */
.L_x_8730:
        /* <DEDUP_REMOVED lines=17> */
.L_x_8734:
[----:B------:R0:W5:Y:S01]  /*b6c0*/  LDG.E.U8 R16, desc[UR36][R2.64] ;  /* 0x0000002402107981 */ /* 0x000162000c1e1100 */
[----:B------:R-:W-:Y:S01]  /*b6d0*/  IMAD.MOV.U32 R17, RZ, RZ, RZ ;  /* 0x000000ffff117224 */ /* 0x000fe200078e00ff */
[----:B------:R-:W-:Y:S06]  /*b6e0*/  BRA `(.L_x_8736) ;  /* 0x0000000c00407947 */ /* 0x000fec0003800000 */
.L_x_8733:
        /* <DEDUP_REMOVED lines=8> */
.L_x_8738:
[----:B------:R-:W2:Y:S02]  /*b770*/  LDG.E R16, desc[UR36][R2.64] ;  /* 0x0000002402107981 */ /* 0x000ea4000c1e1900 */
[----:B--2---:R-:W-:Y:S01]  /*b780*/  SHF.R.S32.HI R17, RZ, 0x1f, R16 ;  /* 0x0000001fff117819 */ /* 0x004fe20000011410 */
[----:B------:R-:W-:Y:S06]  /*b790*/  BRA `(.L_x_8736) ;  /* 0x0000000c00147947 */ /* 0x000fec0003800000 */
.L_x_8737:
[----:B------:R-:W2:Y:S02]  /*b7a0*/  LDG.E.S16 R16, desc[UR36][R2.64] ;  /* 0x0000002402107981 */ /* 0x000ea4000c1e1700 */
[----:B--2---:R-:W-:Y:S01]  /*b7b0*/  SHF.R.S32.HI R17, RZ, 0x1f, R16 ;  /* 0x0000001fff117819 */ /* 0x004fe20000011410 */
[----:B------:R-:W-:Y:S06]  /*b7c0*/  BRA `(.L_x_8736) ;  /* 0x0000000c00087947 */ /* 0x000fec0003800000 */
.L_x_8732:
        /* <DEDUP_REMOVED lines=9> */
.L_x_8740:
[----:B------:R-:W2:Y:S02]  /*b860*/  LDG.E.U16 R2, desc[UR36][R2.64] ;  /* 0x0000002402027981 */ /* 0x000ea4000c1e1500 */
[----:B--2---:R-:W-:-:S06]  /*b870*/  HADD2.F32 R16, -RZ, R2.H0_H0 ;  /* 0x20000002ff107230 */ /* 0x004fcc0000004100 */
[----:B------:R-:W0:Y:S01]  /*b880*/  F2I.S64.TRUNC R16, R16 ;  /* 0x0000001000107311 */ /* 0x000e22000020d900 */
[----:B------:R-:W-:Y:S05]  /*b890*/  BRA `(.L_x_8736) ;  /* 0x0000000800d47947 */ /* 0x000fea0003800000 */
.L_x_8739:
[----:B------:R-:W-:-:S09]  /*b8a0*/  UISETP.NE.AND UP0, UPT, UR4, 0x7, UPT ;  /* 0x000000070400788c */ /* 0x000fd2000bf05270 */
[----:B------:R-:W-:Y:S05]  /*b8b0*/  BRA.U !UP0, `(.L_x_8741) ;  /* 0x00000001082c7547 */ /* 0x000fea000b800000 */
[----:B------:R-:W-:-:S09]  /*b8c0*/  UISETP.NE.AND UP0, UPT, UR4, 0x8, UPT ;  /* 0x000000080400788c */ /* 0x000fd2000bf05270 */
[----:B------:R-:W-:Y:S05]  /*b8d0*/  BRA.U !UP0, `(.L_x_8742) ;  /* 0x0000000108147547 */ /* 0x000fea000b800000 */
[----:B------:R-:W-:-:S09]  /*b8e0*/  UISETP.NE.AND UP0, UPT, UR4, 0x9, UPT ;  /* 0x000000090400788c */ /* 0x000fd2000bf05270 */
[----:B------:R-:W-:Y:S05]  /*b8f0*/  BRA.U UP0, `(.L_x_8735) ;  /* 0x0000000900647547 */ /* 0x000fea000b800000 */
[----:B------:R-:W2:Y:S02]  /*b900*/  LDG.E R2, desc[UR36][R2.64] ;  /* 0x0000002402027981 */ /* 0x000ea4000c1e1900 */
[----:B--2---:R3:W4:Y:S01]  /*b910*/  F2I.S64.TRUNC R16, R2 ;  /* 0x0000000200107311 */ /* 0x004722000020d900 */
[----:B------:R-:W-:Y:S05]  /*b920*/  BRA `(.L_x_8736) ;  /* 0x0000000800b07947 */ /* 0x000fea0003800000 */
.L_x_8742:
[----:B------:R-:W2:Y:S02]  /*b930*/  LDG.E.U16 R2, desc[UR36][R2.64] ;  /* 0x0000002402027981 */ /* 0x000ea4000c1e1500 */
[----:B--2---:R-:W-:-:S06]  /*b940*/  HADD2.F32 R16, -RZ, R2.H0_H0 ;  /* 0x20000002ff107230 */ /* 0x004fcc0000004100 */
[----:B------:R-:W0:Y:S01]  /*b950*/  F2I.S64.TRUNC R16, R16 ;  /* 0x0000001000107311 */ /* 0x000e22000020d900 */
[----:B------:R-:W-:Y:S05]  /*b960*/  BRA `(.L_x_8736) ;  /* 0x0000000800a07947 */ /* 0x000fea0003800000 */
.L_x_8741:
[----:B------:R-:W2:Y:S02]  /*b970*/  LDG.E.64 R2, desc[UR36][R2.64] ;  /* 0x0000002402027981 */ /* 0x000ea4000c1e1b00 */
[----:B--2---:R0:W1:Y:S01]  /*b980*/  F2I.S64.F64.TRUNC R16, R2 ;  /* 0x0000000200107311 */ /* 0x004062000030d900 */
[----:B------:R-:W-:Y:S05]  /*b990*/  BRA `(.L_x_8736) ;  /* 0x0000000800947947 */ /* 0x000fea0003800000 */
.L_x_8731:
        /* <DEDUP_REMOVED lines=13> */
.L_x_8745:
[----:B------:R-:W2:Y:S02]  /*ba70*/  LDG.E.64 R2, desc[UR36][R2.64] ;  /* 0x0000002402027981 */ /* 0x000ea4000c1e1b00 */
[----:B--2---:R0:W1:Y:S01]  /*ba80*/  F2I.S64.F64.TRUNC R16, R2 ;  /* 0x0000000200107311 */ /* 0x004062000030d900 */
[----:B------:R-:W-:Y:S05]  /*ba90*/  BRA `(.L_x_8736) ;  /* 0x0000000800547947 */ /* 0x000fea0003800000 */
.L_x_8744:
        /* <DEDUP_REMOVED lines=26> */
.L_x_8747:
        /* <DEDUP_REMOVED lines=13> */
.L_x_8746:
[----:B------:R-:W2:Y:S02]  /*bd10*/  LDG.E.U16 R16, desc[UR36][R2.64] ;  /* 0x0000002402107981 */ /* 0x000ea4000c1e1500 */
[----:B--2---:R-:W-:-:S06]  /*bd20*/  SHF.L.U32 R16, R16, 0x10, RZ ;  /* 0x0000001010107819 */ /* 0x004fcc00000006ff */
[----:B------:R-:W0:Y:S01]  /*bd30*/  F2I.S64.TRUNC R16, R16 ;  /* 0x0000001000107311 */ /* 0x000e22000020d900 */
[----:B------:R-:W-:Y:S05]  /*bd40*/  BRA `(.L_x_8736) ;  /* 0x0000000400a87947 */ /* 0x000fea0003800000 */
.L_x_8743:
        /* <DEDUP_REMOVED lines=11> */
.L_x_8750:
        /* <DEDUP_REMOVED lines=21> */
.L_x_8754:
[----:B------:R-:W-:Y:S05]  /*bf50*/  BSYNC.RECONVERGENT B1 ;  /* 0x0000000000017941 */ /* 0x000fea0003800200 */
.L_x_8753:
[----:B------:R-:W-:Y:S01]  /*bf60*/  IMAD.SHL.U32 R0, R0, 0x100000, RZ ;  /* 0x0010000000007824 */ /* 0x000fe200078e00ff */
[----:B------:R-:W-:-:S04]  /*bf70*/  LEA R2, R2, 0x3b800000, 0x17 ;  /* 0x3b80000002027811 */ /* 0x000fc800078eb8ff */
[----:B------:R-:W-:-:S07]  /*bf80*/  LOP3.LUT R16, R2, R0, R7, 0xfe, !PT ;  /* 0x0000000002107212 */ /* 0x000fce00078efe07 */
.L_x_8752:
[----:B------:R-:W-:Y:S05]  /*bf90*/  BSYNC.RECONVERGENT B0 ;  /* 0x0000000000007941 */ /* 0x000fea0003800200 */
.L_x_8751:
[----:B------:R-:W0:Y:S01]  /*bfa0*/  F2I.S64.TRUNC R16, R16 ;  /* 0x0000001000107311 */ /* 0x000e22000020d900 */
[----:B------:R-:W-:Y:S05]  /*bfb0*/  BRA `(.L_x_8736) ;  /* 0x00000004000c7947 */ /* 0x000fea0003800000 */
.L_x_8749:
        /* <DEDUP_REMOVED lines=21> */
.L_x_8758:
[----:B------:R-:W-:Y:S05]  /*c110*/  BSYNC.RECONVERGENT B1 ;  /* 0x0000000000017941 */ /* 0x000fea0003800200 */
.L_x_8757:
[----:B------:R-:W-:Y:S01]  /*c120*/  IMAD.SHL.U32 R0, R0, 0x200000, RZ ;  /* 0x0020000000007824 */ /* 0x000fe200078e00ff */
[----:B------:R-:W-:-:S04]  /*c130*/  LEA R2, R2, 0x37800000, 0x17 ;  /* 0x3780000002027811 */ /* 0x000fc800078eb8ff */
[----:B------:R-:W-:-:S07]  /*c140*/  LOP3.LUT R16, R2, R0, R7, 0xfe, !PT ;  /* 0x0000000002107212 */ /* 0x000fce00078efe07 */
.L_x_8756:
[----:B------:R-:W-:Y:S05]  /*c150*/  BSYNC.RECONVERGENT B0 ;  /* 0x0000000000007941 */ /* 0x000fea0003800200 */
.L_x_8755:
[----:B------:R-:W0:Y:S01]  /*c160*/  F2I.S64.TRUNC R16, R16 ;  /* 0x0000001000107311 */ /* 0x000e22000020d900 */
[----:B------:R-:W-:Y:S05]  /*c170*/  BRA `(.L_x_8736) ;  /* 0x00000000009c7947 */ /* 0x000fea0003800000 */
.L_x_8748:
        /* <DEDUP_REMOVED lines=14> */
.L_x_8762:
[----:B------:R-:W-:Y:S05]  /*c260*/  BSYNC.RECONVERGENT B0 ;  /* 0x0000000000007941 */ /* 0x000fea0003800200 */
.L_x_8761:
[----:B------:R-:W0:Y:S01]  /*c270*/  F2I.S64.TRUNC R16, R16 ;  /* 0x0000001000107311 */ /* 0x000e22000020d900 */
[----:B------:R-:W-:Y:S05]  /*c280*/  BRA `(.L_x_8736) ;  /* 0x0000000000587947 */ /* 0x000fea0003800000 */
.L_x_8735:
        /* <DEDUP_REMOVED lines=16> */
.L_x_8763:
[----:B------:R-:W-:Y:S01]  /*c390*/  CS2R R16, SRZ ;  /* 0x0000000000107805 */ /* 0x000fe2000001ff00 */
[----:B------:R-:W-:Y:S06]  /*c3a0*/  BRA `(.L_x_8736) ;  /* 0x0000000000107947 */ /* 0x000fec0003800000 */
.L_x_8760:
[----:B------:R0:W5:Y:S01]  /*c3b0*/  LDG.E.64 R16, desc[UR36][R2.64] ;  /* 0x0000002402107981 */ /* 0x000162000c1e1b00 */
[----:B------:R-:W-:Y:S05]  /*c3c0*/  BRA `(.L_x_8736) ;  /* 0x0000000000087947 */ /* 0x000fea0003800000 */
.L_x_8759:
[----:B------:R0:W5:Y:S01]  /*c3d0*/  LDG.E R16, desc[UR36][R2.64] ;  /* 0x0000002402107981 */ /* 0x000162000c1e1900 */
[----:B------:R-:W-:-:S07]  /*c3e0*/  HFMA2 R17, -RZ, RZ, 0, 0 ;  /* 0x00000000ff117431 */ /* 0x000fce00000001ff */
.L_x_8736:
[----:B------:R-:W0:Y:S01]  /*c3f0*/  LDCU.64 UR6, c[0x0][0x658] ;  /* 0x0000cb00ff0677ac */ /* 0x000e220008000a00 */
[----:B------:R-:W-:Y:S01]  /*c400*/  BSSY.RECONVERGENT B6, `(.L_x_8764) ;  /* 0x00000b7000067945 */ /* 0x000fe20003800200 */
[----:B------:R-:W-:-:S04]  /*c410*/  UPRMT UR4, UR39, 0x7772, URZ ;  /* 0x0000777227047896 */ /* 0x000fc800080000ff */
[----:B------:R-:W-:Y:S01]  /*c420*/  UISETP.GT.AND UP0, UPT, UR4, 0x9, UPT ;  /* 0x000000090400788c */ /* 0x000fe2000bf04270 */
[----:B01-3--:R-:W-:-:S05]  /*c430*/  IADD3 R2, P0, PT, R23, UR6, RZ ;  /* 0x0000000617027c10 */ /* 0x00bfca000ff1e0ff */
        /* <DEDUP_REMOVED lines=14> */
.L_x_8768:
[----:B------:R-:W3:Y:S02]  /*c520*/  LDG.E.U8 R2, desc[UR36][R2.64] ;  /* 0x0000002402027981 */ /* 0x000ee4000c1e1100 */
[----:B---3--:R-:W-:-:S04]  /*c530*/  ISETP.NE.AND P0, PT, R2, RZ, PT ;  /* 0x000000ff0200720c */ /* 0x008fc80003f05270 */
[----:B------:R-:W-:Y:S01]  /*c540*/  P2R R23, PR, RZ, 0x1 ;  /* 0x00000001ff177803 */ /* 0x000fe20000000000 */
[----:B------:R-:W-:Y:S08]  /*c550*/  BRA `(.L_x_8770) ;  /* 0x0000000800847947 */ /* 0x000ff00003800000 */
.L_x_8767:
        /* <DEDUP_REMOVED lines=11> */
.L_x_8772:
[----:B------:R-:W3:Y:S02]  /*c610*/  LDG.E R2, desc[UR36][R2.64] ;  /* 0x0000002402027981 */ /* 0x000ee4000c1e1900 */
[----:B---3--:R-:W-:-:S04]  /*c620*/  ISETP.NE.AND P0, PT, R2, RZ, PT ;  /* 0x000000ff0200720c */ /* 0x008fc80003f05270 */
[----:B------:R-:W-:Y:S01]  /*c630*/  P2R R23, PR, RZ, 0x1 ;  /* 0x00000001ff177803 */ /* 0x000fe20000000000 */
[----:B------:R-:W-:Y:S08]  /*c640*/  BRA `(.L_x_8770) ;  /* 0x0000000800487947 */ /* 0x000ff00003800000 */
.L_x_8771:
[----:B------:R-:W3:Y:S02]  /*c650*/  LDG.E.U16 R2, desc[UR36][R2.64] ;  /* 0x0000002402027981 */ /* 0x000ee4000c1e1500 */
[----:B---3--:R-:W-:-:S04]  /*c660*/  ISETP.NE.AND P0, PT, R2, RZ, PT ;  /* 0x000000ff0200720c */ /* 0x008fc80003f05270 */
[----:B------:R-:W-:Y:S01]  /*c670*/  P2R R23, PR, RZ, 0x1 ;  /* 0x00000001ff177803 */ /* 0x000fe20000000000 */
[----:B------:R-:W-:Y:S08]  /*c680*/  BRA `(.L_x_8770) ;  /* 0x0000000800387947 */ /* 0x000ff00003800000 */
.L_x_8766:
        /* <DEDUP_REMOVED lines=10> */
.L_x_8774:
[----:B------:R-:W3:Y:S02]  /*c730*/  LDG.E.U16 R0, desc[UR36][R2.64] ;  /* 0x0000002402007981 */ /* 0x000ee4000c1e1500 */
[----:B---3--:R-:W-:-:S05]  /*c740*/  HADD2.F32 R0, -RZ, R0.H0_H0 ;  /* 0x20000000ff007230 */ /* 0x008fca0000004100 */
[----:B------:R-:W-:-:S04]  /*c750*/  FSETP.NEU.FTZ.AND P0, PT, R0, RZ, PT ;  /* 0x000000ff0000720b */ /* 0x000fc80003f1d000 */
[----:B------:R-:W-:Y:S01]  /*c760*/  P2R R23, PR, RZ, 0x1 ;  /* 0x00000001ff177803 */ /* 0x000fe20000000000 */
[----:B------:R-:W-:Y:S08]  /*c770*/  BRA `(.L_x_8770) ;  /* 0x0000000400fc7947 */ /* 0x000ff00003800000 */
.L_x_8773:
        /* <DEDUP_REMOVED lines=12> */
.L_x_8776:
        /* <DEDUP_REMOVED lines=10> */
.L_x_8775:
[----:B------:R-:W3:Y:S02]  /*c8e0*/  LDG.E.64 R2, desc[UR36][R2.64] ;  /* 0x0000002402027981 */ /* 0x000ee4000c1e1b00 */
[----:B---3--:R-:W-:-:S06]  /*c8f0*/  DSETP.NEU.AND P0, PT, R2, RZ, PT ;  /* 0x000000ff0200722a */ /* 0x008fcc0003f0d000 */
[----:B------:R-:W-:Y:S01]  /*c900*/  P2R R23, PR, RZ, 0x1 ;  /* 0x00000001ff177803 */ /* 0x000fe20000000000 */
[----:B------:R-:W-:Y:S07]  /*c910*/  BRA `(.L_x_8770) ;  /* 0x0000000400947947 */ /* 0x000fee0003800000 */
.L_x_8765:
        /* <DEDUP_REMOVED lines=12> */
.L_x_8779:
[----:B------:R-:W3:Y:S02]  /*c9e0*/  LDG.E.128 R4, desc[UR36][R2.64] ;  /* 0x0000002402047981 */ /* 0x000ee4000c1e1d00 */
[----:B---3--:R-:W-:-:S06]  /*c9f0*/  DSETP.NEU.AND P0, PT, R6, RZ, PT ;  /* 0x000000ff0600722a */ /* 0x008fcc0003f0d000 */
[----:B------:R-:W-:-:S06]  /*ca00*/  DSETP.NEU.OR P0, PT, R4, RZ, P0 ;  /* 0x000000ff0400722a */ /* 0x000fcc000070d400 */
[----:B------:R-:W-:Y:S01]  /*ca10*/  P2R R23, PR, RZ, 0x1 ;  /* 0x00000001ff177803 */ /* 0x000fe20000000000 */
[----:B------:R-:W-:Y:S07]  /*ca20*/  BRA `(.L_x_8770) ;  /* 0x0000000400507947 */ /* 0x000fee0003800000 */
.L_x_8778:
        /* <DEDUP_REMOVED lines=10> */
.L_x_8781:
        /* <DEDUP_REMOVED lines=12> */
.L_x_8780:
[----:B------:R-:W3:Y:S02]  /*cb90*/  LDG.E.U16 R0, desc[UR36][R2.64] ;  /* 0x0000002402007981 */ /* 0x000ee4000c1e1500 */
[----:B---3--:R-:W-:-:S04]  /*cba0*/  SHF.L.U32 R0, R0, 0x10, RZ ;  /* 0x0000001000007819 */ /* 0x008fc800000006ff */
[----:B------:R-:W-:-:S04]  /*cbb0*/  FSETP.NEU.FTZ.AND P0, PT, R0, RZ, PT ;  /* 0x000000ff0000720b */ /* 0x000fc80003f1d000 */
[----:B------:R-:W-:Y:S01]  /*cbc0*/  P2R R23, PR, RZ, 0x1 ;  /* 0x00000001ff177803 */ /* 0x000fe20000000000 */
[----:B------:R-:W-:Y:S08]  /*cbd0*/  BRA `(.L_x_8770) ;  /* 0x0000000000e47947 */ /* 0x000ff00003800000 */
.L_x_8777:
        /* <DEDUP_REMOVED lines=12> */
.L_x_8784:
[----:B------:R-:W3:Y:S02]  /*cca0*/  LDG.E.U8 R2, desc[UR36][R2.64] ;  /* 0x0000002402027981 */ /* 0x000ee4000c1e1100 */
[----:B---3--:R-:W-:-:S04]  /*ccb0*/  ISETP.NE.AND P0, PT, R2, RZ, PT ;  /* 0x000000ff0200720c */ /* 0x008fc80003f05270 */
[----:B------:R-:W-:Y:S01]  /*ccc0*/  P2R R23, PR, RZ, 0x1 ;  /* 0x00000001ff177803 */ /* 0x000fe20000000000 */
[----:B------:R-:W-:Y:S08]  /*ccd0*/  BRA `(.L_x_8770) ;  /* 0x0000000000a47947 */ /* 0x000ff00003800000 */
.L_x_8783:
[----:B------:R-:W3:Y:S02]  /*cce0*/  LDG.E.U8 R2, desc[UR36][R2.64] ;  /* 0x0000002402027981 */ /* 0x000ee4000c1e1100 */
[----:B---3--:R-:W-:-:S04]  /*ccf0*/  ISETP.NE.AND P0, PT, R2, RZ, PT ;  /* 0x000000ff0200720c */ /* 0x008fc80003f05270 */
[----:B------:R-:W-:Y:S01]  /*cd00*/  P2R R23, PR, RZ, 0x1 ;  /* 0x00000001ff177803 */ /* 0x000fe20000000000 */
[----:B------:R-:W-:Y:S08]  /*cd10*/  BRA `(.L_x_8770) ;  /* 0x0000000000947947 */ /* 0x000ff00003800000 */
.L_x_8782:
        /* <DEDUP_REMOVED lines=10> */
.L_x_8769:
[----:B------:R-:W-:Y:S01]  /*cdc0*/  MOV R2, 0x0 ;  /* 0x0000000000027802 */ /* 0x000fe20000000f00 */
[----:B------:R-:W0:Y:S01]  /*cdd0*/  LDCU.64 UR4, c[0x4][0x4e8] ;  /* 0x01009d00ff0477ac */ /* 0x000e220008000a00 */
[----:B------:R-:W-:Y:S02]  /*cde0*/  HFMA2 R12, -RZ, RZ, 0, 5.9604644775390625e-08 ;  /* 0x00000001ff0c7431 */ /* 0x000fe400000001ff */
[----:B------:R-:W-:Y:S01]  /*cdf0*/  IMAD.MOV.U32 R8, RZ, RZ, 0x4e ;  /* 0x0000004eff087424 */ /* 0x000fe200078e00ff */
[----:B------:R-:W1:Y:S01]  /*ce00*/  LDCU.64 UR6, c[0x4][0x4f0] ;  /* 0x01009e00ff0677ac */ /* 0x000e620008000a00 */
[----:B------:R-:W3:Y:S01]  /*ce10*/  LDC.64 R2, c[0x4][R2] ;  /* 0x0100000002027b82 */ /* 0x000ee20000000a00 */
[----:B------:R-:W-:Y:S01]  /*ce20*/  IMAD.MOV.U32 R13, RZ, RZ, RZ ;  /* 0x000000ffff0d7224 */ /* 0x000fe200078e00ff */
[----:B------:R-:W2:Y:S01]  /*ce30*/  LDCU.64 UR8, c[0x4][0x320] ;  /* 0x01006400ff0877ac */ /* 0x000ea20008000a00 */
[----:B0-----:R-:W-:Y:S02]  /*ce40*/  IMAD.U32 R4, RZ, RZ, UR4 ;  /* 0x00000004ff047e24 */ /* 0x001fe4000f8e00ff */
[----:B------:R-:W-:-:S02]  /*ce50*/  IMAD.U32 R5, RZ, RZ, UR5 ;  /* 0x00000005ff057e24 */ /* 0x000fc4000f8e00ff */
[----:B-1----:R-:W-:Y:S01]  /*ce60*/  IMAD.U32 R6, RZ, RZ, UR6 ;  /* 0x00000006ff067e24 */ /* 0x002fe2000f8e00ff */
[----:B------:R-:W-:Y:S01]  /*ce70*/  MOV R7, UR7 ;  /* 0x0000000700077c02 */ /* 0x000fe20008000f00 */
[----:B--2---:R-:W-:Y:S02]  /*ce80*/  IMAD.U32 R10, RZ, RZ, UR8 ;  /* 0x00000008ff0a7e24 */ /* 0x004fe4000f8e00ff */
[----:B------:R-:W-:-:S07]  /*ce90*/  IMAD.U32 R11, RZ, RZ, UR9 ;  /* 0x00000009ff0b7e24 */ /* 0x000fce000f8e00ff */
[----:B------:R-:W-:-:S07]  /*cea0*/  LEPC R20, `(.L_x_8787) ;  /* 0x000000001014794e */ /* 0x000fce0000000000 */
[----:B---345:R-:W-:Y:S05]  /*ceb0*/  CALL.ABS.NOINC R2 ;  /* 0x0000000002007343 */ /* 0x038fea0003c00000 */
.L_x_8787:
[----:B------:R-:W-:-:S04]  /*cec0*/  PLOP3.LUT P0, PT, PT, PT, PT, 0x8, 0x80 ;  /* 0x000000000080781c */ /* 0x000fc80003f0e170 */
[----:B------:R-:W-:Y:S01]  /*ced0*/  P2R R23, PR, RZ, 0x1 ;  /* 0x00000001ff177803 */ /* 0x000fe20000000000 */
[----:B------:R-:W-:Y:S08]  /*cee0*/  BRA `(.L_x_8770) ;  /* 0x0000000000207947 */ /* 0x000ff00003800000 */
.L_x_8786:
[----:B------:R-:W3:Y:S02]  /*cef0*/  LDG.E.64 R2, desc[UR36][R2.64] ;  /* 0x0000002402027981 */ /* 0x000ee4000c1e1b00 */
[----:B---3--:R-:W-:-:S04]  /*cf00*/  ISETP.NE.U32.AND P0, PT, R2, RZ, PT ;  /* 0x000000ff0200720c */ /* 0x008fc80003f05070 */
[----:B------:R-:W-:-:S04]  /*cf10*/  ISETP.NE.AND.EX P0, PT, R3, RZ, PT, P0 ;  /* 0x000000ff0300720c */ /* 0x000fc80003f05300 */
[----:B------:R-:W-:Y:S01]  /*cf20*/  P2R R23, PR, RZ, 0x1 ;  /* 0x00000001ff177803 */ /* 0x000fe20000000000 */
[----:B------:R-:W-:Y:S08]  /*cf30*/  BRA `(.L_x_8770) ;  /* 0x00000000000c7947 */ /* 0x000ff00003800000 */
.L_x_8785:
[----:B------:R-:W3:Y:S02]  /*cf40*/  LDG.E R2, desc[UR36][R2.64] ;  /* 0x0000002402027981 */ /* 0x000ee4000c1e1900 */
[----:B---3--:R-:W-:-:S04]  /*cf50*/  ISETP.NE.AND P0, PT, R2, RZ, PT ;  /* 0x000000ff0200720c */ /* 0x008fc80003f05270 */
[----:B------:R-:W-:-:S09]  /*cf60*/  P2R R23, PR, RZ, 0x1 ;  /* 0x00000001ff177803 */ /* 0x000fd20000000000 */
.L_x_8770:
[----:B------:R-:W-:Y:S05]  /*cf70*/  BSYNC.RECONVERGENT B6 ;  /* 0x0000000000067941 */ /* 0x000fea0003800200 */
.L_x_8764:
        /* <DEDUP_REMOVED lines=17> */
.L_x_8791:
[----:B------:R0:W5:Y:S01]  /*d090*/  LDG.E.U8 R2, desc[UR36][R4.64] ;  /* 0x0000002404027981 */ /* 0x000162000c1e1100 */
[----:B------:R-:W-:Y:S01]  /*d0a0*/  IMAD.MOV.U32 R3, RZ, RZ, RZ ;  /* 0x000000ffff037224 */ /* 0x000fe200078e00ff */
[----:B------:R-:W-:Y:S06]  /*d0b0*/  BRA `(.L_x_8793) ;  /* 0x0000000c00407947 */ /* 0x000fec0003800000 */
.L_x_8790:
        /* <DEDUP_REMOVED lines=8> */
.L_x_8795:
[----:B------:R-:W3:Y:S02]  /*d140*/  LDG.E R2, desc[UR36][R4.64] ;  /* 0x0000002404027981 */ /* 0x000ee4000c1e1900 */
[----:B---3--:R-:W-:Y:S01]  /*d150*/  SHF.R.S32.HI R3, RZ, 0x1f, R2 ;  /* 0x0000001fff037819 */ /* 0x008fe20000011402 */
[----:B------:R-:W-:Y:S06]  /*d160*/  BRA `(.L_x_8793) ;  /* 0x0000000c00147947 */ /* 0x000fec0003800000 */
.L_x_8794:
[----:B------:R-:W3:Y:S02]  /*d170*/  LDG.E.S16 R2, desc[UR36][R4.64] ;  /* 0x0000002404027981 */ /* 0x000ee4000c1e1700 */
[----:B---3--:R-:W-:Y:S01]  /*d180*/  SHF.R.S32.HI R3, RZ, 0x1f, R2 ;  /* 0x0000001fff037819 */ /* 0x008fe20000011402 */
[----:B------:R-:W-:Y:S06]  /*d190*/  BRA `(.L_x_8793) ;  /* 0x0000000c00087947 */ /* 0x000fec0003800000 */
.L_x_8789:
        /* <DEDUP_REMOVED lines=9> */
.L_x_8797:
[----:B------:R-:W3:Y:S02]  /*d230*/  LDG.E.U16 R4, desc[UR36][R4.64] ;  /* 0x0000002404047981 */ /* 0x000ee4000c1e1500 */
[----:B---3--:R-:W-:-:S06]  /*d240*/  HADD2.F32 R2, -RZ, R4.H0_H0 ;  /* 0x20000004ff027230 */ /* 0x008fcc0000004100 */
[----:B------:R-:W0:Y:S01]  /*d250*/  F2I.S64.TRUNC R2, R2 ;  /* 0x0000000200027311 */ /* 0x000e22000020d900 */
[----:B------:R-:W-:Y:S05]  /*d260*/  BRA `(.L_x_8793) ;  /* 0x0000000800d47947 */ /* 0x000fea0003800000 */
.L_x_8796:
        /* <DEDUP_REMOVED lines=9> */
.L_x_8799:
[----:B------:R-:W3:Y:S02]  /*d300*/  LDG.E.U16 R4, desc[UR36][R4.64] ;  /* 0x0000002404047981 */ /* 0x000ee4000c1e1500 */
[----:B---3--:R-:W-:-:S06]  /*d310*/  HADD2.F32 R2, -RZ, R4.H0_H0 ;  /* 0x20000004ff027230 */ /* 0x008fcc0000004100 */
[----:B------:R-:W0:Y:S01]  /*d320*/  F2I.S64.TRUNC R2, R2 ;  /* 0x0000000200027311 */ /* 0x000e22000020d900 */
[----:B------:R-:W-:Y:S05]  /*d330*/  BRA `(.L_x_8793) ;  /* 0x0000000800a07947 */ /* 0x000fea0003800000 */
.L_x_8798:
[----:B------:R-:W3:Y:S02]  /*d340*/  LDG.E.64 R2, desc[UR36][R4.64] ;  /* 0x0000002404027981 */ /* 0x000ee4000c1e1b00 */
[----:B---3--:R-:W0:Y:S01]  /*d350*/  F2I.S64.F64.TRUNC R2, R2 ;  /* 0x0000000200027311 */ /* 0x008e22000030d900 */
[----:B------:R-:W-:Y:S05]  /*d360*/  BRA `(.L_x_8793) ;  /* 0x0000000800947947 */ /* 0x000fea0003800000 */
.L_x_8788:
        /* <DEDUP_REMOVED lines=13> */
.L_x_8802:
[----:B------:R-:W3:Y:S02]  /*d440*/  LDG.E.64 R2, desc[UR36][R4.64] ;  /* 0x0000002404027981 */ /* 0x000ee4000c1e1b00 */
[----:B---3--:R-:W0:Y:S01]  /*d450*/  F2I.S64.F64.TRUNC R2, R2 ;  /* 0x0000000200027311 */ /* 0x008e22000030d900 */
[----:B------:R-:W-:Y:S05]  /*d460*/  BRA `(.L_x_8793) ;  /* 0x0000000800547947 */ /* 0x000fea0003800000 */
.L_x_8801:
        /* <DEDUP_REMOVED lines=26> */
.L_x_8804:
[----:B------:R-:W3:Y:S02]  /*d610*/  LDG.E.U8 R3, desc[UR36][R4.64] ;  /* 0x0000002404037981 */ /* 0x000ee4000c1e1100 */
[C---:B---3--:R-:W-:Y:S01]  /*d620*/  SHF.L.U32 R0, R3.reuse, 0x19, RZ ;  /* 0x0000001903007819 */ /* 0x048fe200000006ff */
        /* <DEDUP_REMOVED lines=11> */
.L_x_8803:
[----:B------:R-:W3:Y:S02]  /*d6e0*/  LDG.E.U16 R2, desc[UR36][R4.64] ;  /* 0x0000002404027981 */ /* 0x000ee4000c1e1500 */
[----:B---3--:R-:W-:-:S06]  /*d6f0*/  IMAD.U32 R2, R2, 0x10000, RZ ;  /* 0x0001000002027824 */ /* 0x008fcc00078e00ff */
[----:B------:R-:W3:Y:S01]  /*d700*/  F2I.S64.TRUNC R2, R2 ;  /* 0x0000000200027311 */ /* 0x000ee2000020d900 */
[----:B------:R-:W-:Y:S05]  /*d710*/  BRA `(.L_x_8793) ;  /* 0x0000000400a87947 */ /* 0x000fea0003800000 */
.L_x_8800:
        /* <DEDUP_REMOVED lines=11> */
.L_x_8807:
[----:B------:R-:W3:Y:S01]  /*d7d0*/  LDG.E.U8 R4, desc[UR36][R4.64] ;  /* 0x0000002404047981 */ /* 0x000ee2000c1e1100 */
[----:B------:R-:W-:Y:S01]  /*d7e0*/  BSSY.RECONVERGENT B0, `(.L_x_8808) ;  /* 0x0000018000007945 */ /* 0x000fe20003800200 */
[----:B------:R-:W-:Y:S02]  /*d7f0*/  MOV R2, RZ ;  /* 0x000000ff00027202 */ /* 0x000fe40000000f00 */
        /* <DEDUP_REMOVED lines=18> */
.L_x_8811:
[----:B------:R-:W-:Y:S05]  /*d920*/  BSYNC.RECONVERGENT B1 ;  /* 0x0000000000017941 */ /* 0x000fea0003800200 */
.L_x_8810:
[----:B------:R-:W-:Y:S02]  /*d930*/  SHF.L.U32 R0, R0, 0x14, RZ ;  /* 0x0000001400007819 */ /* 0x000fe400000006ff */
[----:B------:R-:W-:-:S04]  /*d940*/  LEA R2, R2, 0x3b800000, 0x17 ;  /* 0x3b80000002027811 */ /* 0x000fc800078eb8ff */
[----:B------:R-:W-:-:S07]  /*d950*/  LOP3.LUT R2, R2, R0, R7, 0xfe, !PT ;  /* 0x0000000002027212 */ /* 0x000fce00078efe07 */
.L_x_8809:
[----:B------:R-:W-:Y:S05]  /*d960*/  BSYNC.RECONVERGENT B0 ;  /* 0x0000000000007941 */ /* 0x000fea0003800200 */
.L_x_8808:
[----:B------:R-:W0:Y:S01]  /*d970*/  F2I.S64.TRUNC R2, R2 ;  /* 0x0000000200027311 */ /* 0x000e22000020d900 */
[----:B------:R-:W-:Y:S05]  /*d980*/  BRA `(.L_x_8793) ;  /* 0x00000004000c7947 */ /* 0x000fea0003800000 */
.L_x_8806:
        /* <DEDUP_REMOVED lines=21> */
.L_x_8815:
[----:B------:R-:W-:Y:S05]  /*dae0*/  BSYNC.RECONVERGENT B1 ;  /* 0x0000000000017941 */ /* 0x000fea0003800200 */
.L_x_8814:
[----:B------:R-:W-:Y:S01]  /*daf0*/  IMAD.SHL.U32 R0, R0, 0x200000, RZ ;  /* 0x0020000000007824 */ /* 0x000fe200078e00ff */
[----:B------:R-:W-:-:S04]  /*db00*/  LEA R2, R2, 0x37800000, 0x17 ;  /* 0x3780000002027811 */ /* 0x000fc800078eb8ff */
[----:B------:R-:W-:-:S07]  /*db10*/  LOP3.LUT R2, R2, R0, R7, 0xfe, !PT ;  /* 0x0000000002027212 */ /* 0x000fce00078efe07 */
.L_x_8813:
[----:B------:R-:W-:Y:S05]  /*db20*/  BSYNC.RECONVERGENT B0 ;  /* 0x0000000000007941 */ /* 0x000fea0003800200 */
.L_x_8812:
[----:B------:R-:W0:Y:S01]  /*db30*/  F2I.S64.TRUNC R2, R2 ;  /* 0x0000000200027311 */ /* 0x000e22000020d900 */
[----:B------:R-:W-:Y:S05]  /*db40*/  BRA `(.L_x_8793) ;  /* 0x00000000009c7947 */ /* 0x000fea0003800000 */
.L_x_8805:
        /* <DEDUP_REMOVED lines=12> */
[----:B------:R-:W-:Y:S01]  /*dc10*/  @!P0 IMAD.MOV.U32 R2, RZ, RZ, 0x7f800001 ;  /* 0x7f800001ff028424 */ /* 0x000fe200078e00ff */
[----:B------:R-:W-:-:S07]  /*dc20*/  @P0 SHF.L.U32 R2, R4, 0x17, RZ ;  /* 0x0000001704020819 */ /* 0x000fce00000006ff */
.L_x_8819:
[----:B------:R-:W-:Y:S05]  /*dc30*/  BSYNC.RECONVERGENT B0 ;  /* 0x0000000000007941 */ /* 0x000fea0003800200 */
.L_x_8818:
[----:B------:R-:W0:Y:S01]  /*dc40*/  F2I.S64.TRUNC R2, R2 ;  /* 0x0000000200027311 */ /* 0x000e22000020d900 */
[----:B------:R-:W-:Y:S05]  /*dc50*/  BRA `(.L_x_8793) ;  /* 0x0000000000587947 */ /* 0x000fea0003800000 */
.L_x_8792:
        /* <DEDUP_REMOVED lines=16> */
.L_x_8820:
[----:B------:R-:W-:Y:S01]  /*dd60*/  CS2R R2, SRZ ;  /* 0x0000000000027805 */ /* 0x000fe2000001ff00 */
[----:B------:R-:W-:Y:S06]  /*dd70*/  BRA `(.L_x_8793) ;  /* 0x0000000000107947 */ /* 0x000fec0003800000 */
.L_x_8817:
[----:B------:R0:W5:Y:S01]  /*dd80*/  LDG.E.64 R2, desc[UR36][R4.64] ;  /* 0x0000002404027981 */ /* 0x000162000c1e1b00 */
[----:B------:R-:W-:Y:S05]  /*dd90*/  BRA `(.L_x_8793) ;  /* 0x0000000000087947 */ /* 0x000fea0003800000 */
.L_x_8816:
[----:B------:R0:W5:Y:S01]  /*dda0*/  LDG.E R2, desc[UR36][R4.64] ;  /* 0x0000002404027981 */ /* 0x000162000c1e1900 */
[----:B------:R-:W-:-:S07]  /*ddb0*/  IMAD.MOV.U32 R3, RZ, RZ, RZ ;  /* 0x000000ffff037224 */ /* 0x000fce00078e00ff */
.L_x_8793:
[----:B------:R-:W-:Y:S01]  /*ddc0*/  ISETP.NE.AND P1, PT, R23, RZ, PT ;  /* 0x000000ff1700720c */ /* 0x000fe20003f25270 */
[----:B------:R-:W2:-:S12]  /*ddd0*/  LDCU.64 UR4, c[0x0][0x648] ;  /* 0x0000c900ff0477ac */ /* 0x000e980008000a00 */
[----:B0-----:R-:W1:Y:S02]  /*dde0*/  @P1 LDC.64 R4, c[0x0][0x668] ;  /* 0x00019a00ff041b82 */ /* 0x001e640000000a00 */
[----:B-1-3-5:R-:W-:-:S04]  /*ddf0*/  @P1 LEA R4, P0, R2, R4, 0x3 ;  /* 0x0000000402041211 */ /* 0x02afc800078018ff */
[----:B------:R-:W-:-:S05]  /*de00*/  @P1 LEA.HI.X R5, R2, R5, R3, 0x3, P0 ;  /* 0x0000000502051211 */ /* 0x000fca00000f1c03 */
[----:B--2-4-:R0:W5:Y:S01]  /*de10*/  @P1 LDG.E.64 R16, desc[UR36][R4.64] ;  /* 0x0000002404101981 */ /* 0x014162000c1e1b00 */
        /* <DEDUP_REMOVED lines=15> */
.L_x_8824:
[----:B-----5:R0:W-:Y:S01]  /*df10*/  STG.E.U8 desc[UR36][R2.64], R16 ;  /* 0x0000001002007986 */ /* 0x0201e2000c101124 */
[----:B------:R-:W-:Y:S05]  /*df20*/  BRA `(.L_x_8826) ;  /* 0x0000000c00347947 */ /* 0x000fea0003800000 */
.L_x_8823:
        /* <DEDUP_REMOVED lines=8> */
.L_x_8828:
[----:B-----5:R0:W-:Y:S01]  /*dfb0*/  STG.E desc[UR36][R2.64], R16 ;  /* 0x0000001002007986 */ /* 0x0201e2000c101924 */
[----:B------:R-:W-:Y:S05]  /*dfc0*/  BRA `(.L_x_8826) ;  /* 0x0000000c000c7947 */ /* 0x000fea0003800000 */
.L_x_8827:
[----:B-----5:R0:W-:Y:S01]  /*dfd0*/  STG.E.U16 desc[UR36][R2.64], R16 ;  /* 0x0000001002007986 */ /* 0x0201e2000c101524 */
[----:B------:R-:W-:Y:S05]  /*dfe0*/  BRA `(.L_x_8826) ;  /* 0x0000000c00047947 */ /* 0x000fea0003800000 */
.L_x_8822:
        /* <DEDUP_REMOVED lines=9> */
.L_x_8830:
[----:B-----5:R-:W0:Y:S02]  /*e080*/  I2F.S64 R0, R16 ;  /* 0x0000001000007312 */ /* 0x020e240000301400 */
[----:B0-----:R-:W-:-:S05]  /*e090*/  F2FP.F16.F32.PACK_AB R0, RZ, R0 ;  /* 0x00000000ff00723e */ /* 0x001fca00000000ff */
[----:B------:R0:W-:Y:S01]  /*e0a0*/  STG.E.U16 desc[UR36][R2.64], R0 ;  /* 0x0000000002007986 */ /* 0x0001e2000c101524 */
[----:B------:R-:W-:Y:S05]  /*e0b0*/  BRA `(.L_x_8826) ;  /* 0x0000000800d07947 */ /* 0x000fea0003800000 */
.L_x_8829:
[----:B------:R-:W-:-:S09]  /*e0c0*/  UISETP.NE.AND UP0, UPT, UR6, 0x7, UPT ;  /* 0x000000070600788c */ /* 0x000fd2000bf05270 */
[----:B------:R-:W-:Y:S05]  /*e0d0*/  BRA.U !UP0, `(.L_x_8831) ;  /* 0x0000000108347547 */ /* 0x000fea000b800000 */
[----:B------:R-:W-:-:S09]  /*e0e0*/  UISETP.NE.AND UP0, UPT, UR6, 0x8, UPT ;  /* 0x000000080600788c */ /* 0x000fd2000bf05270 */
[----:B------:R-:W-:Y:S05]  /*e0f0*/  BRA.U !UP0, `(.L_x_8832) ;  /* 0x0000000108187547 */ /* 0x000fea000b800000 */
[----:B------:R-:W-:-:S09]  /*e100*/  UISETP.NE.AND UP0, UPT, UR6, 0x9, UPT ;  /* 0x000000090600788c */ /* 0x000fd2000bf05270 */
[----:B------:R-:W-:Y:S05]  /*e110*/  BRA.U UP0, `(.L_x_8825) ;  /* 0x0000000500d47547 */ /* 0x000fea000b800000 */
[----:B-----5:R-:W0:Y:S01]  /*e120*/  I2F.S64 R4, R16 ;  /* 0x0000001000047312 */ /* 0x020e220000301400 */
[----:B------:R-:W-:-:S05]  /*e130*/  MOV R5, RZ ;  /* 0x000000ff00057202 */ /* 0x000fca0000000f00 */
[----:B0-----:R0:W-:Y:S01]  /*e140*/  STG.E.64 desc[UR36][R2.64], R4 ;  /* 0x0000000402007986 */ /* 0x0011e2000c101b24 */
[----:B------:R-:W-:Y:S05]  /*e150*/  BRA `(.L_x_8826) ;  /* 0x0000000800a87947 */ /* 0x000fea0003800000 */
.L_x_8832:
[----:B-----5:R-:W0:Y:S02]  /*e160*/  I2F.S64 R16, R16 ;  /* 0x0000001000107312 */ /* 0x020e240000301400 */
[----:B0-----:R-:W-:-:S04]  /*e170*/  F2FP.F16.F32.PACK_AB R5, RZ, R16 ;  /* 0x00000010ff05723e */ /* 0x001fc800000000ff */
[----:B------:R-:W-:-:S05]  /*e180*/  PRMT R5, R5, 0x5410, RZ ;  /* 0x0000541005057816 */ /* 0x000fca00000000ff */
[----:B------:R0:W-:Y:S01]  /*e190*/  STG.E desc[UR36][R2.64], R5 ;  /* 0x0000000502007986 */ /* 0x0001e2000c101924 */
[----:B------:R-:W-:Y:S05]  /*e1a0*/  BRA `(.L_x_8826) ;  /* 0x0000000800947947 */ /* 0x000fea0003800000 */
.L_x_8831:
[----:B-----5:R-:W0:Y:S02]  /*e1b0*/  I2F.F64.S64 R16, R16 ;  /* 0x0000001000107312 */ /* 0x020e240000301c00 */
[----:B0-----:R0:W-:Y:S01]  /*e1c0*/  STG.E.64 desc[UR36][R2.64], R16 ;  /* 0x0000001002007986 */ /* 0x0011e2000c101b24 */
[----:B------:R-:W-:Y:S05]  /*e1d0*/  BRA `(.L_x_8826) ;  /* 0x0000000800887947 */ /* 0x000fea0003800000 */
.L_x_8821:
        /* <DEDUP_REMOVED lines=12> */
.L_x_8836:
        /* <DEDUP_REMOVED lines=18> */
.L_x_8839:
[----:B------:R-:W-:-:S04]  /*e3c0*/  SHF.R.U32.HI R5, RZ, 0x18, R5 ;  /* 0x00000018ff057819 */ /* 0x000fc80000011605 */
[----:B------:R-:W-:-:S07]  /*e3d0*/  LOP3.LUT R0, R0, 0x80, R5, 0xf8, !PT ;  /* 0x0000008000007812 */ /* 0x000fce00078ef805 */
.L_x_8838:
[----:B------:R-:W-:Y:S05]  /*e3e0*/  BSYNC.RECONVERGENT B0 ;  /* 0x0000000000007941 */ /* 0x000fea0003800200 */
.L_x_8837:
[----:B------:R0:W-:Y:S01]  /*e3f0*/  STG.E.U8 desc[UR36][R2.64], R0 ;  /* 0x0000000002007986 */ /* 0x0001e2000c101124 */
[----:B------:R-:W-:Y:S05]  /*e400*/  BRA `(.L_x_8826) ;  /* 0x0000000400fc7947 */ /* 0x000fea0003800000 */
.L_x_8835:
        /* <DEDUP_REMOVED lines=18> */
.L_x_8842:
[----:B------:R-:W-:-:S04]  /*e530*/  SHF.R.U32.HI R5, RZ, 0x18, R5 ;  /* 0x00000018ff057819 */ /* 0x000fc80000011605 */
[----:B------:R-:W-:-:S07]  /*e540*/  LOP3.LUT R0, R0, 0x80, R5, 0xf8, !PT ;  /* 0x0000008000007812 */ /* 0x000fce00078ef805 */
.L_x_8841:
[----:B------:R-:W-:Y:S05]  /*e550*/  BSYNC.RECONVERGENT B0 ;  /* 0x0000000000007941 */ /* 0x000fea0003800200 */
.L_x_8840:
[----:B------:R0:W-:Y:S01]  /*e560*/  STG.E.U8 desc[UR36][R2.64], R0 ;  /* 0x0000000002007986 */ /* 0x0001e2000c101124 */
[----:B------:R-:W-:Y:S05]  /*e570*/  BRA `(.L_x_8826) ;  /* 0x0000000400a07947 */ /* 0x000fea0003800000 */
.L_x_8834:
        /* <DEDUP_REMOVED lines=22> */
.L_x_8844:
[----:B-----5:R0:W-:Y:S01]  /*e6e0*/  STG.E.64 desc[UR36][R2.64], R16 ;  /* 0x0000001002007986 */ /* 0x0201e2000c101b24 */
[----:B------:R-:W-:Y:S05]  /*e6f0*/  BRA `(.L_x_8826) ;  /* 0x0000000400407947 */ /* 0x000fea0003800000 */
.L_x_8843:
[----:B-----5:R0:W-:Y:S01]  /*e700*/  STG.E desc[UR36][R2.64], R16 ;  /* 0x0000001002007986 */ /* 0x0201e2000c101924 */
[----:B------:R-:W-:Y:S05]  /*e710*/  BRA `(.L_x_8826) ;  /* 0x0000000400387947 */ /* 0x000fea0003800000 */
.L_x_8833:
        /* <DEDUP_REMOVED lines=11> */
.L_x_8846:
[----:B-----5:R-:W0:Y:S01]  /*e7d0*/  I2F.F64.S64 R4, R16 ;  /* 0x0000001000047312 */ /* 0x020e220000301c00 */
[----:B------:R-:W-:-:S05]  /*e7e0*/  CS2R R6, SRZ ;  /* 0x0000000000067805 */ /* 0x000fca000001ff00 */
[----:B0-----:R4:W-:Y:S01]  /*e7f0*/  STG.E.128 desc[UR36][R2.64], R4 ;  /* 0x0000000402007986 */ /* 0x0019e2000c101d24 */
[----:B------:R-:W-:Y:S05]  /*e800*/  BRA `(.L_x_8826) ;  /* 0x0000000000fc7947 */ /* 0x000fea0003800000 */
.L_x_8845:
[----:B------:R-:W-:-:S09]  /*e810*/  UISETP.NE.AND UP0, UPT, UR6, 0xf, UPT ;  /* 0x0000000f0600788c */ /* 0x000fd2000bf05270 */
[----:B------:R-:W-:Y:S05]  /*e820*/  BRA.U !UP0, `(.L_x_8847) ;  /* 0x0000000108e87547 */ /* 0x000fea000b800000 */
[----:B------:R-:W-:-:S09]  /*e830*/  UISETP.NE.AND UP0, UPT, UR6, 0x17, UPT ;  /* 0x000000170600788c */ /* 0x000fd2000bf05270 */
[----:B------:R-:W-:Y:S05]  /*e840*/  BRA.U !UP0, `(.L_x_8848) ;  /* 0x0000000108907547 */ /* 0x000fea000b800000 */
[----:B------:R-:W-:-:S09]  /*e850*/  UISETP.NE.AND UP0, UPT, UR6, 0x18, UPT ;  /* 0x000000180600788c */ /* 0x000fd2000bf05270 */
[----:B------:R-:W-:Y:S05]  /*e860*/  BRA.U !UP0, `(.L_x_8849) ;  /* 0x0000000108447547 */ /* 0x000fea000b800000 */
.L_x_8825:
        /* <DEDUP_REMOVED lines=16> */
.L_x_8850:
[----:B------:R-:W-:Y:S05]  /*e970*/  BRA `(.L_x_8826) ;  /* 0x0000000000a07947 */ /* 0x000fea0003800000 */
.L_x_8849:
        /* <DEDUP_REMOVED lines=13> */
.L_x_8852:
[----:B------:R-:W-:Y:S05]  /*ea50*/  BSYNC.RECONVERGENT B0 ;  /* 0x0000000000007941 */ /* 0x000fea0003800200 */
.L_x_8851:
[----:B------:R-:W-:-:S05]  /*ea60*/  LOP3.LUT R5, R0, 0x80, R5, 0xf8, !PT ;  /* 0x0000008000057812 */ /* 0x000fca00078ef805 */
[----:B------:R1:W-:Y:S01]  /*ea70*/  STG.E.U8 desc[UR36][R2.64], R5 ;  /* 0x0000000502007986 */ /* 0x0003e2000c101124 */
[----:B------:R-:W-:Y:S05]  /*ea80*/  BRA `(.L_x_8826) ;  /* 0x00000000005c7947 */ /* 0x000fea0003800000 */
.L_x_8848:
        /* <DEDUP_REMOVED lines=12> */
.L_x_8854:
[----:B------:R-:W-:Y:S01]  /*eb50*/  IMAD.MOV.U32 R0, RZ, RZ, 0x7f ;  /* 0x0000007fff007424 */ /* 0x000fe200078e00ff */
[----:B------:R-:W-:-:S04]  /*eb60*/  ISETP.GT.U32.AND P0, PT, R4, 0x7f800000, PT ;  /* 0x7f8000000400780c */ /* 0x000fc80003f04070 */
[----:B------:R-:W-:-:S09]  /*eb70*/  SEL R0, R0, 0x7c, P0 ;  /* 0x0000007c00007807 */ /* 0x000fd20000000000 */
.L_x_8855:
[----:B------:R-:W-:Y:S05]  /*eb80*/  BSYNC.RECONVERGENT B0 ;  /* 0x0000000000007941 */ /* 0x000fea0003800200 */
.L_x_8853:
[----:B------:R-:W-:-:S04]  /*eb90*/  SHF.R.U32.HI R5, RZ, 0x18, R5 ;  /* 0x00000018ff057819 */ /* 0x000fc80000011605 */
[----:B------:R-:W-:-:S05]  /*eba0*/  LOP3.LUT R5, R0, 0x80, R5, 0xf8, !PT ;  /* 0x0000008000057812 */ /* 0x000fca00078ef805 */
[----:B------:R0:W-:Y:S01]  /*ebb0*/  STG.E.U8 desc[UR36][R2.64], R5 ;  /* 0x0000000502007986 */ /* 0x0001e2000c101124 */
[----:B------:R-:W-:Y:S05]  /*ebc0*/  BRA `(.L_x_8826) ;  /* 0x00000000000c7947 */ /* 0x000fea0003800000 */
.L_x_8847:
[----:B-----5:R-:W0:Y:S02]  /*ebd0*/  I2F.S64 R0, R16 ;  /* 0x0000001000007312 */ /* 0x020e240000301400 */
[----:B0-----:R-:W-:-:S05]  /*ebe0*/  F2FP.BF16.F32.PACK_AB R0, RZ, R0 ;  /* 0x00000000ff00723e */ /* 0x001fca00000010ff */
[----:B------:R2:W-:Y:S02]  /*ebf0*/  STG.E.U16 desc[UR36][R2.64], R0 ;  /* 0x0000000002007986 */ /* 0x0005e4000c101524 */
.L_x_8826:
[----:B------:R-:W-:-:S07]  /*ec00*/  IADD3 R19, PT, PT, R19, 0x80, RZ ;  /* 0x0000008013137810 */ /* 0x000fce0007ffe0ff */
.L_x_8729:
[----:B------:R-:W-:Y:S05]  /*ec10*/  BSYNC.RECONVERGENT B7 ;  /* 0x0000000000077941 */ /* 0x000fea0003800200 */
.L_x_8728:
[----:B------:R-:W5:Y:S02]  /*ec20*/  LDCU UR4, c[0x0][0x380] ;  /* 0x00007000ff0477ac */ /* 0x000f640008000800 */
[----:B-----5:R-:W-:-:S13]  /*ec30*/  ISETP.GE.AND P0, PT, R19, UR4, PT ;  /* 0x0000000413007c0c */ /* 0x020fda000bf06270 */
[----:B------:R-:W-:Y:S05]  /*ec40*/  @P0 EXIT ;  /* 0x000000000000094d */ /* 0x000fea0003800000 */
[----:B------:R-:W5:Y:S01]  /*ec50*/  LDCU UR4, c[0x0][0x388] ;  /* 0x00007100ff0477ac */ /* 0x000f620008000800 */
[----:B------:R-:W-:Y:S01]  /*ec60*/  CS2R R22, SRZ ;  /* 0x0000000000167805 */ /* 0x000fe2000001ff00 */
[----:B0-2---:R-:W-:Y:S02]  /*ec70*/  IMAD.MOV.U32 R0, RZ, RZ, RZ ;  /* 0x000000ffff007224 */ /* 0x005fe400078e00ff */
[----:B-1-34-:R-:W-:Y:S01]  /*ec80*/  IMAD.MOV.U32 R16, RZ, RZ, RZ ;  /* 0x000000ffff107224 */ /* 0x01afe200078e00ff */
[----:B-----5:R-:W-:-:S09]  /*ec90*/  UISETP.NE.AND UP0, UPT, UR4, URZ, UPT ;  /* 0x000000ff0400728c */ /* 0x020fd2000bf05270 */
        /* <DEDUP_REMOVED lines=374> */
.L_x_8856:
[----:B------:R-:W0:Y:S01]  /*10400*/  LDCU.64 UR6, c[0x0][0x648] ;  /* 0x0000c900ff0677ac */ /* 0x000e220008000a00 */
[----:B------:R-:W1:Y:S01]  /*10410*/  LDCU.64 UR8, c[0x0][0x650] ;  /* 0x0000ca00ff0877ac */ /* 0x000e620008000a00 */
[----:B------:R-:W-:-:S04]  /*10420*/  UPRMT UR4, UR39, 0x7771, URZ ;  /* 0x0000777127047896 */ /* 0x000fc800080000ff */
[----:B------:R-:W-:Y:S01]  /*10430*/  UISETP.GT.AND UP0, UPT, UR4, 0x9, UPT ;  /* 0x000000090400788c */ /* 0x000fe2000bf04270 */
[----:B0-----:R-:W-:Y:S02]  /*10440*/  IADD3 R16, P0, PT, R16, UR6, RZ ;  /* 0x0000000610107c10 */ /* 0x001fe4000ff1e0ff */
[----:B-1----:R-:W-:-:S03]  /*10450*/  IADD3 R2, P1, PT, R0, UR8, RZ ;  /* 0x0000000800027c10 */ /* 0x002fc6000ff3e0ff */
        /* <DEDUP_REMOVED lines=14> */
.L_x_8860:
[----:B------:R0:W5:Y:S01]  /*10540*/  LDG.E.U8 R18, desc[UR36][R2.64] ;  /* 0x0000002402127981 */ /* 0x000162000c1e1100 */
[----:B------:R-:W-:Y:S01]  /*10550*/  IMAD.MOV.U32 R19, RZ, RZ, RZ ;  /* 0x000000ffff137224 */ /* 0x000fe200078e00ff */
[----:B------:R-:W-:Y:S06]  /*10560*/  BRA `(.L_x_8862) ;  /* 0x0000000c00407947 */ /* 0x000fec0003800000 */
.L_x_8859:
        /* <DEDUP_REMOVED lines=8> */
.L_x_8864:
[----:B------:R-:W2:Y:S02]  /*105f0*/  LDG.E R18, desc[UR36][R2.64] ;  /* 0x0000002402127981 */ /* 0x000ea4000c1e1900 */
[----:B--2---:R-:W-:Y:S01]  /*10600*/  SHF.R.S32.HI R19, RZ, 0x1f, R18 ;  /* 0x0000001fff137819 */ /* 0x004fe20000011412 */
[----:B------:R-:W-:Y:S06]  /*10610*/  BRA `(.L_x_8862) ;  /* 0x0000000c00147947 */ /* 0x000fec0003800000 */
.L_x_8863:
[----:B------:R-:W2:Y:S02]  /*10620*/  LDG.E.S16 R18, desc[UR36][R2.64] ;  /* 0x0000002402127981 */ /* 0x000ea4000c1e1700 */
[----:B--2---:R-:W-:Y:S01]  /*10630*/  SHF.R.S32.HI R19, RZ, 0x1f, R18 ;  /* 0x0000001fff137819 */ /* 0x004fe20000011412 */
[----:B------:R-:W-:Y:S06]  /*10640*/  BRA `(.L_x_8862) ;  /* 0x0000000c00087947 */ /* 0x000fec0003800000 */
.L_x_8858:
        /* <DEDUP_REMOVED lines=9> */
.L_x_8866:
[----:B------:R-:W2:Y:S02]  /*106e0*/  LDG.E.U16 R2, desc[UR36][R2.64] ;  /* 0x0000002402027981 */ /* 0x000ea4000c1e1500 */
[----:B--2---:R-:W-:-:S06]  /*106f0*/  HADD2.F32 R18, -RZ, R2.H0_H0 ;  /* 0x20000002ff127230 */ /* 0x004fcc0000004100 */
[----:B------:R-:W0:Y:S01]  /*10700*/  F2I.S64.TRUNC R18, R18 ;  /* 0x0000001200127311 */ /* 0x000e22000020d900 */
[----:B------:R-:W-:Y:S05]  /*10710*/  BRA `(.L_x_8862) ;  /* 0x0000000800d47947 */ /* 0x000fea0003800000 */
.L_x_8865:
        /* <DEDUP_REMOVED lines=9> */
.L_x_8868:
[----:B------:R-:W2:Y:S02]  /*107b0*/  LDG.E.U16 R2, desc[UR36][R2.64] ;  /* 0x0000002402027981 */ /* 0x000ea4000c1e1500 */
[----:B--2---:R-:W-:-:S06]  /*107c0*/  HADD2.F32 R18, -RZ, R2.H0_H0 ;  /* 0x20000002ff127230 */ /* 0x004fcc0000004100 */
[----:B------:R-:W4:Y:S01]  /*107d0*/  F2I.S64.TRUNC R18, R18 ;  /* 0x0000001200127311 */ /* 0x000f22000020d900 */
[----:B------:R-:W-:Y:S05]  /*107e0*/  BRA `(.L_x_8862) ;  /* 0x0000000800a07947 */ /* 0x000fea0003800000 */
.L_x_8867:
[----:B------:R-:W2:Y:S02]  /*107f0*/  LDG.E.64 R2, desc[UR36][R2.64] ;  /* 0x0000002402027981 */ /* 0x000ea4000c1e1b00 */
[----:B--2---:R0:W1:Y:S01]  /*10800*/  F2I.S64.F64.TRUNC R18, R2 ;  /* 0x0000000200127311 */ /* 0x004062000030d900 */
[----:B------:R-:W-:Y:S05]  /*10810*/  BRA `(.L_x_8862) ;  /* 0x0000000800947947 */ /* 0x000fea0003800000 */
.L_x_8857:
        /* <DEDUP_REMOVED lines=13> */
.L_x_8871:
[----:B------:R-:W2:Y:S02]  /*108f0*/  LDG.E.64 R2, desc[UR36][R2.64] ;  /* 0x0000002402027981 */ /* 0x000ea4000c1e1b00 */
[----:B--2---:R0:W1:Y:S01]  /*10900*/  F2I.S64.F64.TRUNC R18, R2 ;  /* 0x0000000200127311 */ /* 0x004062000030d900 */
[----:B------:R-:W-:Y:S05]  /*10910*/  BRA `(.L_x_8862) ;  /* 0x0000000800547947 */ /* 0x000fea0003800000 */
.L_x_8870:
        /* <DEDUP_REMOVED lines=26> */
.L_x_8873:
        /* <DEDUP_REMOVED lines=13> */
.L_x_8872:
[----:B------:R-:W2:Y:S02]  /*10b90*/  LDG.E.U16 R18, desc[UR36][R2.64] ;  /* 0x0000002402127981 */ /* 0x000ea4000c1e1500 */
[----:B--2---:R-:W-:-:S06]  /*10ba0*/  IMAD.U32 R18, R18, 0x10000, RZ ;  /* 0x0001000012127824 */ /* 0x004fcc00078e00ff */
[----:B------:R-:W0:Y:S01]  /*10bb0*/  F2I.S64.TRUNC R18, R18 ;  /* 0x0000001200127311 */ /* 0x000e22000020d900 */
[----:B------:R-:W-:Y:S05]  /*10bc0*/  BRA `(.L_x_8862) ;  /* 0x0000000400a87947 */ /* 0x000fea0003800000 */
.L_x_8869:
        /* <DEDUP_REMOVED lines=11> */
.L_x_8876:
        /* <DEDUP_REMOVED lines=21> */
.L_x_8880:
[----:B------:R-:W-:Y:S05]  /*10dd0*/  BSYNC.RECONVERGENT B1 ;  /* 0x0000000000017941 */ /* 0x000fea0003800200 */
.L_x_8879:
[----:B------:R-:W-:Y:S02]  /*10de0*/  SHF.L.U32 R0, R0, 0x14, RZ ;  /* 0x0000001400007819 */ /* 0x000fe400000006ff */
[----:B------:R-:W-:-:S04]  /*10df0*/  LEA R2, R2, 0x3b800000, 0x17 ;  /* 0x3b80000002027811 */ /* 0x000fc800078eb8ff */
[----:B------:R-:W-:-:S07]  /*10e00*/  LOP3.LUT R18, R2, R0, R7, 0xfe, !PT ;  /* 0x0000000002127212 */ /* 0x000fce00078efe07 */
.L_x_8878:
[----:B------:R-:W-:Y:S05]  /*10e10*/  BSYNC.RECONVERGENT B0 ;  /* 0x0000000000007941 */ /* 0x000fea0003800200 */
.L_x_8877:
[----:B------:R-:W0:Y:S01]  /*10e20*/  F2I.S64.TRUNC R18, R18 ;  /* 0x0000001200127311 */ /* 0x000e22000020d900 */
[----:B------:R-:W-:Y:S05]  /*10e30*/  BRA `(.L_x_8862) ;  /* 0x00000004000c7947 */ /* 0x000fea0003800000 */
.L_x_8875:
        /* <DEDUP_REMOVED lines=21> */
.L_x_8884:
[----:B------:R-:W-:Y:S05]  /*10f90*/  BSYNC.RECONVERGENT B1 ;  /* 0x0000000000017941 */ /* 0x000fea0003800200 */
.L_x_8883:
[----:B------:R-:W-:Y:S01]  /*10fa0*/  IMAD.SHL.U32 R0, R0, 0x200000, RZ ;  /* 0x0020000000007824 */ /* 0x000fe200078e00ff */
[----:B------:R-:W-:-:S04]  /*10fb0*/  LEA R2, R2, 0x37800000, 0x17 ;  /* 0x3780000002027811 */ /* 0x000fc800078eb8ff */
[----:B------:R-:W-:-:S07]  /*10fc0*/  LOP3.LUT R18, R2, R0, R7, 0xfe, !PT ;  /* 0x0000000002127212 */ /* 0x000fce00078efe07 */
.L_x_8882:
[----:B------:R-:W-:Y:S05]  /*10fd0*/  BSYNC.RECONVERGENT B0 ;  /* 0x0000000000007941 */ /* 0x000fea0003800200 */
.L_x_8881:
[----:B------:R-:W0:Y:S01]  /*10fe0*/  F2I.S64.TRUNC R18, R18 ;  /* 0x0000001200127311 */ /* 0x000e22000020d900 */
[----:B------:R-:W-:Y:S05]  /*10ff0*/  BRA `(.L_x_8862) ;  /* 0x00000000009c7947 */ /* 0x000fea0003800000 */
.L_x_8874:
        /* <DEDUP_REMOVED lines=14> */
.L_x_8888:
[----:B------:R-:W-:Y:S05]  /*110e0*/  BSYNC.RECONVERGENT B0 ;  /* 0x0000000000007941 */ /* 0x000fea0003800200 */
.L_x_8887:
[----:B------:R-:W0:Y:S01]  /*110f0*/  F2I.S64.TRUNC R18, R18 ;  /* 0x0000001200127311 */ /* 0x000e22000020d900 */
[----:B------:R-:W-:Y:S05]  /*11100*/  BRA `(.L_x_8862) ;  /* 0x0000000000587947 */ /* 0x000fea0003800000 */
.L_x_8861:
        /* <DEDUP_REMOVED lines=16> */
.L_x_8889:
[----:B------:R-:W-:Y:S01]  /*11210*/  CS2R R18, SRZ ;  /* 0x0000000000127805 */ /* 0x000fe2000001ff00 */
[----:B------:R-:W-:Y:S06]  /*11220*/  BRA `(.L_x_8862) ;  /* 0x0000000000107947 */ /* 0x000fec0003800000 */
.L_x_8886:
[----:B------:R0:W5:Y:S01]  /*11230*/  LDG.E.64 R18, desc[UR36][R2.64] ;  /* 0x0000002402127981 */ /* 0x000162000c1e1b00 */
[----:B------:R-:W-:Y:S05]  /*11240*/  BRA `(.L_x_8862) ;  /* 0x0000000000087947 */ /* 0x000fea0003800000 */
.L_x_8885:
[----:B------:R0:W5:Y:S01]  /*11250*/  LDG.E R18, desc[UR36][R2.64] ;  /* 0x0000002402127981 */ /* 0x000162000c1e1900 */
[----:B------:R-:W-:-:S07]  /*11260*/  IMAD.MOV.U32 R19, RZ, RZ, RZ ;  /* 0x000000ffff137224 */ /* 0x000fce00078e00ff */
.L_x_8862:
[----:B------:R-:W0:Y:S01]  /*11270*/  LDCU.64 UR6, c[0x0][0x658] ;  /* 0x0000cb00ff0677ac */ /* 0x000e220008000a00 */
[----:B------:R-:W-:Y:S01]  /*11280*/  BSSY.RECONVERGENT B6, `(.L_x_8890) ;  /* 0x00000b7000067945 */ /* 0x000fe20003800200 */
[----:B------:R-:W-:-:S04]  /*11290*/  UPRMT UR4, UR39, 0x7772, URZ ;  /* 0x0000777227047896 */ /* 0x000fc800080000ff */
[----:B------:R-:W-:Y:S01]  /*112a0*/  UISETP.GT.AND UP0, UPT, UR4, 0x9, UPT ;  /* 0x000000090400788c */ /* 0x000fe2000bf04270 */
[----:B012---:R-:W-:-:S05]  /*112b0*/  IADD3 R2, P0, PT, R23, UR6, RZ ;  /* 0x0000000617027c10 */ /* 0x007fca000ff1e0ff */
        /* <DEDUP_REMOVED lines=14> */
.L_x_8894:
[----:B------:R-:W2:Y:S02]  /*113a0*/  LDG.E.U8 R2, desc[UR36][R2.64] ;  /* 0x0000002402027981 */ /* 0x000ea4000c1e1100 */
[----:B--2---:R-:W-:-:S04]  /*113b0*/  ISETP.NE.AND P0, PT, R2, RZ, PT ;  /* 0x000000ff0200720c */ /* 0x004fc80003f05270 */
[----:B------:R-:W-:Y:S01]  /*113c0*/  P2R R23, PR, RZ, 0x1 ;  /* 0x00000001ff177803 */ /* 0x000fe20000000000 */
[----:B------:R-:W-:Y:S08]  /*113d0*/  BRA `(.L_x_8896) ;  /* 0x0000000800847947 */ /* 0x000ff00003800000 */
.L_x_8893:
        /* <DEDUP_REMOVED lines=11> */
.L_x_8898:
[----:B------:R-:W2:Y:S02]  /*11490*/  LDG.E R2, desc[UR36][R2.64] ;  /* 0x0000002402027981 */ /* 0x000ea4000c1e1900 */
[----:B--2---:R-:W-:-:S04]  /*114a0*/  ISETP.NE.AND P0, PT, R2, RZ, PT ;  /* 0x000000ff0200720c */ /* 0x004fc80003f05270 */
[----:B------:R-:W-:Y:S01]  /*114b0*/  P2R R23, PR, RZ, 0x1 ;  /* 0x00000001ff177803 */ /* 0x000fe20000000000 */
[----:B------:R-:W-:Y:S08]  /*114c0*/  BRA `(.L_x_8896) ;  /* 0x0000000800487947 */ /* 0x000ff00003800000 */
.L_x_8897:
[----:B------:R-:W2:Y:S02]  /*114d0*/  LDG.E.U16 R2, desc[UR36][R2.64] ;  /* 0x0000002402027981 */ /* 0x000ea4000c1e1500 */
[----:B--2---:R-:W-:-:S04]  /*114e0*/  ISETP.NE.AND P0, PT, R2, RZ, PT ;  /* 0x000000ff0200720c */ /* 0x004fc80003f05270 */
[----:B------:R-:W-:Y:S01]  /*114f0*/  P2R R23, PR, RZ, 0x1 ;  /* 0x00000001ff177803 */ /* 0x000fe20000000000 */
[----:B------:R-:W-:Y:S08]  /*11500*/  BRA `(.L_x_8896) ;  /* 0x0000000800387947 */ /* 0x000ff00003800000 */
.L_x_8892:
        /* <DEDUP_REMOVED lines=10> */
.L_x_8900:
[----:B------:R-:W2:Y:S02]  /*115b0*/  LDG.E.U16 R0, desc[UR36][R2.64] ;  /* 0x0000002402007981 */ /* 0x000ea4000c1e1500 */
[----:B--2---:R-:W-:-:S05]  /*115c0*/  HADD2.F32 R0, -RZ, R0.H0_H0 ;  /* 0x20000000ff007230 */ /* 0x004fca0000004100 */
[----:B------:R-:W-:-:S04]  /*115d0*/  FSETP.NEU.FTZ.AND P0, PT, R0, RZ, PT ;  /* 0x000000ff0000720b */ /* 0x000fc80003f1d000 */
[----:B------:R-:W-:Y:S01]  /*115e0*/  P2R R23, PR, RZ, 0x1 ;  /* 0x00000001ff177803 */ /* 0x000fe20000000000 */
[----:B------:R-:W-:Y:S08]  /*115f0*/  BRA `(.L_x_8896) ;  /* 0x0000000400fc7947 */ /* 0x000ff00003800000 */
.L_x_8899:
        /* <DEDUP_REMOVED lines=12> */
.L_x_8902:
        /* <DEDUP_REMOVED lines=10> */
.L_x_8901:
[----:B------:R-:W2:Y:S02]  /*11760*/  LDG.E.64 R2, desc[UR36][R2.64] ;  /* 0x0000002402027981 */ /* 0x000ea4000c1e1b00 */
[----:B--2---:R-:W-:-:S06]  /*11770*/  DSETP.NEU.AND P0, PT, R2, RZ, PT ;  /* 0x000000ff0200722a */ /* 0x004fcc0003f0d000 */
[----:B------:R-:W-:Y:S01]  /*11780*/  P2R R23, PR, RZ, 0x1 ;  /* 0x00000001ff177803 */ /* 0x000fe20000000000 */
[----:B------:R-:W-:Y:S07]  /*11790*/  BRA `(.L_x_8896) ;  /* 0x0000000400947947 */ /* 0x000fee0003800000 */
.L_x_8891:
        /* <DEDUP_REMOVED lines=12> */
.L_x_8905:
[----:B------:R-:W2:Y:S02]  /*11860*/  LDG.E.128 R4, desc[UR36][R2.64] ;  /* 0x0000002402047981 */ /* 0x000ea4000c1e1d00 */
[----:B--2---:R-:W-:-:S06]  /*11870*/  DSETP.NEU.AND P0, PT, R6, RZ, PT ;  /* 0x000000ff0600722a */ /* 0x004fcc0003f0d000 */
[----:B------:R-:W-:-:S06]  /*11880*/  DSETP.NEU.OR P0, PT, R4, RZ, P0 ;  /* 0x000000ff0400722a */ /* 0x000fcc000070d400 */
[----:B------:R-:W-:Y:S01]  /*11890*/  P2R R23, PR, RZ, 0x1 ;  /* 0x00000001ff177803 */ /* 0x000fe20000000000 */
[----:B------:R-:W-:Y:S07]  /*118a0*/  BRA `(.L_x_8896) ;  /* 0x0000000400507947 */ /* 0x000fee0003800000 */
.L_x_8904:
        /* <DEDUP_REMOVED lines=10> */
.L_x_8907:
        /* <DEDUP_REMOVED lines=12> */
.L_x_8906:
[----:B------:R-:W2:Y:S02]  /*11a10*/  LDG.E.U16 R0, desc[UR36][R2.64] ;  /* 0x0000002402007981 */ /* 0x000ea4000c1e1500 */
[----:B--2---:R-:W-:-:S05]  /*11a20*/  IMAD.U32 R0, R0, 0x10000, RZ ;  /* 0x0001000000007824 */ /* 0x004fca00078e00ff */
[----:B------:R-:W-:-:S04]  /*11a30*/  FSETP.NEU.FTZ.AND P0, PT, R0, RZ, PT ;  /* 0x000000ff0000720b */ /* 0x000fc80003f1d000 */
[----:B------:R-:W-:Y:S01]  /*11a40*/  P2R R23, PR, RZ, 0x1 ;  /* 0x00000001ff177803 */ /* 0x000fe20000000000 */
[----:B------:R-:W-:Y:S08]  /*11a50*/  BRA `(.L_x_8896) ;  /* 0x0000000000e47947 */ /* 0x000ff00003800000 */
.L_x_8903:
        /* <DEDUP_REMOVED lines=12> */
.L_x_8910:
[----:B------:R-:W2:Y:S02]  /*11b20*/  LDG.E.U8 R2, desc[UR36][R2.64] ;  /* 0x0000002402027981 */ /* 0x000ea4000c1e1100 */
[----:B--2---:R-:W-:-:S04]  /*11b30*/  ISETP.NE.AND P0, PT, R2, RZ, PT ;  /* 0x000000ff0200720c */ /* 0x004fc80003f05270 */
[----:B------:R-:W-:Y:S01]  /*11b40*/  P2R R23, PR, RZ, 0x1 ;  /* 0x00000001ff177803 */ /* 0x000fe20000000000 */
[----:B------:R-:W-:Y:S08]  /*11b50*/  BRA `(.L_x_8896) ;  /* 0x0000000000a47947 */ /* 0x000ff00003800000 */
.L_x_8909:
[----:B------:R-:W2:Y:S02]  /*11b60*/  LDG.E.U8 R2, desc[UR36][R2.64] ;  /* 0x0000002402027981 */ /* 0x000ea4000c1e1100 */
[----:B--2---:R-:W-:-:S04]  /*11b70*/  ISETP.NE.AND P0, PT, R2, RZ, PT ;  /* 0x000000ff0200720c */ /* 0x004fc80003f05270 */
[----:B------:R-:W-:Y:S01]  /*11b80*/  P2R R23, PR, RZ, 0x1 ;  /* 0x00000001ff177803 */ /* 0x000fe20000000000 */
[----:B------:R-:W-:Y:S08]  /*11b90*/  BRA `(.L_x_8896) ;  /* 0x0000000000947947 */ /* 0x000ff00003800000 */
.L_x_8908:
        /* <DEDUP_REMOVED lines=10> */
.L_x_8895:
        /* <DEDUP_REMOVED lines=16> */
.L_x_8913:
[----:B------:R-:W-:-:S04]  /*11d40*/  PLOP3.LUT P0, PT, PT, PT, PT, 0x8, 0x80 ;  /* 0x000000000080781c */ /* 0x000fc80003f0e170 */
[----:B------:R-:W-:Y:S01]  /*11d50*/  P2R R23, PR, RZ, 0x1 ;  /* 0x00000001ff177803 */ /* 0x000fe20000000000 */
[----:B------:R-:W-:Y:S08]  /*11d60*/  BRA `(.L_x_8896) ;  /* 0x0000000000207947 */ /* 0x000ff00003800000 */
.L_x_8912:
[----:B------:R-:W2:Y:S02]  /*11d70*/  LDG.E.64 R2, desc[UR36][R2.64] ;  /* 0x0000002402027981 */ /* 0x000ea4000c1e1b00 */
[----:B--2---:R-:W-:-:S04]  /*11d80*/  ISETP.NE.U32.AND P0, PT, R2, RZ, PT ;  /* 0x000000ff0200720c */ /* 0x004fc80003f05070 */
[----:B------:R-:W-:-:S04]  /*11d90*/  ISETP.NE.AND.EX P0, PT, R3, RZ, PT, P0 ;  /* 0x000000ff0300720c */ /* 0x000fc80003f05300 */
[----:B------:R-:W-:Y:S01]  /*11da0*/  P2R R23, PR, RZ, 0x1 ;  /* 0x00000001ff177803 */ /* 0x000fe20000000000 */
[----:B------:R-:W-:Y:S08]  /*11db0*/  BRA `(.L_x_8896) ;  /* 0x00000000000c7947 */ /* 0x000ff00003800000 */
.L_x_8911:
[----:B------:R-:W2:Y:S02]  /*11dc0*/  LDG.E R2, desc[UR36][R2.64] ;  /* 0x0000002402027981 */ /* 0x000ea4000c1e1900 */
[----:B--2---:R-:W-:-:S04]  /*11dd0*/  ISETP.NE.AND P0, PT, R2, RZ, PT ;  /* 0x000000ff0200720c */ /* 0x004fc80003f05270 */
[----:B------:R-:W-:-:S09]  /*11de0*/  P2R R23, PR, RZ, 0x1 ;  /* 0x00000001ff177803 */ /* 0x000fd20000000000 */
.L_x_8896:
[----:B------:R-:W-:Y:S05]  /*11df0*/  BSYNC.RECONVERGENT B6 ;  /* 0x0000000000067941 */ /* 0x000fea0003800200 */
.L_x_8890:
        /* <DEDUP_REMOVED lines=17> */
.L_x_8917:
[----:B------:R0:W5:Y:S01]  /*11f10*/  LDG.E.U8 R2, desc[UR36][R4.64] ;  /* 0x0000002404027981 */ /* 0x000162000c1e1100 */
[----:B------:R-:W-:Y:S01]  /*11f20*/  IMAD.MOV.U32 R3, RZ, RZ, RZ ;  /* 0x000000ffff037224 */ /* 0x000fe200078e00ff */
[----:B------:R-:W-:Y:S06]  /*11f30*/  BRA `(.L_x_8919) ;  /* 0x0000000c00407947 */ /* 0x000fec0003800000 */
.L_x_8916:
        /* <DEDUP_REMOVED lines=8> */
.L_x_8921:
[----:B------:R-:W2:Y:S02]  /*11fc0*/  LDG.E R2, desc[UR36][R4.64] ;  /* 0x0000002404027981 */ /* 0x000ea4000c1e1900 */
[----:B--2---:R-:W-:Y:S01]  /*11fd0*/  SHF.R.S32.HI R3, RZ, 0x1f, R2 ;  /* 0x0000001fff037819 */ /* 0x004fe20000011402 */
[----:B------:R-:W-:Y:S06]  /*11fe0*/  BRA `(.L_x_8919) ;  /* 0x0000000c00147947 */ /* 0x000fec0003800000 */
.L_x_8920:
[----:B------:R-:W2:Y:S02]  /*11ff0*/  LDG.E.S16 R2, desc[UR36][R4.64] ;  /* 0x0000002404027981 */ /* 0x000ea4000c1e1700 */
[----:B--2---:R-:W-:Y:S01]  /*12000*/  SHF.R.S32.HI R3, RZ, 0x1f, R2 ;  /* 0x0000001fff037819 */ /* 0x004fe20000011402 */
[----:B------:R-:W-:Y:S06]  /*12010*/  BRA `(.L_x_8919) ;  /* 0x0000000c00087947 */ /* 0x000fec0003800000 */
.L_x_8915:
        /* <DEDUP_REMOVED lines=9> */
.L_x_8923:
[----:B------:R-:W2:Y:S02]  /*120b0*/  LDG.E.U16 R4, desc[UR36][R4.64] ;  /* 0x0000002404047981 */ /* 0x000ea4000c1e1500 */
[----:B--2---:R-:W-:-:S06]  /*120c0*/  HADD2.F32 R2, -RZ, R4.H0_H0 ;  /* 0x20000004ff027230 */ /* 0x004fcc0000004100 */
[----:B------:R-:W0:Y:S01]  /*120d0*/  F2I.S64.TRUNC R2, R2 ;  /* 0x0000000200027311 */ /* 0x000e22000020d900 */
[----:B------:R-:W-:Y:S05]  /*120e0*/  BRA `(.L_x_8919) ;  /* 0x0000000800d47947 */ /* 0x000fea0003800000 */
.L_x_8922:
        /* <DEDUP_REMOVED lines=9> */
.L_x_8925:
[----:B------:R-:W2:Y:S02]  /*12180*/  LDG.E.U16 R4, desc[UR36][R4.64] ;  /* 0x0000002404047981 */ /* 0x000ea4000c1e1500 */
[----:B--2---:R-:W-:-:S06]  /*12190*/  HADD2.F32 R2, -RZ, R4.H0_H0 ;  /* 0x20000004ff027230 */ /* 0x004fcc0000004100 */
[----:B------:R-:W2:Y:S01]  /*121a0*/  F2I.S64.TRUNC R2, R2 ;  /* 0x0000000200027311 */ /* 0x000ea2000020d900 */
[----:B------:R-:W-:Y:S05]  /*121b0*/  BRA `(.L_x_8919) ;  /* 0x0000000800a07947 */ /* 0x000fea0003800000 */
.L_x_8924:
[----:B------:R-:W2:Y:S02]  /*121c0*/  LDG.E.64 R2, desc[UR36][R4.64] ;  /* 0x0000002404027981 */ /* 0x000ea4000c1e1b00 */
[----:B--2---:R-:W0:Y:S01]  /*121d0*/  F2I.S64.F64.TRUNC R2, R2 ;  /* 0x0000000200027311 */ /* 0x004e22000030d900 */
[----:B------:R-:W-:Y:S05]  /*121e0*/  BRA `(.L_x_8919) ;  /* 0x0000000800947947 */ /* 0x000fea0003800000 */
.L_x_8914:
        /* <DEDUP_REMOVED lines=13> */
.L_x_8928:
[----:B------:R-:W2:Y:S02]  /*122c0*/  LDG.E.64 R2, desc[UR36][R4.64] ;  /* 0x0000002404027981 */ /* 0x000ea4000c1e1b00 */
[----:B--2---:R-:W0:Y:S01]  /*122d0*/  F2I.S64.F64.TRUNC R2, R2 ;  /* 0x0000000200027311 */ /* 0x004e22000030d900 */
[----:B------:R-:W-:Y:S05]  /*122e0*/  BRA `(.L_x_8919) ;  /* 0x0000000800547947 */ /* 0x000fea0003800000 */
.L_x_8927:
        /* <DEDUP_REMOVED lines=26> */
.L_x_8930:
        /* <DEDUP_REMOVED lines=13> */
.L_x_8929:
[----:B------:R-:W2:Y:S02]  /*12560*/  LDG.E.U16 R2, desc[UR36][R4.64] ;  /* 0x0000002404027981 */ /* 0x000ea4000c1e1500 */
[----:B--2---:R-:W-:-:S06]  /*12570*/  SHF.L.U32 R2, R2, 0x10, RZ ;  /* 0x0000001002027819 */ /* 0x004fcc00000006ff */
[----:B------:R-:W0:Y:S01]  /*12580*/  F2I.S64.TRUNC R2, R2 ;  /* 0x0000000200027311 */ /* 0x000e22000020d900 */
[----:B------:R-:W-:Y:S05]  /*12590*/  BRA `(.L_x_8919) ;  /* 0x0000000400a87947 */ /* 0x000fea0003800000 */
.L_x_8926:
        /* <DEDUP_REMOVED lines=11> */
.L_x_8933:
        /* <DEDUP_REMOVED lines=21> */
.L_x_8937:
[----:B------:R-:W-:Y:S05]  /*127a0*/  BSYNC.RECONVERGENT B1 ;  /* 0x0000000000017941 */ /* 0x000fea0003800200 */
.L_x_8936:
[----:B------:R-:W-:Y:S01]  /*127b0*/  IMAD.SHL.U32 R0, R0, 0x100000, RZ ;  /* 0x0010000000007824 */ /* 0x000fe200078e00ff */
[----:B------:R-:W-:-:S04]  /*127c0*/  LEA R2, R2, 0x3b800000, 0x17 ;  /* 0x3b80000002027811 */ /* 0x000fc800078eb8ff */
[----:B------:R-:W-:-:S07]  /*127d0*/  LOP3.LUT R2, R2, R0, R7, 0xfe, !PT ;  /* 0x0000000002027212 */ /* 0x000fce00078efe07 */
.L_x_8935:
[----:B------:R-:W-:Y:S05]  /*127e0*/  BSYNC.RECONVERGENT B0 ;  /* 0x0000000000007941 */ /* 0x000fea0003800200 */
.L_x_8934:
[----:B------:R-:W0:Y:S01]  /*127f0*/  F2I.S64.TRUNC R2, R2 ;  /* 0x0000000200027311 */ /* 0x000e22000020d900 */
[----:B------:R-:W-:Y:S05]  /*12800*/  BRA `(.L_x_8919) ;  /* 0x00000004000c7947 */ /* 0x000fea0003800000 */
.L_x_8932:
        /* <DEDUP_REMOVED lines=21> */
.L_x_8941:
[----:B------:R-:W-:Y:S05]  /*12960*/  BSYNC.RECONVERGENT B1 ;  /* 0x0000000000017941 */ /* 0x000fea0003800200 */
.L_x_8940:
[----:B------:R-:W-:Y:S01]  /*12970*/  IMAD.SHL.U32 R0, R0, 0x200000, RZ ;  /* 0x0020000000007824 */ /* 0x000fe200078e00ff */
[----:B------:R-:W-:-:S04]  /*12980*/  LEA R2, R2, 0x37800000, 0x17 ;  /* 0x3780000002027811 */ /* 0x000fc800078eb8ff */
[----:B------:R-:W-:-:S07]  /*12990*/  LOP3.LUT R2, R2, R0, R7, 0xfe, !PT ;  /* 0x0000000002027212 */ /* 0x000fce00078efe07 */
.L_x_8939:
[----:B------:R-:W-:Y:S05]  /*129a0*/  BSYNC.RECONVERGENT B0 ;  /* 0x0000000000007941 */ /* 0x000fea0003800200 */
.L_x_8938:
[----:B------:R-:W0:Y:S01]  /*129b0*/  F2I.S64.TRUNC R2, R2 ;  /* 0x0000000200027311 */ /* 0x000e22000020d900 */
[----:B------:R-:W-:Y:S05]  /*129c0*/  BRA `(.L_x_8919) ;  /* 0x00000000009c7947 */ /* 0x000fea0003800000 */
.L_x_8931:
        /* <DEDUP_REMOVED lines=14> */
.L_x_8945:
[----:B------:R-:W-:Y:S05]  /*12ab0*/  BSYNC.RECONVERGENT B0 ;  /* 0x0000000000007941 */ /* 0x000fea0003800200 */
.L_x_8944:
[----:B------:R-:W0:Y:S01]  /*12ac0*/  F2I.S64.TRUNC R2, R2 ;  /* 0x0000000200027311 */ /* 0x000e22000020d900 */
[----:B------:R-:W-:Y:S05]  /*12ad0*/  BRA `(.L_x_8919) ;  /* 0x0000000000587947 */ /* 0x000fea0003800000 */
.L_x_8918:
        /* <DEDUP_REMOVED lines=16> */
.L_x_8946:
[----:B------:R-:W-:Y:S01]  /*12be0*/  CS2R R2, SRZ ;  /* 0x0000000000027805 */ /* 0x000fe2000001ff00 */
[----:B------:R-:W-:Y:S06]  /*12bf0*/  BRA `(.L_x_8919) ;  /* 0x0000000000107947 */ /* 0x000fec0003800000 */
.L_x_8943:
[----:B------:R0:W5:Y:S01]  /*12c00*/  LDG.E.64 R2, desc[UR36][R4.64] ;  /* 0x0000002404027981 */ /* 0x000162000c1e1b00 */
[----:B------:R-:W-:Y:S05]  /*12c10*/  BRA `(.L_x_8919) ;  /* 0x0000000000087947 */ /* 0x000fea0003800000 */
.L_x_8942:
[----:B------:R0:W5:Y:S01]  /*12c20*/  LDG.E R2, desc[UR36][R4.64] ;  /* 0x0000002404027981 */ /* 0x000162000c1e1900 */
[----:B------:R-:W-:-:S07]  /*12c30*/  HFMA2 R3, -RZ, RZ, 0, 0 ;  /* 0x00000000ff037431 */ /* 0x000fce00000001ff */
.L_x_8919:
[----:B------:R-:W-:Y:S01]  /*12c40*/  ISETP.NE.AND P0, PT, R23, RZ, PT ;  /* 0x000000ff1700720c */ /* 0x000fe20003f05270 */
[----:B------:R-:W-:-:S12]  /*12c50*/  BSSY.RECONVERGENT B0, `(.L_x_8947) ;  /* 0x0000006000007945 */ /* 0x000fd80003800200 */
[----:B------:R-:W-:Y:S05]  /*12c60*/  @!P0 BRA `(.L_x_8948) ;  /* 0x0000000000108947 */ /* 0x000fea0003800000 */
[----:B------:R-:W0:Y:S02]  /*12c70*/  LDCU.64 UR4, c[0x0][0x668] ;  /* 0x0000cd00ff0477ac */ /* 0x000e240008000a00 */
[----:B012345:R-:W-:-:S04]  /*12c80*/  LEA R18, P0, R2, UR4, 0x3 ;  /* 0x0000000402127c11 */ /* 0x03ffc8000f8018ff */
[----:B------:R-:W-:-:S06]  /*12c90*/  LEA.HI.X R19, R2, UR5, R3, 0x3, P0 ;  /* 0x0000000502137c11 */ /* 0x000fcc00080f1c03 */
[----:B------:R-:W5:Y:S03]  /*12ca0*/  LDG.E.64 R18, desc[UR36][R18.64] ;  /* 0x0000002412127981 */ /* 0x000f66000c1e1b00 */
.L_x_8948:
[----:B------:R-:W-:Y:S05]  /*12cb0*/  BSYNC.RECONVERGENT B0 ;  /* 0x0000000000007941 */ /* 0x000fea0003800200 */
.L_x_8947:
        /* <DEDUP_REMOVED lines=11> */
[----:B---345:R-:W-:Y:S01]  /*12d70*/  STG.E.U8 desc[UR36][R16.64], R18 ;  /* 0x0000001210007986 */ /* 0x038fe2000c101124 */
[----:B------:R-:W-:Y:S05]  /*12d80*/  EXIT ;  /* 0x000000000000794d */ /* 0x000fea0003800000 */
.L_x_8952:
[----:B---345:R-:W-:Y:S01]  /*12d90*/  STG.E.U8 desc[UR36][R16.64], R18 ;  /* 0x0000001210007986 */ /* 0x038fe2000c101124 */
[----:B------:R-:W-:Y:S05]  /*12da0*/  EXIT ;  /* 0x000000000000794d */ /* 0x000fea0003800000 */
.L_x_8951:
[----:B------:R-:W-:-:S09]  /*12db0*/  UISETP.NE.AND UP0, UPT, UR4, 0x2, UPT ;  /* 0x000000020400788c */ /* 0x000fd2000bf05270 */
[----:B------:R-:W-:Y:S05]  /*12dc0*/  BRA.U !UP0, `(.L_x_8954) ;  /* 0x0000000108207547 */ /* 0x000fea000b800000 */
[----:B------:R-:W-:-:S09]  /*12dd0*/  UISETP.NE.AND UP0, UPT, UR4, 0x3, UPT ;  /* 0x000000030400788c */ /* 0x000fd2000bf05270 */
[----:B------:R-:W-:Y:S05]  /*12de0*/  BRA.U !UP0, `(.L_x_8955) ;  /* 0x0000000108107547 */ /* 0x000fea000b800000 */
[----:B------:R-:W-:-:S09]  /*12df0*/  UISETP.NE.AND UP0, UPT, UR4, 0x4, UPT ;  /* 0x000000040400788c */ /* 0x000fd2000bf05270 */
[----:B------:R-:W-:Y:S05]  /*12e00*/  BRA.U UP0, `(.L_x_8953) ;  /* 0x0000000900387547 */ /* 0x000fea000b800000 */
[----:B---345:R-:W-:Y:S01]  /*12e10*/  STG.E.64 desc[UR36][R16.64], R18 ;  /* 0x0000001210007986 */ /* 0x038fe2000c101b24 */
[----:B------:R-:W-:Y:S05]  /*12e20*/  EXIT ;  /* 0x000000000000794d */ /* 0x000fea0003800000 */
.L_x_8955:
[----:B---345:R-:W-:Y:S01]  /*12e30*/  STG.E desc[UR36][R16.64], R18 ;  /* 0x0000001210007986 */ /* 0x038fe2000c101924 */
[----:B------:R-:W-:Y:S05]  /*12e40*/  EXIT ;  /* 0x000000000000794d */ /* 0x000fea0003800000 */
.L_x_8954:
[----:B---345:R-:W-:Y:S01]  /*12e50*/  STG.E.U16 desc[UR36][R16.64], R18 ;  /* 0x0000001210007986 */ /* 0x038fe2000c101524 */
[----:B------:R-:W-:Y:S05]  /*12e60*/  EXIT ;  /* 0x000000000000794d */ /* 0x000fea0003800000 */
.L_x_8950:
[----:B------:R-:W-:-:S09]  /*12e70*/  UISETP.GT.AND UP0, UPT, UR4, 0x6, UPT ;  /* 0x000000060400788c */ /* 0x000fd2000bf04270 */
[----:B------:R-:W-:Y:S05]  /*12e80*/  BRA.U UP0, `(.L_x_8956) ;  /* 0x00000001002c7547 */ /* 0x000fea000b800000 */
[----:B------:R-:W-:-:S09]  /*12e90*/  UISETP.NE.AND UP0, UPT, UR4, 0x5, UPT ;  /* 0x000000050400788c */ /* 0x000fd2000bf05270 */
[----:B------:R-:W-:Y:S05]  /*12ea0*/  BRA.U !UP0, `(.L_x_8957) ;  /* 0x0000000108147547 */ /* 0x000fea000b800000 */
[----:B------:R-:W-:-:S09]  /*12eb0*/  UISETP.NE.AND UP0, UPT, UR4, 0x6, UPT ;  /* 0x000000060400788c */ /* 0x000fd2000bf05270 */
[----:B------:R-:W-:Y:S05]  /*12ec0*/  BRA.U UP0, `(.L_x_8953) ;  /* 0x0000000900087547 */ /* 0x000fea000b800000 */
[----:B---345:R-:W3:Y:S02]  /*12ed0*/  I2F.S64 R19, R18 ;  /* 0x0000001200137312 */ /* 0x038ee40000301400 */
[----:B---3--:R-:W-:Y:S01]  /*12ee0*/  STG.E desc[UR36][R16.64], R19 ;  /* 0x0000001310007986 */ /* 0x008fe2000c101924 */
[----:B------:R-:W-:Y:S05]  /*12ef0*/  EXIT ;  /* 0x000000000000794d */ /* 0x000fea0003800000 */
.L_x_8957:
[----:B---345:R-:W3:Y:S02]  /*12f00*/  I2F.S64 R0, R18 ;  /* 0x0000001200007312 */ /* 0x038ee40000301400 */
[----:B---3--:R-:W-:-:S05]  /*12f10*/  F2FP.F16.F32.PACK_AB R0, RZ, R0 ;  /* 0x00000000ff00723e */ /* 0x008fca00000000ff */
[----:B------:R-:W-:Y:S01]  /*12f20*/  STG.E.U16 desc[UR36][R16.64], R0 ;  /* 0x0000000010007986 */ /* 0x000fe2000c101524 */
[----:B------:R-:W-:Y:S05]  /*12f30*/  EXIT ;  /* 0x000000000000794d */ /* 0x000fea0003800000 */
.L_x_8956:
[----:B------:R-:W-:-:S09]  /*12f40*/  UISETP.NE.AND UP0, UPT, UR4, 0x7, UPT ;  /* 0x000000070400788c */ /* 0x000fd2000bf05270 */
[----:B------:R-:W-:Y:S05]  /*12f50*/  BRA.U !UP0, `(.L_x_8958) ;  /* 0x0000000108347547 */ /* 0x000fea000b800000 */
[----:B------:R-:W-:-:S09]  /*12f60*/  UISETP.NE.AND UP0, UPT, UR4, 0x8, UPT ;  /* 0x000000080400788c */ /* 0x000fd2000bf05270 */
[----:B------:R-:W-:Y:S05]  /*12f70*/  BRA.U !UP0, `(.L_x_8959) ;  /* 0x0000000108187547 */ /* 0x000fea000b800000 */
[----:B------:R-:W-:-:S09]  /*12f80*/  UISETP.NE.AND UP0, UPT, UR4, 0x9, UPT ;  /* 0x000000090400788c */ /* 0x000fd2000bf05270 */
[----:B------:R-:W-:Y:S05]  /*12f90*/  BRA.U UP0, `(.L_x_8953) ;  /* 0x0000000500d47547 */ /* 0x000fea000b800000 */
[----:B012345:R-:W0:Y:S01]  /*12fa0*/  I2F.S64 R2, R18 ;  /* 0x0000001200027312 */ /* 0x03fe220000301400 */
[----:B------:R-:W-:-:S05]  /*12fb0*/  IMAD.MOV.U32 R3, RZ, RZ, RZ ;  /* 0x000000ffff037224 */ /* 0x000fca00078e00ff */
[----:B0-----:R-:W-:Y:S01]  /*12fc0*/  STG.E.64 desc[UR36][R16.64], R2 ;  /* 0x0000000210007986 */ /* 0x001fe2000c101b24 */
[----:B------:R-:W-:Y:S05]  /*12fd0*/  EXIT ;  /* 0x000000000000794d */ /* 0x000fea0003800000 */
.L_x_8959:
[----:B---345:R-:W0:Y:S02]  /*12fe0*/  I2F.S64 R18, R18 ;  /* 0x0000001200127312 */ /* 0x038e240000301400 */
[----:B012---:R-:W-:-:S04]  /*12ff0*/  F2FP.F16.F32.PACK_AB R3, RZ, R18 ;  /* 0x00000012ff03723e */ /* 0x007fc800000000ff */
[----:B------:R-:W-:-:S05]  /*13000*/  PRMT R3, R3, 0x5410, RZ ;  /* 0x0000541003037816 */ /* 0x000fca00000000ff */
[----:B------:R-:W-:Y:S01]  /*13010*/  STG.E desc[UR36][R16.64], R3 ;  /* 0x0000000310007986 */ /* 0x000fe2000c101924 */
[----:B------:R-:W-:Y:S05]  /*13020*/  EXIT ;  /* 0x000000000000794d */ /* 0x000fea0003800000 */
.L_x_8958:
[----:B---345:R-:W3:Y:S02]  /*13030*/  I2F.F64.S64 R18, R18 ;  /* 0x0000001200127312 */ /* 0x038ee40000301c00 */
[----:B---3--:R-:W-:Y:S01]  /*13040*/  STG.E.64 desc[UR36][R16.64], R18 ;  /* 0x0000001210007986 */ /* 0x008fe2000c101b24 */
[----:B------:R-:W-:Y:S05]  /*13050*/  EXIT ;  /* 0x000000000000794d */ /* 0x000fea0003800000 */
.L_x_8949:
        /* <DEDUP_REMOVED lines=10> */
[----:B---345:R-:W-:Y:S01]  /*13100*/  STG.E.U16 desc[UR36][R16.64], R18 ;  /* 0x0000001210007986 */ /* 0x038fe2000c101524 */
[----:B------:R-:W-:Y:S05]  /*13110*/  EXIT ;  /* 0x000000000000794d */ /* 0x000fea0003800000 */
.L_x_8963:
[----:B012345:R-:W0:Y:S01]  /*13120*/  I2F.S64 R3, R18 ;  /* 0x0000001200037312 */ /* 0x03fe220000301400 */
        /* <DEDUP_REMOVED lines=16> */
.L_x_8966:
[----:B------:R-:W-:-:S04]  /*13230*/  SHF.R.U32.HI R3, RZ, 0x18, R3 ;  /* 0x00000018ff037819 */ /* 0x000fc80000011603 */
[----:B------:R-:W-:-:S04]  /*13240*/  LOP3.LUT R0, R0, 0x80, R3, 0xf8, !PT ;  /* 0x0000008000007812 */ /* 0x000fc800078ef803 */
[----:B------:R-:W-:-:S07]  /*13250*/  PRMT R8, R0, 0x7610, R8 ;  /* 0x0000761000087816 */ /* 0x000fce0000000008 */
.L_x_8965:
[----:B------:R-:W-:Y:S05]  /*13260*/  BSYNC.RECONVERGENT B0 ;  /* 0x0000000000007941 */ /* 0x000fea0003800200 */
.L_x_8964:
[----:B------:R-:W-:Y:S01]  /*13270*/  STG.E.U8 desc[UR36][R16.64], R8 ;  /* 0x0000000810007986 */ /* 0x000fe2000c101124 */
[----:B------:R-:W-:Y:S05]  /*13280*/  EXIT ;  /* 0x000000000000794d */ /* 0x000fea0003800000 */
.L_x_8962:
        /* <DEDUP_REMOVED lines=17> */
.L_x_8969:
[----:B------:R-:W-:-:S04]  /*133a0*/  SHF.R.U32.HI R3, RZ, 0x18, R3 ;  /* 0x00000018ff037819 */ /* 0x000fc80000011603 */
[----:B------:R-:W-:-:S04]  /*133b0*/  LOP3.LUT R0, R0, 0x80, R3, 0xf8, !PT ;  /* 0x0000008000007812 */ /* 0x000fc800078ef803 */
[----:B------:R-:W-:-:S07]  /*133c0*/  PRMT R8, R0, 0x7610, R8 ;  /* 0x0000761000087816 */ /* 0x000fce0000000008 */
.L_x_8968:
[----:B------:R-:W-:Y:S05]  /*133d0*/  BSYNC.RECONVERGENT B0 ;  /* 0x0000000000007941 */ /* 0x000fea0003800200 */
.L_x_8967:
[----:B------:R-:W-:Y:S01]  /*133e0*/  STG.E.U8 desc[UR36][R16.64], R8 ;  /* 0x0000000810007986 */ /* 0x000fe2000c101124 */
[----:B------:R-:W-:Y:S05]  /*133f0*/  EXIT ;  /* 0x000000000000794d */ /* 0x000fea0003800000 */
.L_x_8961:
[----:B------:R-:W-:-:S09]  /*13400*/  UISETP.NE.AND UP0, UPT, UR4, 0x1c, UPT ;  /* 0x0000001c0400788c */ /* 0x000fd2000bf05270 */
[----:B------:R-:W-:Y:S05]  /*13410*/  BRA.U !UP0, `(.L_x_8970) ;  /* 0x0000000108587547 */ /* 0x000fea000b800000 */
[----:B------:R-:W-:-:S09]  /*13420*/  UISETP.NE.AND UP0, UPT, UR4, 0x1d, UPT ;  /* 0x0000001d0400788c */ /* 0x000fd2000bf05270 */
[----:B------:R-:W-:Y:S05]  /*13430*/  BRA.U !UP0, `(.L_x_8971) ;  /* 0x0000000108487547 */ /* 0x000fea000b800000 */
[----:B------:R-:W-:-:S09]  /*13440*/  UISETP.NE.AND UP0, UPT, UR4, 0x2c, UPT ;  /* 0x0000002c0400788c */ /* 0x000fd2000bf05270 */
[----:B------:R-:W-:Y:S05]  /*13450*/  BRA.U UP0, `(.L_x_8953) ;  /* 0x0000000100a47547 */ /* 0x000fea000b800000 */
[----:B---345:R-:W0:Y:S02]  /*13460*/  I2F.S64 R18, R18 ;  /* 0x0000001200127312 */ /* 0x038e240000301400 */
[----:B012---:R-:W-:-:S04]  /*13470*/  SHF.R.U32.HI R2, RZ, 0x17, R18 ;  /* 0x00000017ff027819 */ /* 0x007fc80000011612 */
        /* <DEDUP_REMOVED lines=14> */
.L_x_8971:
[----:B---345:R-:W-:Y:S01]  /*13560*/  STG.E.64 desc[UR36][R16.64], R18 ;  /* 0x0000001210007986 */ /* 0x038fe2000c101b24 */
[----:B------:R-:W-:Y:S05]  /*13570*/  EXIT ;  /* 0x000000000000794d */ /* 0x000fea0003800000 */
.L_x_8970:
[----:B---345:R-:W-:Y:S01]  /*13580*/  STG.E desc[UR36][R16.64], R18 ;  /* 0x0000001210007986 */ /* 0x038fe2000c101924 */
[----:B------:R-:W-:Y:S05]  /*13590*/  EXIT ;  /* 0x000000000000794d */ /* 0x000fea0003800000 */
.L_x_8960:
[----:B------:R-:W-:-:S09]  /*135a0*/  UISETP.GT.AND UP0, UPT, UR4, 0xe, UPT ;  /* 0x0000000e0400788c */ /* 0x000fd2000bf04270 */
[----:B------:R-:W-:Y:S05]  /*135b0*/  BRA.U UP0, `(.L_x_8972) ;  /* 0x0000000100347547 */ /* 0x000fea000b800000 */
[----:B------:R-:W-:-:S09]  /*135c0*/  UISETP.NE.AND UP0, UPT, UR4, 0xa, UPT ;  /* 0x0000000a0400788c */ /* 0x000fd2000bf05270 */
[----:B------:R-:W-:Y:S05]  /*135d0*/  BRA.U !UP0, `(.L_x_8973) ;  /* 0x00000001081c7547 */ /* 0x000fea000b800000 */
[----:B------:R-:W-:-:S09]  /*135e0*/  UISETP.NE.AND UP0, UPT, UR4, 0xb, UPT ;  /* 0x0000000b0400788c */ /* 0x000fd2000bf05270 */
[----:B------:R-:W-:Y:S05]  /*135f0*/  BRA.U UP0, `(.L_x_8953) ;  /* 0x00000001003c7547 */ /* 0x000fea000b800000 */
[----:B---345:R-:W-:-:S04]  /*13600*/  ISETP.NE.U32.AND P0, PT, R18, RZ, PT ;  /* 0x000000ff1200720c */ /* 0x038fc80003f05070 */
[----:B------:R-:W-:-:S04]  /*13610*/  ISETP.NE.AND.EX P0, PT, R19, RZ, PT, P0 ;  /* 0x000000ff1300720c */ /* 0x000fc80003f05300 */
[----:B012---:R-:W-:-:S05]  /*13620*/  SEL R3, RZ, 0x1, !P0 ;  /* 0x00000001ff037807 */ /* 0x007fca0004000000 */
[----:B------:R-:W-:Y:S01]  /*13630*/  STG.E.U8 desc[UR36][R16.64], R3 ;  /* 0x0000000310007986 */ /* 0x000fe2000c101124 */
[----:B------:R-:W-:Y:S05]  /*13640*/  EXIT ;  /* 0x000000000000794d */ /* 0x000fea0003800000 */
.L_x_8973:
[----:B0--345:R-:W0:Y:S01]  /*13650*/  I2F.F64.S64 R4, R18 ;  /* 0x0000001200047312 */ /* 0x039e220000301c00 */
[----:B------:R-:W-:-:S05]  /*13660*/  CS2R R6, SRZ ;  /* 0x0000000000067805 */ /* 0x000fca000001ff00 */
[----:B0-----:R-:W-:Y:S01]  /*13670*/  STG.E.128 desc[UR36][R16.64], R4 ;  /* 0x0000000410007986 */ /* 0x001fe2000c101d24 */
[----:B------:R-:W-:Y:S05]  /*13680*/  EXIT ;  /* 0x000000000000794d */ /* 0x000fea0003800000 */
.L_x_8972:
[----:B------:R-:W-:-:S09]  /*13690*/  UISETP.NE.AND UP0, UPT, UR4, 0xf, UPT ;  /* 0x0000000f0400788c */ /* 0x000fd2000bf05270 */
[----:B------:R-:W-:Y:S05]  /*136a0*/  BRA.U !UP0, `(.L_x_8974) ;  /* 0x0000000108e87547 */ /* 0x000fea000b800000 */
[----:B------:R-:W-:-:S09]  /*136b0*/  UISETP.NE.AND UP0, UPT, UR4, 0x17, UPT ;  /* 0x000000170400788c */ /* 0x000fd2000bf05270 */
[----:B------:R-:W-:Y:S05]  /*136c0*/  BRA.U !UP0, `(.L_x_8975) ;  /* 0x0000000108907547 */ /* 0x000fea000b800000 */
[----:B------:R-:W-:-:S09]  /*136d0*/  UISETP.NE.AND UP0, UPT, UR4, 0x18, UPT ;  /* 0x000000180400788c */ /* 0x000fd2000bf05270 */
[----:B------:R-:W-:Y:S05]  /*136e0*/  BRA.U !UP0, `(.L_x_8976) ;  /* 0x0000000108447547 */ /* 0x000fea000b800000 */
.L_x_8953:
[----:B------:R-:W-:Y:S01]  /*136f0*/  MOV R0, 0x0 ;  /* 0x0000000000007802 */ /* 0x000fe20000000f00 */
[----:B------:R-:W3:Y:S01]  /*13700*/  LDCU.64 UR4, c[0x4][0x4e8] ;  /* 0x01009d00ff0477ac */ /* 0x000ee20008000a00 */
[----:B------:R-:W-:Y:S02]  /*13710*/  HFMA2 R13, -RZ, RZ, 0, 0 ;  /* 0x00000000ff0d7431 */ /* 0x000fe400000001ff */
[----:B------:R-:W-:Y:S01]  /*13720*/  IMAD.MOV.U32 R8, RZ, RZ, 0x65 ;  /* 0x00000065ff087424 */ /* 0x000fe200078e00ff */
[----:B012--5:R0:W1:Y:S01]  /*13730*/  LDC.64 R2, c[0x4][R0] ;  /* 0x0100000000027b82 */ /* 0x0270620000000a00 */
[----:B------:R-:W2:Y:S01]  /*13740*/  LDCU.64 UR6, c[0x4][0x4f0] ;  /* 0x01009e00ff0677ac */ /* 0x000ea20008000a00 */
[----:B------:R-:W-:Y:S01]  /*13750*/  IMAD.MOV.U32 R12, RZ, RZ, 0x1 ;  /* 0x00000001ff0c7424 */ /* 0x000fe200078e00ff */
[----:B------:R-:W4:Y:S01]  /*13760*/  LDCU.64 UR8, c[0x4][0x358] ;  /* 0x01006b00ff0877ac */ /* 0x000f220008000a00 */
[----:B---3--:R-:W-:Y:S01]  /*13770*/  MOV R4, UR4 ;  /* 0x0000000400047c02 */ /* 0x008fe20008000f00 */
[----:B------:R-:W-:-:S02]  /*13780*/  IMAD.U32 R5, RZ, RZ, UR5 ;  /* 0x00000005ff057e24 */ /* 0x000fc4000f8e00ff */
[----:B--2---:R-:W-:Y:S02]  /*13790*/  IMAD.U32 R6, RZ, RZ, UR6 ;  /* 0x00000006ff067e24 */ /* 0x004fe4000f8e00ff */
[----:B------:R-:W-:Y:S01]  /*137a0*/  IMAD.U32 R7, RZ, RZ, UR7 ;  /* 0x00000007ff077e24 */ /* 0x000fe2000f8e00ff */
[----:B----4-:R-:W-:Y:S01]  /*137b0*/  MOV R10, UR8 ;  /* 0x00000008000a7c02 */ /* 0x010fe20008000f00 */
[----:B0-----:R-:W-:-:S07]  /*137c0*/  IMAD.U32 R11, RZ, RZ, UR9 ;  /* 0x00000009ff0b7e24 */ /* 0x001fce000f8e00ff */
[----:B------:R-:W-:-:S07]  /*137d0*/  LEPC R20, `(.L_x_8977) ;  /* 0x000000001014794e */ /* 0x000fce0000000000 */
[----:B-1----:R-:W-:Y:S05]  /*137e0*/  CALL.ABS.NOINC R2 ;  /* 0x0000000002007343 */ /* 0x002fea0003c00000 */
.L_x_8977:
[----:B------:R-:W-:Y:S05]  /*137f0*/  EXIT ;  /* 0x000000000000794d */ /* 0x000fea0003800000 */
.L_x_8976:
[----:B---345:R-:W0:Y:S01]  /*13800*/  I2F.S64 R19, R18 ;  /* 0x0000001200137312 */ /* 0x038e220000301400 */
[----:B------:R-:W-:Y:S01]  /*13810*/  BSSY.RECONVERGENT B0, `(.L_x_8978) ;  /* 0x000000c000007945 */ /* 0x000fe20003800200 */
[----:B------:R-:W-:Y:S01]  /*13820*/  IMAD.MOV.U32 R0, RZ, RZ, 0x7f ;  /* 0x0000007fff007424 */ /* 0x000fe200078e00ff */
[----:B012---:R-:W-:Y:S02]  /*13830*/  LOP3.LUT R2, R19, 0x7fffffff, RZ, 0xc0, !PT ;  /* 0x7fffffff13027812 */ /* 0x007fe400078ec0ff */
        /* <DEDUP_REMOVED lines=9> */
.L_x_8979:
[----:B------:R-:W-:Y:S05]  /*138d0*/  BSYNC.RECONVERGENT B0 ;  /* 0x0000000000007941 */ /* 0x000fea0003800200 */
.L_x_8978:
[----:B------:R-:W-:-:S05]  /*138e0*/  LOP3.LUT R3, R0, 0x80, R3, 0xf8, !PT ;  /* 0x0000008000037812 */ /* 0x000fca00078ef803 */
[----:B------:R-:W-:Y:S01]  /*138f0*/  STG.E.U8 desc[UR36][R16.64], R3 ;  /* 0x0000000310007986 */ /* 0x000fe2000c101124 */
[----:B------:R-:W-:Y:S05]  /*13900*/  EXIT ;  /* 0x000000000000794d */ /* 0x000fea0003800000 */
.L_x_8975:
[----:B012345:R-:W0:Y:S01]  /*13910*/  I2F.S64 R3, R18 ;  /* 0x0000001200037312 */ /* 0x03fe220000301400 */
        /* <DEDUP_REMOVED lines=11> */
.L_x_8981:
[----:B------:R-:W-:Y:S01]  /*139d0*/  IMAD.MOV.U32 R0, RZ, RZ, 0x7f ;  /* 0x0000007fff007424 */ /* 0x000fe200078e00ff */
[----:B------:R-:W-:-:S04]  /*139e0*/  ISETP.GT.U32.AND P0, PT, R2, 0x7f800000, PT ;  /* 0x7f8000000200780c */ /* 0x000fc80003f04070 */
[----:B------:R-:W-:-:S09]  /*139f0*/  SEL R0, R0, 0x7c, P0 ;  /* 0x0000007c00007807 */ /* 0x000fd20000000000 */
.L_x_8982:
[----:B------:R-:W-:Y:S05]  /*13a00*/  BSYNC.RECONVERGENT B0 ;  /* 0x0000000000007941 */ /* 0x000fea0003800200 */
.L_x_8980:
[----:B------:R-:W-:-:S04]  /*13a10*/  SHF.R.U32.HI R3, RZ, 0x18, R3 ;  /* 0x00000018ff037819 */ /* 0x000fc80000011603 */
[----:B------:R-:W-:-:S05]  /*13a20*/  LOP3.LUT R3, R0, 0x80, R3, 0xf8, !PT ;  /* 0x0000008000037812 */ /* 0x000fca00078ef803 */
[----:B------:R-:W-:Y:S01]  /*13a30*/  STG.E.U8 desc[UR36][R16.64], R3 ;  /* 0x0000000310007986 */ /* 0x000fe2000c101124 */
[----:B------:R-:W-:Y:S05]  /*13a40*/  EXIT ;  /* 0x000000000000794d */ /* 0x000fea0003800000 */
.L_x_8974:
[----:B---345:R-:W3:Y:S02]  /*13a50*/  I2F.S64 R0, R18 ;  /* 0x0000001200007312 */ /* 0x038ee40000301400 */
[----:B---3--:R-:W-:-:S05]  /*13a60*/  F2FP.BF16.F32.PACK_AB R0, RZ, R0 ;  /* 0x00000000ff00723e */ /* 0x008fca00000010ff */
[----:B------:R-:W-:Y:S01]  /*13a70*/  STG.E.U16 desc[UR36][R16.64], R0 ;  /* 0x0000000010007986 */ /* 0x000fe2000c101524 */
[----:B------:R-:W-:Y:S05]  /*13a80*/  EXIT ;  /* 0x000000000000794d */ /* 0x000fea0003800000 */
.L_x_8983:
        /* <DEDUP_REMOVED lines=15> */
.L_x_41914:


//--------------------- .text._ZN2at6native27unrolled_elementwise_kernelIZZZNS0_28launch_masked_scatter_kernelERKNS_10TensorBaseES4_S4_S4_ENKUlvE_clEvENKUlvE2_clEvEUllblE_St5arrayIPcLm4EELi4E23TrivialOffsetCalculatorILi3EjESB_ILi1EjENS0_6memory12LoadWithCastILi3EEENSE_13StoreWithCastILi1EEEEEviT_T0_T2_T3_T4_T5_ --------------------------
	.section	.text._ZN2at6native27unrolled_elementwise_kernelIZZZNS0_28launch_masked_scatter_kernelERKNS_10TensorBaseES4_S4_S4_ENKUlvE_clEvENKUlvE2_clEvEUllblE_St5arrayIPcLm4EELi4E23TrivialOffsetCalculatorILi3EjESB_ILi1EjENS0_6memory12LoadWithCastILi3EEENSE_13StoreWithCastILi1EEEEEviT_T0_T2_T3_T4_T5_,"ax",@progbits
	.align	128
        .global         _ZN2at6native27unrolled_elementwise_kernelIZZZNS0_28launch_masked_scatter_kernelERKNS_10TensorBaseES4_S4_S4_ENKUlvE_clEvENKUlvE2_clEvEUllblE_St5arrayIPcLm4EELi4E23TrivialOffsetCalculatorILi3EjESB_ILi1EjENS0_6memory12LoadWithCastILi3EEENSE_13StoreWithCastILi1EEEEEviT_T0_T2_T3_T4_T5_
        .type           _ZN2at6native27unrolled_elementwise_kernelIZZZNS0_28launch_masked_scatter_kernelERKNS_10TensorBaseES4_S4_S4_ENKUlvE_clEvENKUlvE2_clEvEUllblE_St5arrayIPcLm4EELi4E23TrivialOffsetCalculatorILi3EjESB_ILi1EjENS0_6memory12LoadWithCastILi3EEENSE_13StoreWithCastILi1EEEEEviT_T0_T2_T3_T4_T5_,@function
        .size           _ZN2at6native27unrolled_elementwise_kernelIZZZNS0_28launch_masked_scatter_kernelERKNS_10TensorBaseES4_S4_S4_ENKUlvE_clEvENKUlvE2_clEvEUllblE_St5arrayIPcLm4EELi4E23TrivialOffsetCalculatorILi3EjESB_ILi1EjENS0_6memory12LoadWithCastILi3EEENSE_13StoreWithCastILi1EEEEEviT_T0_T2_T3_T4_T5_,(.L_x_41915 - _ZN2at6native27unrolled_elementwise_kernelIZZZNS0_28launch_masked_scatter_kernelERKNS_10TensorBaseES4_S4_S4_ENKUlvE_clEvENKUlvE2_clEvEUllblE_St5arrayIPcLm4EELi4E23TrivialOffsetCalculatorILi3EjESB_ILi1EjENS0_6memory12LoadWithCastILi3EEENSE_13StoreWithCastILi1EEEEEviT_T0_T2_T3_T4_T5_)
        .other          _ZN2at6native27unrolled_elementwise_kernelIZZZNS0_28launch_masked_scatter_kernelERKNS_10TensorBaseES4_S4_S4_ENKUlvE_clEvENKUlvE2_clEvEUllblE_St5arrayIPcLm4EELi4E23TrivialOffsetCalculatorILi3EjESB_ILi1EjENS0_6memory12LoadWithCastILi3EEENSE_13StoreWithCastILi1EEEEEviT_T0_T2_T3_T4_T5_,@"STO_CUDA_ENTRY STV_DEFAULT"
_ZN2at6native27unrolled_elementwise_kernelIZZZNS0_28launch_masked_scatter_kernelERKNS_10TensorBaseES4_S4_S4_ENKUlvE_clEvENKUlvE2_clEvEUllblE_St5arrayIPcLm4EELi4E23TrivialOffsetCalculatorILi3EjESB_ILi1EjENS0_6memory12LoadWithCastILi3EEENSE_13StoreWithCastILi1EEEEEviT_T0_T2_T3_T4_T5_:
.text._ZN2at6native27unrolled_elementwise_kernelIZZZNS0_28launch_masked_scatter_kernelERKNS_10TensorBaseES4_S4_S4_ENKUlvE_clEvENKUlvE2_clEvEUllblE_St5arrayIPcLm4EELi4E23TrivialOffsetCalculatorILi3EjESB_ILi1EjENS0_6memory12LoadWithCastILi3EEENSE_13StoreWithCastILi1EEEEEviT_T0_T2_T3_T4_T5_:
        /* <DEDUP_REMOVED lines=36> */
.L_x_8989:
[----:B------:R1:W5:Y:S01]  /*0240*/  LDG.E.U8 R18, desc[UR36][R4.64] ;  /* 0x0000002404127981 */ /* 0x000362000c1e1100 */
[----:B------:R-:W-:Y:S01]  /*0250*/  IMAD.MOV.U32 R19, RZ, RZ, RZ ;  /* 0x000000ffff137224 */ /* 0x000fe200078e00ff */
[----:B------:R-:W-:Y:S06]  /*0260*/  BRA `(.L_x_8991) ;  /* 0x0000000c00447947 */ /* 0x000fec0003800000 */
.L_x_8988:
        /* <DEDUP_REMOVED lines=8> */
.L_x_8993:
[----:B------:R-:W2:Y:S02]  /*02f0*/  LDG.E R18, desc[UR36][R4.64] ;  /* 0x0000002404127981 */ /* 0x000ea4000c1e1900 */
[----:B--2---:R-:W-:Y:S01]  /*0300*/  SHF.R.S32.HI R19, RZ, 0x1f, R18 ;  /* 0x0000001fff137819 */ /* 0x004fe20000011412 */
[----:B------:R-:W-:Y:S06]  /*0310*/  BRA `(.L_x_8991) ;  /* 0x0000000c00187947 */ /* 0x000fec0003800000 */
.L_x_8992:
[----:B------:R-:W2:Y:S02]  /*0320*/  LDG.E.S16 R18, desc[UR36][R4.64] ;  /* 0x0000002404127981 */ /* 0x000ea4000c1e1700 */
[----:B--2---:R-:W-:Y:S01]  /*0330*/  SHF.R.S32.HI R19, RZ, 0x1f, R18 ;  /* 0x0000001fff137819 */ /* 0x004fe20000011412 */
[----:B------:R-:W-:Y:S06]  /*0340*/  BRA `(.L_x_8991) ;  /* 0x0000000c000c7947 */ /* 0x000fec0003800000 */
.L_x_8987:
        /* <DEDUP_REMOVED lines=9> */
.L_x_8995:
[----:B------:R-:W2:Y:S02]  /*03e0*/  LDG.E.U16 R4, desc[UR36][R4.64] ;  /* 0x0000002404047981 */ /* 0x000ea4000c1e1500 */
[----:B--2---:R-:W-:-:S06]  /*03f0*/  HADD2.F32 R18, -RZ, R4.H0_H0 ;  /* 0x20000004ff127230 */ /* 0x004fcc0000004100 */
[----:B------:R-:W0:Y:S01]  /*0400*/  F2I.S64.TRUNC R18, R18 ;  /* 0x0000001200127311 */ /* 0x000e22000020d900 */
[----:B------:R-:W-:Y:S05]  /*0410*/  BRA `(.L_x_8991) ;  /* 0x0000000800d87947 */ /* 0x000fea0003800000 */
.L_x_8994:
        /* <DEDUP_REMOVED lines=9> */
.L_x_8997:
[----:B------:R-:W2:Y:S02]  /*04b0*/  LDG.E.U16 R4, desc[UR36][R4.64] ;  /* 0x0000002404047981 */ /* 0x000ea4000c1e1500 */
[----:B--2---:R-:W-:-:S06]  /*04c0*/  HADD2.F32 R18, -RZ, R4.H0_H0 ;  /* 0x20000004ff127230 */ /* 0x004fcc0000004100 */
[----:B------:R-:W4:Y:S01]  /*04d0*/  F2I.S64.TRUNC R18, R18 ;  /* 0x0000001200127311 */ /* 0x000f22000020d900 */
[----:B------:R-:W-:Y:S05]  /*04e0*/  BRA `(.L_x_8991) ;  /* 0x0000000800a47947 */ /* 0x000fea0003800000 */
.L_x_8996:
[----:B------:R-:W2:Y:S02]  /*04f0*/  LDG.E.64 R4, desc[UR36][R4.64] ;  /* 0x0000002404047981 */ /* 0x000ea4000c1e1b00 */
[----:B--2---:R2:W3:Y:S01]  /*0500*/  F2I.S64.F64.TRUNC R18, R4 ;  /* 0x0000000400127311 */ /* 0x0044e2000030d900 */
[----:B------:R-:W-:Y:S05]  /*0510*/  BRA `(.L_x_8991) ;  /* 0x0000000800987947 */ /* 0x000fea0003800000 */
.L_x_8986:
        /* <DEDUP_REMOVED lines=13> */
.L_x_9000:
[----:B------:R-:W2:Y:S02]  /*05f0*/  LDG.E.64 R4, desc[UR36][R4.64] ;  /* 0x0000002404047981 */ /* 0x000ea4000c1e1b00 */
[----:B--2---:R0:W1:Y:S01]  /*0600*/  F2I.S64.F64.TRUNC R18, R4 ;  /* 0x0000000400127311 */ /* 0x004062000030d900 */
[----:B------:R-:W-:Y:S05]  /*0610*/  BRA `(.L_x_8991) ;  /* 0x0000000800587947 */ /* 0x000fea0003800000 */
.L_x_8999:
        /* <DEDUP_REMOVED lines=26> */
.L_x_9002:
        /* <DEDUP_REMOVED lines=14> */
.L_x_9001:
[----:B------:R-:W2:Y:S02]  /*08a0*/  LDG.E.U16 R18, desc[UR36][R4.64] ;  /* 0x0000002404127981 */ /* 0x000ea4000c1e1500 */
[----:B--2---:R-:W-:-:S06]  /*08b0*/  IMAD.U32 R18, R18, 0x10000, RZ ;  /* 0x0001000012127824 */ /* 0x004fcc00078e00ff */
[----:B------:R-:W0:Y:S01]  /*08c0*/  F2I.S64.TRUNC R18, R18 ;  /* 0x0000001200127311 */ /* 0x000e22000020d900 */
[----:B------:R-:W-:Y:S05]  /*08d0*/  BRA `(.L_x_8991) ;  /* 0x0000000400a87947 */ /* 0x000fea0003800000 */
.L_x_8998:
        /* <DEDUP_REMOVED lines=11> */
.L_x_9005:
        /* <DEDUP_REMOVED lines=21> */
.L_x_9009:
[----:B------:R-:W-:Y:S05]  /*0ae0*/  BSYNC.RECONVERGENT B1 ;  /* 0x0000000000017941 */ /* 0x000fea0003800200 */
.L_x_9008:
[----:B------:R-:W-:Y:S01]  /*0af0*/  IMAD.SHL.U32 R0, R0, 0x100000, RZ ;  /* 0x0010000000007824 */ /* 0x000fe200078e00ff */
[----:B------:R-:W-:-:S04]  /*0b00*/  LEA R3, R3, 0x3b800000, 0x17 ;  /* 0x3b80000003037811 */ /* 0x000fc800078eb8ff */
[----:B------:R-:W-:-:S07]  /*0b10*/  LOP3.LUT R18, R3, R0, R7, 0xfe, !PT ;  /* 0x0000000003127212 */ /* 0x000fce00078efe07 */
.L_x_9007:
[----:B------:R-:W-:Y:S05]  /*0b20*/  BSYNC.RECONVERGENT B0 ;  /* 0x0000000000007941 */ /* 0x000fea0003800200 */
.L_x_9006:
[----:B------:R-:W0:Y:S01]  /*0b30*/  F2I.S64.TRUNC R18, R18 ;  /* 0x0000001200127311 */ /* 0x000e22000020d900 */
[----:B------:R-:W-:Y:S05]  /*0b40*/  BRA `(.L_x_8991) ;  /* 0x00000004000c7947 */ /* 0x000fea0003800000 */
.L_x_9004:
        /* <DEDUP_REMOVED lines=21> */
.L_x_9013:
[----:B------:R-:W-:Y:S05]  /*0ca0*/  BSYNC.RECONVERGENT B1 ;  /* 0x0000000000017941 */ /* 0x000fea0003800200 */
.L_x_9012:
[----:B------:R-:W-:Y:S01]  /*0cb0*/  IMAD.SHL.U32 R0, R0, 0x200000, RZ ;  /* 0x0020000000007824 */ /* 0x000fe200078e00ff */
[----:B------:R-:W-:-:S04]  /*0cc0*/  LEA R3, R3, 0x37800000, 0x17 ;  /* 0x3780000003037811 */ /* 0x000fc800078eb8ff */
[----:B------:R-:W-:-:S07]  /*0cd0*/  LOP3.LUT R18, R3, R0, R7, 0xfe, !PT ;  /* 0x0000000003127212 */ /* 0x000fce00078efe07 */
.L_x_9011:
[----:B------:R-:W-:Y:S05]  /*0ce0*/  BSYNC.RECONVERGENT B0 ;  /* 0x0000000000007941 */ /* 0x000fea0003800200 */
.L_x_9010:
[----:B------:R-:W0:Y:S01]  /*0cf0*/  F2I.S64.TRUNC R18, R18 ;  /* 0x0000001200127311 */ /* 0x000e22000020d900 */
[----:B------:R-:W-:Y:S05]  /*0d00*/  BRA `(.L_x_8991) ;  /* 0x00000000009c7947 */ /* 0x000fea0003800000 */
.L_x_9003:
[----:B------:R-:W-:-:S09]  /*0d10*/  UISETP.NE.AND UP0, UPT, UR4, 0x1c, UPT ;  /* 0x0000001c0400788c */ /* 0x000fd2000bf05270 */
[----:B------:R-:W-:Y:S05]  /*0d20*/  BRA.U !UP0, `(.L_x_9014) ;  /* 0x00000001088c7547 */ /* 0x000fea000b800000 */
[----:B------:R-:W-:-:S09]  /*0d30*/  UISETP.NE.AND UP0, UPT, UR4, 0x1d, UPT ;  /* 0x0000001d0400788c */ /* 0x000fd2000bf05270 */
[----:B------:R-:W-:Y:S05]  /*0d40*/  BRA.U !UP0, `(.L_x_9015) ;  /* 0x00000001087c7547 */ /* 0x000fea000b800000 */
[----:B------:R-:W-:-:S09]  /*0d50*/  UISETP.NE.AND UP0, UPT, UR4, 0x2c, UPT ;  /* 0x0000002c0400788c */ /* 0x000fd2000bf05270 */
[----:B------:R-:W-:Y:S05]  /*0d60*/  BRA.U !UP0, `(.L_x_9016) ;  /* 0x0000000108487547 */ /* 0x000fea000b800000 */
.L_x_8990:
        /* <DEDUP_REMOVED lines=16> */
.L_x_9017:
[----:B------:R-:W-:Y:S01]  /*0e70*/  CS2R R18, SRZ ;  /* 0x0000000000127805 */ /* 0x000fe2000001ff00 */
[----:B------:R-:W-:Y:S06]  /*0e80*/  BRA `(.L_x_8991) ;  /* 0x00000000003c7947 */ /* 0x000fec0003800000 */
.L_x_9016:
        /* <DEDUP_REMOVED lines=8> */
.L_x_9019:
[----:B------:R-:W-:Y:S05]  /*0f10*/  BSYNC.RECONVERGENT B0 ;  /* 0x0000000000007941 */ /* 0x000fea0003800200 */
.L_x_9018:
[----:B------:R-:W0:Y:S01]  /*0f20*/  F2I.S64.TRUNC R18, R18 ;  /* 0x0000001200127311 */ /* 0x000e22000020d900 */
[----:B------:R-:W-:Y:S05]  /*0f30*/  BRA `(.L_x_8991) ;  /* 0x0000000000107947 */ /* 0x000fea0003800000 */
.L_x_9015:
[----:B------:R0:W5:Y:S01]  /*0f40*/  LDG.E.64 R18, desc[UR36][R4.64] ;  /* 0x0000002404127981 */ /* 0x000162000c1e1b00 */
[----:B------:R-:W-:Y:S05]  /*0f50*/  BRA `(.L_x_8991) ;  /* 0x0000000000087947 */ /* 0x000fea0003800000 */
.L_x_9014:
[----:B------:R0:W5:Y:S01]  /*0f60*/  LDG.E R18, desc[UR36][R4.64] ;  /* 0x0000002404127981 */ /* 0x000162000c1e1900 */
[----:B------:R-:W-:-:S07]  /*0f70*/  IMAD.MOV.U32 R19, RZ, RZ, RZ ;  /* 0x000000ffff137224 */ /* 0x000fce00078e00ff */
.L_x_8991:
[----:B012---:R-:W0:Y:S01]  /*0f80*/  LDC.64 R4, c[0x0][0x3a8] ;  /* 0x0000ea00ff047b82 */ /* 0x007e220000000a00 */
        /* <DEDUP_REMOVED lines=20> */
.L_x_9024:
[----:B------:R-:W2:Y:S02]  /*10d0*/  LDG.E.U8 R4, desc[UR36][R4.64] ;  /* 0x0000002404047981 */ /* 0x000ea4000c1e1100 */
[----:B--2---:R-:W-:-:S04]  /*10e0*/  ISETP.NE.AND P0, PT, R4, RZ, PT ;  /* 0x000000ff0400720c */ /* 0x004fc80003f05270 */
[----:B------:R-:W-:Y:S01]  /*10f0*/  P2R R17, PR, RZ, 0x1 ;  /* 0x00000001ff117803 */ /* 0x000fe20000000000 */
[----:B------:R-:W-:Y:S08]  /*1100*/  BRA `(.L_x_9026) ;  /* 0x0000000800847947 */ /* 0x000ff00003800000 */
.L_x_9023:
        /* <DEDUP_REMOVED lines=11> */
.L_x_9028:
[----:B------:R-:W2:Y:S02]  /*11c0*/  LDG.E R4, desc[UR36][R4.64] ;  /* 0x0000002404047981 */ /* 0x000ea4000c1e1900 */
[----:B--2---:R-:W-:-:S04]  /*11d0*/  ISETP.NE.AND P0, PT, R4, RZ, PT ;  /* 0x000000ff0400720c */ /* 0x004fc80003f05270 */
[----:B------:R-:W-:Y:S01]  /*11e0*/  P2R R17, PR, RZ, 0x1 ;  /* 0x00000001ff117803 */ /* 0x000fe20000000000 */
[----:B------:R-:W-:Y:S08]  /*11f0*/  BRA `(.L_x_9026) ;  /* 0x0000000800487947 */ /* 0x000ff00003800000 */
.L_x_9027:
[----:B------:R-:W2:Y:S02]  /*1200*/  LDG.E.U16 R4, desc[UR36][R4.64] ;  /* 0x0000002404047981 */ /* 0x000ea4000c1e1500 */
[----:B--2---:R-:W-:-:S04]  /*1210*/  ISETP.NE.AND P0, PT, R4, RZ, PT ;  /* 0x000000ff0400720c */ /* 0x004fc80003f05270 */
[----:B------:R-:W-:Y:S01]  /*1220*/  P2R R17, PR, RZ, 0x1 ;  /* 0x00000001ff117803 */ /* 0x000fe20000000000 */
[----:B------:R-:W-:Y:S08]  /*1230*/  BRA `(.L_x_9026) ;  /* 0x0000000800387947 */ /* 0x000ff00003800000 */
.L_x_9022:
        /* <DEDUP_REMOVED lines=10> */
.L_x_9030:
[----:B------:R-:W2:Y:S02]  /*12e0*/  LDG.E.U16 R0, desc[UR36][R4.64] ;  /* 0x0000002404007981 */ /* 0x000ea4000c1e1500 */
[----:B--2---:R-:W-:-:S05]  /*12f0*/  HADD2.F32 R0, -RZ, R0.H0_H0 ;  /* 0x20000000ff007230 */ /* 0x004fca0000004100 */
[----:B------:R-:W-:-:S04]  /*1300*/  FSETP.NEU.FTZ.AND P0, PT, R0, RZ, PT ;  /* 0x000000ff0000720b */ /* 0x000fc80003f1d000 */
[----:B------:R-:W-:Y:S01]  /*1310*/  P2R R17, PR, RZ, 0x1 ;  /* 0x00000001ff117803 */ /* 0x000fe20000000000 */
[----:B------:R-:W-:Y:S08]  /*1320*/  BRA `(.L_x_9026) ;  /* 0x0000000400fc7947 */ /* 0x000ff00003800000 */
.L_x_9029:
        /* <DEDUP_REMOVED lines=12> */
.L_x_9032:
        /* <DEDUP_REMOVED lines=10> */
.L_x_9031:
[----:B------:R-:W2:Y:S02]  /*1490*/  LDG.E.64 R4, desc[UR36][R4.64] ;  /* 0x0000002404047981 */ /* 0x000ea4000c1e1b00 */
[----:B--2---:R-:W-:-:S06]  /*14a0*/  DSETP.NEU.AND P0, PT, R4, RZ, PT ;  /* 0x000000ff0400722a */ /* 0x004fcc0003f0d000 */
[----:B------:R-:W-:Y:S01]  /*14b0*/  P2R R17, PR, RZ, 0x1 ;  /* 0x00000001ff117803 */ /* 0x000fe20000000000 */
[----:B------:R-:W-:Y:S07]  /*14c0*/  BRA `(.L_x_9026) ;  /* 0x0000000400947947 */ /* 0x000fee0003800000 */
.L_x_9021:
        /* <DEDUP_REMOVED lines=12> */
.L_x_9035:
[----:B------:R-:W2:Y:S02]  /*1590*/  LDG.E.128 R4, desc[UR36][R4.64] ;  /* 0x0000002404047981 */ /* 0x000ea4000c1e1d00 */
[----:B--2---:R-:W-:-:S06]  /*15a0*/  DSETP.NEU.AND P0, PT, R6, RZ, PT ;  /* 0x000000ff0600722a */ /* 0x004fcc0003f0d000 */
[----:B------:R-:W-:-:S06]  /*15b0*/  DSETP.NEU.OR P0, PT, R4, RZ, P0 ;  /* 0x000000ff0400722a */ /* 0x000fcc000070d400 */
[----:B------:R-:W-:Y:S01]  /*15c0*/  P2R R17, PR, RZ, 0x1 ;  /* 0x00000001ff117803 */ /* 0x000fe20000000000 */
[----:B------:R-:W-:Y:S07]  /*15d0*/  BRA `(.L_x_9026) ;  /* 0x0000000400507947 */ /* 0x000fee0003800000 */
.L_x_9034:
        /* <DEDUP_REMOVED lines=10> */
.L_x_9037:
        /* <DEDUP_REMOVED lines=12> */
.L_x_9036:
[----:B------:R-:W2:Y:S02]  /*1740*/  LDG.E.U16 R0, desc[UR36][R4.64] ;  /* 0x0000002404007981 */ /* 0x000ea4000c1e1500 */
[----:B--2---:R-:W-:-:S05]  /*1750*/  IMAD.U32 R0, R0, 0x10000, RZ ;  /* 0x0001000000007824 */ /* 0x004fca00078e00ff */
[----:B------:R-:W-:-:S04]  /*1760*/  FSETP.NEU.FTZ.AND P0, PT, R0, RZ, PT ;  /* 0x000000ff0000720b */ /* 0x000fc80003f1d000 */
[----:B------:R-:W-:Y:S01]  /*1770*/  P2R R17, PR, RZ, 0x1 ;  /* 0x00000001ff117803 */ /* 0x000fe20000000000 */
[----:B------:R-:W-:Y:S08]  /*1780*/  BRA `(.L_x_9026) ;  /* 0x0000000000e47947 */ /* 0x000ff00003800000 */
.L_x_9033:
        /* <DEDUP_REMOVED lines=12> */
.L_x_9040:
[----:B------:R-:W2:Y:S02]  /*1850*/  LDG.E.U8 R4, desc[UR36][R4.64] ;  /* 0x0000002404047981 */ /* 0x000ea4000c1e1100 */
[----:B--2---:R-:W-:-:S04]  /*1860*/  ISETP.NE.AND P0, PT, R4, RZ, PT ;  /* 0x000000ff0400720c */ /* 0x004fc80003f05270 */
[----:B------:R-:W-:Y:S01]  /*1870*/  P2R R17, PR, RZ, 0x1 ;  /* 0x00000001ff117803 */ /* 0x000fe20000000000 */
[----:B------:R-:W-:Y:S08]  /*1880*/  BRA `(.L_x_9026) ;  /* 0x0000000000a47947 */ /* 0x000ff00003800000 */
.L_x_9039:
[----:B------:R-:W2:Y:S02]  /*1890*/  LDG.E.U8 R4, desc[UR36][R4.64] ;  /* 0x0000002404047981 */ /* 0x000ea4000c1e1100 */
[----:B--2---:R-:W-:-:S04]  /*18a0*/  ISETP.NE.AND P0, PT, R4, RZ, PT ;  /* 0x000000ff0400720c */ /* 0x004fc80003f05270 */
[----:B------:R-:W-:Y:S01]  /*18b0*/  P2R R17, PR, RZ, 0x1 ;  /* 0x00000001ff117803 */ /* 0x000fe20000000000 */
[----:B------:R-:W-:Y:S08]  /*18c0*/  BRA `(.L_x_9026) ;  /* 0x0000000000947947 */ /* 0x000ff00003800000 */
.L_x_9038:
[----:B------:R-:W-:-:S09]  /*18d0*/  UISETP.NE.AND UP0, UPT, UR4, 0x1c, UPT ;  /* 0x0000001c0400788c */ /* 0x000fd2000bf05270 */
[----:B------:R-:W-:Y:S05]  /*18e0*/  BRA.U !UP0, `(.L_x_9041) ;  /* 0x0000000108807547 */ /* 0x000fea000b800000 */
[----:B------:R-:W-:-:S09]  /*18f0*/  UISETP.NE.AND UP0, UPT, UR4, 0x1d, UPT ;  /* 0x0000001d0400788c */ /* 0x000fd2000bf05270 */
[----:B------:R-:W-:Y:S05]  /*1900*/  BRA.U !UP0, `(.L_x_9042) ;  /* 0x0000000108647547 */ /* 0x000fea000b800000 */
[----:B------:R-:W-:-:S09]  /*1910*/  UISETP.NE.AND UP0, UPT, UR4, 0x2c, UPT ;  /* 0x0000002c0400788c */ /* 0x000fd2000bf05270 */
[----:B------:R-:W-:Y:S05]  /*1920*/  BRA.U !UP0, `(.L_x_9043) ;  /* 0x00000001084c7547 */ /* 0x000fea000b800000 */
.L_x_9025:
        /* <DEDUP_REMOVED lines=16> */
.L_x_9044:
[----:B------:R-:W-:-:S04]  /*1a30*/  PLOP3.LUT P0, PT, PT, PT, PT, 0x8, 0x80 ;  /* 0x000000000080781c */ /* 0x000fc80003f0e170 */
[----:B------:R-:W-:Y:S01]  /*1a40*/  P2R R17, PR, RZ, 0x1 ;  /* 0x00000001ff117803 */ /* 0x000fe20000000000 */
[----:B------:R-:W-:Y:S08]  /*1a50*/  BRA `(.L_x_9026) ;  /* 0x0000000000307947 */ /* 0x000ff00003800000 */
.L_x_9043:
[----:B------:R-:W2:Y:S02]  /*1a60*/  LDG.E.U8 R4, desc[UR36][R4.64] ;  /* 0x0000002404047981 */ /* 0x000ea4000c1e1100 */
[----:B--2---:R-:W-:-:S04]  /*1a70*/  ISETP.NE.AND P0, PT, R4, RZ, PT ;  /* 0x000000ff0400720c */ /* 0x004fc80003f05270 */
[----:B------:R-:W-:Y:S01]  /*1a80*/  P2R R17, PR, RZ, 0x1 ;  /* 0x00000001ff117803 */ /* 0x000fe20000000000 */
[----:B------:R-:W-:Y:S08]  /*1a90*/  BRA `(.L_x_9026) ;  /* 0x0000000000207947 */ /* 0x000ff00003800000 */
.L_x_9042:
[----:B------:R-:W2:Y:S02]  /*1aa0*/  LDG.E.64 R4, desc[UR36][R4.64] ;  /* 0x0000002404047981 */ /* 0x000ea4000c1e1b00 */
[----:B--2---:R-:W-:-:S04]  /*1ab0*/  ISETP.NE.U32.AND P0, PT, R4, RZ, PT ;  /* 0x000000ff0400720c */ /* 0x004fc80003f05070 */
[----:B------:R-:W-:-:S04]  /*1ac0*/  ISETP.NE.AND.EX P0, PT, R5, RZ, PT, P0 ;  /* 0x000000ff0500720c */ /* 0x000fc80003f05300 */
[----:B------:R-:W-:Y:S01]  /*1ad0*/  P2R R17, PR, RZ, 0x1 ;  /* 0x00000001ff117803 */ /* 0x000fe20000000000 */
[----:B------:R-:W-:Y:S08]  /*1ae0*/  BRA `(.L_x_9026) ;  /* 0x00000000000c7947 */ /* 0x000ff00003800000 */
.L_x_9041:
[----:B------:R-:W2:Y:S02]  /*1af0*/  LDG.E R4, desc[UR36][R4.64] ;  /* 0x0000002404047981 */ /* 0x000ea4000c1e1900 */
[----:B--2---:R-:W-:-:S04]  /*1b00*/  ISETP.NE.AND P0, PT, R4, RZ, PT ;  /* 0x000000ff0400720c */ /* 0x004fc80003f05270 */
[----:B------:R-:W-:-:S09]  /*1b10*/  P2R R17, PR, RZ, 0x1 ;  /* 0x00000001ff117803 */ /* 0x000fd20000000000 */
.L_x_9026:
[----:B------:R-:W-:Y:S05]  /*1b20*/  BSYNC.RECONVERGENT B6 ;  /* 0x0000000000067941 */ /* 0x000fea0003800200 */
.L_x_9020:
        /* <DEDUP_REMOVED lines=19> */
.L_x_9048:
[----:B------:R0:W5:Y:S01]  /*1c60*/  LDG.E.U8 R22, desc[UR36][R4.64] ;  /* 0x0000002404167981 */ /* 0x000162000c1e1100 */
[----:B------:R-:W-:Y:S01]  /*1c70*/  IMAD.MOV.U32 R23, RZ, RZ, RZ ;  /* 0x000000ffff177224 */ /* 0x000fe200078e00ff */
[----:B------:R-:W-:Y:S06]  /*1c80*/  BRA `(.L_x_9050) ;  /* 0x0000000c00447947 */ /* 0x000fec0003800000 */
.L_x_9047:
        /* <DEDUP_REMOVED lines=8> */
.L_x_9052:
[----:B------:R-:W2:Y:S02]  /*1d10*/  LDG.E R22, desc[UR36][R4.64] ;  /* 0x0000002404167981 */ /* 0x000ea4000c1e1900 */
[----:B--2---:R-:W-:Y:S01]  /*1d20*/  SHF.R.S32.HI R23, RZ, 0x1f, R22 ;  /* 0x0000001fff177819 */ /* 0x004fe20000011416 */
[----:B------:R-:W-:Y:S06]  /*1d30*/  BRA `(.L_x_9050) ;  /* 0x0000000c00187947 */ /* 0x000fec0003800000 */
.L_x_9051:
[----:B------:R-:W2:Y:S02]  /*1d40*/  LDG.E.S16 R22, desc[UR36][R4.64] ;  /* 0x0000002404167981 */ /* 0x000ea4000c1e1700 */
[----:B--2---:R-:W-:Y:S01]  /*1d50*/  SHF.R.S32.HI R23, RZ, 0x1f, R22 ;  /* 0x0000001fff177819 */ /* 0x004fe20000011416 */
[----:B------:R-:W-:Y:S06]  /*1d60*/  BRA `(.L_x_9050) ;  /* 0x0000000c000c7947 */ /* 0x000fec0003800000 */
.L_x_9046:
        /* <DEDUP_REMOVED lines=9> */
.L_x_9054:
[----:B------:R-:W2:Y:S02]  /*1e00*/  LDG.E.U16 R4, desc[UR36][R4.64] ;  /* 0x0000002404047981 */ /* 0x000ea4000c1e1500 */
[----:B--2---:R-:W-:-:S06]  /*1e10*/  HADD2.F32 R22, -RZ, R4.H0_H0 ;  /* 0x20000004ff167230 */ /* 0x004fcc0000004100 */
[----:B------:R-:W0:Y:S01]  /*1e20*/  F2I.S64.TRUNC R22, R22 ;  /* 0x0000001600167311 */ /* 0x000e22000020d900 */
[----:B------:R-:W-:Y:S05]  /*1e30*/  BRA `(.L_x_9050) ;  /* 0x0000000800d87947 */ /* 0x000fea0003800000 */
.L_x_9053:
        /* <DEDUP_REMOVED lines=9> */
.L_x_9056:
[----:B------:R-:W2:Y:S02]  /*1ed0*/  LDG.E.U16 R4, desc[UR36][R4.64] ;  /* 0x0000002404047981 */ /* 0x000ea4000c1e1500 */
[----:B--2---:R-:W-:-:S06]  /*1ee0*/  HADD2.F32 R22, -RZ, R4.H0_H0 ;  /* 0x20000004ff167230 */ /* 0x004fcc0000004100 */
[----:B------:R-:W0:Y:S01]  /*1ef0*/  F2I.S64.TRUNC R22, R22 ;  /* 0x0000001600167311 */ /* 0x000e22000020d900 */
[----:B------:R-:W-:Y:S05]  /*1f00*/  BRA `(.L_x_9050) ;  /* 0x0000000800a47947 */ /* 0x000fea0003800000 */
.L_x_9055:
[----:B------:R-:W2:Y:S02]  /*1f10*/  LDG.E.64 R4, desc[UR36][R4.64] ;  /* 0x0000002404047981 */ /* 0x000ea4000c1e1b00 */
[----:B--2---:R0:W1:Y:S01]  /*1f20*/  F2I.S64.F64.TRUNC R22, R4 ;  /* 0x0000000400167311 */ /* 0x004062000030d900 */
[----:B------:R-:W-:Y:S05]  /*1f30*/  BRA `(.L_x_9050) ;  /* 0x0000000800987947 */ /* 0x000fea0003800000 */
.L_x_9045:
        /* <DEDUP_REMOVED lines=13> */
.L_x_9059:
[----:B------:R-:W2:Y:S02]  /*2010*/  LDG.E.64 R4, desc[UR36][R4.64] ;  /* 0x0000002404047981 */ /* 0x000ea4000c1e1b00 */
[----:B--2---:R0:W1:Y:S01]  /*2020*/  F2I.S64.F64.TRUNC R22, R4 ;  /* 0x0000000400167311 */ /* 0x004062000030d900 */
[----:B------:R-:W-:Y:S05]  /*2030*/  BRA `(.L_x_9050) ;  /* 0x0000000800587947 */ /* 0x000fea0003800000 */
.L_x_9058:
        /* <DEDUP_REMOVED lines=26> */
.L_x_9061:
        /* <DEDUP_REMOVED lines=14> */
.L_x_9060:
[----:B------:R-:W2:Y:S02]  /*22c0*/  LDG.E.U16 R22, desc[UR36][R4.64] ;  /* 0x0000002404167981 */ /* 0x000ea4000c1e1500 */
[----:B--2---:R-:W-:-:S06]  /*22d0*/  IMAD.U32 R22, R22, 0x10000, RZ ;  /* 0x0001000016167824 */ /* 0x004fcc00078e00ff */
[----:B------:R-:W0:Y:S01]  /*22e0*/  F2I.S64.TRUNC R22, R22 ;  /* 0x0000001600167311 */ /* 0x000e22000020d900 */
[----:B------:R-:W-:Y:S05]  /*22f0*/  BRA `(.L_x_9050) ;  /* 0x0000000400a87947 */ /* 0x000fea0003800000 */
.L_x_9057:
        /* <DEDUP_REMOVED lines=11> */
.L_x_9064:
        /* <DEDUP_REMOVED lines=21> */
.L_x_9068:
[----:B------:R-:W-:Y:S05]  /*2500*/  BSYNC.RECONVERGENT B1 ;  /* 0x0000000000017941 */ /* 0x000fea0003800200 */
.L_x_9067:
[----:B------:R-:W-:Y:S01]  /*2510*/  IMAD.SHL.U32 R0, R0, 0x100000, RZ ;  /* 0x0010000000007824 */ /* 0x000fe200078e00ff */
[----:B------:R-:W-:-:S04]  /*2520*/  LEA R3, R3, 0x3b800000, 0x17 ;  /* 0x3b80000003037811 */ /* 0x000fc800078eb8ff */
[----:B------:R-:W-:-:S07]  /*2530*/  LOP3.LUT R22, R3, R0, R7, 0xfe, !PT ;  /* 0x0000000003167212 */ /* 0x000fce00078efe07 */
.L_x_9066:
[----:B------:R-:W-:Y:S05]  /*2540*/  BSYNC.RECONVERGENT B0 ;  /* 0x0000000000007941 */ /* 0x000fea0003800200 */
.L_x_9065:
[----:B------:R-:W1:Y:S01]  /*2550*/  F2I.S64.TRUNC R22, R22 ;  /* 0x0000001600167311 */ /* 0x000e62000020d900 */
[----:B------:R-:W-:Y:S05]  /*2560*/  BRA `(.L_x_9050) ;  /* 0x00000004000c7947 */ /* 0x000fea0003800000 */
.L_x_9063:
        /* <DEDUP_REMOVED lines=21> */
.L_x_9072:
[----:B------:R-:W-:Y:S05]  /*26c0*/  BSYNC.RECONVERGENT B1 ;  /* 0x0000000000017941 */ /* 0x000fea0003800200 */
.L_x_9071:
[----:B------:R-:W-:Y:S01]  /*26d0*/  IMAD.SHL.U32 R0, R0, 0x200000, RZ ;  /* 0x0020000000007824 */ /* 0x000fe200078e00ff */
[----:B------:R-:W-:-:S04]  /*26e0*/  LEA R3, R3, 0x37800000, 0x17 ;  /* 0x3780000003037811 */ /* 0x000fc800078eb8ff */
[----:B------:R-:W-:-:S07]  /*26f0*/  LOP3.LUT R22, R3, R0, R7, 0xfe, !PT ;  /* 0x0000000003167212 */ /* 0x000fce00078efe07 */
.L_x_9070:
[----:B------:R-:W-:Y:S05]  /*2700*/  BSYNC.RECONVERGENT B0 ;  /* 0x0000000000007941 */ /* 0x000fea0003800200 */
.L_x_9069:
[----:B------:R-:W0:Y:S01]  /*2710*/  F2I.S64.TRUNC R22, R22 ;  /* 0x0000001600167311 */ /* 0x000e22000020d900 */
[----:B------:R-:W-:Y:S05]  /*2720*/  BRA `(.L_x_9050) ;  /* 0x00000000009c7947 */ /* 0x000fea0003800000 */
.L_x_9062:
[----:B------:R-:W-:-:S09]  /*2730*/  UISETP.NE.AND UP0, UPT, UR4, 0x1c, UPT ;  /* 0x0000001c0400788c */ /* 0x000fd2000bf05270 */
[----:B------:R-:W-:Y:S05]  /*2740*/  BRA.U !UP0, `(.L_x_9073) ;  /* 0x00000001088c7547 */ /* 0x000fea000b800000 */
[----:B------:R-:W-:-:S09]  /*2750*/  UISETP.NE.AND UP0, UPT, UR4, 0x1d, UPT ;  /* 0x0000001d0400788c */ /* 0x000fd2000bf05270 */
[----:B------:R-:W-:Y:S05]  /*2760*/  BRA.U !UP0, `(.L_x_9074) ;  /* 0x00000001087c7547 */ /* 0x000fea000b800000 */
[----:B------:R-:W-:-:S09]  /*2770*/  UISETP.NE.AND UP0, UPT, UR4, 0x2c, UPT ;  /* 0x0000002c0400788c */ /* 0x000fd2000bf05270 */
[----:B------:R-:W-:Y:S05]  /*2780*/  BRA.U !UP0, `(.L_x_9075) ;  /* 0x0000000108487547 */ /* 0x000fea000b800000 */
.L_x_9049:
        /* <DEDUP_REMOVED lines=16> */
.L_x_9076:
[----:B------:R-:W-:Y:S01]  /*2890*/  CS2R R22, SRZ ;  /* 0x0000000000167805 */ /* 0x000fe2000001ff00 */
[----:B------:R-:W-:Y:S06]  /*28a0*/  BRA `(.L_x_9050) ;  /* 0x00000000003c7947 */ /* 0x000fec0003800000 */
.L_x_9075:
        /* <DEDUP_REMOVED lines=8> */
.L_x_9078:
[----:B------:R-:W-:Y:S05]  /*2930*/  BSYNC.RECONVERGENT B0 ;  /* 0x0000000000007941 */ /* 0x000fea0003800200 */
.L_x_9077:
[----:B------:R-:W0:Y:S01]  /*2940*/  F2I.S64.TRUNC R22, R22 ;  /* 0x0000001600167311 */ /* 0x000e22000020d900 */
[----:B------:R-:W-:Y:S05]  /*2950*/  BRA `(.L_x_9050) ;  /* 0x0000000000107947 */ /* 0x000fea0003800000 */
.L_x_9074:
[----:B------:R0:W5:Y:S01]  /*2960*/  LDG.E.64 R22, desc[UR36][R4.64] ;  /* 0x0000002404167981 */ /* 0x000162000c1e1b00 */
[----:B------:R-:W-:Y:S05]  /*2970*/  BRA `(.L_x_9050) ;  /* 0x0000000000087947 */ /* 0x000fea0003800000 */
.L_x_9073:
[----:B------:R0:W5:Y:S01]  /*2980*/  LDG.E R22, desc[UR36][R4.64] ;  /* 0x0000002404167981 */ /* 0x000162000c1e1900 */
[----:B------:R-:W-:-:S07]  /*2990*/  IMAD.MOV.U32 R23, RZ, RZ, RZ ;  /* 0x000000ffff177224 */ /* 0x000fce00078e00ff */
.L_x_9050:
[----:B------:R-:W-:Y:S01]  /*29a0*/  ISETP.NE.AND P0, PT, R17, RZ, PT ;  /* 0x000000ff1100720c */ /* 0x000fe20003f05270 */
[----:B------:R-:W-:-:S03]  /*29b0*/  VIADD R25, R2, 0x80 ;  /* 0x0000008002197836 */ /* 0x000fc60000000000 */
[----:B------:R-:W-:-:S04]  /*29c0*/  PLOP3.LUT P0, PT, P0, PT, PT, 0x8, 0x80 ;  /* 0x000000000080781c */ /* 0x000fc8000070e170 */
[----:B------:R-:W-:-:S09]  /*29d0*/  P2R R26, PR, RZ, 0x1 ;  /* 0x00000001ff1a7803 */ /* 0x000fd20000000000 */
.L_x_8985:
[----:B------:R-:W-:Y:S05]  /*29e0*/  BSYNC.RECONVERGENT B7 ;  /* 0x0000000000077941 */ /* 0x000fea0003800200 */
.L_x_8984:
[----:B------:R-:W-:Y:S01]  /*29f0*/  ISETP.GE.AND P0, PT, R25, R24, PT ;  /* 0x000000181900720c */ /* 0x000fe20003f06270 */
[----:B------:R-:W-:Y:S01]  /*2a00*/  BSSY.RECONVERGENT B7, `(.L_x_9079) ;  /* 0x0000294000077945 */ /* 0x000fe20003800200 */
[----:B------:R-:W-:Y:S02]  /*2a10*/  PLOP3.LUT P1, PT, PT, PT, PT, 0x80, 0x8 ;  /* 0x000000000008781c */ /* 0x000fe40003f2f070 */
[----:B------:R-:W-:Y:S02]  /*2a20*/  CS2R R16, SRZ ;  /* 0x0000000000107805 */ /* 0x000fe4000001ff00 */
[----:B------:R-:W-:Y:S02]  /*2a30*/  CS2R R32, SRZ ;  /* 0x0000000000207805 */ /* 0x000fe4000001ff00 */
[----:B------:R-:W-:-:S05]  /*2a40*/  P2R R28, PR, RZ, 0x2 ;  /* 0x00000002ff1c7803 */ /* 0x000fca0000000000 */
[----:B------:R-:W-:Y:S05]  /*2a50*/  @P0 BRA `(.L_x_9080) ;  /* 0x0000002800380947 */ /* 0x000fea0003800000 */
[----:B0-2---:R-:W0:Y:S01]  /*2a60*/  LDC.64 R4, c[0x0][0x3a0] ;  /* 0x0000e800ff047b82 */ /* 0x005e220000000a00 */
        /* <DEDUP_REMOVED lines=19> */
.L_x_9084:
[----:B------:R0:W5:Y:S01]  /*2ba0*/  LDG.E.U8 R16, desc[UR36][R4.64] ;  /* 0x0000002404107981 */ /* 0x000162000c1e1100 */
[----:B------:R-:W-:Y:S01]  /*2bb0*/  IMAD.MOV.U32 R17, RZ, RZ, RZ ;  /* 0x000000ffff117224 */ /* 0x000fe200078e00ff */
[----:B------:R-:W-:Y:S06]  /*2bc0*/  BRA `(.L_x_9086) ;  /* 0x0000000c00447947 */ /* 0x000fec0003800000 */
.L_x_9083:
        /* <DEDUP_REMOVED lines=8> */
.L_x_9088:
[----:B------:R-:W2:Y:S02]  /*2c50*/  LDG.E R16, desc[UR36][R4.64] ;  /* 0x0000002404107981 */ /* 0x000ea4000c1e1900 */
[----:B--2---:R-:W-:Y:S01]  /*2c60*/  SHF.R.S32.HI R17, RZ, 0x1f, R16 ;  /* 0x0000001fff117819 */ /* 0x004fe20000011410 */
[----:B------:R-:W-:Y:S06]  /*2c70*/  BRA `(.L_x_9086) ;  /* 0x0000000c00187947 */ /* 0x000fec0003800000 */
.L_x_9087:
[----:B------:R-:W2:Y:S02]  /*2c80*/  LDG.E.S16 R16, desc[UR36][R4.64] ;  /* 0x0000002404107981 */ /* 0x000ea4000c1e1700 */
[----:B--2---:R-:W-:Y:S01]  /*2c90*/  SHF.R.S32.HI R17, RZ, 0x1f, R16 ;  /* 0x0000001fff117819 */ /* 0x004fe20000011410 */
[----:B------:R-:W-:Y:S06]  /*2ca0*/  BRA `(.L_x_9086) ;  /* 0x0000000c000c7947 */ /* 0x000fec0003800000 */
.L_x_9082:
        /* <DEDUP_REMOVED lines=9> */
.L_x_9090:
[----:B------:R-:W2:Y:S02]  /*2d40*/  LDG.E.U16 R4, desc[UR36][R4.64] ;  /* 0x0000002404047981 */ /* 0x000ea4000c1e1500 */
[----:B--2---:R-:W-:-:S06]  /*2d50*/  HADD2.F32 R16, -RZ, R4.H0_H0 ;  /* 0x20000004ff107230 */ /* 0x004fcc0000004100 */
[----:B------:R-:W0:Y:S01]  /*2d60*/  F2I.S64.TRUNC R16, R16 ;  /* 0x0000001000107311 */ /* 0x000e22000020d900 */
[----:B------:R-:W-:Y:S05]  /*2d70*/  BRA `(.L_x_9086) ;  /* 0x0000000800d87947 */ /* 0x000fea0003800000 */
.L_x_9089:
        /* <DEDUP_REMOVED lines=9> */
.L_x_9092:
[----:B------:R-:W2:Y:S02]  /*2e10*/  LDG.E.U16 R4, desc[UR36][R4.64] ;  /* 0x0000002404047981 */ /* 0x000ea4000c1e1500 */
[----:B--2---:R-:W-:-:S06]  /*2e20*/  HADD2.F32 R16, -RZ, R4.H0_H0 ;  /* 0x20000004ff107230 */ /* 0x004fcc0000004100 */
[----:B------:R-:W0:Y:S01]  /*2e30*/  F2I.S64.TRUNC R16, R16 ;  /* 0x0000001000107311 */ /* 0x000e22000020d900 */
[----:B------:R-:W-:Y:S05]  /*2e40*/  BRA `(.L_x_9086) ;  /* 0x0000000800a47947 */ /* 0x000fea0003800000 */
.L_x_9091:
[----:B------:R-:W2:Y:S02]  /*2e50*/  LDG.E.64 R4, desc[UR36][R4.64] ;  /* 0x0000002404047981 */ /* 0x000ea4000c1e1b00 */
[----:B--2---:R0:W2:Y:S01]  /*2e60*/  F2I.S64.F64.TRUNC R16, R4 ;  /* 0x0000000400107311 */ /* 0x0040a2000030d900 */
[----:B------:R-:W-:Y:S05]  /*2e70*/  BRA `(.L_x_9086) ;  /* 0x0000000800987947 */ /* 0x000fea0003800000 */
.L_x_9081:
        /* <DEDUP_REMOVED lines=13> */
.L_x_9095:
[----:B------:R-:W2:Y:S02]  /*2f50*/  LDG.E.64 R4, desc[UR36][R4.64] ;  /* 0x0000002404047981 */ /* 0x000ea4000c1e1b00 */
[----:B--2---:R0:W2:Y:S01]  /*2f60*/  F2I.S64.F64.TRUNC R16, R4 ;  /* 0x0000000400107311 */ /* 0x0040a2000030d900 */
[----:B------:R-:W-:Y:S05]  /*2f70*/  BRA `(.L_x_9086) ;  /* 0x0000000800587947 */ /* 0x000fea0003800000 */
.L_x_9094:
        /* <DEDUP_REMOVED lines=26> */
.L_x_9097:
        /* <DEDUP_REMOVED lines=14> */
.L_x_9096:
[----:B------:R-:W2:Y:S02]  /*3200*/  LDG.E.U16 R16, desc[UR36][R4.64] ;  /* 0x0000002404107981 */ /* 0x000ea4000c1e1500 */
[----:B--2---:R-:W-:-:S06]  /*3210*/  IMAD.U32 R16, R16, 0x10000, RZ ;  /* 0x0001000010107824 */ /* 0x004fcc00078e00ff */
[----:B------:R-:W0:Y:S01]  /*3220*/  F2I.S64.TRUNC R16, R16 ;  /* 0x0000001000107311 */ /* 0x000e22000020d900 */
[----:B------:R-:W-:Y:S05]  /*3230*/  BRA `(.L_x_9086) ;  /* 0x0000000400a87947 */ /* 0x000fea0003800000 */
.L_x_9093:
        /* <DEDUP_REMOVED lines=11> */
.L_x_9100:
        /* <DEDUP_REMOVED lines=21> */
.L_x_9104:
[----:B------:R-:W-:Y:S05]  /*3440*/  BSYNC.RECONVERGENT B1 ;  /* 0x0000000000017941 */ /* 0x000fea0003800200 */
.L_x_9103:
[----:B------:R-:W-:Y:S01]  /*3450*/  IMAD.SHL.U32 R0, R0, 0x100000, RZ ;  /* 0x0010000000007824 */ /* 0x000fe200078e00ff */
[----:B------:R-:W-:-:S04]  /*3460*/  LEA R3, R3, 0x3b800000, 0x17 ;  /* 0x3b80000003037811 */ /* 0x000fc800078eb8ff */
[----:B------:R-:W-:-:S07]  /*3470*/  LOP3.LUT R16, R3, R0, R7, 0xfe, !PT ;  /* 0x0000000003107212 */ /* 0x000fce00078efe07 */
.L_x_9102:
[----:B------:R-:W-:Y:S05]  /*3480*/  BSYNC.RECONVERGENT B0 ;  /* 0x0000000000007941 */ /* 0x000fea0003800200 */
.L_x_9101:
[----:B------:R-:W0:Y:S01]  /*3490*/  F2I.S64.TRUNC R16, R16 ;  /* 0x0000001000107311 */ /* 0x000e22000020d900 */
[----:B------:R-:W-:Y:S05]  /*34a0*/  BRA `(.L_x_9086) ;  /* 0x00000004000c7947 */ /* 0x000fea0003800000 */
.L_x_9099:
        /* <DEDUP_REMOVED lines=21> */
.L_x_9108:
[----:B------:R-:W-:Y:S05]  /*3600*/  BSYNC.RECONVERGENT B1 ;  /* 0x0000000000017941 */ /* 0x000fea0003800200 */
.L_x_9107:
[----:B------:R-:W-:Y:S01]  /*3610*/  IMAD.SHL.U32 R0, R0, 0x200000, RZ ;  /* 0x0020000000007824 */ /* 0x000fe200078e00ff */
[----:B------:R-:W-:-:S04]  /*3620*/  LEA R3, R3, 0x37800000, 0x17 ;  /* 0x3780000003037811 */ /* 0x000fc800078eb8ff */
[----:B------:R-:W-:-:S07]  /*3630*/  LOP3.LUT R16, R3, R0, R7, 0xfe, !PT ;  /* 0x0000000003107212 */ /* 0x000fce00078efe07 */
.L_x_9106:
[----:B------:R-:W-:Y:S05]  /*3640*/  BSYNC.RECONVERGENT B0 ;  /* 0x0000000000007941 */ /* 0x000fea0003800200 */
.L_x_9105:
[----:B------:R-:W0:Y:S01]  /*3650*/  F2I.S64.TRUNC R16, R16 ;  /* 0x0000001000107311 */ /* 0x000e22000020d900 */
[----:B------:R-:W-:Y:S05]  /*3660*/  BRA `(.L_x_9086) ;  /* 0x00000000009c7947 */ /* 0x000fea0003800000 */
.L_x_9098:
        /* <DEDUP_REMOVED lines=14> */
.L_x_9112:
[----:B------:R-:W-:Y:S05]  /*3750*/  BSYNC.RECONVERGENT B0 ;  /* 0x0000000000007941 */ /* 0x000fea0003800200 */
.L_x_9111:
[----:B------:R-:W0:Y:S01]  /*3760*/  F2I.S64.TRUNC R16, R16 ;  /* 0x0000001000107311 */ /* 0x000e22000020d900 */
[----:B------:R-:W-:Y:S05]  /*3770*/  BRA `(.L_x_9086) ;  /* 0x0000000000587947 */ /* 0x000fea0003800000 */
.L_x_9085:
        /* <DEDUP_REMOVED lines=16> */
.L_x_9113:
[----:B------:R-:W-:Y:S01]  /*3880*/  CS2R R16, SRZ ;  /* 0x0000000000107805 */ /* 0x000fe2000001ff00 */
[----:B------:R-:W-:Y:S06]  /*3890*/  BRA `(.L_x_9086) ;  /* 0x0000000000107947 */ /* 0x000fec0003800000 */
.L_x_9110:
[----:B------:R0:W5:Y:S01]  /*38a0*/  LDG.E.64 R16, desc[UR36][R4.64] ;  /* 0x0000002404107981 */ /* 0x000162000c1e1b00 */
[----:B------:R-:W-:Y:S05]  /*38b0*/  BRA `(.L_x_9086) ;  /* 0x0000000000087947 */ /* 0x000fea0003800000 */
.L_x_9109:
[----:B------:R0:W5:Y:S01]  /*38c0*/  LDG.E R16, desc[UR36][R4.64] ;  /* 0x0000002404107981 */ /* 0x000162000c1e1900 */
[----:B------:R-:W-:-:S07]  /*38d0*/  IMAD.MOV.U32 R17, RZ, RZ, RZ ;  /* 0x000000ffff117224 */ /* 0x000fce00078e00ff */
.L_x_9086:
        /* <DEDUP_REMOVED lines=21> */
.L_x_9118:
[----:B------:R-:W2:Y:S02]  /*3a30*/  LDG.E.U8 R4, desc[UR36][R4.64] ;  /* 0x0000002404047981 */ /* 0x000ea4000c1e1100 */
[----:B--2---:R-:W-:-:S04]  /*3a40*/  ISETP.NE.AND P0, PT, R4, RZ, PT ;  /* 0x000000ff0400720c */ /* 0x004fc80003f05270 */
[----:B------:R-:W-:Y:S01]  /*3a50*/  P2R R29, PR, RZ, 0x1 ;  /* 0x00000001ff1d7803 */ /* 0x000fe20000000000 */
[----:B------:R-:W-:Y:S08]  /*3a60*/  BRA `(.L_x_9120) ;  /* 0x0000000800847947 */ /* 0x000ff00003800000 */
.L_x_9117:
        /* <DEDUP_REMOVED lines=11> */
.L_x_9122:
[----:B------:R-:W2:Y:S02]  /*3b20*/  LDG.E R4, desc[UR36][R4.64] ;  /* 0x0000002404047981 */ /* 0x000ea4000c1e1900 */
[----:B--2---:R-:W-:-:S04]  /*3b30*/  ISETP.NE.AND P0, PT, R4, RZ, PT ;  /* 0x000000ff0400720c */ /* 0x004fc80003f05270 */
[----:B------:R-:W-:Y:S01]  /*3b40*/  P2R R29, PR, RZ, 0x1 ;  /* 0x00000001ff1d7803 */ /* 0x000fe20000000000 */
[----:B------:R-:W-:Y:S08]  /*3b50*/  BRA `(.L_x_9120) ;  /* 0x0000000800487947 */ /* 0x000ff00003800000 */
.L_x_9121:
[----:B------:R-:W2:Y:S02]  /*3b60*/  LDG.E.U16 R4, desc[UR36][R4.64] ;  /* 0x0000002404047981 */ /* 0x000ea4000c1e1500 */
[----:B--2---:R-:W-:-:S04]  /*3b70*/  ISETP.NE.AND P0, PT, R4, RZ, PT ;  /* 0x000000ff0400720c */ /* 0x004fc80003f05270 */
[----:B------:R-:W-:Y:S01]  /*3b80*/  P2R R29, PR, RZ, 0x1 ;  /* 0x00000001ff1d7803 */ /* 0x000fe20000000000 */
[----:B------:R-:W-:Y:S08]  /*3b90*/  BRA `(.L_x_9120) ;  /* 0x0000000800387947 */ /* 0x000ff00003800000 */
.L_x_9116:
        /* <DEDUP_REMOVED lines=10> */
.L_x_9124:
[----:B------:R-:W2:Y:S02]  /*3c40*/  LDG.E.U16 R0, desc[UR36][R4.64] ;  /* 0x0000002404007981 */ /* 0x000ea4000c1e1500 */
[----:B--2---:R-:W-:-:S05]  /*3c50*/  HADD2.F32 R0, -RZ, R0.H0_H0 ;  /* 0x20000000ff007230 */ /* 0x004fca0000004100 */
[----:B------:R-:W-:-:S04]  /*3c60*/  FSETP.NEU.FTZ.AND P0, PT, R0, RZ, PT ;  /* 0x000000ff0000720b */ /* 0x000fc80003f1d000 */
[----:B------:R-:W-:Y:S01]  /*3c70*/  P2R R29, PR, RZ, 0x1 ;  /* 0x00000001ff1d7803 */ /* 0x000fe20000000000 */
[----:B------:R-:W-:Y:S08]  /*3c80*/  BRA `(.L_x_9120) ;  /* 0x0000000400fc7947 */ /* 0x000ff00003800000 */
.L_x_9123:
        /* <DEDUP_REMOVED lines=12> */
.L_x_9126:
        /* <DEDUP_REMOVED lines=10> */
.L_x_9125:
[----:B------:R-:W2:Y:S02]  /*3df0*/  LDG.E.64 R4, desc[UR36][R4.64] ;  /* 0x0000002404047981 */ /* 0x000ea4000c1e1b00 */
[----:B--2---:R-:W-:-:S06]  /*3e00*/  DSETP.NEU.AND P0, PT, R4, RZ, PT ;  /* 0x000000ff0400722a */ /* 0x004fcc0003f0d000 */
[----:B------:R-:W-:Y:S01]  /*3e10*/  P2R R29, PR, RZ, 0x1 ;  /* 0x00000001ff1d7803 */ /* 0x000fe20000000000 */
[----:B------:R-:W-:Y:S07]  /*3e20*/  BRA `(.L_x_9120) ;  /* 0x0000000400947947 */ /* 0x000fee0003800000 */
.L_x_9115:
        /* <DEDUP_REMOVED lines=12> */
.L_x_9129:
[----:B------:R-:W2:Y:S02]  /*3ef0*/  LDG.E.128 R4, desc[UR36][R4.64] ;  /* 0x0000002404047981 */ /* 0x000ea4000c1e1d00 */
[----:B--2---:R-:W-:-:S06]  /*3f00*/  DSETP.NEU.AND P0, PT, R6, RZ, PT ;  /* 0x000000ff0600722a */ /* 0x004fcc0003f0d000 */
[----:B------:R-:W-:-:S06]  /*3f10*/  DSETP.NEU.OR P0, PT, R4, RZ, P0 ;  /* 0x000000ff0400722a */ /* 0x000fcc000070d400 */
[----:B------:R-:W-:Y:S01]  /*3f20*/  P2R R29, PR, RZ, 0x1 ;  /* 0x00000001ff1d7803 */ /* 0x000fe20000000000 */
[----:B------:R-:W-:Y:S07]  /*3f30*/  BRA `(.L_x_9120) ;  /* 0x0000000400507947 */ /* 0x000fee0003800000 */
.L_x_9128:
        /* <DEDUP_REMOVED lines=10> */
.L_x_9131:
        /* <DEDUP_REMOVED lines=12> */
.L_x_9130:
[----:B------:R-:W2:Y:S02]  /*40a0*/  LDG.E.U16 R0, desc[UR36][R4.64] ;  /* 0x0000002404007981 */ /* 0x000ea4000c1e1500 */
[----:B--2---:R-:W-:-:S05]  /*40b0*/  IMAD.U32 R0, R0, 0x10000, RZ ;  /* 0x0001000000007824 */ /* 0x004fca00078e00ff */
[----:B------:R-:W-:-:S04]  /*40c0*/  FSETP.NEU.FTZ.AND P0, PT, R0, RZ, PT ;  /* 0x000000ff0000720b */ /* 0x000fc80003f1d000 */
[----:B------:R-:W-:Y:S01]  /*40d0*/  P2R R29, PR, RZ, 0x1 ;  /* 0x00000001ff1d7803 */ /* 0x000fe20000000000 */
[----:B------:R-:W-:Y:S08]  /*40e0*/  BRA `(.L_x_9120) ;  /* 0x0000000000e47947 */ /* 0x000ff00003800000 */
.L_x_9127:
        /* <DEDUP_REMOVED lines=12> */
.L_x_9134:
[----:B------:R-:W2:Y:S02]  /*41b0*/  LDG.E.U8 R4, desc[UR36][R4.64] ;  /* 0x0000002404047981 */ /* 0x000ea4000c1e1100 */
[----:B--2---:R-:W-:-:S04]  /*41c0*/  ISETP.NE.AND P0, PT, R4, RZ, PT ;  /* 0x000000ff0400720c */ /* 0x004fc80003f05270 */
[----:B------:R-:W-:Y:S01]  /*41d0*/  P2R R29, PR, RZ, 0x1 ;  /* 0x00000001ff1d7803 */ /* 0x000fe20000000000 */
[----:B------:R-:W-:Y:S08]  /*41e0*/  BRA `(.L_x_9120) ;  /* 0x0000000000a47947 */ /* 0x000ff00003800000 */
.L_x_9133:
[----:B------:R-:W2:Y:S02]  /*41f0*/  LDG.E.U8 R4, desc[UR36][R4.64] ;  /* 0x0000002404047981 */ /* 0x000ea4000c1e1100 */
[----:B--2---:R-:W-:-:S04]  /*4200*/  ISETP.NE.AND P0, PT, R4, RZ, PT ;  /* 0x000000ff0400720c */ /* 0x004fc80003f05270 */
[----:B------:R-:W-:Y:S01]  /*4210*/  P2R R29, PR, RZ, 0x1 ;  /* 0x00000001ff1d7803 */ /* 0x000fe20000000000 */
[----:B------:R-:W-:Y:S08]  /*4220*/  BRA `(.L_x_9120) ;  /* 0x0000000000947947 */ /* 0x000ff00003800000 */
.L_x_9132:
        /* <DEDUP_REMOVED lines=10> */
.L_x_9119:
        /* <DEDUP_REMOVED lines=16> */
.L_x_9137:
[----:B------:R-:W-:-:S04]  /*43d0*/  PLOP3.LUT P0, PT, PT, PT, PT, 0x8, 0x80 ;  /* 0x000000000080781c */ /* 0x000fc80003f0e170 */
[----:B------:R-:W-:Y:S01]  /*43e0*/  P2R R29, PR, RZ, 0x1 ;  /* 0x00000001ff1d7803 */ /* 0x000fe20000000000 */
[----:B------:R-:W-:Y:S08]  /*43f0*/  BRA `(.L_x_9120) ;  /* 0x0000000000207947 */ /* 0x000ff00003800000 */
.L_x_9136:
[----:B------:R-:W2:Y:S02]  /*4400*/  LDG.E.64 R4, desc[UR36][R4.64] ;  /* 0x0000002404047981 */ /* 0x000ea4000c1e1b00 */
[----:B--2---:R-:W-:-:S04]  /*4410*/  ISETP.NE.U32.AND P0, PT, R4, RZ, PT ;  /* 0x000000ff0400720c */ /* 0x004fc80003f05070 */
[----:B------:R-:W-:-:S04]  /*4420*/  ISETP.NE.AND.EX P0, PT, R5, RZ, PT, P0 ;  /* 0x000000ff0500720c */ /* 0x000fc80003f05300 */
[----:B------:R-:W-:Y:S01]  /*4430*/  P2R R29, PR, RZ, 0x1 ;  /* 0x00000001ff1d7803 */ /* 0x000fe20000000000 */
[----:B------:R-:W-:Y:S08]  /*4440*/  BRA `(.L_x_9120) ;  /* 0x00000000000c7947 */ /* 0x000ff00003800000 */
.L_x_9135:
[----:B------:R-:W2:Y:S02]  /*4450*/  LDG.E R4, desc[UR36][R4.64] ;  /* 0x0000002404047981 */ /* 0x000ea4000c1e1900 */
[----:B--2---:R-:W-:-:S04]  /*4460*/  ISETP.NE.AND P0, PT, R4, RZ, PT ;  /* 0x000000ff0400720c */ /* 0x004fc80003f05270 */
[----:B------:R-:W-:-:S09]  /*4470*/  P2R R29, PR, RZ, 0x1 ;  /* 0x00000001ff1d7803 */ /* 0x000fd20000000000 */
.L_x_9120:
[----:B------:R-:W-:Y:S05]  /*4480*/  BSYNC.RECONVERGENT B6 ;  /* 0x0000000000067941 */ /* 0x000fea0003800200 */
.L_x_9114:
        /* <DEDUP_REMOVED lines=19> */
.L_x_9141:
[----:B------:R0:W5:Y:S01]  /*45c0*/  LDG.E.U8 R32, desc[UR36][R4.64] ;  /* 0x0000002404207981 */ /* 0x000162000c1e1100 */
[----:B------:R-:W-:Y:S01]  /*45d0*/  IMAD.MOV.U32 R33, RZ, RZ, RZ ;  /* 0x000000ffff217224 */ /* 0x000fe200078e00ff */
[----:B------:R-:W-:Y:S06]  /*45e0*/  BRA `(.L_x_9143) ;  /* 0x0000000c00447947 */ /* 0x000fec0003800000 */
.L_x_9140:
        /* <DEDUP_REMOVED lines=8> */
.L_x_9145:
[----:B------:R-:W2:Y:S02]  /*4670*/  LDG.E R32, desc[UR36][R4.64] ;  /* 0x0000002404207981 */ /* 0x000ea4000c1e1900 */
[----:B--2---:R-:W-:Y:S01]  /*4680*/  SHF.R.S32.HI R33, RZ, 0x1f, R32 ;  /* 0x0000001fff217819 */ /* 0x004fe20000011420 */
[----:B------:R-:W-:Y:S06]  /*4690*/  BRA `(.L_x_9143) ;  /* 0x0000000c00187947 */ /* 0x000fec0003800000 */
.L_x_9144:
[----:B------:R-:W2:Y:S02]  /*46a0*/  LDG.E.S16 R32, desc[UR36][R4.64] ;  /* 0x0000002404207981 */ /* 0x000ea4000c1e1700 */
[----:B--2---:R-:W-:Y:S01]  /*46b0*/  SHF.R.S32.HI R33, RZ, 0x1f, R32 ;  /* 0x0000001fff217819 */ /* 0x004fe20000011420 */
[----:B------:R-:W-:Y:S06]  /*46c0*/  BRA `(.L_x_9143) ;  /* 0x0000000c000c7947 */ /* 0x000fec0003800000 */
.L_x_9139:
        /* <DEDUP_REMOVED lines=9> */
.L_x_9147:
[----:B------:R-:W2:Y:S02]  /*4760*/  LDG.E.U16 R4, desc[UR36][R4.64] ;  /* 0x0000002404047981 */ /* 0x000ea4000c1e1500 */
[----:B--2---:R-:W-:-:S06]  /*4770*/  HADD2.F32 R32, -RZ, R4.H0_H0 ;  /* 0x20000004ff207230 */ /* 0x004fcc0000004100 */
[----:B------:R-:W0:Y:S01]  /*4780*/  F2I.S64.TRUNC R32, R32 ;  /* 0x0000002000207311 */ /* 0x000e22000020d900 */
[----:B------:R-:W-:Y:S05]  /*4790*/  BRA `(.L_x_9143) ;  /* 0x0000000800d87947 */ /* 0x000fea0003800000 */
.L_x_9146:
        /* <DEDUP_REMOVED lines=9> */
.L_x_9149:
[----:B------:R-:W2:Y:S02]  /*4830*/  LDG.E.U16 R4, desc[UR36][R4.64] ;  /* 0x0000002404047981 */ /* 0x000ea4000c1e1500 */
[----:B--2---:R-:W-:-:S06]  /*4840*/  HADD2.F32 R32, -RZ, R4.H0_H0 ;  /* 0x20000004ff207230 */ /* 0x004fcc0000004100 */
[----:B------:R-:W0:Y:S01]  /*4850*/  F2I.S64.TRUNC R32, R32 ;  /* 0x0000002000207311 */ /* 0x000e22000020d900 */
[----:B------:R-:W-:Y:S05]  /*4860*/  BRA `(.L_x_9143) ;  /* 0x0000000800a47947 */ /* 0x000fea0003800000 */
.L_x_9148:
[----:B------:R-:W2:Y:S02]  /*4870*/  LDG.E.64 R4, desc[UR36][R4.64] ;  /* 0x0000002404047981 */ /* 0x000ea4000c1e1b00 */
[----:B--2---:R0:W2:Y:S01]  /*4880*/  F2I.S64.F64.TRUNC R32, R4 ;  /* 0x0000000400207311 */ /* 0x0040a2000030d900 */
[----:B------:R-:W-:Y:S05]  /*4890*/  BRA `(.L_x_9143) ;  /* 0x0000000800987947 */ /* 0x000fea0003800000 */
.L_x_9138:
        /* <DEDUP_REMOVED lines=13> */
.L_x_9152:
[----:B------:R-:W2:Y:S02]  /*4970*/  LDG.E.64 R4, desc[UR36][R4.64] ;  /* 0x0000002404047981 */ /* 0x000ea4000c1e1b00 */
[----:B--2---:R0:W2:Y:S01]  /*4980*/  F2I.S64.F64.TRUNC R32, R4 ;  /* 0x0000000400207311 */ /* 0x0040a2000030d900 */
[----:B------:R-:W-:Y:S05]  /*4990*/  BRA `(.L_x_9143) ;  /* 0x0000000800587947 */ /* 0x000fea0003800000 */
.L_x_9151:
        /* <DEDUP_REMOVED lines=24> */
[----:B------:R2:W0:Y:S01]  /*4b20*/  F2I.S64.TRUNC R32, R3 ;  /* 0x0000000300207311 */ /* 0x000422000020d900 */
[----:B------:R-:W-:Y:S05]  /*4b30*/  BRA `(.L_x_9143) ;  /* 0x0000000400f07947 */ /* 0x000fea0003800000 */
.L_x_9154:
        /* <DEDUP_REMOVED lines=14> */
.L_x_9153:
[----:B------:R-:W2:Y:S02]  /*4c20*/  LDG.E.U16 R32, desc[UR36][R4.64] ;  /* 0x0000002404207981 */ /* 0x000ea4000c1e1500 */
[----:B--2---:R-:W-:-:S06]  /*4c30*/  IMAD.U32 R32, R32, 0x10000, RZ ;  /* 0x0001000020207824 */ /* 0x004fcc00078e00ff */
[----:B------:R-:W0:Y:S01]  /*4c40*/  F2I.S64.TRUNC R32, R32 ;  /* 0x0000002000207311 */ /* 0x000e22000020d900 */
[----:B------:R-:W-:Y:S05]  /*4c50*/  BRA `(.L_x_9143) ;  /* 0x0000000400a87947 */ /* 0x000fea0003800000 */
.L_x_9150:
        /* <DEDUP_REMOVED lines=11> */
.L_x_9157:
        /* <DEDUP_REMOVED lines=21> */
.L_x_9161:
[----:B------:R-:W-:Y:S05]  /*4e60*/  BSYNC.RECONVERGENT B1 ;  /* 0x0000000000017941 */ /* 0x000fea0003800200 */
.L_x_9160:
[----:B------:R-:W-:Y:S01]  /*4e70*/  IMAD.SHL.U32 R0, R0, 0x100000, RZ ;  /* 0x0010000000007824 */ /* 0x000fe200078e00ff */
[----:B------:R-:W-:-:S04]  /*4e80*/  LEA R3, R3, 0x3b800000, 0x17 ;  /* 0x3b80000003037811 */ /* 0x000fc800078eb8ff */
[----:B------:R-:W-:-:S07]  /*4e90*/  LOP3.LUT R32, R3, R0, R7, 0xfe, !PT ;  /* 0x0000000003207212 */ /* 0x000fce00078efe07 */
.L_x_9159:
[----:B------:R-:W-:Y:S05]  /*4ea0*/  BSYNC.RECONVERGENT B0 ;  /* 0x0000000000007941 */ /* 0x000fea0003800200 */
.L_x_9158:
[----:B------:R-:W0:Y:S01]  /*4eb0*/  F2I.S64.TRUNC R32, R32 ;  /* 0x0000002000207311 */ /* 0x000e22000020d900 */
[----:B------:R-:W-:Y:S05]  /*4ec0*/  BRA `(.L_x_9143) ;  /* 0x00000004000c7947 */ /* 0x000fea0003800000 */
.L_x_9156:
        /* <DEDUP_REMOVED lines=21> */
.L_x_9165:
[----:B------:R-:W-:Y:S05]  /*5020*/  BSYNC.RECONVERGENT B1 ;  /* 0x0000000000017941 */ /* 0x000fea0003800200 */
.L_x_9164:
[----:B------:R-:W-:Y:S01]  /*5030*/  IMAD.SHL.U32 R0, R0, 0x200000, RZ ;  /* 0x0020000000007824 */ /* 0x000fe200078e00ff */
[----:B------:R-:W-:-:S04]  /*5040*/  LEA R3, R3, 0x37800000, 0x17 ;  /* 0x3780000003037811 */ /* 0x000fc800078eb8ff */
[----:B------:R-:W-:-:S07]  /*5050*/  LOP3.LUT R32, R3, R0, R7, 0xfe, !PT ;  /* 0x0000000003207212 */ /* 0x000fce00078efe07 */
.L_x_9163:
[----:B------:R-:W-:Y:S05]  /*5060*/  BSYNC.RECONVERGENT B0 ;  /* 0x0000000000007941 */ /* 0x000fea0003800200 */
.L_x_9162:
[----:B------:R-:W0:Y:S01]  /*5070*/  F2I.S64.TRUNC R32, R32 ;  /* 0x0000002000207311 */ /* 0x000e22000020d900 */
[----:B------:R-:W-:Y:S05]  /*5080*/  BRA `(.L_x_9143) ;  /* 0x00000000009c7947 */ /* 0x000fea0003800000 */
.L_x_9155:
        /* <DEDUP_REMOVED lines=14> */
.L_x_9169:
[----:B------:R-:W-:Y:S05]  /*5170*/  BSYNC.RECONVERGENT B0 ;  /* 0x0000000000007941 */ /* 0x000fea0003800200 */
.L_x_9168:
[----:B------:R-:W0:Y:S01]  /*5180*/  F2I.S64.TRUNC R32, R32 ;  /* 0x0000002000207311 */ /* 0x000e22000020d900 */
[----:B------:R-:W-:Y:S05]  /*5190*/  BRA `(.L_x_9143) ;  /* 0x0000000000587947 */ /* 0x000fea0003800000 */
.L_x_9142:
        /* <DEDUP_REMOVED lines=16> */
.L_x_9170:
[----:B------:R-:W-:Y:S01]  /*52a0*/  CS2R R32, SRZ ;  /* 0x0000000000207805 */ /* 0x000fe2000001ff00 */
[----:B------:R-:W-:Y:S06]  /*52b0*/  BRA `(.L_x_9143) ;  /* 0x0000000000107947 */ /* 0x000fec0003800000 */
.L_x_9167:
[----:B------:R0:W5:Y:S01]  /*52c0*/  LDG.E.64 R32, desc[UR36][R4.64] ;  /* 0x0000002404207981 */ /* 0x000162000c1e1b00 */
[----:B------:R-:W-:Y:S05]  /*52d0*/  BRA `(.L_x_9143) ;  /* 0x0000000000087947 */ /* 0x000fea0003800000 */
.L_x_9166:
[----:B------:R0:W5:Y:S01]  /*52e0*/  LDG.E R32, desc[UR36][R4.64] ;  /* 0x0000002404207981 */ /* 0x000162000c1e1900 */
[----:B------:R-:W-:-:S07]  /*52f0*/  IMAD.MOV.U32 R33, RZ, RZ, RZ ;  /* 0x000000ffff217224 */ /* 0x000fce00078e00ff */
.L_x_9143:
[----:B------:R-:W-:Y:S01]  /*5300*/  ISETP.NE.AND P0, PT, R29, RZ, PT ;  /* 0x000000ff1d00720c */ /* 0x000fe20003f05270 */
[----:B------:R-:W-:-:S03]  /*5310*/  VIADD R25, R25, 0x80 ;  /* 0x0000008019197836 */ /* 0x000fc60000000000 */
[----:B------:R-:W-:-:S04]  /*5320*/  PLOP3.LUT P0, PT, P0, PT, PT, 0x8, 0x80 ;  /* 0x000000000080781c */ /* 0x000fc8000070e170 */
[----:B------:R-:W-:-:S09]  /*5330*/  P2R R28, PR, RZ, 0x1 ;  /* 0x00000001ff1c7803 */ /* 0x000fd20000000000 */
.L_x_9080:
[----:B------:R-:W-:Y:S05]  /*5340*/  BSYNC.RECONVERGENT B7 ;  /* 0x0000000000077941 */ /* 0x000fea0003800200 */
.L_x_9079:
        /* <DEDUP_REMOVED lines=27> */
.L_x_9176:
[----:B------:R0:W5:Y:S01]  /*5500*/  LDG.E.U8 R30, desc[UR36][R4.64] ;  /* 0x00000024041e7981 */ /* 0x000162000c1e1100 */
[----:B------:R-:W-:Y:S01]  /*5510*/  IMAD.MOV.U32 R31, RZ, RZ, RZ ;  /* 0x000000ffff1f7224 */ /* 0x000fe200078e00ff */
[----:B------:R-:W-:Y:S06]  /*5520*/  BRA `(.L_x_9178) ;  /* 0x0000000c00447947 */ /* 0x000fec0003800000 */
.L_x_9175:
        /* <DEDUP_REMOVED lines=8> */
.L_x_9180:
[----:B------:R-:W2:Y:S02]  /*55b0*/  LDG.E R30, desc[UR36][R4.64] ;  /* 0x00000024041e7981 */ /* 0x000ea4000c1e1900 */
[----:B--2---:R-:W-:Y:S01]  /*55c0*/  SHF.R.S32.HI R31, RZ, 0x1f, R30 ;  /* 0x0000001fff1f7819 */ /* 0x004fe2000001141e */
[----:B------:R-:W-:Y:S06]  /*55d0*/  BRA `(.L_x_9178) ;  /* 0x0000000c00187947 */ /* 0x000fec0003800000 */
.L_x_9179:
[----:B------:R-:W2:Y:S02]  /*55e0*/  LDG.E.S16 R30, desc[UR36][R4.64] ;  /* 0x00000024041e7981 */ /* 0x000ea4000c1e1700 */
[----:B--2---:R-:W-:Y:S01]  /*55f0*/  SHF.R.S32.HI R31, RZ, 0x1f, R30 ;  /* 0x0000001fff1f7819 */ /* 0x004fe2000001141e */
[----:B------:R-:W-:Y:S06]  /*5600*/  BRA `(.L_x_9178) ;  /* 0x0000000c000c7947 */ /* 0x000fec0003800000 */
.L_x_9174:
        /* <DEDUP_REMOVED lines=9> */
.L_x_9182:
[----:B------:R-:W2:Y:S02]  /*56a0*/  LDG.E.U16 R4, desc[UR36][R4.64] ;  /* 0x0000002404047981 */ /* 0x000ea4000c1e1500 */
[----:B--2---:R-:W-:-:S06]  /*56b0*/  HADD2.F32 R30, -RZ, R4.H0_H0 ;  /* 0x20000004ff1e7230 */ /* 0x004fcc0000004100 */
[----:B------:R-:W0:Y:S01]  /*56c0*/  F2I.S64.TRUNC R30, R30 ;  /* 0x0000001e001e7311 */ /* 0x000e22000020d900 */
[----:B------:R-:W-:Y:S05]  /*56d0*/  BRA `(.L_x_9178) ;  /* 0x0000000800d87947 */ /* 0x000fea0003800000 */
.L_x_9181:
        /* <DEDUP_REMOVED lines=9> */
.L_x_9184:
[----:B------:R-:W2:Y:S02]  /*5770*/  LDG.E.U16 R4, desc[UR36][R4.64] ;  /* 0x0000002404047981 */ /* 0x000ea4000c1e1500 */
[----:B--2---:R-:W-:-:S06]  /*5780*/  HADD2.F32 R30, -RZ, R4.H0_H0 ;  /* 0x20000004ff1e7230 */ /* 0x004fcc0000004100 */
[----:B------:R-:W0:Y:S01]  /*5790*/  F2I.S64.TRUNC R30, R30 ;  /* 0x0000001e001e7311 */ /* 0x000e22000020d900 */
[----:B------:R-:W-:Y:S05]  /*57a0*/  BRA `(.L_x_9178) ;  /* 0x0000000800a47947 */ /* 0x000fea0003800000 */
.L_x_9183:
[----:B------:R-:W2:Y:S02]  /*57b0*/  LDG.E.64 R4, desc[UR36][R4.64] ;  /* 0x0000002404047981 */ /* 0x000ea4000c1e1b00 */
[----:B--2---:R0:W2:Y:S01]  /*57c0*/  F2I.S64.F64.TRUNC R30, R4 ;  /* 0x00000004001e7311 */ /* 0x0040a2000030d900 */
[----:B------:R-:W-:Y:S05]  /*57d0*/  BRA `(.L_x_9178) ;  /* 0x0000000800987947 */ /* 0x000fea0003800000 */
.L_x_9173:
        /* <DEDUP_REMOVED lines=13> */
.L_x_9187:
[----:B------:R-:W2:Y:S02]  /*58b0*/  LDG.E.64 R4, desc[UR36][R4.64] ;  /* 0x0000002404047981 */ /* 0x000ea4000c1e1b00 */
[----:B--2---:R0:W2:Y:S01]  /*58c0*/  F2I.S64.F64.TRUNC R30, R4 ;  /* 0x00000004001e7311 */ /* 0x0040a2000030d900 */
[----:B------:R-:W-:Y:S05]  /*58d0*/  BRA `(.L_x_9178) ;  /* 0x0000000800587947 */ /* 0x000fea0003800000 */
.L_x_9186:
        /* <DEDUP_REMOVED lines=26> */
.L_x_9189:
        /* <DEDUP_REMOVED lines=14> */
.L_x_9188:
[----:B------:R-:W2:Y:S02]  /*5b60*/  LDG.E.U16 R30, desc[UR36][R4.64] ;  /* 0x00000024041e7981 */ /* 0x000ea4000c1e1500 */
[----:B--2---:R-:W-:-:S06]  /*5b70*/  IMAD.U32 R30, R30, 0x10000, RZ ;  /* 0x000100001e1e7824 */ /* 0x004fcc00078e00ff */
[----:B------:R-:W0:Y:S01]  /*5b80*/  F2I.S64.TRUNC R30, R30 ;  /* 0x0000001e001e7311 */ /* 0x000e22000020d900 */
[----:B------:R-:W-:Y:S05]  /*5b90*/  BRA `(.L_x_9178) ;  /* 0x0000000400a87947 */ /* 0x000fea0003800000 */
.L_x_9185:
        /* <DEDUP_REMOVED lines=11> */
.L_x_9192:
        /* <DEDUP_REMOVED lines=21> */
.L_x_9196:
[----:B------:R-:W-:Y:S05]  /*5da0*/  BSYNC.RECONVERGENT B1 ;  /* 0x0000000000017941 */ /* 0x000fea0003800200 */
.L_x_9195:
[----:B------:R-:W-:Y:S01]  /*5db0*/  IMAD.SHL.U32 R0, R0, 0x100000, RZ ;  /* 0x0010000000007824 */ /* 0x000fe200078e00ff */
[----:B------:R-:W-:-:S04]  /*5dc0*/  LEA R3, R3, 0x3b800000, 0x17 ;  /* 0x3b80000003037811 */ /* 0x000fc800078eb8ff */
[----:B------:R-:W-:-:S07]  /*5dd0*/  LOP3.LUT R30, R3, R0, R7, 0xfe, !PT ;  /* 0x00000000031e7212 */ /* 0x000fce00078efe07 */
.L_x_9194:
[----:B------:R-:W-:Y:S05]  /*5de0*/  BSYNC.RECONVERGENT B0 ;  /* 0x0000000000007941 */ /* 0x000fea0003800200 */
.L_x_9193:
[----:B------:R-:W2:Y:S01]  /*5df0*/  F2I.S64.TRUNC R30, R30 ;  /* 0x0000001e001e7311 */ /* 0x000ea2000020d900 */
[----:B------:R-:W-:Y:S05]  /*5e00*/  BRA `(.L_x_9178) ;  /* 0x00000004000c7947 */ /* 0x000fea0003800000 */
.L_x_9191:
        /* <DEDUP_REMOVED lines=21> */
.L_x_9200:
[----:B------:R-:W-:Y:S05]  /*5f60*/  BSYNC.RECONVERGENT B1 ;  /* 0x0000000000017941 */ /* 0x000fea0003800200 */
.L_x_9199:
[----:B------:R-:W-:Y:S01]  /*5f70*/  IMAD.SHL.U32 R0, R0, 0x200000, RZ ;  /* 0x0020000000007824 */ /* 0x000fe200078e00ff */
[----:B------:R-:W-:-:S04]  /*5f80*/  LEA R3, R3, 0x37800000, 0x17 ;  /* 0x3780000003037811 */ /* 0x000fc800078eb8ff */
[----:B------:R-:W-:-:S07]  /*5f90*/  LOP3.LUT R30, R3, R0, R7, 0xfe, !PT ;  /* 0x00000000031e7212 */ /* 0x000fce00078efe07 */
.L_x_9198:
[----:B------:R-:W-:Y:S05]  /*5fa0*/  BSYNC.RECONVERGENT B0 ;  /* 0x0000000000007941 */ /* 0x000fea0003800200 */
.L_x_9197:
[----:B------:R-:W0:Y:S01]  /*5fb0*/  F2I.S64.TRUNC R30, R30 ;  /* 0x0000001e001e7311 */ /* 0x000e22000020d900 */
[----:B------:R-:W-:Y:S05]  /*5fc0*/  BRA `(.L_x_9178) ;  /* 0x00000000009c7947 */ /* 0x000fea0003800000 */
.L_x_9190:
        /* <DEDUP_REMOVED lines=14> */
.L_x_9204:
[----:B------:R-:W-:Y:S05]  /*60b0*/  BSYNC.RECONVERGENT B0 ;  /* 0x0000000000007941 */ /* 0x000fea0003800200 */
.L_x_9203:
[----:B------:R-:W0:Y:S01]  /*60c0*/  F2I.S64.TRUNC R30, R30 ;  /* 0x0000001e001e7311 */ /* 0x000e22000020d900 */
[----:B------:R-:W-:Y:S05]  /*60d0*/  BRA `(.L_x_9178) ;  /* 0x0000000000587947 */ /* 0x000fea0003800000 */
.L_x_9177:
        /* <DEDUP_REMOVED lines=16> */
.L_x_9205:
[----:B------:R-:W-:Y:S01]  /*61e0*/  CS2R R30, SRZ ;  /* 0x00000000001e7805 */ /* 0x000fe2000001ff00 */
[----:B------:R-:W-:Y:S06]  /*61f0*/  BRA `(.L_x_9178) ;  /* 0x0000000000107947 */ /* 0x000fec0003800000 */
.L_x_9202:
[----:B------:R0:W5:Y:S01]  /*6200*/  LDG.E.64 R30, desc[UR36][R4.64] ;  /* 0x00000024041e7981 */ /* 0x000162000c1e1b00 */
[----:B------:R-:W-:Y:S05]  /*6210*/  BRA `(.L_x_9178) ;  /* 0x0000000000087947 */ /* 0x000fea0003800000 */
.L_x_9201:
[----:B------:R0:W5:Y:S01]  /*6220*/  LDG.E R30, desc[UR36][R4.64] ;  /* 0x00000024041e7981 */ /* 0x000162000c1e1900 */
[----:B------:R-:W-:-:S07]  /*6230*/  IMAD.MOV.U32 R31, RZ, RZ, RZ ;  /* 0x000000ffff1f7224 */ /* 0x000fce00078e00ff */
.L_x_9178:
        /* <DEDUP_REMOVED lines=21> */
.L_x_9210:
[----:B------:R-:W2:Y:S02]  /*6390*/  LDG.E.U8 R4, desc[UR36][R4.64] ;  /* 0x0000002404047981 */ /* 0x000ea4000c1e1100 */
[----:B--2---:R-:W-:-:S04]  /*63a0*/  ISETP.NE.AND P0, PT, R4, RZ, PT ;  /* 0x000000ff0400720c */ /* 0x004fc80003f05270 */
[----:B------:R-:W-:Y:S01]  /*63b0*/  P2R R34, PR, RZ, 0x1 ;  /* 0x00000001ff227803 */ /* 0x000fe20000000000 */
[----:B------:R-:W-:Y:S08]  /*63c0*/  BRA `(.L_x_9212) ;  /* 0x0000000800847947 */ /* 0x000ff00003800000 */
.L_x_9209:
        /* <DEDUP_REMOVED lines=11> */
.L_x_9214:
[----:B------:R-:W2:Y:S02]  /*6480*/  LDG.E R4, desc[UR36][R4.64] ;  /* 0x0000002404047981 */ /* 0x000ea4000c1e1900 */
[----:B--2---:R-:W-:-:S04]  /*6490*/  ISETP.NE.AND P0, PT, R4, RZ, PT ;  /* 0x000000ff0400720c */ /* 0x004fc80003f05270 */
[----:B------:R-:W-:Y:S01]  /*64a0*/  P2R R34, PR, RZ, 0x1 ;  /* 0x00000001ff227803 */ /* 0x000fe20000000000 */
[----:B------:R-:W-:Y:S08]  /*64b0*/  BRA `(.L_x_9212) ;  /* 0x0000000800487947 */ /* 0x000ff00003800000 */
.L_x_9213:
[----:B------:R-:W2:Y:S02]  /*64c0*/  LDG.E.U16 R4, desc[UR36][R4.64] ;  /* 0x0000002404047981 */ /* 0x000ea4000c1e1500 */
[----:B--2---:R-:W-:-:S04]  /*64d0*/  ISETP.NE.AND P0, PT, R4, RZ, PT ;  /* 0x000000ff0400720c */ /* 0x004fc80003f05270 */
[----:B------:R-:W-:Y:S01]  /*64e0*/  P2R R34, PR, RZ, 0x1 ;  /* 0x00000001ff227803 */ /* 0x000fe20000000000 */
[----:B------:R-:W-:Y:S08]  /*64f0*/  BRA `(.L_x_9212) ;  /* 0x0000000800387947 */ /* 0x000ff00003800000 */
.L_x_9208:
        /* <DEDUP_REMOVED lines=10> */
.L_x_9216:
[----:B------:R-:W2:Y:S02]  /*65a0*/  LDG.E.U16 R0, desc[UR36][R4.64] ;  /* 0x0000002404007981 */ /* 0x000ea4000c1e1500 */
[----:B--2---:R-:W-:-:S05]  /*65b0*/  HADD2.F32 R0, -RZ, R0.H0_H0 ;  /* 0x20000000ff007230 */ /* 0x004fca0000004100 */
[----:B------:R-:W-:-:S04]  /*65c0*/  FSETP.NEU.FTZ.AND P0, PT, R0, RZ, PT ;  /* 0x000000ff0000720b */ /* 0x000fc80003f1d000 */
[----:B------:R-:W-:Y:S01]  /*65d0*/  P2R R34, PR, RZ, 0x1 ;  /* 0x00000001ff227803 */ /* 0x000fe20000000000 */
[----:B------:R-:W-:Y:S08]  /*65e0*/  BRA `(.L_x_9212) ;  /* 0x0000000400fc7947 */ /* 0x000ff00003800000 */
.L_x_9215:
        /* <DEDUP_REMOVED lines=12> */
.L_x_9218:
        /* <DEDUP_REMOVED lines=10> */
.L_x_9217:
[----:B------:R-:W2:Y:S02]  /*6750*/  LDG.E.64 R4, desc[UR36][R4.64] ;  /* 0x0000002404047981 */ /* 0x000ea4000c1e1b00 */
[----:B--2---:R-:W-:-:S06]  /*6760*/  DSETP.NEU.AND P0, PT, R4, RZ, PT ;  /* 0x000000ff0400722a */ /* 0x004fcc0003f0d000 */
[----:B------:R-:W-:Y:S01]  /*6770*/  P2R R34, PR, RZ, 0x1 ;  /* 0x00000001ff227803 */ /* 0x000fe20000000000 */
[----:B------:R-:W-:Y:S07]  /*6780*/  BRA `(.L_x_9212) ;  /* 0x0000000400947947 */ /* 0x000fee0003800000 */
.L_x_9207:
        /* <DEDUP_REMOVED lines=12> */
.L_x_9221:
[----:B------:R-:W2:Y:S02]  /*6850*/  LDG.E.128 R4, desc[UR36][R4.64] ;  /* 0x0000002404047981 */ /* 0x000ea4000c1e1d00 */
[----:B--2---:R-:W-:-:S06]  /*6860*/  DSETP.NEU.AND P0, PT, R6, RZ, PT ;  /* 0x000000ff0600722a */ /* 0x004fcc0003f0d000 */
[----:B------:R-:W-:-:S06]  /*6870*/  DSETP.NEU.OR P0, PT, R4, RZ, P0 ;  /* 0x000000ff0400722a */ /* 0x000fcc000070d400 */
[----:B------:R-:W-:Y:S01]  /*6880*/  P2R R34, PR, RZ, 0x1 ;  /* 0x00000001ff227803 */ /* 0x000fe20000000000 */
[----:B------:R-:W-:Y:S07]  /*6890*/  BRA `(.L_x_9212) ;  /* 0x0000000400507947 */ /* 0x000fee0003800000 */
.L_x_9220:
        /* <DEDUP_REMOVED lines=10> */
.L_x_9223:
        /* <DEDUP_REMOVED lines=12> */
.L_x_9222:
[----:B------:R-:W2:Y:S02]  /*6a00*/  LDG.E.U16 R0, desc[UR36][R4.64] ;  /* 0x0000002404007981 */ /* 0x000ea4000c1e1500 */
[----:B--2---:R-:W-:-:S05]  /*6a10*/  IMAD.U32 R0, R0, 0x10000, RZ ;  /* 0x0001000000007824 */ /* 0x004fca00078e00ff */
[----:B------:R-:W-:-:S04]  /*6a20*/  FSETP.NEU.FTZ.AND P0, PT, R0, RZ, PT ;  /* 0x000000ff0000720b */ /* 0x000fc80003f1d000 */
[----:B------:R-:W-:Y:S01]  /*6a30*/  P2R R34, PR, RZ, 0x1 ;  /* 0x00000001ff227803 */ /* 0x000fe20000000000 */
[----:B------:R-:W-:Y:S08]  /*6a40*/  BRA `(.L_x_9212) ;  /* 0x0000000000e47947 */ /* 0x000ff00003800000 */
.L_x_9219:
        /* <DEDUP_REMOVED lines=12> */
.L_x_9226:
[----:B------:R-:W2:Y:S02]  /*6b10*/  LDG.E.U8 R4, desc[UR36][R4.64] ;  /* 0x0000002404047981 */ /* 0x000ea4000c1e1100 */
[----:B--2---:R-:W-:-:S04]  /*6b20*/  ISETP.NE.AND P0, PT, R4, RZ, PT ;  /* 0x000000ff0400720c */ /* 0x004fc80003f05270 */
[----:B------:R-:W-:Y:S01]  /*6b30*/  P2R R34, PR, RZ, 0x1 ;  /* 0x00000001ff227803 */ /* 0x000fe20000000000 */
[----:B------:R-:W-:Y:S08]  /*6b40*/  BRA `(.L_x_9212) ;  /* 0x0000000000a47947 */ /* 0x000ff00003800000 */
.L_x_9225:
[----:B------:R-:W2:Y:S02]  /*6b50*/  LDG.E.U8 R4, desc[UR36][R4.64] ;  /* 0x0000002404047981 */ /* 0x000ea4000c1e1100 */
[----:B--2---:R-:W-:-:S04]  /*6b60*/  ISETP.NE.AND P0, PT, R4, RZ, PT ;  /* 0x000000ff0400720c */ /* 0x004fc80003f05270 */
[----:B------:R-:W-:Y:S01]  /*6b70*/  P2R R34, PR, RZ, 0x1 ;  /* 0x00000001ff227803 */ /* 0x000fe20000000000 */
[----:B------:R-:W-:Y:S08]  /*6b80*/  BRA `(.L_x_9212) ;  /* 0x0000000000947947 */ /* 0x000ff00003800000 */
.L_x_9224:
        /* <DEDUP_REMOVED lines=10> */
.L_x_9211:
        /* <DEDUP_REMOVED lines=16> */
.L_x_9229:
[----:B------:R-:W-:-:S04]  /*6d30*/  PLOP3.LUT P0, PT, PT, PT, PT, 0x8, 0x80 ;  /* 0x000000000080781c */ /* 0x000fc80003f0e170 */
[----:B------:R-:W-:Y:S01]  /*6d40*/  P2R R34, PR, RZ, 0x1 ;  /* 0x00000001ff227803 */ /* 0x000fe20000000000 */
[----:B------:R-:W-:Y:S08]  /*6d50*/  BRA `(.L_x_9212) ;  /* 0x0000000000207947 */ /* 0x000ff00003800000 */
.L_x_9228:
[----:B------:R-:W2:Y:S02]  /*6d60*/  LDG.E.64 R4, desc[UR36][R4.64] ;  /* 0x0000002404047981 */ /* 0x000ea4000c1e1b00 */
[----:B--2---:R-:W-:-:S04]  /*6d70*/  ISETP.NE.U32.AND P0, PT, R4, RZ, PT ;  /* 0x000000ff0400720c */ /* 0x004fc80003f05070 */
[----:B------:R-:W-:-:S04]  /*6d80*/  ISETP.NE.AND.EX P0, PT, R5, RZ, PT, P0 ;  /* 0x000000ff0500720c */ /* 0x000fc80003f05300 */
[----:B------:R-:W-:Y:S01]  /*6d90*/  P2R R34, PR, RZ, 0x1 ;  /* 0x00000001ff227803 */ /* 0x000fe20000000000 */
[----:B------:R-:W-:Y:S08]  /*6da0*/  BRA `(.L_x_9212) ;  /* 0x00000000000c7947 */ /* 0x000ff00003800000 */
.L_x_9227:
[----:B------:R-:W2:Y:S02]  /*6db0*/  LDG.E R4, desc[UR36][R4.64] ;  /* 0x0000002404047981 */ /* 0x000ea4000c1e1900 */
[----:B--2---:R-:W-:-:S04]  /*6dc0*/  ISETP.NE.AND P0, PT, R4, RZ, PT ;  /* 0x000000ff0400720c */ /* 0x004fc80003f05270 */
[----:B------:R-:W-:-:S09]  /*6dd0*/  P2R R34, PR, RZ, 0x1 ;  /* 0x00000001ff227803 */ /* 0x000fd20000000000 */
.L_x_9212:
[----:B------:R-:W-:Y:S05]  /*6de0*/  BSYNC.RECONVERGENT B6 ;  /* 0x0000000000067941 */ /* 0x000fea0003800200 */
.L_x_9206:
        /* <DEDUP_REMOVED lines=19> */
.L_x_9233:
[----:B------:R0:W5:Y:S01]  /*6f20*/  LDG.E.U8 R36, desc[UR36][R4.64] ;  /* 0x0000002404247981 */ /* 0x000162000c1e1100 */
[----:B------:R-:W-:Y:S01]  /*6f30*/  IMAD.MOV.U32 R37, RZ, RZ, RZ ;  /* 0x000000ffff257224 */ /* 0x000fe200078e00ff */
[----:B------:R-:W-:Y:S06]  /*6f40*/  BRA `(.L_x_9235) ;  /* 0x0000000c00447947 */ /* 0x000fec0003800000 */
.L_x_9232:
        /* <DEDUP_REMOVED lines=8> */
.L_x_9237:
[----:B------:R-:W2:Y:S02]  /*6fd0*/  LDG.E R36, desc[UR36][R4.64] ;  /* 0x0000002404247981 */ /* 0x000ea4000c1e1900 */
[----:B--2---:R-:W-:Y:S01]  /*6fe0*/  SHF.R.S32.HI R37, RZ, 0x1f, R36 ;  /* 0x0000001fff257819 */ /* 0x004fe20000011424 */
[----:B------:R-:W-:Y:S06]  /*6ff0*/  BRA `(.L_x_9235) ;  /* 0x0000000c00187947 */ /* 0x000fec0003800000 */
.L_x_9236:
[----:B------:R-:W2:Y:S02]  /*7000*/  LDG.E.S16 R36, desc[UR36][R4.64] ;  /* 0x0000002404247981 */ /* 0x000ea4000c1e1700 */
[----:B--2---:R-:W-:Y:S01]  /*7010*/  SHF.R.S32.HI R37, RZ, 0x1f, R36 ;  /* 0x0000001fff257819 */ /* 0x004fe20000011424 */
[----:B------:R-:W-:Y:S06]  /*7020*/  BRA `(.L_x_9235) ;  /* 0x0000000c000c7947 */ /* 0x000fec0003800000 */
.L_x_9231:
        /* <DEDUP_REMOVED lines=9> */
.L_x_9239:
[----:B------:R-:W2:Y:S02]  /*70c0*/  LDG.E.U16 R4, desc[UR36][R4.64] ;  /* 0x0000002404047981 */ /* 0x000ea4000c1e1500 */
[----:B--2---:R-:W-:-:S06]  /*70d0*/  HADD2.F32 R36, -RZ, R4.H0_H0 ;  /* 0x20000004ff247230 */ /* 0x004fcc0000004100 */
[----:B------:R-:W0:Y:S01]  /*70e0*/  F2I.S64.TRUNC R36, R36 ;  /* 0x0000002400247311 */ /* 0x000e22000020d900 */
[----:B------:R-:W-:Y:S05]  /*70f0*/  BRA `(.L_x_9235) ;  /* 0x0000000800d87947 */ /* 0x000fea0003800000 */
.L_x_9238:
        /* <DEDUP_REMOVED lines=9> */
.L_x_9241:
[----:B------:R-:W2:Y:S02]  /*7190*/  LDG.E.U16 R4, desc[UR36][R4.64] ;  /* 0x0000002404047981 */ /* 0x000ea4000c1e1500 */
[----:B--2---:R-:W-:-:S06]  /*71a0*/  HADD2.F32 R36, -RZ, R4.H0_H0 ;  /* 0x20000004ff247230 */ /* 0x004fcc0000004100 */
[----:B------:R-:W0:Y:S01]  /*71b0*/  F2I.S64.TRUNC R36, R36 ;  /* 0x0000002400247311 */ /* 0x000e22000020d900 */
[----:B------:R-:W-:Y:S05]  /*71c0*/  BRA `(.L_x_9235) ;  /* 0x0000000800a47947 */ /* 0x000fea0003800000 */
.L_x_9240:
[----:B------:R-:W2:Y:S02]  /*71d0*/  LDG.E.64 R4, desc[UR36][R4.64] ;  /* 0x0000002404047981 */ /* 0x000ea4000c1e1b00 */
[----:B--2---:R0:W1:Y:S01]  /*71e0*/  F2I.S64.F64.TRUNC R36, R4 ;  /* 0x0000000400247311 */ /* 0x004062000030d900 */
[----:B------:R-:W-:Y:S05]  /*71f0*/  BRA `(.L_x_9235) ;  /* 0x0000000800987947 */ /* 0x000fea0003800000 */
.L_x_9230:
        /* <DEDUP_REMOVED lines=13> */
.L_x_9244:
[----:B------:R-:W2:Y:S02]  /*72d0*/  LDG.E.64 R4, desc[UR36][R4.64] ;  /* 0x0000002404047981 */ /* 0x000ea4000c1e1b00 */
[----:B--2---:R0:W1:Y:S01]  /*72e0*/  F2I.S64.F64.TRUNC R36, R4 ;  /* 0x0000000400247311 */ /* 0x004062000030d900 */
[----:B------:R-:W-:Y:S05]  /*72f0*/  BRA `(.L_x_9235) ;  /* 0x0000000800587947 */ /* 0x000fea0003800000 */
.L_x_9243:
        /* <DEDUP_REMOVED lines=26> */
.L_x_9246:
        /* <DEDUP_REMOVED lines=14> */
.L_x_9245:
[----:B------:R-:W2:Y:S02]  /*7580*/  LDG.E.U16 R36, desc[UR36][R4.64] ;  /* 0x0000002404247981 */ /* 0x000ea4000c1e1500 */
[----:B--2---:R-:W-:-:S06]  /*7590*/  IMAD.U32 R36, R36, 0x10000, RZ ;  /* 0x0001000024247824 */ /* 0x004fcc00078e00ff */
[----:B------:R-:W0:Y:S01]  /*75a0*/  F2I.S64.TRUNC R36, R36 ;  /* 0x0000002400247311 */ /* 0x000e22000020d900 */
[----:B------:R-:W-:Y:S05]  /*75b0*/  BRA `(.L_x_9235) ;  /* 0x0000000400a87947 */ /* 0x000fea0003800000 */
.L_x_9242:
        /* <DEDUP_REMOVED lines=11> */
.L_x_9249:
        /* <DEDUP_REMOVED lines=21> */
.L_x_9253:
[----:B------:R-:W-:Y:S05]  /*77c0*/  BSYNC.RECONVERGENT B1 ;  /* 0x0000000000017941 */ /* 0x000fea0003800200 */
.L_x_9252:
[----:B------:R-:W-:Y:S01]  /*77d0*/  IMAD.SHL.U32 R0, R0, 0x100000, RZ ;  /* 0x0010000000007824 */ /* 0x000fe200078e00ff */
[----:B------:R-:W-:-:S04]  /*77e0*/  LEA R3, R3, 0x3b800000, 0x17 ;  /* 0x3b80000003037811 */ /* 0x000fc800078eb8ff */
[----:B------:R-:W-:-:S07]  /*77f0*/  LOP3.LUT R36, R3, R0, R7, 0xfe, !PT ;  /* 0x0000000003247212 */ /* 0x000fce00078efe07 */
.L_x_9251:
[----:B------:R-:W-:Y:S05]  /*7800*/  BSYNC.RECONVERGENT B0 ;  /* 0x0000000000007941 */ /* 0x000fea0003800200 */
.L_x_9250:
[----:B------:R-:W1:Y:S01]  /*7810*/  F2I.S64.TRUNC R36, R36 ;  /* 0x0000002400247311 */ /* 0x000e62000020d900 */
[----:B------:R-:W-:Y:S05]  /*7820*/  BRA `(.L_x_9235) ;  /* 0x00000004000c7947 */ /* 0x000fea0003800000 */
.L_x_9248:
        /* <DEDUP_REMOVED lines=21> */
.L_x_9257:
[----:B------:R-:W-:Y:S05]  /*7980*/  BSYNC.RECONVERGENT B1 ;  /* 0x0000000000017941 */ /* 0x000fea0003800200 */
.L_x_9256:
[----:B------:R-:W-:Y:S01]  /*7990*/  IMAD.SHL.U32 R0, R0, 0x200000, RZ ;  /* 0x0020000000007824 */ /* 0x000fe200078e00ff */
[----:B------:R-:W-:-:S04]  /*79a0*/  LEA R3, R3, 0x37800000, 0x17 ;  /* 0x3780000003037811 */ /* 0x000fc800078eb8ff */
[----:B------:R-:W-:-:S07]  /*79b0*/  LOP3.LUT R36, R3, R0, R7, 0xfe, !PT ;  /* 0x0000000003247212 */ /* 0x000fce00078efe07 */
.L_x_9255:
[----:B------:R-:W-:Y:S05]  /*79c0*/  BSYNC.RECONVERGENT B0 ;  /* 0x0000000000007941 */ /* 0x000fea0003800200 */
.L_x_9254:
[----:B------:R-:W2:Y:S01]  /*79d0*/  F2I.S64.TRUNC R36, R36 ;  /* 0x0000002400247311 */ /* 0x000ea2000020d900 */
[----:B------:R-:W-:Y:S05]  /*79e0*/  BRA `(.L_x_9235) ;  /* 0x00000000009c7947 */ /* 0x000fea0003800000 */
.L_x_9247:
        /* <DEDUP_REMOVED lines=14> */
.L_x_9261:
[----:B------:R-:W-:Y:S05]  /*7ad0*/  BSYNC.RECONVERGENT B0 ;  /* 0x0000000000007941 */ /* 0x000fea0003800200 */
.L_x_9260:
[----:B------:R-:W0:Y:S01]  /*7ae0*/  F2I.S64.TRUNC R36, R36 ;  /* 0x0000002400247311 */ /* 0x000e22000020d900 */
[----:B------:R-:W-:Y:S05]  /*7af0*/  BRA `(.L_x_9235) ;  /* 0x0000000000587947 */ /* 0x000fea0003800000 */
.L_x_9234:
        /* <DEDUP_REMOVED lines=16> */
.L_x_9262:
[----:B------:R-:W-:Y:S01]  /*7c00*/  CS2R R36, SRZ ;  /* 0x0000000000247805 */ /* 0x000fe2000001ff00 */
[----:B------:R-:W-:Y:S06]  /*7c10*/  BRA `(.L_x_9235) ;  /* 0x0000000000107947 */ /* 0x000fec0003800000 */
.L_x_9259:
[----:B------:R0:W5:Y:S01]  /*7c20*/  LDG.E.64 R36, desc[UR36][R4.64] ;  /* 0x0000002404247981 */ /* 0x000162000c1e1b00 */
[----:B------:R-:W-:Y:S05]  /*7c30*/  BRA `(.L_x_9235) ;  /* 0x0000000000087947 */ /* 0x000fea0003800000 */
.L_x_9258:
[----:B------:R0:W5:Y:S01]  /*7c40*/  LDG.E R36, desc[UR36][R4.64] ;  /* 0x0000002404247981 */ /* 0x000162000c1e1900 */
[----:B------:R-:W-:-:S07]  /*7c50*/  IMAD.MOV.U32 R37, RZ, RZ, RZ ;  /* 0x000000ffff257224 */ /* 0x000fce00078e00ff */
.L_x_9235:
[----:B------:R-:W-:Y:S01]  /*7c60*/  ISETP.NE.AND P0, PT, R34, RZ, PT ;  /* 0x000000ff2200720c */ /* 0x000fe20003f05270 */
[----:B------:R-:W-:-:S03]  /*7c70*/  VIADD R25, R25, 0x80 ;  /* 0x0000008019197836 */ /* 0x000fc60000000000 */
[----:B------:R-:W-:-:S04]  /*7c80*/  PLOP3.LUT P0, PT, P0, PT, PT, 0x8, 0x80 ;  /* 0x000000000080781c */ /* 0x000fc8000070e170 */
[----:B------:R-:W-:-:S09]  /*7c90*/  P2R R29, PR, RZ, 0x1 ;  /* 0x00000001ff1d7803 */ /* 0x000fd20000000000 */
.L_x_9172:
[----:B------:R-:W-:Y:S05]  /*7ca0*/  BSYNC.RECONVERGENT B7 ;  /* 0x0000000000077941 */ /* 0x000fea0003800200 */
.L_x_9171:
[----:B------:R-:W-:Y:S01]  /*7cb0*/  ISETP.GE.AND P1, PT, R25, R24, PT ;  /* 0x000000181900720c */ /* 0x000fe20003f26270 */
[----:B------:R-:W-:Y:S01]  /*7cc0*/  BSSY.RECONVERGENT B7, `(.L_x_9263) ;  /* 0x0000292000077945 */ /* 0x000fe20003800200 */
[----:B------:R-:W-:Y:S02]  /*7cd0*/  PLOP3.LUT P0, PT, PT, PT, PT, 0x80, 0x8 ;  /* 0x000000000008781c */ /* 0x000fe40003f0f070 */
[----:B------:R-:W-:Y:S02]  /*7ce0*/  CS2R R34, SRZ ;  /* 0x0000000000227805 */ /* 0x000fe4000001ff00 */
[----:B0-2---:R-:W-:-:S07]  /*7cf0*/  CS2R R4, SRZ ;  /* 0x0000000000047805 */ /* 0x005fce000001ff00 */
        /* <DEDUP_REMOVED lines=21> */
.L_x_9268:
[----:B------:R0:W5:Y:S01]  /*7e50*/  LDG.E.U8 R34, desc[UR36][R4.64] ;  /* 0x0000002404227981 */ /* 0x000162000c1e1100 */
[----:B------:R-:W-:Y:S01]  /*7e60*/  IMAD.MOV.U32 R35, RZ, RZ, RZ ;  /* 0x000000ffff237224 */ /* 0x000fe200078e00ff */
[----:B------:R-:W-:Y:S06]  /*7e70*/  BRA `(.L_x_9270) ;  /* 0x0000000c00447947 */ /* 0x000fec0003800000 */
.L_x_9267:
        /* <DEDUP_REMOVED lines=8> */
.L_x_9272:
[----:B------:R-:W2:Y:S02]  /*7f00*/  LDG.E R34, desc[UR36][R4.64] ;  /* 0x0000002404227981 */ /* 0x000ea4000c1e1900 */
[----:B--2---:R-:W-:Y:S01]  /*7f10*/  SHF.R.S32.HI R35, RZ, 0x1f, R34 ;  /* 0x0000001fff237819 */ /* 0x004fe20000011422 */
[----:B------:R-:W-:Y:S06]  /*7f20*/  BRA `(.L_x_9270) ;  /* 0x0000000c00187947 */ /* 0x000fec0003800000 */
.L_x_9271:
[----:B------:R-:W2:Y:S02]  /*7f30*/  LDG.E.S16 R34, desc[UR36][R4.64] ;  /* 0x0000002404227981 */ /* 0x000ea4000c1e1700 */
[----:B--2---:R-:W-:Y:S01]  /*7f40*/  SHF.R.S32.HI R35, RZ, 0x1f, R34 ;  /* 0x0000001fff237819 */ /* 0x004fe20000011422 */
[----:B------:R-:W-:Y:S06]  /*7f50*/  BRA `(.L_x_9270) ;  /* 0x0000000c000c7947 */ /* 0x000fec0003800000 */
.L_x_9266:
        /* <DEDUP_REMOVED lines=9> */
.L_x_9274:
[----:B------:R-:W2:Y:S02]  /*7ff0*/  LDG.E.U16 R4, desc[UR36][R4.64] ;  /* 0x0000002404047981 */ /* 0x000ea4000c1e1500 */
[----:B--2---:R-:W-:-:S06]  /*8000*/  HADD2.F32 R34, -RZ, R4.H0_H0 ;  /* 0x20000004ff227230 */ /* 0x004fcc0000004100 */
[----:B------:R-:W0:Y:S01]  /*8010*/  F2I.S64.TRUNC R34, R34 ;  /* 0x0000002200227311 */ /* 0x000e22000020d900 */
[----:B------:R-:W-:Y:S05]  /*8020*/  BRA `(.L_x_9270) ;  /* 0x0000000800d87947 */ /* 0x000fea0003800000 */
.L_x_9273:
        /* <DEDUP_REMOVED lines=9> */
.L_x_9276:
[----:B------:R-:W2:Y:S02]  /*80c0*/  LDG.E.U16 R4, desc[UR36][R4.64] ;  /* 0x0000002404047981 */ /* 0x000ea4000c1e1500 */
[----:B--2---:R-:W-:-:S06]  /*80d0*/  HADD2.F32 R34, -RZ, R4.H0_H0 ;  /* 0x20000004ff227230 */ /* 0x004fcc0000004100 */
[----:B------:R-:W0:Y:S01]  /*80e0*/  F2I.S64.TRUNC R34, R34 ;  /* 0x0000002200227311 */ /* 0x000e22000020d900 */
[----:B------:R-:W-:Y:S05]  /*80f0*/  BRA `(.L_x_9270) ;  /* 0x0000000800a47947 */ /* 0x000fea0003800000 */
.L_x_9275:
[----:B------:R-:W2:Y:S02]  /*8100*/  LDG.E.64 R4, desc[UR36][R4.64] ;  /* 0x0000002404047981 */ /* 0x000ea4000c1e1b00 */
[----:B--2---:R0:W2:Y:S01]  /*8110*/  F2I.S64.F64.TRUNC R34, R4 ;  /* 0x0000000400227311 */ /* 0x0040a2000030d900 */
[----:B------:R-:W-:Y:S05]  /*8120*/  BRA `(.L_x_9270) ;  /* 0x0000000800987947 */ /* 0x000fea0003800000 */
.L_x_9265:
        /* <DEDUP_REMOVED lines=13> */
.L_x_9279:
[----:B------:R-:W2:Y:S02]  /*8200*/  LDG.E.64 R4, desc[UR36][R4.64] ;  /* 0x0000002404047981 */ /* 0x000ea4000c1e1b00 */
[----:B--2---:R0:W2:Y:S01]  /*8210*/  F2I.S64.F64.TRUNC R34, R4 ;  /* 0x0000000400227311 */ /* 0x0040a2000030d900 */
[----:B------:R-:W-:Y:S05]  /*8220*/  BRA `(.L_x_9270) ;  /* 0x0000000800587947 */ /* 0x000fea0003800000 */
.L_x_9278:
        /* <DEDUP_REMOVED lines=26> */
.L_x_9281:
        /* <DEDUP_REMOVED lines=14> */
.L_x_9280:
[----:B------:R-:W2:Y:S02]  /*84b0*/  LDG.E.U16 R34, desc[UR36][R4.64] ;  /* 0x0000002404227981 */ /* 0x000ea4000c1e1500 */
[----:B--2---:R-:W-:-:S06]  /*84c0*/  IMAD.U32 R34, R34, 0x10000, RZ ;  /* 0x0001000022227824 */ /* 0x004fcc00078e00ff */
[----:B------:R-:W0:Y:S01]  /*84d0*/  F2I.S64.TRUNC R34, R34 ;  /* 0x0000002200227311 */ /* 0x000e22000020d900 */
[----:B------:R-:W-:Y:S05]  /*84e0*/  BRA `(.L_x_9270) ;  /* 0x0000000400a87947 */ /* 0x000fea0003800000 */
.L_x_9277:
        /* <DEDUP_REMOVED lines=11> */
.L_x_9284:
        /* <DEDUP_REMOVED lines=21> */
.L_x_9288:
[----:B------:R-:W-:Y:S05]  /*86f0*/  BSYNC.RECONVERGENT B1 ;  /* 0x0000000000017941 */ /* 0x000fea0003800200 */
.L_x_9287:
[----:B------:R-:W-:Y:S01]  /*8700*/  IMAD.SHL.U32 R0, R0, 0x100000, RZ ;  /* 0x0010000000007824 */ /* 0x000fe200078e00ff */
[----:B------:R-:W-:-:S04]  /*8710*/  LEA R3, R3, 0x3b800000, 0x17 ;  /* 0x3b80000003037811 */ /* 0x000fc800078eb8ff */
[----:B------:R-:W-:-:S07]  /*8720*/  LOP3.LUT R34, R3, R0, R7, 0xfe, !PT ;  /* 0x0000000003227212 */ /* 0x000fce00078efe07 */
.L_x_9286:
[----:B------:R-:W-:Y:S05]  /*8730*/  BSYNC.RECONVERGENT B0 ;  /* 0x0000000000007941 */ /* 0x000fea0003800200 */
.L_x_9285:
[----:B------:R-:W0:Y:S01]  /*8740*/  F2I.S64.TRUNC R34, R34 ;  /* 0x0000002200227311 */ /* 0x000e22000020d900 */
[----:B------:R-:W-:Y:S05]  /*8750*/  BRA `(.L_x_9270) ;  /* 0x00000004000c7947 */ /* 0x000fea0003800000 */
.L_x_9283:
        /* <DEDUP_REMOVED lines=21> */
.L_x_9292:
[----:B------:R-:W-:Y:S05]  /*88b0*/  BSYNC.RECONVERGENT B1 ;  /* 0x0000000000017941 */ /* 0x000fea0003800200 */
.L_x_9291:
[----:B------:R-:W-:Y:S01]  /*88c0*/  IMAD.SHL.U32 R0, R0, 0x200000, RZ ;  /* 0x0020000000007824 */ /* 0x000fe200078e00ff */
[----:B------:R-:W-:-:S04]  /*88d0*/  LEA R3, R3, 0x37800000, 0x17 ;  /* 0x3780000003037811 */ /* 0x000fc800078eb8ff */
[----:B------:R-:W-:-:S07]  /*88e0*/  LOP3.LUT R34, R3, R0, R7, 0xfe, !PT ;  /* 0x0000000003227212 */ /* 0x000fce00078efe07 */
.L_x_9290:
[----:B------:R-:W-:Y:S05]  /*88f0*/  BSYNC.RECONVERGENT B0 ;  /* 0x0000000000007941 */ /* 0x000fea0003800200 */
.L_x_9289:
[----:B------:R-:W0:Y:S01]  /*8900*/  F2I.S64.TRUNC R34, R34 ;  /* 0x0000002200227311 */ /* 0x000e22000020d900 */
[----:B------:R-:W-:Y:S05]  /*8910*/  BRA `(.L_x_9270) ;  /* 0x00000000009c7947 */ /* 0x000fea0003800000 */
.L_x_9282:
        /* <DEDUP_REMOVED lines=14> */
.L_x_9296:
[----:B------:R-:W-:Y:S05]  /*8a00*/  BSYNC.RECONVERGENT B0 ;  /* 0x0000000000007941 */ /* 0x000fea0003800200 */
.L_x_9295:
[----:B------:R-:W0:Y:S01]  /*8a10*/  F2I.S64.TRUNC R34, R34 ;  /* 0x0000002200227311 */ /* 0x000e22000020d900 */
[----:B------:R-:W-:Y:S05]  /*8a20*/  BRA `(.L_x_9270) ;  /* 0x0000000000587947 */ /* 0x000fea0003800000 */
.L_x_9269:
        /* <DEDUP_REMOVED lines=16> */
.L_x_9297:
[----:B------:R-:W-:Y:S01]  /*8b30*/  CS2R R34, SRZ ;  /* 0x0000000000227805 */ /* 0x000fe2000001ff00 */
[----:B------:R-:W-:Y:S06]  /*8b40*/  BRA `(.L_x_9270) ;  /* 0x0000000000107947 */ /* 0x000fec0003800000 */
.L_x_9294:
[----:B------:R0:W5:Y:S01]  /*8b50*/  LDG.E.64 R34, desc[UR36][R4.64] ;  /* 0x0000002404227981 */ /* 0x000162000c1e1b00 */
[----:B------:R-:W-:Y:S05]  /*8b60*/  BRA `(.L_x_9270) ;  /* 0x0000000000087947 */ /* 0x000fea0003800000 */
.L_x_9293:
[----:B------:R0:W5:Y:S01]  /*8b70*/  LDG.E R34, desc[UR36][R4.64] ;  /* 0x0000002404227981 */ /* 0x000162000c1e1900 */
[----:B------:R-:W-:-:S07]  /*8b80*/  IMAD.MOV.U32 R35, RZ, RZ, RZ ;  /* 0x000000ffff237224 */ /* 0x000fce00078e00ff */
.L_x_9270:
        /* <DEDUP_REMOVED lines=21> */
.L_x_9302:
[----:B------:R-:W2:Y:S02]  /*8ce0*/  LDG.E.U8 R4, desc[UR36][R4.64] ;  /* 0x0000002404047981 */ /* 0x000ea4000c1e1100 */
[----:B--2---:R-:W-:-:S04]  /*8cf0*/  ISETP.NE.AND P0, PT, R4, RZ, PT ;  /* 0x000000ff0400720c */ /* 0x004fc80003f05270 */
[----:B------:R-:W-:Y:S01]  /*8d00*/  P2R R25, PR, RZ, 0x1 ;  /* 0x00000001ff197803 */ /* 0x000fe20000000000 */
[----:B------:R-:W-:Y:S08]  /*8d10*/  BRA `(.L_x_9304) ;  /* 0x0000000800847947 */ /* 0x000ff00003800000 */
.L_x_9301:
        /* <DEDUP_REMOVED lines=11> */
.L_x_9306:
[----:B------:R-:W2:Y:S02]  /*8dd0*/  LDG.E R4, desc[UR36][R4.64] ;  /* 0x0000002404047981 */ /* 0x000ea4000c1e1900 */
[----:B--2---:R-:W-:-:S04]  /*8de0*/  ISETP.NE.AND P0, PT, R4, RZ, PT ;  /* 0x000000ff0400720c */ /* 0x004fc80003f05270 */
[----:B------:R-:W-:Y:S01]  /*8df0*/  P2R R25, PR, RZ, 0x1 ;  /* 0x00000001ff197803 */ /* 0x000fe20000000000 */
[----:B------:R-:W-:Y:S08]  /*8e00*/  BRA `(.L_x_9304) ;  /* 0x0000000800487947 */ /* 0x000ff00003800000 */
.L_x_9305:
[----:B------:R-:W2:Y:S02]  /*8e10*/  LDG.E.U16 R4, desc[UR36][R4.64] ;  /* 0x0000002404047981 */ /* 0x000ea4000c1e1500 */
[----:B--2---:R-:W-:-:S04]  /*8e20*/  ISETP.NE.AND P0, PT, R4, RZ, PT ;  /* 0x000000ff0400720c */ /* 0x004fc80003f05270 */
[----:B------:R-:W-:Y:S01]  /*8e30*/  P2R R25, PR, RZ, 0x1 ;  /* 0x00000001ff197803 */ /* 0x000fe20000000000 */
[----:B------:R-:W-:Y:S08]  /*8e40*/  BRA `(.L_x_9304) ;  /* 0x0000000800387947 */ /* 0x000ff00003800000 */
.L_x_9300:
        /* <DEDUP_REMOVED lines=10> */
.L_x_9308:
[----:B------:R-:W2:Y:S02]  /*8ef0*/  LDG.E.U16 R0, desc[UR36][R4.64] ;  /* 0x0000002404007981 */ /* 0x000ea4000c1e1500 */
[----:B--2---:R-:W-:-:S05]  /*8f00*/  HADD2.F32 R0, -RZ, R0.H0_H0 ;  /* 0x20000000ff007230 */ /* 0x004fca0000004100 */
[----:B------:R-:W-:-:S04]  /*8f10*/  FSETP.NEU.FTZ.AND P0, PT, R0, RZ, PT ;  /* 0x000000ff0000720b */ /* 0x000fc80003f1d000 */
[----:B------:R-:W-:Y:S01]  /*8f20*/  P2R R25, PR, RZ, 0x1 ;  /* 0x00000001ff197803 */ /* 0x000fe20000000000 */
[----:B------:R-:W-:Y:S08]  /*8f30*/  BRA `(.L_x_9304) ;  /* 0x0000000400fc7947 */ /* 0x000ff00003800000 */
.L_x_9307:
        /* <DEDUP_REMOVED lines=12> */
.L_x_9310:
        /* <DEDUP_REMOVED lines=10> */
.L_x_9309:
[----:B------:R-:W2:Y:S02]  /*90a0*/  LDG.E.64 R4, desc[UR36][R4.64] ;  /* 0x0000002404047981 */ /* 0x000ea4000c1e1b00 */
[----:B--2---:R-:W-:-:S06]  /*90b0*/  DSETP.NEU.AND P0, PT, R4, RZ, PT ;  /* 0x000000ff0400722a */ /* 0x004fcc0003f0d000 */
[----:B------:R-:W-:Y:S01]  /*90c0*/  P2R R25, PR, RZ, 0x1 ;  /* 0x00000001ff197803 */ /* 0x000fe20000000000 */
[----:B------:R-:W-:Y:S07]  /*90d0*/  BRA `(.L_x_9304) ;  /* 0x0000000400947947 */ /* 0x000fee0003800000 */
.L_x_9299:
        /* <DEDUP_REMOVED lines=12> */
.L_x_9313:
[----:B------:R-:W2:Y:S02]  /*91a0*/  LDG.E.128 R4, desc[UR36][R4.64] ;  /* 0x0000002404047981 */ /* 0x000ea4000c1e1d00 */
[----:B--2---:R-:W-:-:S06]  /*91b0*/  DSETP.NEU.AND P0, PT, R6, RZ, PT ;  /* 0x000000ff0600722a */ /* 0x004fcc0003f0d000 */
[----:B------:R-:W-:-:S06]  /*91c0*/  DSETP.NEU.OR P0, PT, R4, RZ, P0 ;  /* 0x000000ff0400722a */ /* 0x000fcc000070d400 */
[----:B------:R-:W-:Y:S01]  /*91d0*/  P2R R25, PR, RZ, 0x1 ;  /* 0x00000001ff197803 */ /* 0x000fe20000000000 */
[----:B------:R-:W-:Y:S07]  /*91e0*/  BRA `(.L_x_9304) ;  /* 0x0000000400507947 */ /* 0x000fee0003800000 */
.L_x_9312:
        /* <DEDUP_REMOVED lines=10> */
.L_x_9315:
        /* <DEDUP_REMOVED lines=12> */
.L_x_9314:
[----:B------:R-:W2:Y:S02]  /*9350*/  LDG.E.U16 R0, desc[UR36][R4.64] ;  /* 0x0000002404007981 */ /* 0x000ea4000c1e1500 */
[----:B--2---:R-:W-:-:S05]  /*9360*/  IMAD.U32 R0, R0, 0x10000, RZ ;  /* 0x0001000000007824 */ /* 0x004fca00078e00ff */
[----:B------:R-:W-:-:S04]  /*9370*/  FSETP.NEU.FTZ.AND P0, PT, R0, RZ, PT ;  /* 0x000000ff0000720b */ /* 0x000fc80003f1d000 */
[----:B------:R-:W-:Y:S01]  /*9380*/  P2R R25, PR, RZ, 0x1 ;  /* 0x00000001ff197803 */ /* 0x000fe20000000000 */
[----:B------:R-:W-:Y:S08]  /*9390*/  BRA `(.L_x_9304) ;  /* 0x0000000000e47947 */ /* 0x000ff00003800000 */
.L_x_9311:
        /* <DEDUP_REMOVED lines=12> */
.L_x_9318:
[----:B------:R-:W2:Y:S02]  /*9460*/  LDG.E.U8 R4, desc[UR36][R4.64] ;  /* 0x0000002404047981 */ /* 0x000ea4000c1e1100 */
[----:B--2---:R-:W-:-:S04]  /*9470*/  ISETP.NE.AND P0, PT, R4, RZ, PT ;  /* 0x000000ff0400720c */ /* 0x004fc80003f05270 */
[----:B------:R-:W-:Y:S01]  /*9480*/  P2R R25, PR, RZ, 0x1 ;  /* 0x00000001ff197803 */ /* 0x000fe20000000000 */
[----:B------:R-:W-:Y:S08]  /*9490*/  BRA `(.L_x_9304) ;  /* 0x0000000000a47947 */ /* 0x000ff00003800000 */
.L_x_9317:
[----:B------:R-:W2:Y:S02]  /*94a0*/  LDG.E.U8 R4, desc[UR36][R4.64] ;  /* 0x0000002404047981 */ /* 0x000ea4000c1e1100 */
[----:B--2---:R-:W-:-:S04]  /*94b0*/  ISETP.NE.AND P0, PT, R4, RZ, PT ;  /* 0x000000ff0400720c */ /* 0x004fc80003f05270 */
[----:B------:R-:W-:Y:S01]  /*94c0*/  P2R R25, PR, RZ, 0x1 ;  /* 0x00000001ff197803 */ /* 0x000fe20000000000 */
[----:B------:R-:W-:Y:S08]  /*94d0*/  BRA `(.L_x_9304) ;  /* 0x0000000000947947 */ /* 0x000ff00003800000 */
.L_x_9316:
        /* <DEDUP_REMOVED lines=10> */
.L_x_9303:
        /* <DEDUP_REMOVED lines=16> */
.L_x_9321:
[----:B------:R-:W-:-:S04]  /*9680*/  PLOP3.LUT P0, PT, PT, PT, PT, 0x8, 0x80 ;  /* 0x000000000080781c */ /* 0x000fc80003f0e170 */
[----:B------:R-:W-:Y:S01]  /*9690*/  P2R R25, PR, RZ, 0x1 ;  /* 0x00000001ff197803 */ /* 0x000fe20000000000 */
[----:B------:R-:W-:Y:S08]  /*96a0*/  BRA `(.L_x_9304) ;  /* 0x0000000000207947 */ /* 0x000ff00003800000 */
.L_x_9320:
[----:B------:R-:W2:Y:S02]  /*96b0*/  LDG.E.64 R4, desc[UR36][R4.64] ;  /* 0x0000002404047981 */ /* 0x000ea4000c1e1b00 */
[----:B--2---:R-:W-:-:S04]  /*96c0*/  ISETP.NE.U32.AND P0, PT, R4, RZ, PT ;  /* 0x000000ff0400720c */ /* 0x004fc80003f05070 */
[----:B------:R-:W-:-:S04]  /*96d0*/  ISETP.NE.AND.EX P0, PT, R5, RZ, PT, P0 ;  /* 0x000000ff0500720c */ /* 0x000fc80003f05300 */
[----:B------:R-:W-:Y:S01]  /*96e0*/  P2R R25, PR, RZ, 0x1 ;  /* 0x00000001ff197803 */ /* 0x000fe20000000000 */
[----:B------:R-:W-:Y:S08]  /*96f0*/  BRA `(.L_x_9304) ;  /* 0x00000000000c7947 */ /* 0x000ff00003800000 */
.L_x_9319:
[----:B------:R-:W2:Y:S02]  /*9700*/  LDG.E R4, desc[UR36][R4.64] ;  /* 0x0000002404047981 */ /* 0x000ea4000c1e1900 */
[----:B--2---:R-:W-:-:S04]  /*9710*/  ISETP.NE.AND P0, PT, R4, RZ, PT ;  /* 0x000000ff0400720c */ /* 0x004fc80003f05270 */
[----:B------:R-:W-:-:S09]  /*9720*/  P2R R25, PR, RZ, 0x1 ;  /* 0x00000001ff197803 */ /* 0x000fd20000000000 */
.L_x_9304:
[----:B------:R-:W-:Y:S05]  /*9730*/  BSYNC.RECONVERGENT B6 ;  /* 0x0000000000067941 */ /* 0x000fea0003800200 */
.L_x_9298:
        /* <DEDUP_REMOVED lines=20> */
.L_x_9325:
[----:B------:R0:W5:Y:S01]  /*9880*/  LDG.E.U8 R4, desc[UR36][R6.64] ;  /* 0x0000002406047981 */ /* 0x000162000c1e1100 */
[----:B------:R-:W-:Y:S01]  /*9890*/  IMAD.MOV.U32 R5, RZ, RZ, RZ ;  /* 0x000000ffff057224 */ /* 0x000fe200078e00ff */
[----:B------:R-:W-:Y:S06]  /*98a0*/  BRA `(.L_x_9327) ;  /* 0x0000000c00447947 */ /* 0x000fec0003800000 */
.L_x_9324:
        /* <DEDUP_REMOVED lines=8> */
.L_x_9329:
[----:B------:R-:W2:Y:S02]  /*9930*/  LDG.E R4, desc[UR36][R6.64] ;  /* 0x0000002406047981 */ /* 0x000ea4000c1e1900 */
[----:B--2---:R-:W-:Y:S01]  /*9940*/  SHF.R.S32.HI R5, RZ, 0x1f, R4 ;  /* 0x0000001fff057819 */ /* 0x004fe20000011404 */
[----:B------:R-:W-:Y:S06]  /*9950*/  BRA `(.L_x_9327) ;  /* 0x0000000c00187947 */ /* 0x000fec0003800000 */
.L_x_9328:
[----:B------:R-:W2:Y:S02]  /*9960*/  LDG.E.S16 R4, desc[UR36][R6.64] ;  /* 0x0000002406047981 */ /* 0x000ea4000c1e1700 */
[----:B--2---:R-:W-:Y:S01]  /*9970*/  SHF.R.S32.HI R5, RZ, 0x1f, R4 ;  /* 0x0000001fff057819 */ /* 0x004fe20000011404 */
[----:B------:R-:W-:Y:S06]  /*9980*/  BRA `(.L_x_9327) ;  /* 0x0000000c000c7947 */ /* 0x000fec0003800000 */
.L_x_9323:
        /* <DEDUP_REMOVED lines=9> */
.L_x_9331:
[----:B------:R-:W2:Y:S02]  /*9a20*/  LDG.E.U16 R6, desc[UR36][R6.64] ;  /* 0x0000002406067981 */ /* 0x000ea4000c1e1500 */
[----:B--2---:R-:W-:-:S06]  /*9a30*/  HADD2.F32 R4, -RZ, R6.H0_H0 ;  /* 0x20000006ff047230 */ /* 0x004fcc0000004100 */
[----:B------:R-:W0:Y:S01]  /*9a40*/  F2I.S64.TRUNC R4, R4 ;  /* 0x0000000400047311 */ /* 0x000e22000020d900 */
[----:B------:R-:W-:Y:S05]  /*9a50*/  BRA `(.L_x_9327) ;  /* 0x0000000800d87947 */ /* 0x000fea0003800000 */
.L_x_9330:
        /* <DEDUP_REMOVED lines=9> */
.L_x_9333:
[----:B------:R-:W2:Y:S02]  /*9af0*/  LDG.E.U16 R6, desc[UR36][R6.64] ;  /* 0x0000002406067981 */ /* 0x000ea4000c1e1500 */
[----:B--2---:R-:W-:-:S06]  /*9b00*/  HADD2.F32 R4, -RZ, R6.H0_H0 ;  /* 0x20000006ff047230 */ /* 0x004fcc0000004100 */
[----:B------:R-:W0:Y:S01]  /*9b10*/  F2I.S64.TRUNC R4, R4 ;  /* 0x0000000400047311 */ /* 0x000e22000020d900 */
[----:B------:R-:W-:Y:S05]  /*9b20*/  BRA `(.L_x_9327) ;  /* 0x0000000800a47947 */ /* 0x000fea0003800000 */
.L_x_9332:
[----:B------:R-:W2:Y:S02]  /*9b30*/  LDG.E.64 R4, desc[UR36][R6.64] ;  /* 0x0000002406047981 */ /* 0x000ea4000c1e1b00 */
[----:B--2---:R-:W0:Y:S01]  /*9b40*/  F2I.S64.F64.TRUNC R4, R4 ;  /* 0x0000000400047311 */ /* 0x004e22000030d900 */
[----:B------:R-:W-:Y:S05]  /*9b50*/  BRA `(.L_x_9327) ;  /* 0x0000000800987947 */ /* 0x000fea0003800000 */
.L_x_9322:
        /* <DEDUP_REMOVED lines=13> */
.L_x_9336:
[----:B------:R-:W2:Y:S02]  /*9c30*/  LDG.E.64 R4, desc[UR36][R6.64] ;  /* 0x0000002406047981 */ /* 0x000ea4000c1e1b00 */
[----:B--2---:R-:W0:Y:S01]  /*9c40*/  F2I.S64.F64.TRUNC R4, R4 ;  /* 0x0000000400047311 */ /* 0x004e22000030d900 */
[----:B------:R-:W-:Y:S05]  /*9c50*/  BRA `(.L_x_9327) ;  /* 0x0000000800587947 */ /* 0x000fea0003800000 */
.L_x_9335:
        /* <DEDUP_REMOVED lines=26> */
.L_x_9338:
        /* <DEDUP_REMOVED lines=14> */
.L_x_9337:
[----:B------:R-:W2:Y:S02]  /*9ee0*/  LDG.E.U16 R4, desc[UR36][R6.64] ;  /* 0x0000002406047981 */ /* 0x000ea4000c1e1500 */
[----:B--2---:R-:W-:-:S06]  /*9ef0*/  IMAD.U32 R4, R4, 0x10000, RZ ;  /* 0x0001000004047824 */ /* 0x004fcc00078e00ff */
[----:B------:R-:W0:Y:S01]  /*9f00*/  F2I.S64.TRUNC R4, R4 ;  /* 0x0000000400047311 */ /* 0x000e22000020d900 */
[----:B------:R-:W-:Y:S05]  /*9f10*/  BRA `(.L_x_9327) ;  /* 0x0000000400a87947 */ /* 0x000fea0003800000 */
.L_x_9334:
        /* <DEDUP_REMOVED lines=11> */
.L_x_9341:
        /* <DEDUP_REMOVED lines=21> */
.L_x_9345:
[----:B------:R-:W-:Y:S05]  /*a120*/  BSYNC.RECONVERGENT B1 ;  /* 0x0000000000017941 */ /* 0x000fea0003800200 */
.L_x_9344:
[----:B------:R-:W-:Y:S01]  /*a130*/  IMAD.SHL.U32 R0, R0, 0x100000, RZ ;  /* 0x0010000000007824 */ /* 0x000fe200078e00ff */
[----:B------:R-:W-:-:S04]  /*a140*/  LEA R3, R3, 0x3b800000, 0x17 ;  /* 0x3b80000003037811 */ /* 0x000fc800078eb8ff */
[----:B------:R-:W-:-:S07]  /*a150*/  LOP3.LUT R4, R3, R0, R7, 0xfe, !PT ;  /* 0x0000000003047212 */ /* 0x000fce00078efe07 */
.L_x_9343:
[----:B------:R-:W-:Y:S05]  /*a160*/  BSYNC.RECONVERGENT B0 ;  /* 0x0000000000007941 */ /* 0x000fea0003800200 */
.L_x_9342:
[----:B------:R-:W2:Y:S01]  /*a170*/  F2I.S64.TRUNC R4, R4 ;  /* 0x0000000400047311 */ /* 0x000ea2000020d900 */
[----:B------:R-:W-:Y:S05]  /*a180*/  BRA `(.L_x_9327) ;  /* 0x00000004000c7947 */ /* 0x000fea0003800000 */
.L_x_9340:
        /* <DEDUP_REMOVED lines=21> */
.L_x_9349:
[----:B------:R-:W-:Y:S05]  /*a2e0*/  BSYNC.RECONVERGENT B1 ;  /* 0x0000000000017941 */ /* 0x000fea0003800200 */
.L_x_9348:
[----:B------:R-:W-:Y:S01]  /*a2f0*/  IMAD.SHL.U32 R0, R0, 0x200000, RZ ;  /* 0x0020000000007824 */ /* 0x000fe200078e00ff */
[----:B------:R-:W-:-:S04]  /*a300*/  LEA R3, R3, 0x37800000, 0x17 ;  /* 0x3780000003037811 */ /* 0x000fc800078eb8ff */
[----:B------:R-:W-:-:S07]  /*a310*/  LOP3.LUT R4, R3, R0, R7, 0xfe, !PT ;  /* 0x0000000003047212 */ /* 0x000fce00078efe07 */
.L_x_9347:
[----:B------:R-:W-:Y:S05]  /*a320*/  BSYNC.RECONVERGENT B0 ;  /* 0x0000000000007941 */ /* 0x000fea0003800200 */
.L_x_9346:
[----:B------:R-:W0:Y:S01]  /*a330*/  F2I.S64.TRUNC R4, R4 ;  /* 0x0000000400047311 */ /* 0x000e22000020d900 */
[----:B------:R-:W-:Y:S05]  /*a340*/  BRA `(.L_x_9327) ;  /* 0x00000000009c7947 */ /* 0x000fea0003800000 */
.L_x_9339:
        /* <DEDUP_REMOVED lines=14> */
.L_x_9353:
[----:B------:R-:W-:Y:S05]  /*a430*/  BSYNC.RECONVERGENT B0 ;  /* 0x0000000000007941 */ /* 0x000fea0003800200 */
.L_x_9352:
[----:B------:R-:W0:Y:S01]  /*a440*/  F2I.S64.TRUNC R4, R4 ;  /* 0x0000000400047311 */ /* 0x000e22000020d900 */
[----:B------:R-:W-:Y:S05]  /*a450*/  BRA `(.L_x_9327) ;  /* 0x0000000000587947 */ /* 0x000fea0003800000 */
.L_x_9326:
        /* <DEDUP_REMOVED lines=16> */
.L_x_9354:
[----:B------:R-:W-:Y:S01]  /*a560*/  CS2R R4, SRZ ;  /* 0x0000000000047805 */ /* 0x000fe2000001ff00 */
[----:B------:R-:W-:Y:S06]  /*a570*/  BRA `(.L_x_9327) ;  /* 0x0000000000107947 */ /* 0x000fec0003800000 */
.L_x_9351:
[----:B------:R0:W5:Y:S01]  /*a580*/  LDG.E.64 R4, desc[UR36][R6.64] ;  /* 0x0000002406047981 */ /* 0x000162000c1e1b00 */
[----:B------:R-:W-:Y:S05]  /*a590*/  BRA `(.L_x_9327) ;  /* 0x0000000000087947 */ /* 0x000fea0003800000 */
.L_x_9350:
[----:B------:R0:W5:Y:S01]  /*a5a0*/  LDG.E R4, desc[UR36][R6.64] ;  /* 0x0000002406047981 */ /* 0x000162000c1e1900 */
[----:B------:R-:W-:-:S07]  /*a5b0*/  IMAD.MOV.U32 R5, RZ, RZ, RZ ;  /* 0x000000ffff057224 */ /* 0x000fce00078e00ff */
.L_x_9327:
[----:B------:R-:W-:-:S04]  /*a5c0*/  ISETP.NE.AND P0, PT, R25, RZ, PT ;  /* 0x000000ff1900720c */ /* 0x000fc80003f05270 */
[----:B------:R-:W-:-:S13]  /*a5d0*/  PLOP3.LUT P0, PT, P0, PT, PT, 0x8, 0x80 ;  /* 0x000000000080781c */ /* 0x000fda000070e170 */
.L_x_9264:
[----:B------:R-:W-:Y:S05]  /*a5e0*/  BSYNC.RECONVERGENT B7 ;  /* 0x0000000000077941 */ /* 0x000fea0003800200 */
.L_x_9263:
[----:B0-----:R-:W0:Y:S01]  /*a5f0*/  LDC R0, c[0x0][0x380] ;  /* 0x0000e000ff007b82 */ /* 0x001e220000000800 */
[----:B------:R-:W-:Y:S01]  /*a600*/  ISETP.NE.AND P5, PT, R26, RZ, PT ;  /* 0x000000ff1a00720c */ /* 0x000fe20003fa5270 */
[----:B------:R-:W-:Y:S01]  /*a610*/  VIADD R24, R2, 0x80 ;  /* 0x0000008002187836 */ /* 0x000fe20000000000 */
[----:B------:R-:W-:Y:S02]  /*a620*/  ISETP.NE.AND P1, PT, R29, RZ, PT ;  /* 0x000000ff1d00720c */ /* 0x000fe40003f25270 */
[----:B------:R-:W-:-:S09]  /*a630*/  ISETP.NE.AND P2, PT, R28, RZ, PT ;  /* 0x000000ff1c00720c */ /* 0x000fd20003f45270 */
[----:B-1----:R-:W1:Y:S01]  /*a640*/  @!P5 LDC.64 R6, c[0x0][0x388] ;  /* 0x0000e200ff06db82 */ /* 0x002e620000000a00 */
[----:B0-----:R-:W-:Y:S02]  /*a650*/  IMAD R25, R27, -0x200, R0 ;  /* 0xfffffe001b197824 */ /* 0x001fe400078e0200 */
[----:B------:R-:W-:-:S03]  /*a660*/  VIADD R0, R2, 0x100 ;  /* 0x0000010002007836 */ /* 0x000fc60000000000 */
[-C--:B------:R-:W-:Y:S02]  /*a670*/  ISETP.GE.OR P2, PT, R24, R25.reuse, P2 ;  /* 0x000000191800720c */ /* 0x080fe40001746670 */
[----:B------:R-:W-:Y:S01]  /*a680*/  ISETP.GE.OR P1, PT, R0, R25, P1 ;  /* 0x000000190000720c */ /* 0x000fe20000f26670 */
[----:B------:R-:W-:-:S05]  /*a690*/  VIADD R0, R2, 0x180 ;  /* 0x0000018002007836 */ /* 0x000fca0000000000 */
[----:B------:R-:W-:Y:S02]  /*a6a0*/  ISETP.GE.OR P0, PT, R0, R25, P0 ;  /* 0x000000190000720c */ /* 0x000fe40000706670 */
[----:B-1---5:R-:W-:-:S04]  /*a6b0*/  @!P5 LEA R0, P3, R22, R6, 0x3 ;  /* 0x000000061600d211 */ /* 0x022fc800078618ff */
[----:B------:R-:W-:Y:S01]  /*a6c0*/  @!P5 LEA.HI.X R23, R22, R7, R23, 0x3, P3 ;  /* 0x000000071617d211 */ /* 0x000fe200018f1c17 */
[----:B------:R-:W0:Y:S08]  /*a6d0*/  @!P1 LDC.64 R8, c[0x0][0x388] ;  /* 0x0000e200ff089b82 */ /* 0x000e300000000a00 */
[----:B------:R-:W2:Y:S08]  /*a6e0*/  @!P0 LDC.64 R10, c[0x0][0x388] ;  /* 0x0000e200ff0a8b82 */ /* 0x000eb00000000a00 */
[----:B------:R-:W1:Y:S01]  /*a6f0*/  @!P2 LDC.64 R6, c[0x0][0x388] ;  /* 0x0000e200ff06ab82 */ /* 0x000e620000000a00 */
[----:B0-----:R-:W-:-:S07]  /*a700*/  @!P1 LEA R8, P3, R36, R8, 0x3 ;  /* 0x0000000824089211 */ /* 0x001fce00078618ff */
[----:B------:R-:W0:Y:S01]  /*a710*/  LDC.U8 R22, c[0x0][0x3cc] ;  /* 0x0000f300ff167b82 */ /* 0x000e220000000000 */
[----:B------:R-:W-:Y:S02]  /*a720*/  @!P1 LEA.HI.X R9, R36, R9, R37, 0x3, P3 ;  /* 0x0000000924099211 */ /* 0x000fe400018f1c25 */
[----:B--2---:R-:W-:-:S03]  /*a730*/  @!P0 LEA R10, P4, R4, R10, 0x3 ;  /* 0x0000000a040a8211 */ /* 0x004fc600078818ff */
[----:B------:R2:W5:Y:S01]  /*a740*/  @!P1 LDG.E.64 R30, desc[UR36][R8.64] ;  /* 0x00000024081e9981 */ /* 0x000562000c1e1b00 */
[----:B------:R-:W-:Y:S01]  /*a750*/  @!P0 LEA.HI.X R11, R4, R11, R5, 0x3, P4 ;  /* 0x0000000b040b8211 */ /* 0x000fe200020f1c05 */
[----:B------:R-:W-:Y:S02]  /*a760*/  @!P5 IMAD.MOV.U32 R4, RZ, RZ, R0 ;  /* 0x000000ffff04d224 */ /* 0x000fe400078e0000 */
[----:B------:R-:W-:Y:S01]  /*a770*/  @!P5 IMAD.MOV.U32 R5, RZ, RZ, R23 ;  /* 0x000000ffff05d224 */ /* 0x000fe200078e0017 */
[C---:B-1----:R-:W-:Y:S01]  /*a780*/  @!P2 LEA R6, P3, R32.reuse, R6, 0x3 ;  /* 0x000000062006a211 */ /* 0x042fe200078618ff */
[----:B------:R2:W5:Y:S03]  /*a790*/  @!P0 LDG.E.64 R34, desc[UR36][R10.64] ;  /* 0x000000240a228981 */ /* 0x000566000c1e1b00 */
[----:B------:R-:W-:Y:S01]  /*a7a0*/  @!P2 LEA.HI.X R7, R32, R7, R33, 0x3, P3 ;  /* 0x000000072007a211 */ /* 0x000fe200018f1c21 */
[----:B---34-:R2:W5:Y:S04]  /*a7b0*/  @!P5 LDG.E.64 R18, desc[UR36][R4.64] ;  /* 0x000000240412d981 */ /* 0x018568000c1e1b00 */
[----:B------:R2:W5:Y:S01]  /*a7c0*/  @!P2 LDG.E.64 R16, desc[UR36][R6.64] ;  /* 0x000000240610a981 */ /* 0x000562000c1e1b00 */
[----:B------:R-:W-:Y:S01]  /*a7d0*/  ISETP.GE.AND P0, PT, R2, R25, PT ;  /* 0x000000190200720c */ /* 0x000fe20003f06270 */
[----:B------:R-:W-:Y:S04]  /*a7e0*/  BSSY.RECONVERGENT B7, `(.L_x_9355) ;  /* 0x00002cc000077945 */ /* 0x000fe80003800200 */
[----:B------:R-:W-:Y:S08]  /*a7f0*/  BSSY.RELIABLE B6, `(.L_x_9356) ;  /* 0x00001e6000067945 */ /* 0x000ff00003800100 */
[----:B--2---:R-:W-:Y:S05]  /*a800*/  @P0 BRA `(.L_x_9357) ;  /* 0x0000001c00840947 */ /* 0x004fea0003800000 */
[----:B------:R-:W1:Y:S01]  /*a810*/  LDCU UR4, c[0x0][0x3d0] ;  /* 0x00007a00ff0477ac */ /* 0x000e620008000800 */
[----:B------:R-:W2:Y:S01]  /*a820*/  LDC.64 R8, c[0x0][0x398] ;  /* 0x0000e600ff087b82 */ /* 0x000ea20000000a00 */
[----:B------:R-:W-:Y:S01]  /*a830*/  IMAD R0, R27, 0x200, R2 ;  /* 0x000002001b007824 */ /* 0x000fe200078e0202 */
[----:B0-----:R-:W-:-:S03]  /*a840*/  PRMT R2, R22, 0x9910, RZ ;  /* 0x0000991016027816 */ /* 0x001fc600000000ff */
[----:B-1----:R-:W-:Y:S02]  /*a850*/  IMAD R3, R0, UR4, RZ ;  /* 0x0000000400037c24 */ /* 0x002fe4000f8e02ff */
        /* <DEDUP_REMOVED lines=16> */
.L_x_9361:
[----:B-----5:R0:W-:Y:S01]  /*a960*/  STG.E.U8 desc[UR36][R8.64], R18 ;  /* 0x0000001208007986 */ /* 0x0201e2000c101124 */
[----:B------:R-:W-:Y:S01]  /*a970*/  IMAD.MOV.U32 R2, RZ, RZ, R24 ;  /* 0x000000ffff027224 */ /* 0x000fe200078e0018 */
[----:B------:R-:W-:Y:S06]  /*a980*/  BRA `(.L_x_9363) ;  /* 0x0000000c00887947 */ /* 0x000fec0003800000 */
.L_x_9360:
        /* <DEDUP_REMOVED lines=9> */
.L_x_9365:
[----:B-----5:R0:W-:Y:S01]  /*aa20*/  STG.E desc[UR36][R8.64], R18 ;  /* 0x0000001208007986 */ /* 0x0201e2000c101924 */
[----:B------:R-:W-:Y:S01]  /*aa30*/  IMAD.MOV.U32 R2, RZ, RZ, R24 ;  /* 0x000000ffff027224 */ /* 0x000fe200078e0018 */
[----:B------:R-:W-:Y:S06]  /*aa40*/  BRA `(.L_x_9363) ;  /* 0x0000000c00587947 */ /* 0x000fec0003800000 */
.L_x_9364:
[----:B-----5:R0:W-:Y:S01]  /*aa50*/  STG.E.U16 desc[UR36][R8.64], R18 ;  /* 0x0000001208007986 */ /* 0x0201e2000c101524 */
[----:B------:R-:W-:Y:S01]  /*aa60*/  IMAD.MOV.U32 R2, RZ, RZ, R24 ;  /* 0x000000ffff027224 */ /* 0x000fe200078e0018 */
[----:B------:R-:W-:Y:S06]  /*aa70*/  BRA `(.L_x_9363) ;  /* 0x0000000c004c7947 */ /* 0x000fec0003800000 */
.L_x_9359:
[----:B------:R-:W-:-:S13]  /*aa80*/  ISETP.GT.AND P0, PT, R0, 0x6, PT ;  /* 0x000000060000780c */ /* 0x000fda0003f04270 */
[----:B------:R-:W-:Y:S05]  /*aa90*/  @P0 BRA `(.L_x_9366) ;  /* 0x0000000000340947 */ /* 0x000fea0003800000 */
[----:B------:R-:W-:-:S13]  /*aaa0*/  ISETP.NE.AND P0, PT, R0, 0x5, PT ;  /* 0x000000050000780c */ /* 0x000fda0003f05270 */
[----:B------:R-:W-:Y:S05]  /*aab0*/  @!P0 BRA `(.L_x_9367) ;  /* 0x0000000000188947 */ /* 0x000fea0003800000 */
[----:B------:R-:W-:-:S13]  /*aac0*/  ISETP.NE.AND P0, PT, R0, 0x6, PT ;  /* 0x000000060000780c */ /* 0x000fda0003f05270 */
[----:B------:R-:W-:Y:S05]  /*aad0*/  @P0 BRA `(.L_x_9362) ;  /* 0x0000000800940947 */ /* 0x000fea0003800000 */
[----:B-----5:R-:W0:Y:S01]  /*aae0*/  I2F.S64 R19, R18 ;  /* 0x0000001200137312 */ /* 0x020e220000301400 */
[----:B------:R-:W-:Y:S01]  /*aaf0*/  IMAD.MOV.U32 R2, RZ, RZ, R24 ;  /* 0x000000ffff027224 */ /* 0x000fe200078e0018 */
[----:B0-----:R0:W-:Y:S01]  /*ab00*/  STG.E desc[UR36][R8.64], R19 ;  /* 0x0000001308007986 */ /* 0x0011e2000c101924 */
[----:B------:R-:W-:Y:S05]  /*ab10*/  BRA `(.L_x_9363) ;  /* 0x0000000c00247947 */ /* 0x000fea0003800000 */
.L_x_9367:
[----:B-----5:R-:W0:Y:S01]  /*ab20*/  I2F.S64 R0, R18 ;  /* 0x0000001200007312 */ /* 0x020e220000301400 */
[----:B------:R-:W-:Y:S01]  /*ab30*/  IMAD.MOV.U32 R2, RZ, RZ, R24 ;  /* 0x000000ffff027224 */ /* 0x000fe200078e0018 */
[----:B0-----:R-:W-:-:S05]  /*ab40*/  F2FP.F16.F32.PACK_AB R0, RZ, R0 ;  /* 0x00000000ff00723e */ /* 0x001fca00000000ff */
[----:B------:R0:W-:Y:S01]  /*ab50*/  STG.E.U16 desc[UR36][R8.64], R0 ;  /* 0x0000000008007986 */ /* 0x0001e2000c101524 */
[----:B------:R-:W-:Y:S05]  /*ab60*/  BRA `(.L_x_9363) ;  /* 0x0000000c00107947 */ /* 0x000fea0003800000 */
.L_x_9366:
[----:B------:R-:W-:-:S13]  /*ab70*/  ISETP.NE.AND P0, PT, R0, 0x7, PT ;  /* 0x000000070000780c */ /* 0x000fda0003f05270 */
[----:B------:R-:W-:Y:S05]  /*ab80*/  @!P0 BRA `(.L_x_9368) ;  /* 0x00000000003c8947 */ /* 0x000fea0003800000 */
[----:B------:R-:W-:-:S13]  /*ab90*/  ISETP.NE.AND P0, PT, R0, 0x8, PT ;  /* 0x000000080000780c */ /* 0x000fda0003f05270 */
[----:B------:R-:W-:Y:S05]  /*aba0*/  @!P0 BRA `(.L_x_9369) ;  /* 0x00000000001c8947 */ /* 0x000fea0003800000 */
[----:B------:R-:W-:-:S13]  /*abb0*/  ISETP.NE.AND P0, PT, R0, 0x9, PT ;  /* 0x000000090000780c */ /* 0x000fda0003f05270 */
[----:B------:R-:W-:Y:S05]  /*abc0*/  @P0 BRA `(.L_x_9362) ;  /* 0x0000000800580947 */ /* 0x000fea0003800000 */
[----:B-----5:R-:W0:Y:S01]  /*abd0*/  I2F.S64 R4, R18 ;  /* 0x0000001200047312 */ /* 0x020e220000301400 */
[----:B------:R-:W-:Y:S02]  /*abe0*/  IMAD.MOV.U32 R5, RZ, RZ, RZ ;  /* 0x000000ffff057224 */ /* 0x000fe400078e00ff */
[----:B------:R-:W-:-:S03]  /*abf0*/  IMAD.MOV.U32 R2, RZ, RZ, R24 ;  /* 0x000000ffff027224 */ /* 0x000fc600078e0018 */
[----:B0-----:R0:W-:Y:S01]  /*ac00*/  STG.E.64 desc[UR36][R8.64], R4 ;  /* 0x0000000408007986 */ /* 0x0011e2000c101b24 */
[----:B------:R-:W-:Y:S05]  /*ac10*/  BRA `(.L_x_9363) ;  /* 0x0000000800e47947 */ /* 0x000fea0003800000 */
.L_x_9369:
[----:B-----5:R-:W0:Y:S01]  /*ac20*/  I2F.S64 R18, R18 ;  /* 0x0000001200127312 */ /* 0x020e220000301400 */
[----:B------:R-:W-:Y:S01]  /*ac30*/  IMAD.MOV.U32 R2, RZ, RZ, R24 ;  /* 0x000000ffff027224 */ /* 0x000fe200078e0018 */
[----:B0-----:R-:W-:-:S04]  /*ac40*/  F2FP.F16.F32.PACK_AB R3, RZ, R18 ;  /* 0x00000012ff03723e */ /* 0x001fc800000000ff */
[----:B------:R-:W-:-:S05]  /*ac50*/  PRMT R3, R3, 0x5410, RZ ;  /* 0x0000541003037816 */ /* 0x000fca00000000ff */
[----:B------:R0:W-:Y:S01]  /*ac60*/  STG.E desc[UR36][R8.64], R3 ;  /* 0x0000000308007986 */ /* 0x0001e2000c101924 */
[----:B------:R-:W-:Y:S05]  /*ac70*/  BRA `(.L_x_9363) ;  /* 0x0000000800cc7947 */ /* 0x000fea0003800000 */
.L_x_9368:
[----:B-----5:R-:W0:Y:S01]  /*ac80*/  I2F.F64.S64 R18, R18 ;  /* 0x0000001200127312 */ /* 0x020e220000301c00 */
[----:B------:R-:W-:Y:S01]  /*ac90*/  IMAD.MOV.U32 R2, RZ, RZ, R24 ;  /* 0x000000ffff027224 */ /* 0x000fe200078e0018 */
[----:B0-----:R0:W-:Y:S01]  /*aca0*/  STG.E.64 desc[UR36][R8.64], R18 ;  /* 0x0000001208007986 */ /* 0x0011e2000c101b24 */
[----:B------:R-:W-:Y:S05]  /*acb0*/  BRA `(.L_x_9363) ;  /* 0x0000000800bc7947 */ /* 0x000fea0003800000 */
.L_x_9358:
        /* <DEDUP_REMOVED lines=8> */
[----:B-----5:R-:W-:Y:S01]  /*ad40*/  ISETP.NE.U32.AND P0, PT, R18, RZ, PT ;  /* 0x000000ff1200720c */ /* 0x020fe20003f05070 */
[----:B------:R-:W-:-:S03]  /*ad50*/  IMAD.MOV.U32 R2, RZ, RZ, R24 ;  /* 0x000000ffff027224 */ /* 0x000fc600078e0018 */
[----:B------:R-:W-:-:S04]  /*ad60*/  ISETP.NE.AND.EX P0, PT, R19, RZ, PT, P0 ;  /* 0x000000ff1300720c */ /* 0x000fc80003f05300 */
[----:B------:R-:W-:-:S05]  /*ad70*/  SEL R3, RZ, 0x1, !P0 ;  /* 0x00000001ff037807 */ /* 0x000fca0004000000 */
[----:B------:R0:W-:Y:S01]  /*ad80*/  STG.E.U8 desc[UR36][R8.64], R3 ;  /* 0x0000000308007986 */ /* 0x0001e2000c101124 */
[----:B------:R-:W-:Y:S05]  /*ad90*/  BRA `(.L_x_9363) ;  /* 0x0000000800847947 */ /* 0x000fea0003800000 */
.L_x_9372:
[----:B-----5:R-:W0:Y:S01]  /*ada0*/  I2F.F64.S64 R4, R18 ;  /* 0x0000001200047312 */ /* 0x020e220000301c00 */
[----:B------:R-:W-:Y:S01]  /*adb0*/  CS2R R6, SRZ ;  /* 0x0000000000067805 */ /* 0x000fe2000001ff00 */
[----:B------:R-:W-:-:S04]  /*adc0*/  IMAD.MOV.U32 R2, RZ, RZ, R24 ;  /* 0x000000ffff027224 */ /* 0x000fc800078e0018 */
[----:B0-----:R0:W-:Y:S01]  /*add0*/  STG.E.128 desc[UR36][R8.64], R4 ;  /* 0x0000000408007986 */ /* 0x0011e2000c101d24 */
[----:B------:R-:W-:Y:S05]  /*ade0*/  BRA `(.L_x_9363) ;  /* 0x0000000800707947 */ /* 0x000fea0003800000 */
.L_x_9371:
[----:B------:R-:W-:-:S13]  /*adf0*/  ISETP.NE.AND P0, PT, R0, 0xf, PT ;  /* 0x0000000f0000780c */ /* 0x000fda0003f05270 */
[----:B------:R-:W-:Y:S05]  /*ae00*/  @!P0 BRA `(.L_x_9373) ;  /* 0x0000000000a88947 */ /* 0x000fea0003800000 */
[----:B------:R-:W-:-:S13]  /*ae10*/  ISETP.NE.AND P0, PT, R0, 0x17, PT ;  /* 0x000000170000780c */ /* 0x000fda0003f05270 */
[----:B------:R-:W-:Y:S05]  /*ae20*/  @!P0 BRA `(.L_x_9374) ;  /* 0x0000000000508947 */ /* 0x000fea0003800000 */
[----:B------:R-:W-:-:S13]  /*ae30*/  ISETP.NE.AND P0, PT, R0, 0x18, PT ;  /* 0x000000180000780c */ /* 0x000fda0003f05270 */
[----:B------:R-:W-:Y:S05]  /*ae40*/  @P0 BRA `(.L_x_9362) ;  /* 0x0000000400b80947 */ /* 0x000fea0003800000 */
        /* <DEDUP_REMOVED lines=13> */
.L_x_9376:
[----:B------:R-:W-:Y:S05]  /*af20*/  BSYNC.RECONVERGENT B0 ;  /* 0x0000000000007941 */ /* 0x000fea0003800200 */
.L_x_9375:
[----:B------:R-:W-:Y:S01]  /*af30*/  LOP3.LUT R3, R0, 0x80, R3, 0xf8, !PT ;  /* 0x0000008000037812 */ /* 0x000fe200078ef803 */
[----:B------:R-:W-:-:S04]  /*af40*/  IMAD.MOV.U32 R2, RZ, RZ, R24 ;  /* 0x000000ffff027224 */ /* 0x000fc800078e0018 */
[----:B------:R0:W-:Y:S01]  /*af50*/  STG.E.U8 desc[UR36][R8.64], R3 ;  /* 0x0000000308007986 */ /* 0x0001e2000c101124 */
[----:B------:R-:W-:Y:S05]  /*af60*/  BRA `(.L_x_9363) ;  /* 0x0000000800107947 */ /* 0x000fea0003800000 */
.L_x_9374:
        /* <DEDUP_REMOVED lines=15> */
.L_x_9378:
[----:B------:R-:W-:Y:S05]  /*b060*/  BSYNC.RECONVERGENT B0 ;  /* 0x0000000000007941 */ /* 0x000fea0003800200 */
.L_x_9377:
[----:B------:R-:W-:Y:S01]  /*b070*/  LOP3.LUT R3, R0, 0x80, R3, 0xf8, !PT ;  /* 0x0000008000037812 */ /* 0x000fe200078ef803 */
[----:B------:R-:W-:-:S04]  /*b080*/  IMAD.MOV.U32 R2, RZ, RZ, R24 ;  /* 0x000000ffff027224 */ /* 0x000fc800078e0018 */
[----:B------:R0:W-:Y:S01]  /*b090*/  STG.E.U8 desc[UR36][R8.64], R3 ;  /* 0x0000000308007986 */ /* 0x0001e2000c101124 */
[----:B------:R-:W-:Y:S05]  /*b0a0*/  BRA `(.L_x_9363) ;  /* 0x0000000400c07947 */ /* 0x000fea0003800000 */
.L_x_9373:
[----:B-----5:R-:W0:Y:S01]  /*b0b0*/  I2F.S64 R0, R18 ;  /* 0x0000001200007312 */ /* 0x020e220000301400 */
[----:B------:R-:W-:Y:S01]  /*b0c0*/  IMAD.MOV.U32 R2, RZ, RZ, R24 ;  /* 0x000000ffff027224 */ /* 0x000fe200078e0018 */
[----:B0-----:R-:W-:-:S05]  /*b0d0*/  F2FP.BF16.F32.PACK_AB R0, RZ, R0 ;  /* 0x00000000ff00723e */ /* 0x001fca00000010ff */
[----:B------:R0:W-:Y:S01]  /*b0e0*/  STG.E.U16 desc[UR36][R8.64], R0 ;  /* 0x0000000008007986 */ /* 0x0001e2000c101524 */
[----:B------:R-:W-:Y:S05]  /*b0f0*/  BRA `(.L_x_9363) ;  /* 0x0000000400ac7947 */ /* 0x000fea0003800000 */
.L_x_9370:
        /* <DEDUP_REMOVED lines=11> */
.L_x_9381:
        /* <DEDUP_REMOVED lines=13> */
.L_x_9384:
[----:B------:R-:W-:-:S04]  /*b280*/  SHF.R.U32.HI R0, RZ, 0x14, R3 ;  /* 0x00000014ff007819 */ /* 0x000fc80000011603 */
[----:B------:R-:W-:-:S04]  /*b290*/  LOP3.LUT R0, R0, 0x1, RZ, 0xc0, !PT ;  /* 0x0000000100007812 */ /* 0x000fc800078ec0ff */
[----:B------:R-:W-:-:S04]  /*b2a0*/  IADD3 R0, PT, PT, R3, 0x487ffff, R0 ;  /* 0x0487ffff03007810 */ /* 0x000fc80007ffe000 */
[----:B------:R-:W-:-:S04]  /*b2b0*/  SHF.R.U32.HI R0, RZ, 0x14, R0 ;  /* 0x00000014ff007819 */ /* 0x000fc80000011600 */
[----:B------:R-:W-:-:S07]  /*b2c0*/  LOP3.LUT R0, R0, 0xff, RZ, 0xc0, !PT ;  /* 0x000000ff00007812 */ /* 0x000fce00078ec0ff */
.L_x_9385:
[----:B------:R-:W-:-:S04]  /*b2d0*/  SHF.R.U32.HI R3, RZ, 0x18, R3 ;  /* 0x00000018ff037819 */ /* 0x000fc80000011603 */
[----:B------:R-:W-:-:S04]  /*b2e0*/  LOP3.LUT R0, R0, 0x80, R3, 0xf8, !PT ;  /* 0x0000008000007812 */ /* 0x000fc800078ef803 */
[----:B------:R-:W-:-:S07]  /*b2f0*/  PRMT R4, R0, 0x7610, R4 ;  /* 0x0000761000047816 */ /* 0x000fce0000000004 */
.L_x_9383:
[----:B------:R-:W-:Y:S05]  /*b300*/  BSYNC.RECONVERGENT B0 ;  /* 0x0000000000007941 */ /* 0x000fea0003800200 */
.L_x_9382:
[----:B------:R0:W-:Y:S01]  /*b310*/  STG.E.U8 desc[UR36][R8.64], R4 ;  /* 0x0000000408007986 */ /* 0x0001e2000c101124 */
[----:B------:R-:W-:Y:S01]  /*b320*/  IMAD.MOV.U32 R2, RZ, RZ, R24 ;  /* 0x000000ffff027224 */ /* 0x000fe200078e0018 */
[----:B------:R-:W-:Y:S06]  /*b330*/  BRA `(.L_x_9363) ;  /* 0x00000004001c7947 */ /* 0x000fec0003800000 */
.L_x_9380:
        /* <DEDUP_REMOVED lines=13> */
.L_x_9388:
[----:B------:R-:W-:-:S04]  /*b410*/  SHF.R.U32.HI R0, RZ, 0x15, R3 ;  /* 0x00000015ff007819 */ /* 0x000fc80000011603 */
[----:B------:R-:W-:-:S04]  /*b420*/  LOP3.LUT R0, R0, 0x1, RZ, 0xc0, !PT ;  /* 0x0000000100007812 */ /* 0x000fc800078ec0ff */
[----:B------:R-:W-:-:S04]  /*b430*/  IADD3 R0, PT, PT, R3, 0x88fffff, R0 ;  /* 0x088fffff03007810 */ /* 0x000fc80007ffe000 */
[----:B------:R-:W-:-:S04]  /*b440*/  SHF.R.U32.HI R0, RZ, 0x15, R0 ;  /* 0x00000015ff007819 */ /* 0x000fc80000011600 */
[----:B------:R-:W-:-:S07]  /*b450*/  LOP3.LUT R0, R0, 0xff, RZ, 0xc0, !PT ;  /* 0x000000ff00007812 */ /* 0x000fce00078ec0ff */
.L_x_9389:
[----:B------:R-:W-:-:S04]  /*b460*/  SHF.R.U32.HI R3, RZ, 0x18, R3 ;  /* 0x00000018ff037819 */ /* 0x000fc80000011603 */
[----:B------:R-:W-:-:S04]  /*b470*/  LOP3.LUT R0, R0, 0x80, R3, 0xf8, !PT ;  /* 0x0000008000007812 */ /* 0x000fc800078ef803 */
[----:B------:R-:W-:-:S07]  /*b480*/  PRMT R4, R0, 0x7610, R4 ;  /* 0x0000761000047816 */ /* 0x000fce0000000004 */
.L_x_9387:
[----:B------:R-:W-:Y:S05]  /*b490*/  BSYNC.RECONVERGENT B0 ;  /* 0x0000000000007941 */ /* 0x000fea0003800200 */
.L_x_9386:
[----:B------:R3:W-:Y:S01]  /*b4a0*/  STG.E.U8 desc[UR36][R8.64], R4 ;  /* 0x0000000408007986 */ /* 0x0007e2000c101124 */
[----:B------:R-:W-:Y:S01]  /*b4b0*/  IMAD.MOV.U32 R2, RZ, RZ, R24 ;  /* 0x000000ffff027224 */ /* 0x000fe200078e0018 */
[----:B------:R-:W-:Y:S06]  /*b4c0*/  BRA `(.L_x_9363) ;  /* 0x0000000000b87947 */ /* 0x000fec0003800000 */
.L_x_9379:
[----:B------:R-:W-:-:S13]  /*b4d0*/  ISETP.NE.AND P0, PT, R0, 0x1c, PT ;  /* 0x0000001c0000780c */ /* 0x000fda0003f05270 */
[----:B------:R-:W-:Y:S05]  /*b4e0*/  @!P0 BRA `(.L_x_9390) ;  /* 0x0000000000a88947 */ /* 0x000fea0003800000 */
[----:B------:R-:W-:-:S13]  /*b4f0*/  ISETP.NE.AND P0, PT, R0, 0x1d, PT ;  /* 0x0000001d0000780c */ /* 0x000fda0003f05270 */
[----:B------:R-:W-:Y:S05]  /*b500*/  @!P0 BRA `(.L_x_9391) ;  /* 0x0000000000948947 */ /* 0x000fea0003800000 */
[----:B------:R-:W-:-:S13]  /*b510*/  ISETP.NE.AND P0, PT, R0, 0x2c, PT ;  /* 0x0000002c0000780c */ /* 0x000fda0003f05270 */
[----:B------:R-:W-:Y:S05]  /*b520*/  @!P0 BRA `(.L_x_9392) ;  /* 0x0000000000488947 */ /* 0x000fea0003800000 */
.L_x_9362:
        /* <DEDUP_REMOVED lines=16> */
.L_x_9393:
[----:B------:R-:W-:Y:S01]  /*b630*/  IMAD.MOV.U32 R2, RZ, RZ, R24 ;  /* 0x000000ffff027224 */ /* 0x000fe200078e0018 */
[----:B------:R-:W-:Y:S06]  /*b640*/  BRA `(.L_x_9363) ;  /* 0x0000000000587947 */ /* 0x000fec0003800000 */
.L_x_9392:
        /* <DEDUP_REMOVED lines=12> */
[----:B------:R-:W-:Y:S02]  /*b710*/  @!P0 IMAD.MOV R0, RZ, RZ, R2 ;  /* 0x000000ffff008224 */ /* 0x000fe400078e0202 */
[----:B------:R-:W-:Y:S02]  /*b720*/  IMAD.MOV.U32 R2, RZ, RZ, R24 ;  /* 0x000000ffff027224 */ /* 0x000fe400078e0018 */
[----:B------:R-:W-:-:S05]  /*b730*/  @P2 IMAD.MOV.U32 R3, RZ, RZ, R0 ;  /* 0x000000ffff032224 */ /* 0x000fca00078e0000 */
[----:B------:R2:W-:Y:S01]  /*b740*/  STG.E.U8 desc[UR36][R8.64], R3 ;  /* 0x0000000308007986 */ /* 0x0005e2000c101124 */
[----:B------:R-:W-:Y:S05]  /*b750*/  BRA `(.L_x_9363) ;  /* 0x0000000000147947 */ /* 0x000fea0003800000 */
.L_x_9391:
[----:B-----5:R1:W-:Y:S01]  /*b760*/  STG.E.64 desc[UR36][R8.64], R18 ;  /* 0x0000001208007986 */ /* 0x0203e2000c101b24 */
[----:B------:R-:W-:Y:S01]  /*b770*/  IMAD.MOV.U32 R2, RZ, RZ, R24 ;  /* 0x000000ffff027224 */ /* 0x000fe200078e0018 */
[----:B------:R-:W-:Y:S06]  /*b780*/  BRA `(.L_x_9363) ;  /* 0x0000000000087947 */ /* 0x000fec0003800000 */
.L_x_9390:
[----:B-----5:R0:W-:Y:S01]  /*b790*/  STG.E desc[UR36][R8.64], R18 ;  /* 0x0000001208007986 */ /* 0x0201e2000c101924 */
[----:B------:R-:W-:-:S07]  /*b7a0*/  IMAD.MOV.U32 R2, RZ, RZ, R24 ;  /* 0x000000ffff027224 */ /* 0x000fce00078e0018 */
.L_x_9363:
[----:B------:R-:W-:-:S13]  /*b7b0*/  ISETP.GE.AND P0, PT, R2, R25, PT ;  /* 0x000000190200720c */ /* 0x000fda0003f06270 */
[----:B------:R-:W-:Y:S05]  /*b7c0*/  @P0 BREAK.RELIABLE B6 ;  /* 0x0000000000060942 */ /* 0x000fea0003800100 */
[----:B------:R-:W-:Y:S05]  /*b7d0*/  @P0 BRA `(.L_x_9394) ;  /* 0x0000001c00300947 */ /* 0x000fea0003800000 */
[----:B------:R-:W2:Y:S01]  /*b7e0*/  LDCU UR4, c[0x0][0x3d0] ;  /* 0x00007a00ff0477ac */ /* 0x000ea20008000800 */
[----:B0--3--:R-:W0:Y:S01]  /*b7f0*/  LDC.64 R4, c[0x0][0x398] ;  /* 0x0000e600ff047b82 */ /* 0x009e220000000a00 */
        /* <DEDUP_REMOVED lines=18> */
.L_x_9398:
[----:B------:R0:W-:Y:S01]  /*b920*/  STG.E.U8 desc[UR36][R4.64], R16 ;  /* 0x0000001004007986 */ /* 0x0001e2000c101124 */
[----:B------:R-:W-:Y:S05]  /*b930*/  BRA `(.L_x_9400) ;  /* 0x0000000c00347947 */ /* 0x000fea0003800000 */
.L_x_9397:
        /* <DEDUP_REMOVED lines=8> */
.L_x_9402:
[----:B------:R0:W-:Y:S01]  /*b9c0*/  STG.E desc[UR36][R4.64], R16 ;  /* 0x0000001004007986 */ /* 0x0001e2000c101924 */
[----:B------:R-:W-:Y:S05]  /*b9d0*/  BRA `(.L_x_9400) ;  /* 0x0000000c000c7947 */ /* 0x000fea0003800000 */
.L_x_9401:
[----:B------:R0:W-:Y:S01]  /*b9e0*/  STG.E.U16 desc[UR36][R4.64], R16 ;  /* 0x0000001004007986 */ /* 0x0001e2000c101524 */
[----:B------:R-:W-:Y:S05]  /*b9f0*/  BRA `(.L_x_9400) ;  /* 0x0000000c00047947 */ /* 0x000fea0003800000 */
.L_x_9396:
[----:B------:R-:W-:-:S13]  /*ba00*/  ISETP.GT.AND P0, PT, R0, 0x6, PT ;  /* 0x000000060000780c */ /* 0x000fda0003f04270 */
[----:B------:R-:W-:Y:S05]  /*ba10*/  @P0 BRA `(.L_x_9403) ;  /* 0x00000000002c0947 */ /* 0x000fea0003800000 */
[----:B------:R-:W-:-:S13]  /*ba20*/  ISETP.NE.AND P0, PT, R0, 0x5, PT ;  /* 0x000000050000780c */ /* 0x000fda0003f05270 */
[----:B------:R-:W-:Y:S05]  /*ba30*/  @!P0 BRA `(.L_x_9404) ;  /* 0x0000000000148947 */ /* 0x000fea0003800000 */
[----:B------:R-:W-:-:S13]  /*ba40*/  ISETP.NE.AND P0, PT, R0, 0x6, PT ;  /* 0x000000060000780c */ /* 0x000fda0003f05270 */
[----:B------:R-:W-:Y:S05]  /*ba50*/  @P0 BRA `(.L_x_9399) ;  /* 0x0000000800080947 */ /* 0x000fea0003800000 */
[----:B------:R-:W0:Y:S02]  /*ba60*/  I2F.S64 R17, R16 ;  /* 0x0000001000117312 */ /* 0x000e240000301400 */
[----:B0-----:R0:W-:Y:S01]  /*ba70*/  STG.E desc[UR36][R4.64], R17 ;  /* 0x0000001104007986 */ /* 0x0011e2000c101924 */
[----:B------:R-:W-:Y:S05]  /*ba80*/  BRA `(.L_x_9400) ;  /* 0x0000000800e07947 */ /* 0x000fea0003800000 */
.L_x_9404:
[----:B------:R-:W0:Y:S02]  /*ba90*/  I2F.S64 R0, R16 ;  /* 0x0000001000007312 */ /* 0x000e240000301400 */
[----:B0-----:R-:W-:-:S05]  /*baa0*/  F2FP.F16.F32.PACK_AB R0, RZ, R0 ;  /* 0x00000000ff00723e */ /* 0x001fca00000000ff */
[----:B------:R0:W-:Y:S01]  /*bab0*/  STG.E.U16 desc[UR36][R4.64], R0 ;  /* 0x0000000004007986 */ /* 0x0001e2000c101524 */
[----:B------:R-:W-:Y:S05]  /*bac0*/  BRA `(.L_x_9400) ;  /* 0x0000000800d07947 */ /* 0x000fea0003800000 */
.L_x_9403:
[----:B------:R-:W-:-:S13]  /*bad0*/  ISETP.NE.AND P0, PT, R0, 0x7, PT ;  /* 0x000000070000780c */ /* 0x000fda0003f05270 */
[----:B------:R-:W-:Y:S05]  /*bae0*/  @!P0 BRA `(.L_x_9405) ;  /* 0x0000000000348947 */ /* 0x000fea0003800000 */
[----:B------:R-:W-:-:S13]  /*baf0*/  ISETP.NE.AND P0, PT, R0, 0x8, PT ;  /* 0x000000080000780c */ /* 0x000fda0003f05270 */
[----:B------:R-:W-:Y:S05]  /*bb00*/  @!P0 BRA `(.L_x_9406) ;  /* 0x0000000000188947 */ /* 0x000fea0003800000 */
[----:B------:R-:W-:-:S13]  /*bb10*/  ISETP.NE.AND P0, PT, R0, 0x9, PT ;  /* 0x000000090000780c */ /* 0x000fda0003f05270 */
[----:B------:R-:W-:Y:S05]  /*bb20*/  @P0 BRA `(.L_x_9399) ;  /* 0x0000000400d40947 */ /* 0x000fea0003800000 */
[----:B------:R-:W0:Y:S01]  /*bb30*/  I2F.S64 R6, R16 ;  /* 0x0000001000067312 */ /* 0x000e220000301400 */
[----:B------:R-:W-:-:S05]  /*bb40*/  IMAD.MOV.U32 R7, RZ, RZ, RZ ;  /* 0x000000ffff077224 */ /* 0x000fca00078e00ff */
[----:B0-----:R0:W-:Y:S01]  /*bb50*/  STG.E.64 desc[UR36][R4.64], R6 ;  /* 0x0000000604007986 */ /* 0x0011e2000c101b24 */
[----:B------:R-:W-:Y:S05]  /*bb60*/  BRA `(.L_x_9400) ;  /* 0x0000000800a87947 */ /* 0x000fea0003800000 */
.L_x_9406:
[----:B------:R-:W0:Y:S02]  /*bb70*/  I2F.S64 R16, R16 ;  /* 0x0000001000107312 */ /* 0x000e240000301400 */
[----:B0-----:R-:W-:-:S04]  /*bb80*/  F2FP.F16.F32.PACK_AB R3, RZ, R16 ;  /* 0x00000010ff03723e */ /* 0x001fc800000000ff */
[----:B------:R-:W-:-:S05]  /*bb90*/  PRMT R3, R3, 0x5410, RZ ;  /* 0x0000541003037816 */ /* 0x000fca00000000ff */
[----:B------:R0:W-:Y:S01]  /*bba0*/  STG.E desc[UR36][R4.64], R3 ;  /* 0x0000000304007986 */ /* 0x0001e2000c101924 */
[----:B------:R-:W-:Y:S05]  /*bbb0*/  BRA `(.L_x_9400) ;  /* 0x0000000800947947 */ /* 0x000fea0003800000 */
.L_x_9405:
[----:B------:R-:W0:Y:S02]  /*bbc0*/  I2F.F64.S64 R16, R16 ;  /* 0x0000001000107312 */ /* 0x000e240000301c00 */
[----:B0-----:R0:W-:Y:S01]  /*bbd0*/  STG.E.64 desc[UR36][R4.64], R16 ;  /* 0x0000001004007986 */ /* 0x0011e2000c101b24 */
[----:B------:R-:W-:Y:S05]  /*bbe0*/  BRA `(.L_x_9400) ;  /* 0x0000000800887947 */ /* 0x000fea0003800000 */
.L_x_9395:
        /* <DEDUP_REMOVED lines=12> */
.L_x_9410:
[----:B------:R-:W0:Y:S01]  /*bcb0*/  I2F.S64 R17, R16 ;  /* 0x0000001000117312 */ /* 0x000e220000301400 */
        /* <DEDUP_REMOVED lines=17> */
.L_x_9413:
[----:B------:R-:W-:-:S04]  /*bdd0*/  SHF.R.U32.HI R3, RZ, 0x18, R17 ;  /* 0x00000018ff037819 */ /* 0x000fc80000011611 */
[----:B------:R-:W-:-:S07]  /*bde0*/  LOP3.LUT R0, R0, 0x80, R3, 0xf8, !PT ;  /* 0x0000008000007812 */ /* 0x000fce00078ef803 */
.L_x_9412:
[----:B------:R-:W-:Y:S05]  /*bdf0*/  BSYNC.RECONVERGENT B0 ;  /* 0x0000000000007941 */ /* 0x000fea0003800200 */
.L_x_9411:
[----:B------:R0:W-:Y:S01]  /*be00*/  STG.E.U8 desc[UR36][R4.64], R0 ;  /* 0x0000000004007986 */ /* 0x0001e2000c101124 */
[----:B------:R-:W-:Y:S05]  /*be10*/  BRA `(.L_x_9400) ;  /* 0x0000000400fc7947 */ /* 0x000fea0003800000 */
.L_x_9409:
        /* <DEDUP_REMOVED lines=18> */
.L_x_9416:
[----:B------:R-:W-:-:S04]  /*bf40*/  SHF.R.U32.HI R3, RZ, 0x18, R17 ;  /* 0x00000018ff037819 */ /* 0x000fc80000011611 */
[----:B------:R-:W-:-:S07]  /*bf50*/  LOP3.LUT R0, R0, 0x80, R3, 0xf8, !PT ;  /* 0x0000008000007812 */ /* 0x000fce00078ef803 */
.L_x_9415:
[----:B------:R-:W-:Y:S05]  /*bf60*/  BSYNC.RECONVERGENT B0 ;  /* 0x0000000000007941 */ /* 0x000fea0003800200 */
.L_x_9414:
[----:B------:R0:W-:Y:S01]  /*bf70*/  STG.E.U8 desc[UR36][R4.64], R0 ;  /* 0x0000000004007986 */ /* 0x0001e2000c101124 */
[----:B------:R-:W-:Y:S05]  /*bf80*/  BRA `(.L_x_9400) ;  /* 0x0000000400a07947 */ /* 0x000fea0003800000 */
.L_x_9408:
[----:B------:R-:W-:-:S13]  /*bf90*/  ISETP.NE.AND P0, PT, R0, 0x1c, PT ;  /* 0x0000001c0000780c */ /* 0x000fda0003f05270 */
[----:B------:R-:W-:Y:S05]  /*bfa0*/  @!P0 BRA `(.L_x_9417) ;  /* 0x0000000000588947 */ /* 0x000fea0003800000 */
[----:B------:R-:W-:-:S13]  /*bfb0*/  ISETP.NE.AND P0, PT, R0, 0x1d, PT ;  /* 0x0000001d0000780c */ /* 0x000fda0003f05270 */
[----:B------:R-:W-:Y:S05]  /*bfc0*/  @!P0 BRA `(.L_x_9418) ;  /* 0x0000000000488947 */ /* 0x000fea0003800000 */
[----:B------:R-:W-:-:S13]  /*bfd0*/  ISETP.NE.AND P0, PT, R0, 0x2c, PT ;  /* 0x0000002c0000780c */ /* 0x000fda0003f05270 */
[----:B------:R-:W-:Y:S05]  /*bfe0*/  @P0 BRA `(.L_x_9399) ;  /* 0x0000000000a40947 */ /* 0x000fea0003800000 */
[----:B------:R-:W0:Y:S02]  /*bff0*/  I2F.S64 R16, R16 ;  /* 0x0000001000107312 */ /* 0x000e240000301400 */
        /* <DEDUP_REMOVED lines=15> */
.L_x_9418:
[----:B------:R0:W-:Y:S01]  /*c0f0*/  STG.E.64 desc[UR36][R4.64], R16 ;  /* 0x0000001004007986 */ /* 0x0001e2000c101b24 */
[----:B------:R-:W-:Y:S05]  /*c100*/  BRA `(.L_x_9400) ;  /* 0x0000000400407947 */ /* 0x000fea0003800000 */
.L_x_9417:
[----:B------:R0:W-:Y:S01]  /*c110*/  STG.E desc[UR36][R4.64], R16 ;  /* 0x0000001004007986 */ /* 0x0001e2000c101924 */
[----:B------:R-:W-:Y:S05]  /*c120*/  BRA `(.L_x_9400) ;  /* 0x0000000400387947 */ /* 0x000fea0003800000 */
.L_x_9407:
[----:B------:R-:W-:-:S13]  /*c130*/  ISETP.GT.AND P0, PT, R0, 0xe, PT ;  /* 0x0000000e0000780c */ /* 0x000fda0003f04270 */
[----:B------:R-:W-:Y:S05]  /*c140*/  @P0 BRA `(.L_x_9419) ;  /* 0x0000000000340947 */ /* 0x000fea0003800000 */
[----:B------:R-:W-:-:S13]  /*c150*/  ISETP.NE.AND P0, PT, R0, 0xa, PT ;  /* 0x0000000a0000780c */ /* 0x000fda0003f05270 */
[----:B------:R-:W-:Y:S05]  /*c160*/  @!P0 BRA `(.L_x_9420) ;  /* 0x00000000001c8947 */ /* 0x000fea0003800000 */
[----:B------:R-:W-:-:S13]  /*c170*/  ISETP.NE.AND P0, PT, R0, 0xb, PT ;  /* 0x0000000b0000780c */ /* 0x000fda0003f05270 */
[----:B------:R-:W-:Y:S05]  /*c180*/  @P0 BRA `(.L_x_9399) ;  /* 0x00000000003c0947 */ /* 0x000fea0003800000 */
[----:B------:R-:W-:-:S04]  /*c190*/  ISETP.NE.U32.AND P0, PT, R16, RZ, PT ;  /* 0x000000ff1000720c */ /* 0x000fc80003f05070 */
[----:B------:R-:W-:-:S04]  /*c1a0*/  ISETP.NE.AND.EX P0, PT, R17, RZ, PT, P0 ;  /* 0x000000ff1100720c */ /* 0x000fc80003f05300 */
[----:B------:R-:W-:-:S05]  /*c1b0*/  SEL R3, RZ, 0x1, !P0 ;  /* 0x00000001ff037807 */ /* 0x000fca0004000000 */
[----:B------:R0:W-:Y:S01]  /*c1c0*/  STG.E.U8 desc[UR36][R4.64], R3 ;  /* 0x0000000304007986 */ /* 0x0001e2000c101124 */
[----:B------:R-:W-:Y:S05]  /*c1d0*/  BRA `(.L_x_9400) ;  /* 0x00000004000c7947 */ /* 0x000fea0003800000 */
.L_x_9420:
[----:B------:R-:W0:Y:S01]  /*c1e0*/  I2F.F64.S64 R16, R16 ;  /* 0x0000001000107312 */ /* 0x000e220000301c00 */
[----:B-1--4-:R-:W-:-:S05]  /*c1f0*/  CS2R R18, SRZ ;  /* 0x0000000000127805 */ /* 0x012fca000001ff00 */
[----:B0-----:R2:W-:Y:S01]  /*c200*/  STG.E.128 desc[UR36][R4.64], R16 ;  /* 0x0000001004007986 */ /* 0x0015e2000c101d24 */
[----:B------:R-:W-:Y:S05]  /*c210*/  BRA `(.L_x_9400) ;  /* 0x0000000000fc7947 */ /* 0x000fea0003800000 */
.L_x_9419:
[----:B------:R-:W-:-:S13]  /*c220*/  ISETP.NE.AND P0, PT, R0, 0xf, PT ;  /* 0x0000000f0000780c */ /* 0x000fda0003f05270 */
[----:B------:R-:W-:Y:S05]  /*c230*/  @!P0 BRA `(.L_x_9421) ;  /* 0x0000000000e88947 */ /* 0x000fea0003800000 */
[----:B------:R-:W-:-:S13]  /*c240*/  ISETP.NE.AND P0, PT, R0, 0x17, PT ;  /* 0x000000170000780c */ /* 0x000fda0003f05270 */
[----:B------:R-:W-:Y:S05]  /*c250*/  @!P0 BRA `(.L_x_9422) ;  /* 0x0000000000908947 */ /* 0x000fea0003800000 */
[----:B------:R-:W-:-:S13]  /*c260*/  ISETP.NE.AND P0, PT, R0, 0x18, PT ;  /* 0x000000180000780c */ /* 0x000fda0003f05270 */
[----:B------:R-:W-:Y:S05]  /*c270*/  @!P0 BRA `(.L_x_9423) ;  /* 0x0000000000448947 */ /* 0x000fea0003800000 */
.L_x_9399:
[----:B------:R-:W-:Y:S01]  /*c280*/  MOV R14, 0x0 ;  /* 0x00000000000e7802 */ /* 0x000fe20000000f00 */
[----:B------:R-:W0:Y:S01]  /*c290*/  LDCU.64 UR4, c[0x4][0x4e8] ;  /* 0x01009d00ff0477ac */ /* 0x000e220008000a00 */
[----:B-1--4-:R-:W-:Y:S02]  /*c2a0*/  IMAD.MOV.U32 R8, RZ, RZ, 0x65 ;  /* 0x00000065ff087424 */ /* 0x012fe400078e00ff */
        /* <DEDUP_REMOVED lines=13> */
.L_x_9424:
[----:B------:R-:W-:Y:S05]  /*c380*/  BRA `(.L_x_9400) ;  /* 0x0000000000a07947 */ /* 0x000fea0003800000 */
.L_x_9423:
[----:B------:R-:W0:Y:S01]  /*c390*/  I2F.S64 R17, R16 ;  /* 0x0000001000117312 */ /* 0x000e220000301400 */
        /* <DEDUP_REMOVED lines=12> */
.L_x_9426:
[----:B------:R-:W-:Y:S05]  /*c460*/  BSYNC.RECONVERGENT B0 ;  /* 0x0000000000007941 */ /* 0x000fea0003800200 */
.L_x_9425:
[----:B------:R-:W-:-:S05]  /*c470*/  LOP3.LUT R3, R0, 0x80, R3, 0xf8, !PT ;  /* 0x0000008000037812 */ /* 0x000fca00078ef803 */
[----:B------:R0:W-:Y:S01]  /*c480*/  STG.E.U8 desc[UR36][R4.64], R3 ;  /* 0x0000000304007986 */ /* 0x0001e2000c101124 */
[----:B------:R-:W-:Y:S05]  /*c490*/  BRA `(.L_x_9400) ;  /* 0x00000000005c7947 */ /* 0x000fea0003800000 */
.L_x_9422:
[----:B------:R-:W0:Y:S01]  /*c4a0*/  I2F.S64 R17, R16 ;  /* 0x0000001000117312 */ /* 0x000e220000301400 */
        /* <DEDUP_REMOVED lines=11> */
.L_x_9428:
[----:B------:R-:W-:Y:S01]  /*c560*/  IMAD.MOV.U32 R0, RZ, RZ, 0x7f ;  /* 0x0000007fff007424 */ /* 0x000fe200078e00ff */
[----:B------:R-:W-:-:S04]  /*c570*/  ISETP.GT.U32.AND P0, PT, R3, 0x7f800000, PT ;  /* 0x7f8000000300780c */ /* 0x000fc80003f04070 */
[----:B------:R-:W-:-:S09]  /*c580*/  SEL R0, R0, 0x7c, P0 ;  /* 0x0000007c00007807 */ /* 0x000fd20000000000 */
.L_x_9429:
[----:B------:R-:W-:Y:S05]  /*c590*/  BSYNC.RECONVERGENT B0 ;  /* 0x0000000000007941 */ /* 0x000fea0003800200 */
.L_x_9427:
[----:B------:R-:W-:-:S04]  /*c5a0*/  SHF.R.U32.HI R3, RZ, 0x18, R17 ;  /* 0x00000018ff037819 */ /* 0x000fc80000011611 */
[----:B------:R-:W-:-:S05]  /*c5b0*/  LOP3.LUT R3, R0, 0x80, R3, 0xf8, !PT ;  /* 0x0000008000037812 */ /* 0x000fca00078ef803 */
[----:B------:R3:W-:Y:S01]  /*c5c0*/  STG.E.U8 desc[UR36][R4.64], R3 ;  /* 0x0000000304007986 */ /* 0x0007e2000c101124 */
[----:B------:R-:W-:Y:S05]  /*c5d0*/  BRA `(.L_x_9400) ;  /* 0x00000000000c7947 */ /* 0x000fea0003800000 */
.L_x_9421:
[----:B------:R-:W0:Y:S02]  /*c5e0*/  I2F.S64 R0, R16 ;  /* 0x0000001000007312 */ /* 0x000e240000301400 */
[----:B0-----:R-:W-:-:S05]  /*c5f0*/  F2FP.BF16.F32.PACK_AB R0, RZ, R0 ;  /* 0x00000000ff00723e */ /* 0x001fca00000010ff */
[----:B------:R0:W-:Y:S02]  /*c600*/  STG.E.U16 desc[UR36][R4.64], R0 ;  /* 0x0000000004007986 */ /* 0x0001e4000c101524 */
.L_x_9400:
[----:B------:R-:W-:-:S07]  /*c610*/  VIADD R2, R2, 0x80 ;  /* 0x0000008002027836 */ /* 0x000fce0000000000 */
.L_x_9357:
[----:B------:R-:W-:-:S13]  /*c620*/  ISETP.GE.AND P0, PT, R2, R25, PT ;  /* 0x000000190200720c */ /* 0x000fda0003f06270 */
[----:B------:R-:W-:Y:S05]  /*c630*/  @P0 BREAK.RELIABLE B6 ;  /* 0x0000000000060942 */ /* 0x000fea0003800100 */
[----:B------:R-:W-:Y:S05]  /*c640*/  @P0 BRA `(.L_x_9394) ;  /* 0x0000000c00940947 */ /* 0x000fea0003800000 */
[----:B------:R-:W-:Y:S05]  /*c650*/  BSYNC.RELIABLE B6 ;  /* 0x0000000000067941 */ /* 0x000fea0003800100 */
.L_x_9356:
[----:B------:R-:W1:Y:S01]  /*c660*/  LDCU UR4, c[0x0][0x3d0] ;  /* 0x00007a00ff0477ac */ /* 0x000e620008000800 */
[----:B0-23--:R-:W0:Y:S01]  /*c670*/  LDC.64 R4, c[0x0][0x398] ;  /* 0x0000e600ff047b82 */ /* 0x00de220000000a00 */
[----:B------:R-:W-:Y:S01]  /*c680*/  IMAD R0, R27, 0x200, R2 ;  /* 0x000002001b007824 */ /* 0x000fe200078e0202 */
[----:B------:R-:W-:-:S03]  /*c690*/  PRMT R6, R22, 0x9910, RZ ;  /* 0x0000991016067816 */ /* 0x000fc600000000ff */
[----:B-1----:R-:W-:Y:S02]  /*c6a0*/  IMAD R3, R0, UR4, RZ ;  /* 0x0000000400037c24 */ /* 0x002fe4000f8e02ff */
        /* <DEDUP_REMOVED lines=15> */
.L_x_9433:
[----:B-----5:R1:W-:Y:S01]  /*c7a0*/  STG.E.U8 desc[UR36][R4.64], R30 ;  /* 0x0000001e04007986 */ /* 0x0203e2000c101124 */
[----:B------:R-:W-:Y:S05]  /*c7b0*/  BRA `(.L_x_9435) ;  /* 0x0000000c00347947 */ /* 0x000fea0003800000 */
.L_x_9432:
        /* <DEDUP_REMOVED lines=8> */
.L_x_9437:
[----:B-----5:R3:W-:Y:S01]  /*c840*/  STG.E desc[UR36][R4.64], R30 ;  /* 0x0000001e04007986 */ /* 0x0207e2000c101924 */
[----:B------:R-:W-:Y:S05]  /*c850*/  BRA `(.L_x_9435) ;  /* 0x0000000c000c7947 */ /* 0x000fea0003800000 */
.L_x_9436:
[----:B-----5:R0:W-:Y:S01]  /*c860*/  STG.E.U16 desc[UR36][R4.64], R30 ;  /* 0x0000001e04007986 */ /* 0x0201e2000c101524 */
[----:B------:R-:W-:Y:S05]  /*c870*/  BRA `(.L_x_9435) ;  /* 0x0000000c00047947 */ /* 0x000fea0003800000 */
.L_x_9431:
[----:B------:R-:W-:-:S13]  /*c880*/  ISETP.GT.AND P0, PT, R0, 0x6, PT ;  /* 0x000000060000780c */ /* 0x000fda0003f04270 */
[----:B------:R-:W-:Y:S05]  /*c890*/  @P0 BRA `(.L_x_9438) ;  /* 0x00000000002c0947 */ /* 0x000fea0003800000 */
[----:B------:R-:W-:-:S13]  /*c8a0*/  ISETP.NE.AND P0, PT, R0, 0x5, PT ;  /* 0x000000050000780c */ /* 0x000fda0003f05270 */
[----:B------:R-:W-:Y:S05]  /*c8b0*/  @!P0 BRA `(.L_x_9439) ;  /* 0x0000000000148947 */ /* 0x000fea0003800000 */
[----:B------:R-:W-:-:S13]  /*c8c0*/  ISETP.NE.AND P0, PT, R0, 0x6, PT ;  /* 0x000000060000780c */ /* 0x000fda0003f05270 */
[----:B------:R-:W-:Y:S05]  /*c8d0*/  @P0 BRA `(.L_x_9434) ;  /* 0x0000000800080947 */ /* 0x000fea0003800000 */
[----:B-----5:R-:W0:Y:S02]  /*c8e0*/  I2F.S64 R31, R30 ;  /* 0x0000001e001f7312 */ /* 0x020e240000301400 */
[----:B0-----:R0:W-:Y:S01]  /*c8f0*/  STG.E desc[UR36][R4.64], R31 ;  /* 0x0000001f04007986 */ /* 0x0011e2000c101924 */
[----:B------:R-:W-:Y:S05]  /*c900*/  BRA `(.L_x_9435) ;  /* 0x0000000800e07947 */ /* 0x000fea0003800000 */
.L_x_9439:
[----:B-----5:R-:W0:Y:S02]  /*c910*/  I2F.S64 R0, R30 ;  /* 0x0000001e00007312 */ /* 0x020e240000301400 */
[----:B0-----:R-:W-:-:S05]  /*c920*/  F2FP.F16.F32.PACK_AB R0, RZ, R0 ;  /* 0x00000000ff00723e */ /* 0x001fca00000000ff */
[----:B------:R0:W-:Y:S01]  /*c930*/  STG.E.U16 desc[UR36][R4.64], R0 ;  /* 0x0000000004007986 */ /* 0x0001e2000c101524 */
[----:B------:R-:W-:Y:S05]  /*c940*/  BRA `(.L_x_9435) ;  /* 0x0000000800d07947 */ /* 0x000fea0003800000 */
.L_x_9438:
[----:B------:R-:W-:-:S13]  /*c950*/  ISETP.NE.AND P0, PT, R0, 0x7, PT ;  /* 0x000000070000780c */ /* 0x000fda0003f05270 */
[----:B------:R-:W-:Y:S05]  /*c960*/  @!P0 BRA `(.L_x_9440) ;  /* 0x0000000000348947 */ /* 0x000fea0003800000 */
[----:B------:R-:W-:-:S13]  /*c970*/  ISETP.NE.AND P0, PT, R0, 0x8, PT ;  /* 0x000000080000780c */ /* 0x000fda0003f05270 */
[----:B------:R-:W-:Y:S05]  /*c980*/  @!P0 BRA `(.L_x_9441) ;  /* 0x0000000000188947 */ /* 0x000fea0003800000 */
[----:B------:R-:W-:-:S13]  /*c990*/  ISETP.NE.AND P0, PT, R0, 0x9, PT ;  /* 0x000000090000780c */ /* 0x000fda0003f05270 */
[----:B------:R-:W-:Y:S05]  /*c9a0*/  @P0 BRA `(.L_x_9434) ;  /* 0x0000000400d40947 */ /* 0x000fea0003800000 */
[----:B-----5:R-:W0:Y:S01]  /*c9b0*/  I2F.S64 R6, R30 ;  /* 0x0000001e00067312 */ /* 0x020e220000301400 */
[----:B------:R-:W-:-:S05]  /*c9c0*/  IMAD.MOV.U32 R7, RZ, RZ, RZ ;  /* 0x000000ffff077224 */ /* 0x000fca00078e00ff */
[----:B0-----:R0:W-:Y:S01]  /*c9d0*/  STG.E.64 desc[UR36][R4.64], R6 ;  /* 0x0000000604007986 */ /* 0x0011e2000c101b24 */
[----:B------:R-:W-:Y:S05]  /*c9e0*/  BRA `(.L_x_9435) ;  /* 0x0000000800a87947 */ /* 0x000fea0003800000 */
.L_x_9441:
[----:B-----5:R-:W0:Y:S02]  /*c9f0*/  I2F.S64 R30, R30 ;  /* 0x0000001e001e7312 */ /* 0x020e240000301400 */
[----:B0-----:R-:W-:-:S04]  /*ca00*/  F2FP.F16.F32.PACK_AB R3, RZ, R30 ;  /* 0x0000001eff03723e */ /* 0x001fc800000000ff */
[----:B------:R-:W-:-:S05]  /*ca10*/  PRMT R3, R3, 0x5410, RZ ;  /* 0x0000541003037816 */ /* 0x000fca00000000ff */
[----:B------:R0:W-:Y:S01]  /*ca20*/  STG.E desc[UR36][R4.64], R3 ;  /* 0x0000000304007986 */ /* 0x0001e2000c101924 */
[----:B------:R-:W-:Y:S05]  /*ca30*/  BRA `(.L_x_9435) ;  /* 0x0000000800947947 */ /* 0x000fea0003800000 */
.L_x_9440:
[----:B-----5:R-:W0:Y:S02]  /*ca40*/  I2F.F64.S64 R30, R30 ;  /* 0x0000001e001e7312 */ /* 0x020e240000301c00 */
[----:B0-----:R0:W-:Y:S01]  /*ca50*/  STG.E.64 desc[UR36][R4.64], R30 ;  /* 0x0000001e04007986 */ /* 0x0011e2000c101b24 */
[----:B------:R-:W-:Y:S05]  /*ca60*/  BRA `(.L_x_9435) ;  /* 0x0000000800887947 */ /* 0x000fea0003800000 */
.L_x_9430:
        /* <DEDUP_REMOVED lines=12> */
.L_x_9445:
        /* <DEDUP_REMOVED lines=18> */
.L_x_9448:
[----:B------:R-:W-:-:S04]  /*cc50*/  SHF.R.U32.HI R3, RZ, 0x18, R31 ;  /* 0x00000018ff037819 */ /* 0x000fc8000001161f */
[----:B------:R-:W-:-:S07]  /*cc60*/  LOP3.LUT R0, R0, 0x80, R3, 0xf8, !PT ;  /* 0x0000008000007812 */ /* 0x000fce00078ef803 */
.L_x_9447:
[----:B------:R-:W-:Y:S05]  /*cc70*/  BSYNC.RECONVERGENT B0 ;  /* 0x0000000000007941 */ /* 0x000fea0003800200 */
.L_x_9446:
[----:B------:R0:W-:Y:S01]  /*cc80*/  STG.E.U8 desc[UR36][R4.64], R0 ;  /* 0x0000000004007986 */ /* 0x0001e2000c101124 */
[----:B------:R-:W-:Y:S05]  /*cc90*/  BRA `(.L_x_9435) ;  /* 0x0000000400fc7947 */ /* 0x000fea0003800000 */
.L_x_9444:
        /* <DEDUP_REMOVED lines=18> */
.L_x_9451:
[----:B------:R-:W-:-:S04]  /*cdc0*/  SHF.R.U32.HI R3, RZ, 0x18, R31 ;  /* 0x00000018ff037819 */ /* 0x000fc8000001161f */
[----:B------:R-:W-:-:S07]  /*cdd0*/  LOP3.LUT R0, R0, 0x80, R3, 0xf8, !PT ;  /* 0x0000008000007812 */ /* 0x000fce00078ef803 */
.L_x_9450:
[----:B------:R-:W-:Y:S05]  /*cde0*/  BSYNC.RECONVERGENT B0 ;  /* 0x0000000000007941 */ /* 0x000fea0003800200 */
.L_x_9449:
[----:B------:R0:W-:Y:S01]  /*cdf0*/  STG.E.U8 desc[UR36][R4.64], R0 ;  /* 0x0000000004007986 */ /* 0x0001e2000c101124 */
[----:B------:R-:W-:Y:S05]  /*ce00*/  BRA `(.L_x_9435) ;  /* 0x0000000400a07947 */ /* 0x000fea0003800000 */
.L_x_9443:
[----:B------:R-:W-:-:S13]  /*ce10*/  ISETP.NE.AND P0, PT, R0, 0x1c, PT ;  /* 0x0000001c0000780c */ /* 0x000fda0003f05270 */
[----:B------:R-:W-:Y:S05]  /*ce20*/  @!P0 BRA `(.L_x_9452) ;  /* 0x0000000000588947 */ /* 0x000fea0003800000 */
[----:B------:R-:W-:-:S13]  /*ce30*/  ISETP.NE.AND P0, PT, R0, 0x1d, PT ;  /* 0x0000001d0000780c */ /* 0x000fda0003f05270 */
[----:B------:R-:W-:Y:S05]  /*ce40*/  @!P0 BRA `(.L_x_9453) ;  /* 0x0000000000488947 */ /* 0x000fea0003800000 */
[----:B------:R-:W-:-:S13]  /*ce50*/  ISETP.NE.AND P0, PT, R0, 0x2c, PT ;  /* 0x0000002c0000780c */ /* 0x000fda0003f05270 */
[----:B------:R-:W-:Y:S05]  /*ce60*/  @P0 BRA `(.L_x_9434) ;  /* 0x0000000000a40947 */ /* 0x000fea0003800000 */
        /* <DEDUP_REMOVED lines=16> */
.L_x_9453:
[----:B-----5:R0:W-:Y:S01]  /*cf70*/  STG.E.64 desc[UR36][R4.64], R30 ;  /* 0x0000001e04007986 */ /* 0x0201e2000c101b24 */
[----:B------:R-:W-:Y:S05]  /*cf80*/  BRA `(.L_x_9435) ;  /* 0x0000000400407947 */ /* 0x000fea0003800000 */
.L_x_9452:
[----:B-----5:R0:W-:Y:S01]  /*cf90*/  STG.E desc[UR36][R4.64], R30 ;  /* 0x0000001e04007986 */ /* 0x0201e2000c101924 */
[----:B------:R-:W-:Y:S05]  /*cfa0*/  BRA `(.L_x_9435) ;  /* 0x0000000400387947 */ /* 0x000fea0003800000 */
.L_x_9442:
[----:B------:R-:W-:-:S13]  /*cfb0*/  ISETP.GT.AND P0, PT, R0, 0xe, PT ;  /* 0x0000000e0000780c */ /* 0x000fda0003f04270 */
[----:B------:R-:W-:Y:S05]  /*cfc0*/  @P0 BRA `(.L_x_9454) ;  /* 0x0000000000340947 */ /* 0x000fea0003800000 */
[----:B------:R-:W-:-:S13]  /*cfd0*/  ISETP.NE.AND P0, PT, R0, 0xa, PT ;  /* 0x0000000a0000780c */ /* 0x000fda0003f05270 */
[----:B------:R-:W-:Y:S05]  /*cfe0*/  @!P0 BRA `(.L_x_9455) ;  /* 0x00000000001c8947 */ /* 0x000fea0003800000 */
[----:B------:R-:W-:-:S13]  /*cff0*/  ISETP.NE.AND P0, PT, R0, 0xb, PT ;  /* 0x0000000b0000780c */ /* 0x000fda0003f05270 */
[----:B------:R-:W-:Y:S05]  /*d000*/  @P0 BRA `(.L_x_9434) ;  /* 0x00000000003c0947 */ /* 0x000fea0003800000 */
[----:B-----5:R-:W-:-:S04]  /*d010*/  ISETP.NE.U32.AND P0, PT, R30, RZ, PT ;  /* 0x000000ff1e00720c */ /* 0x020fc80003f05070 */
[----:B------:R-:W-:-:S04]  /*d020*/  ISETP.NE.AND.EX P0, PT, R31, RZ, PT, P0 ;  /* 0x000000ff1f00720c */ /* 0x000fc80003f05300 */
[----:B------:R-:W-:-:S05]  /*d030*/  SEL R3, RZ, 0x1, !P0 ;  /* 0x00000001ff037807 */ /* 0x000fca0004000000 */
[----:B------:R0:W-:Y:S01]  /*d040*/  STG.E.U8 desc[UR36][R4.64], R3 ;  /* 0x0000000304007986 */ /* 0x0001e2000c101124 */
[----:B------:R-:W-:Y:S05]  /*d050*/  BRA `(.L_x_9435) ;  /* 0x00000004000c7947 */ /* 0x000fea0003800000 */
.L_x_9455:
[----:B----45:R-:W0:Y:S01]  /*d060*/  I2F.F64.S64 R8, R30 ;  /* 0x0000001e00087312 */ /* 0x030e220000301c00 */
[----:B------:R-:W-:-:S05]  /*d070*/  CS2R R10, SRZ ;  /* 0x00000000000a7805 */ /* 0x000fca000001ff00 */
[----:B0-----:R0:W-:Y:S01]  /*d080*/  STG.E.128 desc[UR36][R4.64], R8 ;  /* 0x0000000804007986 */ /* 0x0011e2000c101d24 */
[----:B------:R-:W-:Y:S05]  /*d090*/  BRA `(.L_x_9435) ;  /* 0x0000000000fc7947 */ /* 0x000fea0003800000 */
.L_x_9454:
[----:B------:R-:W-:-:S13]  /*d0a0*/  ISETP.NE.AND P0, PT, R0, 0xf, PT ;  /* 0x0000000f0000780c */ /* 0x000fda0003f05270 */
[----:B------:R-:W-:Y:S05]  /*d0b0*/  @!P0 BRA `(.L_x_9456) ;  /* 0x0000000000e88947 */ /* 0x000fea0003800000 */
[----:B------:R-:W-:-:S13]  /*d0c0*/  ISETP.NE.AND P0, PT, R0, 0x17, PT ;  /* 0x000000170000780c */ /* 0x000fda0003f05270 */
[----:B------:R-:W-:Y:S05]  /*d0d0*/  @!P0 BRA `(.L_x_9457) ;  /* 0x0000000000908947 */ /* 0x000fea0003800000 */
[----:B------:R-:W-:-:S13]  /*d0e0*/  ISETP.NE.AND P0, PT, R0, 0x18, PT ;  /* 0x000000180000780c */ /* 0x000fda0003f05270 */
[----:B------:R-:W-:Y:S05]  /*d0f0*/  @!P0 BRA `(.L_x_9458) ;  /* 0x0000000000448947 */ /* 0x000fea0003800000 */
.L_x_9434:
[----:B------:R-:W-:Y:S01]  /*d100*/  MOV R0, 0x0 ;  /* 0x0000000000007802 */ /* 0x000fe20000000f00 */
[----:B------:R-:W0:Y:S01]  /*d110*/  LDCU.64 UR4, c[0x4][0x4e8] ;  /* 0x01009d00ff0477ac */ /* 0x000e220008000a00 */
[----:B----4-:R-:W-:Y:S02]  /*d120*/  IMAD.MOV.U32 R8, RZ, RZ, 0x65 ;  /* 0x00000065ff087424 */ /* 0x010fe400078e00ff */
        /* <DEDUP_REMOVED lines=13> */
.L_x_9459:
[----:B------:R-:W-:Y:S05]  /*d200*/  BRA `(.L_x_9435) ;  /* 0x0000000000a07947 */ /* 0x000fea0003800000 */
.L_x_9458:
        /* <DEDUP_REMOVED lines=13> */
.L_x_9461:
[----:B------:R-:W-:Y:S05]  /*d2e0*/  BSYNC.RECONVERGENT B0 ;  /* 0x0000000000007941 */ /* 0x000fea0003800200 */
.L_x_9460:
[----:B------:R-:W-:-:S05]  /*d2f0*/  LOP3.LUT R3, R0, 0x80, R3, 0xf8, !PT ;  /* 0x0000008000037812 */ /* 0x000fca00078ef803 */
[----:B------:R0:W-:Y:S01]  /*d300*/  STG.E.U8 desc[UR36][R4.64], R3 ;  /* 0x0000000304007986 */ /* 0x0001e2000c101124 */
[----:B------:R-:W-:Y:S05]  /*d310*/  BRA `(.L_x_9435) ;  /* 0x00000000005c7947 */ /* 0x000fea0003800000 */
.L_x_9457:
        /* <DEDUP_REMOVED lines=12> */
.L_x_9463:
[----:B------:R-:W-:Y:S01]  /*d3e0*/  IMAD.MOV.U32 R0, RZ, RZ, 0x7f ;  /* 0x0000007fff007424 */ /* 0x000fe200078e00ff */
[----:B------:R-:W-:-:S04]  /*d3f0*/  ISETP.GT.U32.AND P0, PT, R3, 0x7f800000, PT ;  /* 0x7f8000000300780c */ /* 0x000fc80003f04070 */
[----:B------:R-:W-:-:S09]  /*d400*/  SEL R0, R0, 0x7c, P0 ;  /* 0x0000007c00007807 */ /* 0x000fd20000000000 */
.L_x_9464:
[----:B------:R-:W-:Y:S05]  /*d410*/  BSYNC.RECONVERGENT B0 ;  /* 0x0000000000007941 */ /* 0x000fea0003800200 */
.L_x_9462:
[----:B------:R-:W-:-:S04]  /*d420*/  SHF.R.U32.HI R3, RZ, 0x18, R31 ;  /* 0x00000018ff037819 */ /* 0x000fc8000001161f */
[----:B------:R-:W-:-:S05]  /*d430*/  LOP3.LUT R3, R0, 0x80, R3, 0xf8, !PT ;  /* 0x0000008000037812 */ /* 0x000fca00078ef803 */
[----:B------:R0:W-:Y:S01]  /*d440*/  STG.E.U8 desc[UR36][R4.64], R3 ;  /* 0x0000000304007986 */ /* 0x0001e2000c101124 */
[----:B------:R-:W-:Y:S05]  /*d450*/  BRA `(.L_x_9435) ;  /* 0x00000000000c7947 */ /* 0x000fea0003800000 */
.L_x_9456:
[----:B-----5:R-:W0:Y:S02]  /*d460*/  I2F.S64 R0, R30 ;  /* 0x0000001e00007312 */ /* 0x020e240000301400 */
[----:B0-----:R-:W-:-:S05]  /*d470*/  F2FP.BF16.F32.PACK_AB R0, RZ, R0 ;  /* 0x00000000ff00723e */ /* 0x001fca00000010ff */
[----:B------:R0:W-:Y:S02]  /*d480*/  STG.E.U16 desc[UR36][R4.64], R0 ;  /* 0x0000000004007986 */ /* 0x0001e4000c101524 */
.L_x_9435:
[----:B------:R-:W-:-:S07]  /*d490*/  VIADD R2, R2, 0x80 ;  /* 0x0000008002027836 */ /* 0x000fce0000000000 */
.L_x_9394:
[----:B------:R-:W-:Y:S05]  /*d4a0*/  BSYNC.RECONVERGENT B7 ;  /* 0x0000000000077941 */ /* 0x000fea0003800200 */
.L_x_9355:
[----:B------:R-:W-:-:S13]  /*d4b0*/  ISETP.GE.AND P0, PT, R2, R25, PT ;  /* 0x000000190200720c */ /* 0x000fda0003f06270 */
[----:B------:R-:W-:Y:S05]  /*d4c0*/  @P0 EXIT ;  /* 0x000000000000094d */ /* 0x000fea0003800000 */
[----:B0123--:R-:W0:Y:S01]  /*d4d0*/  LDC.64 R4, c[0x0][0x398] ;  /* 0x0000e600ff047b82 */ /* 0x00fe220000000a00 */
        /* <DEDUP_REMOVED lines=18> */
.L_x_9468:
[----:B-----5:R-:W-:Y:S01]  /*d600*/  STG.E.U8 desc[UR36][R2.64], R34 ;  /* 0x0000002202007986 */ /* 0x020fe2000c101124 */
[----:B------:R-:W-:Y:S05]  /*d610*/  EXIT ;  /* 0x000000000000794d */ /* 0x000fea0003800000 */
.L_x_9467:
        /* <DEDUP_REMOVED lines=8> */
.L_x_9471:
[----:B-----5:R-:W-:Y:S01]  /*d6a0*/  STG.E desc[UR36][R2.64], R34 ;  /* 0x0000002202007986 */ /* 0x020fe2000c101924 */
[----:B------:R-:W-:Y:S05]  /*d6b0*/  EXIT ;  /* 0x000000000000794d */ /* 0x000fea0003800000 */
.L_x_9470:
[----:B-----5:R-:W-:Y:S01]  /*d6c0*/  STG.E.U16 desc[UR36][R2.64], R34 ;  /* 0x0000002202007986 */ /* 0x020fe2000c101524 */
[----:B------:R-:W-:Y:S05]  /*d6d0*/  EXIT ;  /* 0x000000000000794d */ /* 0x000fea0003800000 */
.L_x_9466:
[----:B------:R-:W-:-:S13]  /*d6e0*/  ISETP.GT.AND P0, PT, R0, 0x6, PT ;  /* 0x000000060000780c */ /* 0x000fda0003f04270 */
[----:B------:R-:W-:Y:S05]  /*d6f0*/  @P0 BRA `(.L_x_9472) ;  /* 0x00000000002c0947 */ /* 0x000fea0003800000 */
[----:B------:R-:W-:-:S13]  /*d700*/  ISETP.NE.AND P0, PT, R0, 0x5, PT ;  /* 0x000000050000780c */ /* 0x000fda0003f05270 */
[----:B------:R-:W-:Y:S05]  /*d710*/  @!P0 BRA `(.L_x_9473) ;  /* 0x0000000000148947 */ /* 0x000fea0003800000 */
[----:B------:R-:W-:-:S13]  /*d720*/  ISETP.NE.AND P0, PT, R0, 0x6, PT ;  /* 0x000000060000780c */ /* 0x000fda0003f05270 */
[----:B------:R-:W-:Y:S05]  /*d730*/  @P0 BRA `(.L_x_9469) ;  /* 0x0000000800080947 */ /* 0x000fea0003800000 */
[----:B-----5:R-:W0:Y:S02]  /*d740*/  I2F.S64 R35, R34 ;  /* 0x0000002200237312 */ /* 0x020e240000301400 */
[----:B0-----:R-:W-:Y:S01]  /*d750*/  STG.E desc[UR36][R2.64], R35 ;  /* 0x0000002302007986 */ /* 0x001fe2000c101924 */
[----:B------:R-:W-:Y:S05]  /*d760*/  EXIT ;  /* 0x000000000000794d */ /* 0x000fea0003800000 */
.L_x_9473:
[----:B-----5:R-:W0:Y:S02]  /*d770*/  I2F.S64 R0, R34 ;  /* 0x0000002200007312 */ /* 0x020e240000301400 */
[----:B0-----:R-:W-:-:S05]  /*d780*/  F2FP.F16.F32.PACK_AB R0, RZ, R0 ;  /* 0x00000000ff00723e */ /* 0x001fca00000000ff */
[----:B------:R-:W-:Y:S01]  /*d790*/  STG.E.U16 desc[UR36][R2.64], R0 ;  /* 0x0000000002007986 */ /* 0x000fe2000c101524 */
[----:B------:R-:W-:Y:S05]  /*d7a0*/  EXIT ;  /* 0x000000000000794d */ /* 0x000fea0003800000 */
.L_x_9472:
        /* <DEDUP_REMOVED lines=8> */
[----:B0-----:R-:W-:Y:S01]  /*d830*/  STG.E.64 desc[UR36][R2.64], R4 ;  /* 0x0000000402007986 */ /* 0x001fe2000c101b24 */
[----:B------:R-:W-:Y:S05]  /*d840*/  EXIT ;  /* 0x000000000000794d */ /* 0x000fea0003800000 */
.L_x_9475:
[----:B-----5:R-:W0:Y:S02]  /*d850*/  I2F.S64 R34, R34 ;  /* 0x0000002200227312 */ /* 0x020e240000301400 */
[----:B0-----:R-:W-:-:S04]  /*d860*/  F2FP.F16.F32.PACK_AB R5, RZ, R34 ;  /* 0x00000022ff05723e */ /* 0x001fc800000000ff */
[----:B------:R-:W-:-:S05]  /*d870*/  PRMT R5, R5, 0x5410, RZ ;  /* 0x0000541005057816 */ /* 0x000fca00000000ff */
[----:B------:R-:W-:Y:S01]  /*d880*/  STG.E desc[UR36][R2.64], R5 ;  /* 0x0000000502007986 */ /* 0x000fe2000c101924 */
[----:B------:R-:W-:Y:S05]  /*d890*/  EXIT ;  /* 0x000000000000794d */ /* 0x000fea0003800000 */
.L_x_9474:
[----:B-----5:R-:W0:Y:S02]  /*d8a0*/  I2F.F64.S64 R34, R34 ;  /* 0x0000002200227312 */ /* 0x020e240000301c00 */
[----:B0-----:R-:W-:Y:S01]  /*d8b0*/  STG.E.64 desc[UR36][R2.64], R34 ;  /* 0x0000002202007986 */ /* 0x001fe2000c101b24 */
[----:B------:R-:W-:Y:S05]  /*d8c0*/  EXIT ;  /* 0x000000000000794d */ /* 0x000fea0003800000 */
.L_x_9465:
        /* <DEDUP_REMOVED lines=12> */
.L_x_9479:
        /* <DEDUP_REMOVED lines=18> */
.L_x_9482:
[----:B------:R-:W-:-:S04]  /*dab0*/  SHF.R.U32.HI R5, RZ, 0x18, R5 ;  /* 0x00000018ff057819 */ /* 0x000fc80000011605 */
[----:B------:R-:W-:-:S07]  /*dac0*/  LOP3.LUT R0, R0, 0x80, R5, 0xf8, !PT ;  /* 0x0000008000007812 */ /* 0x000fce00078ef805 */
.L_x_9481:
[----:B------:R-:W-:Y:S05]  /*dad0*/  BSYNC.RECONVERGENT B0 ;  /* 0x0000000000007941 */ /* 0x000fea0003800200 */
.L_x_9480:
[----:B------:R-:W-:Y:S01]  /*dae0*/  STG.E.U8 desc[UR36][R2.64], R0 ;  /* 0x0000000002007986 */ /* 0x000fe2000c101124 */
[----:B------:R-:W-:Y:S05]  /*daf0*/  EXIT ;  /* 0x000000000000794d */ /* 0x000fea0003800000 */
.L_x_9478:
        /* <DEDUP_REMOVED lines=18> */
.L_x_9485:
[----:B------:R-:W-:-:S04]  /*dc20*/  SHF.R.U32.HI R5, RZ, 0x18, R5 ;  /* 0x00000018ff057819 */ /* 0x000fc80000011605 */
[----:B------:R-:W-:-:S07]  /*dc30*/  LOP3.LUT R0, R0, 0x80, R5, 0xf8, !PT ;  /* 0x0000008000007812 */ /* 0x000fce00078ef805 */
.L_x_9484:
[----:B------:R-:W-:Y:S05]  /*dc40*/  BSYNC.RECONVERGENT B0 ;  /* 0x0000000000007941 */ /* 0x000fea0003800200 */
.L_x_9483:
[----:B------:R-:W-:Y:S01]  /*dc50*/  STG.E.U8 desc[UR36][R2.64], R0 ;  /* 0x0000000002007986 */ /* 0x000fe2000c101124 */
[----:B------:R-:W-:Y:S05]  /*dc60*/  EXIT ;  /* 0x000000000000794d */ /* 0x000fea0003800000 */
.L_x_9477:
        /* <DEDUP_REMOVED lines=22> */
.L_x_9487:
[----:B-----5:R-:W-:Y:S01]  /*ddd0*/  STG.E.64 desc[UR36][R2.64], R34 ;  /* 0x0000002202007986 */ /* 0x020fe2000c101b24 */
[----:B------:R-:W-:Y:S05]  /*dde0*/  EXIT ;  /* 0x000000000000794d */ /* 0x000fea0003800000 */
.L_x_9486:
[----:B-----5:R-:W-:Y:S01]  /*ddf0*/  STG.E desc[UR36][R2.64], R34 ;  /* 0x0000002202007986 */ /* 0x020fe2000c101924 */
[----:B------:R-:W-:Y:S05]  /*de00*/  EXIT ;  /* 0x000000000000794d */ /* 0x000fea0003800000 */
.L_x_9476:
        /* <DEDUP_REMOVED lines=9> */
[----:B------:R-:W-:Y:S01]  /*dea0*/  STG.E.U8 desc[UR36][R2.64], R5 ;  /* 0x0000000502007986 */ /* 0x000fe2000c101124 */
[----:B------:R-:W-:Y:S05]  /*deb0*/  EXIT ;  /* 0x000000000000794d */ /* 0x000fea0003800000 */
.L_x_9489:
[----:B-----5:R-:W0:Y:S01]  /*dec0*/  I2F.F64.S64 R4, R34 ;  /* 0x0000002200047312 */ /* 0x020e220000301c00 */
[----:B------:R-:W-:-:S05]  /*ded0*/  CS2R R6, SRZ ;  /* 0x0000000000067805 */ /* 0x000fca000001ff00 */
[----:B0-----:R-:W-:Y:S01]  /*dee0*/  STG.E.128 desc[UR36][R2.64], R4 ;  /* 0x0000000402007986 */ /* 0x001fe2000c101d24 */
[----:B------:R-:W-:Y:S05]  /*def0*/  EXIT ;  /* 0x000000000000794d */ /* 0x000fea0003800000 */
.L_x_9488:
[----:B------:R-:W-:-:S13]  /*df00*/  ISETP.NE.AND P0, PT, R0, 0xf, PT ;  /* 0x0000000f0000780c */ /* 0x000fda0003f05270 */
[----:B------:R-:W-:Y:S05]  /*df10*/  @!P0 BRA `(.L_x_9490) ;  /* 0x0000000000e88947 */ /* 0x000fea0003800000 */
[----:B------:R-:W-:-:S13]  /*df20*/  ISETP.NE.AND P0, PT, R0, 0x17, PT ;  /* 0x000000170000780c */ /* 0x000fda0003f05270 */
[----:B------:R-:W-:Y:S05]  /*df30*/  @!P0 BRA `(.L_x_9491) ;  /* 0x0000000000908947 */ /* 0x000fea0003800000 */
[----:B------:R-:W-:-:S13]  /*df40*/  ISETP.NE.AND P0, PT, R0, 0x18, PT ;  /* 0x000000180000780c */ /* 0x000fda0003f05270 */
[----:B------:R-:W-:Y:S05]  /*df50*/  @!P0 BRA `(.L_x_9492) ;  /* 0x0000000000448947 */ /* 0x000fea0003800000 */
.L_x_9469:
        /* <DEDUP_REMOVED lines=16> */
.L_x_9493:
[----:B------:R-:W-:Y:S05]  /*e060*/  EXIT ;  /* 0x000000000000794d */ /* 0x000fea0003800000 */
.L_x_9492:
        /* <DEDUP_REMOVED lines=13> */
.L_x_9495:
[----:B------:R-:W-:Y:S05]  /*e140*/  BSYNC.RECONVERGENT B0 ;  /* 0x0000000000007941 */ /* 0x000fea0003800200 */
.L_x_9494:
[----:B------:R-:W-:-:S05]  /*e150*/  LOP3.LUT R5, R0, 0x80, R5, 0xf8, !PT ;  /* 0x0000008000057812 */ /* 0x000fca00078ef805 */
[----:B------:R-:W-:Y:S01]  /*e160*/  STG.E.U8 desc[UR36][R2.64], R5 ;  /* 0x0000000502007986 */ /* 0x000fe2000c101124 */
[----:B------:R-:W-:Y:S05]  /*e170*/  EXIT ;  /* 0x000000000000794d */ /* 0x000fea0003800000 */
.L_x_9491:
        /* <DEDUP_REMOVED lines=12> */
.L_x_9497:
[----:B------:R-:W-:Y:S01]  /*e240*/  IMAD.MOV.U32 R0, RZ, RZ, 0x7f ;  /* 0x0000007fff007424 */ /* 0x000fe200078e00ff */
[----:B------:R-:W-:-:S04]  /*e250*/  ISETP.GT.U32.AND P0, PT, R4, 0x7f800000, PT ;  /* 0x7f8000000400780c */ /* 0x000fc80003f04070 */
[----:B------:R-:W-:-:S09]  /*e260*/  SEL R0, R0, 0x7c, P0 ;  /* 0x0000007c00007807 */ /* 0x000fd20000000000 */
.L_x_9498:
[----:B------:R-:W-:Y:S05]  /*e270*/  BSYNC.RECONVERGENT B0 ;  /* 0x0000000000007941 */ /* 0x000fea0003800200 */
.L_x_9496:
[----:B------:R-:W-:-:S04]  /*e280*/  SHF.R.U32.HI R5, RZ, 0x18, R5 ;  /* 0x00000018ff057819 */ /* 0x000fc80000011605 */
[----:B------:R-:W-:-:S05]  /*e290*/  LOP3.LUT R5, R0, 0x80, R5, 0xf8, !PT ;  /* 0x0000008000057812 */ /* 0x000fca00078ef805 */
[----:B------:R-:W-:Y:S01]  /*e2a0*/  STG.E.U8 desc[UR36][R2.64], R5 ;  /* 0x0000000502007986 */ /* 0x000fe2000c101124 */
[----:B------:R-:W-:Y:S05]  /*e2b0*/  EXIT ;  /* 0x000000000000794d */ /* 0x000fea0003800000 */
.L_x_9490:
[----:B-----5:R-:W0:Y:S02]  /*e2c0*/  I2F.S64 R0, R34 ;  /* 0x0000002200007312 */ /* 0x020e240000301400 */
[----:B0-----:R-:W-:-:S05]  /*e2d0*/  F2FP.BF16.F32.PACK_AB R0, RZ, R0 ;  /* 0x00000000ff00723e */ /* 0x001fca00000010ff */
[----:B------:R-:W-:Y:S01]  /*e2e0*/  STG.E.U16 desc[UR36][R2.64], R0 ;  /* 0x0000000002007986 */ /* 0x000fe2000c101524 */
[----:B------:R-:W-:Y:S05]  /*e2f0*/  EXIT ;  /* 0x000000000000794d */ /* 0x000fea0003800000 */
.L_x_9499:
        /* <DEDUP_REMOVED lines=16> */
.L_x_41915:


//--------------------- .text._ZN2at6native18elementwise_kernelILi128ELi2EZNS0_22gpu_kernel_impl_nocastIZZZNS0_28launch_masked_scatter_kernelERKNS_10TensorBaseES5_S5_S5_ENKUlvE_clEvENKUlvE2_clEvEUllblE_EEvRNS_18TensorIteratorBaseERKT_EUliE_EEviT1_ --------------------------
	.section	.text._ZN2at6native18elementwise_kernelILi128ELi2EZNS0_22gpu_kernel_impl_nocastIZZZNS0_28launch_masked_scatter_kernelERKNS_10TensorBaseES5_S5_S5_ENKUlvE_clEvENKUlvE2_clEvEUllblE_EEvRNS_18TensorIteratorBaseERKT_EUliE_EEviT1_,"ax",@progbits
	.align	128
        .global         _ZN2at6native18elementwise_kernelILi128ELi2EZNS0_22gpu_kernel_impl_nocastIZZZNS0_28launch_masked_scatter_kernelERKNS_10TensorBaseES5_S5_S5_ENKUlvE_clEvENKUlvE2_clEvEUllblE_EEvRNS_18TensorIteratorBaseERKT_EUliE_EEviT1_
        .type           _ZN2at6native18elementwise_kernelILi128ELi2EZNS0_22gpu_kernel_impl_nocastIZZZNS0_28launch_masked_scatter_kernelERKNS_10TensorBaseES5_S5_S5_ENKUlvE_clEvENKUlvE2_clEvEUllblE_EEvRNS_18TensorIteratorBaseERKT_EUliE_EEviT1_,@function
        .size           _ZN2at6native18elementwise_kernelILi128ELi2EZNS0_22gpu_kernel_impl_nocastIZZZNS0_28launch_masked_scatter_kernelERKNS_10TensorBaseES5_S5_S5_ENKUlvE_clEvENKUlvE2_clEvEUllblE_EEvRNS_18TensorIteratorBaseERKT_EUliE_EEviT1_,(.L_x_41916 - _ZN2at6native18elementwise_kernelILi128ELi2EZNS0_22gpu_kernel_impl_nocastIZZZNS0_28launch_masked_scatter_kernelERKNS_10TensorBaseES5_S5_S5_ENKUlvE_clEvENKUlvE2_clEvEUllblE_EEvRNS_18TensorIteratorBaseERKT_EUliE_EEviT1_)
        .other          _ZN2at6native18elementwise_kernelILi128ELi2EZNS0_22gpu_kernel_impl_nocastIZZZNS0_28launch_masked_scatter_kernelERKNS_10TensorBaseES5_S5_S5_ENKUlvE_clEvENKUlvE2_clEvEUllblE_EEvRNS_18TensorIteratorBaseERKT_EUliE_EEviT1_,@"STO_CUDA_ENTRY STV_DEFAULT"
_ZN2at6native18elementwise_kernelILi128ELi2EZNS0_22gpu_kernel_impl_nocastIZZZNS0_28launch_masked_scatter_kernelERKNS_10TensorBaseES5_S5_S5_ENKUlvE_clEvENKUlvE2_clEvEUllblE_EEvRNS_18TensorIteratorBaseERKT_EUliE_EEviT1_:
.text._ZN2at6native18elementwise_kernelILi128ELi2EZNS0_22gpu_kernel_impl_nocastIZZZNS0_28launch_masked_scatter_kernelERKNS_10TensorBaseES5_S5_S5_ENKUlvE_clEvENKUlvE2_clEvEUllblE_EEvRNS_18TensorIteratorBaseERKT_EUliE_EEviT1_:
        /* <DEDUP_REMOVED lines=27> */
.L_x_9502:
[----:B------:R-:W-:Y:S05]  /*01b0*/  BSYNC.RECONVERGENT B0 ;  /* 0x0000000000007941 */ /* 0x000fea0003800200 */
.L_x_9501:
        /* <DEDUP_REMOVED lines=16> */
.L_x_9500:
        /* <DEDUP_REMOVED lines=380> */
.L_x_9505:
        /* <DEDUP_REMOVED lines=21> */
.L_x_9504:
[----:B------:R-:W-:Y:S05]  /*1bd0*/  BSYNC.RECONVERGENT B0 ;  /* 0x0000000000007941 */ /* 0x000fea0003800200 */
.L_x_9503:
        /* <DEDUP_REMOVED lines=375> */
.L_x_9506:
        /* <DEDUP_REMOVED lines=21> */
.L_x_9507:
        /* <DEDUP_REMOVED lines=14> */
.L_x_41916:


//--------------------- .text._ZN2at6native27unrolled_elementwise_kernelIZZZNS0_28launch_masked_scatter_kernelERKNS_10TensorBaseES4_S4_S4_ENKUlvE_clEvENKUlvE2_clEvEUllblE_St5arrayIPcLm4EELi4E23TrivialOffsetCalculatorILi3EjESB_ILi1EjENS0_6memory15LoadWithoutCastENSE_16StoreWithoutCastEEEviT_T0_T2_T3_T4_T5_ --------------------------
	.section	.text._ZN2at6native27unrolled_elementwise_kernelIZZZNS0_28launch_masked_scatter_kernelERKNS_10TensorBaseES4_S4_S4_ENKUlvE_clEvENKUlvE2_clEvEUllblE_St5arrayIPcLm4EELi4E23TrivialOffsetCalculatorILi3EjESB_ILi1EjENS0_6memory15LoadWithoutCastENSE_16StoreWithoutCastEEEviT_T0_T2_T3_T4_T5_,"ax",@progbits
	.align	128
        .global         _ZN2at6native27unrolled_elementwise_kernelIZZZNS0_28launch_masked_scatter_kernelERKNS_10TensorBaseES4_S4_S4_ENKUlvE_clEvENKUlvE2_clEvEUllblE_St5arrayIPcLm4EELi4E23TrivialOffsetCalculatorILi3EjESB_ILi1EjENS0_6memory15LoadWithoutCastENSE_16StoreWithoutCastEEEviT_T0_T2_T3_T4_T5_
        .type           _ZN2at6native27unrolled_elementwise_kernelIZZZNS0_28launch_masked_scatter_kernelERKNS_10TensorBaseES4_S4_S4_ENKUlvE_clEvENKUlvE2_clEvEUllblE_St5arrayIPcLm4EELi4E23TrivialOffsetCalculatorILi3EjESB_ILi1EjENS0_6memory15LoadWithoutCastENSE_16StoreWithoutCastEEEviT_T0_T2_T3_T4_T5_,@function
        .size           _ZN2at6native27unrolled_elementwise_kernelIZZZNS0_28launch_masked_scatter_kernelERKNS_10TensorBaseES4_S4_S4_ENKUlvE_clEvENKUlvE2_clEvEUllblE_St5arrayIPcLm4EELi4E23TrivialOffsetCalculatorILi3EjESB_ILi1EjENS0_6memory15LoadWithoutCastENSE_16StoreWithoutCastEEEviT_T0_T2_T3_T4_T5_,(.L_x_41917 - _ZN2at6native27unrolled_elementwise_kernelIZZZNS0_28launch_masked_scatter_kernelERKNS_10TensorBaseES4_S4_S4_ENKUlvE_clEvENKUlvE2_clEvEUllblE_St5arrayIPcLm4EELi4E23TrivialOffsetCalculatorILi3EjESB_ILi1EjENS0_6memory15LoadWithoutCastENSE_16StoreWithoutCastEEEviT_T0_T2_T3_T4_T5_)
        .other          _ZN2at6native27unrolled_elementwise_kernelIZZZNS0_28launch_masked_scatter_kernelERKNS_10TensorBaseES4_S4_S4_ENKUlvE_clEvENKUlvE2_clEvEUllblE_St5arrayIPcLm4EELi4E23TrivialOffsetCalculatorILi3EjESB_ILi1EjENS0_6memory15LoadWithoutCastENSE_16StoreWithoutCastEEEviT_T0_T2_T3_T4_T5_,@"STO_CUDA_ENTRY STV_DEFAULT"
_ZN2at6native27unrolled_elementwise_kernelIZZZNS0_28launch_masked_scatter_kernelERKNS_10TensorBaseES4_S4_S4_ENKUlvE_clEvENKUlvE2_clEvEUllblE_St5arrayIPcLm4EELi4E23TrivialOffsetCalculatorILi3EjESB_ILi1EjENS0_6memory15LoadWithoutCastENSE_16StoreWithoutCastEEEviT_T0_T2_T3_T4_T5_:
.text._ZN2at6native27unrolled_elementwise_kernelIZZZNS0_28launch_masked_scatter_kernelERKNS_10TensorBaseES4_S4_S4_ENKUlvE_clEvENKUlvE2_clEvEUllblE_St5arrayIPcLm4EELi4E23TrivialOffsetCalculatorILi3EjESB_ILi1EjENS0_6memory15LoadWithoutCastENSE_16StoreWithoutCastEEEviT_T0_T2_T3_T4_T5_:
        /* <DEDUP_REMOVED lines=39> */
[----:B---3--:R-:W-:-:S03]  /*0270*/  @!P0 IMAD.WIDE.U32 R20, R27, 0x8, R20 ;  /* 0x000000081b148825 */ /* 0x008fc600078e0014 */
[----:B------:R-:W2:Y:S01]  /*0280*/  @!P2 LDG.E.U8 R14, desc[UR4][R14.64] ;  /* 0x000000040e0ea981 */ /* 0x000ea2000c1e1100 */
[----:B------:R-:W-:Y:S01]  /*0290*/  @!P1 IADD3.X R13, PT, PT, RZ, R13, RZ, P4, !PT ;  /* 0x0000000dff0d9210 */ /* 0x000fe200027fe4ff */
[C---:B0-----:R-:W-:Y:S01]  /*02a0*/  @!P3 IMAD.WIDE.U32 R10, R25.reuse, 0x8, R10 ;  /* 0x00000008190ab825 */ /* 0x041fe200078e000a */
[----:B------:R-:W0:Y:S01]  /*02b0*/  @!P2 LDC.64 R26, c[0x0][0x3b0] ;  /* 0x0000ec00ff1aab82 */ /* 0x000e220000000a00 */
[----:B------:R3:W2:Y:S02]  /*02c0*/  @!P0 LDG.E.64 R6, desc[UR4][R20.64] ;  /* 0x0000000414068981 */ /* 0x0006a4000c1e1b00 */
[----:B------:R-:W-:Y:S01]  /*02d0*/  @!P3 IMAD.WIDE.U32 R8, R25, 0x8, R8 ;  /* 0x000000081908b825 */ /* 0x000fe200078e0008 */
[----:B------:R-:W-:Y:S01]  /*02e0*/  CS2R R24, SRZ ;  /* 0x0000000000187805 */ /* 0x000fe2000001ff00 */
[----:B------:R-:W2:Y:S05]  /*02f0*/  @!P1 LDG.E.U8 R12, desc[UR4][R12.64] ;  /* 0x000000040c0c9981 */ /* 0x000eaa000c1e1100 */
[----:B------:R1:W2:Y:S01]  /*0300*/  @!P3 LDG.E.64 R24, desc[UR4][R8.64] ;  /* 0x000000040818b981 */ /* 0x0002a2000c1e1b00 */
[----:B---3--:R-:W3:Y:S01]  /*0310*/  @!P1 LDC.64 R20, c[0x0][0x3a0] ;  /* 0x0000e800ff149b82 */ /* 0x008ee20000000a00 */
[----:B-1----:R-:W-:Y:S01]  /*0320*/  @!P2 IMAD.WIDE.U32 R18, R23, 0x8, R18 ;  /* 0x000000081712a825 */ /* 0x002fe200078e0012 */
[----:B------:R-:W-:-:S02]  /*0330*/  CS2R R8, SRZ ;  /* 0x0000000000087805 */ /* 0x000fc4000001ff00 */
[----:B------:R-:W-:-:S04]  /*0340*/  CS2R R28, SRZ ;  /* 0x00000000001c7805 */ /* 0x000fc8000001ff00 */
[----:B------:R1:W2:Y:S01]  /*0350*/  @!P2 LDG.E.64 R8, desc[UR4][R18.64] ;  /* 0x000000041208a981 */ /* 0x0002a2000c1e1b00 */
[----:B0-----:R-:W-:-:S03]  /*0360*/  @!P2 IMAD.WIDE.U32 R26, R23, 0x8, R26 ;  /* 0x00000008171aa825 */ /* 0x001fc600078e001a */
[----:B------:R0:W2:Y:S01]  /*0370*/  @!P3 LDG.E.64 R28, desc[UR4][R10.64] ;  /* 0x000000040a1cb981 */ /* 0x0000a2000c1e1b00 */
[----:B-1----:R-:W1:Y:S01]  /*0380*/  @!P1 LDC.64 R18, c[0x0][0x3b0] ;  /* 0x0000ec00ff129b82 */ /* 0x002e620000000a00 */
[----:B0-----:R-:W-:Y:S01]  /*0390*/  CS2R R10, SRZ ;  /* 0x00000000000a7805 */ /* 0x001fe2000001ff00 */
[----:B---3--:R-:W-:-:S05]  /*03a0*/  @!P1 IMAD.WIDE.U32 R20, R5, 0x8, R20 ;  /* 0x0000000805149825 */ /* 0x008fca00078e0014 */
[----:B------:R0:W3:Y:S02]  /*03b0*/  @!P2 LDG.E.64 R10, desc[UR4][R26.64] ;  /* 0x000000041a0aa981 */ /* 0x0000e4000c1e1b00 */
[----:B0-----:R-:W-:Y:S01]  /*03c0*/  CS2R R26, SRZ ;  /* 0x00000000001a7805 */ /* 0x001fe2000001ff00 */
[----:B-1----:R-:W-:-:S05]  /*03d0*/  @!P1 IMAD.WIDE.U32 R18, R5, 0x8, R18 ;  /* 0x0000000805129825 */ /* 0x002fca00078e0012 */
        /* <DEDUP_REMOVED lines=18> */
[----:B------:R-:W3:Y:S08]  /*0500*/  @!P1 LDC.64 R16, c[0x0][0x388] ;  /* 0x0000e200ff109b82 */ /* 0x000ef00000000a00 */
[----:B------:R-:W2:Y:S01]  /*0510*/  @!P2 LDC.64 R14, c[0x0][0x388] ;  /* 0x0000e200ff0eab82 */ /* 0x000ea20000000a00 */
[----:B0-----:R-:W-:-:S04]  /*0520*/  @!P3 LEA R4, P4, R24, R4, 0x3 ;  /* 0x000000041804b211 */ /* 0x001fc800078818ff */
[----:B------:R-:W-:-:S05]  /*0530*/  @!P3 LEA.HI.X R5, R24, R5, R25, 0x3, P4 ;  /* 0x000000051805b211 */ /* 0x000fca00020f1c19 */
[----:B------:R1:W5:Y:S01]  /*0540*/  @!P3 LDG.E.64 R28, desc[UR4][R4.64] ;  /* 0x00000004041cb981 */ /* 0x000362000c1e1b00 */
[----:B---3--:R-:W-:-:S04]  /*0550*/  @!P1 LEA R16, P4, R10, R16, 0x3 ;  /* 0x000000100a109211 */ /* 0x008fc800078818ff */
[----:B------:R-:W-:-:S05]  /*0560*/  @!P1 LEA.HI.X R17, R10, R17, R11, 0x3, P4 ;  /* 0x000000110a119211 */ /* 0x000fca00020f1c0b */
[----:B------:R1:W5:Y:S01]  /*0570*/  @!P1 LDG.E.64 R8, desc[UR4][R16.64] ;  /* 0x0000000410089981 */ /* 0x000362000c1e1b00 */
[----:B--2---:R-:W-:-:S04]  /*0580*/  @!P2 LEA R14, P5, R20, R14, 0x3 ;  /* 0x0000000e140ea211 */ /* 0x004fc800078a18ff */
        /* <DEDUP_REMOVED lines=19> */
.L_x_9510:
[----:B------:R-:W-:Y:S05]  /*06c0*/  BSYNC.RELIABLE B1 ;  /* 0x0000000000017941 */ /* 0x000fea0003800100 */
.L_x_9509:
[----:B------:R-:W-:-:S13]  /*06d0*/  ISETP.GE.AND P0, PT, R3, R2, PT ;  /* 0x000000020300720c */ /* 0x000fda0003f06270 */
[----:B0-----:R-:W0:Y:S01]  /*06e0*/  @!P0 LDC.64 R4, c[0x0][0x398] ;  /* 0x0000e600ff048b82 */ /* 0x001e220000000a00 */
[----:B-----5:R-:W-:Y:S02]  /*06f0*/  @!P0 IMAD R7, R0, 0x200, R3 ;  /* 0x0000020000078824 */ /* 0x020fe400078e0203 */
[----:B------:R-:W-:Y:S02]  /*0700*/  @!P0 VIADD R3, R3, 0x80 ;  /* 0x0000008003038836 */ /* 0x000fe40000000000 */
[----:B0-----:R-:W-:-:S05]  /*0710*/  @!P0 IMAD.WIDE.U32 R4, R7, 0x8, R4 ;  /* 0x0000000807048825 */ /* 0x001fca00078e0004 */
[----:B------:R0:W-:Y:S02]  /*0720*/  @!P0 STG.E.64 desc[UR4][R4.64], R8 ;  /* 0x0000000804008986 */ /* 0x0001e4000c101b04 */
.L_x_9511:
[----:B------:R-:W-:Y:S05]  /*0730*/  BSYNC.RECONVERGENT B0 ;  /* 0x0000000000007941 */ /* 0x000fea0003800200 */
.L_x_9508:
        /* <DEDUP_REMOVED lines=8> */
.L_x_9512:
        /* <DEDUP_REMOVED lines=12> */
.L_x_41917:


//--------------------- .text._ZN2at6native29vectorized_elementwise_kernelILi2EZZZNS0_28launch_masked_scatter_kernelERKNS_10TensorBaseES4_S4_S4_ENKUlvE_clEvENKUlvE2_clEvEUllblE_St5arrayIPcLm4EEEEviT0_T1_ --------------------------
	.section	.text._ZN2at6native29vectorized_elementwise_kernelILi2EZZZNS0_28launch_masked_scatter_kernelERKNS_10TensorBaseES4_S4_S4_ENKUlvE_clEvENKUlvE2_clEvEUllblE_St5arrayIPcLm4EEEEviT0_T1_,"ax",@progbits
	.align	128
        .global         _ZN2at6native29vectorized_elementwise_kernelILi2EZZZNS0_28launch_masked_scatter_kernelERKNS_10TensorBaseES4_S4_S4_ENKUlvE_clEvENKUlvE2_clEvEUllblE_St5arrayIPcLm4EEEEviT0_T1_
        .type           _ZN2at6native29vectorized_elementwise_kernelILi2EZZZNS0_28launch_masked_scatter_kernelERKNS_10TensorBaseES4_S4_S4_ENKUlvE_clEvENKUlvE2_clEvEUllblE_St5arrayIPcLm4EEEEviT0_T1_,@function
        .size           _ZN2at6native29vectorized_elementwise_kernelILi2EZZZNS0_28launch_masked_scatter_kernelERKNS_10TensorBaseES4_S4_S4_ENKUlvE_clEvENKUlvE2_clEvEUllblE_St5arrayIPcLm4EEEEviT0_T1_,(.L_x_41918 - _ZN2at6native29vectorized_elementwise_kernelILi2EZZZNS0_28launch_masked_scatter_kernelERKNS_10TensorBaseES4_S4_S4_ENKUlvE_clEvENKUlvE2_clEvEUllblE_St5arrayIPcLm4EEEEviT0_T1_)
        .other          _ZN2at6native29vectorized_elementwise_kernelILi2EZZZNS0_28launch_masked_scatter_kernelERKNS_10TensorBaseES4_S4_S4_ENKUlvE_clEvENKUlvE2_clEvEUllblE_St5arrayIPcLm4EEEEviT0_T1_,@"STO_CUDA_ENTRY STV_DEFAULT"
_ZN2at6native29vectorized_elementwise_kernelILi2EZZZNS0_28launch_masked_scatter_kernelERKNS_10TensorBaseES4_S4_S4_ENKUlvE_clEvENKUlvE2_clEvEUllblE_St5arrayIPcLm4EEEEviT0_T1_:
.text._ZN2at6native29vectorized_elementwise_kernelILi2EZZZNS0_28launch_masked_scatter_kernelERKNS_10TensorBaseES4_S4_S4_ENKUlvE_clEvENKUlvE2_clEvEUllblE_St5arrayIPcLm4EEEEviT0_T1_:
        /* <DEDUP_REMOVED lines=197> */
.L_x_9516:
[----:B------:R-:W-:-:S13]  /*0c50*/  ISETP.GE.U32.AND P0, PT, R4, R3, PT ;  /* 0x000000030400720c */ /* 0x000fda0003f06070 */
[----:B------:R-:W-:Y:S05]  /*0c60*/  @P0 BRA `(.L_x_9518) ;  /* 0x0000000000300947 */ /* 0x000fea0003800000 */
[----:B0----5:R-:W0:Y:S01]  /*0c70*/  LDC.64 R8, c[0x0][0x398] ;  /* 0x0000e600ff087b82 */ /* 0x021e220000000a00 */
[----:B------:R-:W-:Y:S02]  /*0c80*/  IMAD R5, R0, 0x400, R4 ;  /* 0x0000040000057824 */ /* 0x000fe400078e0204 */
[----:B------:R-:W-:Y:S02]  /*0c90*/  VIADD R4, R4, 0x80 ;  /* 0x0000008004047836 */ /* 0x000fe40000000000 */
[----:B0-----:R-:W-:-:S05]  /*0ca0*/  IMAD.WIDE.U32 R8, R5, 0x8, R8 ;  /* 0x0000000805087825 */ /* 0x001fca00078e0008 */
[----:B------:R1:W-:Y:S02]  /*0cb0*/  STG.E.64 desc[UR4][R8.64], R6 ;  /* 0x0000000608007986 */ /* 0x0003e4000c101b04 */
.L_x_9517:
[----:B------:R-:W-:-:S13]  /*0cc0*/  ISETP.GE.U32.AND P0, PT, R4, R3, PT ;  /* 0x000000030400720c */ /* 0x000fda0003f06070 */
[----:B------:R-:W-:Y:S05]  /*0cd0*/  @P0 BRA `(.L_x_9519) ;  /* 0x0000000000300947 */ /* 0x000fea0003800000 */
[----:B-1----:R-:W1:Y:S01]  /*0ce0*/  LDC.64 R6, c[0x0][0x398] ;  /* 0x0000e600ff067b82 */ /* 0x002e620000000a00 */
[----:B------:R-:W-:Y:S02]  /*0cf0*/  IMAD R5, R0, 0x400, R4 ;  /* 0x0000040000057824 */ /* 0x000fe400078e0204 */
[----:B------:R-:W-:Y:S02]  /*0d00*/  VIADD R4, R4, 0x80 ;  /* 0x0000008004047836 */ /* 0x000fe40000000000 */
[----:B-1----:R-:W-:-:S05]  /*0d10*/  IMAD.WIDE.U32 R6, R5, 0x8, R6 ;  /* 0x0000000805067825 */ /* 0x002fca00078e0006 */
[----:B------:R1:W-:Y:S02]  /*0d20*/  STG.E.64 desc[UR4][R6.64], R12 ;  /* 0x0000000c06007986 */ /* 0x0003e4000c101b04 */
.L_x_9518:
[----:B------:R-:W-:-:S13]  /*0d30*/  ISETP.GE.U32.AND P0, PT, R4, R3, PT ;  /* 0x000000030400720c */ /* 0x000fda0003f06070 */
[----:B------:R-:W-:Y:S05]  /*0d40*/  @P0 BRA `(.L_x_9520) ;  /* 0x0000000000340947 */ /* 0x000fea0003800000 */
[----:B-1---5:R-:W1:Y:S01]  /*0d50*/  LDC.64 R6, c[0x0][0x398] ;  /* 0x0000e600ff067b82 */ /* 0x022e620000000a00 */
[----:B------:R-:W-:Y:S02]  /*0d60*/  IMAD R5, R0, 0x400, R4 ;  /* 0x0000040000057824 */ /* 0x000fe400078e0204 */
[----:B------:R-:W-:Y:S02]  /*0d70*/  VIADD R4, R4, 0x80 ;  /* 0x0000008004047836 */ /* 0x000fe40000000000 */
[----:B-1----:R-:W-:-:S05]  /*0d80*/  IMAD.WIDE.U32 R6, R5, 0x8, R6 ;  /* 0x0000000805067825 */ /* 0x002fca00078e0006 */
[----:B------:R2:W-:Y:S02]  /*0d90*/  STG.E.64 desc[UR4][R6.64], R22 ;  /* 0x0000001606007986 */ /* 0x0005e4000c101b04 */
.L_x_9519:
        /* <DEDUP_REMOVED lines=8> */
.L_x_9520:
[----:B------:R-:W-:Y:S05]  /*0e20*/  BSYNC.RELIABLE B1 ;  /* 0x0000000000017941 */ /* 0x000fea0003800100 */
.L_x_9515:
[----:B------:R-:W-:-:S13]  /*0e30*/  ISETP.GE.U32.AND P0, PT, R4, R3, PT ;  /* 0x000000030400720c */ /* 0x000fda0003f06070 */
[----:B-12--5:R-:W1:Y:S01]  /*0e40*/  @!P0 LDC.64 R6, c[0x0][0x398] ;  /* 0x0000e600ff068b82 */ /* 0x026e620000000a00 */
[----:B------:R-:W-:Y:S02]  /*0e50*/  @!P0 IMAD R5, R0, 0x400, R4 ;  /* 0x0000040000058824 */ /* 0x000fe400078e0204 */
[----:B------:R-:W-:Y:S02]  /*0e60*/  @!P0 VIADD R4, R4, 0x80 ;  /* 0x0000008004048836 */ /* 0x000fe40000000000 */
[----:B-1----:R-:W-:-:S05]  /*0e70*/  @!P0 IMAD.WIDE.U32 R6, R5, 0x8, R6 ;  /* 0x0000000805068825 */ /* 0x002fca00078e0006 */
[----:B------:R3:W-:Y:S02]  /*0e80*/  @!P0 STG.E.64 desc[UR4][R6.64], R16 ;  /* 0x0000001006008986 */ /* 0x0007e4000c101b04 */
.L_x_9521:
[----:B------:R-:W-:Y:S05]  /*0e90*/  BSYNC.RECONVERGENT B0 ;  /* 0x0000000000007941 */ /* 0x000fea0003800200 */
.L_x_9514:
        /* <DEDUP_REMOVED lines=8> */
.L_x_9513:
        /* <DEDUP_REMOVED lines=80> */
.L_x_9522:
        /* <DEDUP_REMOVED lines=14> */
.L_x_41918:


//--------------------- .text._ZN2at6native29vectorized_elementwise_kernelILi4EZZZNS0_28launch_masked_scatter_kernelERKNS_10TensorBaseES4_S4_S4_ENKUlvE_clEvENKUlvE2_clEvEUllblE_St5arrayIPcLm4EEEEviT0_T1_ --------------------------
	.section	.text._ZN2at6native29vectorized_elementwise_kernelILi4EZZZNS0_28launch_masked_scatter_kernelERKNS_10TensorBaseES4_S4_S4_ENKUlvE_clEvENKUlvE2_clEvEUllblE_St5arrayIPcLm4EEEEviT0_T1_,"ax",@progbits
	.align	128
        .global         _ZN2at6native29vectorized_elementwise_kernelILi4EZZZNS0_28launch_masked_scatter_kernelERKNS_10TensorBaseES4_S4_S4_ENKUlvE_clEvENKUlvE2_clEvEUllblE_St5arrayIPcLm4EEEEviT0_T1_
        .type           _ZN2at6native29vectorized_elementwise_kernelILi4EZZZNS0_28launch_masked_scatter_kernelERKNS_10TensorBaseES4_S4_S4_ENKUlvE_clEvENKUlvE2_clEvEUllblE_St5arrayIPcLm4EEEEviT0_T1_,@function
        .size           _ZN2at6native29vectorized_elementwise_kernelILi4EZZZNS0_28launch_masked_scatter_kernelERKNS_10TensorBaseES4_S4_S4_ENKUlvE_clEvENKUlvE2_clEvEUllblE_St5arrayIPcLm4EEEEviT0_T1_,(.L_x_41919 - _ZN2at6native29vectorized_elementwise_kernelILi4EZZZNS0_28launch_masked_scatter_kernelERKNS_10TensorBaseES4_S4_S4_ENKUlvE_clEvENKUlvE2_clEvEUllblE_St5arrayIPcLm4EEEEviT0_T1_)
        .other          _ZN2at6native29vectorized_elementwise_kernelILi4EZZZNS0_28launch_masked_scatter_kernelERKNS_10TensorBaseES4_S4_S4_ENKUlvE_clEvENKUlvE2_clEvEUllblE_St5arrayIPcLm4EEEEviT0_T1_,@"STO_CUDA_ENTRY STV_DEFAULT"
_ZN2at6native29vectorized_elementwise_kernelILi4EZZZNS0_28launch_masked_scatter_kernelERKNS_10TensorBaseES4_S4_S4_ENKUlvE_clEvENKUlvE2_clEvEUllblE_St5arrayIPcLm4EEEEviT0_T1_:
.text._ZN2at6native29vectorized_elementwise_kernelILi4EZZZNS0_28launch_masked_scatter_kernelERKNS_10TensorBaseES4_S4_S4_ENKUlvE_clEvENKUlvE2_clEvEUllblE_St5arrayIPcLm4EEEEviT0_T1_:
        /* <DEDUP_REMOVED lines=197> */
.L_x_9526:
[----:B------:R-:W-:-:S13]  /*0c50*/  ISETP.GE.U32.AND P0, PT, R2, R3, PT ;  /* 0x000000030200720c */ /* 0x000fda0003f06070 */
[----:B------:R-:W-:Y:S05]  /*0c60*/  @P0 BRA `(.L_x_9528) ;  /* 0x0000000000300947 */ /* 0x000fea0003800000 */
[----:B0-----:R-:W0:Y:S01]  /*0c70*/  LDC.64 R4, c[0x0][0x398] ;  /* 0x0000e600ff047b82 */ /* 0x001e220000000a00 */
[----:B-----5:R-:W-:Y:S02]  /*0c80*/  IMAD R9, R25, 0x400, R2 ;  /* 0x0000040019097824 */ /* 0x020fe400078e0202 */
[----:B------:R-:W-:Y:S02]  /*0c90*/  VIADD R2, R2, 0x80 ;  /* 0x0000008002027836 */ /* 0x000fe40000000000 */
[----:B0-----:R-:W-:-:S05]  /*0ca0*/  IMAD.WIDE.U32 R4, R9, 0x8, R4 ;  /* 0x0000000809047825 */ /* 0x001fca00078e0004 */
[----:B------:R1:W-:Y:S02]  /*0cb0*/  STG.E.64 desc[UR4][R4.64], R6 ;  /* 0x0000000604007986 */ /* 0x0003e4000c101b04 */
.L_x_9527:
[----:B------:R-:W-:-:S13]  /*0cc0*/  ISETP.GE.U32.AND P0, PT, R2, R3, PT ;  /* 0x000000030200720c */ /* 0x000fda0003f06070 */
[----:B------:R-:W-:Y:S05]  /*0cd0*/  @P0 BRA `(.L_x_9529) ;  /* 0x0000000000300947 */ /* 0x000fea0003800000 */
[----:B-1----:R-:W1:Y:S01]  /*0ce0*/  LDC.64 R4, c[0x0][0x398] ;  /* 0x0000e600ff047b82 */ /* 0x002e620000000a00 */
[----:B------:R-:W-:Y:S02]  /*0cf0*/  IMAD R7, R25, 0x400, R2 ;  /* 0x0000040019077824 */ /* 0x000fe400078e0202 */
[----:B------:R-:W-:Y:S02]  /*0d00*/  VIADD R2, R2, 0x80 ;  /* 0x0000008002027836 */ /* 0x000fe40000000000 */
[----:B-1----:R-:W-:-:S05]  /*0d10*/  IMAD.WIDE.U32 R4, R7, 0x8, R4 ;  /* 0x0000000807047825 */ /* 0x002fca00078e0004 */
[----:B------:R1:W-:Y:S02]  /*0d20*/  STG.E.64 desc[UR4][R4.64], R12 ;  /* 0x0000000c04007986 */ /* 0x0003e4000c101b04 */
.L_x_9528:
[----:B------:R-:W-:-:S13]  /*0d30*/  ISETP.GE.U32.AND P0, PT, R2, R3, PT ;  /* 0x000000030200720c */ /* 0x000fda0003f06070 */
[----:B------:R-:W-:Y:S05]  /*0d40*/  @P0 BRA `(.L_x_9530) ;  /* 0x0000000000340947 */ /* 0x000fea0003800000 */
[----:B01----:R-:W0:Y:S01]  /*0d50*/  LDC.64 R4, c[0x0][0x398] ;  /* 0x0000e600ff047b82 */ /* 0x003e220000000a00 */
[----:B-----5:R-:W-:Y:S02]  /*0d60*/  IMAD R7, R25, 0x400, R2 ;  /* 0x0000040019077824 */ /* 0x020fe400078e0202 */
[----:B------:R-:W-:Y:S02]  /*0d70*/  VIADD R2, R2, 0x80 ;  /* 0x0000008002027836 */ /* 0x000fe40000000000 */
[----:B0-----:R-:W-:-:S05]  /*0d80*/  IMAD.WIDE.U32 R4, R7, 0x8, R4 ;  /* 0x0000000807047825 */ /* 0x001fca00078e0004 */
[----:B------:R2:W-:Y:S02]  /*0d90*/  STG.E.64 desc[UR4][R4.64], R22 ;  /* 0x0000001604007986 */ /* 0x0005e4000c101b04 */
.L_x_9529:
        /* <DEDUP_REMOVED lines=8> */
.L_x_9530:
[----:B------:R-:W-:Y:S05]  /*0e20*/  BSYNC.RELIABLE B1 ;  /* 0x0000000000017941 */ /* 0x000fea0003800100 */
.L_x_9525:
[----:B------:R-:W-:-:S13]  /*0e30*/  ISETP.GE.U32.AND P0, PT, R2, R3, PT ;  /* 0x000000030200720c */ /* 0x000fda0003f06070 */
[----:B012---:R-:W0:Y:S01]  /*0e40*/  @!P0 LDC.64 R4, c[0x0][0x398] ;  /* 0x0000e600ff048b82 */ /* 0x007e220000000a00 */
[----:B-----5:R-:W-:Y:S02]  /*0e50*/  @!P0 IMAD R7, R25, 0x400, R2 ;  /* 0x0000040019078824 */ /* 0x020fe400078e0202 */
[----:B------:R-:W-:Y:S02]  /*0e60*/  @!P0 VIADD R2, R2, 0x80 ;  /* 0x0000008002028836 */ /* 0x000fe40000000000 */
[----:B0-----:R-:W-:-:S05]  /*0e70*/  @!P0 IMAD.WIDE.U32 R4, R7, 0x8, R4 ;  /* 0x0000000807048825 */ /* 0x001fca00078e0004 */
[----:B------:R3:W-:Y:S02]  /*0e80*/  @!P0 STG.E.64 desc[UR4][R4.64], R14 ;  /* 0x0000000e04008986 */ /* 0x0007e4000c101b04 */
.L_x_9531:
[----:B------:R-:W-:Y:S05]  /*0e90*/  BSYNC.RECONVERGENT B0 ;  /* 0x0000000000007941 */ /* 0x000fea0003800200 */
.L_x_9524:
        /* <DEDUP_REMOVED lines=8> */
.L_x_9523:
        /* <DEDUP_REMOVED lines=73> */
.L_x_9532:
        /* <DEDUP_REMOVED lines=13> */
.L_x_41919:


//--------------------- .text._ZN2at6native29vectorized_elementwise_kernelILi8EZZZNS0_28launch_masked_scatter_kernelERKNS_10TensorBaseES4_S4_S4_ENKUlvE_clEvENKUlvE2_clEvEUllblE_St5arrayIPcLm4EEEEviT0_T1_ --------------------------
	.section	.text._ZN2at6native29vectorized_elementwise_kernelILi8EZZZNS0_28launch_masked_scatter_kernelERKNS_10TensorBaseES4_S4_S4_ENKUlvE_clEvENKUlvE2_clEvEUllblE_St5arrayIPcLm4EEEEviT0_T1_,"ax",@progbits
	.align	128
        .global         _ZN2at6native29vectorized_elementwise_kernelILi8EZZZNS0_28launch_masked_scatter_kernelERKNS_10TensorBaseES4_S4_S4_ENKUlvE_clEvENKUlvE2_clEvEUllblE_St5arrayIPcLm4EEEEviT0_T1_
        .type           _ZN2at6native29vectorized_elementwise_kernelILi8EZZZNS0_28launch_masked_scatter_kernelERKNS_10TensorBaseES4_S4_S4_ENKUlvE_clEvENKUlvE2_clEvEUllblE_St5arrayIPcLm4EEEEviT0_T1_,@function
        .size           _ZN2at6native29vectorized_elementwise_kernelILi8EZZZNS0_28launch_masked_scatter_kernelERKNS_10TensorBaseES4_S4_S4_ENKUlvE_clEvENKUlvE2_clEvEUllblE_St5arrayIPcLm4EEEEviT0_T1_,(.L_x_41920 - _ZN2at6native29vectorized_elementwise_kernelILi8EZZZNS0_28launch_masked_scatter_kernelERKNS_10TensorBaseES4_S4_S4_ENKUlvE_clEvENKUlvE2_clEvEUllblE_St5arrayIPcLm4EEEEviT0_T1_)
        .other          _ZN2at6native29vectorized_elementwise_kernelILi8EZZZNS0_28launch_masked_scatter_kernelERKNS_10TensorBaseES4_S4_S4_ENKUlvE_clEvENKUlvE2_clEvEUllblE_St5arrayIPcLm4EEEEviT0_T1_,@"STO_CUDA_ENTRY STV_DEFAULT"
_ZN2at6native29vectorized_elementwise_kernelILi8EZZZNS0_28launch_masked_scatter_kernelERKNS_10TensorBaseES4_S4_S4_ENKUlvE_clEvENKUlvE2_clEvEUllblE_St5arrayIPcLm4EEEEviT0_T1_:
.text._ZN2at6native29vectorized_elementwise_kernelILi8EZZZNS0_28launch_masked_scatter_kernelERKNS_10TensorBaseES4_S4_S4_ENKUlvE_clEvENKUlvE2_clEvEUllblE_St5arrayIPcLm4EEEEviT0_T1_:
        /* <DEDUP_REMOVED lines=197> */
.L_x_9536:
[----:B------:R-:W-:-:S13]  /*0c50*/  ISETP.GE.U32.AND P0, PT, R3, R2, PT ;  /* 0x000000020300720c */ /* 0x000fda0003f06070 */
[----:B------:R-:W-:Y:S05]  /*0c60*/  @P0 BRA `(.L_x_9538) ;  /* 0x0000000000300947 */ /* 0x000fea0003800000 */
[----:B0-----:R-:W0:Y:S01]  /*0c70*/  LDC.64 R4, c[0x0][0x398] ;  /* 0x0000e600ff047b82 */ /* 0x001e220000000a00 */
[----:B-----5:R-:W-:Y:S02]  /*0c80*/  IMAD R9, R24, 0x400, R3 ;  /* 0x0000040018097824 */ /* 0x020fe400078e0203 */
[----:B------:R-:W-:Y:S02]  /*0c90*/  VIADD R3, R3, 0x80 ;  /* 0x0000008003037836 */ /* 0x000fe40000000000 */
[----:B0-----:R-:W-:-:S05]  /*0ca0*/  IMAD.WIDE.U32 R4, R9, 0x8, R4 ;  /* 0x0000000809047825 */ /* 0x001fca00078e0004 */
[----:B------:R0:W-:Y:S02]  /*0cb0*/  STG.E.64 desc[UR4][R4.64], R6 ;  /* 0x0000000604007986 */ /* 0x0001e4000c101b04 */
.L_x_9537:
[----:B------:R-:W-:-:S13]  /*0cc0*/  ISETP.GE.U32.AND P0, PT, R3, R2, PT ;  /* 0x000000020300720c */ /* 0x000fda0003f06070 */
[----:B------:R-:W-:Y:S05]  /*0cd0*/  @P0 BRA `(.L_x_9539) ;  /* 0x0000000000300947 */ /* 0x000fea0003800000 */
[----:B0-----:R-:W0:Y:S01]  /*0ce0*/  LDC.64 R4, c[0x0][0x398] ;  /* 0x0000e600ff047b82 */ /* 0x001e220000000a00 */
[----:B------:R-:W-:Y:S02]  /*0cf0*/  IMAD R7, R24, 0x400, R3 ;  /* 0x0000040018077824 */ /* 0x000fe400078e0203 */
[----:B------:R-:W-:Y:S02]  /*0d00*/  VIADD R3, R3, 0x80 ;  /* 0x0000008003037836 */ /* 0x000fe40000000000 */
[----:B0-----:R-:W-:-:S05]  /*0d10*/  IMAD.WIDE.U32 R4, R7, 0x8, R4 ;  /* 0x0000000807047825 */ /* 0x001fca00078e0004 */
[----:B------:R1:W-:Y:S02]  /*0d20*/  STG.E.64 desc[UR4][R4.64], R12 ;  /* 0x0000000c04007986 */ /* 0x0003e4000c101b04 */
.L_x_9538:
[----:B------:R-:W-:-:S13]  /*0d30*/  ISETP.GE.U32.AND P0, PT, R3, R2, PT ;  /* 0x000000020300720c */ /* 0x000fda0003f06070 */
[----:B------:R-:W-:Y:S05]  /*0d40*/  @P0 BRA `(.L_x_9540) ;  /* 0x0000000000340947 */ /* 0x000fea0003800000 */
[----:B01----:R-:W0:Y:S01]  /*0d50*/  LDC.64 R4, c[0x0][0x398] ;  /* 0x0000e600ff047b82 */ /* 0x003e220000000a00 */
[----:B-----5:R-:W-:Y:S02]  /*0d60*/  IMAD R7, R24, 0x400, R3 ;  /* 0x0000040018077824 */ /* 0x020fe400078e0203 */
[----:B------:R-:W-:Y:S02]  /*0d70*/  VIADD R3, R3, 0x80 ;  /* 0x0000008003037836 */ /* 0x000fe40000000000 */
[----:B0-----:R-:W-:-:S05]  /*0d80*/  IMAD.WIDE.U32 R4, R7, 0x8, R4 ;  /* 0x0000000807047825 */ /* 0x001fca00078e0004 */
[----:B------:R1:W-:Y:S02]  /*0d90*/  STG.E.64 desc[UR4][R4.64], R22 ;  /* 0x0000001604007986 */ /* 0x0003e4000c101b04 */
.L_x_9539:
        /* <DEDUP_REMOVED lines=8> */
.L_x_9540:
[----:B------:R-:W-:Y:S05]  /*0e20*/  BSYNC.RELIABLE B1 ;  /* 0x0000000000017941 */ /* 0x000fea0003800100 */
.L_x_9535:
[----:B------:R-:W-:-:S13]  /*0e30*/  ISETP.GE.U32.AND P0, PT, R3, R2, PT ;  /* 0x000000020300720c */ /* 0x000fda0003f06070 */
[----:B012---:R-:W0:Y:S01]  /*0e40*/  @!P0 LDC.64 R4, c[0x0][0x398] ;  /* 0x0000e600ff048b82 */ /* 0x007e220000000a00 */
[----:B-----5:R-:W-:Y:S02]  /*0e50*/  @!P0 IMAD R7, R24, 0x400, R3 ;  /* 0x0000040018078824 */ /* 0x020fe400078e0203 */
[----:B------:R-:W-:Y:S02]  /*0e60*/  @!P0 VIADD R3, R3, 0x80 ;  /* 0x0000008003038836 */ /* 0x000fe40000000000 */
[----:B0-----:R-:W-:-:S05]  /*0e70*/  @!P0 IMAD.WIDE.U32 R4, R7, 0x8, R4 ;  /* 0x0000000807048825 */ /* 0x001fca00078e0004 */
[----:B------:R2:W-:Y:S02]  /*0e80*/  @!P0 STG.E.64 desc[UR4][R4.64], R16 ;  /* 0x0000001004008986 */ /* 0x0005e4000c101b04 */
.L_x_9541:
[----:B------:R-:W-:Y:S05]  /*0e90*/  BSYNC.RECONVERGENT B0 ;  /* 0x0000000000007941 */ /* 0x000fea0003800200 */
.L_x_9534:
        /* <DEDUP_REMOVED lines=8> */
.L_x_9533:
        /* <DEDUP_REMOVED lines=72> */
.L_x_9542:
        /* <DEDUP_REMOVED lines=14> */
.L_x_41920:


//--------------------- .text._ZN2at6native18elementwise_kernelILi128ELi4EZNS0_15gpu_kernel_implIZZZNS0_28launch_masked_scatter_kernelERKNS_10TensorBaseES5_S5_S5_ENKUlvE_clEvENKUlvE1_clEvEUliblE_EEvRNS_18TensorIteratorBaseERKT_EUliE_EEviT1_ --------------------------
	.section	.text._ZN2at6native18elementwise_kernelILi128ELi4EZNS0_15gpu_kernel_implIZZZNS0_28launch_masked_scatter_kernelERKNS_10TensorBaseES5_S5_S5_ENKUlvE_clEvENKUlvE1_clEvEUliblE_EEvRNS_18TensorIteratorBaseERKT_EUliE_EEviT1_,"ax",@progbits
	.align	128
        .global         _ZN2at6native18elementwise_kernelILi128ELi4EZNS0_15gpu_kernel_implIZZZNS0_28launch_masked_scatter_kernelERKNS_10TensorBaseES5_S5_S5_ENKUlvE_clEvENKUlvE1_clEvEUliblE_EEvRNS_18TensorIteratorBaseERKT_EUliE_EEviT1_
        .type           _ZN2at6native18elementwise_kernelILi128ELi4EZNS0_15gpu_kernel_implIZZZNS0_28launch_masked_scatter_kernelERKNS_10TensorBaseES5_S5_S5_ENKUlvE_clEvENKUlvE1_clEvEUliblE_EEvRNS_18TensorIteratorBaseERKT_EUliE_EEviT1_,@function
        .size           _ZN2at6native18elementwise_kernelILi128ELi4EZNS0_15gpu_kernel_implIZZZNS0_28launch_masked_scatter_kernelERKNS_10TensorBaseES5_S5_S5_ENKUlvE_clEvENKUlvE1_clEvEUliblE_EEvRNS_18TensorIteratorBaseERKT_EUliE_EEviT1_,(.L_x_41921 - _ZN2at6native18elementwise_kernelILi128ELi4EZNS0_15gpu_kernel_implIZZZNS0_28launch_masked_scatter_kernelERKNS_10TensorBaseES5_S5_S5_ENKUlvE_clEvENKUlvE1_clEvEUliblE_EEvRNS_18TensorIteratorBaseERKT_EUliE_EEviT1_)
        .other          _ZN2at6native18elementwise_kernelILi128ELi4EZNS0_15gpu_kernel_implIZZZNS0_28launch_masked_scatter_kernelERKNS_10TensorBaseES5_S5_S5_ENKUlvE_clEvENKUlvE1_clEvEUliblE_EEvRNS_18TensorIteratorBaseERKT_EUliE_EEviT1_,@"STO_CUDA_ENTRY STV_DEFAULT"
_ZN2at6native18elementwise_kernelILi128ELi4EZNS0_15gpu_kernel_implIZZZNS0_28launch_masked_scatter_kernelERKNS_10TensorBaseES5_S5_S5_ENKUlvE_clEvENKUlvE1_clEvEUliblE_EEvRNS_18TensorIteratorBaseERKT_EUliE_EEviT1_:
.text._ZN2at6native18elementwise_kernelILi128ELi4EZNS0_15gpu_kernel_implIZZZNS0_28launch_masked_scatter_kernelERKNS_10TensorBaseES5_S5_S5_ENKUlvE_clEvENKUlvE1_clEvEUliblE_EEvRNS_18TensorIteratorBaseERKT_EUliE_EEviT1_:
        /* <DEDUP_REMOVED lines=398> */
.L_x_9545:
        /* <DEDUP_REMOVED lines=16> */
.L_x_9549:
[----:B------:R0:W5:Y:S01]  /*19e0*/  LDG.E.U8 R22, desc[UR36][R2.64] ;  /* 0x0000002402167981 */ /* 0x000162000c1e1100 */
[----:B------:R-:W-:Y:S05]  /*19f0*/  BRA `(.L_x_9551) ;  /* 0x0000000c002c7947 */ /* 0x000fea0003800000 */
.L_x_9548:
        /* <DEDUP_REMOVED lines=8> */
.L_x_9553:
[----:B------:R0:W5:Y:S01]  /*1a80*/  LDG.E R22, desc[UR36][R2.64] ;  /* 0x0000002402167981 */ /* 0x000162000c1e1900 */
[----:B------:R-:W-:Y:S05]  /*1a90*/  BRA `(.L_x_9551) ;  /* 0x0000000c00047947 */ /* 0x000fea0003800000 */
.L_x_9552:
[----:B------:R0:W5:Y:S01]  /*1aa0*/  LDG.E.S16 R22, desc[UR36][R2.64] ;  /* 0x0000002402167981 */ /* 0x000162000c1e1700 */
[----:B------:R-:W-:Y:S05]  /*1ab0*/  BRA `(.L_x_9551) ;  /* 0x0000000800fc7947 */ /* 0x000fea0003800000 */
.L_x_9547:
        /* <DEDUP_REMOVED lines=9> */
.L_x_9555:
[----:B------:R-:W2:Y:S02]  /*1b50*/  LDG.E.U16 R2, desc[UR36][R2.64] ;  /* 0x0000002402027981 */ /* 0x000ea4000c1e1500 */
[----:B--2---:R-:W-:-:S06]  /*1b60*/  HADD2.F32 R22, -RZ, R2.H0_H0 ;  /* 0x20000002ff167230 */ /* 0x004fcc0000004100 */
[----:B------:R-:W0:Y:S01]  /*1b70*/  F2I.FTZ.TRUNC.NTZ R22, R22 ;  /* 0x0000001600167305 */ /* 0x000e22000021f100 */
[----:B------:R-:W-:Y:S05]  /*1b80*/  BRA `(.L_x_9551) ;  /* 0x0000000800c87947 */ /* 0x000fea0003800000 */
.L_x_9554:
        /* <DEDUP_REMOVED lines=9> */
.L_x_9557:
[----:B------:R-:W2:Y:S02]  /*1c20*/  LDG.E.U16 R2, desc[UR36][R2.64] ;  /* 0x0000002402027981 */ /* 0x000ea4000c1e1500 */
[----:B--2---:R-:W-:-:S06]  /*1c30*/  HADD2.F32 R22, -RZ, R2.H0_H0 ;  /* 0x20000002ff167230 */ /* 0x004fcc0000004100 */
[----:B------:R-:W0:Y:S01]  /*1c40*/  F2I.FTZ.TRUNC.NTZ R22, R22 ;  /* 0x0000001600167305 */ /* 0x000e22000021f100 */
[----:B------:R-:W-:Y:S05]  /*1c50*/  BRA `(.L_x_9551) ;  /* 0x0000000800947947 */ /* 0x000fea0003800000 */
.L_x_9556:
[----:B------:R-:W2:Y:S02]  /*1c60*/  LDG.E.64 R22, desc[UR36][R2.64] ;  /* 0x0000002402167981 */ /* 0x000ea4000c1e1b00 */
[----:B--2---:R0:W1:Y:S01]  /*1c70*/  F2I.F64.TRUNC R22, R22 ;  /* 0x0000001600167311 */ /* 0x004062000030d100 */
[----:B------:R-:W-:Y:S05]  /*1c80*/  BRA `(.L_x_9551) ;  /* 0x0000000800887947 */ /* 0x000fea0003800000 */
.L_x_9546:
        /* <DEDUP_REMOVED lines=12> */
.L_x_9560:
[----:B------:R-:W2:Y:S02]  /*1d50*/  LDG.E.64 R2, desc[UR36][R2.64] ;  /* 0x0000002402027981 */ /* 0x000ea4000c1e1b00 */
[----:B--2---:R0:W1:Y:S01]  /*1d60*/  F2I.F64.TRUNC R22, R2 ;  /* 0x0000000200167311 */ /* 0x004062000030d100 */
[----:B------:R-:W-:Y:S05]  /*1d70*/  BRA `(.L_x_9551) ;  /* 0x00000008004c7947 */ /* 0x000fea0003800000 */
.L_x_9559:
        /* <DEDUP_REMOVED lines=24> */
[----:B------:R0:W1:Y:S01]  /*1f00*/  F2I.FTZ.TRUNC.NTZ R22, R5 ;  /* 0x0000000500167305 */ /* 0x000062000021f100 */
[----:B------:R-:W-:Y:S05]  /*1f10*/  BRA `(.L_x_9551) ;  /* 0x0000000400e47947 */ /* 0x000fea0003800000 */
.L_x_9562:
        /* <DEDUP_REMOVED lines=11> */
[----:B------:R0:W1:Y:S01]  /*1fd0*/  F2I.FTZ.TRUNC.NTZ R22, R0 ;  /* 0x0000000000167305 */ /* 0x000062000021f100 */
[----:B------:R-:W-:Y:S05]  /*1fe0*/  BRA `(.L_x_9551) ;  /* 0x0000000400b07947 */ /* 0x000fea0003800000 */
.L_x_9561:
[----:B------:R-:W2:Y:S02]  /*1ff0*/  LDG.E.U16 R22, desc[UR36][R2.64] ;  /* 0x0000002402167981 */ /* 0x000ea4000c1e1500 */
[----:B--2---:R-:W-:-:S06]  /*2000*/  IMAD.U32 R22, R22, 0x10000, RZ ;  /* 0x0001000016167824 */ /* 0x004fcc00078e00ff */
[----:B------:R-:W0:Y:S01]  /*2010*/  F2I.FTZ.TRUNC.NTZ R22, R22 ;  /* 0x0000001600167305 */ /* 0x000e22000021f100 */
[----:B------:R-:W-:Y:S05]  /*2020*/  BRA `(.L_x_9551) ;  /* 0x0000000400a07947 */ /* 0x000fea0003800000 */
.L_x_9558:
        /* <DEDUP_REMOVED lines=10> */
.L_x_9565:
        /* <DEDUP_REMOVED lines=21> */
.L_x_9569:
[----:B------:R-:W-:Y:S05]  /*2220*/  BSYNC.RECONVERGENT B1 ;  /* 0x0000000000017941 */ /* 0x000fea0003800200 */
.L_x_9568:
[----:B------:R-:W-:Y:S01]  /*2230*/  IMAD.SHL.U32 R0, R0, 0x100000, RZ ;  /* 0x0010000000007824 */ /* 0x000fe200078e00ff */
[----:B------:R-:W-:-:S04]  /*2240*/  LEA R2, R2, 0x3b800000, 0x17 ;  /* 0x3b80000002027811 */ /* 0x000fc800078eb8ff */
[----:B------:R-:W-:-:S07]  /*2250*/  LOP3.LUT R22, R2, R0, R7, 0xfe, !PT ;  /* 0x0000000002167212 */ /* 0x000fce00078efe07 */
.L_x_9567:
[----:B------:R-:W-:Y:S05]  /*2260*/  BSYNC.RECONVERGENT B0 ;  /* 0x0000000000007941 */ /* 0x000fea0003800200 */
.L_x_9566:
[----:B------:R-:W1:Y:S01]  /*2270*/  F2I.FTZ.TRUNC.NTZ R22, R22 ;  /* 0x0000001600167305 */ /* 0x000e62000021f100 */
[----:B------:R-:W-:Y:S05]  /*2280*/  BRA `(.L_x_9551) ;  /* 0x0000000400087947 */ /* 0x000fea0003800000 */
.L_x_9564:
        /* <DEDUP_REMOVED lines=21> */
.L_x_9573:
[----:B------:R-:W-:Y:S05]  /*23e0*/  BSYNC.RECONVERGENT B1 ;  /* 0x0000000000017941 */ /* 0x000fea0003800200 */
.L_x_9572:
[----:B------:R-:W-:Y:S01]  /*23f0*/  IMAD.SHL.U32 R0, R0, 0x200000, RZ ;  /* 0x0020000000007824 */ /* 0x000fe200078e00ff */
[----:B------:R-:W-:-:S04]  /*2400*/  LEA R2, R2, 0x37800000, 0x17 ;  /* 0x3780000002027811 */ /* 0x000fc800078eb8ff */
[----:B------:R-:W-:-:S07]  /*2410*/  LOP3.LUT R22, R2, R0, R7, 0xfe, !PT ;  /* 0x0000000002167212 */ /* 0x000fce00078efe07 */
.L_x_9571:
[----:B------:R-:W-:Y:S05]  /*2420*/  BSYNC.RECONVERGENT B0 ;  /* 0x0000000000007941 */ /* 0x000fea0003800200 */
.L_x_9570:
[----:B------:R-:W2:Y:S01]  /*2430*/  F2I.FTZ.TRUNC.NTZ R22, R22 ;  /* 0x0000001600167305 */ /* 0x000ea2000021f100 */
[----:B------:R-:W-:Y:S05]  /*2440*/  BRA `(.L_x_9551) ;  /* 0x0000000000987947 */ /* 0x000fea0003800000 */
.L_x_9563:
[----:B------:R-:W-:-:S09]  /*2450*/  UISETP.NE.AND UP0, UPT, UR4, 0x1c, UPT ;  /* 0x0000001c0400788c */ /* 0x000fd2000bf05270 */
[----:B------:R-:W-:Y:S05]  /*2460*/  BRA.U !UP0, `(.L_x_9574) ;  /* 0x00000001088c7547 */ /* 0x000fea000b800000 */
[----:B------:R-:W-:-:S09]  /*2470*/  UISETP.NE.AND UP0, UPT, UR4, 0x1d, UPT ;  /* 0x0000001d0400788c */ /* 0x000fd2000bf05270 */
[----:B------:R-:W-:Y:S05]  /*2480*/  BRA.U !UP0, `(.L_x_9575) ;  /* 0x00000001087c7547 */ /* 0x000fea000b800000 */
[----:B------:R-:W-:-:S09]  /*2490*/  UISETP.NE.AND UP0, UPT, UR4, 0x2c, UPT ;  /* 0x0000002c0400788c */ /* 0x000fd2000bf05270 */
[----:B------:R-:W-:Y:S05]  /*24a0*/  BRA.U !UP0, `(.L_x_9576) ;  /* 0x0000000108487547 */ /* 0x000fea000b800000 */
.L_x_9550:
        /* <DEDUP_REMOVED lines=16> */
.L_x_9577:
[----:B------:R-:W-:Y:S01]  /*25b0*/  IMAD.MOV.U32 R22, RZ, RZ, RZ ;  /* 0x000000ffff167224 */ /* 0x000fe200078e00ff */
[----:B------:R-:W-:Y:S06]  /*25c0*/  BRA `(.L_x_9551) ;  /* 0x0000000000387947 */ /* 0x000fec0003800000 */
.L_x_9576:
        /* <DEDUP_REMOVED lines=8> */
.L_x_9579:
[----:B------:R-:W-:Y:S05]  /*2650*/  BSYNC.RECONVERGENT B0 ;  /* 0x0000000000007941 */ /* 0x000fea0003800200 */
.L_x_9578:
[----:B------:R-:W4:Y:S01]  /*2660*/  F2I.FTZ.TRUNC.NTZ R22, R22 ;  /* 0x0000001600167305 */ /* 0x000f22000021f100 */
[----:B------:R-:W-:Y:S05]  /*2670*/  BRA `(.L_x_9551) ;  /* 0x00000000000c7947 */ /* 0x000fea0003800000 */
.L_x_9575:
[----:B------:R0:W5:Y:S01]  /*2680*/  LDG.E R22, desc[UR36][R2.64] ;  /* 0x0000002402167981 */ /* 0x000162000c1e1900 */
[----:B------:R-:W-:Y:S05]  /*2690*/  BRA `(.L_x_9551) ;  /* 0x0000000000047947 */ /* 0x000fea0003800000 */
.L_x_9574:
[----:B------:R3:W5:Y:S02]  /*26a0*/  LDG.E R22, desc[UR36][R2.64] ;  /* 0x0000002402167981 */ /* 0x000764000c1e1900 */
.L_x_9551:
        /* <DEDUP_REMOVED lines=19> */
.L_x_9584:
[----:B------:R-:W3:Y:S02]  /*27e0*/  LDG.E.U8 R2, desc[UR36][R2.64] ;  /* 0x0000002402027981 */ /* 0x000ee4000c1e1100 */
[----:B---3--:R-:W-:-:S04]  /*27f0*/  ISETP.NE.AND P0, PT, R2, RZ, PT ;  /* 0x000000ff0200720c */ /* 0x008fc80003f05270 */
[----:B------:R-:W-:Y:S01]  /*2800*/  P2R R19, PR, RZ, 0x1 ;  /* 0x00000001ff137803 */ /* 0x000fe20000000000 */
[----:B------:R-:W-:Y:S08]  /*2810*/  BRA `(.L_x_9586) ;  /* 0x0000000800847947 */ /* 0x000ff00003800000 */
.L_x_9583:
        /* <DEDUP_REMOVED lines=11> */
.L_x_9588:
[----:B------:R-:W3:Y:S02]  /*28d0*/  LDG.E R2, desc[UR36][R2.64] ;  /* 0x0000002402027981 */ /* 0x000ee4000c1e1900 */
[----:B---3--:R-:W-:-:S04]  /*28e0*/  ISETP.NE.AND P0, PT, R2, RZ, PT ;  /* 0x000000ff0200720c */ /* 0x008fc80003f05270 */
[----:B------:R-:W-:Y:S01]  /*28f0*/  P2R R19, PR, RZ, 0x1 ;  /* 0x00000001ff137803 */ /* 0x000fe20000000000 */
[----:B------:R-:W-:Y:S08]  /*2900*/  BRA `(.L_x_9586) ;  /* 0x0000000800487947 */ /* 0x000ff00003800000 */
.L_x_9587:
[----:B------:R-:W3:Y:S02]  /*2910*/  LDG.E.U16 R2, desc[UR36][R2.64] ;  /* 0x0000002402027981 */ /* 0x000ee4000c1e1500 */
[----:B---3--:R-:W-:-:S04]  /*2920*/  ISETP.NE.AND P0, PT, R2, RZ, PT ;  /* 0x000000ff0200720c */ /* 0x008fc80003f05270 */
[----:B------:R-:W-:Y:S01]  /*2930*/  P2R R19, PR, RZ, 0x1 ;  /* 0x00000001ff137803 */ /* 0x000fe20000000000 */
[----:B------:R-:W-:Y:S08]  /*2940*/  BRA `(.L_x_9586) ;  /* 0x0000000800387947 */ /* 0x000ff00003800000 */
.L_x_9582:
        /* <DEDUP_REMOVED lines=10> */
.L_x_9590:
[----:B------:R-:W3:Y:S02]  /*29f0*/  LDG.E.U16 R0, desc[UR36][R2.64] ;  /* 0x0000002402007981 */ /* 0x000ee4000c1e1500 */
[----:B---3--:R-:W-:-:S05]  /*2a00*/  HADD2.F32 R0, -RZ, R0.H0_H0 ;  /* 0x20000000ff007230 */ /* 0x008fca0000004100 */
[----:B------:R-:W-:-:S04]  /*2a10*/  FSETP.NEU.FTZ.AND P0, PT, R0, RZ, PT ;  /* 0x000000ff0000720b */ /* 0x000fc80003f1d000 */
[----:B------:R-:W-:Y:S01]  /*2a20*/  P2R R19, PR, RZ, 0x1 ;  /* 0x00000001ff137803 */ /* 0x000fe20000000000 */
[----:B------:R-:W-:Y:S08]  /*2a30*/  BRA `(.L_x_9586) ;  /* 0x0000000400fc7947 */ /* 0x000ff00003800000 */
.L_x_9589:
        /* <DEDUP_REMOVED lines=12> */
.L_x_9592:
        /* <DEDUP_REMOVED lines=10> */
.L_x_9591:
[----:B------:R-:W3:Y:S02]  /*2ba0*/  LDG.E.64 R2, desc[UR36][R2.64] ;  /* 0x0000002402027981 */ /* 0x000ee4000c1e1b00 */
[----:B---3--:R-:W-:-:S06]  /*2bb0*/  DSETP.NEU.AND P0, PT, R2, RZ, PT ;  /* 0x000000ff0200722a */ /* 0x008fcc0003f0d000 */
[----:B------:R-:W-:Y:S01]  /*2bc0*/  P2R R19, PR, RZ, 0x1 ;  /* 0x00000001ff137803 */ /* 0x000fe20000000000 */
[----:B------:R-:W-:Y:S07]  /*2bd0*/  BRA `(.L_x_9586) ;  /* 0x0000000400947947 */ /* 0x000fee0003800000 */
.L_x_9581:
        /* <DEDUP_REMOVED lines=12> */
.L_x_9595:
[----:B------:R-:W3:Y:S02]  /*2ca0*/  LDG.E.128 R4, desc[UR36][R2.64] ;  /* 0x0000002402047981 */ /* 0x000ee4000c1e1d00 */
[----:B---3--:R-:W-:-:S06]  /*2cb0*/  DSETP.NEU.AND P0, PT, R6, RZ, PT ;  /* 0x000000ff0600722a */ /* 0x008fcc0003f0d000 */
[----:B------:R-:W-:-:S06]  /*2cc0*/  DSETP.NEU.OR P0, PT, R4, RZ, P0 ;  /* 0x000000ff0400722a */ /* 0x000fcc000070d400 */
[----:B------:R-:W-:Y:S01]  /*2cd0*/  P2R R19, PR, RZ, 0x1 ;  /* 0x00000001ff137803 */ /* 0x000fe20000000000 */
[----:B------:R-:W-:Y:S07]  /*2ce0*/  BRA `(.L_x_9586) ;  /* 0x0000000400507947 */ /* 0x000fee0003800000 */
.L_x_9594:
        /* <DEDUP_REMOVED lines=10> */
.L_x_9597:
        /* <DEDUP_REMOVED lines=12> */
.L_x_9596:
[----:B------:R-:W3:Y:S02]  /*2e50*/  LDG.E.U16 R0, desc[UR36][R2.64] ;  /* 0x0000002402007981 */ /* 0x000ee4000c1e1500 */
[----:B---3--:R-:W-:-:S04]  /*2e60*/  SHF.L.U32 R0, R0, 0x10, RZ ;  /* 0x0000001000007819 */ /* 0x008fc800000006ff */
[----:B------:R-:W-:-:S04]  /*2e70*/  FSETP.NEU.FTZ.AND P0, PT, R0, RZ, PT ;  /* 0x000000ff0000720b */ /* 0x000fc80003f1d000 */
[----:B------:R-:W-:Y:S01]  /*2e80*/  P2R R19, PR, RZ, 0x1 ;  /* 0x00000001ff137803 */ /* 0x000fe20000000000 */
[----:B------:R-:W-:Y:S08]  /*2e90*/  BRA `(.L_x_9586) ;  /* 0x0000000000e47947 */ /* 0x000ff00003800000 */
.L_x_9593:
        /* <DEDUP_REMOVED lines=12> */
.L_x_9600:
[----:B------:R-:W3:Y:S02]  /*2f60*/  LDG.E.U8 R2, desc[UR36][R2.64] ;  /* 0x0000002402027981 */ /* 0x000ee4000c1e1100 */
[----:B---3--:R-:W-:-:S04]  /*2f70*/  ISETP.NE.AND P0, PT, R2, RZ, PT ;  /* 0x000000ff0200720c */ /* 0x008fc80003f05270 */
[----:B------:R-:W-:Y:S01]  /*2f80*/  P2R R19, PR, RZ, 0x1 ;  /* 0x00000001ff137803 */ /* 0x000fe20000000000 */
[----:B------:R-:W-:Y:S08]  /*2f90*/  BRA `(.L_x_9586) ;  /* 0x0000000000a47947 */ /* 0x000ff00003800000 */
.L_x_9599:
[----:B------:R-:W3:Y:S02]  /*2fa0*/  LDG.E.U8 R2, desc[UR36][R2.64] ;  /* 0x0000002402027981 */ /* 0x000ee4000c1e1100 */
[----:B---3--:R-:W-:-:S04]  /*2fb0*/  ISETP.NE.AND P0, PT, R2, RZ, PT ;  /* 0x000000ff0200720c */ /* 0x008fc80003f05270 */
[----:B------:R-:W-:Y:S01]  /*2fc0*/  P2R R19, PR, RZ, 0x1 ;  /* 0x00000001ff137803 */ /* 0x000fe20000000000 */
[----:B------:R-:W-:Y:S08]  /*2fd0*/  BRA `(.L_x_9586) ;  /* 0x0000000000947947 */ /* 0x000ff00003800000 */
.L_x_9598:
[----:B------:R-:W-:-:S09]  /*2fe0*/  UISETP.NE.AND UP0, UPT, UR4, 0x1c, UPT ;  /* 0x0000001c0400788c */ /* 0x000fd2000bf05270 */
[----:B------:R-:W-:Y:S05]  /*2ff0*/  BRA.U !UP0, `(.L_x_9601) ;  /* 0x0000000108807547 */ /* 0x000fea000b800000 */
[----:B------:R-:W-:-:S09]  /*3000*/  UISETP.NE.AND UP0, UPT, UR4, 0x1d, UPT ;  /* 0x0000001d0400788c */ /* 0x000fd2000bf05270 */
[----:B------:R-:W-:Y:S05]  /*3010*/  BRA.U !UP0, `(.L_x_9602) ;  /* 0x0000000108647547 */ /* 0x000fea000b800000 */
[----:B------:R-:W-:-:S09]  /*3020*/  UISETP.NE.AND UP0, UPT, UR4, 0x2c, UPT ;  /* 0x0000002c0400788c */ /* 0x000fd2000bf05270 */
[----:B------:R-:W-:Y:S05]  /*3030*/  BRA.U !UP0, `(.L_x_9603) ;  /* 0x00000001084c7547 */ /* 0x000fea000b800000 */
.L_x_9585:
        /* <DEDUP_REMOVED lines=11> */
[----:B------:R-:W-:Y:S01]  /*30f0*/  IMAD.U32 R7, RZ, RZ, UR9 ;  /* 0x00000009ff077e24 */ /* 0x000fe2000f8e00ff */
[----:B--2---:R-:W-:Y:S01]  /*3100*/  MOV R10, UR4 ;  /* 0x00000004000a7c02 */ /* 0x004fe20008000f00 */
[----:B------:R-:W-:-:S07]  /*3110*/  IMAD.U32 R11, RZ, RZ, UR5 ;  /* 0x00000005ff0b7e24 */ /* 0x000fce000f8e00ff */
[----:B------:R-:W-:-:S07]  /*3120*/  LEPC R20, `(.L_x_9604) ;  /* 0x000000001014794e */ /* 0x000fce0000000000 */
[----:B-1--45:R-:W-:Y:S05]  /*3130*/  CALL.ABS.NOINC R2 ;  /* 0x0000000002007343 */ /* 0x032fea0003c00000 */
.L_x_9604:
[----:B------:R-:W-:-:S04]  /*3140*/  PLOP3.LUT P0, PT, PT, PT, PT, 0x8, 0x80 ;  /* 0x000000000080781c */ /* 0x000fc80003f0e170 */
[----:B------:R-:W-:Y:S01]  /*3150*/  P2R R19, PR, RZ, 0x1 ;  /* 0x00000001ff137803 */ /* 0x000fe20000000000 */
[----:B------:R-:W-:Y:S08]  /*3160*/  BRA `(.L_x_9586) ;  /* 0x0000000000307947 */ /* 0x000ff00003800000 */
.L_x_9603:
[----:B------:R-:W3:Y:S02]  /*3170*/  LDG.E.U8 R2, desc[UR36][R2.64] ;  /* 0x0000002402027981 */ /* 0x000ee4000c1e1100 */
[----:B---3--:R-:W-:-:S04]  /*3180*/  ISETP.NE.AND P0, PT, R2, RZ, PT ;  /* 0x000000ff0200720c */ /* 0x008fc80003f05270 */
[----:B------:R-:W-:Y:S01]  /*3190*/  P2R R19, PR, RZ, 0x1 ;  /* 0x00000001ff137803 */ /* 0x000fe20000000000 */
[----:B------:R-:W-:Y:S08]  /*31a0*/  BRA `(.L_x_9586) ;  /* 0x0000000000207947 */ /* 0x000ff00003800000 */
.L_x_9602:
[----:B------:R-:W3:Y:S02]  /*31b0*/  LDG.E.64 R2, desc[UR36][R2.64] ;  /* 0x0000002402027981 */ /* 0x000ee4000c1e1b00 */
[----:B---3--:R-:W-:-:S04]  /*31c0*/  ISETP.NE.U32.AND P0, PT, R2, RZ, PT ;  /* 0x000000ff0200720c */ /* 0x008fc80003f05070 */
[----:B------:R-:W-:-:S04]  /*31d0*/  ISETP.NE.AND.EX P0, PT, R3, RZ, PT, P0 ;  /* 0x000000ff0300720c */ /* 0x000fc80003f05300 */
[----:B------:R-:W-:Y:S01]  /*31e0*/  P2R R19, PR, RZ, 0x1 ;  /* 0x00000001ff137803 */ /* 0x000fe20000000000 */
[----:B------:R-:W-:Y:S08]  /*31f0*/  BRA `(.L_x_9586) ;  /* 0x00000000000c7947 */ /* 0x000ff00003800000 */
.L_x_9601:
[----:B------:R-:W3:Y:S02]  /*3200*/  LDG.E R2, desc[UR36][R2.64] ;  /* 0x0000002402027981 */ /* 0x000ee4000c1e1900 */
[----:B---3--:R-:W-:-:S04]  /*3210*/  ISETP.NE.AND P0, PT, R2, RZ, PT ;  /* 0x000000ff0200720c */ /* 0x008fc80003f05270 */
[----:B------:R-:W-:-:S09]  /*3220*/  P2R R19, PR, RZ, 0x1 ;  /* 0x00000001ff137803 */ /* 0x000fd20000000000 */
.L_x_9586:
[----:B------:R-:W-:Y:S05]  /*3230*/  BSYNC.RECONVERGENT B6 ;  /* 0x0000000000067941 */ /* 0x000fea0003800200 */
.L_x_9580:
        /* <DEDUP_REMOVED lines=17> */
.L_x_9608:
[----:B------:R0:W5:Y:S01]  /*3350*/  LDG.E.U8 R2, desc[UR36][R4.64] ;  /* 0x0000002404027981 */ /* 0x000162000c1e1100 */
[----:B------:R-:W-:Y:S01]  /*3360*/  IMAD.MOV.U32 R3, RZ, RZ, RZ ;  /* 0x000000ffff037224 */ /* 0x000fe200078e00ff */
[----:B------:R-:W-:Y:S06]  /*3370*/  BRA `(.L_x_9610) ;  /* 0x0000000c00407947 */ /* 0x000fec0003800000 */
.L_x_9607:
        /* <DEDUP_REMOVED lines=8> */
.L_x_9612:
[----:B------:R-:W3:Y:S02]  /*3400*/  LDG.E R2, desc[UR36][R4.64] ;  /* 0x0000002404027981 */ /* 0x000ee4000c1e1900 */
[----:B---3--:R-:W-:Y:S01]  /*3410*/  SHF.R.S32.HI R3, RZ, 0x1f, R2 ;  /* 0x0000001fff037819 */ /* 0x008fe20000011402 */
[----:B------:R-:W-:Y:S06]  /*3420*/  BRA `(.L_x_9610) ;  /* 0x0000000c00147947 */ /* 0x000fec0003800000 */
.L_x_9611:
[----:B------:R-:W3:Y:S02]  /*3430*/  LDG.E.S16 R2, desc[UR36][R4.64] ;  /* 0x0000002404027981 */ /* 0x000ee4000c1e1700 */
[----:B---3--:R-:W-:Y:S01]  /*3440*/  SHF.R.S32.HI R3, RZ, 0x1f, R2 ;  /* 0x0000001fff037819 */ /* 0x008fe20000011402 */
[----:B------:R-:W-:Y:S06]  /*3450*/  BRA `(.L_x_9610) ;  /* 0x0000000c00087947 */ /* 0x000fec0003800000 */
.L_x_9606:
        /* <DEDUP_REMOVED lines=9> */
.L_x_9614:
[----:B------:R-:W3:Y:S02]  /*34f0*/  LDG.E.U16 R4, desc[UR36][R4.64] ;  /* 0x0000002404047981 */ /* 0x000ee4000c1e1500 */
[----:B---3--:R-:W-:-:S06]  /*3500*/  HADD2.F32 R2, -RZ, R4.H0_H0 ;  /* 0x20000004ff027230 */ /* 0x008fcc0000004100 */
[----:B------:R-:W0:Y:S01]  /*3510*/  F2I.S64.TRUNC R2, R2 ;  /* 0x0000000200027311 */ /* 0x000e22000020d900 */
[----:B------:R-:W-:Y:S05]  /*3520*/  BRA `(.L_x_9610) ;  /* 0x0000000800d47947 */ /* 0x000fea0003800000 */
.L_x_9613:
        /* <DEDUP_REMOVED lines=9> */
.L_x_9616:
[----:B------:R-:W3:Y:S02]  /*35c0*/  LDG.E.U16 R4, desc[UR36][R4.64] ;  /* 0x0000002404047981 */ /* 0x000ee4000c1e1500 */
[----:B---3--:R-:W-:-:S06]  /*35d0*/  HADD2.F32 R2, -RZ, R4.H0_H0 ;  /* 0x20000004ff027230 */ /* 0x008fcc0000004100 */
[----:B------:R-:W0:Y:S01]  /*35e0*/  F2I.S64.TRUNC R2, R2 ;  /* 0x0000000200027311 */ /* 0x000e22000020d900 */
[----:B------:R-:W-:Y:S05]  /*35f0*/  BRA `(.L_x_9610) ;  /* 0x0000000800a07947 */ /* 0x000fea0003800000 */
.L_x_9615:
[----:B------:R-:W3:Y:S02]  /*3600*/  LDG.E.64 R2, desc[UR36][R4.64] ;  /* 0x0000002404027981 */ /* 0x000ee4000c1e1b00 */
[----:B---3--:R-:W0:Y:S01]  /*3610*/  F2I.S64.F64.TRUNC R2, R2 ;  /* 0x0000000200027311 */ /* 0x008e22000030d900 */
[----:B------:R-:W-:Y:S05]  /*3620*/  BRA `(.L_x_9610) ;  /* 0x0000000800947947 */ /* 0x000fea0003800000 */
.L_x_9605:
        /* <DEDUP_REMOVED lines=13> */
.L_x_9619:
[----:B------:R-:W3:Y:S02]  /*3700*/  LDG.E.64 R2, desc[UR36][R4.64] ;  /* 0x0000002404027981 */ /* 0x000ee4000c1e1b00 */
[----:B---3--:R-:W0:Y:S01]  /*3710*/  F2I.S64.F64.TRUNC R2, R2 ;  /* 0x0000000200027311 */ /* 0x008e22000030d900 */
[----:B------:R-:W-:Y:S05]  /*3720*/  BRA `(.L_x_9610) ;  /* 0x0000000800547947 */ /* 0x000fea0003800000 */
.L_x_9618:
        /* <DEDUP_REMOVED lines=26> */
.L_x_9621:
[----:B------:R-:W3:Y:S02]  /*38d0*/  LDG.E.U8 R3, desc[UR36][R4.64] ;  /* 0x0000002404037981 */ /* 0x000ee4000c1e1100 */
[C---:B---3--:R-:W-:Y:S01]  /*38e0*/  SHF.L.U32 R2, R3.reuse, 0x19, RZ ;  /* 0x0000001903027819 */ /* 0x048fe200000006ff */
        /* <DEDUP_REMOVED lines=11> */
.L_x_9620:
[----:B------:R-:W3:Y:S02]  /*39a0*/  LDG.E.U16 R2, desc[UR36][R4.64] ;  /* 0x0000002404027981 */ /* 0x000ee4000c1e1500 */
[----:B---3--:R-:W-:-:S06]  /*39b0*/  IMAD.U32 R2, R2, 0x10000, RZ ;  /* 0x0001000002027824 */ /* 0x008fcc00078e00ff */
[----:B------:R-:W3:Y:S01]  /*39c0*/  F2I.S64.TRUNC R2, R2 ;  /* 0x0000000200027311 */ /* 0x000ee2000020d900 */
[----:B------:R-:W-:Y:S05]  /*39d0*/  BRA `(.L_x_9610) ;  /* 0x0000000400a87947 */ /* 0x000fea0003800000 */
.L_x_9617:
        /* <DEDUP_REMOVED lines=11> */
.L_x_9624:
        /* <DEDUP_REMOVED lines=21> */
.L_x_9628:
[----:B------:R-:W-:Y:S05]  /*3be0*/  BSYNC.RECONVERGENT B1 ;  /* 0x0000000000017941 */ /* 0x000fea0003800200 */
.L_x_9627:
[----:B------:R-:W-:Y:S01]  /*3bf0*/  IMAD.SHL.U32 R0, R0, 0x100000, RZ ;  /* 0x0010000000007824 */ /* 0x000fe200078e00ff */
[----:B------:R-:W-:-:S04]  /*3c00*/  LEA R2, R2, 0x3b800000, 0x17 ;  /* 0x3b80000002027811 */ /* 0x000fc800078eb8ff */
[----:B------:R-:W-:-:S07]  /*3c10*/  LOP3.LUT R2, R2, R0, R7, 0xfe, !PT ;  /* 0x0000000002027212 */ /* 0x000fce00078efe07 */
.L_x_9626:
[----:B------:R-:W-:Y:S05]  /*3c20*/  BSYNC.RECONVERGENT B0 ;  /* 0x0000000000007941 */ /* 0x000fea0003800200 */
.L_x_9625:
[----:B------:R-:W0:Y:S01]  /*3c30*/  F2I.S64.TRUNC R2, R2 ;  /* 0x0000000200027311 */ /* 0x000e22000020d900 */
[----:B------:R-:W-:Y:S05]  /*3c40*/  BRA `(.L_x_9610) ;  /* 0x00000004000c7947 */ /* 0x000fea0003800000 */
.L_x_9623:
        /* <DEDUP_REMOVED lines=21> */
.L_x_9632:
[----:B------:R-:W-:Y:S05]  /*3da0*/  BSYNC.RECONVERGENT B1 ;  /* 0x0000000000017941 */ /* 0x000fea0003800200 */
.L_x_9631:
[----:B------:R-:W-:Y:S01]  /*3db0*/  IMAD.SHL.U32 R0, R0, 0x200000, RZ ;  /* 0x0020000000007824 */ /* 0x000fe200078e00ff */
[----:B------:R-:W-:-:S04]  /*3dc0*/  LEA R2, R2, 0x37800000, 0x17 ;  /* 0x3780000002027811 */ /* 0x000fc800078eb8ff */
[----:B------:R-:W-:-:S07]  /*3dd0*/  LOP3.LUT R2, R2, R0, R7, 0xfe, !PT ;  /* 0x0000000002027212 */ /* 0x000fce00078efe07 */
.L_x_9630:
[----:B------:R-:W-:Y:S05]  /*3de0*/  BSYNC.RECONVERGENT B0 ;  /* 0x0000000000007941 */ /* 0x000fea0003800200 */
.L_x_9629:
[----:B------:R-:W0:Y:S01]  /*3df0*/  F2I.S64.TRUNC R2, R2 ;  /* 0x0000000200027311 */ /* 0x000e22000020d900 */
[----:B------:R-:W-:Y:S05]  /*3e00*/  BRA `(.L_x_9610) ;  /* 0x00000000009c7947 */ /* 0x000fea0003800000 */
.L_x_9622:
[----:B------:R-:W-:-:S09]  /*3e10*/  UISETP.NE.AND UP0, UPT, UR4, 0x1c, UPT ;  /* 0x0000001c0400788c */ /* 0x000fd2000bf05270 */
[----:B------:R-:W-:Y:S05]  /*3e20*/  BRA.U !UP0, `(.L_x_9633) ;  /* 0x00000001088c7547 */ /* 0x000fea000b800000 */
[----:B------:R-:W-:-:S09]  /*3e30*/  UISETP.NE.AND UP0, UPT, UR4, 0x1d, UPT ;  /* 0x0000001d0400788c */ /* 0x000fd2000bf05270 */
[----:B------:R-:W-:Y:S05]  /*3e40*/  BRA.U !UP0, `(.L_x_9634) ;  /* 0x00000001087c7547 */ /* 0x000fea000b800000 */
[----:B------:R-:W-:-:S09]  /*3e50*/  UISETP.NE.AND UP0, UPT, UR4, 0x2c, UPT ;  /* 0x0000002c0400788c */ /* 0x000fd2000bf05270 */
[----:B------:R-:W-:Y:S05]  /*3e60*/  BRA.U !UP0, `(.L_x_9635) ;  /* 0x0000000108487547 */ /* 0x000fea000b800000 */
.L_x_9609:
        /* <DEDUP_REMOVED lines=16> */
.L_x_9636:
[----:B------:R-:W-:Y:S01]  /*3f70*/  CS2R R2, SRZ ;  /* 0x0000000000027805 */ /* 0x000fe2000001ff00 */
[----:B------:R-:W-:Y:S06]  /*3f80*/  BRA `(.L_x_9610) ;  /* 0x00000000003c7947 */ /* 0x000fec0003800000 */
.L_x_9635:
        /* <DEDUP_REMOVED lines=8> */
.L_x_9638:
[----:B------:R-:W-:Y:S05]  /*4010*/  BSYNC.RECONVERGENT B0 ;  /* 0x0000000000007941 */ /* 0x000fea0003800200 */
.L_x_9637:
[----:B------:R-:W0:Y:S01]  /*4020*/  F2I.S64.TRUNC R2, R2 ;  /* 0x0000000200027311 */ /* 0x000e22000020d900 */
[----:B------:R-:W-:Y:S05]  /*4030*/  BRA `(.L_x_9610) ;  /* 0x0000000000107947 */ /* 0x000fea0003800000 */
.L_x_9634:
[----:B------:R0:W5:Y:S01]  /*4040*/  LDG.E.64 R2, desc[UR36][R4.64] ;  /* 0x0000002404027981 */ /* 0x000162000c1e1b00 */
[----:B------:R-:W-:Y:S05]  /*4050*/  BRA `(.L_x_9610) ;  /* 0x0000000000087947 */ /* 0x000fea0003800000 */
.L_x_9633:
[----:B------:R0:W5:Y:S01]  /*4060*/  LDG.E R2, desc[UR36][R4.64] ;  /* 0x0000002404027981 */ /* 0x000162000c1e1900 */
[----:B------:R-:W-:-:S07]  /*4070*/  IMAD.MOV.U32 R3, RZ, RZ, RZ ;  /* 0x000000ffff037224 */ /* 0x000fce00078e00ff */
.L_x_9610:
[----:B------:R-:W-:Y:S01]  /*4080*/  ISETP.NE.AND P1, PT, R19, RZ, PT ;  /* 0x000000ff1300720c */ /* 0x000fe20003f25270 */
[----:B------:R-:W1:-:S12]  /*4090*/  LDCU.64 UR6, c[0x0][0x648] ;  /* 0x0000c900ff0677ac */ /* 0x000e580008000a00 */
[----:B0-----:R-:W3:Y:S02]  /*40a0*/  @P1 LDC.64 R4, c[0x0][0x668] ;  /* 0x00019a00ff041b82 */ /* 0x001ee40000000a00 */
[----:B---3-5:R-:W-:-:S04]  /*40b0*/  @P1 LEA R4, P0, R2, R4, 0x2 ;  /* 0x0000000402041211 */ /* 0x028fc800078010ff */
[----:B------:R-:W-:-:S05]  /*40c0*/  @P1 LEA.HI.X R5, R2, R5, R3, 0x2, P0 ;  /* 0x0000000502051211 */ /* 0x000fca00000f1403 */
[----:B-12-4-:R0:W5:Y:S01]  /*40d0*/  @P1 LDG.E R22, desc[UR36][R4.64] ;  /* 0x0000002404161981 */ /* 0x016162000c1e1900 */
        /* <DEDUP_REMOVED lines=15> */
.L_x_9642:
[----:B-----5:R0:W-:Y:S01]  /*41d0*/  STG.E.U8 desc[UR36][R2.64], R22 ;  /* 0x0000001602007986 */ /* 0x0201e2000c101124 */
[----:B------:R-:W-:Y:S05]  /*41e0*/  BRA `(.L_x_9644) ;  /* 0x0000000c003c7947 */ /* 0x000fea0003800000 */
.L_x_9641:
[----:B------:R-:W-:-:S09]  /*41f0*/  UISETP.NE.AND UP0, UPT, UR4, 0x2, UPT ;  /* 0x000000020400788c */ /* 0x000fd2000bf05270 */
[----:B------:R-:W-:Y:S05]  /*4200*/  BRA.U !UP0, `(.L_x_9645) ;  /* 0x0000000108247547 */ /* 0x000fea000b800000 */
[----:B------:R-:W-:-:S09]  /*4210*/  UISETP.NE.AND UP0, UPT, UR4, 0x3, UPT ;  /* 0x000000030400788c */ /* 0x000fd2000bf05270 */
[----:B------:R-:W-:Y:S05]  /*4220*/  BRA.U !UP0, `(.L_x_9646) ;  /* 0x0000000108147547 */ /* 0x000fea000b800000 */
[----:B------:R-:W-:-:S09]  /*4230*/  UISETP.NE.AND UP0, UPT, UR4, 0x4, UPT ;  /* 0x000000040400788c */ /* 0x000fd2000bf05270 */
[----:B------:R-:W-:Y:S05]  /*4240*/  BRA.U UP0, `(.L_x_9643) ;  /* 0x0000000900907547 */ /* 0x000fea000b800000 */
[----:B-----5:R-:W-:-:S05]  /*4250*/  SHF.R.S32.HI R23, RZ, 0x1f, R22 ;  /* 0x0000001fff177819 */ /* 0x020fca0000011416 */
[----:B------:R0:W-:Y:S01]  /*4260*/  STG.E.64 desc[UR36][R2.64], R22 ;  /* 0x0000001602007986 */ /* 0x0001e2000c101b24 */
[----:B------:R-:W-:Y:S05]  /*4270*/  BRA `(.L_x_9644) ;  /* 0x0000000c00187947 */ /* 0x000fea0003800000 */
.L_x_9646:
[----:B-----5:R0:W-:Y:S01]  /*4280*/  STG.E desc[UR36][R2.64], R22 ;  /* 0x0000001602007986 */ /* 0x0201e2000c101924 */
[----:B------:R-:W-:Y:S05]  /*4290*/  BRA `(.L_x_9644) ;  /* 0x0000000c00107947 */ /* 0x000fea0003800000 */
.L_x_9645:
[----:B-----5:R0:W-:Y:S01]  /*42a0*/  STG.E.U16 desc[UR36][R2.64], R22 ;  /* 0x0000001602007986 */ /* 0x0201e2000c101524 */
[----:B------:R-:W-:Y:S05]  /*42b0*/  BRA `(.L_x_9644) ;  /* 0x0000000c00087947 */ /* 0x000fea0003800000 */
.L_x_9640:
[----:B------:R-:W-:-:S09]  /*42c0*/  UISETP.GT.AND UP0, UPT, UR4, 0x6, UPT ;  /* 0x000000060400788c */ /* 0x000fd2000bf04270 */
[----:B------:R-:W-:Y:S05]  /*42d0*/  BRA.U UP0, `(.L_x_9647) ;  /* 0x00000001002c7547 */ /* 0x000fea000b800000 */
[----:B------:R-:W-:-:S09]  /*42e0*/  UISETP.NE.AND UP0, UPT, UR4, 0x5, UPT ;  /* 0x000000050400788c */ /* 0x000fd2000bf05270 */
[----:B------:R-:W-:Y:S05]  /*42f0*/  BRA.U !UP0, `(.L_x_9648) ;  /* 0x0000000108147547 */ /* 0x000fea000b800000 */
[----:B------:R-:W-:-:S09]  /*4300*/  UISETP.NE.AND UP0, UPT, UR4, 0x6, UPT ;  /* 0x000000060400788c */ /* 0x000fd2000bf05270 */
[----:B------:R-:W-:Y:S05]  /*4310*/  BRA.U UP0, `(.L_x_9643) ;  /* 0x00000009005c7547 */ /* 0x000fea000b800000 */
[----:B-----5:R-:W-:-:S05]  /*4320*/  I2FP.F32.S32 R5, R22 ;  /* 0x0000001600057245 */ /* 0x020fca0000201400 */
[----:B------:R0:W-:Y:S01]  /*4330*/  STG.E desc[UR36][R2.64], R5 ;  /* 0x0000000502007986 */ /* 0x0001e2000c101924 */
[----:B------:R-:W-:Y:S05]  /*4340*/  BRA `(.L_x_9644) ;  /* 0x0000000800e47947 */ /* 0x000fea0003800000 */
.L_x_9648:
[----:B-----5:R-:W-:-:S04]  /*4350*/  I2FP.F32.S32 R0, R22 ;  /* 0x0000001600007245 */ /* 0x020fc80000201400 */
[----:B------:R-:W-:-:S05]  /*4360*/  F2FP.F16.F32.PACK_AB R0, RZ, R0 ;  /* 0x00000000ff00723e */ /* 0x000fca00000000ff */
[----:B------:R0:W-:Y:S01]  /*4370*/  STG.E.U16 desc[UR36][R2.64], R0 ;  /* 0x0000000002007986 */ /* 0x0001e2000c101524 */
[----:B------:R-:W-:Y:S05]  /*4380*/  BRA `(.L_x_9644) ;  /* 0x0000000800d47947 */ /* 0x000fea0003800000 */
.L_x_9647:
[----:B------:R-:W-:-:S09]  /*4390*/  UISETP.NE.AND UP0, UPT, UR4, 0x7, UPT ;  /* 0x000000070400788c */ /* 0x000fd2000bf05270 */
[----:B------:R-:W-:Y:S05]  /*43a0*/  BRA.U !UP0, `(.L_x_9649) ;  /* 0x0000000108347547 */ /* 0x000fea000b800000 */
[----:B------:R-:W-:-:S09]  /*43b0*/  UISETP.NE.AND UP0, UPT, UR4, 0x8, UPT ;  /* 0x000000080400788c */ /* 0x000fd2000bf05270 */
[----:B------:R-:W-:Y:S05]  /*43c0*/  BRA.U !UP0, `(.L_x_9650) ;  /* 0x0000000108187547 */ /* 0x000fea000b800000 */
[----:B------:R-:W-:-:S09]  /*43d0*/  UISETP.NE.AND UP0, UPT, UR4, 0x9, UPT ;  /* 0x000000090400788c */ /* 0x000fd2000bf05270 */
[----:B------:R-:W-:Y:S05]  /*43e0*/  BRA.U UP0, `(.L_x_9643) ;  /* 0x0000000900287547 */ /* 0x000fea000b800000 */
[----:B-----5:R-:W-:Y:S01]  /*43f0*/  I2FP.F32.S32 R22, R22 ;  /* 0x0000001600167245 */ /* 0x020fe20000201400 */
[----:B------:R-:W-:-:S05]  /*4400*/  IMAD.MOV.U32 R23, RZ, RZ, RZ ;  /* 0x000000ffff177224 */ /* 0x000fca00078e00ff */
[----:B------:R0:W-:Y:S01]  /*4410*/  STG.E.64 desc[UR36][R2.64], R22 ;  /* 0x0000001602007986 */ /* 0x0001e2000c101b24 */
[----:B------:R-:W-:Y:S05]  /*4420*/  BRA `(.L_x_9644) ;  /* 0x0000000800ac7947 */ /* 0x000fea0003800000 */
.L_x_9650:
[----:B-----5:R-:W-:-:S04]  /*4430*/  I2FP.F32.S32 R22, R22 ;  /* 0x0000001600167245 */ /* 0x020fc80000201400 */
[----:B------:R-:W-:-:S04]  /*4440*/  F2FP.F16.F32.PACK_AB R5, RZ, R22 ;  /* 0x00000016ff05723e */ /* 0x000fc800000000ff */
[----:B------:R-:W-:-:S05]  /*4450*/  PRMT R5, R5, 0x5410, RZ ;  /* 0x0000541005057816 */ /* 0x000fca00000000ff */
[----:B------:R0:W-:Y:S01]  /*4460*/  STG.E desc[UR36][R2.64], R5 ;  /* 0x0000000502007986 */ /* 0x0001e2000c101924 */
[----:B------:R-:W-:Y:S05]  /*4470*/  BRA `(.L_x_9644) ;  /* 0x0000000800987947 */ /* 0x000fea0003800000 */
.L_x_9649:
[----:B-----5:R-:W0:Y:S02]  /*4480*/  I2F.F64 R22, R22 ;  /* 0x0000001600167312 */ /* 0x020e240000201c00 */
[----:B0-----:R0:W-:Y:S01]  /*4490*/  STG.E.64 desc[UR36][R2.64], R22 ;  /* 0x0000001602007986 */ /* 0x0011e2000c101b24 */
[----:B------:R-:W-:Y:S05]  /*44a0*/  BRA `(.L_x_9644) ;  /* 0x00000008008c7947 */ /* 0x000fea0003800000 */
.L_x_9639:
        /* <DEDUP_REMOVED lines=8> */
[----:B-----5:R-:W-:-:S04]  /*4530*/  ISETP.NE.AND P0, PT, R22, RZ, PT ;  /* 0x000000ff1600720c */ /* 0x020fc80003f05270 */
[----:B------:R-:W-:-:S05]  /*4540*/  SEL R5, RZ, 0x1, !P0 ;  /* 0x00000001ff057807 */ /* 0x000fca0004000000 */
[----:B------:R0:W-:Y:S01]  /*4550*/  STG.E.U8 desc[UR36][R2.64], R5 ;  /* 0x0000000502007986 */ /* 0x0001e2000c101124 */
[----:B------:R-:W-:Y:S05]  /*4560*/  BRA `(.L_x_9644) ;  /* 0x00000008005c7947 */ /* 0x000fea0003800000 */
.L_x_9653:
[----:B-----5:R-:W0:Y:S01]  /*4570*/  I2F.F64 R4, R22 ;  /* 0x0000001600047312 */ /* 0x020e220000201c00 */
[----:B------:R-:W-:-:S05]  /*4580*/  CS2R R6, SRZ ;  /* 0x0000000000067805 */ /* 0x000fca000001ff00 */
[----:B0-----:R0:W-:Y:S01]  /*4590*/  STG.E.128 desc[UR36][R2.64], R4 ;  /* 0x0000000402007986 */ /* 0x0011e2000c101d24 */
[----:B------:R-:W-:Y:S05]  /*45a0*/  BRA `(.L_x_9644) ;  /* 0x00000008004c7947 */ /* 0x000fea0003800000 */
.L_x_9652:
[----:B------:R-:W-:-:S09]  /*45b0*/  UISETP.NE.AND UP0, UPT, UR4, 0xf, UPT ;  /* 0x0000000f0400788c */ /* 0x000fd2000bf05270 */
[----:B------:R-:W-:Y:S05]  /*45c0*/  BRA.U !UP0, `(.L_x_9654) ;  /* 0x0000000108a07547 */ /* 0x000fea000b800000 */
[----:B------:R-:W-:-:S09]  /*45d0*/  UISETP.NE.AND UP0, UPT, UR4, 0x17, UPT ;  /* 0x000000170400788c */ /* 0x000fd2000bf05270 */
[----:B------:R-:W-:Y:S05]  /*45e0*/  BRA.U !UP0, `(.L_x_9655) ;  /* 0x00000001084c7547 */ /* 0x000fea000b800000 */
[----:B------:R-:W-:-:S09]  /*45f0*/  UISETP.NE.AND UP0, UPT, UR4, 0x18, UPT ;  /* 0x000000180400788c */ /* 0x000fd2000bf05270 */
[----:B------:R-:W-:Y:S05]  /*4600*/  BRA.U UP0, `(.L_x_9643) ;  /* 0x0000000500a07547 */ /* 0x000fea000b800000 */
[----:B-----5:R-:W-:Y:S01]  /*4610*/  I2FP.F32.S32 R7, R22 ;  /* 0x0000001600077245 */ /* 0x020fe20000201400 */
[----:B------:R-:W-:Y:S01]  /*4620*/  BSSY.RECONVERGENT B0, `(.L_x_9656) ;  /* 0x000000c000007945 */ /* 0x000fe20003800200 */
[----:B------:R-:W-:Y:S02]  /*4630*/  IMAD.MOV.U32 R0, RZ, RZ, 0x7f ;  /* 0x0000007fff007424 */ /* 0x000fe400078e00ff */
        /* <DEDUP_REMOVED lines=10> */
.L_x_9657:
[----:B------:R-:W-:Y:S05]  /*46e0*/  BSYNC.RECONVERGENT B0 ;  /* 0x0000000000007941 */ /* 0x000fea0003800200 */
.L_x_9656:
[----:B------:R-:W-:-:S05]  /*46f0*/  LOP3.LUT R5, R0, 0x80, R5, 0xf8, !PT ;  /* 0x0000008000057812 */ /* 0x000fca00078ef805 */
[----:B------:R0:W-:Y:S01]  /*4700*/  STG.E.U8 desc[UR36][R2.64], R5 ;  /* 0x0000000502007986 */ /* 0x0001e2000c101124 */
[----:B------:R-:W-:Y:S05]  /*4710*/  BRA `(.L_x_9644) ;  /* 0x0000000400f07947 */ /* 0x000fea0003800000 */
.L_x_9655:
[----:B-----5:R-:W-:Y:S01]  /*4720*/  I2FP.F32.S32 R7, R22 ;  /* 0x0000001600077245 */ /* 0x020fe20000201400 */
[----:B------:R-:W-:Y:S03]  /*4730*/  BSSY.RECONVERGENT B0, `(.L_x_9658) ;  /* 0x000000e000007945 */ /* 0x000fe60003800200 */
        /* <DEDUP_REMOVED lines=13> */
.L_x_9659:
[----:B------:R-:W-:Y:S05]  /*4810*/  BSYNC.RECONVERGENT B0 ;  /* 0x0000000000007941 */ /* 0x000fea0003800200 */
.L_x_9658:
[----:B------:R-:W-:-:S05]  /*4820*/  LOP3.LUT R5, R0, 0x80, R5, 0xf8, !PT ;  /* 0x0000008000057812 */ /* 0x000fca00078ef805 */
[----:B------:R0:W-:Y:S01]  /*4830*/  STG.E.U8 desc[UR36][R2.64], R5 ;  /* 0x0000000502007986 */ /* 0x0001e2000c101124 */
[----:B------:R-:W-:Y:S05]  /*4840*/  BRA `(.L_x_9644) ;  /* 0x0000000400a47947 */ /* 0x000fea0003800000 */
.L_x_9654:
[----:B-----5:R-:W-:-:S04]  /*4850*/  I2FP.F32.S32 R0, R22 ;  /* 0x0000001600007245 */ /* 0x020fc80000201400 */
[----:B------:R-:W-:-:S05]  /*4860*/  F2FP.BF16.F32.PACK_AB R0, RZ, R0 ;  /* 0x00000000ff00723e */ /* 0x000fca00000010ff */
[----:B------:R0:W-:Y:S01]  /*4870*/  STG.E.U16 desc[UR36][R2.64], R0 ;  /* 0x0000000002007986 */ /* 0x0001e2000c101524 */
[----:B------:R-:W-:Y:S05]  /*4880*/  BRA `(.L_x_9644) ;  /* 0x0000000400947947 */ /* 0x000fea0003800000 */
.L_x_9651:
        /* <DEDUP_REMOVED lines=10> */
.L_x_9662:
[----:B-----5:R-:W-:Y:S01]  /*4930*/  I2FP.F32.S32 R5, R22 ;  /* 0x0000001600057245 */ /* 0x020fe20000201400 */
        /* <DEDUP_REMOVED lines=12> */
.L_x_9665:
[----:B------:R-:W-:-:S04]  /*4a00*/  SHF.R.U32.HI R0, RZ, 0x14, R5 ;  /* 0x00000014ff007819 */ /* 0x000fc80000011605 */
[----:B------:R-:W-:-:S04]  /*4a10*/  LOP3.LUT R0, R0, 0x1, RZ, 0xc0, !PT ;  /* 0x0000000100007812 */ /* 0x000fc800078ec0ff */
[----:B------:R-:W-:-:S04]  /*4a20*/  IADD3 R0, PT, PT, R5, 0x487ffff, R0 ;  /* 0x0487ffff05007810 */ /* 0x000fc80007ffe000 */
[----:B------:R-:W-:-:S04]  /*4a30*/  SHF.R.U32.HI R0, RZ, 0x14, R0 ;  /* 0x00000014ff007819 */ /* 0x000fc80000011600 */
[----:B------:R-:W-:-:S07]  /*4a40*/  LOP3.LUT R4, R0, 0xff, RZ, 0xc0, !PT ;  /* 0x000000ff00047812 */ /* 0x000fce00078ec0ff */
.L_x_9666:
[----:B------:R-:W-:-:S04]  /*4a50*/  SHF.R.U32.HI R5, RZ, 0x18, R5 ;  /* 0x00000018ff057819 */ /* 0x000fc80000011605 */
[----:B------:R-:W-:-:S04]  /*4a60*/  LOP3.LUT R4, R4, 0x80, R5, 0xf8, !PT ;  /* 0x0000008004047812 */ /* 0x000fc800078ef805 */
[----:B------:R-:W-:-:S07]  /*4a70*/  PRMT R0, R4, 0x7610, R0 ;  /* 0x0000761004007816 */ /* 0x000fce0000000000 */
.L_x_9664:
[----:B------:R-:W-:Y:S05]  /*4a80*/  BSYNC.RECONVERGENT B0 ;  /* 0x0000000000007941 */ /* 0x000fea0003800200 */
.L_x_9663:
[----:B------:R0:W-:Y:S01]  /*4a90*/  STG.E.U8 desc[UR36][R2.64], R0 ;  /* 0x0000000002007986 */ /* 0x0001e2000c101124 */
[----:B------:R-:W-:Y:S05]  /*4aa0*/  BRA `(.L_x_9644) ;  /* 0x00000004000c7947 */ /* 0x000fea0003800000 */
.L_x_9661:
        /* <DEDUP_REMOVED lines=13> */
.L_x_9669:
[----:B------:R-:W-:-:S04]  /*4b80*/  SHF.R.U32.HI R0, RZ, 0x15, R5 ;  /* 0x00000015ff007819 */ /* 0x000fc80000011605 */
[----:B------:R-:W-:-:S04]  /*4b90*/  LOP3.LUT R0, R0, 0x1, RZ, 0xc0, !PT ;  /* 0x0000000100007812 */ /* 0x000fc800078ec0ff */
[----:B------:R-:W-:-:S04]  /*4ba0*/  IADD3 R0, PT, PT, R5, 0x88fffff, R0 ;  /* 0x088fffff05007810 */ /* 0x000fc80007ffe000 */
[----:B------:R-:W-:-:S04]  /*4bb0*/  SHF.R.U32.HI R0, RZ, 0x15, R0 ;  /* 0x00000015ff007819 */ /* 0x000fc80000011600 */
[----:B------:R-:W-:-:S07]  /*4bc0*/  LOP3.LUT R4, R0, 0xff, RZ, 0xc0, !PT ;  /* 0x000000ff00047812 */ /* 0x000fce00078ec0ff */
.L_x_9670:
[----:B------:R-:W-:-:S04]  /*4bd0*/  SHF.R.U32.HI R5, RZ, 0x18, R5 ;  /* 0x00000018ff057819 */ /* 0x000fc80000011605 */
[----:B------:R-:W-:-:S04]  /*4be0*/  LOP3.LUT R4, R4, 0x80, R5, 0xf8, !PT ;  /* 0x0000008004047812 */ /* 0x000fc800078ef805 */
[----:B------:R-:W-:-:S07]  /*4bf0*/  PRMT R0, R4, 0x7610, R0 ;  /* 0x0000761004007816 */ /* 0x000fce0000000000 */
.L_x_9668:
[----:B------:R-:W-:Y:S05]  /*4c00*/  BSYNC.RECONVERGENT B0 ;  /* 0x0000000000007941 */ /* 0x000fea0003800200 */
.L_x_9667:
[----:B------:R2:W-:Y:S01]  /*4c10*/  STG.E.U8 desc[UR36][R2.64], R0 ;  /* 0x0000000002007986 */ /* 0x0005e2000c101124 */
[----:B------:R-:W-:Y:S05]  /*4c20*/  BRA `(.L_x_9644) ;  /* 0x0000000000ac7947 */ /* 0x000fea0003800000 */
.L_x_9660:
[----:B------:R-:W-:-:S09]  /*4c30*/  UISETP.NE.AND UP0, UPT, UR4, 0x1c, UPT ;  /* 0x0000001c0400788c */ /* 0x000fd2000bf05270 */
[----:B------:R-:W-:Y:S05]  /*4c40*/  BRA.U !UP0, `(.L_x_9671) ;  /* 0x0000000108a07547 */ /* 0x000fea000b800000 */
[----:B------:R-:W-:-:S09]  /*4c50*/  UISETP.NE.AND UP0, UPT, UR4, 0x1d, UPT ;  /* 0x0000001d0400788c */ /* 0x000fd2000bf05270 */
[----:B------:R-:W-:Y:S05]  /*4c60*/  BRA.U !UP0, `(.L_x_9672) ;  /* 0x00000001088c7547 */ /* 0x000fea000b800000 */
[----:B------:R-:W-:-:S09]  /*4c70*/  UISETP.NE.AND UP0, UPT, UR4, 0x2c, UPT ;  /* 0x0000002c0400788c */ /* 0x000fd2000bf05270 */
[----:B------:R-:W-:Y:S05]  /*4c80*/  BRA.U !UP0, `(.L_x_9673) ;  /* 0x0000000108447547 */ /* 0x000fea000b800000 */
.L_x_9643:
        /* <DEDUP_REMOVED lines=16> */
.L_x_9674:
[----:B------:R-:W-:Y:S05]  /*4d90*/  BRA `(.L_x_9644) ;  /* 0x0000000000507947 */ /* 0x000fea0003800000 */
.L_x_9673:
[----:B-----5:R-:W-:-:S04]  /*4da0*/  I2FP.F32.S32 R5, R22 ;  /* 0x0000001600057245 */ /* 0x020fc80000201400 */
        /* <DEDUP_REMOVED lines=15> */
.L_x_9672:
[----:B-----5:R-:W-:-:S05]  /*4ea0*/  SHF.R.S32.HI R23, RZ, 0x1f, R22 ;  /* 0x0000001fff177819 */ /* 0x020fca0000011416 */
[----:B------:R0:W-:Y:S01]  /*4eb0*/  STG.E.64 desc[UR36][R2.64], R22 ;  /* 0x0000001602007986 */ /* 0x0001e2000c101b24 */
[----:B------:R-:W-:Y:S05]  /*4ec0*/  BRA `(.L_x_9644) ;  /* 0x0000000000047947 */ /* 0x000fea0003800000 */
.L_x_9671:
[----:B-----5:R3:W-:Y:S02]  /*4ed0*/  STG.E desc[UR36][R2.64], R22 ;  /* 0x0000001602007986 */ /* 0x0207e4000c101924 */
.L_x_9644:
[----:B------:R-:W-:-:S07]  /*4ee0*/  VIADD R17, R17, 0x80 ;  /* 0x0000008011117836 */ /* 0x000fce0000000000 */
.L_x_9544:
[----:B------:R-:W-:Y:S05]  /*4ef0*/  BSYNC.RECONVERGENT B7 ;  /* 0x0000000000077941 */ /* 0x000fea0003800200 */
.L_x_9543:
[----:B------:R-:W5:Y:S01]  /*4f00*/  LDCU UR4, c[0x0][0x380] ;  /* 0x00007000ff0477ac */ /* 0x000f620008000800 */
[----:B------:R-:W-:Y:S01]  /*4f10*/  BSSY.RECONVERGENT B7, `(.L_x_9675) ;  /* 0x00004de000077945 */ /* 0x000fe20003800200 */
[----:B-----5:R-:W-:-:S13]  /*4f20*/  ISETP.GE.AND P0, PT, R17, UR4, PT ;  /* 0x0000000411007c0c */ /* 0x020fda000bf06270 */
[----:B------:R-:W-:Y:S05]  /*4f30*/  @P0 BRA `(.L_x_9676) ;  /* 0x0000004c006c0947 */ /* 0x000fea0003800000 */
[----:B------:R-:W5:Y:S01]  /*4f40*/  LDCU UR4, c[0x0][0x388] ;  /* 0x00007100ff0477ac */ /* 0x000f620008000800 */
[----:B------:R-:W-:Y:S01]  /*4f50*/  CS2R R18, SRZ ;  /* 0x0000000000127805 */ /* 0x000fe2000001ff00 */
        /* <DEDUP_REMOVED lines=377> */
.L_x_9677:
        /* <DEDUP_REMOVED lines=16> */
.L_x_9681:
[----:B------:R0:W5:Y:S01]  /*67f0*/  LDG.E.U8 R22, desc[UR36][R2.64] ;  /* 0x0000002402167981 */ /* 0x000162000c1e1100 */
[----:B------:R-:W-:Y:S05]  /*6800*/  BRA `(.L_x_9683) ;  /* 0x0000000c002c7947 */ /* 0x000fea0003800000 */
.L_x_9680:
        /* <DEDUP_REMOVED lines=8> */
.L_x_9685:
[----:B------:R0:W5:Y:S01]  /*6890*/  LDG.E R22, desc[UR36][R2.64] ;  /* 0x0000002402167981 */ /* 0x000162000c1e1900 */
[----:B------:R-:W-:Y:S05]  /*68a0*/  BRA `(.L_x_9683) ;  /* 0x0000000c00047947 */ /* 0x000fea0003800000 */
.L_x_9684:
[----:B------:R0:W5:Y:S01]  /*68b0*/  LDG.E.S16 R22, desc[UR36][R2.64] ;  /* 0x0000002402167981 */ /* 0x000162000c1e1700 */
[----:B------:R-:W-:Y:S05]  /*68c0*/  BRA `(.L_x_9683) ;  /* 0x0000000800fc7947 */ /* 0x000fea0003800000 */
.L_x_9679:
        /* <DEDUP_REMOVED lines=9> */
.L_x_9687:
[----:B------:R-:W2:Y:S02]  /*6960*/  LDG.E.U16 R2, desc[UR36][R2.64] ;  /* 0x0000002402027981 */ /* 0x000ea4000c1e1500 */
[----:B--2---:R-:W-:-:S06]  /*6970*/  HADD2.F32 R22, -RZ, R2.H0_H0 ;  /* 0x20000002ff167230 */ /* 0x004fcc0000004100 */
[----:B------:R-:W0:Y:S01]  /*6980*/  F2I.FTZ.TRUNC.NTZ R22, R22 ;  /* 0x0000001600167305 */ /* 0x000e22000021f100 */
[----:B------:R-:W-:Y:S05]  /*6990*/  BRA `(.L_x_9683) ;  /* 0x0000000800c87947 */ /* 0x000fea0003800000 */
.L_x_9686:
        /* <DEDUP_REMOVED lines=9> */
.L_x_9689:
[----:B------:R-:W2:Y:S02]  /*6a30*/  LDG.E.U16 R2, desc[UR36][R2.64] ;  /* 0x0000002402027981 */ /* 0x000ea4000c1e1500 */
[----:B--2---:R-:W-:-:S06]  /*6a40*/  HADD2.F32 R22, -RZ, R2.H0_H0 ;  /* 0x20000002ff167230 */ /* 0x004fcc0000004100 */
[----:B------:R-:W0:Y:S01]  /*6a50*/  F2I.FTZ.TRUNC.NTZ R22, R22 ;  /* 0x0000001600167305 */ /* 0x000e22000021f100 */
[----:B------:R-:W-:Y:S05]  /*6a60*/  BRA `(.L_x_9683) ;  /* 0x0000000800947947 */ /* 0x000fea0003800000 */
.L_x_9688:
[----:B------:R-:W2:Y:S02]  /*6a70*/  LDG.E.64 R22, desc[UR36][R2.64] ;  /* 0x0000002402167981 */ /* 0x000ea4000c1e1b00 */
[----:B--2---:R0:W1:Y:S01]  /*6a80*/  F2I.F64.TRUNC R22, R22 ;  /* 0x0000001600167311 */ /* 0x004062000030d100 */
[----:B------:R-:W-:Y:S05]  /*6a90*/  BRA `(.L_x_9683) ;  /* 0x0000000800887947 */ /* 0x000fea0003800000 */
.L_x_9678:
        /* <DEDUP_REMOVED lines=12> */
.L_x_9692:
[----:B------:R-:W2:Y:S02]  /*6b60*/  LDG.E.64 R2, desc[UR36][R2.64] ;  /* 0x0000002402027981 */ /* 0x000ea4000c1e1b00 */
[----:B--2---:R0:W1:Y:S01]  /*6b70*/  F2I.F64.TRUNC R22, R2 ;  /* 0x0000000200167311 */ /* 0x004062000030d100 */
[----:B------:R-:W-:Y:S05]  /*6b80*/  BRA `(.L_x_9683) ;  /* 0x00000008004c7947 */ /* 0x000fea0003800000 */
.L_x_9691:
        /* <DEDUP_REMOVED lines=24> */
[----:B------:R1:W2:Y:S01]  /*6d10*/  F2I.FTZ.TRUNC.NTZ R22, R5 ;  /* 0x0000000500167305 */ /* 0x0002a2000021f100 */
[----:B------:R-:W-:Y:S05]  /*6d20*/  BRA `(.L_x_9683) ;  /* 0x0000000400e47947 */ /* 0x000fea0003800000 */
.L_x_9694:
        /* <DEDUP_REMOVED lines=11> */
[----:B------:R3:W4:Y:S01]  /*6de0*/  F2I.FTZ.TRUNC.NTZ R22, R0 ;  /* 0x0000000000167305 */ /* 0x000722000021f100 */
[----:B------:R-:W-:Y:S05]  /*6df0*/  BRA `(.L_x_9683) ;  /* 0x0000000400b07947 */ /* 0x000fea0003800000 */
.L_x_9693:
[----:B------:R-:W2:Y:S02]  /*6e00*/  LDG.E.U16 R22, desc[UR36][R2.64] ;  /* 0x0000002402167981 */ /* 0x000ea4000c1e1500 */
[----:B--2---:R-:W-:-:S06]  /*6e10*/  IMAD.U32 R22, R22, 0x10000, RZ ;  /* 0x0001000016167824 */ /* 0x004fcc00078e00ff */
[----:B------:R-:W0:Y:S01]  /*6e20*/  F2I.FTZ.TRUNC.NTZ R22, R22 ;  /* 0x0000001600167305 */ /* 0x000e22000021f100 */
[----:B------:R-:W-:Y:S05]  /*6e30*/  BRA `(.L_x_9683) ;  /* 0x0000000400a07947 */ /* 0x000fea0003800000 */
.L_x_9690:
        /* <DEDUP_REMOVED lines=10> */
.L_x_9697:
        /* <DEDUP_REMOVED lines=21> */
.L_x_9701:
[----:B------:R-:W-:Y:S05]  /*7030*/  BSYNC.RECONVERGENT B1 ;  /* 0x0000000000017941 */ /* 0x000fea0003800200 */
.L_x_9700:
[----:B------:R-:W-:Y:S01]  /*7040*/  IMAD.SHL.U32 R0, R0, 0x100000, RZ ;  /* 0x0010000000007824 */ /* 0x000fe200078e00ff */
[----:B------:R-:W-:-:S04]  /*7050*/  LEA R2, R2, 0x3b800000, 0x17 ;  /* 0x3b80000002027811 */ /* 0x000fc800078eb8ff */
[----:B------:R-:W-:-:S07]  /*7060*/  LOP3.LUT R22, R2, R0, R7, 0xfe, !PT ;  /* 0x0000000002167212 */ /* 0x000fce00078efe07 */
.L_x_9699:
[----:B------:R-:W-:Y:S05]  /*7070*/  BSYNC.RECONVERGENT B0 ;  /* 0x0000000000007941 */ /* 0x000fea0003800200 */
.L_x_9698:
[----:B------:R-:W0:Y:S01]  /*7080*/  F2I.FTZ.TRUNC.NTZ R22, R22 ;  /* 0x0000001600167305 */ /* 0x000e22000021f100 */
[----:B------:R-:W-:Y:S05]  /*7090*/  BRA `(.L_x_9683) ;  /* 0x0000000400087947 */ /* 0x000fea0003800000 */
.L_x_9696:
        /* <DEDUP_REMOVED lines=21> */
.L_x_9705:
[----:B------:R-:W-:Y:S05]  /*71f0*/  BSYNC.RECONVERGENT B1 ;  /* 0x0000000000017941 */ /* 0x000fea0003800200 */
.L_x_9704:
[----:B------:R-:W-:Y:S01]  /*7200*/  IMAD.SHL.U32 R0, R0, 0x200000, RZ ;  /* 0x0020000000007824 */ /* 0x000fe200078e00ff */
[----:B------:R-:W-:-:S04]  /*7210*/  LEA R2, R2, 0x37800000, 0x17 ;  /* 0x3780000002027811 */ /* 0x000fc800078eb8ff */
[----:B------:R-:W-:-:S07]  /*7220*/  LOP3.LUT R22, R2, R0, R7, 0xfe, !PT ;  /* 0x0000000002167212 */ /* 0x000fce00078efe07 */
.L_x_9703:
[----:B------:R-:W-:Y:S05]  /*7230*/  BSYNC.RECONVERGENT B0 ;  /* 0x0000000000007941 */ /* 0x000fea0003800200 */
.L_x_9702:
[----:B------:R-:W0:Y:S01]  /*7240*/  F2I.FTZ.TRUNC.NTZ R22, R22 ;  /* 0x0000001600167305 */ /* 0x000e22000021f100 */
[----:B------:R-:W-:Y:S05]  /*7250*/  BRA `(.L_x_9683) ;  /* 0x0000000000987947 */ /* 0x000fea0003800000 */
.L_x_9695:
        /* <DEDUP_REMOVED lines=14> */
.L_x_9709:
[----:B------:R-:W-:Y:S05]  /*7340*/  BSYNC.RECONVERGENT B0 ;  /* 0x0000000000007941 */ /* 0x000fea0003800200 */
.L_x_9708:
[----:B------:R-:W0:Y:S01]  /*7350*/  F2I.FTZ.TRUNC.NTZ R22, R22 ;  /* 0x0000001600167305 */ /* 0x000e22000021f100 */
[----:B------:R-:W-:Y:S05]  /*7360*/  BRA `(.L_x_9683) ;  /* 0x0000000000547947 */ /* 0x000fea0003800000 */
.L_x_9682:
        /* <DEDUP_REMOVED lines=16> */
.L_x_9710:
[----:B------:R-:W-:Y:S01]  /*7470*/  IMAD.MOV.U32 R22, RZ, RZ, RZ ;  /* 0x000000ffff167224 */ /* 0x000fe200078e00ff */
[----:B------:R-:W-:Y:S06]  /*7480*/  BRA `(.L_x_9683) ;  /* 0x00000000000c7947 */ /* 0x000fec0003800000 */
.L_x_9707:
[----:B------:R0:W5:Y:S01]  /*7490*/  LDG.E R22, desc[UR36][R2.64] ;  /* 0x0000002402167981 */ /* 0x000162000c1e1900 */
[----:B------:R-:W-:Y:S05]  /*74a0*/  BRA `(.L_x_9683) ;  /* 0x0000000000047947 */ /* 0x000fea0003800000 */
.L_x_9706:
[----:B------:R0:W5:Y:S02]  /*74b0*/  LDG.E R22, desc[UR36][R2.64] ;  /* 0x0000002402167981 */ /* 0x000164000c1e1900 */
.L_x_9683:
        /* <DEDUP_REMOVED lines=19> */
.L_x_9715:
[----:B------:R-:W2:Y:S02]  /*75f0*/  LDG.E.U8 R2, desc[UR36][R2.64] ;  /* 0x0000002402027981 */ /* 0x000ea4000c1e1100 */
[----:B--2---:R-:W-:-:S04]  /*7600*/  ISETP.NE.AND P0, PT, R2, RZ, PT ;  /* 0x000000ff0200720c */ /* 0x004fc80003f05270 */
[----:B------:R-:W-:Y:S01]  /*7610*/  P2R R19, PR, RZ, 0x1 ;  /* 0x00000001ff137803 */ /* 0x000fe20000000000 */
[----:B------:R-:W-:Y:S08]  /*7620*/  BRA `(.L_x_9717) ;  /* 0x0000000800847947 */ /* 0x000ff00003800000 */
.L_x_9714:
        /* <DEDUP_REMOVED lines=11> */
.L_x_9719:
[----:B------:R-:W2:Y:S02]  /*76e0*/  LDG.E R2, desc[UR36][R2.64] ;  /* 0x0000002402027981 */ /* 0x000ea4000c1e1900 */
[----:B--2---:R-:W-:-:S04]  /*76f0*/  ISETP.NE.AND P0, PT, R2, RZ, PT ;  /* 0x000000ff0200720c */ /* 0x004fc80003f05270 */
[----:B------:R-:W-:Y:S01]  /*7700*/  P2R R19, PR, RZ, 0x1 ;  /* 0x00000001ff137803 */ /* 0x000fe20000000000 */
[----:B------:R-:W-:Y:S08]  /*7710*/  BRA `(.L_x_9717) ;  /* 0x0000000800487947 */ /* 0x000ff00003800000 */
.L_x_9718:
[----:B------:R-:W2:Y:S02]  /*7720*/  LDG.E.U16 R2, desc[UR36][R2.64] ;  /* 0x0000002402027981 */ /* 0x000ea4000c1e1500 */
[----:B--2---:R-:W-:-:S04]  /*7730*/  ISETP.NE.AND P0, PT, R2, RZ, PT ;  /* 0x000000ff0200720c */ /* 0x004fc80003f05270 */
[----:B------:R-:W-:Y:S01]  /*7740*/  P2R R19, PR, RZ, 0x1 ;  /* 0x00000001ff137803 */ /* 0x000fe20000000000 */
[----:B------:R-:W-:Y:S08]  /*7750*/  BRA `(.L_x_9717) ;  /* 0x0000000800387947 */ /* 0x000ff00003800000 */
.L_x_9713:
        /* <DEDUP_REMOVED lines=10> */
.L_x_9721:
[----:B---3--:R-:W3:Y:S02]  /*7800*/  LDG.E.U16 R0, desc[UR36][R2.64] ;  /* 0x0000002402007981 */ /* 0x008ee4000c1e1500 */
[----:B---3--:R-:W-:-:S05]  /*7810*/  HADD2.F32 R0, -RZ, R0.H0_H0 ;  /* 0x20000000ff007230 */ /* 0x008fca0000004100 */
[----:B------:R-:W-:-:S04]  /*7820*/  FSETP.NEU.FTZ.AND P0, PT, R0, RZ, PT ;  /* 0x000000ff0000720b */ /* 0x000fc80003f1d000 */
[----:B------:R-:W-:Y:S01]  /*7830*/  P2R R19, PR, RZ, 0x1 ;  /* 0x00000001ff137803 */ /* 0x000fe20000000000 */
[----:B------:R-:W-:Y:S08]  /*7840*/  BRA `(.L_x_9717) ;  /* 0x0000000400fc7947 */ /* 0x000ff00003800000 */
.L_x_9720:
        /* <DEDUP_REMOVED lines=12> */
.L_x_9723:
        /* <DEDUP_REMOVED lines=10> */
.L_x_9722:
[----:B------:R-:W2:Y:S02]  /*79b0*/  LDG.E.64 R2, desc[UR36][R2.64] ;  /* 0x0000002402027981 */ /* 0x000ea4000c1e1b00 */
[----:B--2---:R-:W-:-:S06]  /*79c0*/  DSETP.NEU.AND P0, PT, R2, RZ, PT ;  /* 0x000000ff0200722a */ /* 0x004fcc0003f0d000 */
[----:B------:R-:W-:Y:S01]  /*79d0*/  P2R R19, PR, RZ, 0x1 ;  /* 0x00000001ff137803 */ /* 0x000fe20000000000 */
[----:B------:R-:W-:Y:S07]  /*79e0*/  BRA `(.L_x_9717) ;  /* 0x0000000400947947 */ /* 0x000fee0003800000 */
.L_x_9712:
        /* <DEDUP_REMOVED lines=12> */
.L_x_9726:
[----:B-1----:R-:W2:Y:S02]  /*7ab0*/  LDG.E.128 R4, desc[UR36][R2.64] ;  /* 0x0000002402047981 */ /* 0x002ea4000c1e1d00 */
[----:B--2---:R-:W-:-:S06]  /*7ac0*/  DSETP.NEU.AND P0, PT, R6, RZ, PT ;  /* 0x000000ff0600722a */ /* 0x004fcc0003f0d000 */
[----:B------:R-:W-:-:S06]  /*7ad0*/  DSETP.NEU.OR P0, PT, R4, RZ, P0 ;  /* 0x000000ff0400722a */ /* 0x000fcc000070d400 */
[----:B------:R-:W-:Y:S01]  /*7ae0*/  P2R R19, PR, RZ, 0x1 ;  /* 0x00000001ff137803 */ /* 0x000fe20000000000 */
[----:B------:R-:W-:Y:S07]  /*7af0*/  BRA `(.L_x_9717) ;  /* 0x0000000400507947 */ /* 0x000fee0003800000 */
.L_x_9725:
        /* <DEDUP_REMOVED lines=10> */
.L_x_9728:
[----:B------:R-:W3:Y:S02]  /*7ba0*/  LDG.E.U8 R2, desc[UR36][R2.64] ;  /* 0x0000002402027981 */ /* 0x000ee4000c1e1100 */
[----:B---3--:R-:W-:-:S05]  /*7bb0*/  IMAD.SHL.U32 R0, R2, 0x2000000, RZ ;  /* 0x0200000002007824 */ /* 0x008fca00078e00ff */
        /* <DEDUP_REMOVED lines=10> */
.L_x_9727:
[----:B---3--:R-:W3:Y:S02]  /*7c60*/  LDG.E.U16 R0, desc[UR36][R2.64] ;  /* 0x0000002402007981 */ /* 0x008ee4000c1e1500 */
[----:B---3--:R-:W-:-:S05]  /*7c70*/  IMAD.U32 R0, R0, 0x10000, RZ ;  /* 0x0001000000007824 */ /* 0x008fca00078e00ff */
[----:B------:R-:W-:-:S04]  /*7c80*/  FSETP.NEU.FTZ.AND P0, PT, R0, RZ, PT ;  /* 0x000000ff0000720b */ /* 0x000fc80003f1d000 */
[----:B------:R-:W-:Y:S01]  /*7c90*/  P2R R19, PR, RZ, 0x1 ;  /* 0x00000001ff137803 */ /* 0x000fe20000000000 */
[----:B------:R-:W-:Y:S08]  /*7ca0*/  BRA `(.L_x_9717) ;  /* 0x0000000000e47947 */ /* 0x000ff00003800000 */
.L_x_9724:
        /* <DEDUP_REMOVED lines=12> */
.L_x_9731:
[----:B------:R-:W2:Y:S02]  /*7d70*/  LDG.E.U8 R2, desc[UR36][R2.64] ;  /* 0x0000002402027981 */ /* 0x000ea4000c1e1100 */
[----:B--2---:R-:W-:-:S04]  /*7d80*/  ISETP.NE.AND P0, PT, R2, RZ, PT ;  /* 0x000000ff0200720c */ /* 0x004fc80003f05270 */
[----:B------:R-:W-:Y:S01]  /*7d90*/  P2R R19, PR, RZ, 0x1 ;  /* 0x00000001ff137803 */ /* 0x000fe20000000000 */
[----:B------:R-:W-:Y:S08]  /*7da0*/  BRA `(.L_x_9717) ;  /* 0x0000000000a47947 */ /* 0x000ff00003800000 */
.L_x_9730:
[----:B------:R-:W2:Y:S02]  /*7db0*/  LDG.E.U8 R2, desc[UR36][R2.64] ;  /* 0x0000002402027981 */ /* 0x000ea4000c1e1100 */
[----:B--2---:R-:W-:-:S04]  /*7dc0*/  ISETP.NE.AND P0, PT, R2, RZ, PT ;  /* 0x000000ff0200720c */ /* 0x004fc80003f05270 */
[----:B------:R-:W-:Y:S01]  /*7dd0*/  P2R R19, PR, RZ, 0x1 ;  /* 0x00000001ff137803 */ /* 0x000fe20000000000 */
[----:B------:R-:W-:Y:S08]  /*7de0*/  BRA `(.L_x_9717) ;  /* 0x0000000000947947 */ /* 0x000ff00003800000 */
.L_x_9729:
        /* <DEDUP_REMOVED lines=10> */
.L_x_9716:
        /* <DEDUP_REMOVED lines=9> */
[----:B-1----:R-:W-:-:S02]  /*7f20*/  IMAD.U32 R5, RZ, RZ, UR5 ;  /* 0x00000005ff057e24 */ /* 0x002fc4000f8e00ff */
[----:B--2---:R-:W-:Y:S01]  /*7f30*/  IMAD.U32 R6, RZ, RZ, UR6 ;  /* 0x00000006ff067e24 */ /* 0x004fe2000f8e00ff */
[----:B------:R-:W-:Y:S01]  /*7f40*/  MOV R7, UR7 ;  /* 0x0000000700077c02 */ /* 0x000fe20008000f00 */
[----:B----4-:R-:W-:Y:S02]  /*7f50*/  IMAD.U32 R10, RZ, RZ, UR8 ;  /* 0x00000008ff0a7e24 */ /* 0x010fe4000f8e00ff */
[----:B------:R-:W-:-:S07]  /*7f60*/  IMAD.U32 R11, RZ, RZ, UR9 ;  /* 0x00000009ff0b7e24 */ /* 0x000fce000f8e00ff */
[----:B------:R-:W-:-:S07]  /*7f70*/  LEPC R20, `(.L_x_9734) ;  /* 0x000000001014794e */ /* 0x000fce0000000000 */
[----:B---3-5:R-:W-:Y:S05]  /*7f80*/  CALL.ABS.NOINC R2 ;  /* 0x0000000002007343 */ /* 0x028fea0003c00000 */
.L_x_9734:
[----:B------:R-:W-:-:S04]  /*7f90*/  PLOP3.LUT P0, PT, PT, PT, PT, 0x8, 0x80 ;  /* 0x000000000080781c */ /* 0x000fc80003f0e170 */
[----:B------:R-:W-:Y:S01]  /*7fa0*/  P2R R19, PR, RZ, 0x1 ;  /* 0x00000001ff137803 */ /* 0x000fe20000000000 */
[----:B------:R-:W-:Y:S08]  /*7fb0*/  BRA `(.L_x_9717) ;  /* 0x0000000000207947 */ /* 0x000ff00003800000 */
.L_x_9733:
[----:B------:R-:W2:Y:S02]  /*7fc0*/  LDG.E.64 R2, desc[UR36][R2.64] ;  /* 0x0000002402027981 */ /* 0x000ea4000c1e1b00 */
[----:B--2---:R-:W-:-:S04]  /*7fd0*/  ISETP.NE.U32.AND P0, PT, R2, RZ, PT ;  /* 0x000000ff0200720c */ /* 0x004fc80003f05070 */
[----:B------:R-:W-:-:S04]  /*7fe0*/  ISETP.NE.AND.EX P0, PT, R3, RZ, PT, P0 ;  /* 0x000000ff0300720c */ /* 0x000fc80003f05300 */
[----:B------:R-:W-:Y:S01]  /*7ff0*/  P2R R19, PR, RZ, 0x1 ;  /* 0x00000001ff137803 */ /* 0x000fe20000000000 */
[----:B------:R-:W-:Y:S08]  /*8000*/  BRA `(.L_x_9717) ;  /* 0x00000000000c7947 */ /* 0x000ff00003800000 */
.L_x_9732:
[----:B------:R-:W2:Y:S02]  /*8010*/  LDG.E R2, desc[UR36][R2.64] ;  /* 0x0000002402027981 */ /* 0x000ea4000c1e1900 */
[----:B--2---:R-:W-:-:S04]  /*8020*/  ISETP.NE.AND P0, PT, R2, RZ, PT ;  /* 0x000000ff0200720c */ /* 0x004fc80003f05270 */
[----:B------:R-:W-:-:S09]  /*8030*/  P2R R19, PR, RZ, 0x1 ;  /* 0x00000001ff137803 */ /* 0x000fd20000000000 */
.L_x_9717:
[----:B------:R-:W-:Y:S05]  /*8040*/  BSYNC.RECONVERGENT B6 ;  /* 0x0000000000067941 */ /* 0x000fea0003800200 */
.L_x_9711:
        /* <DEDUP_REMOVED lines=17> */
.L_x_9738:
[----:B------:R0:W5:Y:S01]  /*8160*/  LDG.E.U8 R2, desc[UR36][R4.64] ;  /* 0x0000002404027981 */ /* 0x000162000c1e1100 */
[----:B------:R-:W-:Y:S01]  /*8170*/  IMAD.MOV.U32 R3, RZ, RZ, RZ ;  /* 0x000000ffff037224 */ /* 0x000fe200078e00ff */
[----:B------:R-:W-:Y:S06]  /*8180*/  BRA `(.L_x_9740) ;  /* 0x0000000c00407947 */ /* 0x000fec0003800000 */
.L_x_9737:
        /* <DEDUP_REMOVED lines=8> */
.L_x_9742:
[----:B------:R-:W2:Y:S02]  /*8210*/  LDG.E R2, desc[UR36][R4.64] ;  /* 0x0000002404027981 */ /* 0x000ea4000c1e1900 */
[----:B--2---:R-:W-:Y:S01]  /*8220*/  SHF.R.S32.HI R3, RZ, 0x1f, R2 ;  /* 0x0000001fff037819 */ /* 0x004fe20000011402 */
[----:B------:R-:W-:Y:S06]  /*8230*/  BRA `(.L_x_9740) ;  /* 0x0000000c00147947 */ /* 0x000fec0003800000 */
.L_x_9741:
[----:B------:R-:W2:Y:S02]  /*8240*/  LDG.E.S16 R2, desc[UR36][R4.64] ;  /* 0x0000002404027981 */ /* 0x000ea4000c1e1700 */
[----:B--2---:R-:W-:Y:S01]  /*8250*/  SHF.R.S32.HI R3, RZ, 0x1f, R2 ;  /* 0x0000001fff037819 */ /* 0x004fe20000011402 */
[----:B------:R-:W-:Y:S06]  /*8260*/  BRA `(.L_x_9740) ;  /* 0x0000000c00087947 */ /* 0x000fec0003800000 */
.L_x_9736:
        /* <DEDUP_REMOVED lines=9> */
.L_x_9744:
[----:B------:R-:W2:Y:S02]  /*8300*/  LDG.E.U16 R4, desc[UR36][R4.64] ;  /* 0x0000002404047981 */ /* 0x000ea4000c1e1500 */
[----:B--2---:R-:W-:-:S06]  /*8310*/  HADD2.F32 R2, -RZ, R4.H0_H0 ;  /* 0x20000004ff027230 */ /* 0x004fcc0000004100 */
[----:B------:R-:W0:Y:S01]  /*8320*/  F2I.S64.TRUNC R2, R2 ;  /* 0x0000000200027311 */ /* 0x000e22000020d900 */
[----:B------:R-:W-:Y:S05]  /*8330*/  BRA `(.L_x_9740) ;  /* 0x0000000800d47947 */ /* 0x000fea0003800000 */
.L_x_9743:
        /* <DEDUP_REMOVED lines=9> */
.L_x_9746:
[----:B------:R-:W2:Y:S02]  /*83d0*/  LDG.E.U16 R4, desc[UR36][R4.64] ;  /* 0x0000002404047981 */ /* 0x000ea4000c1e1500 */
[----:B--2---:R-:W-:-:S06]  /*83e0*/  HADD2.F32 R2, -RZ, R4.H0_H0 ;  /* 0x20000004ff027230 */ /* 0x004fcc0000004100 */
[----:B------:R-:W0:Y:S01]  /*83f0*/  F2I.S64.TRUNC R2, R2 ;  /* 0x0000000200027311 */ /* 0x000e22000020d900 */
[----:B------:R-:W-:Y:S05]  /*8400*/  BRA `(.L_x_9740) ;  /* 0x0000000800a07947 */ /* 0x000fea0003800000 */
.L_x_9745:
[----:B------:R-:W2:Y:S02]  /*8410*/  LDG.E.64 R2, desc[UR36][R4.64] ;  /* 0x0000002404027981 */ /* 0x000ea4000c1e1b00 */
[----:B--2---:R-:W0:Y:S01]  /*8420*/  F2I.S64.F64.TRUNC R2, R2 ;  /* 0x0000000200027311 */ /* 0x004e22000030d900 */
[----:B------:R-:W-:Y:S05]  /*8430*/  BRA `(.L_x_9740) ;  /* 0x0000000800947947 */ /* 0x000fea0003800000 */
.L_x_9735:
        /* <DEDUP_REMOVED lines=13> */
.L_x_9749:
[----:B------:R-:W2:Y:S02]  /*8510*/  LDG.E.64 R2, desc[UR36][R4.64] ;  /* 0x0000002404027981 */ /* 0x000ea4000c1e1b00 */
[----:B--2---:R-:W0:Y:S01]  /*8520*/  F2I.S64.F64.TRUNC R2, R2 ;  /* 0x0000000200027311 */ /* 0x004e22000030d900 */
[----:B------:R-:W-:Y:S05]  /*8530*/  BRA `(.L_x_9740) ;  /* 0x0000000800547947 */ /* 0x000fea0003800000 */
.L_x_9748:
[----:B------:R-:W-:-:S09]  /*8540*/  UISETP.NE.AND UP0, UPT, UR4, 0xf, UPT ;  /* 0x0000000f0400788c */ /* 0x000fd2000bf05270 */
[----:B------:R-:W-:Y:S05]  /*8550*/  BRA.U !UP0, `(.L_x_9750) ;  /* 0x0000000108947547 */ /* 0x000fea000b800000 */
[----:B------:R-:W-:-:S09]  /*8560*/  UISETP.NE.AND UP0, UPT, UR4, 0x17, UPT ;  /* 0x000000170400788c */ /* 0x000fd2000bf05270 */
[----:B------:R-:W-:Y:S05]  /*8570*/  BRA.U !UP0, `(.L_x_9751) ;  /* 0x0000000108587547 */ /* 0x000fea000b800000 */
[----:B------:R-:W-:-:S09]  /*8580*/  UISETP.NE.AND UP0, UPT, UR4, 0x18, UPT ;  /* 0x000000180400788c */ /* 0x000fd2000bf05270 */
[----:B------:R-:W-:Y:S05]  /*8590*/  BRA.U UP0, `(.L_x_9739) ;  /* 0x0000000500e47547 */ /* 0x000fea000b800000 */
[----:B---3--:R-:W3:Y:S01]  /*85a0*/  LDG.E.U8 R0, desc[UR36][R4.64] ;  /* 0x0000002404007981 */ /* 0x008ee2000c1e1100 */
        /* <DEDUP_REMOVED lines=17> */
[----:B------:R-:W1:Y:S01]  /*86c0*/  F2I.S64.TRUNC R2, R3 ;  /* 0x0000000300027311 */ /* 0x000e62000020d900 */
[----:B------:R-:W-:Y:S05]  /*86d0*/  BRA `(.L_x_9740) ;  /* 0x0000000400ec7947 */ /* 0x000fea0003800000 */
.L_x_9751:
        /* <DEDUP_REMOVED lines=13> */
.L_x_9750:
[----:B------:R-:W2:Y:S02]  /*87b0*/  LDG.E.U16 R2, desc[UR36][R4.64] ;  /* 0x0000002404027981 */ /* 0x000ea4000c1e1500 */
[----:B--2---:R-:W-:-:S06]  /*87c0*/  IMAD.U32 R2, R2, 0x10000, RZ ;  /* 0x0001000002027824 */ /* 0x004fcc00078e00ff */
[----:B------:R-:W0:Y:S01]  /*87d0*/  F2I.S64.TRUNC R2, R2 ;  /* 0x0000000200027311 */ /* 0x000e22000020d900 */
[----:B------:R-:W-:Y:S05]  /*87e0*/  BRA `(.L_x_9740) ;  /* 0x0000000400a87947 */ /* 0x000fea0003800000 */
.L_x_9747:
        /* <DEDUP_REMOVED lines=11> */
.L_x_9754:
        /* <DEDUP_REMOVED lines=21> */
.L_x_9758:
[----:B------:R-:W-:Y:S05]  /*89f0*/  BSYNC.RECONVERGENT B1 ;  /* 0x0000000000017941 */ /* 0x000fea0003800200 */
.L_x_9757:
[----:B------:R-:W-:Y:S01]  /*8a00*/  IMAD.SHL.U32 R0, R0, 0x100000, RZ ;  /* 0x0010000000007824 */ /* 0x000fe200078e00ff */
[----:B------:R-:W-:-:S04]  /*8a10*/  LEA R2, R2, 0x3b800000, 0x17 ;  /* 0x3b80000002027811 */ /* 0x000fc800078eb8ff */
[----:B------:R-:W-:-:S07]  /*8a20*/  LOP3.LUT R2, R2, R0, R7, 0xfe, !PT ;  /* 0x0000000002027212 */ /* 0x000fce00078efe07 */
.L_x_9756:
[----:B------:R-:W-:Y:S05]  /*8a30*/  BSYNC.RECONVERGENT B0 ;  /* 0x0000000000007941 */ /* 0x000fea0003800200 */
.L_x_9755:
[----:B------:R-:W0:Y:S01]  /*8a40*/  F2I.S64.TRUNC R2, R2 ;  /* 0x0000000200027311 */ /* 0x000e22000020d900 */
[----:B------:R-:W-:Y:S05]  /*8a50*/  BRA `(.L_x_9740) ;  /* 0x00000004000c7947 */ /* 0x000fea0003800000 */
.L_x_9753:
        /* <DEDUP_REMOVED lines=21> */
.L_x_9762:
[----:B------:R-:W-:Y:S05]  /*8bb0*/  BSYNC.RECONVERGENT B1 ;  /* 0x0000000000017941 */ /* 0x000fea0003800200 */
.L_x_9761:
[----:B------:R-:W-:Y:S01]  /*8bc0*/  IMAD.SHL.U32 R0, R0, 0x200000, RZ ;  /* 0x0020000000007824 */ /* 0x000fe200078e00ff */
[----:B------:R-:W-:-:S04]  /*8bd0*/  LEA R2, R2, 0x37800000, 0x17 ;  /* 0x3780000002027811 */ /* 0x000fc800078eb8ff */
[----:B------:R-:W-:-:S07]  /*8be0*/  LOP3.LUT R2, R2, R0, R7, 0xfe, !PT ;  /* 0x0000000002027212 */ /* 0x000fce00078efe07 */
.L_x_9760:
[----:B------:R-:W-:Y:S05]  /*8bf0*/  BSYNC.RECONVERGENT B0 ;  /* 0x0000000000007941 */ /* 0x000fea0003800200 */
.L_x_9759:
[----:B------:R-:W0:Y:S01]  /*8c00*/  F2I.S64.TRUNC R2, R2 ;  /* 0x0000000200027311 */ /* 0x000e22000020d900 */
[----:B------:R-:W-:Y:S05]  /*8c10*/  BRA `(.L_x_9740) ;  /* 0x00000000009c7947 */ /* 0x000fea0003800000 */
.L_x_9752:
        /* <DEDUP_REMOVED lines=14> */
.L_x_9766:
[----:B------:R-:W-:Y:S05]  /*8d00*/  BSYNC.RECONVERGENT B0 ;  /* 0x0000000000007941 */ /* 0x000fea0003800200 */
.L_x_9765:
[----:B------:R-:W0:Y:S01]  /*8d10*/  F2I.S64.TRUNC R2, R2 ;  /* 0x0000000200027311 */ /* 0x000e22000020d900 */
[----:B------:R-:W-:Y:S05]  /*8d20*/  BRA `(.L_x_9740) ;  /* 0x0000000000587947 */ /* 0x000fea0003800000 */
.L_x_9739:
        /* <DEDUP_REMOVED lines=15> */
[----:B--2-45:R-:W-:Y:S05]  /*8e20*/  CALL.ABS.NOINC R2 ;  /* 0x0000000002007343 */ /* 0x034fea0003c00000 */
.L_x_9767:
[----:B------:R-:W-:Y:S01]  /*8e30*/  CS2R R2, SRZ ;  /* 0x0000000000027805 */ /* 0x000fe2000001ff00 */
[----:B------:R-:W-:Y:S06]  /*8e40*/  BRA `(.L_x_9740) ;  /* 0x0000000000107947 */ /* 0x000fec0003800000 */
.L_x_9764:
[----:B------:R0:W5:Y:S01]  /*8e50*/  LDG.E.64 R2, desc[UR36][R4.64] ;  /* 0x0000002404027981 */ /* 0x000162000c1e1b00 */
[----:B------:R-:W-:Y:S05]  /*8e60*/  BRA `(.L_x_9740) ;  /* 0x0000000000087947 */ /* 0x000fea0003800000 */
.L_x_9763:
[----:B------:R0:W5:Y:S01]  /*8e70*/  LDG.E R2, desc[UR36][R4.64] ;  /* 0x0000002404027981 */ /* 0x000162000c1e1900 */
[----:B------:R-:W-:-:S07]  /*8e80*/  IMAD.MOV.U32 R3, RZ, RZ, RZ ;  /* 0x000000ffff037224 */ /* 0x000fce00078e00ff */
.L_x_9740:
[----:B------:R-:W-:Y:S01]  /*8e90*/  ISETP.NE.AND P1, PT, R19, RZ, PT ;  /* 0x000000ff1300720c */ /* 0x000fe20003f25270 */
[----:B------:R-:W3:-:S12]  /*8ea0*/  LDCU.64 UR4, c[0x0][0x648] ;  /* 0x0000c900ff0477ac */ /* 0x000ed80008000a00 */
[----:B0-----:R-:W1:Y:S02]  /*8eb0*/  @P1 LDC.64 R4, c[0x0][0x668] ;  /* 0x00019a00ff041b82 */ /* 0x001e640000000a00 */
[----:B-1---5:R-:W-:-:S04]  /*8ec0*/  @P1 LEA R4, P0, R2, R4, 0x2 ;  /* 0x0000000402041211 */ /* 0x022fc800078010ff */
[----:B------:R-:W-:-:S05]  /*8ed0*/  @P1 LEA.HI.X R5, R2, R5, R3, 0x2, P0 ;  /* 0x0000000502051211 */ /* 0x000fca00000f1403 */
[----:B--2-4-:R0:W5:Y:S01]  /*8ee0*/  @P1 LDG.E R22, desc[UR36][R4.64] ;  /* 0x0000002404161981 */ /* 0x014162000c1e1900 */
        /* <DEDUP_REMOVED lines=15> */
.L_x_9771:
[----:B-----5:R0:W-:Y:S01]  /*8fe0*/  STG.E.U8 desc[UR36][R2.64], R22 ;  /* 0x0000001602007986 */ /* 0x0201e2000c101124 */
[----:B------:R-:W-:Y:S05]  /*8ff0*/  BRA `(.L_x_9773) ;  /* 0x0000000c00387947 */ /* 0x000fea0003800000 */
.L_x_9770:
        /* <DEDUP_REMOVED lines=9> */
.L_x_9775:
[----:B-----5:R0:W-:Y:S01]  /*9090*/  STG.E desc[UR36][R2.64], R22 ;  /* 0x0000001602007986 */ /* 0x0201e2000c101924 */
[----:B------:R-:W-:Y:S05]  /*90a0*/  BRA `(.L_x_9773) ;  /* 0x0000000c000c7947 */ /* 0x000fea0003800000 */
.L_x_9774:
[----:B-----5:R0:W-:Y:S01]  /*90b0*/  STG.E.U16 desc[UR36][R2.64], R22 ;  /* 0x0000001602007986 */ /* 0x0201e2000c101524 */
[----:B------:R-:W-:Y:S05]  /*90c0*/  BRA `(.L_x_9773) ;  /* 0x0000000c00047947 */ /* 0x000fea0003800000 */
.L_x_9769:
        /* <DEDUP_REMOVED lines=9> */
.L_x_9777:
[----:B-----5:R-:W-:-:S04]  /*9160*/  I2FP.F32.S32 R0, R22 ;  /* 0x0000001600007245 */ /* 0x020fc80000201400 */
[----:B------:R-:W-:-:S05]  /*9170*/  F2FP.F16.F32.PACK_AB R0, RZ, R0 ;  /* 0x00000000ff00723e */ /* 0x000fca00000000ff */
[----:B------:R0:W-:Y:S01]  /*9180*/  STG.E.U16 desc[UR36][R2.64], R0 ;  /* 0x0000000002007986 */ /* 0x0001e2000c101524 */
[----:B------:R-:W-:Y:S05]  /*9190*/  BRA `(.L_x_9773) ;  /* 0x0000000800d07947 */ /* 0x000fea0003800000 */
.L_x_9776:
        /* <DEDUP_REMOVED lines=10> */
.L_x_9779:
[----:B-----5:R-:W-:-:S04]  /*9240*/  I2FP.F32.S32 R22, R22 ;  /* 0x0000001600167245 */ /* 0x020fc80000201400 */
[----:B------:R-:W-:-:S04]  /*9250*/  F2FP.F16.F32.PACK_AB R5, RZ, R22 ;  /* 0x00000016ff05723e */ /* 0x000fc800000000ff */
[----:B------:R-:W-:-:S05]  /*9260*/  PRMT R5, R5, 0x5410, RZ ;  /* 0x0000541005057816 */ /* 0x000fca00000000ff */
[----:B------:R2:W-:Y:S01]  /*9270*/  STG.E desc[UR36][R2.64], R5 ;  /* 0x0000000502007986 */ /* 0x0005e2000c101924 */
[----:B------:R-:W-:Y:S05]  /*9280*/  BRA `(.L_x_9773) ;  /* 0x0000000800947947 */ /* 0x000fea0003800000 */
.L_x_9778:
[----:B-----5:R-:W0:Y:S02]  /*9290*/  I2F.F64 R22, R22 ;  /* 0x0000001600167312 */ /* 0x020e240000201c00 */
[----:B0-----:R4:W-:Y:S01]  /*92a0*/  STG.E.64 desc[UR36][R2.64], R22 ;  /* 0x0000001602007986 */ /* 0x0019e2000c101b24 */
[----:B------:R-:W-:Y:S05]  /*92b0*/  BRA `(.L_x_9773) ;  /* 0x0000000800887947 */ /* 0x000fea0003800000 */
.L_x_9768:
        /* <DEDUP_REMOVED lines=12> */
.L_x_9783:
[----:B-----5:R-:W-:Y:S01]  /*9380*/  I2FP.F32.S32 R5, R22 ;  /* 0x0000001600057245 */ /* 0x020fe20000201400 */
[----:B------:R-:W-:Y:S01]  /*9390*/  BSSY.RECONVERGENT B0, `(.L_x_9784) ;  /* 0x0000013000007945 */ /* 0x000fe20003800200 */
[----:B------:R-:W-:Y:S02]  /*93a0*/  MOV R0, 0x80 ;  /* 0x0000008000007802 */ /* 0x000fe40000000f00 */
        /* <DEDUP_REMOVED lines=15> */
.L_x_9786:
[----:B------:R-:W-:-:S04]  /*94a0*/  SHF.R.U32.HI R5, RZ, 0x18, R5 ;  /* 0x00000018ff057819 */ /* 0x000fc80000011605 */
[----:B------:R-:W-:-:S07]  /*94b0*/  LOP3.LUT R0, R0, 0x80, R5, 0xf8, !PT ;  /* 0x0000008000007812 */ /* 0x000fce00078ef805 */
.L_x_9785:
[----:B------:R-:W-:Y:S05]  /*94c0*/  BSYNC.RECONVERGENT B0 ;  /* 0x0000000000007941 */ /* 0x000fea0003800200 */
.L_x_9784:
[----:B------:R0:W-:Y:S01]  /*94d0*/  STG.E.U8 desc[UR36][R2.64], R0 ;  /* 0x0000000002007986 */ /* 0x0001e2000c101124 */
[----:B------:R-:W-:Y:S05]  /*94e0*/  BRA `(.L_x_9773) ;  /* 0x0000000400fc7947 */ /* 0x000fea0003800000 */
.L_x_9782:
[----:B-----5:R-:W-:Y:S01]  /*94f0*/  I2FP.F32.S32 R5, R22 ;  /* 0x0000001600057245 */ /* 0x020fe20000201400 */
        /* <DEDUP_REMOVED lines=17> */
.L_x_9789:
[----:B------:R-:W-:-:S04]  /*9610*/  SHF.R.U32.HI R5, RZ, 0x18, R5 ;  /* 0x00000018ff057819 */ /* 0x000fc80000011605 */
[----:B------:R-:W-:-:S07]  /*9620*/  LOP3.LUT R0, R0, 0x80, R5, 0xf8, !PT ;  /* 0x0000008000007812 */ /* 0x000fce00078ef805 */
.L_x_9788:
[----:B------:R-:W-:Y:S05]  /*9630*/  BSYNC.RECONVERGENT B0 ;  /* 0x0000000000007941 */ /* 0x000fea0003800200 */
.L_x_9787:
[----:B------:R0:W-:Y:S01]  /*9640*/  STG.E.U8 desc[UR36][R2.64], R0 ;  /* 0x0000000002007986 */ /* 0x0001e2000c101124 */
[----:B------:R-:W-:Y:S05]  /*9650*/  BRA `(.L_x_9773) ;  /* 0x0000000400a07947 */ /* 0x000fea0003800000 */
.L_x_9781:
[----:B------:R-:W-:-:S09]  /*9660*/  UISETP.NE.AND UP0, UPT, UR6, 0x1c, UPT ;  /* 0x0000001c0600788c */ /* 0x000fd2000bf05270 */
[----:B------:R-:W-:Y:S05]  /*9670*/  BRA.U !UP0, `(.L_x_9790) ;  /* 0x00000001085c7547 */ /* 0x000fea000b800000 */
[----:B------:R-:W-:-:S09]  /*9680*/  UISETP.NE.AND UP0, UPT, UR6, 0x1d, UPT ;  /* 0x0000001d0600788c */ /* 0x000fd2000bf05270 */
[----:B------:R-:W-:Y:S05]  /*9690*/  BRA.U !UP0, `(.L_x_9791) ;  /* 0x0000000108487547 */ /* 0x000fea000b800000 */
[----:B------:R-:W-:-:S09]  /*96a0*/  UISETP.NE.AND UP0, UPT, UR6, 0x2c, UPT ;  /* 0x0000002c0600788c */ /* 0x000fd2000bf05270 */
[----:B------:R-:W-:Y:S05]  /*96b0*/  BRA.U UP0, `(.L_x_9772) ;  /* 0x0000000100a47547 */ /* 0x000fea000b800000 */
        /* <DEDUP_REMOVED lines=16> */
.L_x_9791:
[----:B-----5:R-:W-:-:S05]  /*97c0*/  SHF.R.S32.HI R23, RZ, 0x1f, R22 ;  /* 0x0000001fff177819 */ /* 0x020fca0000011416 */
[----:B------:R0:W-:Y:S01]  /*97d0*/  STG.E.64 desc[UR36][R2.64], R22 ;  /* 0x0000001602007986 */ /* 0x0001e2000c101b24 */
[----:B------:R-:W-:Y:S05]  /*97e0*/  BRA `(.L_x_9773) ;  /* 0x00000004003c7947 */ /* 0x000fea0003800000 */
.L_x_9790:
[----:B-----5:R0:W-:Y:S01]  /*97f0*/  STG.E desc[UR36][R2.64], R22 ;  /* 0x0000001602007986 */ /* 0x0201e2000c101924 */
[----:B------:R-:W-:Y:S05]  /*9800*/  BRA `(.L_x_9773) ;  /* 0x0000000400347947 */ /* 0x000fea0003800000 */
.L_x_9780:
        /* <DEDUP_REMOVED lines=10> */
.L_x_9793:
[----:B-----5:R-:W0:Y:S01]  /*98b0*/  I2F.F64 R4, R22 ;  /* 0x0000001600047312 */ /* 0x020e220000201c00 */
[----:B------:R-:W-:-:S05]  /*98c0*/  CS2R R6, SRZ ;  /* 0x0000000000067805 */ /* 0x000fca000001ff00 */
[----:B0-----:R0:W-:Y:S01]  /*98d0*/  STG.E.128 desc[UR36][R2.64], R4 ;  /* 0x0000000402007986 */ /* 0x0011e2000c101d24 */
[----:B------:R-:W-:Y:S05]  /*98e0*/  BRA `(.L_x_9773) ;  /* 0x0000000000fc7947 */ /* 0x000fea0003800000 */
.L_x_9792:
[----:B------:R-:W-:-:S09]  /*98f0*/  UISETP.NE.AND UP0, UPT, UR6, 0xf, UPT ;  /* 0x0000000f0600788c */ /* 0x000fd2000bf05270 */
[----:B------:R-:W-:Y:S05]  /*9900*/  BRA.U !UP0, `(.L_x_9794) ;  /* 0x0000000108e87547 */ /* 0x000fea000b800000 */
[----:B------:R-:W-:-:S09]  /*9910*/  UISETP.NE.AND UP0, UPT, UR6, 0x17, UPT ;  /* 0x000000170600788c */ /* 0x000fd2000bf05270 */
[----:B------:R-:W-:Y:S05]  /*9920*/  BRA.U !UP0, `(.L_x_9795) ;  /* 0x0000000108907547 */ /* 0x000fea000b800000 */
[----:B------:R-:W-:-:S09]  /*9930*/  UISETP.NE.AND UP0, UPT, UR6, 0x18, UPT ;  /* 0x000000180600788c */ /* 0x000fd2000bf05270 */
[----:B------:R-:W-:Y:S05]  /*9940*/  BRA.U !UP0, `(.L_x_9796) ;  /* 0x0000000108447547 */ /* 0x000fea000b800000 */
.L_x_9772:
        /* <DEDUP_REMOVED lines=16> */
.L_x_9797:
[----:B------:R-:W-:Y:S05]  /*9a50*/  BRA `(.L_x_9773) ;  /* 0x0000000000a07947 */ /* 0x000fea0003800000 */
.L_x_9796:
[----:B-----5:R-:W-:Y:S01]  /*9a60*/  I2FP.F32.S32 R7, R22 ;  /* 0x0000001600077245 */ /* 0x020fe20000201400 */
        /* <DEDUP_REMOVED lines=12> */
.L_x_9799:
[----:B------:R-:W-:Y:S05]  /*9b30*/  BSYNC.RECONVERGENT B0 ;  /* 0x0000000000007941 */ /* 0x000fea0003800200 */
.L_x_9798:
[----:B------:R-:W-:-:S05]  /*9b40*/  LOP3.LUT R5, R0, 0x80, R5, 0xf8, !PT ;  /* 0x0000008000057812 */ /* 0x000fca00078ef805 */
[----:B------:R0:W-:Y:S01]  /*9b50*/  STG.E.U8 desc[UR36][R2.64], R5 ;  /* 0x0000000502007986 */ /* 0x0001e2000c101124 */
[----:B------:R-:W-:Y:S05]  /*9b60*/  BRA `(.L_x_9773) ;  /* 0x00000000005c7947 */ /* 0x000fea0003800000 */
.L_x_9795:
[----:B-----5:R-:W-:Y:S01]  /*9b70*/  I2FP.F32.S32 R5, R22 ;  /* 0x0000001600057245 */ /* 0x020fe20000201400 */
[----:B------:R-:W-:Y:S03]  /*9b80*/  BSSY.RECONVERGENT B0, `(.L_x_9800) ;  /* 0x000000e000007945 */ /* 0x000fe60003800200 */
        /* <DEDUP_REMOVED lines=10> */
.L_x_9801:
[----:B------:R-:W-:Y:S01]  /*9c30*/  IMAD.MOV.U32 R0, RZ, RZ, 0x7f ;  /* 0x0000007fff007424 */ /* 0x000fe200078e00ff */
[----:B------:R-:W-:-:S04]  /*9c40*/  ISETP.GT.U32.AND P0, PT, R4, 0x7f800000, PT ;  /* 0x7f8000000400780c */ /* 0x000fc80003f04070 */
[----:B------:R-:W-:-:S09]  /*9c50*/  SEL R0, R0, 0x7c, P0 ;  /* 0x0000007c00007807 */ /* 0x000fd20000000000 */
.L_x_9802:
[----:B------:R-:W-:Y:S05]  /*9c60*/  BSYNC.RECONVERGENT B0 ;  /* 0x0000000000007941 */ /* 0x000fea0003800200 */
.L_x_9800:
[----:B------:R-:W-:-:S04]  /*9c70*/  SHF.R.U32.HI R5, RZ, 0x18, R5 ;  /* 0x00000018ff057819 */ /* 0x000fc80000011605 */
[----:B------:R-:W-:-:S05]  /*9c80*/  LOP3.LUT R5, R0, 0x80, R5, 0xf8, !PT ;  /* 0x0000008000057812 */ /* 0x000fca00078ef805 */
[----:B------:R0:W-:Y:S01]  /*9c90*/  STG.E.U8 desc[UR36][R2.64], R5 ;  /* 0x0000000502007986 */ /* 0x0001e2000c101124 */
[----:B------:R-:W-:Y:S05]  /*9ca0*/  BRA `(.L_x_9773) ;  /* 0x00000000000c7947 */ /* 0x000fea0003800000 */
.L_x_9794:
[----:B-----5:R-:W-:-:S04]  /*9cb0*/  I2FP.F32.S32 R0, R22 ;  /* 0x0000001600007245 */ /* 0x020fc80000201400 */
[----:B------:R-:W-:-:S05]  /*9cc0*/  F2FP.BF16.F32.PACK_AB R0, RZ, R0 ;  /* 0x00000000ff00723e */ /* 0x000fca00000010ff */
[----:B------:R0:W-:Y:S02]  /*9cd0*/  STG.E.U16 desc[UR36][R2.64], R0 ;  /* 0x0000000002007986 */ /* 0x0001e4000c101524 */
.L_x_9773:
[----:B------:R-:W-:-:S07]  /*9ce0*/  VIADD R17, R17, 0x80 ;  /* 0x0000008011117836 */ /* 0x000fce0000000000 */
.L_x_9676:
[----:B------:R-:W-:Y:S05]  /*9cf0*/  BSYNC.RECONVERGENT B7 ;  /* 0x0000000000077941 */ /* 0x000fea0003800200 */
.L_x_9675:
        /* <DEDUP_REMOVED lines=383> */
.L_x_9805:
        /* <DEDUP_REMOVED lines=16> */
.L_x_9809:
[----:B------:R0:W5:Y:S01]  /*b5f0*/  LDG.E.U8 R22, desc[UR36][R2.64] ;  /* 0x0000002402167981 */ /* 0x000162000c1e1100 */
[----:B------:R-:W-:Y:S05]  /*b600*/  BRA `(.L_x_9811) ;  /* 0x0000000c002c7947 */ /* 0x000fea0003800000 */
.L_x_9808:
        /* <DEDUP_REMOVED lines=8> */
.L_x_9813:
[----:B------:R0:W5:Y:S01]  /*b690*/  LDG.E R22, desc[UR36][R2.64] ;  /* 0x0000002402167981 */ /* 0x000162000c1e1900 */
[----:B------:R-:W-:Y:S05]  /*b6a0*/  BRA `(.L_x_9811) ;  /* 0x0000000c00047947 */ /* 0x000fea0003800000 */
.L_x_9812:
[----:B------:R0:W5:Y:S01]  /*b6b0*/  LDG.E.S16 R22, desc[UR36][R2.64] ;  /* 0x0000002402167981 */ /* 0x000162000c1e1700 */
[----:B------:R-:W-:Y:S05]  /*b6c0*/  BRA `(.L_x_9811) ;  /* 0x0000000800fc7947 */ /* 0x000fea0003800000 */
.L_x_9807:
        /* <DEDUP_REMOVED lines=9> */
.L_x_9815:
[----:B------:R-:W2:Y:S02]  /*b760*/  LDG.E.U16 R2, desc[UR36][R2.64] ;  /* 0x0000002402027981 */ /* 0x000ea4000c1e1500 */
[----:B--2---:R-:W-:-:S06]  /*b770*/  HADD2.F32 R22, -RZ, R2.H0_H0 ;  /* 0x20000002ff167230 */ /* 0x004fcc0000004100 */
[----:B------:R-:W0:Y:S01]  /*b780*/  F2I.FTZ.TRUNC.NTZ R22, R22 ;  /* 0x0000001600167305 */ /* 0x000e22000021f100 */
[----:B------:R-:W-:Y:S05]  /*b790*/  BRA `(.L_x_9811) ;  /* 0x0000000800c87947 */ /* 0x000fea0003800000 */
.L_x_9814:
        /* <DEDUP_REMOVED lines=9> */
.L_x_9817:
[----:B------:R-:W2:Y:S02]  /*b830*/  LDG.E.U16 R2, desc[UR36][R2.64] ;  /* 0x0000002402027981 */ /* 0x000ea4000c1e1500 */
[----:B--2---:R-:W-:-:S06]  /*b840*/  HADD2.F32 R22, -RZ, R2.H0_H0 ;  /* 0x20000002ff167230 */ /* 0x004fcc0000004100 */
[----:B------:R-:W0:Y:S01]  /*b850*/  F2I.FTZ.TRUNC.NTZ R22, R22 ;  /* 0x0000001600167305 */ /* 0x000e22000021f100 */
[----:B------:R-:W-:Y:S05]  /*b860*/  BRA `(.L_x_9811) ;  /* 0x0000000800947947 */ /* 0x000fea0003800000 */
.L_x_9816:
[----:B------:R-:W2:Y:S02]  /*b870*/  LDG.E.64 R22, desc[UR36][R2.64] ;  /* 0x0000002402167981 */ /* 0x000ea4000c1e1b00 */
[----:B--2---:R0:W1:Y:S01]  /*b880*/  F2I.F64.TRUNC R22, R22 ;  /* 0x0000001600167311 */ /* 0x004062000030d100 */
[----:B------:R-:W-:Y:S05]  /*b890*/  BRA `(.L_x_9811) ;  /* 0x0000000800887947 */ /* 0x000fea0003800000 */
.L_x_9806:
        /* <DEDUP_REMOVED lines=12> */
.L_x_9820:
[----:B------:R-:W2:Y:S02]  /*b960*/  LDG.E.64 R2, desc[UR36][R2.64] ;  /* 0x0000002402027981 */ /* 0x000ea4000c1e1b00 */
[----:B--2---:R0:W1:Y:S01]  /*b970*/  F2I.F64.TRUNC R22, R2 ;  /* 0x0000000200167311 */ /* 0x004062000030d100 */
[----:B------:R-:W-:Y:S05]  /*b980*/  BRA `(.L_x_9811) ;  /* 0x00000008004c7947 */ /* 0x000fea0003800000 */
.L_x_9819:
        /* <DEDUP_REMOVED lines=24> */
[----:B------:R0:W1:Y:S01]  /*bb10*/  F2I.FTZ.TRUNC.NTZ R22, R5 ;  /* 0x0000000500167305 */ /* 0x000062000021f100 */
[----:B------:R-:W-:Y:S05]  /*bb20*/  BRA `(.L_x_9811) ;  /* 0x0000000400e47947 */ /* 0x000fea0003800000 */
.L_x_9822:
        /* <DEDUP_REMOVED lines=11> */
[----:B------:R0:W1:Y:S01]  /*bbe0*/  F2I.FTZ.TRUNC.NTZ R22, R0 ;  /* 0x0000000000167305 */ /* 0x000062000021f100 */
[----:B------:R-:W-:Y:S05]  /*bbf0*/  BRA `(.L_x_9811) ;  /* 0x0000000400b07947 */ /* 0x000fea0003800000 */
.L_x_9821:
[----:B------:R-:W2:Y:S02]  /*bc00*/  LDG.E.U16 R22, desc[UR36][R2.64] ;  /* 0x0000002402167981 */ /* 0x000ea4000c1e1500 */
[----:B--2---:R-:W-:-:S06]  /*bc10*/  IMAD.U32 R22, R22, 0x10000, RZ ;  /* 0x0001000016167824 */ /* 0x004fcc00078e00ff */
[----:B------:R-:W0:Y:S01]  /*bc20*/  F2I.FTZ.TRUNC.NTZ R22, R22 ;  /* 0x0000001600167305 */ /* 0x000e22000021f100 */
[----:B------:R-:W-:Y:S05]  /*bc30*/  BRA `(.L_x_9811) ;  /* 0x0000000400a07947 */ /* 0x000fea0003800000 */
.L_x_9818:
        /* <DEDUP_REMOVED lines=10> */
.L_x_9825:
        /* <DEDUP_REMOVED lines=21> */
.L_x_9829:
[----:B------:R-:W-:Y:S05]  /*be30*/  BSYNC.RECONVERGENT B1 ;  /* 0x0000000000017941 */ /* 0x000fea0003800200 */
.L_x_9828:
[----:B------:R-:W-:Y:S01]  /*be40*/  IMAD.SHL.U32 R0, R0, 0x100000, RZ ;  /* 0x0010000000007824 */ /* 0x000fe200078e00ff */
[----:B------:R-:W-:-:S04]  /*be50*/  LEA R2, R2, 0x3b800000, 0x17 ;  /* 0x3b80000002027811 */ /* 0x000fc800078eb8ff */
[----:B------:R-:W-:-:S07]  /*be60*/  LOP3.LUT R22, R2, R0, R7, 0xfe, !PT ;  /* 0x0000000002167212 */ /* 0x000fce00078efe07 */
.L_x_9827:
[----:B------:R-:W-:Y:S05]  /*be70*/  BSYNC.RECONVERGENT B0 ;  /* 0x0000000000007941 */ /* 0x000fea0003800200 */
.L_x_9826:
[----:B------:R-:W0:Y:S01]  /*be80*/  F2I.FTZ.TRUNC.NTZ R22, R22 ;  /* 0x0000001600167305 */ /* 0x000e22000021f100 */
[----:B------:R-:W-:Y:S05]  /*be90*/  BRA `(.L_x_9811) ;  /* 0x0000000400087947 */ /* 0x000fea0003800000 */
.L_x_9824:
        /* <DEDUP_REMOVED lines=21> */
.L_x_9833:
[----:B------:R-:W-:Y:S05]  /*bff0*/  BSYNC.RECONVERGENT B1 ;  /* 0x0000000000017941 */ /* 0x000fea0003800200 */
.L_x_9832:
[----:B------:R-:W-:Y:S01]  /*c000*/  IMAD.SHL.U32 R0, R0, 0x200000, RZ ;  /* 0x0020000000007824 */ /* 0x000fe200078e00ff */
[----:B------:R-:W-:-:S04]  /*c010*/  LEA R2, R2, 0x37800000, 0x17 ;  /* 0x3780000002027811 */ /* 0x000fc800078eb8ff */
[----:B------:R-:W-:-:S07]  /*c020*/  LOP3.LUT R22, R2, R0, R7, 0xfe, !PT ;  /* 0x0000000002167212 */ /* 0x000fce00078efe07 */
.L_x_9831:
[----:B------:R-:W-:Y:S05]  /*c030*/  BSYNC.RECONVERGENT B0 ;  /* 0x0000000000007941 */ /* 0x000fea0003800200 */
.L_x_9830:
[----:B------:R-:W0:Y:S01]  /*c040*/  F2I.FTZ.TRUNC.NTZ R22, R22 ;  /* 0x0000001600167305 */ /* 0x000e22000021f100 */
[----:B------:R-:W-:Y:S05]  /*c050*/  BRA `(.L_x_9811) ;  /* 0x0000000000987947 */ /* 0x000fea0003800000 */
.L_x_9823:
        /* <DEDUP_REMOVED lines=14> */
.L_x_9837:
[----:B------:R-:W-:Y:S05]  /*c140*/  BSYNC.RECONVERGENT B0 ;  /* 0x0000000000007941 */ /* 0x000fea0003800200 */
.L_x_9836:
[----:B------:R-:W0:Y:S01]  /*c150*/  F2I.FTZ.TRUNC.NTZ R22, R22 ;  /* 0x0000001600167305 */ /* 0x000e22000021f100 */
[----:B------:R-:W-:Y:S05]  /*c160*/  BRA `(.L_x_9811) ;  /* 0x0000000000547947 */ /* 0x000fea0003800000 */
.L_x_9810:
        /* <DEDUP_REMOVED lines=16> */
.L_x_9838:
[----:B------:R-:W-:Y:S01]  /*c270*/  HFMA2 R22, -RZ, RZ, 0, 0 ;  /* 0x00000000ff167431 */ /* 0x000fe200000001ff */
[----:B------:R-:W-:Y:S06]  /*c280*/  BRA `(.L_x_9811) ;  /* 0x00000000000c7947 */ /* 0x000fec0003800000 */
.L_x_9835:
[----:B------:R0:W5:Y:S01]  /*c290*/  LDG.E R22, desc[UR36][R2.64] ;  /* 0x0000002402167981 */ /* 0x000162000c1e1900 */
[----:B------:R-:W-:Y:S05]  /*c2a0*/  BRA `(.L_x_9811) ;  /* 0x0000000000047947 */ /* 0x000fea0003800000 */
.L_x_9834:
[----:B------:R0:W5:Y:S02]  /*c2b0*/  LDG.E R22, desc[UR36][R2.64] ;  /* 0x0000002402167981 */ /* 0x000164000c1e1900 */
.L_x_9811:
        /* <DEDUP_REMOVED lines=19> */
.L_x_9843:
[----:B------:R-:W3:Y:S02]  /*c3f0*/  LDG.E.U8 R2, desc[UR36][R2.64] ;  /* 0x0000002402027981 */ /* 0x000ee4000c1e1100 */
[----:B---3--:R-:W-:-:S04]  /*c400*/  ISETP.NE.AND P0, PT, R2, RZ, PT ;  /* 0x000000ff0200720c */ /* 0x008fc80003f05270 */
[----:B------:R-:W-:Y:S01]  /*c410*/  P2R R19, PR, RZ, 0x1 ;  /* 0x00000001ff137803 */ /* 0x000fe20000000000 */
[----:B------:R-:W-:Y:S08]  /*c420*/  BRA `(.L_x_9845) ;  /* 0x0000000800847947 */ /* 0x000ff00003800000 */
.L_x_9842:
        /* <DEDUP_REMOVED lines=11> */
.L_x_9847:
[----:B------:R-:W3:Y:S02]  /*c4e0*/  LDG.E R2, desc[UR36][R2.64] ;  /* 0x0000002402027981 */ /* 0x000ee4000c1e1900 */
[----:B---3--:R-:W-:-:S04]  /*c4f0*/  ISETP.NE.AND P0, PT, R2, RZ, PT ;  /* 0x000000ff0200720c */ /* 0x008fc80003f05270 */
[----:B------:R-:W-:Y:S01]  /*c500*/  P2R R19, PR, RZ, 0x1 ;  /* 0x00000001ff137803 */ /* 0x000fe20000000000 */
[----:B------:R-:W-:Y:S08]  /*c510*/  BRA `(.L_x_9845) ;  /* 0x0000000800487947 */ /* 0x000ff00003800000 */
.L_x_9846:
[----:B------:R-:W3:Y:S02]  /*c520*/  LDG.E.U16 R2, desc[UR36][R2.64] ;  /* 0x0000002402027981 */ /* 0x000ee4000c1e1500 */
[----:B---3--:R-:W-:-:S04]  /*c530*/  ISETP.NE.AND P0, PT, R2, RZ, PT ;  /* 0x000000ff0200720c */ /* 0x008fc80003f05270 */
[----:B------:R-:W-:Y:S01]  /*c540*/  P2R R19, PR, RZ, 0x1 ;  /* 0x00000001ff137803 */ /* 0x000fe20000000000 */
[----:B------:R-:W-:Y:S08]  /*c550*/  BRA `(.L_x_9845) ;  /* 0x0000000800387947 */ /* 0x000ff00003800000 */
.L_x_9841:
        /* <DEDUP_REMOVED lines=10> */
.L_x_9849:
[----:B------:R-:W3:Y:S02]  /*c600*/  LDG.E.U16 R0, desc[UR36][R2.64] ;  /* 0x0000002402007981 */ /* 0x000ee4000c1e1500 */
[----:B---3--:R-:W-:-:S05]  /*c610*/  HADD2.F32 R0, -RZ, R0.H0_H0 ;  /* 0x20000000ff007230 */ /* 0x008fca0000004100 */
[----:B------:R-:W-:-:S04]  /*c620*/  FSETP.NEU.FTZ.AND P0, PT, R0, RZ, PT ;  /* 0x000000ff0000720b */ /* 0x000fc80003f1d000 */
[----:B------:R-:W-:Y:S01]  /*c630*/  P2R R19, PR, RZ, 0x1 ;  /* 0x00000001ff137803 */ /* 0x000fe20000000000 */
[----:B------:R-:W-:Y:S08]  /*c640*/  BRA `(.L_x_9845) ;  /* 0x0000000400fc7947 */ /* 0x000ff00003800000 */
.L_x_9848:
        /* <DEDUP_REMOVED lines=12> */
.L_x_9851:
        /* <DEDUP_REMOVED lines=10> */
.L_x_9850:
[----:B------:R-:W3:Y:S02]  /*c7b0*/  LDG.E.64 R2, desc[UR36][R2.64] ;  /* 0x0000002402027981 */ /* 0x000ee4000c1e1b00 */
[----:B---3--:R-:W-:-:S06]  /*c7c0*/  DSETP.NEU.AND P0, PT, R2, RZ, PT ;  /* 0x000000ff0200722a */ /* 0x008fcc0003f0d000 */
[----:B------:R-:W-:Y:S01]  /*c7d0*/  P2R R19, PR, RZ, 0x1 ;  /* 0x00000001ff137803 */ /* 0x000fe20000000000 */
[----:B------:R-:W-:Y:S07]  /*c7e0*/  BRA `(.L_x_9845) ;  /* 0x0000000400947947 */ /* 0x000fee0003800000 */
.L_x_9840:
        /* <DEDUP_REMOVED lines=12> */
.L_x_9854:
[----:B------:R-:W3:Y:S02]  /*c8b0*/  LDG.E.128 R4, desc[UR36][R2.64] ;  /* 0x0000002402047981 */ /* 0x000ee4000c1e1d00 */
[----:B---3--:R-:W-:-:S06]  /*c8c0*/  DSETP.NEU.AND P0, PT, R6, RZ, PT ;  /* 0x000000ff0600722a */ /* 0x008fcc0003f0d000 */
[----:B------:R-:W-:-:S06]  /*c8d0*/  DSETP.NEU.OR P0, PT, R4, RZ, P0 ;  /* 0x000000ff0400722a */ /* 0x000fcc000070d400 */
[----:B------:R-:W-:Y:S01]  /*c8e0*/  P2R R19, PR, RZ, 0x1 ;  /* 0x00000001ff137803 */ /* 0x000fe20000000000 */
[----:B------:R-:W-:Y:S07]  /*c8f0*/  BRA `(.L_x_9845) ;  /* 0x0000000400507947 */ /* 0x000fee0003800000 */
.L_x_9853:
        /* <DEDUP_REMOVED lines=10> */
.L_x_9856:
        /* <DEDUP_REMOVED lines=12> */
.L_x_9855:
[----:B------:R-:W3:Y:S02]  /*ca60*/  LDG.E.U16 R0, desc[UR36][R2.64] ;  /* 0x0000002402007981 */ /* 0x000ee4000c1e1500 */
[----:B---3--:R-:W-:-:S05]  /*ca70*/  IMAD.U32 R0, R0, 0x10000, RZ ;  /* 0x0001000000007824 */ /* 0x008fca00078e00ff */
[----:B------:R-:W-:-:S04]  /*ca80*/  FSETP.NEU.FTZ.AND P0, PT, R0, RZ, PT ;  /* 0x000000ff0000720b */ /* 0x000fc80003f1d000 */
[----:B------:R-:W-:Y:S01]  /*ca90*/  P2R R19, PR, RZ, 0x1 ;  /* 0x00000001ff137803 */ /* 0x000fe20000000000 */
[----:B------:R-:W-:Y:S08]  /*caa0*/  BRA `(.L_x_9845) ;  /* 0x0000000000e47947 */ /* 0x000ff00003800000 */
.L_x_9852:
        /* <DEDUP_REMOVED lines=12> */
.L_x_9859:
[----:B------:R-:W3:Y:S02]  /*cb70*/  LDG.E.U8 R2, desc[UR36][R2.64] ;  /* 0x0000002402027981 */ /* 0x000ee4000c1e1100 */
[----:B---3--:R-:W-:-:S04]  /*cb80*/  ISETP.NE.AND P0, PT, R2, RZ, PT ;  /* 0x000000ff0200720c */ /* 0x008fc80003f05270 */
[----:B------:R-:W-:Y:S01]  /*cb90*/  P2R R19, PR, RZ, 0x1 ;  /* 0x00000001ff137803 */ /* 0x000fe20000000000 */
[----:B------:R-:W-:Y:S08]  /*cba0*/  BRA `(.L_x_9845) ;  /* 0x0000000000a47947 */ /* 0x000ff00003800000 */
.L_x_9858:
[----:B------:R-:W3:Y:S02]  /*cbb0*/  LDG.E.U8 R2, desc[UR36][R2.64] ;  /* 0x0000002402027981 */ /* 0x000ee4000c1e1100 */
[----:B---3--:R-:W-:-:S04]  /*cbc0*/  ISETP.NE.AND P0, PT, R2, RZ, PT ;  /* 0x000000ff0200720c */ /* 0x008fc80003f05270 */
[----:B------:R-:W-:Y:S01]  /*cbd0*/  P2R R19, PR, RZ, 0x1 ;  /* 0x00000001ff137803 */ /* 0x000fe20000000000 */
[----:B------:R-:W-:Y:S08]  /*cbe0*/  BRA `(.L_x_9845) ;  /* 0x0000000000947947 */ /* 0x000ff00003800000 */
.L_x_9857:
        /* <DEDUP_REMOVED lines=10> */
.L_x_9844:
        /* <DEDUP_REMOVED lines=8> */
[----:B0-----:R-:W-:Y:S01]  /*cd10*/  MOV R4, UR4 ;  /* 0x0000000400047c02 */ /* 0x001fe20008000f00 */
[----:B------:R-:W-:-:S02]  /*cd20*/  IMAD.U32 R5, RZ, RZ, UR5 ;  /* 0x00000005ff057e24 */ /* 0x000fc4000f8e00ff */
[----:B-1----:R-:W-:Y:S02]  /*cd30*/  IMAD.U32 R6, RZ, RZ, UR6 ;  /* 0x00000006ff067e24 */ /* 0x002fe4000f8e00ff */
[----:B------:R-:W-:Y:S02]  /*cd40*/  IMAD.U32 R7, RZ, RZ, UR7 ;  /* 0x00000007ff077e24 */ /* 0x000fe4000f8e00ff */
[----:B--2---:R-:W-:Y:S01]  /*cd50*/  IMAD.U32 R10, RZ, RZ, UR8 ;  /* 0x00000008ff0a7e24 */ /* 0x004fe2000f8e00ff */
[----:B------:R-:W-:-:S07]  /*cd60*/  MOV R11, UR9 ;  /* 0x00000009000b7c02 */ /* 0x000fce0008000f00 */
[----:B------:R-:W-:-:S07]  /*cd70*/  LEPC R20, `(.L_x_9862) ;  /* 0x000000001014794e */ /* 0x000fce0000000000 */
[----:B---345:R-:W-:Y:S05]  /*cd80*/  CALL.ABS.NOINC R2 ;  /* 0x0000000002007343 */ /* 0x038fea0003c00000 */
.L_x_9862:
[----:B------:R-:W-:-:S04]  /*cd90*/  PLOP3.LUT P0, PT, PT, PT, PT, 0x8, 0x80 ;  /* 0x000000000080781c */ /* 0x000fc80003f0e170 */
[----:B------:R-:W-:Y:S01]  /*cda0*/  P2R R19, PR, RZ, 0x1 ;  /* 0x00000001ff137803 */ /* 0x000fe20000000000 */
[----:B------:R-:W-:Y:S08]  /*cdb0*/  BRA `(.L_x_9845) ;  /* 0x0000000000207947 */ /* 0x000ff00003800000 */
.L_x_9861:
[----:B------:R-:W3:Y:S02]  /*cdc0*/  LDG.E.64 R2, desc[UR36][R2.64] ;  /* 0x0000002402027981 */ /* 0x000ee4000c1e1b00 */
[----:B---3--:R-:W-:-:S04]  /*cdd0*/  ISETP.NE.U32.AND P0, PT, R2, RZ, PT ;  /* 0x000000ff0200720c */ /* 0x008fc80003f05070 */
[----:B------:R-:W-:-:S04]  /*cde0*/  ISETP.NE.AND.EX P0, PT, R3, RZ, PT, P0 ;  /* 0x000000ff0300720c */ /* 0x000fc80003f05300 */
[----:B------:R-:W-:Y:S01]  /*cdf0*/  P2R R19, PR, RZ, 0x1 ;  /* 0x00000001ff137803 */ /* 0x000fe20000000000 */
[----:B------:R-:W-:Y:S08]  /*ce00*/  BRA `(.L_x_9845) ;  /* 0x00000000000c7947 */ /* 0x000ff00003800000 */
.L_x_9860:
[----:B------:R-:W3:Y:S02]  /*ce10*/  LDG.E R2, desc[UR36][R2.64] ;  /* 0x0000002402027981 */ /* 0x000ee4000c1e1900 */
[----:B---3--:R-:W-:-:S04]  /*ce20*/  ISETP.NE.AND P0, PT, R2, RZ, PT ;  /* 0x000000ff0200720c */ /* 0x008fc80003f05270 */
[----:B------:R-:W-:-:S09]  /*ce30*/  P2R R19, PR, RZ, 0x1 ;  /* 0x00000001ff137803 */ /* 0x000fd20000000000 */
.L_x_9845:
[----:B------:R-:W-:Y:S05]  /*ce40*/  BSYNC.RECONVERGENT B6 ;  /* 0x0000000000067941 */ /* 0x000fea0003800200 */
.L_x_9839:
        /* <DEDUP_REMOVED lines=17> */
.L_x_9866:
[----:B------:R0:W5:Y:S01]  /*cf60*/  LDG.E.U8 R2, desc[UR36][R4.64] ;  /* 0x0000002404027981 */ /* 0x000162000c1e1100 */
[----:B------:R-:W-:Y:S01]  /*cf70*/  HFMA2 R3, -RZ, RZ, 0, 0 ;  /* 0x00000000ff037431 */ /* 0x000fe200000001ff */
[----:B------:R-:W-:Y:S06]  /*cf80*/  BRA `(.L_x_9868) ;  /* 0x0000000c00407947 */ /* 0x000fec0003800000 */
.L_x_9865:
        /* <DEDUP_REMOVED lines=8> */
.L_x_9870:
[----:B------:R-:W3:Y:S02]  /*d010*/  LDG.E R2, desc[UR36][R4.64] ;  /* 0x0000002404027981 */ /* 0x000ee4000c1e1900 */
[----:B---3--:R-:W-:Y:S01]  /*d020*/  SHF.R.S32.HI R3, RZ, 0x1f, R2 ;  /* 0x0000001fff037819 */ /* 0x008fe20000011402 */
[----:B------:R-:W-:Y:S06]  /*d030*/  BRA `(.L_x_9868) ;  /* 0x0000000c00147947 */ /* 0x000fec0003800000 */
.L_x_9869:
[----:B------:R-:W3:Y:S02]  /*d040*/  LDG.E.S16 R2, desc[UR36][R4.64] ;  /* 0x0000002404027981 */ /* 0x000ee4000c1e1700 */
[----:B---3--:R-:W-:Y:S01]  /*d050*/  SHF.R.S32.HI R3, RZ, 0x1f, R2 ;  /* 0x0000001fff037819 */ /* 0x008fe20000011402 */
[----:B------:R-:W-:Y:S06]  /*d060*/  BRA `(.L_x_9868) ;  /* 0x0000000c00087947 */ /* 0x000fec0003800000 */
.L_x_9864:
        /* <DEDUP_REMOVED lines=9> */
.L_x_9872:
[----:B------:R-:W3:Y:S02]  /*d100*/  LDG.E.U16 R4, desc[UR36][R4.64] ;  /* 0x0000002404047981 */ /* 0x000ee4000c1e1500 */
[----:B---3--:R-:W-:-:S06]  /*d110*/  HADD2.F32 R2, -RZ, R4.H0_H0 ;  /* 0x20000004ff027230 */ /* 0x008fcc0000004100 */
[----:B------:R-:W0:Y:S01]  /*d120*/  F2I.S64.TRUNC R2, R2 ;  /* 0x0000000200027311 */ /* 0x000e22000020d900 */
[----:B------:R-:W-:Y:S05]  /*d130*/  BRA `(.L_x_9868) ;  /* 0x0000000800d47947 */ /* 0x000fea0003800000 */
.L_x_9871:
        /* <DEDUP_REMOVED lines=9> */
.L_x_9874:
[----:B------:R-:W3:Y:S02]  /*d1d0*/  LDG.E.U16 R4, desc[UR36][R4.64] ;  /* 0x0000002404047981 */ /* 0x000ee4000c1e1500 */
[----:B---3--:R-:W-:-:S06]  /*d1e0*/  HADD2.F32 R2, -RZ, R4.H0_H0 ;  /* 0x20000004ff027230 */ /* 0x008fcc0000004100 */
[----:B------:R-:W0:Y:S01]  /*d1f0*/  F2I.S64.TRUNC R2, R2 ;  /* 0x0000000200027311 */ /* 0x000e22000020d900 */
[----:B------:R-:W-:Y:S05]  /*d200*/  BRA `(.L_x_9868) ;  /* 0x0000000800a07947 */ /* 0x000fea0003800000 */
.L_x_9873:
[----:B------:R-:W3:Y:S02]  /*d210*/  LDG.E.64 R2, desc[UR36][R4.64] ;  /* 0x0000002404027981 */ /* 0x000ee4000c1e1b00 */
[----:B---3--:R-:W0:Y:S01]  /*d220*/  F2I.S64.F64.TRUNC R2, R2 ;  /* 0x0000000200027311 */ /* 0x008e22000030d900 */
[----:B------:R-:W-:Y:S05]  /*d230*/  BRA `(.L_x_9868) ;  /* 0x0000000800947947 */ /* 0x000fea0003800000 */
.L_x_9863:
        /* <DEDUP_REMOVED lines=13> */
.L_x_9877:
[----:B------:R-:W3:Y:S02]  /*d310*/  LDG.E.64 R2, desc[UR36][R4.64] ;  /* 0x0000002404027981 */ /* 0x000ee4000c1e1b00 */
[----:B---3--:R-:W0:Y:S01]  /*d320*/  F2I.S64.F64.TRUNC R2, R2 ;  /* 0x0000000200027311 */ /* 0x008e22000030d900 */
[----:B------:R-:W-:Y:S05]  /*d330*/  BRA `(.L_x_9868) ;  /* 0x0000000800547947 */ /* 0x000fea0003800000 */
.L_x_9876:
        /* <DEDUP_REMOVED lines=26> */
.L_x_9879:
        /* <DEDUP_REMOVED lines=13> */
.L_x_9878:
[----:B------:R-:W3:Y:S02]  /*d5b0*/  LDG.E.U16 R2, desc[UR36][R4.64] ;  /* 0x0000002404027981 */ /* 0x000ee4000c1e1500 */
[----:B---3--:R-:W-:-:S06]  /*d5c0*/  IMAD.U32 R2, R2, 0x10000, RZ ;  /* 0x0001000002027824 */ /* 0x008fcc00078e00ff */
[----:B------:R-:W3:Y:S01]  /*d5d0*/  F2I.S64.TRUNC R2, R2 ;  /* 0x0000000200027311 */ /* 0x000ee2000020d900 */
[----:B------:R-:W-:Y:S05]  /*d5e0*/  BRA `(.L_x_9868) ;  /* 0x0000000400a87947 */ /* 0x000fea0003800000 */
.L_x_9875:
        /* <DEDUP_REMOVED lines=11> */
.L_x_9882:
        /* <DEDUP_REMOVED lines=21> */
.L_x_9886:
[----:B------:R-:W-:Y:S05]  /*d7f0*/  BSYNC.RECONVERGENT B1 ;  /* 0x0000000000017941 */ /* 0x000fea0003800200 */
.L_x_9885:
[----:B------:R-:W-:Y:S01]  /*d800*/  IMAD.SHL.U32 R0, R0, 0x100000, RZ ;  /* 0x0010000000007824 */ /* 0x000fe200078e00ff */
[----:B------:R-:W-:-:S04]  /*d810*/  LEA R2, R2, 0x3b800000, 0x17 ;  /* 0x3b80000002027811 */ /* 0x000fc800078eb8ff */
[----:B------:R-:W-:-:S07]  /*d820*/  LOP3.LUT R2, R2, R0, R7, 0xfe, !PT ;  /* 0x0000000002027212 */ /* 0x000fce00078efe07 */
.L_x_9884:
[----:B------:R-:W-:Y:S05]  /*d830*/  BSYNC.RECONVERGENT B0 ;  /* 0x0000000000007941 */ /* 0x000fea0003800200 */
.L_x_9883:
[----:B------:R-:W0:Y:S01]  /*d840*/  F2I.S64.TRUNC R2, R2 ;  /* 0x0000000200027311 */ /* 0x000e22000020d900 */
[----:B------:R-:W-:Y:S05]  /*d850*/  BRA `(.L_x_9868) ;  /* 0x00000004000c7947 */ /* 0x000fea0003800000 */
.L_x_9881:
        /* <DEDUP_REMOVED lines=21> */
.L_x_9890:
[----:B------:R-:W-:Y:S05]  /*d9b0*/  BSYNC.RECONVERGENT B1 ;  /* 0x0000000000017941 */ /* 0x000fea0003800200 */
.L_x_9889:
[----:B------:R-:W-:Y:S01]  /*d9c0*/  IMAD.SHL.U32 R0, R0, 0x200000, RZ ;  /* 0x0020000000007824 */ /* 0x000fe200078e00ff */
[----:B------:R-:W-:-:S04]  /*d9d0*/  LEA R2, R2, 0x37800000, 0x17 ;  /* 0x3780000002027811 */ /* 0x000fc800078eb8ff */
[----:B------:R-:W-:-:S07]  /*d9e0*/  LOP3.LUT R2, R2, R0, R7, 0xfe, !PT ;  /* 0x0000000002027212 */ /* 0x000fce00078efe07 */
.L_x_9888:
[----:B------:R-:W-:Y:S05]  /*d9f0*/  BSYNC.RECONVERGENT B0 ;  /* 0x0000000000007941 */ /* 0x000fea0003800200 */
.L_x_9887:
[----:B------:R-:W0:Y:S01]  /*da00*/  F2I.S64.TRUNC R2, R2 ;  /* 0x0000000200027311 */ /* 0x000e22000020d900 */
[----:B------:R-:W-:Y:S05]  /*da10*/  BRA `(.L_x_9868) ;  /* 0x00000000009c7947 */ /* 0x000fea0003800000 */
.L_x_9880:
        /* <DEDUP_REMOVED lines=14> */
.L_x_9894:
[----:B------:R-:W-:Y:S05]  /*db00*/  BSYNC.RECONVERGENT B0 ;  /* 0x0000000000007941 */ /* 0x000fea0003800200 */
.L_x_9893:
[----:B------:R-:W0:Y:S01]  /*db10*/  F2I.S64.TRUNC R2, R2 ;  /* 0x0000000200027311 */ /* 0x000e22000020d900 */
[----:B------:R-:W-:Y:S05]  /*db20*/  BRA `(.L_x_9868) ;  /* 0x0000000000587947 */ /* 0x000fea0003800000 */
.L_x_9867:
        /* <DEDUP_REMOVED lines=11> */
[----:B------:R-:W-:Y:S01]  /*dbe0*/  IMAD.U32 R7, RZ, RZ, UR7 ;  /* 0x00000007ff077e24 */ /* 0x000fe2000f8e00ff */
[----:B--2---:R-:W-:Y:S01]  /*dbf0*/  MOV R10, UR8 ;  /* 0x00000008000a7c02 */ /* 0x004fe20008000f00 */
[----:B------:R-:W-:-:S07]  /*dc00*/  IMAD.U32 R11, RZ, RZ, UR9 ;  /* 0x00000009ff0b7e24 */ /* 0x000fce000f8e00ff */
[----:B------:R-:W-:-:S07]  /*dc10*/  LEPC R20, `(.L_x_9895) ;  /* 0x000000001014794e */ /* 0x000fce0000000000 */
[----:B---345:R-:W-:Y:S05]  /*dc20*/  CALL.ABS.NOINC R2 ;  /* 0x0000000002007343 */ /* 0x038fea0003c00000 */
.L_x_9895:
[----:B------:R-:W-:Y:S01]  /*dc30*/  CS2R R2, SRZ ;  /* 0x0000000000027805 */ /* 0x000fe2000001ff00 */
[----:B------:R-:W-:Y:S06]  /*dc40*/  BRA `(.L_x_9868) ;  /* 0x0000000000107947 */ /* 0x000fec0003800000 */
.L_x_9892:
[----:B------:R0:W5:Y:S01]  /*dc50*/  LDG.E.64 R2, desc[UR36][R4.64] ;  /* 0x0000002404027981 */ /* 0x000162000c1e1b00 */
[----:B------:R-:W-:Y:S05]  /*dc60*/  BRA `(.L_x_9868) ;  /* 0x0000000000087947 */ /* 0x000fea0003800000 */
.L_x_9891:
[----:B------:R0:W5:Y:S01]  /*dc70*/  LDG.E R2, desc[UR36][R4.64] ;  /* 0x0000002404027981 */ /* 0x000162000c1e1900 */
[----:B------:R-:W-:-:S07]  /*dc80*/  HFMA2 R3, -RZ, RZ, 0, 0 ;  /* 0x00000000ff037431 */ /* 0x000fce00000001ff */
.L_x_9868:
[----:B------:R-:W-:Y:S01]  /*dc90*/  ISETP.NE.AND P1, PT, R19, RZ, PT ;  /* 0x000000ff1300720c */ /* 0x000fe20003f25270 */
[----:B------:R-:W2:-:S12]  /*dca0*/  LDCU.64 UR4, c[0x0][0x648] ;  /* 0x0000c900ff0477ac */ /* 0x000e980008000a00 */
[----:B0-----:R-:W1:Y:S02]  /*dcb0*/  @P1 LDC.64 R4, c[0x0][0x668] ;  /* 0x00019a00ff041b82 */ /* 0x001e640000000a00 */
[----:B-1-3-5:R-:W-:-:S04]  /*dcc0*/  @P1 LEA R4, P0, R2, R4, 0x2 ;  /* 0x0000000402041211 */ /* 0x02afc800078010ff */
[----:B------:R-:W-:-:S05]  /*dcd0*/  @P1 LEA.HI.X R5, R2, R5, R3, 0x2, P0 ;  /* 0x0000000502051211 */ /* 0x000fca00000f1403 */
[----:B--2-4-:R0:W5:Y:S01]  /*dce0*/  @P1 LDG.E R22, desc[UR36][R4.64] ;  /* 0x0000002404161981 */ /* 0x014162000c1e1900 */
        /* <DEDUP_REMOVED lines=15> */
.L_x_9899:
[----:B-----5:R0:W-:Y:S01]  /*dde0*/  STG.E.U8 desc[UR36][R2.64], R22 ;  /* 0x0000001602007986 */ /* 0x0201e2000c101124 */
[----:B------:R-:W-:Y:S05]  /*ddf0*/  BRA `(.L_x_9901) ;  /* 0x0000000c00387947 */ /* 0x000fea0003800000 */
.L_x_9898:
        /* <DEDUP_REMOVED lines=9> */
.L_x_9903:
[----:B-----5:R0:W-:Y:S01]  /*de90*/  STG.E desc[UR36][R2.64], R22 ;  /* 0x0000001602007986 */ /* 0x0201e2000c101924 */
[----:B------:R-:W-:Y:S05]  /*dea0*/  BRA `(.L_x_9901) ;  /* 0x0000000c000c7947 */ /* 0x000fea0003800000 */
.L_x_9902:
[----:B-----5:R0:W-:Y:S01]  /*deb0*/  STG.E.U16 desc[UR36][R2.64], R22 ;  /* 0x0000001602007986 */ /* 0x0201e2000c101524 */
[----:B------:R-:W-:Y:S05]  /*dec0*/  BRA `(.L_x_9901) ;  /* 0x0000000c00047947 */ /* 0x000fea0003800000 */
.L_x_9897:
        /* <DEDUP_REMOVED lines=9> */
.L_x_9905:
[----:B-----5:R-:W-:-:S04]  /*df60*/  I2FP.F32.S32 R0, R22 ;  /* 0x0000001600007245 */ /* 0x020fc80000201400 */
[----:B------:R-:W-:-:S05]  /*df70*/  F2FP.F16.F32.PACK_AB R0, RZ, R0 ;  /* 0x00000000ff00723e */ /* 0x000fca00000000ff */
[----:B------:R0:W-:Y:S01]  /*df80*/  STG.E.U16 desc[UR36][R2.64], R0 ;  /* 0x0000000002007986 */ /* 0x0001e2000c101524 */
[----:B------:R-:W-:Y:S05]  /*df90*/  BRA `(.L_x_9901) ;  /* 0x0000000800d07947 */ /* 0x000fea0003800000 */
.L_x_9904:
        /* <DEDUP_REMOVED lines=10> */
.L_x_9907:
[----:B-----5:R-:W-:-:S04]  /*e040*/  I2FP.F32.S32 R22, R22 ;  /* 0x0000001600167245 */ /* 0x020fc80000201400 */
[----:B------:R-:W-:-:S04]  /*e050*/  F2FP.F16.F32.PACK_AB R5, RZ, R22 ;  /* 0x00000016ff05723e */ /* 0x000fc800000000ff */
[----:B------:R-:W-:-:S05]  /*e060*/  PRMT R5, R5, 0x5410, RZ ;  /* 0x0000541005057816 */ /* 0x000fca00000000ff */
[----:B------:R0:W-:Y:S01]  /*e070*/  STG.E desc[UR36][R2.64], R5 ;  /* 0x0000000502007986 */ /* 0x0001e2000c101924 */
[----:B------:R-:W-:Y:S05]  /*e080*/  BRA `(.L_x_9901) ;  /* 0x0000000800947947 */ /* 0x000fea0003800000 */
.L_x_9906:
[----:B-----5:R-:W0:Y:S02]  /*e090*/  I2F.F64 R22, R22 ;  /* 0x0000001600167312 */ /* 0x020e240000201c00 */
[----:B0-----:R0:W-:Y:S01]  /*e0a0*/  STG.E.64 desc[UR36][R2.64], R22 ;  /* 0x0000001602007986 */ /* 0x0011e2000c101b24 */
[----:B------:R-:W-:Y:S05]  /*e0b0*/  BRA `(.L_x_9901) ;  /* 0x0000000800887947 */ /* 0x000fea0003800000 */
.L_x_9896:
        /* <DEDUP_REMOVED lines=12> */
.L_x_9911:
        /* <DEDUP_REMOVED lines=18> */
.L_x_9914:
[----:B------:R-:W-:-:S04]  /*e2a0*/  SHF.R.U32.HI R5, RZ, 0x18, R5 ;  /* 0x00000018ff057819 */ /* 0x000fc80000011605 */
[----:B------:R-:W-:-:S07]  /*e2b0*/  LOP3.LUT R0, R0, 0x80, R5, 0xf8, !PT ;  /* 0x0000008000007812 */ /* 0x000fce00078ef805 */
.L_x_9913:
[----:B------:R-:W-:Y:S05]  /*e2c0*/  BSYNC.RECONVERGENT B0 ;  /* 0x0000000000007941 */ /* 0x000fea0003800200 */
.L_x_9912:
[----:B------:R0:W-:Y:S01]  /*e2d0*/  STG.E.U8 desc[UR36][R2.64], R0 ;  /* 0x0000000002007986 */ /* 0x0001e2000c101124 */
[----:B------:R-:W-:Y:S05]  /*e2e0*/  BRA `(.L_x_9901) ;  /* 0x0000000400fc7947 */ /* 0x000fea0003800000 */
.L_x_9910:
        /* <DEDUP_REMOVED lines=18> */
.L_x_9917:
[----:B------:R-:W-:-:S04]  /*e410*/  SHF.R.U32.HI R5, RZ, 0x18, R5 ;  /* 0x00000018ff057819 */ /* 0x000fc80000011605 */
[----:B------:R-:W-:-:S07]  /*e420*/  LOP3.LUT R0, R0, 0x80, R5, 0xf8, !PT ;  /* 0x0000008000007812 */ /* 0x000fce00078ef805 */
.L_x_9916:
[----:B------:R-:W-:Y:S05]  /*e430*/  BSYNC.RECONVERGENT B0 ;  /* 0x0000000000007941 */ /* 0x000fea0003800200 */
.L_x_9915:
[----:B------:R0:W-:Y:S01]  /*e440*/  STG.E.U8 desc[UR36][R2.64], R0 ;  /* 0x0000000002007986 */ /* 0x0001e2000c101124 */
[----:B------:R-:W-:Y:S05]  /*e450*/  BRA `(.L_x_9901) ;  /* 0x0000000400a07947 */ /* 0x000fea0003800000 */
.L_x_9909:
        /* <DEDUP_REMOVED lines=22> */
.L_x_9919:
[----:B-----5:R-:W-:-:S05]  /*e5c0*/  SHF.R.S32.HI R23, RZ, 0x1f, R22 ;  /* 0x0000001fff177819 */ /* 0x020fca0000011416 */
[----:B------:R0:W-:Y:S01]  /*e5d0*/  STG.E.64 desc[UR36][R2.64], R22 ;  /* 0x0000001602007986 */ /* 0x0001e2000c101b24 */
[----:B------:R-:W-:Y:S05]  /*e5e0*/  BRA `(.L_x_9901) ;  /* 0x00000004003c7947 */ /* 0x000fea0003800000 */
.L_x_9918:
[----:B-----5:R0:W-:Y:S01]  /*e5f0*/  STG.E desc[UR36][R2.64], R22 ;  /* 0x0000001602007986 */ /* 0x0201e2000c101924 */
[----:B------:R-:W-:Y:S05]  /*e600*/  BRA `(.L_x_9901) ;  /* 0x0000000400347947 */ /* 0x000fea0003800000 */
.L_x_9908:
        /* <DEDUP_REMOVED lines=10> */
.L_x_9921:
[----:B-----5:R-:W0:Y:S01]  /*e6b0*/  I2F.F64 R4, R22 ;  /* 0x0000001600047312 */ /* 0x020e220000201c00 */
[----:B------:R-:W-:-:S05]  /*e6c0*/  CS2R R6, SRZ ;  /* 0x0000000000067805 */ /* 0x000fca000001ff00 */
[----:B0-----:R4:W-:Y:S01]  /*e6d0*/  STG.E.128 desc[UR36][R2.64], R4 ;  /* 0x0000000402007986 */ /* 0x0019e2000c101d24 */
[----:B------:R-:W-:Y:S05]  /*e6e0*/  BRA `(.L_x_9901) ;  /* 0x0000000000fc7947 */ /* 0x000fea0003800000 */
.L_x_9920:
[----:B------:R-:W-:-:S09]  /*e6f0*/  UISETP.NE.AND UP0, UPT, UR6, 0xf, UPT ;  /* 0x0000000f0600788c */ /* 0x000fd2000bf05270 */
[----:B------:R-:W-:Y:S05]  /*e700*/  BRA.U !UP0, `(.L_x_9922) ;  /* 0x0000000108e87547 */ /* 0x000fea000b800000 */
[----:B------:R-:W-:-:S09]  /*e710*/  UISETP.NE.AND UP0, UPT, UR6, 0x17, UPT ;  /* 0x000000170600788c */ /* 0x000fd2000bf05270 */
[----:B------:R-:W-:Y:S05]  /*e720*/  BRA.U !UP0, `(.L_x_9923) ;  /* 0x0000000108907547 */ /* 0x000fea000b800000 */
[----:B------:R-:W-:-:S09]  /*e730*/  UISETP.NE.AND UP0, UPT, UR6, 0x18, UPT ;  /* 0x000000180600788c */ /* 0x000fd2000bf05270 */
[----:B------:R-:W-:Y:S05]  /*e740*/  BRA.U !UP0, `(.L_x_9924) ;  /* 0x0000000108447547 */ /* 0x000fea000b800000 */
.L_x_9900:
        /* <DEDUP_REMOVED lines=11> */
[----:B------:R-:W-:Y:S01]  /*e800*/  IMAD.U32 R7, RZ, RZ, UR7 ;  /* 0x00000007ff077e24 */ /* 0x000fe2000f8e00ff */
[----:B----4-:R-:W-:Y:S01]  /*e810*/  MOV R10, UR8 ;  /* 0x00000008000a7c02 */ /* 0x010fe20008000f00 */
[----:B-1----:R-:W-:-:S07]  /*e820*/  IMAD.U32 R11, RZ, RZ, UR9 ;  /* 0x00000009ff0b7e24 */ /* 0x002fce000f8e00ff */
[----:B------:R-:W-:-:S07]  /*e830*/  LEPC R20, `(.L_x_9925) ;  /* 0x000000001014794e */ /* 0x000fce0000000000 */
[----:B--2--5:R-:W-:Y:S05]  /*e840*/  CALL.ABS.NOINC R2 ;  /* 0x0000000002007343 */ /* 0x024fea0003c00000 */
.L_x_9925:
[----:B------:R-:W-:Y:S05]  /*e850*/  BRA `(.L_x_9901) ;  /* 0x0000000000a07947 */ /* 0x000fea0003800000 */
.L_x_9924:
[----:B-----5:R-:W-:Y:S01]  /*e860*/  I2FP.F32.S32 R7, R22 ;  /* 0x0000001600077245 */ /* 0x020fe20000201400 */
[----:B------:R-:W-:Y:S01]  /*e870*/  BSSY.RECONVERGENT B0, `(.L_x_9926) ;  /* 0x000000c000007945 */ /* 0x000fe20003800200 */
[----:B------:R-:W-:Y:S02]  /*e880*/  HFMA2 R0, -RZ, RZ, 0, 7.569789886474609375e-06 ;  /* 0x0000007fff007431 */ /* 0x000fe400000001ff */
        /* <DEDUP_REMOVED lines=10> */
.L_x_9927:
[----:B------:R-:W-:Y:S05]  /*e930*/  BSYNC.RECONVERGENT B0 ;  /* 0x0000000000007941 */ /* 0x000fea0003800200 */
.L_x_9926:
[----:B------:R-:W-:-:S05]  /*e940*/  LOP3.LUT R5, R0, 0x80, R5, 0xf8, !PT ;  /* 0x0000008000057812 */ /* 0x000fca00078ef805 */
[----:B------:R1:W-:Y:S01]  /*e950*/  STG.E.U8 desc[UR36][R2.64], R5 ;  /* 0x0000000502007986 */ /* 0x0003e2000c101124 */
[----:B------:R-:W-:Y:S05]  /*e960*/  BRA `(.L_x_9901) ;  /* 0x00000000005c7947 */ /* 0x000fea0003800000 */
.L_x_9923:
        /* <DEDUP_REMOVED lines=12> */
.L_x_9929:
[----:B------:R-:W-:Y:S01]  /*ea30*/  IMAD.MOV.U32 R0, RZ, RZ, 0x7f ;  /* 0x0000007fff007424 */ /* 0x000fe200078e00ff */
[----:B------:R-:W-:-:S04]  /*ea40*/  ISETP.GT.U32.AND P0, PT, R4, 0x7f800000, PT ;  /* 0x7f8000000400780c */ /* 0x000fc80003f04070 */
[----:B------:R-:W-:-:S09]  /*ea50*/  SEL R0, R0, 0x7c, P0 ;  /* 0x0000007c00007807 */ /* 0x000fd20000000000 */
.L_x_9930:
[----:B------:R-:W-:Y:S05]  /*ea60*/  BSYNC.RECONVERGENT B0 ;  /* 0x0000000000007941 */ /* 0x000fea0003800200 */
.L_x_9928:
[----:B------:R-:W-:-:S04]  /*ea70*/  SHF.R.U32.HI R5, RZ, 0x18, R5 ;  /* 0x00000018ff057819 */ /* 0x000fc80000011605 */
[----:B------:R-:W-:-:S05]  /*ea80*/  LOP3.LUT R5, R0, 0x80, R5, 0xf8, !PT ;  /* 0x0000008000057812 */ /* 0x000fca00078ef805 */
[----:B------:R0:W-:Y:S01]  /*ea90*/  STG.E.U8 desc[UR36][R2.64], R5 ;  /* 0x0000000502007986 */ /* 0x0001e2000c101124 */
[----:B------:R-:W-:Y:S05]  /*eaa0*/  BRA `(.L_x_9901) ;  /* 0x00000000000c7947 */ /* 0x000fea0003800000 */
.L_x_9922:
[----:B-----5:R-:W-:-:S04]  /*eab0*/  I2FP.F32.S32 R0, R22 ;  /* 0x0000001600007245 */ /* 0x020fc80000201400 */
[----:B------:R-:W-:-:S05]  /*eac0*/  F2FP.BF16.F32.PACK_AB R0, RZ, R0 ;  /* 0x00000000ff00723e */ /* 0x000fca00000010ff */
[----:B------:R2:W-:Y:S02]  /*ead0*/  STG.E.U16 desc[UR36][R2.64], R0 ;  /* 0x0000000002007986 */ /* 0x0005e4000c101524 */
.L_x_9901:
[----:B------:R-:W-:-:S07]  /*eae0*/  VIADD R17, R17, 0x80 ;  /* 0x0000008011117836 */ /* 0x000fce0000000000 */
.L_x_9804:
[----:B------:R-:W-:Y:S05]  /*eaf0*/  BSYNC.RECONVERGENT B7 ;  /* 0x0000000000077941 */ /* 0x000fea0003800200 */
.L_x_9803:
[----:B------:R-:W5:Y:S02]  /*eb00*/  LDCU UR4, c[0x0][0x380] ;  /* 0x00007000ff0477ac */ /* 0x000f640008000800 */
[----:B-----5:R-:W-:-:S13]  /*eb10*/  ISETP.GE.AND P0, PT, R17, UR4, PT ;  /* 0x0000000411007c0c */ /* 0x020fda000bf06270 */
[----:B------:R-:W-:Y:S05]  /*eb20*/  @P0 EXIT ;  /* 0x000000000000094d */ /* 0x000fea0003800000 */
[----:B------:R-:W5:Y:S01]  /*eb30*/  LDCU UR4, c[0x0][0x388] ;  /* 0x00007100ff0477ac */ /* 0x000f620008000800 */
[----:B------:R-:W-:Y:S01]  /*eb40*/  CS2R R18, SRZ ;  /* 0x0000000000127805 */ /* 0x000fe2000001ff00 */
        /* <DEDUP_REMOVED lines=377> */
.L_x_9931:
[----:B------:R-:W0:Y:S01]  /*102e0*/  LDCU.64 UR6, c[0x0][0x648] ;  /* 0x0000c900ff0677ac */ /* 0x000e220008000a00 */
[----:B------:R-:W1:Y:S01]  /*102f0*/  LDCU.64 UR8, c[0x0][0x650] ;  /* 0x0000ca00ff0877ac */ /* 0x000e620008000a00 */
[----:B------:R-:W-:-:S04]  /*10300*/  UPRMT UR4, UR39, 0x7771, URZ ;  /* 0x0000777127047896 */ /* 0x000fc800080000ff */
[----:B------:R-:W-:Y:S01]  /*10310*/  UISETP.GT.AND UP0, UPT, UR4, 0x9, UPT ;  /* 0x000000090400788c */ /* 0x000fe2000bf04270 */
[----:B0-----:R-:W-:Y:S02]  /*10320*/  IADD3 R16, P0, PT, R16, UR6, RZ ;  /* 0x0000000610107c10 */ /* 0x001fe4000ff1e0ff */
[----:B-1-34-:R-:W-:-:S03]  /*10330*/  IADD3 R2, P1, PT, R0, UR8, RZ ;  /* 0x0000000800027c10 */ /* 0x01afc6000ff3e0ff */
        /* <DEDUP_REMOVED lines=13> */
.L_x_9935:
[----:B------:R1:W5:Y:S01]  /*10410*/  LDG.E.U8 R23, desc[UR36][R2.64] ;  /* 0x0000002402177981 */ /* 0x000362000c1e1100 */
[----:B------:R-:W-:Y:S05]  /*10420*/  BRA `(.L_x_9937) ;  /* 0x0000000c002c7947 */ /* 0x000fea0003800000 */
.L_x_9934:
        /* <DEDUP_REMOVED lines=8> */
.L_x_9939:
[----:B------:R3:W5:Y:S01]  /*104b0*/  LDG.E R23, desc[UR36][R2.64] ;  /* 0x0000002402177981 */ /* 0x000762000c1e1900 */
[----:B------:R-:W-:Y:S05]  /*104c0*/  BRA `(.L_x_9937) ;  /* 0x0000000c00047947 */ /* 0x000fea0003800000 */
.L_x_9938:
[----:B------:R2:W5:Y:S01]  /*104d0*/  LDG.E.S16 R23, desc[UR36][R2.64] ;  /* 0x0000002402177981 */ /* 0x000562000c1e1700 */
[----:B------:R-:W-:Y:S05]  /*104e0*/  BRA `(.L_x_9937) ;  /* 0x0000000800fc7947 */ /* 0x000fea0003800000 */
.L_x_9933:
        /* <DEDUP_REMOVED lines=9> */
.L_x_9941:
[----:B------:R-:W2:Y:S02]  /*10580*/  LDG.E.U16 R2, desc[UR36][R2.64] ;  /* 0x0000002402027981 */ /* 0x000ea4000c1e1500 */
[----:B--2---:R-:W-:-:S06]  /*10590*/  HADD2.F32 R23, -RZ, R2.H0_H0 ;  /* 0x20000002ff177230 */ /* 0x004fcc0000004100 */
[----:B------:R-:W0:Y:S01]  /*105a0*/  F2I.FTZ.TRUNC.NTZ R23, R23 ;  /* 0x0000001700177305 */ /* 0x000e22000021f100 */
[----:B------:R-:W-:Y:S05]  /*105b0*/  BRA `(.L_x_9937) ;  /* 0x0000000800c87947 */ /* 0x000fea0003800000 */
.L_x_9940:
        /* <DEDUP_REMOVED lines=9> */
.L_x_9943:
[----:B------:R-:W2:Y:S02]  /*10650*/  LDG.E.U16 R2, desc[UR36][R2.64] ;  /* 0x0000002402027981 */ /* 0x000ea4000c1e1500 */
[----:B--2---:R-:W-:-:S06]  /*10660*/  HADD2.F32 R23, -RZ, R2.H0_H0 ;  /* 0x20000002ff177230 */ /* 0x004fcc0000004100 */
[----:B------:R-:W0:Y:S01]  /*10670*/  F2I.FTZ.TRUNC.NTZ R23, R23 ;  /* 0x0000001700177305 */ /* 0x000e22000021f100 */
[----:B------:R-:W-:Y:S05]  /*10680*/  BRA `(.L_x_9937) ;  /* 0x0000000800947947 */ /* 0x000fea0003800000 */
.L_x_9942:
[----:B------:R-:W2:Y:S02]  /*10690*/  LDG.E.64 R2, desc[UR36][R2.64] ;  /* 0x0000002402027981 */ /* 0x000ea4000c1e1b00 */
[----:B--2---:R0:W1:Y:S01]  /*106a0*/  F2I.F64.TRUNC R23, R2 ;  /* 0x0000000200177311 */ /* 0x004062000030d100 */
[----:B------:R-:W-:Y:S05]  /*106b0*/  BRA `(.L_x_9937) ;  /* 0x0000000800887947 */ /* 0x000fea0003800000 */
.L_x_9932:
        /* <DEDUP_REMOVED lines=12> */
.L_x_9946:
[----:B------:R-:W2:Y:S02]  /*10780*/  LDG.E.64 R2, desc[UR36][R2.64] ;  /* 0x0000002402027981 */ /* 0x000ea4000c1e1b00 */
[----:B--2---:R0:W1:Y:S01]  /*10790*/  F2I.F64.TRUNC R23, R2 ;  /* 0x0000000200177311 */ /* 0x004062000030d100 */
[----:B------:R-:W-:Y:S05]  /*107a0*/  BRA `(.L_x_9937) ;  /* 0x00000008004c7947 */ /* 0x000fea0003800000 */
.L_x_9945:
        /* <DEDUP_REMOVED lines=26> */
.L_x_9948:
        /* <DEDUP_REMOVED lines=13> */
.L_x_9947:
[----:B------:R-:W2:Y:S02]  /*10a20*/  LDG.E.U16 R23, desc[UR36][R2.64] ;  /* 0x0000002402177981 */ /* 0x000ea4000c1e1500 */
[----:B--2---:R-:W-:-:S06]  /*10a30*/  IMAD.U32 R23, R23, 0x10000, RZ ;  /* 0x0001000017177824 */ /* 0x004fcc00078e00ff */
[----:B------:R-:W0:Y:S01]  /*10a40*/  F2I.FTZ.TRUNC.NTZ R23, R23 ;  /* 0x0000001700177305 */ /* 0x000e22000021f100 */
[----:B------:R-:W-:Y:S05]  /*10a50*/  BRA `(.L_x_9937) ;  /* 0x0000000400a07947 */ /* 0x000fea0003800000 */
.L_x_9944:
        /* <DEDUP_REMOVED lines=10> */
.L_x_9951:
        /* <DEDUP_REMOVED lines=21> */
.L_x_9955:
[----:B------:R-:W-:Y:S05]  /*10c50*/  BSYNC.RECONVERGENT B1 ;  /* 0x0000000000017941 */ /* 0x000fea0003800200 */
.L_x_9954:
[----:B------:R-:W-:Y:S01]  /*10c60*/  IMAD.SHL.U32 R0, R0, 0x100000, RZ ;  /* 0x0010000000007824 */ /* 0x000fe200078e00ff */
[----:B------:R-:W-:-:S04]  /*10c70*/  LEA R2, R2, 0x3b800000, 0x17 ;  /* 0x3b80000002027811 */ /* 0x000fc800078eb8ff */
[----:B------:R-:W-:-:S07]  /*10c80*/  LOP3.LUT R23, R2, R0, R23, 0xfe, !PT ;  /* 0x0000000002177212 */ /* 0x000fce00078efe17 */
.L_x_9953:
[----:B------:R-:W-:Y:S05]  /*10c90*/  BSYNC.RECONVERGENT B0 ;  /* 0x0000000000007941 */ /* 0x000fea0003800200 */
.L_x_9952:
[----:B------:R-:W0:Y:S01]  /*10ca0*/  F2I.FTZ.TRUNC.NTZ R23, R23 ;  /* 0x0000001700177305 */ /* 0x000e22000021f100 */
[----:B------:R-:W-:Y:S05]  /*10cb0*/  BRA `(.L_x_9937) ;  /* 0x0000000400087947 */ /* 0x000fea0003800000 */
.L_x_9950:
        /* <DEDUP_REMOVED lines=21> */
.L_x_9959:
[----:B------:R-:W-:Y:S05]  /*10e10*/  BSYNC.RECONVERGENT B1 ;  /* 0x0000000000017941 */ /* 0x000fea0003800200 */
.L_x_9958:
[----:B------:R-:W-:Y:S01]  /*10e20*/  IMAD.SHL.U32 R0, R0, 0x200000, RZ ;  /* 0x0020000000007824 */ /* 0x000fe200078e00ff */
[----:B------:R-:W-:-:S04]  /*10e30*/  LEA R2, R2, 0x37800000, 0x17 ;  /* 0x3780000002027811 */ /* 0x000fc800078eb8ff */
[----:B------:R-:W-:-:S07]  /*10e40*/  LOP3.LUT R23, R2, R0, R23, 0xfe, !PT ;  /* 0x0000000002177212 */ /* 0x000fce00078efe17 */
.L_x_9957:
[----:B------:R-:W-:Y:S05]  /*10e50*/  BSYNC.RECONVERGENT B0 ;  /* 0x0000000000007941 */ /* 0x000fea0003800200 */
.L_x_9956:
[----:B------:R-:W0:Y:S01]  /*10e60*/  F2I.FTZ.TRUNC.NTZ R23, R23 ;  /* 0x0000001700177305 */ /* 0x000e22000021f100 */
[----:B------:R-:W-:Y:S05]  /*10e70*/  BRA `(.L_x_9937) ;  /* 0x0000000000987947 */ /* 0x000fea0003800000 */
.L_x_9949:
        /* <DEDUP_REMOVED lines=14> */
.L_x_9963:
[----:B------:R-:W-:Y:S05]  /*10f60*/  BSYNC.RECONVERGENT B0 ;  /* 0x0000000000007941 */ /* 0x000fea0003800200 */
.L_x_9962:
[----:B------:R-:W0:Y:S01]  /*10f70*/  F2I.FTZ.TRUNC.NTZ R23, R23 ;  /* 0x0000001700177305 */ /* 0x000e22000021f100 */
[----:B------:R-:W-:Y:S05]  /*10f80*/  BRA `(.L_x_9937) ;  /* 0x0000000000547947 */ /* 0x000fea0003800000 */
.L_x_9936:
        /* <DEDUP_REMOVED lines=16> */
.L_x_9964:
[----:B------:R-:W-:Y:S01]  /*11090*/  HFMA2 R23, -RZ, RZ, 0, 0 ;  /* 0x00000000ff177431 */ /* 0x000fe200000001ff */
[----:B------:R-:W-:Y:S06]  /*110a0*/  BRA `(.L_x_9937) ;  /* 0x00000000000c7947 */ /* 0x000fec0003800000 */
.L_x_9961:
[----:B------:R0:W5:Y:S01]  /*110b0*/  LDG.E R23, desc[UR36][R2.64] ;  /* 0x0000002402177981 */ /* 0x000162000c1e1900 */
[----:B------:R-:W-:Y:S05]  /*110c0*/  BRA `(.L_x_9937) ;  /* 0x0000000000047947 */ /* 0x000fea0003800000 */
.L_x_9960:
[----:B------:R0:W5:Y:S02]  /*110d0*/  LDG.E R23, desc[UR36][R2.64] ;  /* 0x0000002402177981 */ /* 0x000164000c1e1900 */
.L_x_9937:
        /* <DEDUP_REMOVED lines=19> */
.L_x_9969:
[----:B------:R-:W2:Y:S02]  /*11210*/  LDG.E.U8 R2, desc[UR36][R2.64] ;  /* 0x0000002402027981 */ /* 0x000ea4000c1e1100 */
[----:B--2---:R-:W-:-:S04]  /*11220*/  ISETP.NE.AND P0, PT, R2, RZ, PT ;  /* 0x000000ff0200720c */ /* 0x004fc80003f05270 */
[----:B------:R-:W-:Y:S01]  /*11230*/  P2R R19, PR, RZ, 0x1 ;  /* 0x00000001ff137803 */ /* 0x000fe20000000000 */
[----:B------:R-:W-:Y:S08]  /*11240*/  BRA `(.L_x_9971) ;  /* 0x0000000800847947 */ /* 0x000ff00003800000 */
.L_x_9968:
        /* <DEDUP_REMOVED lines=11> */
.L_x_9973:
[----:B------:R-:W2:Y:S02]  /*11300*/  LDG.E R2, desc[UR36][R2.64] ;  /* 0x0000002402027981 */ /* 0x000ea4000c1e1900 */
[----:B--2---:R-:W-:-:S04]  /*11310*/  ISETP.NE.AND P0, PT, R2, RZ, PT ;  /* 0x000000ff0200720c */ /* 0x004fc80003f05270 */
[----:B------:R-:W-:Y:S01]  /*11320*/  P2R R19, PR, RZ, 0x1 ;  /* 0x00000001ff137803 */ /* 0x000fe20000000000 */
[----:B------:R-:W-:Y:S08]  /*11330*/  BRA `(.L_x_9971) ;  /* 0x0000000800487947 */ /* 0x000ff00003800000 */
.L_x_9972:
[----:B------:R-:W2:Y:S02]  /*11340*/  LDG.E.U16 R2, desc[UR36][R2.64] ;  /* 0x0000002402027981 */ /* 0x000ea4000c1e1500 */
[----:B--2---:R-:W-:-:S04]  /*11350*/  ISETP.NE.AND P0, PT, R2, RZ, PT ;  /* 0x000000ff0200720c */ /* 0x004fc80003f05270 */
[----:B------:R-:W-:Y:S01]  /*11360*/  P2R R19, PR, RZ, 0x1 ;  /* 0x00000001ff137803 */ /* 0x000fe20000000000 */
[----:B------:R-:W-:Y:S08]  /*11370*/  BRA `(.L_x_9971) ;  /* 0x0000000800387947 */ /* 0x000ff00003800000 */
.L_x_9967:
        /* <DEDUP_REMOVED lines=10> */
.L_x_9975:
[----:B------:R-:W2:Y:S02]  /*11420*/  LDG.E.U16 R0, desc[UR36][R2.64] ;  /* 0x0000002402007981 */ /* 0x000ea4000c1e1500 */
[----:B--2---:R-:W-:-:S05]  /*11430*/  HADD2.F32 R0, -RZ, R0.H0_H0 ;  /* 0x20000000ff007230 */ /* 0x004fca0000004100 */
[----:B------:R-:W-:-:S04]  /*11440*/  FSETP.NEU.FTZ.AND P0, PT, R0, RZ, PT ;  /* 0x000000ff0000720b */ /* 0x000fc80003f1d000 */
[----:B------:R-:W-:Y:S01]  /*11450*/  P2R R19, PR, RZ, 0x1 ;  /* 0x00000001ff137803 */ /* 0x000fe20000000000 */
[----:B------:R-:W-:Y:S08]  /*11460*/  BRA `(.L_x_9971) ;  /* 0x0000000400fc7947 */ /* 0x000ff00003800000 */
.L_x_9974:
        /* <DEDUP_REMOVED lines=12> */
.L_x_9977:
        /* <DEDUP_REMOVED lines=10> */
.L_x_9976:
[----:B------:R-:W2:Y:S02]  /*115d0*/  LDG.E.64 R2, desc[UR36][R2.64] ;  /* 0x0000002402027981 */ /* 0x000ea4000c1e1b00 */
[----:B--2---:R-:W-:-:S06]  /*115e0*/  DSETP.NEU.AND P0, PT, R2, RZ, PT ;  /* 0x000000ff0200722a */ /* 0x004fcc0003f0d000 */
[----:B------:R-:W-:Y:S01]  /*115f0*/  P2R R19, PR, RZ, 0x1 ;  /* 0x00000001ff137803 */ /* 0x000fe20000000000 */
[----:B------:R-:W-:Y:S07]  /*11600*/  BRA `(.L_x_9971) ;  /* 0x0000000400947947 */ /* 0x000fee0003800000 */
.L_x_9966:
        /* <DEDUP_REMOVED lines=12> */
.L_x_9980:
[----:B------:R-:W2:Y:S02]  /*116d0*/  LDG.E.128 R4, desc[UR36][R2.64] ;  /* 0x0000002402047981 */ /* 0x000ea4000c1e1d00 */
[----:B--2---:R-:W-:-:S06]  /*116e0*/  DSETP.NEU.AND P0, PT, R6, RZ, PT ;  /* 0x000000ff0600722a */ /* 0x004fcc0003f0d000 */
[----:B------:R-:W-:-:S06]  /*116f0*/  DSETP.NEU.OR P0, PT, R4, RZ, P0 ;  /* 0x000000ff0400722a */ /* 0x000fcc000070d400 */
[----:B------:R-:W-:Y:S01]  /*11700*/  P2R R19, PR, RZ, 0x1 ;  /* 0x00000001ff137803 */ /* 0x000fe20000000000 */
[----:B------:R-:W-:Y:S07]  /*11710*/  BRA `(.L_x_9971) ;  /* 0x0000000400507947 */ /* 0x000fee0003800000 */
.L_x_9979:
        /* <DEDUP_REMOVED lines=10> */
.L_x_9982:
        /* <DEDUP_REMOVED lines=12> */
.L_x_9981:
[----:B------:R-:W2:Y:S02]  /*11880*/  LDG.E.U16 R0, desc[UR36][R2.64] ;  /* 0x0000002402007981 */ /* 0x000ea4000c1e1500 */
[----:B--2---:R-:W-:-:S04]  /*11890*/  SHF.L.U32 R0, R0, 0x10, RZ ;  /* 0x0000001000007819 */ /* 0x004fc800000006ff */
[----:B------:R-:W-:-:S04]  /*118a0*/  FSETP.NEU.FTZ.AND P0, PT, R0, RZ, PT ;  /* 0x000000ff0000720b */ /* 0x000fc80003f1d000 */
[----:B------:R-:W-:Y:S01]  /*118b0*/  P2R R19, PR, RZ, 0x1 ;  /* 0x00000001ff137803 */ /* 0x000fe20000000000 */
[----:B------:R-:W-:Y:S08]  /*118c0*/  BRA `(.L_x_9971) ;  /* 0x0000000000e47947 */ /* 0x000ff00003800000 */
.L_x_9978:
        /* <DEDUP_REMOVED lines=12> */
.L_x_9985:
[----:B------:R-:W2:Y:S02]  /*11990*/  LDG.E.U8 R2, desc[UR36][R2.64] ;  /* 0x0000002402027981 */ /* 0x000ea4000c1e1100 */
[----:B--2---:R-:W-:-:S04]  /*119a0*/  ISETP.NE.AND P0, PT, R2, RZ, PT ;  /* 0x000000ff0200720c */ /* 0x004fc80003f05270 */
[----:B------:R-:W-:Y:S01]  /*119b0*/  P2R R19, PR, RZ, 0x1 ;  /* 0x00000001ff137803 */ /* 0x000fe20000000000 */
[----:B------:R-:W-:Y:S08]  /*119c0*/  BRA `(.L_x_9971) ;  /* 0x0000000000a47947 */ /* 0x000ff00003800000 */
.L_x_9984:
[----:B------:R-:W2:Y:S02]  /*119d0*/  LDG.E.U8 R2, desc[UR36][R2.64] ;  /* 0x0000002402027981 */ /* 0x000ea4000c1e1100 */
[----:B--2---:R-:W-:-:S04]  /*119e0*/  ISETP.NE.AND P0, PT, R2, RZ, PT ;  /* 0x000000ff0200720c */ /* 0x004fc80003f05270 */
[----:B------:R-:W-:Y:S01]  /*119f0*/  P2R R19, PR, RZ, 0x1 ;  /* 0x00000001ff137803 */ /* 0x000fe20000000000 */
[----:B------:R-:W-:Y:S08]  /*11a00*/  BRA `(.L_x_9971) ;  /* 0x0000000000947947 */ /* 0x000ff00003800000 */
.L_x_9983:
        /* <DEDUP_REMOVED lines=10> */
.L_x_9970:
        /* <DEDUP_REMOVED lines=16> */
.L_x_9988:
[----:B------:R-:W-:-:S04]  /*11bb0*/  PLOP3.LUT P0, PT, PT, PT, PT, 0x8, 0x80 ;  /* 0x000000000080781c */ /* 0x000fc80003f0e170 */
[----:B------:R-:W-:Y:S01]  /*11bc0*/  P2R R19, PR, RZ, 0x1 ;  /* 0x00000001ff137803 */ /* 0x000fe20000000000 */
[----:B------:R-:W-:Y:S08]  /*11bd0*/  BRA `(.L_x_9971) ;  /* 0x0000000000207947 */ /* 0x000ff00003800000 */
.L_x_9987:
[----:B------:R-:W2:Y:S02]  /*11be0*/  LDG.E.64 R2, desc[UR36][R2.64] ;  /* 0x0000002402027981 */ /* 0x000ea4000c1e1b00 */
[----:B--2---:R-:W-:-:S04]  /*11bf0*/  ISETP.NE.U32.AND P0, PT, R2, RZ, PT ;  /* 0x000000ff0200720c */ /* 0x004fc80003f05070 */
[----:B------:R-:W-:-:S04]  /*11c00*/  ISETP.NE.AND.EX P0, PT, R3, RZ, PT, P0 ;  /* 0x000000ff0300720c */ /* 0x000fc80003f05300 */
[----:B------:R-:W-:Y:S01]  /*11c10*/  P2R R19, PR, RZ, 0x1 ;  /* 0x00000001ff137803 */ /* 0x000fe20000000000 */
[----:B------:R-:W-:Y:S08]  /*11c20*/  BRA `(.L_x_9971) ;  /* 0x00000000000c7947 */ /* 0x000ff00003800000 */
.L_x_9986:
[----:B------:R-:W2:Y:S02]  /*11c30*/  LDG.E R2, desc[UR36][R2.64] ;  /* 0x0000002402027981 */ /* 0x000ea4000c1e1900 */
[----:B--2---:R-:W-:-:S04]  /*11c40*/  ISETP.NE.AND P0, PT, R2, RZ, PT ;  /* 0x000000ff0200720c */ /* 0x004fc80003f05270 */
[----:B------:R-:W-:-:S09]  /*11c50*/  P2R R19, PR, RZ, 0x1 ;  /* 0x00000001ff137803 */ /* 0x000fd20000000000 */
.L_x_9971:
[----:B------:R-:W-:Y:S05]  /*11c60*/  BSYNC.RECONVERGENT B6 ;  /* 0x0000000000067941 */ /* 0x000fea0003800200 */
.L_x_9965:
        /* <DEDUP_REMOVED lines=17> */
.L_x_9992:
[----:B------:R0:W5:Y:S01]  /*11d80*/  LDG.E.U8 R2, desc[UR36][R4.64] ;  /* 0x0000002404027981 */ /* 0x000162000c1e1100 */
[----:B------:R-:W-:Y:S01]  /*11d90*/  IMAD.MOV.U32 R3, RZ, RZ, RZ ;  /* 0x000000ffff037224 */ /* 0x000fe200078e00ff */
[----:B------:R-:W-:Y:S06]  /*11da0*/  BRA `(.L_x_9994) ;  /* 0x0000000c00407947 */ /* 0x000fec0003800000 */
.L_x_9991:
        /* <DEDUP_REMOVED lines=8> */
.L_x_9996:
[----:B------:R-:W2:Y:S02]  /*11e30*/  LDG.E R2, desc[UR36][R4.64] ;  /* 0x0000002404027981 */ /* 0x000ea4000c1e1900 */
[----:B--2---:R-:W-:Y:S01]  /*11e40*/  SHF.R.S32.HI R3, RZ, 0x1f, R2 ;  /* 0x0000001fff037819 */ /* 0x004fe20000011402 */
[----:B------:R-:W-:Y:S06]  /*11e50*/  BRA `(.L_x_9994) ;  /* 0x0000000c00147947 */ /* 0x000fec0003800000 */
.L_x_9995:
[----:B------:R-:W2:Y:S02]  /*11e60*/  LDG.E.S16 R2, desc[UR36][R4.64] ;  /* 0x0000002404027981 */ /* 0x000ea4000c1e1700 */
[----:B--2---:R-:W-:Y:S01]  /*11e70*/  SHF.R.S32.HI R3, RZ, 0x1f, R2 ;  /* 0x0000001fff037819 */ /* 0x004fe20000011402 */
[----:B------:R-:W-:Y:S06]  /*11e80*/  BRA `(.L_x_9994) ;  /* 0x0000000c00087947 */ /* 0x000fec0003800000 */
.L_x_9990:
        /* <DEDUP_REMOVED lines=9> */
.L_x_9998:
[----:B------:R-:W2:Y:S02]  /*11f20*/  LDG.E.U16 R4, desc[UR36][R4.64] ;  /* 0x0000002404047981 */ /* 0x000ea4000c1e1500 */
[----:B--2---:R-:W-:-:S06]  /*11f30*/  HADD2.F32 R2, -RZ, R4.H0_H0 ;  /* 0x20000004ff027230 */ /* 0x004fcc0000004100 */
[----:B------:R-:W0:Y:S01]  /*11f40*/  F2I.S64.TRUNC R2, R2 ;  /* 0x0000000200027311 */ /* 0x000e22000020d900 */
[----:B------:R-:W-:Y:S05]  /*11f50*/  BRA `(.L_x_9994) ;  /* 0x0000000800d47947 */ /* 0x000fea0003800000 */
.L_x_9997:
        /* <DEDUP_REMOVED lines=9> */
.L_x_10000:
[----:B------:R-:W2:Y:S02]  /*11ff0*/  LDG.E.U16 R4, desc[UR36][R4.64] ;  /* 0x0000002404047981 */ /* 0x000ea4000c1e1500 */
[----:B--2---:R-:W-:-:S06]  /*12000*/  HADD2.F32 R2, -RZ, R4.H0_H0 ;  /* 0x20000004ff027230 */ /* 0x004fcc0000004100 */
[----:B------:R-:W2:Y:S01]  /*12010*/  F2I.S64.TRUNC R2, R2 ;  /* 0x0000000200027311 */ /* 0x000ea2000020d900 */
[----:B------:R-:W-:Y:S05]  /*12020*/  BRA `(.L_x_9994) ;  /* 0x0000000800a07947 */ /* 0x000fea0003800000 */
.L_x_9999:
[----:B------:R-:W2:Y:S02]  /*12030*/  LDG.E.64 R2, desc[UR36][R4.64] ;  /* 0x0000002404027981 */ /* 0x000ea4000c1e1b00 */
[----:B--2---:R-:W4:Y:S01]  /*12040*/  F2I.S64.F64.TRUNC R2, R2 ;  /* 0x0000000200027311 */ /* 0x004f22000030d900 */
[----:B------:R-:W-:Y:S05]  /*12050*/  BRA `(.L_x_9994) ;  /* 0x0000000800947947 */ /* 0x000fea0003800000 */
.L_x_9989:
        /* <DEDUP_REMOVED lines=13> */
.L_x_10003:
[----:B------:R-:W2:Y:S02]  /*12130*/  LDG.E.64 R2, desc[UR36][R4.64] ;  /* 0x0000002404027981 */ /* 0x000ea4000c1e1b00 */
[----:B--2---:R-:W0:Y:S01]  /*12140*/  F2I.S64.F64.TRUNC R2, R2 ;  /* 0x0000000200027311 */ /* 0x004e22000030d900 */
[----:B------:R-:W-:Y:S05]  /*12150*/  BRA `(.L_x_9994) ;  /* 0x0000000800547947 */ /* 0x000fea0003800000 */
.L_x_10002:
        /* <DEDUP_REMOVED lines=26> */
.L_x_10005:
        /* <DEDUP_REMOVED lines=13> */
.L_x_10004:
[----:B------:R-:W2:Y:S02]  /*123d0*/  LDG.E.U16 R2, desc[UR36][R4.64] ;  /* 0x0000002404027981 */ /* 0x000ea4000c1e1500 */
[----:B--2---:R-:W-:-:S06]  /*123e0*/  IMAD.U32 R2, R2, 0x10000, RZ ;  /* 0x0001000002027824 */ /* 0x004fcc00078e00ff */
[----:B------:R-:W0:Y:S01]  /*123f0*/  F2I.S64.TRUNC R2, R2 ;  /* 0x0000000200027311 */ /* 0x000e22000020d900 */
[----:B------:R-:W-:Y:S05]  /*12400*/  BRA `(.L_x_9994) ;  /* 0x0000000400a87947 */ /* 0x000fea0003800000 */
.L_x_10001:
        /* <DEDUP_REMOVED lines=11> */
.L_x_10008:
        /* <DEDUP_REMOVED lines=21> */
.L_x_10012:
[----:B------:R-:W-:Y:S05]  /*12610*/  BSYNC.RECONVERGENT B1 ;  /* 0x0000000000017941 */ /* 0x000fea0003800200 */
.L_x_10011:
[----:B------:R-:W-:Y:S02]  /*12620*/  SHF.L.U32 R0, R0, 0x14, RZ ;  /* 0x0000001400007819 */ /* 0x000fe400000006ff */
[----:B------:R-:W-:-:S04]  /*12630*/  LEA R2, R2, 0x3b800000, 0x17 ;  /* 0x3b80000002027811 */ /* 0x000fc800078eb8ff */
[----:B------:R-:W-:-:S07]  /*12640*/  LOP3.LUT R2, R2, R0, R7, 0xfe, !PT ;  /* 0x0000000002027212 */ /* 0x000fce00078efe07 */
.L_x_10010:
[----:B------:R-:W-:Y:S05]  /*12650*/  BSYNC.RECONVERGENT B0 ;  /* 0x0000000000007941 */ /* 0x000fea0003800200 */
.L_x_10009:
[----:B------:R-:W0:Y:S01]  /*12660*/  F2I.S64.TRUNC R2, R2 ;  /* 0x0000000200027311 */ /* 0x000e22000020d900 */
[----:B------:R-:W-:Y:S05]  /*12670*/  BRA `(.L_x_9994) ;  /* 0x00000004000c7947 */ /* 0x000fea0003800000 */
.L_x_10007:
        /* <DEDUP_REMOVED lines=21> */
.L_x_10016:
[----:B------:R-:W-:Y:S05]  /*127d0*/  BSYNC.RECONVERGENT B1 ;  /* 0x0000000000017941 */ /* 0x000fea0003800200 */
.L_x_10015:
[----:B------:R-:W-:Y:S01]  /*127e0*/  IMAD.SHL.U32 R0, R0, 0x200000, RZ ;  /* 0x0020000000007824 */ /* 0x000fe200078e00ff */
[----:B------:R-:W-:-:S04]  /*127f0*/  LEA R2, R2, 0x37800000, 0x17 ;  /* 0x3780000002027811 */ /* 0x000fc800078eb8ff */
[----:B------:R-:W-:-:S07]  /*12800*/  LOP3.LUT R2, R2, R0, R7, 0xfe, !PT ;  /* 0x0000000002027212 */ /* 0x000fce00078efe07 */
.L_x_10014:
[----:B------:R-:W-:Y:S05]  /*12810*/  BSYNC.RECONVERGENT B0 ;  /* 0x0000000000007941 */ /* 0x000fea0003800200 */
.L_x_10013:
[----:B------:R-:W0:Y:S01]  /*12820*/  F2I.S64.TRUNC R2, R2 ;  /* 0x0000000200027311 */ /* 0x000e22000020d900 */
[----:B------:R-:W-:Y:S05]  /*12830*/  BRA `(.L_x_9994) ;  /* 0x00000000009c7947 */ /* 0x000fea0003800000 */
.L_x_10006:
        /* <DEDUP_REMOVED lines=14> */
.L_x_10020:
[----:B------:R-:W-:Y:S05]  /*12920*/  BSYNC.RECONVERGENT B0 ;  /* 0x0000000000007941 */ /* 0x000fea0003800200 */
.L_x_10019:
[----:B------:R-:W0:Y:S01]  /*12930*/  F2I.S64.TRUNC R2, R2 ;  /* 0x0000000200027311 */ /* 0x000e22000020d900 */
[----:B------:R-:W-:Y:S05]  /*12940*/  BRA `(.L_x_9994) ;  /* 0x0000000000587947 */ /* 0x000fea0003800000 */
.L_x_9993:
        /* <DEDUP_REMOVED lines=16> */
.L_x_10021:
[----:B------:R-:W-:Y:S01]  /*12a50*/  CS2R R2, SRZ ;  /* 0x0000000000027805 */ /* 0x000fe2000001ff00 */
[----:B------:R-:W-:Y:S06]  /*12a60*/  BRA `(.L_x_9994) ;  /* 0x0000000000107947 */ /* 0x000fec0003800000 */
.L_x_10018:
[----:B------:R0:W5:Y:S01]  /*12a70*/  LDG.E.64 R2, desc[UR36][R4.64] ;  /* 0x0000002404027981 */ /* 0x000162000c1e1b00 */
[----:B------:R-:W-:Y:S05]  /*12a80*/  BRA `(.L_x_9994) ;  /* 0x0000000000087947 */ /* 0x000fea0003800000 */
.L_x_10017:
[----:B------:R0:W5:Y:S01]  /*12a90*/  LDG.E R2, desc[UR36][R4.64] ;  /* 0x0000002404027981 */ /* 0x000162000c1e1900 */
[----:B------:R-:W-:-:S07]  /*12aa0*/  IMAD.MOV.U32 R3, RZ, RZ, RZ ;  /* 0x000000ffff037224 */ /* 0x000fce00078e00ff */
.L_x_9994:
[----:B------:R-:W-:Y:S01]  /*12ab0*/  ISETP.NE.AND P0, PT, R19, RZ, PT ;  /* 0x000000ff1300720c */ /* 0x000fe20003f05270 */
[----:B------:R-:W-:-:S12]  /*12ac0*/  BSSY.RECONVERGENT B0, `(.L_x_10022) ;  /* 0x0000006000007945 */ /* 0x000fd80003800200 */
[----:B------:R-:W-:Y:S05]  /*12ad0*/  @!P0 BRA `(.L_x_10023) ;  /* 0x0000000000108947 */ /* 0x000fea0003800000 */
[----:B------:R-:W0:Y:S02]  /*12ae0*/  LDCU.64 UR4, c[0x0][0x668] ;  /* 0x0000cd00ff0477ac */ /* 0x000e240008000a00 */
[----:B012345:R-:W-:-:S04]  /*12af0*/  LEA R4, P0, R2, UR4, 0x2 ;  /* 0x0000000402047c11 */ /* 0x03ffc8000f8010ff */
[----:B------:R-:W-:-:S05]  /*12b00*/  LEA.HI.X R5, R2, UR5, R3, 0x2, P0 ;  /* 0x0000000502057c11 */ /* 0x000fca00080f1403 */
[----:B------:R0:W5:Y:S04]  /*12b10*/  LDG.E R23, desc[UR36][R4.64] ;  /* 0x0000002404177981 */ /* 0x000168000c1e1900 */
.L_x_10023:
[----:B------:R-:W-:Y:S05]  /*12b20*/  BSYNC.RECONVERGENT B0 ;  /* 0x0000000000007941 */ /* 0x000fea0003800200 */
.L_x_10022:
        /* <DEDUP_REMOVED lines=13> */
.L_x_10027:
[----:B-----5:R-:W-:Y:S01]  /*12c00*/  STG.E.U8 desc[UR36][R16.64], R23 ;  /* 0x0000001710007986 */ /* 0x020fe2000c101124 */
[----:B------:R-:W-:Y:S05]  /*12c10*/  EXIT ;  /* 0x000000000000794d */ /* 0x000fea0003800000 */
.L_x_10026:
[----:B------:R-:W-:-:S09]  /*12c20*/  UISETP.NE.AND UP0, UPT, UR4, 0x2, UPT ;  /* 0x000000020400788c */ /* 0x000fd2000bf05270 */
[----:B------:R-:W-:Y:S05]  /*12c30*/  BRA.U !UP0, `(.L_x_10029) ;  /* 0x0000000108287547 */ /* 0x000fea000b800000 */
[----:B------:R-:W-:-:S09]  /*12c40*/  UISETP.NE.AND UP0, UPT, UR4, 0x3, UPT ;  /* 0x000000030400788c */ /* 0x000fd2000bf05270 */
[----:B------:R-:W-:Y:S05]  /*12c50*/  BRA.U !UP0, `(.L_x_10030) ;  /* 0x0000000108187547 */ /* 0x000fea000b800000 */
[----:B------:R-:W-:-:S09]  /*12c60*/  UISETP.NE.AND UP0, UPT, UR4, 0x4, UPT ;  /* 0x000000040400788c */ /* 0x000fd2000bf05270 */
[----:B------:R-:W-:Y:S05]  /*12c70*/  BRA.U UP0, `(.L_x_10028) ;  /* 0x0000000900447547 */ /* 0x000fea000b800000 */
[--C-:B012345:R-:W-:Y:S01]  /*12c80*/  SHF.R.S32.HI R3, RZ, 0x1f, R23.reuse ;  /* 0x0000001fff037819 */ /* 0x13ffe20000011417 */
[----:B------:R-:W-:-:S05]  /*12c90*/  IMAD.MOV.U32 R2, RZ, RZ, R23 ;  /* 0x000000ffff027224 */ /* 0x000fca00078e0017 */
[----:B------:R-:W-:Y:S01]  /*12ca0*/  STG.E.64 desc[UR36][R16.64], R2 ;  /* 0x0000000210007986 */ /* 0x000fe2000c101b24 */
[----:B------:R-:W-:Y:S05]  /*12cb0*/  EXIT ;  /* 0x000000000000794d */ /* 0x000fea0003800000 */
.L_x_10030:
[----:B-----5:R-:W-:Y:S01]  /*12cc0*/  STG.E desc[UR36][R16.64], R23 ;  /* 0x0000001710007986 */ /* 0x020fe2000c101924 */
[----:B------:R-:W-:Y:S05]  /*12cd0*/  EXIT ;  /* 0x000000000000794d */ /* 0x000fea0003800000 */
.L_x_10029:
[----:B-----5:R-:W-:Y:S01]  /*12ce0*/  STG.E.U16 desc[UR36][R16.64], R23 ;  /* 0x0000001710007986 */ /* 0x020fe2000c101524 */
[----:B------:R-:W-:Y:S05]  /*12cf0*/  EXIT ;  /* 0x000000000000794d */ /* 0x000fea0003800000 */
.L_x_10025:
[----:B------:R-:W-:-:S09]  /*12d00*/  UISETP.GT.AND UP0, UPT, UR4, 0x6, UPT ;  /* 0x000000060400788c */ /* 0x000fd2000bf04270 */
[----:B------:R-:W-:Y:S05]  /*12d10*/  BRA.U UP0, `(.L_x_10031) ;  /* 0x00000001002c7547 */ /* 0x000fea000b800000 */
[----:B------:R-:W-:-:S09]  /*12d20*/  UISETP.NE.AND UP0, UPT, UR4, 0x5, UPT ;  /* 0x000000050400788c */ /* 0x000fd2000bf05270 */
[----:B------:R-:W-:Y:S05]  /*12d30*/  BRA.U !UP0, `(.L_x_10032) ;  /* 0x0000000108147547 */ /* 0x000fea000b800000 */
[----:B------:R-:W-:-:S09]  /*12d40*/  UISETP.NE.AND UP0, UPT, UR4, 0x6, UPT ;  /* 0x000000060400788c */ /* 0x000fd2000bf05270 */
[----:B------:R-:W-:Y:S05]  /*12d50*/  BRA.U UP0, `(.L_x_10028) ;  /* 0x00000009000c7547 */ /* 0x000fea000b800000 */
[----:B-----5:R-:W-:-:S05]  /*12d60*/  I2FP.F32.S32 R23, R23 ;  /* 0x0000001700177245 */ /* 0x020fca0000201400 */
[----:B------:R-:W-:Y:S01]  /*12d70*/  STG.E desc[UR36][R16.64], R23 ;  /* 0x0000001710007986 */ /* 0x000fe2000c101924 */
[----:B------:R-:W-:Y:S05]  /*12d80*/  EXIT ;  /* 0x000000000000794d */ /* 0x000fea0003800000 */
.L_x_10032:
[----:B-----5:R-:W-:-:S04]  /*12d90*/  I2FP.F32.S32 R0, R23 ;  /* 0x0000001700007245 */ /* 0x020fc80000201400 */
[----:B------:R-:W-:-:S05]  /*12da0*/  F2FP.F16.F32.PACK_AB R0, RZ, R0 ;  /* 0x00000000ff00723e */ /* 0x000fca00000000ff */
[----:B------:R-:W-:Y:S01]  /*12db0*/  STG.E.U16 desc[UR36][R16.64], R0 ;  /* 0x0000000010007986 */ /* 0x000fe2000c101524 */
[----:B------:R-:W-:Y:S05]  /*12dc0*/  EXIT ;  /* 0x000000000000794d */ /* 0x000fea0003800000 */
.L_x_10031:
[----:B------:R-:W-:-:S09]  /*12dd0*/  UISETP.NE.AND UP0, UPT, UR4, 0x7, UPT ;  /* 0x000000070400788c */ /* 0x000fd2000bf05270 */
[----:B------:R-:W-:Y:S05]  /*12de0*/  BRA.U !UP0, `(.L_x_10033) ;  /* 0x0000000108347547 */ /* 0x000fea000b800000 */
[----:B------:R-:W-:-:S09]  /*12df0*/  UISETP.NE.AND UP0, UPT, UR4, 0x8, UPT ;  /* 0x000000080400788c */ /* 0x000fd2000bf05270 */
[----:B------:R-:W-:Y:S05]  /*12e00*/  BRA.U !UP0, `(.L_x_10034) ;  /* 0x0000000108187547 */ /* 0x000fea000b800000 */
[----:B------:R-:W-:-:S09]  /*12e10*/  UISETP.NE.AND UP0, UPT, UR4, 0x9, UPT ;  /* 0x000000090400788c */ /* 0x000fd2000bf05270 */
[----:B------:R-:W-:Y:S05]  /*12e20*/  BRA.U UP0, `(.L_x_10028) ;  /* 0x0000000500d87547 */ /* 0x000fea000b800000 */
[----:B012345:R-:W-:Y:S02]  /*12e30*/  I2FP.F32.S32 R2, R23 ;  /* 0x0000001700027245 */ /* 0x03ffe40000201400 */
[----:B------:R-:W-:-:S05]  /*12e40*/  MOV R3, RZ ;  /* 0x000000ff00037202 */ /* 0x000fca0000000f00 */
[----:B------:R-:W-:Y:S01]  /*12e50*/  STG.E.64 desc[UR36][R16.64], R2 ;  /* 0x0000000210007986 */ /* 0x000fe2000c101b24 */
[----:B------:R-:W-:Y:S05]  /*12e60*/  EXIT ;  /* 0x000000000000794d */ /* 0x000fea0003800000 */
.L_x_10034:
[----:B-----5:R-:W-:-:S04]  /*12e70*/  I2FP.F32.S32 R23, R23 ;  /* 0x0000001700177245 */ /* 0x020fc80000201400 */
[----:B01234-:R-:W-:-:S04]  /*12e80*/  F2FP.F16.F32.PACK_AB R3, RZ, R23 ;  /* 0x00000017ff03723e */ /* 0x01ffc800000000ff */
[----:B------:R-:W-:-:S05]  /*12e90*/  PRMT R3, R3, 0x5410, RZ ;  /* 0x0000541003037816 */ /* 0x000fca00000000ff */
[----:B------:R-:W-:Y:S01]  /*12ea0*/  STG.E desc[UR36][R16.64], R3 ;  /* 0x0000000310007986 */ /* 0x000fe2000c101924 */
[----:B------:R-:W-:Y:S05]  /*12eb0*/  EXIT ;  /* 0x000000000000794d */ /* 0x000fea0003800000 */
.L_x_10033:
[----:B012345:R-:W0:Y:S02]  /*12ec0*/  I2F.F64 R2, R23 ;  /* 0x0000001700027312 */ /* 0x03fe240000201c00 */
[----:B0-----:R-:W-:Y:S01]  /*12ed0*/  STG.E.64 desc[UR36][R16.64], R2 ;  /* 0x0000000210007986 */ /* 0x001fe2000c101b24 */
[----:B------:R-:W-:Y:S05]  /*12ee0*/  EXIT ;  /* 0x000000000000794d */ /* 0x000fea0003800000 */
.L_x_10024:
        /* <DEDUP_REMOVED lines=12> */
.L_x_10038:
[----:B012345:R-:W-:Y:S01]  /*12fb0*/  I2FP.F32.S32 R3, R23 ;  /* 0x0000001700037245 */ /* 0x03ffe20000201400 */
        /* <DEDUP_REMOVED lines=16> */
.L_x_10041:
[----:B------:R-:W-:-:S04]  /*130c0*/  SHF.R.U32.HI R3, RZ, 0x18, R3 ;  /* 0x00000018ff037819 */ /* 0x000fc80000011603 */
[----:B------:R-:W-:-:S04]  /*130d0*/  LOP3.LUT R0, R0, 0x80, R3, 0xf8, !PT ;  /* 0x0000008000007812 */ /* 0x000fc800078ef803 */
[----:B------:R-:W-:-:S07]  /*130e0*/  PRMT R8, R0, 0x7610, R8 ;  /* 0x0000761000087816 */ /* 0x000fce0000000008 */
.L_x_10040:
[----:B------:R-:W-:Y:S05]  /*130f0*/  BSYNC.RECONVERGENT B0 ;  /* 0x0000000000007941 */ /* 0x000fea0003800200 */
.L_x_10039:
[----:B------:R-:W-:Y:S01]  /*13100*/  STG.E.U8 desc[UR36][R16.64], R8 ;  /* 0x0000000810007986 */ /* 0x000fe2000c101124 */
[----:B------:R-:W-:Y:S05]  /*13110*/  EXIT ;  /* 0x000000000000794d */ /* 0x000fea0003800000 */
.L_x_10037:
        /* <DEDUP_REMOVED lines=17> */
.L_x_10044:
[----:B------:R-:W-:-:S04]  /*13230*/  SHF.R.U32.HI R3, RZ, 0x18, R3 ;  /* 0x00000018ff037819 */ /* 0x000fc80000011603 */
[----:B------:R-:W-:-:S04]  /*13240*/  LOP3.LUT R0, R0, 0x80, R3, 0xf8, !PT ;  /* 0x0000008000007812 */ /* 0x000fc800078ef803 */
[----:B------:R-:W-:-:S07]  /*13250*/  PRMT R8, R0, 0x7610, R8 ;  /* 0x0000761000087816 */ /* 0x000fce0000000008 */
.L_x_10043:
[----:B------:R-:W-:Y:S05]  /*13260*/  BSYNC.RECONVERGENT B0 ;  /* 0x0000000000007941 */ /* 0x000fea0003800200 */
.L_x_10042:
[----:B------:R-:W-:Y:S01]  /*13270*/  STG.E.U8 desc[UR36][R16.64], R8 ;  /* 0x0000000810007986 */ /* 0x000fe2000c101124 */
[----:B------:R-:W-:Y:S05]  /*13280*/  EXIT ;  /* 0x000000000000794d */ /* 0x000fea0003800000 */
.L_x_10036:
[----:B------:R-:W-:-:S09]  /*13290*/  UISETP.NE.AND UP0, UPT, UR4, 0x1c, UPT ;  /* 0x0000001c0400788c */ /* 0x000fd2000bf05270 */
[----:B------:R-:W-:Y:S05]  /*132a0*/  BRA.U !UP0, `(.L_x_10045) ;  /* 0x0000000108607547 */ /* 0x000fea000b800000 */
[----:B------:R-:W-:-:S09]  /*132b0*/  UISETP.NE.AND UP0, UPT, UR4, 0x1d, UPT ;  /* 0x0000001d0400788c */ /* 0x000fd2000bf05270 */
[----:B------:R-:W-:Y:S05]  /*132c0*/  BRA.U !UP0, `(.L_x_10046) ;  /* 0x0000000108487547 */ /* 0x000fea000b800000 */
[----:B------:R-:W-:-:S09]  /*132d0*/  UISETP.NE.AND UP0, UPT, UR4, 0x2c, UPT ;  /* 0x0000002c0400788c */ /* 0x000fd2000bf05270 */
[----:B------:R-:W-:Y:S05]  /*132e0*/  BRA.U UP0, `(.L_x_10028) ;  /* 0x0000000100a87547 */ /* 0x000fea000b800000 */
[----:B-----5:R-:W-:Y:S01]  /*132f0*/  I2FP.F32.S32 R23, R23 ;  /* 0x0000001700177245 */ /* 0x020fe20000201400 */
        /* <DEDUP_REMOVED lines=15> */
.L_x_10046:
[--C-:B012345:R-:W-:Y:S01]  /*133f0*/  SHF.R.S32.HI R3, RZ, 0x1f, R23.reuse ;  /* 0x0000001fff037819 */ /* 0x13ffe20000011417 */
[----:B------:R-:W-:-:S05]  /*13400*/  IMAD.MOV.U32 R2, RZ, RZ, R23 ;  /* 0x000000ffff027224 */ /* 0x000fca00078e0017 */
[----:B------:R-:W-:Y:S01]  /*13410*/  STG.E.64 desc[UR36][R16.64], R2 ;  /* 0x0000000210007986 */ /* 0x000fe2000c101b24 */
[----:B------:R-:W-:Y:S05]  /*13420*/  EXIT ;  /* 0x000000000000794d */ /* 0x000fea0003800000 */
.L_x_10045:
[----:B-----5:R-:W-:Y:S01]  /*13430*/  STG.E desc[UR36][R16.64], R23 ;  /* 0x0000001710007986 */ /* 0x020fe2000c101924 */
[----:B------:R-:W-:Y:S05]  /*13440*/  EXIT ;  /* 0x000000000000794d */ /* 0x000fea0003800000 */
.L_x_10035:
[----:B------:R-:W-:-:S09]  /*13450*/  UISETP.GT.AND UP0, UPT, UR4, 0xe, UPT ;  /* 0x0000000e0400788c */ /* 0x000fd2000bf04270 */
[----:B------:R-:W-:Y:S05]  /*13460*/  BRA.U UP0, `(.L_x_10047) ;  /* 0x0000000100307547 */ /* 0x000fea000b800000 */
[----:B------:R-:W-:-:S09]  /*13470*/  UISETP.NE.AND UP0, UPT, UR4, 0xa, UPT ;  /* 0x0000000a0400788c */ /* 0x000fd2000bf05270 */
[----:B------:R-:W-:Y:S05]  /*13480*/  BRA.U !UP0, `(.L_x_10048) ;  /* 0x0000000108187547 */ /* 0x000fea000b800000 */
[----:B------:R-:W-:-:S09]  /*13490*/  UISETP.NE.AND UP0, UPT, UR4, 0xb, UPT ;  /* 0x0000000b0400788c */ /* 0x000fd2000bf05270 */
[----:B------:R-:W-:Y:S05]  /*134a0*/  BRA.U UP0, `(.L_x_10028) ;  /* 0x0000000100387547 */ /* 0x000fea000b800000 */
[----:B-----5:R-:W-:-:S04]  /*134b0*/  ISETP.NE.AND P0, PT, R23, RZ, PT ;  /* 0x000000ff1700720c */ /* 0x020fc80003f05270 */
[----:B01234-:R-:W-:-:S05]  /*134c0*/  SEL R3, RZ, 0x1, !P0 ;  /* 0x00000001ff037807 */ /* 0x01ffca0004000000 */
[----:B------:R-:W-:Y:S01]  /*134d0*/  STG.E.U8 desc[UR36][R16.64], R3 ;  /* 0x0000000310007986 */ /* 0x000fe2000c101124 */
[----:B------:R-:W-:Y:S05]  /*134e0*/  EXIT ;  /* 0x000000000000794d */ /* 0x000fea0003800000 */
.L_x_10048:
[----:B0----5:R-:W0:Y:S01]  /*134f0*/  I2F.F64 R4, R23 ;  /* 0x0000001700047312 */ /* 0x021e220000201c00 */
[----:B------:R-:W-:-:S05]  /*13500*/  CS2R R6, SRZ ;  /* 0x0000000000067805 */ /* 0x000fca000001ff00 */
[----:B0-----:R-:W-:Y:S01]  /*13510*/  STG.E.128 desc[UR36][R16.64], R4 ;  /* 0x0000000410007986 */ /* 0x001fe2000c101d24 */
[----:B------:R-:W-:Y:S05]  /*13520*/  EXIT ;  /* 0x000000000000794d */ /* 0x000fea0003800000 */
.L_x_10047:
[----:B------:R-:W-:-:S09]  /*13530*/  UISETP.NE.AND UP0, UPT, UR4, 0xf, UPT ;  /* 0x0000000f0400788c */ /* 0x000fd2000bf05270 */
[----:B------:R-:W-:Y:S05]  /*13540*/  BRA.U !UP0, `(.L_x_10049) ;  /* 0x0000000108e87547 */ /* 0x000fea000b800000 */
[----:B------:R-:W-:-:S09]  /*13550*/  UISETP.NE.AND UP0, UPT, UR4, 0x17, UPT ;  /* 0x000000170400788c */ /* 0x000fd2000bf05270 */
[----:B------:R-:W-:Y:S05]  /*13560*/  BRA.U !UP0, `(.L_x_10050) ;  /* 0x0000000108907547 */ /* 0x000fea000b800000 */
[----:B------:R-:W-:-:S09]  /*13570*/  UISETP.NE.AND UP0, UPT, UR4, 0x18, UPT ;  /* 0x000000180400788c */ /* 0x000fd2000bf05270 */
[----:B------:R-:W-:Y:S05]  /*13580*/  BRA.U !UP0, `(.L_x_10051) ;  /* 0x0000000108447547 */ /* 0x000fea000b800000 */
.L_x_10028:
        /* <DEDUP_REMOVED lines=16> */
.L_x_10052:
[----:B------:R-:W-:Y:S05]  /*13690*/  EXIT ;  /* 0x000000000000794d */ /* 0x000fea0003800000 */
.L_x_10051:
[----:B-----5:R-:W-:Y:S01]  /*136a0*/  I2FP.F32.S32 R23, R23 ;  /* 0x0000001700177245 */ /* 0x020fe20000201400 */
        /* <DEDUP_REMOVED lines=12> */
.L_x_10054:
[----:B------:R-:W-:Y:S05]  /*13770*/  BSYNC.RECONVERGENT B0 ;  /* 0x0000000000007941 */ /* 0x000fea0003800200 */
.L_x_10053:
[----:B------:R-:W-:-:S05]  /*13780*/  LOP3.LUT R3, R0, 0x80, R3, 0xf8, !PT ;  /* 0x0000008000037812 */ /* 0x000fca00078ef803 */
[----:B------:R-:W-:Y:S01]  /*13790*/  STG.E.U8 desc[UR36][R16.64], R3 ;  /* 0x0000000310007986 */ /* 0x000fe2000c101124 */
[----:B------:R-:W-:Y:S05]  /*137a0*/  EXIT ;  /* 0x000000000000794d */ /* 0x000fea0003800000 */
.L_x_10050:
[----:B012345:R-:W-:Y:S01]  /*137b0*/  I2FP.F32.S32 R3, R23 ;  /* 0x0000001700037245 */ /* 0x03ffe20000201400 */
        /* <DEDUP_REMOVED lines=11> */
.L_x_10056:
[----:B------:R-:W-:Y:S01]  /*13870*/  IMAD.MOV.U32 R0, RZ, RZ, 0x7f ;  /* 0x0000007fff007424 */ /* 0x000fe200078e00ff */
[----:B------:R-:W-:-:S04]  /*13880*/  ISETP.GT.U32.AND P0, PT, R2, 0x7f800000, PT ;  /* 0x7f8000000200780c */ /* 0x000fc80003f04070 */
[----:B------:R-:W-:-:S09]  /*13890*/  SEL R0, R0, 0x7c, P0 ;  /* 0x0000007c00007807 */ /* 0x000fd20000000000 */
.L_x_10057:
[----:B------:R-:W-:Y:S05]  /*138a0*/  BSYNC.RECONVERGENT B0 ;  /* 0x0000000000007941 */ /* 0x000fea0003800200 */
.L_x_10055:
[----:B------:R-:W-:-:S04]  /*138b0*/  SHF.R.U32.HI R3, RZ, 0x18, R3 ;  /* 0x00000018ff037819 */ /* 0x000fc80000011603 */
[----:B------:R-:W-:-:S05]  /*138c0*/  LOP3.LUT R3, R0, 0x80, R3, 0xf8, !PT ;  /* 0x0000008000037812 */ /* 0x000fca00078ef803 */
[----:B------:R-:W-:Y:S01]  /*138d0*/  STG.E.U8 desc[UR36][R16.64], R3 ;  /* 0x0000000310007986 */ /* 0x000fe2000c101124 */
[----:B------:R-:W-:Y:S05]  /*138e0*/  EXIT ;  /* 0x000000000000794d */ /* 0x000fea0003800000 */
.L_x_10049:
[----:B-----5:R-:W-:-:S04]  /*138f0*/  I2FP.F32.S32 R0, R23 ;  /* 0x0000001700007245 */ /* 0x020fc80000201400 */
[----:B------:R-:W-:-:S05]  /*13900*/  F2FP.BF16.F32.PACK_AB R0, RZ, R0 ;  /* 0x00000000ff00723e */ /* 0x000fca00000010ff */
[----:B------:R-:W-:Y:S01]  /*13910*/  STG.E.U16 desc[UR36][R16.64], R0 ;  /* 0x0000000010007986 */ /* 0x000fe2000c101524 */
[----:B------:R-:W-:Y:S05]  /*13920*/  EXIT ;  /* 0x000000000000794d */ /* 0x000fea0003800000 */
.L_x_10058:
        /* <DEDUP_REMOVED lines=13> */
.L_x_41921:


//--------------------- .text._ZN2at6native27unrolled_elementwise_kernelIZZZNS0_28launch_masked_scatter_kernelERKNS_10TensorBaseES4_S4_S4_ENKUlvE_clEvENKUlvE1_clEvEUliblE_St5arrayIPcLm4EELi4E23TrivialOffsetCalculatorILi3EjESB_ILi1EjENS0_6memory12LoadWithCastILi3EEENSE_13StoreWithCastILi1EEEEEviT_T0_T2_T3_T4_T5_ --------------------------
	.section	.text._ZN2at6native27unrolled_elementwise_kernelIZZZNS0_28launch_masked_scatter_kernelERKNS_10TensorBaseES4_S4_S4_ENKUlvE_clEvENKUlvE1_clEvEUliblE_St5arrayIPcLm4EELi4E23TrivialOffsetCalculatorILi3EjESB_ILi1EjENS0_6memory12LoadWithCastILi3EEENSE_13StoreWithCastILi1EEEEEviT_T0_T2_T3_T4_T5_,"ax",@progbits
	.align	128
        .global         _ZN2at6native27unrolled_elementwise_kernelIZZZNS0_28launch_masked_scatter_kernelERKNS_10TensorBaseES4_S4_S4_ENKUlvE_clEvENKUlvE1_clEvEUliblE_St5arrayIPcLm4EELi4E23TrivialOffsetCalculatorILi3EjESB_ILi1EjENS0_6memory12LoadWithCastILi3EEENSE_13StoreWithCastILi1EEEEEviT_T0_T2_T3_T4_T5_
        .type           _ZN2at6native27unrolled_elementwise_kernelIZZZNS0_28launch_masked_scatter_kernelERKNS_10TensorBaseES4_S4_S4_ENKUlvE_clEvENKUlvE1_clEvEUliblE_St5arrayIPcLm4EELi4E23TrivialOffsetCalculatorILi3EjESB_ILi1EjENS0_6memory12LoadWithCastILi3EEENSE_13StoreWithCastILi1EEEEEviT_T0_T2_T3_T4_T5_,@function
        .size           _ZN2at6native27unrolled_elementwise_kernelIZZZNS0_28launch_masked_scatter_kernelERKNS_10TensorBaseES4_S4_S4_ENKUlvE_clEvENKUlvE1_clEvEUliblE_St5arrayIPcLm4EELi4E23TrivialOffsetCalculatorILi3EjESB_ILi1EjENS0_6memory12LoadWithCastILi3EEENSE_13StoreWithCastILi1EEEEEviT_T0_T2_T3_T4_T5_,(.L_x_41922 - _ZN2at6native27unrolled_elementwise_kernelIZZZNS0_28launch_masked_scatter_kernelERKNS_10TensorBaseES4_S4_S4_ENKUlvE_clEvENKUlvE1_clEvEUliblE_St5arrayIPcLm4EELi4E23TrivialOffsetCalculatorILi3EjESB_ILi1EjENS0_6memory12LoadWithCastILi3EEENSE_13StoreWithCastILi1EEEEEviT_T0_T2_T3_T4_T5_)
        .other          _ZN2at6native27unrolled_elementwise_kernelIZZZNS0_28launch_masked_scatter_kernelERKNS_10TensorBaseES4_S4_S4_ENKUlvE_clEvENKUlvE1_clEvEUliblE_St5arrayIPcLm4EELi4E23TrivialOffsetCalculatorILi3EjESB_ILi1EjENS0_6memory12LoadWithCastILi3EEENSE_13StoreWithCastILi1EEEEEviT_T0_T2_T3_T4_T5_,@"STO_CUDA_ENTRY STV_DEFAULT"
_ZN2at6native27unrolled_elementwise_kernelIZZZNS0_28launch_masked_scatter_kernelERKNS_10TensorBaseES4_S4_S4_ENKUlvE_clEvENKUlvE1_clEvEUliblE_St5arrayIPcLm4EELi4E23TrivialOffsetCalculatorILi3EjESB_ILi1EjENS0_6memory12LoadWithCastILi3EEENSE_13StoreWithCastILi1EEEEEviT_T0_T2_T3_T4_T5_:
.text._ZN2at6native27unrolled_elementwise_kernelIZZZNS0_28launch_masked_scatter_kernelERKNS_10TensorBaseES4_S4_S4_ENKUlvE_clEvENKUlvE1_clEvEUliblE_St5arrayIPcLm4EELi4E23TrivialOffsetCalculatorILi3EjESB_ILi1EjENS0_6memory12LoadWithCastILi3EEENSE_13StoreWithCastILi1EEEEEviT_T0_T2_T3_T4_T5_:
        /* <DEDUP_REMOVED lines=35> */
.L_x_10064:
[----:B------:R3:W5:Y:S01]  /*0230*/  LDG.E.U8 R22, desc[UR36][R4.64] ;  /* 0x0000002404167981 */ /* 0x000762000c1e1100 */
[----:B------:R-:W-:Y:S05]  /*0240*/  BRA `(.L_x_10066) ;  /* 0x0000000c00307947 */ /* 0x000fea0003800000 */
.L_x_10063:
        /* <DEDUP_REMOVED lines=8> */
.L_x_10068:
[----:B------:R1:W5:Y:S01]  /*02d0*/  LDG.E R22, desc[UR36][R4.64] ;  /* 0x0000002404167981 */ /* 0x000362000c1e1900 */
[----:B------:R-:W-:Y:S05]  /*02e0*/  BRA `(.L_x_10066) ;  /* 0x0000000c00087947 */ /* 0x000fea0003800000 */
.L_x_10067:
[----:B------:R2:W5:Y:S01]  /*02f0*/  LDG.E.S16 R22, desc[UR36][R4.64] ;  /* 0x0000002404167981 */ /* 0x000562000c1e1700 */
[----:B------:R-:W-:Y:S05]  /*0300*/  BRA `(.L_x_10066) ;  /* 0x0000000c00007947 */ /* 0x000fea0003800000 */
.L_x_10062:
        /* <DEDUP_REMOVED lines=9> */
.L_x_10070:
[----:B------:R-:W2:Y:S02]  /*03a0*/  LDG.E.U16 R4, desc[UR36][R4.64] ;  /* 0x0000002404047981 */ /* 0x000ea4000c1e1500 */
[----:B--2---:R-:W-:-:S06]  /*03b0*/  HADD2.F32 R22, -RZ, R4.H0_H0 ;  /* 0x20000004ff167230 */ /* 0x004fcc0000004100 */
[----:B------:R-:W0:Y:S01]  /*03c0*/  F2I.FTZ.TRUNC.NTZ R22, R22 ;  /* 0x0000001600167305 */ /* 0x000e22000021f100 */
[----:B------:R-:W-:Y:S05]  /*03d0*/  BRA `(.L_x_10066) ;  /* 0x0000000800cc7947 */ /* 0x000fea0003800000 */
.L_x_10069:
        /* <DEDUP_REMOVED lines=9> */
.L_x_10072:
[----:B------:R-:W2:Y:S02]  /*0470*/  LDG.E.U16 R4, desc[UR36][R4.64] ;  /* 0x0000002404047981 */ /* 0x000ea4000c1e1500 */
[----:B--2---:R-:W-:-:S06]  /*0480*/  HADD2.F32 R22, -RZ, R4.H0_H0 ;  /* 0x20000004ff167230 */ /* 0x004fcc0000004100 */
[----:B------:R-:W0:Y:S01]  /*0490*/  F2I.FTZ.TRUNC.NTZ R22, R22 ;  /* 0x0000001600167305 */ /* 0x000e22000021f100 */
[----:B------:R-:W-:Y:S05]  /*04a0*/  BRA `(.L_x_10066) ;  /* 0x0000000800987947 */ /* 0x000fea0003800000 */
.L_x_10071:
[----:B------:R-:W2:Y:S02]  /*04b0*/  LDG.E.64 R22, desc[UR36][R4.64] ;  /* 0x0000002404167981 */ /* 0x000ea4000c1e1b00 */
[----:B--2---:R0:W1:Y:S01]  /*04c0*/  F2I.F64.TRUNC R22, R22 ;  /* 0x0000001600167311 */ /* 0x004062000030d100 */
[----:B------:R-:W-:Y:S05]  /*04d0*/  BRA `(.L_x_10066) ;  /* 0x00000008008c7947 */ /* 0x000fea0003800000 */
.L_x_10061:
        /* <DEDUP_REMOVED lines=12> */
.L_x_10075:
[----:B------:R-:W2:Y:S02]  /*05a0*/  LDG.E.64 R4, desc[UR36][R4.64] ;  /* 0x0000002404047981 */ /* 0x000ea4000c1e1b00 */
[----:B--2---:R0:W1:Y:S01]  /*05b0*/  F2I.F64.TRUNC R22, R4 ;  /* 0x0000000400167311 */ /* 0x004062000030d100 */
[----:B------:R-:W-:Y:S05]  /*05c0*/  BRA `(.L_x_10066) ;  /* 0x0000000800507947 */ /* 0x000fea0003800000 */
.L_x_10074:
        /* <DEDUP_REMOVED lines=26> */
.L_x_10077:
        /* <DEDUP_REMOVED lines=12> */
[----:B------:R0:W1:Y:S01]  /*0830*/  F2I.FTZ.TRUNC.NTZ R22, R0 ;  /* 0x0000000000167305 */ /* 0x000062000021f100 */
[----:B------:R-:W-:Y:S05]  /*0840*/  BRA `(.L_x_10066) ;  /* 0x0000000400b07947 */ /* 0x000fea0003800000 */
.L_x_10076:
[----:B------:R-:W2:Y:S02]  /*0850*/  LDG.E.U16 R22, desc[UR36][R4.64] ;  /* 0x0000002404167981 */ /* 0x000ea4000c1e1500 */
[----:B--2---:R-:W-:-:S06]  /*0860*/  IMAD.U32 R22, R22, 0x10000, RZ ;  /* 0x0001000016167824 */ /* 0x004fcc00078e00ff */
[----:B------:R-:W0:Y:S01]  /*0870*/  F2I.FTZ.TRUNC.NTZ R22, R22 ;  /* 0x0000001600167305 */ /* 0x000e22000021f100 */
[----:B------:R-:W-:Y:S05]  /*0880*/  BRA `(.L_x_10066) ;  /* 0x0000000400a07947 */ /* 0x000fea0003800000 */
.L_x_10073:
        /* <DEDUP_REMOVED lines=10> */
.L_x_10080:
        /* <DEDUP_REMOVED lines=21> */
.L_x_10084:
[----:B------:R-:W-:Y:S05]  /*0a80*/  BSYNC.RECONVERGENT B1 ;  /* 0x0000000000017941 */ /* 0x000fea0003800200 */
.L_x_10083:
[----:B------:R-:W-:Y:S01]  /*0a90*/  IMAD.SHL.U32 R0, R0, 0x100000, RZ ;  /* 0x0010000000007824 */ /* 0x000fe200078e00ff */
[----:B------:R-:W-:-:S04]  /*0aa0*/  LEA R3, R3, 0x3b800000, 0x17 ;  /* 0x3b80000003037811 */ /* 0x000fc800078eb8ff */
[----:B------:R-:W-:-:S07]  /*0ab0*/  LOP3.LUT R22, R3, R0, R7, 0xfe, !PT ;  /* 0x0000000003167212 */ /* 0x000fce00078efe07 */
.L_x_10082:
[----:B------:R-:W-:Y:S05]  /*0ac0*/  BSYNC.RECONVERGENT B0 ;  /* 0x0000000000007941 */ /* 0x000fea0003800200 */
.L_x_10081:
[----:B------:R-:W0:Y:S01]  /*0ad0*/  F2I.FTZ.TRUNC.NTZ R22, R22 ;  /* 0x0000001600167305 */ /* 0x000e22000021f100 */
[----:B------:R-:W-:Y:S05]  /*0ae0*/  BRA `(.L_x_10066) ;  /* 0x0000000400087947 */ /* 0x000fea0003800000 */
.L_x_10079:
        /* <DEDUP_REMOVED lines=21> */
.L_x_10088:
[----:B------:R-:W-:Y:S05]  /*0c40*/  BSYNC.RECONVERGENT B1 ;  /* 0x0000000000017941 */ /* 0x000fea0003800200 */
.L_x_10087:
[----:B------:R-:W-:Y:S01]  /*0c50*/  IMAD.SHL.U32 R0, R0, 0x200000, RZ ;  /* 0x0020000000007824 */ /* 0x000fe200078e00ff */
[----:B------:R-:W-:-:S04]  /*0c60*/  LEA R3, R3, 0x37800000, 0x17 ;  /* 0x3780000003037811 */ /* 0x000fc800078eb8ff */
[----:B------:R-:W-:-:S07]  /*0c70*/  LOP3.LUT R22, R3, R0, R7, 0xfe, !PT ;  /* 0x0000000003167212 */ /* 0x000fce00078efe07 */
.L_x_10086:
[----:B------:R-:W-:Y:S05]  /*0c80*/  BSYNC.RECONVERGENT B0 ;  /* 0x0000000000007941 */ /* 0x000fea0003800200 */
.L_x_10085:
[----:B------:R-:W0:Y:S01]  /*0c90*/  F2I.FTZ.TRUNC.NTZ R22, R22 ;  /* 0x0000001600167305 */ /* 0x000e22000021f100 */
[----:B------:R-:W-:Y:S05]  /*0ca0*/  BRA `(.L_x_10066) ;  /* 0x0000000000987947 */ /* 0x000fea0003800000 */
.L_x_10078:
[----:B------:R-:W-:-:S09]  /*0cb0*/  UISETP.NE.AND UP0, UPT, UR4, 0x1c, UPT ;  /* 0x0000001c0400788c */ /* 0x000fd2000bf05270 */
[----:B------:R-:W-:Y:S05]  /*0cc0*/  BRA.U !UP0, `(.L_x_10089) ;  /* 0x00000001088c7547 */ /* 0x000fea000b800000 */
[----:B------:R-:W-:-:S09]  /*0cd0*/  UISETP.NE.AND UP0, UPT, UR4, 0x1d, UPT ;  /* 0x0000001d0400788c */ /* 0x000fd2000bf05270 */
[----:B------:R-:W-:Y:S05]  /*0ce0*/  BRA.U !UP0, `(.L_x_10090) ;  /* 0x00000001087c7547 */ /* 0x000fea000b800000 */
[----:B------:R-:W-:-:S09]  /*0cf0*/  UISETP.NE.AND UP0, UPT, UR4, 0x2c, UPT ;  /* 0x0000002c0400788c */ /* 0x000fd2000bf05270 */
[----:B------:R-:W-:Y:S05]  /*0d00*/  BRA.U !UP0, `(.L_x_10091) ;  /* 0x0000000108487547 */ /* 0x000fea000b800000 */
.L_x_10065:
        /* <DEDUP_REMOVED lines=16> */
.L_x_10092:
[----:B------:R-:W-:Y:S01]  /*0e10*/  IMAD.MOV.U32 R22, RZ, RZ, RZ ;  /* 0x000000ffff167224 */ /* 0x000fe200078e00ff */
[----:B------:R-:W-:Y:S06]  /*0e20*/  BRA `(.L_x_10066) ;  /* 0x0000000000387947 */ /* 0x000fec0003800000 */
.L_x_10091:
        /* <DEDUP_REMOVED lines=8> */
.L_x_10094:
[----:B------:R-:W-:Y:S05]  /*0eb0*/  BSYNC.RECONVERGENT B0 ;  /* 0x0000000000007941 */ /* 0x000fea0003800200 */
.L_x_10093:
[----:B------:R-:W0:Y:S01]  /*0ec0*/  F2I.FTZ.TRUNC.NTZ R22, R22 ;  /* 0x0000001600167305 */ /* 0x000e22000021f100 */
[----:B------:R-:W-:Y:S05]  /*0ed0*/  BRA `(.L_x_10066) ;  /* 0x00000000000c7947 */ /* 0x000fea0003800000 */
.L_x_10090:
[----:B------:R0:W5:Y:S01]  /*0ee0*/  LDG.E R22, desc[UR36][R4.64] ;  /* 0x0000002404167981 */ /* 0x000162000c1e1900 */
[----:B------:R-:W-:Y:S05]  /*0ef0*/  BRA `(.L_x_10066) ;  /* 0x0000000000047947 */ /* 0x000fea0003800000 */
.L_x_10089:
[----:B------:R0:W5:Y:S02]  /*0f00*/  LDG.E R22, desc[UR36][R4.64] ;  /* 0x0000002404167981 */ /* 0x000164000c1e1900 */
.L_x_10066:
        /* <DEDUP_REMOVED lines=21> */
.L_x_10099:
[----:B------:R-:W2:Y:S02]  /*1060*/  LDG.E.U8 R4, desc[UR36][R4.64] ;  /* 0x0000002404047981 */ /* 0x000ea4000c1e1100 */
[----:B--2---:R-:W-:-:S04]  /*1070*/  ISETP.NE.AND P0, PT, R4, RZ, PT ;  /* 0x000000ff0400720c */ /* 0x004fc80003f05270 */
[----:B------:R-:W-:Y:S01]  /*1080*/  P2R R23, PR, RZ, 0x1 ;  /* 0x00000001ff177803 */ /* 0x000fe20000000000 */
[----:B------:R-:W-:Y:S08]  /*1090*/  BRA `(.L_x_10101) ;  /* 0x0000000800847947 */ /* 0x000ff00003800000 */
.L_x_10098:
        /* <DEDUP_REMOVED lines=11> */
.L_x_10103:
[----:B------:R-:W2:Y:S02]  /*1150*/  LDG.E R4, desc[UR36][R4.64] ;  /* 0x0000002404047981 */ /* 0x000ea4000c1e1900 */
[----:B--2---:R-:W-:-:S04]  /*1160*/  ISETP.NE.AND P0, PT, R4, RZ, PT ;  /* 0x000000ff0400720c */ /* 0x004fc80003f05270 */
[----:B------:R-:W-:Y:S01]  /*1170*/  P2R R23, PR, RZ, 0x1 ;  /* 0x00000001ff177803 */ /* 0x000fe20000000000 */
[----:B------:R-:W-:Y:S08]  /*1180*/  BRA `(.L_x_10101) ;  /* 0x0000000800487947 */ /* 0x000ff00003800000 */
.L_x_10102:
[----:B------:R-:W2:Y:S02]  /*1190*/  LDG.E.U16 R4, desc[UR36][R4.64] ;  /* 0x0000002404047981 */ /* 0x000ea4000c1e1500 */
[----:B--2---:R-:W-:-:S04]  /*11a0*/  ISETP.NE.AND P0, PT, R4, RZ, PT ;  /* 0x000000ff0400720c */ /* 0x004fc80003f05270 */
[----:B------:R-:W-:Y:S01]  /*11b0*/  P2R R23, PR, RZ, 0x1 ;  /* 0x00000001ff177803 */ /* 0x000fe20000000000 */
[----:B------:R-:W-:Y:S08]  /*11c0*/  BRA `(.L_x_10101) ;  /* 0x0000000800387947 */ /* 0x000ff00003800000 */
.L_x_10097:
        /* <DEDUP_REMOVED lines=10> */
.L_x_10105:
[----:B------:R-:W2:Y:S02]  /*1270*/  LDG.E.U16 R0, desc[UR36][R4.64] ;  /* 0x0000002404007981 */ /* 0x000ea4000c1e1500 */
[----:B--2---:R-:W-:-:S05]  /*1280*/  HADD2.F32 R0, -RZ, R0.H0_H0 ;  /* 0x20000000ff007230 */ /* 0x004fca0000004100 */
[----:B------:R-:W-:-:S04]  /*1290*/  FSETP.NEU.FTZ.AND P0, PT, R0, RZ, PT ;  /* 0x000000ff0000720b */ /* 0x000fc80003f1d000 */
[----:B------:R-:W-:Y:S01]  /*12a0*/  P2R R23, PR, RZ, 0x1 ;  /* 0x00000001ff177803 */ /* 0x000fe20000000000 */
[----:B------:R-:W-:Y:S08]  /*12b0*/  BRA `(.L_x_10101) ;  /* 0x0000000400fc7947 */ /* 0x000ff00003800000 */
.L_x_10104:
        /* <DEDUP_REMOVED lines=12> */
.L_x_10107:
        /* <DEDUP_REMOVED lines=10> */
.L_x_10106:
[----:B------:R-:W2:Y:S02]  /*1420*/  LDG.E.64 R4, desc[UR36][R4.64] ;  /* 0x0000002404047981 */ /* 0x000ea4000c1e1b00 */
[----:B--2---:R-:W-:-:S06]  /*1430*/  DSETP.NEU.AND P0, PT, R4, RZ, PT ;  /* 0x000000ff0400722a */ /* 0x004fcc0003f0d000 */
[----:B------:R-:W-:Y:S01]  /*1440*/  P2R R23, PR, RZ, 0x1 ;  /* 0x00000001ff177803 */ /* 0x000fe20000000000 */
[----:B------:R-:W-:Y:S07]  /*1450*/  BRA `(.L_x_10101) ;  /* 0x0000000400947947 */ /* 0x000fee0003800000 */
.L_x_10096:
        /* <DEDUP_REMOVED lines=12> */
.L_x_10110:
[----:B------:R-:W2:Y:S02]  /*1520*/  LDG.E.128 R4, desc[UR36][R4.64] ;  /* 0x0000002404047981 */ /* 0x000ea4000c1e1d00 */
[----:B--2---:R-:W-:-:S06]  /*1530*/  DSETP.NEU.AND P0, PT, R6, RZ, PT ;  /* 0x000000ff0600722a */ /* 0x004fcc0003f0d000 */
[----:B------:R-:W-:-:S06]  /*1540*/  DSETP.NEU.OR P0, PT, R4, RZ, P0 ;  /* 0x000000ff0400722a */ /* 0x000fcc000070d400 */
[----:B------:R-:W-:Y:S01]  /*1550*/  P2R R23, PR, RZ, 0x1 ;  /* 0x00000001ff177803 */ /* 0x000fe20000000000 */
[----:B------:R-:W-:Y:S07]  /*1560*/  BRA `(.L_x_10101) ;  /* 0x0000000400507947 */ /* 0x000fee0003800000 */
.L_x_10109:
        /* <DEDUP_REMOVED lines=10> */
.L_x_10112:
        /* <DEDUP_REMOVED lines=12> */
.L_x_10111:
[----:B------:R-:W2:Y:S02]  /*16d0*/  LDG.E.U16 R0, desc[UR36][R4.64] ;  /* 0x0000002404007981 */ /* 0x000ea4000c1e1500 */
[----:B--2---:R-:W-:-:S05]  /*16e0*/  IMAD.U32 R0, R0, 0x10000, RZ ;  /* 0x0001000000007824 */ /* 0x004fca00078e00ff */
[----:B------:R-:W-:-:S04]  /*16f0*/  FSETP.NEU.FTZ.AND P0, PT, R0, RZ, PT ;  /* 0x000000ff0000720b */ /* 0x000fc80003f1d000 */
[----:B------:R-:W-:Y:S01]  /*1700*/  P2R R23, PR, RZ, 0x1 ;  /* 0x00000001ff177803 */ /* 0x000fe20000000000 */
[----:B------:R-:W-:Y:S08]  /*1710*/  BRA `(.L_x_10101) ;  /* 0x0000000000e47947 */ /* 0x000ff00003800000 */
.L_x_10108:
        /* <DEDUP_REMOVED lines=12> */
.L_x_10115:
[----:B------:R-:W2:Y:S02]  /*17e0*/  LDG.E.U8 R4, desc[UR36][R4.64] ;  /* 0x0000002404047981 */ /* 0x000ea4000c1e1100 */
[----:B--2---:R-:W-:-:S04]  /*17f0*/  ISETP.NE.AND P0, PT, R4, RZ, PT ;  /* 0x000000ff0400720c */ /* 0x004fc80003f05270 */
[----:B------:R-:W-:Y:S01]  /*1800*/  P2R R23, PR, RZ, 0x1 ;  /* 0x00000001ff177803 */ /* 0x000fe20000000000 */
[----:B------:R-:W-:Y:S08]  /*1810*/  BRA `(.L_x_10101) ;  /* 0x0000000000a47947 */ /* 0x000ff00003800000 */
.L_x_10114:
[----:B------:R-:W2:Y:S02]  /*1820*/  LDG.E.U8 R4, desc[UR36][R4.64] ;  /* 0x0000002404047981 */ /* 0x000ea4000c1e1100 */
[----:B--2---:R-:W-:-:S04]  /*1830*/  ISETP.NE.AND P0, PT, R4, RZ, PT ;  /* 0x000000ff0400720c */ /* 0x004fc80003f05270 */
[----:B------:R-:W-:Y:S01]  /*1840*/  P2R R23, PR, RZ, 0x1 ;  /* 0x00000001ff177803 */ /* 0x000fe20000000000 */
[----:B------:R-:W-:Y:S08]  /*1850*/  BRA `(.L_x_10101) ;  /* 0x0000000000947947 */ /* 0x000ff00003800000 */
.L_x_10113:
[----:B------:R-:W-:-:S09]  /*1860*/  UISETP.NE.AND UP0, UPT, UR4, 0x1c, UPT ;  /* 0x0000001c0400788c */ /* 0x000fd2000bf05270 */
[----:B------:R-:W-:Y:S05]  /*1870*/  BRA.U !UP0, `(.L_x_10116) ;  /* 0x0000000108807547 */ /* 0x000fea000b800000 */
[----:B------:R-:W-:-:S09]  /*1880*/  UISETP.NE.AND UP0, UPT, UR4, 0x1d, UPT ;  /* 0x0000001d0400788c */ /* 0x000fd2000bf05270 */
[----:B------:R-:W-:Y:S05]  /*1890*/  BRA.U !UP0, `(.L_x_10117) ;  /* 0x0000000108647547 */ /* 0x000fea000b800000 */
[----:B------:R-:W-:-:S09]  /*18a0*/  UISETP.NE.AND UP0, UPT, UR4, 0x2c, UPT ;  /* 0x0000002c0400788c */ /* 0x000fd2000bf05270 */
[----:B------:R-:W-:Y:S05]  /*18b0*/  BRA.U !UP0, `(.L_x_10118) ;  /* 0x00000001084c7547 */ /* 0x000fea000b800000 */
.L_x_10100:
        /* <DEDUP_REMOVED lines=16> */
.L_x_10119:
[----:B------:R-:W-:-:S04]  /*19c0*/  PLOP3.LUT P0, PT, PT, PT, PT, 0x8, 0x80 ;  /* 0x000000000080781c */ /* 0x000fc80003f0e170 */
[----:B------:R-:W-:Y:S01]  /*19d0*/  P2R R23, PR, RZ, 0x1 ;  /* 0x00000001ff177803 */ /* 0x000fe20000000000 */
[----:B------:R-:W-:Y:S08]  /*19e0*/  BRA `(.L_x_10101) ;  /* 0x0000000000307947 */ /* 0x000ff00003800000 */
.L_x_10118:
[----:B------:R-:W2:Y:S02]  /*19f0*/  LDG.E.U8 R4, desc[UR36][R4.64] ;  /* 0x0000002404047981 */ /* 0x000ea4000c1e1100 */
[----:B--2---:R-:W-:-:S04]  /*1a00*/  ISETP.NE.AND P0, PT, R4, RZ, PT ;  /* 0x000000ff0400720c */ /* 0x004fc80003f05270 */
[----:B------:R-:W-:Y:S01]  /*1a10*/  P2R R23, PR, RZ, 0x1 ;  /* 0x00000001ff177803 */ /* 0x000fe20000000000 */
[----:B------:R-:W-:Y:S08]  /*1a20*/  BRA `(.L_x_10101) ;  /* 0x0000000000207947 */ /* 0x000ff00003800000 */
.L_x_10117:
[----:B------:R-:W2:Y:S02]  /*1a30*/  LDG.E.64 R4, desc[UR36][R4.64] ;  /* 0x0000002404047981 */ /* 0x000ea4000c1e1b00 */
[----:B--2---:R-:W-:-:S04]  /*1a40*/  ISETP.NE.U32.AND P0, PT, R4, RZ, PT ;  /* 0x000000ff0400720c */ /* 0x004fc80003f05070 */
[----:B------:R-:W-:-:S04]  /*1a50*/  ISETP.NE.AND.EX P0, PT, R5, RZ, PT, P0 ;  /* 0x000000ff0500720c */ /* 0x000fc80003f05300 */
[----:B------:R-:W-:Y:S01]  /*1a60*/  P2R R23, PR, RZ, 0x1 ;  /* 0x00000001ff177803 */ /* 0x000fe20000000000 */
[----:B------:R-:W-:Y:S08]  /*1a70*/  BRA `(.L_x_10101) ;  /* 0x00000000000c7947 */ /* 0x000ff00003800000 */
.L_x_10116:
[----:B------:R-:W2:Y:S02]  /*1a80*/  LDG.E R4, desc[UR36][R4.64] ;  /* 0x0000002404047981 */ /* 0x000ea4000c1e1900 */
[----:B--2---:R-:W-:-:S04]  /*1a90*/  ISETP.NE.AND P0, PT, R4, RZ, PT ;  /* 0x000000ff0400720c */ /* 0x004fc80003f05270 */
[----:B------:R-:W-:-:S09]  /*1aa0*/  P2R R23, PR, RZ, 0x1 ;  /* 0x00000001ff177803 */ /* 0x000fd20000000000 */
.L_x_10101:
[----:B------:R-:W-:Y:S05]  /*1ab0*/  BSYNC.RECONVERGENT B6 ;  /* 0x0000000000067941 */ /* 0x000fea0003800200 */
.L_x_10095:
        /* <DEDUP_REMOVED lines=19> */
.L_x_10123:
[----:B------:R0:W5:Y:S01]  /*1bf0*/  LDG.E.U8 R16, desc[UR36][R4.64] ;  /* 0x0000002404107981 */ /* 0x000162000c1e1100 */
[----:B------:R-:W-:Y:S01]  /*1c00*/  IMAD.MOV.U32 R17, RZ, RZ, RZ ;  /* 0x000000ffff117224 */ /* 0x000fe200078e00ff */
[----:B------:R-:W-:Y:S06]  /*1c10*/  BRA `(.L_x_10125) ;  /* 0x0000000c00447947 */ /* 0x000fec0003800000 */
.L_x_10122:
        /* <DEDUP_REMOVED lines=8> */
.L_x_10127:
[----:B------:R-:W2:Y:S02]  /*1ca0*/  LDG.E R16, desc[UR36][R4.64] ;  /* 0x0000002404107981 */ /* 0x000ea4000c1e1900 */
[----:B--2---:R-:W-:Y:S01]  /*1cb0*/  SHF.R.S32.HI R17, RZ, 0x1f, R16 ;  /* 0x0000001fff117819 */ /* 0x004fe20000011410 */
[----:B------:R-:W-:Y:S06]  /*1cc0*/  BRA `(.L_x_10125) ;  /* 0x0000000c00187947 */ /* 0x000fec0003800000 */
.L_x_10126:
[----:B------:R-:W2:Y:S02]  /*1cd0*/  LDG.E.S16 R16, desc[UR36][R4.64] ;  /* 0x0000002404107981 */ /* 0x000ea4000c1e1700 */
[----:B--2---:R-:W-:Y:S01]  /*1ce0*/  SHF.R.S32.HI R17, RZ, 0x1f, R16 ;  /* 0x0000001fff117819 */ /* 0x004fe20000011410 */
[----:B------:R-:W-:Y:S06]  /*1cf0*/  BRA `(.L_x_10125) ;  /* 0x0000000c000c7947 */ /* 0x000fec0003800000 */
.L_x_10121:
        /* <DEDUP_REMOVED lines=9> */
.L_x_10129:
[----:B------:R-:W2:Y:S02]  /*1d90*/  LDG.E.U16 R4, desc[UR36][R4.64] ;  /* 0x0000002404047981 */ /* 0x000ea4000c1e1500 */
[----:B--2---:R-:W-:-:S06]  /*1da0*/  HADD2.F32 R16, -RZ, R4.H0_H0 ;  /* 0x20000004ff107230 */ /* 0x004fcc0000004100 */
[----:B------:R-:W0:Y:S01]  /*1db0*/  F2I.S64.TRUNC R16, R16 ;  /* 0x0000001000107311 */ /* 0x000e22000020d900 */
[----:B------:R-:W-:Y:S05]  /*1dc0*/  BRA `(.L_x_10125) ;  /* 0x0000000800d87947 */ /* 0x000fea0003800000 */
.L_x_10128:
        /* <DEDUP_REMOVED lines=9> */
.L_x_10131:
[----:B------:R-:W2:Y:S02]  /*1e60*/  LDG.E.U16 R4, desc[UR36][R4.64] ;  /* 0x0000002404047981 */ /* 0x000ea4000c1e1500 */
[----:B--2---:R-:W-:-:S06]  /*1e70*/  HADD2.F32 R16, -RZ, R4.H0_H0 ;  /* 0x20000004ff107230 */ /* 0x004fcc0000004100 */
[----:B------:R-:W0:Y:S01]  /*1e80*/  F2I.S64.TRUNC R16, R16 ;  /* 0x0000001000107311 */ /* 0x000e22000020d900 */
[----:B------:R-:W-:Y:S05]  /*1e90*/  BRA `(.L_x_10125) ;  /* 0x0000000800a47947 */ /* 0x000fea0003800000 */
.L_x_10130:
[----:B------:R-:W2:Y:S02]  /*1ea0*/  LDG.E.64 R4, desc[UR36][R4.64] ;  /* 0x0000002404047981 */ /* 0x000ea4000c1e1b00 */
[----:B--2---:R0:W1:Y:S01]  /*1eb0*/  F2I.S64.F64.TRUNC R16, R4 ;  /* 0x0000000400107311 */ /* 0x004062000030d900 */
[----:B------:R-:W-:Y:S05]  /*1ec0*/  BRA `(.L_x_10125) ;  /* 0x0000000800987947 */ /* 0x000fea0003800000 */
.L_x_10120:
        /* <DEDUP_REMOVED lines=13> */
.L_x_10134:
[----:B------:R-:W2:Y:S02]  /*1fa0*/  LDG.E.64 R4, desc[UR36][R4.64] ;  /* 0x0000002404047981 */ /* 0x000ea4000c1e1b00 */
[----:B--2---:R0:W1:Y:S01]  /*1fb0*/  F2I.S64.F64.TRUNC R16, R4 ;  /* 0x0000000400107311 */ /* 0x004062000030d900 */
[----:B------:R-:W-:Y:S05]  /*1fc0*/  BRA `(.L_x_10125) ;  /* 0x0000000800587947 */ /* 0x000fea0003800000 */
.L_x_10133:
        /* <DEDUP_REMOVED lines=26> */
.L_x_10136:
        /* <DEDUP_REMOVED lines=14> */
.L_x_10135:
[----:B------:R-:W2:Y:S02]  /*2250*/  LDG.E.U16 R16, desc[UR36][R4.64] ;  /* 0x0000002404107981 */ /* 0x000ea4000c1e1500 */
[----:B--2---:R-:W-:-:S06]  /*2260*/  IMAD.U32 R16, R16, 0x10000, RZ ;  /* 0x0001000010107824 */ /* 0x004fcc00078e00ff */
[----:B------:R-:W0:Y:S01]  /*2270*/  F2I.S64.TRUNC R16, R16 ;  /* 0x0000001000107311 */ /* 0x000e22000020d900 */
[----:B------:R-:W-:Y:S05]  /*2280*/  BRA `(.L_x_10125) ;  /* 0x0000000400a87947 */ /* 0x000fea0003800000 */
.L_x_10132:
        /* <DEDUP_REMOVED lines=11> */
.L_x_10139:
        /* <DEDUP_REMOVED lines=21> */
.L_x_10143:
[----:B------:R-:W-:Y:S05]  /*2490*/  BSYNC.RECONVERGENT B1 ;  /* 0x0000000000017941 */ /* 0x000fea0003800200 */
.L_x_10142:
[----:B------:R-:W-:Y:S01]  /*24a0*/  IMAD.SHL.U32 R0, R0, 0x100000, RZ ;  /* 0x0010000000007824 */ /* 0x000fe200078e00ff */
[----:B------:R-:W-:-:S04]  /*24b0*/  LEA R3, R3, 0x3b800000, 0x17 ;  /* 0x3b80000003037811 */ /* 0x000fc800078eb8ff */
[----:B------:R-:W-:-:S07]  /*24c0*/  LOP3.LUT R16, R3, R0, R7, 0xfe, !PT ;  /* 0x0000000003107212 */ /* 0x000fce00078efe07 */
.L_x_10141:
[----:B------:R-:W-:Y:S05]  /*24d0*/  BSYNC.RECONVERGENT B0 ;  /* 0x0000000000007941 */ /* 0x000fea0003800200 */
.L_x_10140:
[----:B------:R-:W1:Y:S01]  /*24e0*/  F2I.S64.TRUNC R16, R16 ;  /* 0x0000001000107311 */ /* 0x000e62000020d900 */
[----:B------:R-:W-:Y:S05]  /*24f0*/  BRA `(.L_x_10125) ;  /* 0x00000004000c7947 */ /* 0x000fea0003800000 */
.L_x_10138:
        /* <DEDUP_REMOVED lines=21> */
.L_x_10147:
[----:B------:R-:W-:Y:S05]  /*2650*/  BSYNC.RECONVERGENT B1 ;  /* 0x0000000000017941 */ /* 0x000fea0003800200 */
.L_x_10146:
[----:B------:R-:W-:Y:S01]  /*2660*/  IMAD.SHL.U32 R0, R0, 0x200000, RZ ;  /* 0x0020000000007824 */ /* 0x000fe200078e00ff */
[----:B------:R-:W-:-:S04]  /*2670*/  LEA R3, R3, 0x37800000, 0x17 ;  /* 0x3780000003037811 */ /* 0x000fc800078eb8ff */
[----:B------:R-:W-:-:S07]  /*2680*/  LOP3.LUT R16, R3, R0, R7, 0xfe, !PT ;  /* 0x0000000003107212 */ /* 0x000fce00078efe07 */
.L_x_10145:
[----:B------:R-:W-:Y:S05]  /*2690*/  BSYNC.RECONVERGENT B0 ;  /* 0x0000000000007941 */ /* 0x000fea0003800200 */
.L_x_10144:
[----:B------:R-:W0:Y:S01]  /*26a0*/  F2I.S64.TRUNC R16, R16 ;  /* 0x0000001000107311 */ /* 0x000e22000020d900 */
[----:B------:R-:W-:Y:S05]  /*26b0*/  BRA `(.L_x_10125) ;  /* 0x00000000009c7947 */ /* 0x000fea0003800000 */
.L_x_10137:
[----:B------:R-:W-:-:S09]  /*26c0*/  UISETP.NE.AND UP0, UPT, UR4, 0x1c, UPT ;  /* 0x0000001c0400788c */ /* 0x000fd2000bf05270 */
[----:B------:R-:W-:Y:S05]  /*26d0*/  BRA.U !UP0, `(.L_x_10148) ;  /* 0x00000001088c7547 */ /* 0x000fea000b800000 */
[----:B------:R-:W-:-:S09]  /*26e0*/  UISETP.NE.AND UP0, UPT, UR4, 0x1d, UPT ;  /* 0x0000001d0400788c */ /* 0x000fd2000bf05270 */
[----:B------:R-:W-:Y:S05]  /*26f0*/  BRA.U !UP0, `(.L_x_10149) ;  /* 0x00000001087c7547 */ /* 0x000fea000b800000 */
[----:B------:R-:W-:-:S09]  /*2700*/  UISETP.NE.AND UP0, UPT, UR4, 0x2c, UPT ;  /* 0x0000002c0400788c */ /* 0x000fd2000bf05270 */
[----:B------:R-:W-:Y:S05]  /*2710*/  BRA.U !UP0, `(.L_x_10150) ;  /* 0x0000000108487547 */ /* 0x000fea000b800000 */
.L_x_10124:
        /* <DEDUP_REMOVED lines=16> */
.L_x_10151:
[----:B------:R-:W-:Y:S01]  /*2820*/  CS2R R16, SRZ ;  /* 0x0000000000107805 */ /* 0x000fe2000001ff00 */
[----:B------:R-:W-:Y:S06]  /*2830*/  BRA `(.L_x_10125) ;  /* 0x00000000003c7947 */ /* 0x000fec0003800000 */
.L_x_10150:
        /* <DEDUP_REMOVED lines=8> */
.L_x_10153:
[----:B------:R-:W-:Y:S05]  /*28c0*/  BSYNC.RECONVERGENT B0 ;  /* 0x0000000000007941 */ /* 0x000fea0003800200 */
.L_x_10152:
[----:B------:R-:W0:Y:S01]  /*28d0*/  F2I.S64.TRUNC R16, R16 ;  /* 0x0000001000107311 */ /* 0x000e22000020d900 */
[----:B------:R-:W-:Y:S05]  /*28e0*/  BRA `(.L_x_10125) ;  /* 0x0000000000107947 */ /* 0x000fea0003800000 */
.L_x_10149:
[----:B------:R4:W5:Y:S01]  /*28f0*/  LDG.E.64 R16, desc[UR36][R4.64] ;  /* 0x0000002404107981 */ /* 0x000962000c1e1b00 */
[----:B------:R-:W-:Y:S05]  /*2900*/  BRA `(.L_x_10125) ;  /* 0x0000000000087947 */ /* 0x000fea0003800000 */
.L_x_10148:
[----:B------:R3:W5:Y:S01]  /*2910*/  LDG.E R16, desc[UR36][R4.64] ;  /* 0x0000002404107981 */ /* 0x000762000c1e1900 */
[----:B------:R-:W-:-:S07]  /*2920*/  IMAD.MOV.U32 R17, RZ, RZ, RZ ;  /* 0x000000ffff117224 */ /* 0x000fce00078e00ff */
.L_x_10125:
[----:B------:R-:W-:Y:S01]  /*2930*/  ISETP.NE.AND P0, PT, R23, RZ, PT ;  /* 0x000000ff1700720c */ /* 0x000fe20003f05270 */
[----:B------:R-:W-:-:S03]  /*2940*/  VIADD R25, R19, 0x80 ;  /* 0x0000008013197836 */ /* 0x000fc60000000000 */
[----:B------:R-:W-:-:S04]  /*2950*/  PLOP3.LUT P0, PT, P0, PT, PT, 0x8, 0x80 ;  /* 0x000000000080781c */ /* 0x000fc8000070e170 */
[----:B------:R-:W-:-:S09]  /*2960*/  P2R R23, PR, RZ, 0x1 ;  /* 0x00000001ff177803 */ /* 0x000fd20000000000 */
.L_x_10060:
[----:B------:R-:W-:Y:S05]  /*2970*/  BSYNC.RECONVERGENT B7 ;  /* 0x0000000000077941 */ /* 0x000fea0003800200 */
.L_x_10059:
[----:B------:R-:W-:Y:S01]  /*2980*/  ISETP.GE.AND P0, PT, R25, R18, PT ;  /* 0x000000121900720c */ /* 0x000fe20003f06270 */
[----:B------:R-:W-:Y:S01]  /*2990*/  BSSY.RECONVERGENT B7, `(.L_x_10154) ;  /* 0x000028d000077945 */ /* 0x000fe20003800200 */
[----:B------:R-:W-:Y:S01]  /*29a0*/  PLOP3.LUT P1, PT, PT, PT, PT, 0x80, 0x8 ;  /* 0x000000000008781c */ /* 0x000fe20003f2f070 */
[----:B------:R-:W-:Y:S01]  /*29b0*/  IMAD.MOV.U32 R24, RZ, RZ, RZ ;  /* 0x000000ffff187224 */ /* 0x000fe200078e00ff */
[----:B------:R-:W-:Y:S02]  /*29c0*/  CS2R R28, SRZ ;  /* 0x00000000001c7805 */ /* 0x000fe4000001ff00 */
[----:B------:R-:W-:-:S07]  /*29d0*/  P2R R27, PR, RZ, 0x2 ;  /* 0x00000002ff1b7803 */ /* 0x000fce0000000000 */
        /* <DEDUP_REMOVED lines=20> */
.L_x_10159:
[----:B------:R2:W5:Y:S01]  /*2b20*/  LDG.E.U8 R24, desc[UR36][R4.64] ;  /* 0x0000002404187981 */ /* 0x000562000c1e1100 */
[----:B------:R-:W-:Y:S05]  /*2b30*/  BRA `(.L_x_10161) ;  /* 0x0000000c00307947 */ /* 0x000fea0003800000 */
.L_x_10158:
        /* <DEDUP_REMOVED lines=8> */
.L_x_10163:
[----:B------:R4:W5:Y:S01]  /*2bc0*/  LDG.E R24, desc[UR36][R4.64] ;  /* 0x0000002404187981 */ /* 0x000962000c1e1900 */
[----:B------:R-:W-:Y:S05]  /*2bd0*/  BRA `(.L_x_10161) ;  /* 0x0000000c00087947 */ /* 0x000fea0003800000 */
.L_x_10162:
[----:B------:R3:W5:Y:S01]  /*2be0*/  LDG.E.S16 R24, desc[UR36][R4.64] ;  /* 0x0000002404187981 */ /* 0x000762000c1e1700 */
[----:B------:R-:W-:Y:S05]  /*2bf0*/  BRA `(.L_x_10161) ;  /* 0x0000000c00007947 */ /* 0x000fea0003800000 */
.L_x_10157:
        /* <DEDUP_REMOVED lines=9> */
.L_x_10165:
[----:B------:R-:W2:Y:S02]  /*2c90*/  LDG.E.U16 R4, desc[UR36][R4.64] ;  /* 0x0000002404047981 */ /* 0x000ea4000c1e1500 */
[----:B--2---:R-:W-:-:S06]  /*2ca0*/  HADD2.F32 R24, -RZ, R4.H0_H0 ;  /* 0x20000004ff187230 */ /* 0x004fcc0000004100 */
[----:B------:R-:W0:Y:S01]  /*2cb0*/  F2I.FTZ.TRUNC.NTZ R24, R24 ;  /* 0x0000001800187305 */ /* 0x000e22000021f100 */
[----:B------:R-:W-:Y:S05]  /*2cc0*/  BRA `(.L_x_10161) ;  /* 0x0000000800cc7947 */ /* 0x000fea0003800000 */
.L_x_10164:
        /* <DEDUP_REMOVED lines=9> */
.L_x_10167:
[----:B------:R-:W2:Y:S02]  /*2d60*/  LDG.E.U16 R4, desc[UR36][R4.64] ;  /* 0x0000002404047981 */ /* 0x000ea4000c1e1500 */
[----:B--2---:R-:W-:-:S06]  /*2d70*/  HADD2.F32 R24, -RZ, R4.H0_H0 ;  /* 0x20000004ff187230 */ /* 0x004fcc0000004100 */
[----:B------:R-:W0:Y:S01]  /*2d80*/  F2I.FTZ.TRUNC.NTZ R24, R24 ;  /* 0x0000001800187305 */ /* 0x000e22000021f100 */
[----:B------:R-:W-:Y:S05]  /*2d90*/  BRA `(.L_x_10161) ;  /* 0x0000000800987947 */ /* 0x000fea0003800000 */
.L_x_10166:
[----:B------:R-:W2:Y:S02]  /*2da0*/  LDG.E.64 R4, desc[UR36][R4.64] ;  /* 0x0000002404047981 */ /* 0x000ea4000c1e1b00 */
[----:B--2---:R0:W2:Y:S01]  /*2db0*/  F2I.F64.TRUNC R24, R4 ;  /* 0x0000000400187311 */ /* 0x0040a2000030d100 */
[----:B------:R-:W-:Y:S05]  /*2dc0*/  BRA `(.L_x_10161) ;  /* 0x00000008008c7947 */ /* 0x000fea0003800000 */
.L_x_10156:
        /* <DEDUP_REMOVED lines=12> */
.L_x_10170:
[----:B------:R-:W2:Y:S02]  /*2e90*/  LDG.E.64 R4, desc[UR36][R4.64] ;  /* 0x0000002404047981 */ /* 0x000ea4000c1e1b00 */
[----:B--2---:R0:W2:Y:S01]  /*2ea0*/  F2I.F64.TRUNC R24, R4 ;  /* 0x0000000400187311 */ /* 0x0040a2000030d100 */
[----:B------:R-:W-:Y:S05]  /*2eb0*/  BRA `(.L_x_10161) ;  /* 0x0000000800507947 */ /* 0x000fea0003800000 */
.L_x_10169:
        /* <DEDUP_REMOVED lines=26> */
.L_x_10172:
        /* <DEDUP_REMOVED lines=12> */
[----:B------:R0:W2:Y:S01]  /*3120*/  F2I.FTZ.TRUNC.NTZ R24, R0 ;  /* 0x0000000000187305 */ /* 0x0000a2000021f100 */
[----:B------:R-:W-:Y:S05]  /*3130*/  BRA `(.L_x_10161) ;  /* 0x0000000400b07947 */ /* 0x000fea0003800000 */
.L_x_10171:
[----:B------:R-:W2:Y:S02]  /*3140*/  LDG.E.U16 R24, desc[UR36][R4.64] ;  /* 0x0000002404187981 */ /* 0x000ea4000c1e1500 */
[----:B--2---:R-:W-:-:S06]  /*3150*/  IMAD.U32 R24, R24, 0x10000, RZ ;  /* 0x0001000018187824 */ /* 0x004fcc00078e00ff */
[----:B------:R-:W0:Y:S01]  /*3160*/  F2I.FTZ.TRUNC.NTZ R24, R24 ;  /* 0x0000001800187305 */ /* 0x000e22000021f100 */
[----:B------:R-:W-:Y:S05]  /*3170*/  BRA `(.L_x_10161) ;  /* 0x0000000400a07947 */ /* 0x000fea0003800000 */
.L_x_10168:
        /* <DEDUP_REMOVED lines=10> */
.L_x_10175:
        /* <DEDUP_REMOVED lines=21> */
.L_x_10179:
[----:B------:R-:W-:Y:S05]  /*3370*/  BSYNC.RECONVERGENT B1 ;  /* 0x0000000000017941 */ /* 0x000fea0003800200 */
.L_x_10178:
[----:B------:R-:W-:Y:S01]  /*3380*/  IMAD.SHL.U32 R0, R0, 0x100000, RZ ;  /* 0x0010000000007824 */ /* 0x000fe200078e00ff */
[----:B------:R-:W-:-:S04]  /*3390*/  LEA R3, R3, 0x3b800000, 0x17 ;  /* 0x3b80000003037811 */ /* 0x000fc800078eb8ff */
[----:B------:R-:W-:-:S07]  /*33a0*/  LOP3.LUT R24, R3, R0, R7, 0xfe, !PT ;  /* 0x0000000003187212 */ /* 0x000fce00078efe07 */
.L_x_10177:
[----:B------:R-:W-:Y:S05]  /*33b0*/  BSYNC.RECONVERGENT B0 ;  /* 0x0000000000007941 */ /* 0x000fea0003800200 */
.L_x_10176:
[----:B------:R-:W0:Y:S01]  /*33c0*/  F2I.FTZ.TRUNC.NTZ R24, R24 ;  /* 0x0000001800187305 */ /* 0x000e22000021f100 */
[----:B------:R-:W-:Y:S05]  /*33d0*/  BRA `(.L_x_10161) ;  /* 0x0000000400087947 */ /* 0x000fea0003800000 */
.L_x_10174:
        /* <DEDUP_REMOVED lines=21> */
.L_x_10183:
[----:B------:R-:W-:Y:S05]  /*3530*/  BSYNC.RECONVERGENT B1 ;  /* 0x0000000000017941 */ /* 0x000fea0003800200 */
.L_x_10182:
[----:B------:R-:W-:Y:S01]  /*3540*/  IMAD.SHL.U32 R0, R0, 0x200000, RZ ;  /* 0x0020000000007824 */ /* 0x000fe200078e00ff */
[----:B------:R-:W-:-:S04]  /*3550*/  LEA R3, R3, 0x37800000, 0x17 ;  /* 0x3780000003037811 */ /* 0x000fc800078eb8ff */
[----:B------:R-:W-:-:S07]  /*3560*/  LOP3.LUT R24, R3, R0, R7, 0xfe, !PT ;  /* 0x0000000003187212 */ /* 0x000fce00078efe07 */
.L_x_10181:
[----:B------:R-:W-:Y:S05]  /*3570*/  BSYNC.RECONVERGENT B0 ;  /* 0x0000000000007941 */ /* 0x000fea0003800200 */
.L_x_10180:
[----:B------:R-:W0:Y:S01]  /*3580*/  F2I.FTZ.TRUNC.NTZ R24, R24 ;  /* 0x0000001800187305 */ /* 0x000e22000021f100 */
[----:B------:R-:W-:Y:S05]  /*3590*/  BRA `(.L_x_10161) ;  /* 0x0000000000987947 */ /* 0x000fea0003800000 */
.L_x_10173:
        /* <DEDUP_REMOVED lines=14> */
.L_x_10187:
[----:B------:R-:W-:Y:S05]  /*3680*/  BSYNC.RECONVERGENT B0 ;  /* 0x0000000000007941 */ /* 0x000fea0003800200 */
.L_x_10186:
[----:B------:R-:W0:Y:S01]  /*3690*/  F2I.FTZ.TRUNC.NTZ R24, R24 ;  /* 0x0000001800187305 */ /* 0x000e22000021f100 */
[----:B------:R-:W-:Y:S05]  /*36a0*/  BRA `(.L_x_10161) ;  /* 0x0000000000547947 */ /* 0x000fea0003800000 */
.L_x_10160:
        /* <DEDUP_REMOVED lines=16> */
.L_x_10188:
[----:B------:R-:W-:Y:S01]  /*37b0*/  IMAD.MOV.U32 R24, RZ, RZ, RZ ;  /* 0x000000ffff187224 */ /* 0x000fe200078e00ff */
[----:B------:R-:W-:Y:S06]  /*37c0*/  BRA `(.L_x_10161) ;  /* 0x00000000000c7947 */ /* 0x000fec0003800000 */
.L_x_10185:
[----:B------:R0:W5:Y:S01]  /*37d0*/  LDG.E R24, desc[UR36][R4.64] ;  /* 0x0000002404187981 */ /* 0x000162000c1e1900 */
[----:B------:R-:W-:Y:S05]  /*37e0*/  BRA `(.L_x_10161) ;  /* 0x0000000000047947 */ /* 0x000fea0003800000 */
.L_x_10184:
[----:B------:R0:W5:Y:S02]  /*37f0*/  LDG.E R24, desc[UR36][R4.64] ;  /* 0x0000002404187981 */ /* 0x000164000c1e1900 */
.L_x_10161:
        /* <DEDUP_REMOVED lines=21> */
.L_x_10193:
[----:B------:R-:W2:Y:S02]  /*3950*/  LDG.E.U8 R4, desc[UR36][R4.64] ;  /* 0x0000002404047981 */ /* 0x000ea4000c1e1100 */
[----:B--2---:R-:W-:-:S04]  /*3960*/  ISETP.NE.AND P0, PT, R4, RZ, PT ;  /* 0x000000ff0400720c */ /* 0x004fc80003f05270 */
[----:B------:R-:W-:Y:S01]  /*3970*/  P2R R27, PR, RZ, 0x1 ;  /* 0x00000001ff1b7803 */ /* 0x000fe20000000000 */
[----:B------:R-:W-:Y:S08]  /*3980*/  BRA `(.L_x_10195) ;  /* 0x0000000800847947 */ /* 0x000ff00003800000 */
.L_x_10192:
        /* <DEDUP_REMOVED lines=11> */
.L_x_10197:
[----:B------:R-:W2:Y:S02]  /*3a40*/  LDG.E R4, desc[UR36][R4.64] ;  /* 0x0000002404047981 */ /* 0x000ea4000c1e1900 */
[----:B--2---:R-:W-:-:S04]  /*3a50*/  ISETP.NE.AND P0, PT, R4, RZ, PT ;  /* 0x000000ff0400720c */ /* 0x004fc80003f05270 */
[----:B------:R-:W-:Y:S01]  /*3a60*/  P2R R27, PR, RZ, 0x1 ;  /* 0x00000001ff1b7803 */ /* 0x000fe20000000000 */
[----:B------:R-:W-:Y:S08]  /*3a70*/  BRA `(.L_x_10195) ;  /* 0x0000000800487947 */ /* 0x000ff00003800000 */
.L_x_10196:
[----:B------:R-:W2:Y:S02]  /*3a80*/  LDG.E.U16 R4, desc[UR36][R4.64] ;  /* 0x0000002404047981 */ /* 0x000ea4000c1e1500 */
[----:B--2---:R-:W-:-:S04]  /*3a90*/  ISETP.NE.AND P0, PT, R4, RZ, PT ;  /* 0x000000ff0400720c */ /* 0x004fc80003f05270 */
[----:B------:R-:W-:Y:S01]  /*3aa0*/  P2R R27, PR, RZ, 0x1 ;  /* 0x00000001ff1b7803 */ /* 0x000fe20000000000 */
[----:B------:R-:W-:Y:S08]  /*3ab0*/  BRA `(.L_x_10195) ;  /* 0x0000000800387947 */ /* 0x000ff00003800000 */
.L_x_10191:
        /* <DEDUP_REMOVED lines=10> */
.L_x_10199:
[----:B------:R-:W2:Y:S02]  /*3b60*/  LDG.E.U16 R0, desc[UR36][R4.64] ;  /* 0x0000002404007981 */ /* 0x000ea4000c1e1500 */
[----:B--2---:R-:W-:-:S05]  /*3b70*/  HADD2.F32 R0, -RZ, R0.H0_H0 ;  /* 0x20000000ff007230 */ /* 0x004fca0000004100 */
[----:B------:R-:W-:-:S04]  /*3b80*/  FSETP.NEU.FTZ.AND P0, PT, R0, RZ, PT ;  /* 0x000000ff0000720b */ /* 0x000fc80003f1d000 */
[----:B------:R-:W-:Y:S01]  /*3b90*/  P2R R27, PR, RZ, 0x1 ;  /* 0x00000001ff1b7803 */ /* 0x000fe20000000000 */
[----:B------:R-:W-:Y:S08]  /*3ba0*/  BRA `(.L_x_10195) ;  /* 0x0000000400fc7947 */ /* 0x000ff00003800000 */
.L_x_10198:
        /* <DEDUP_REMOVED lines=12> */
.L_x_10201:
        /* <DEDUP_REMOVED lines=10> */
.L_x_10200:
[----:B------:R-:W2:Y:S02]  /*3d10*/  LDG.E.64 R4, desc[UR36][R4.64] ;  /* 0x0000002404047981 */ /* 0x000ea4000c1e1b00 */
[----:B--2---:R-:W-:-:S06]  /*3d20*/  DSETP.NEU.AND P0, PT, R4, RZ, PT ;  /* 0x000000ff0400722a */ /* 0x004fcc0003f0d000 */
[----:B------:R-:W-:Y:S01]  /*3d30*/  P2R R27, PR, RZ, 0x1 ;  /* 0x00000001ff1b7803 */ /* 0x000fe20000000000 */
[----:B------:R-:W-:Y:S07]  /*3d40*/  BRA `(.L_x_10195) ;  /* 0x0000000400947947 */ /* 0x000fee0003800000 */
.L_x_10190:
        /* <DEDUP_REMOVED lines=12> */
.L_x_10204:
[----:B------:R-:W2:Y:S02]  /*3e10*/  LDG.E.128 R4, desc[UR36][R4.64] ;  /* 0x0000002404047981 */ /* 0x000ea4000c1e1d00 */
[----:B--2---:R-:W-:-:S06]  /*3e20*/  DSETP.NEU.AND P0, PT, R6, RZ, PT ;  /* 0x000000ff0600722a */ /* 0x004fcc0003f0d000 */
[----:B------:R-:W-:-:S06]  /*3e30*/  DSETP.NEU.OR P0, PT, R4, RZ, P0 ;  /* 0x000000ff0400722a */ /* 0x000fcc000070d400 */
[----:B------:R-:W-:Y:S01]  /*3e40*/  P2R R27, PR, RZ, 0x1 ;  /* 0x00000001ff1b7803 */ /* 0x000fe20000000000 */
[----:B------:R-:W-:Y:S07]  /*3e50*/  BRA `(.L_x_10195) ;  /* 0x0000000400507947 */ /* 0x000fee0003800000 */
.L_x_10203:
        /* <DEDUP_REMOVED lines=10> */
.L_x_10206:
        /* <DEDUP_REMOVED lines=12> */
.L_x_10205:
[----:B------:R-:W2:Y:S02]  /*3fc0*/  LDG.E.U16 R0, desc[UR36][R4.64] ;  /* 0x0000002404007981 */ /* 0x000ea4000c1e1500 */
[----:B--2---:R-:W-:-:S05]  /*3fd0*/  IMAD.U32 R0, R0, 0x10000, RZ ;  /* 0x0001000000007824 */ /* 0x004fca00078e00ff */
[----:B------:R-:W-:-:S04]  /*3fe0*/  FSETP.NEU.FTZ.AND P0, PT, R0, RZ, PT ;  /* 0x000000ff0000720b */ /* 0x000fc80003f1d000 */
[----:B------:R-:W-:Y:S01]  /*3ff0*/  P2R R27, PR, RZ, 0x1 ;  /* 0x00000001ff1b7803 */ /* 0x000fe20000000000 */
[----:B------:R-:W-:Y:S08]  /*4000*/  BRA `(.L_x_10195) ;  /* 0x0000000000e47947 */ /* 0x000ff00003800000 */
.L_x_10202:
        /* <DEDUP_REMOVED lines=12> */
.L_x_10209:
[----:B------:R-:W2:Y:S02]  /*40d0*/  LDG.E.U8 R4, desc[UR36][R4.64] ;  /* 0x0000002404047981 */ /* 0x000ea4000c1e1100 */
[----:B--2---:R-:W-:-:S04]  /*40e0*/  ISETP.NE.AND P0, PT, R4, RZ, PT ;  /* 0x000000ff0400720c */ /* 0x004fc80003f05270 */
[----:B------:R-:W-:Y:S01]  /*40f0*/  P2R R27, PR, RZ, 0x1 ;  /* 0x00000001ff1b7803 */ /* 0x000fe20000000000 */
[----:B------:R-:W-:Y:S08]  /*4100*/  BRA `(.L_x_10195) ;  /* 0x0000000000a47947 */ /* 0x000ff00003800000 */
.L_x_10208:
[----:B------:R-:W2:Y:S02]  /*4110*/  LDG.E.U8 R4, desc[UR36][R4.64] ;  /* 0x0000002404047981 */ /* 0x000ea4000c1e1100 */
[----:B--2---:R-:W-:-:S04]  /*4120*/  ISETP.NE.AND P0, PT, R4, RZ, PT ;  /* 0x000000ff0400720c */ /* 0x004fc80003f05270 */
[----:B------:R-:W-:Y:S01]  /*4130*/  P2R R27, PR, RZ, 0x1 ;  /* 0x00000001ff1b7803 */ /* 0x000fe20000000000 */
[----:B------:R-:W-:Y:S08]  /*4140*/  BRA `(.L_x_10195) ;  /* 0x0000000000947947 */ /* 0x000ff00003800000 */
.L_x_10207:
        /* <DEDUP_REMOVED lines=10> */
.L_x_10194:
        /* <DEDUP_REMOVED lines=16> */
.L_x_10212:
[----:B------:R-:W-:-:S04]  /*42f0*/  PLOP3.LUT P0, PT, PT, PT, PT, 0x8, 0x80 ;  /* 0x000000000080781c */ /* 0x000fc80003f0e170 */
[----:B------:R-:W-:Y:S01]  /*4300*/  P2R R27, PR, RZ, 0x1 ;  /* 0x00000001ff1b7803 */ /* 0x000fe20000000000 */
[----:B------:R-:W-:Y:S08]  /*4310*/  BRA `(.L_x_10195) ;  /* 0x0000000000207947 */ /* 0x000ff00003800000 */
.L_x_10211:
[----:B------:R-:W2:Y:S02]  /*4320*/  LDG.E.64 R4, desc[UR36][R4.64] ;  /* 0x0000002404047981 */ /* 0x000ea4000c1e1b00 */
[----:B--2---:R-:W-:-:S04]  /*4330*/  ISETP.NE.U32.AND P0, PT, R4, RZ, PT ;  /* 0x000000ff0400720c */ /* 0x004fc80003f05070 */
[----:B------:R-:W-:-:S04]  /*4340*/  ISETP.NE.AND.EX P0, PT, R5, RZ, PT, P0 ;  /* 0x000000ff0500720c */ /* 0x000fc80003f05300 */
[----:B------:R-:W-:Y:S01]  /*4350*/  P2R R27, PR, RZ, 0x1 ;  /* 0x00000001ff1b7803 */ /* 0x000fe20000000000 */
[----:B------:R-:W-:Y:S08]  /*4360*/  BRA `(.L_x_10195) ;  /* 0x00000000000c7947 */ /* 0x000ff00003800000 */
.L_x_10210:
[----:B------:R-:W2:Y:S02]  /*4370*/  LDG.E R4, desc[UR36][R4.64] ;  /* 0x0000002404047981 */ /* 0x000ea4000c1e1900 */
[----:B--2---:R-:W-:-:S04]  /*4380*/  ISETP.NE.AND P0, PT, R4, RZ, PT ;  /* 0x000000ff0400720c */ /* 0x004fc80003f05270 */
[----:B------:R-:W-:-:S09]  /*4390*/  P2R R27, PR, RZ, 0x1 ;  /* 0x00000001ff1b7803 */ /* 0x000fd20000000000 */
.L_x_10195:
[----:B------:R-:W-:Y:S05]  /*43a0*/  BSYNC.RECONVERGENT B6 ;  /* 0x0000000000067941 */ /* 0x000fea0003800200 */
.L_x_10189:
        /* <DEDUP_REMOVED lines=19> */
.L_x_10216:
[----:B------:R0:W5:Y:S01]  /*44e0*/  LDG.E.U8 R28, desc[UR36][R4.64] ;  /* 0x00000024041c7981 */ /* 0x000162000c1e1100 */
[----:B------:R-:W-:Y:S01]  /*44f0*/  IMAD.MOV.U32 R29, RZ, RZ, RZ ;  /* 0x000000ffff1d7224 */ /* 0x000fe200078e00ff */
[----:B------:R-:W-:Y:S06]  /*4500*/  BRA `(.L_x_10218) ;  /* 0x0000000c00447947 */ /* 0x000fec0003800000 */
.L_x_10215:
        /* <DEDUP_REMOVED lines=8> */
.L_x_10220:
[----:B------:R-:W2:Y:S02]  /*4590*/  LDG.E R28, desc[UR36][R4.64] ;  /* 0x00000024041c7981 */ /* 0x000ea4000c1e1900 */
[----:B--2---:R-:W-:Y:S01]  /*45a0*/  SHF.R.S32.HI R29, RZ, 0x1f, R28 ;  /* 0x0000001fff1d7819 */ /* 0x004fe2000001141c */
[----:B------:R-:W-:Y:S06]  /*45b0*/  BRA `(.L_x_10218) ;  /* 0x0000000c00187947 */ /* 0x000fec0003800000 */
.L_x_10219:
[----:B------:R-:W2:Y:S02]  /*45c0*/  LDG.E.S16 R28, desc[UR36][R4.64] ;  /* 0x00000024041c7981 */ /* 0x000ea4000c1e1700 */
[----:B--2---:R-:W-:Y:S01]  /*45d0*/  SHF.R.S32.HI R29, RZ, 0x1f, R28 ;  /* 0x0000001fff1d7819 */ /* 0x004fe2000001141c */
[----:B------:R-:W-:Y:S06]  /*45e0*/  BRA `(.L_x_10218) ;  /* 0x0000000c000c7947 */ /* 0x000fec0003800000 */
.L_x_10214:
        /* <DEDUP_REMOVED lines=9> */
.L_x_10222:
[----:B------:R-:W2:Y:S02]  /*4680*/  LDG.E.U16 R4, desc[UR36][R4.64] ;  /* 0x0000002404047981 */ /* 0x000ea4000c1e1500 */
[----:B--2---:R-:W-:-:S06]  /*4690*/  HADD2.F32 R28, -RZ, R4.H0_H0 ;  /* 0x20000004ff1c7230 */ /* 0x004fcc0000004100 */
[----:B------:R-:W0:Y:S01]  /*46a0*/  F2I.S64.TRUNC R28, R28 ;  /* 0x0000001c001c7311 */ /* 0x000e22000020d900 */
[----:B------:R-:W-:Y:S05]  /*46b0*/  BRA `(.L_x_10218) ;  /* 0x0000000800d87947 */ /* 0x000fea0003800000 */
.L_x_10221:
        /* <DEDUP_REMOVED lines=9> */
.L_x_10224:
[----:B------:R-:W2:Y:S02]  /*4750*/  LDG.E.U16 R4, desc[UR36][R4.64] ;  /* 0x0000002404047981 */ /* 0x000ea4000c1e1500 */
[----:B--2---:R-:W-:-:S06]  /*4760*/  HADD2.F32 R28, -RZ, R4.H0_H0 ;  /* 0x20000004ff1c7230 */ /* 0x004fcc0000004100 */
[----:B------:R-:W0:Y:S01]  /*4770*/  F2I.S64.TRUNC R28, R28 ;  /* 0x0000001c001c7311 */ /* 0x000e22000020d900 */
[----:B------:R-:W-:Y:S05]  /*4780*/  BRA `(.L_x_10218) ;  /* 0x0000000800a47947 */ /* 0x000fea0003800000 */
.L_x_10223:
[----:B------:R-:W2:Y:S02]  /*4790*/  LDG.E.64 R4, desc[UR36][R4.64] ;  /* 0x0000002404047981 */ /* 0x000ea4000c1e1b00 */
[----:B--2---:R0:W2:Y:S01]  /*47a0*/  F2I.S64.F64.TRUNC R28, R4 ;  /* 0x00000004001c7311 */ /* 0x0040a2000030d900 */
[----:B------:R-:W-:Y:S05]  /*47b0*/  BRA `(.L_x_10218) ;  /* 0x0000000800987947 */ /* 0x000fea0003800000 */
.L_x_10213:
        /* <DEDUP_REMOVED lines=13> */
.L_x_10227:
[----:B------:R-:W2:Y:S02]  /*4890*/  LDG.E.64 R4, desc[UR36][R4.64] ;  /* 0x0000002404047981 */ /* 0x000ea4000c1e1b00 */
[----:B--2---:R0:W2:Y:S01]  /*48a0*/  F2I.S64.F64.TRUNC R28, R4 ;  /* 0x00000004001c7311 */ /* 0x0040a2000030d900 */
[----:B------:R-:W-:Y:S05]  /*48b0*/  BRA `(.L_x_10218) ;  /* 0x0000000800587947 */ /* 0x000fea0003800000 */
.L_x_10226:
        /* <DEDUP_REMOVED lines=26> */
.L_x_10229:
        /* <DEDUP_REMOVED lines=14> */
.L_x_10228:
[----:B------:R-:W2:Y:S02]  /*4b40*/  LDG.E.U16 R28, desc[UR36][R4.64] ;  /* 0x00000024041c7981 */ /* 0x000ea4000c1e1500 */
[----:B--2---:R-:W-:-:S06]  /*4b50*/  IMAD.U32 R28, R28, 0x10000, RZ ;  /* 0x000100001c1c7824 */ /* 0x004fcc00078e00ff */
[----:B------:R-:W0:Y:S01]  /*4b60*/  F2I.S64.TRUNC R28, R28 ;  /* 0x0000001c001c7311 */ /* 0x000e22000020d900 */
[----:B------:R-:W-:Y:S05]  /*4b70*/  BRA `(.L_x_10218) ;  /* 0x0000000400a87947 */ /* 0x000fea0003800000 */
.L_x_10225:
        /* <DEDUP_REMOVED lines=11> */
.L_x_10232:
        /* <DEDUP_REMOVED lines=21> */
.L_x_10236:
[----:B------:R-:W-:Y:S05]  /*4d80*/  BSYNC.RECONVERGENT B1 ;  /* 0x0000000000017941 */ /* 0x000fea0003800200 */
.L_x_10235:
[----:B------:R-:W-:Y:S01]  /*4d90*/  IMAD.SHL.U32 R0, R0, 0x100000, RZ ;  /* 0x0010000000007824 */ /* 0x000fe200078e00ff */
[----:B------:R-:W-:-:S04]  /*4da0*/  LEA R3, R3, 0x3b800000, 0x17 ;  /* 0x3b80000003037811 */ /* 0x000fc800078eb8ff */
[----:B------:R-:W-:-:S07]  /*4db0*/  LOP3.LUT R28, R3, R0, R7, 0xfe, !PT ;  /* 0x00000000031c7212 */ /* 0x000fce00078efe07 */
.L_x_10234:
[----:B------:R-:W-:Y:S05]  /*4dc0*/  BSYNC.RECONVERGENT B0 ;  /* 0x0000000000007941 */ /* 0x000fea0003800200 */
.L_x_10233:
[----:B------:R-:W0:Y:S01]  /*4dd0*/  F2I.S64.TRUNC R28, R28 ;  /* 0x0000001c001c7311 */ /* 0x000e22000020d900 */
[----:B------:R-:W-:Y:S05]  /*4de0*/  BRA `(.L_x_10218) ;  /* 0x00000004000c7947 */ /* 0x000fea0003800000 */
.L_x_10231:
        /* <DEDUP_REMOVED lines=21> */
.L_x_10240:
[----:B------:R-:W-:Y:S05]  /*4f40*/  BSYNC.RECONVERGENT B1 ;  /* 0x0000000000017941 */ /* 0x000fea0003800200 */
.L_x_10239:
[----:B------:R-:W-:Y:S01]  /*4f50*/  IMAD.SHL.U32 R0, R0, 0x200000, RZ ;  /* 0x0020000000007824 */ /* 0x000fe200078e00ff */
[----:B------:R-:W-:-:S04]  /*4f60*/  LEA R3, R3, 0x37800000, 0x17 ;  /* 0x3780000003037811 */ /* 0x000fc800078eb8ff */
[----:B------:R-:W-:-:S07]  /*4f70*/  LOP3.LUT R28, R3, R0, R7, 0xfe, !PT ;  /* 0x00000000031c7212 */ /* 0x000fce00078efe07 */
.L_x_10238:
[----:B------:R-:W-:Y:S05]  /*4f80*/  BSYNC.RECONVERGENT B0 ;  /* 0x0000000000007941 */ /* 0x000fea0003800200 */
.L_x_10237:
[----:B------:R-:W0:Y:S01]  /*4f90*/  F2I.S64.TRUNC R28, R28 ;  /* 0x0000001c001c7311 */ /* 0x000e22000020d900 */
[----:B------:R-:W-:Y:S05]  /*4fa0*/  BRA `(.L_x_10218) ;  /* 0x00000000009c7947 */ /* 0x000fea0003800000 */
.L_x_10230:
        /* <DEDUP_REMOVED lines=14> */
.L_x_10244:
[----:B------:R-:W-:Y:S05]  /*5090*/  BSYNC.RECONVERGENT B0 ;  /* 0x0000000000007941 */ /* 0x000fea0003800200 */
.L_x_10243:
[----:B------:R-:W0:Y:S01]  /*50a0*/  F2I.S64.TRUNC R28, R28 ;  /* 0x0000001c001c7311 */ /* 0x000e22000020d900 */
[----:B------:R-:W-:Y:S05]  /*50b0*/  BRA `(.L_x_10218) ;  /* 0x0000000000587947 */ /* 0x000fea0003800000 */
.L_x_10217:
        /* <DEDUP_REMOVED lines=16> */
.L_x_10245:
[----:B------:R-:W-:Y:S01]  /*51c0*/  CS2R R28, SRZ ;  /* 0x00000000001c7805 */ /* 0x000fe2000001ff00 */
[----:B------:R-:W-:Y:S06]  /*51d0*/  BRA `(.L_x_10218) ;  /* 0x0000000000107947 */ /* 0x000fec0003800000 */
.L_x_10242:
[----:B------:R0:W5:Y:S01]  /*51e0*/  LDG.E.64 R28, desc[UR36][R4.64] ;  /* 0x00000024041c7981 */ /* 0x000162000c1e1b00 */
[----:B------:R-:W-:Y:S05]  /*51f0*/  BRA `(.L_x_10218) ;  /* 0x0000000000087947 */ /* 0x000fea0003800000 */
.L_x_10241:
[----:B------:R0:W5:Y:S01]  /*5200*/  LDG.E R28, desc[UR36][R4.64] ;  /* 0x00000024041c7981 */ /* 0x000162000c1e1900 */
[----:B------:R-:W-:-:S07]  /*5210*/  IMAD.MOV.U32 R29, RZ, RZ, RZ ;  /* 0x000000ffff1d7224 */ /* 0x000fce00078e00ff */
.L_x_10218:
[----:B------:R-:W-:Y:S01]  /*5220*/  ISETP.NE.AND P0, PT, R27, RZ, PT ;  /* 0x000000ff1b00720c */ /* 0x000fe20003f05270 */
[----:B------:R-:W-:-:S03]  /*5230*/  VIADD R25, R25, 0x80 ;  /* 0x0000008019197836 */ /* 0x000fc60000000000 */
[----:B------:R-:W-:-:S04]  /*5240*/  PLOP3.LUT P0, PT, P0, PT, PT, 0x8, 0x80 ;  /* 0x000000000080781c */ /* 0x000fc8000070e170 */
[----:B------:R-:W-:-:S09]  /*5250*/  P2R R27, PR, RZ, 0x1 ;  /* 0x00000001ff1b7803 */ /* 0x000fd20000000000 */
.L_x_10155:
[----:B------:R-:W-:Y:S05]  /*5260*/  BSYNC.RECONVERGENT B7 ;  /* 0x0000000000077941 */ /* 0x000fea0003800200 */
.L_x_10154:
        /* <DEDUP_REMOVED lines=26> */
.L_x_10251:
[----:B------:R0:W5:Y:S01]  /*5410*/  LDG.E.U8 R26, desc[UR36][R4.64] ;  /* 0x00000024041a7981 */ /* 0x000162000c1e1100 */
[----:B------:R-:W-:Y:S05]  /*5420*/  BRA `(.L_x_10253) ;  /* 0x0000000c00307947 */ /* 0x000fea0003800000 */
.L_x_10250:
        /* <DEDUP_REMOVED lines=8> */
.L_x_10255:
[----:B------:R0:W5:Y:S01]  /*54b0*/  LDG.E R26, desc[UR36][R4.64] ;  /* 0x00000024041a7981 */ /* 0x000162000c1e1900 */
[----:B------:R-:W-:Y:S05]  /*54c0*/  BRA `(.L_x_10253) ;  /* 0x0000000c00087947 */ /* 0x000fea0003800000 */
.L_x_10254:
[----:B------:R0:W5:Y:S01]  /*54d0*/  LDG.E.S16 R26, desc[UR36][R4.64] ;  /* 0x00000024041a7981 */ /* 0x000162000c1e1700 */
[----:B------:R-:W-:Y:S05]  /*54e0*/  BRA `(.L_x_10253) ;  /* 0x0000000c00007947 */ /* 0x000fea0003800000 */
.L_x_10249:
        /* <DEDUP_REMOVED lines=9> */
.L_x_10257:
[----:B------:R-:W2:Y:S02]  /*5580*/  LDG.E.U16 R4, desc[UR36][R4.64] ;  /* 0x0000002404047981 */ /* 0x000ea4000c1e1500 */
[----:B--2---:R-:W-:-:S06]  /*5590*/  HADD2.F32 R26, -RZ, R4.H0_H0 ;  /* 0x20000004ff1a7230 */ /* 0x004fcc0000004100 */
[----:B------:R-:W0:Y:S01]  /*55a0*/  F2I.FTZ.TRUNC.NTZ R26, R26 ;  /* 0x0000001a001a7305 */ /* 0x000e22000021f100 */
[----:B------:R-:W-:Y:S05]  /*55b0*/  BRA `(.L_x_10253) ;  /* 0x0000000800cc7947 */ /* 0x000fea0003800000 */
.L_x_10256:
        /* <DEDUP_REMOVED lines=9> */
.L_x_10259:
[----:B------:R-:W2:Y:S02]  /*5650*/  LDG.E.U16 R4, desc[UR36][R4.64] ;  /* 0x0000002404047981 */ /* 0x000ea4000c1e1500 */
[----:B--2---:R-:W-:-:S06]  /*5660*/  HADD2.F32 R26, -RZ, R4.H0_H0 ;  /* 0x20000004ff1a7230 */ /* 0x004fcc0000004100 */
[----:B------:R-:W0:Y:S01]  /*5670*/  F2I.FTZ.TRUNC.NTZ R26, R26 ;  /* 0x0000001a001a7305 */ /* 0x000e22000021f100 */
[----:B------:R-:W-:Y:S05]  /*5680*/  BRA `(.L_x_10253) ;  /* 0x0000000800987947 */ /* 0x000fea0003800000 */
.L_x_10258:
[----:B------:R-:W2:Y:S02]  /*5690*/  LDG.E.64 R4, desc[UR36][R4.64] ;  /* 0x0000002404047981 */ /* 0x000ea4000c1e1b00 */
[----:B--2---:R0:W2:Y:S01]  /*56a0*/  F2I.F64.TRUNC R26, R4 ;  /* 0x00000004001a7311 */ /* 0x0040a2000030d100 */
[----:B------:R-:W-:Y:S05]  /*56b0*/  BRA `(.L_x_10253) ;  /* 0x00000008008c7947 */ /* 0x000fea0003800000 */
.L_x_10248:
        /* <DEDUP_REMOVED lines=12> */
.L_x_10262:
[----:B------:R-:W2:Y:S02]  /*5780*/  LDG.E.64 R4, desc[UR36][R4.64] ;  /* 0x0000002404047981 */ /* 0x000ea4000c1e1b00 */
[----:B--2---:R0:W2:Y:S01]  /*5790*/  F2I.F64.TRUNC R26, R4 ;  /* 0x00000004001a7311 */ /* 0x0040a2000030d100 */
[----:B------:R-:W-:Y:S05]  /*57a0*/  BRA `(.L_x_10253) ;  /* 0x0000000800507947 */ /* 0x000fea0003800000 */
.L_x_10261:
        /* <DEDUP_REMOVED lines=26> */
.L_x_10264:
        /* <DEDUP_REMOVED lines=14> */
.L_x_10263:
[----:B------:R-:W2:Y:S02]  /*5a30*/  LDG.E.U16 R26, desc[UR36][R4.64] ;  /* 0x00000024041a7981 */ /* 0x000ea4000c1e1500 */
[----:B--2---:R-:W-:-:S06]  /*5a40*/  IMAD.U32 R26, R26, 0x10000, RZ ;  /* 0x000100001a1a7824 */ /* 0x004fcc00078e00ff */
[----:B------:R-:W0:Y:S01]  /*5a50*/  F2I.FTZ.TRUNC.NTZ R26, R26 ;  /* 0x0000001a001a7305 */ /* 0x000e22000021f100 */
[----:B------:R-:W-:Y:S05]  /*5a60*/  BRA `(.L_x_10253) ;  /* 0x0000000400a07947 */ /* 0x000fea0003800000 */
.L_x_10260:
        /* <DEDUP_REMOVED lines=10> */
.L_x_10267:
        /* <DEDUP_REMOVED lines=21> */
.L_x_10271:
[----:B------:R-:W-:Y:S05]  /*5c60*/  BSYNC.RECONVERGENT B1 ;  /* 0x0000000000017941 */ /* 0x000fea0003800200 */
.L_x_10270:
[----:B------:R-:W-:Y:S01]  /*5c70*/  IMAD.SHL.U32 R0, R0, 0x100000, RZ ;  /* 0x0010000000007824 */ /* 0x000fe200078e00ff */
[----:B------:R-:W-:-:S04]  /*5c80*/  LEA R3, R3, 0x3b800000, 0x17 ;  /* 0x3b80000003037811 */ /* 0x000fc800078eb8ff */
[----:B------:R-:W-:-:S07]  /*5c90*/  LOP3.LUT R26, R3, R0, R7, 0xfe, !PT ;  /* 0x00000000031a7212 */ /* 0x000fce00078efe07 */
.L_x_10269:
[----:B------:R-:W-:Y:S05]  /*5ca0*/  BSYNC.RECONVERGENT B0 ;  /* 0x0000000000007941 */ /* 0x000fea0003800200 */
.L_x_10268:
[----:B------:R-:W2:Y:S01]  /*5cb0*/  F2I.FTZ.TRUNC.NTZ R26, R26 ;  /* 0x0000001a001a7305 */ /* 0x000ea2000021f100 */
[----:B------:R-:W-:Y:S05]  /*5cc0*/  BRA `(.L_x_10253) ;  /* 0x0000000400087947 */ /* 0x000fea0003800000 */
.L_x_10266:
        /* <DEDUP_REMOVED lines=21> */
.L_x_10275:
[----:B------:R-:W-:Y:S05]  /*5e20*/  BSYNC.RECONVERGENT B1 ;  /* 0x0000000000017941 */ /* 0x000fea0003800200 */
.L_x_10274:
[----:B------:R-:W-:Y:S01]  /*5e30*/  IMAD.SHL.U32 R0, R0, 0x200000, RZ ;  /* 0x0020000000007824 */ /* 0x000fe200078e00ff */
[----:B------:R-:W-:-:S04]  /*5e40*/  LEA R3, R3, 0x37800000, 0x17 ;  /* 0x3780000003037811 */ /* 0x000fc800078eb8ff */
[----:B------:R-:W-:-:S07]  /*5e50*/  LOP3.LUT R26, R3, R0, R7, 0xfe, !PT ;  /* 0x00000000031a7212 */ /* 0x000fce00078efe07 */
.L_x_10273:
[----:B------:R-:W-:Y:S05]  /*5e60*/  BSYNC.RECONVERGENT B0 ;  /* 0x0000000000007941 */ /* 0x000fea0003800200 */
.L_x_10272:
[----:B------:R-:W3:Y:S01]  /*5e70*/  F2I.FTZ.TRUNC.NTZ R26, R26 ;  /* 0x0000001a001a7305 */ /* 0x000ee2000021f100 */
[----:B------:R-:W-:Y:S05]  /*5e80*/  BRA `(.L_x_10253) ;  /* 0x0000000000987947 */ /* 0x000fea0003800000 */
.L_x_10265:
        /* <DEDUP_REMOVED lines=14> */
.L_x_10279:
[----:B------:R-:W-:Y:S05]  /*5f70*/  BSYNC.RECONVERGENT B0 ;  /* 0x0000000000007941 */ /* 0x000fea0003800200 */
.L_x_10278:
[----:B------:R-:W0:Y:S01]  /*5f80*/  F2I.FTZ.TRUNC.NTZ R26, R26 ;  /* 0x0000001a001a7305 */ /* 0x000e22000021f100 */
[----:B------:R-:W-:Y:S05]  /*5f90*/  BRA `(.L_x_10253) ;  /* 0x0000000000547947 */ /* 0x000fea0003800000 */
.L_x_10252:
        /* <DEDUP_REMOVED lines=16> */
.L_x_10280:
[----:B------:R-:W-:Y:S01]  /*60a0*/  IMAD.MOV.U32 R26, RZ, RZ, RZ ;  /* 0x000000ffff1a7224 */ /* 0x000fe200078e00ff */
[----:B------:R-:W-:Y:S06]  /*60b0*/  BRA `(.L_x_10253) ;  /* 0x00000000000c7947 */ /* 0x000fec0003800000 */
.L_x_10277:
[----:B------:R4:W5:Y:S01]  /*60c0*/  LDG.E R26, desc[UR36][R4.64] ;  /* 0x00000024041a7981 */ /* 0x000962000c1e1900 */
[----:B------:R-:W-:Y:S05]  /*60d0*/  BRA `(.L_x_10253) ;  /* 0x0000000000047947 */ /* 0x000fea0003800000 */
.L_x_10276:
[----:B------:R0:W5:Y:S02]  /*60e0*/  LDG.E R26, desc[UR36][R4.64] ;  /* 0x00000024041a7981 */ /* 0x000164000c1e1900 */
.L_x_10253:
        /* <DEDUP_REMOVED lines=21> */
.L_x_10285:
[----:B------:R-:W4:Y:S02]  /*6240*/  LDG.E.U8 R4, desc[UR36][R4.64] ;  /* 0x0000002404047981 */ /* 0x000f24000c1e1100 */
[----:B----4-:R-:W-:-:S04]  /*6250*/  ISETP.NE.AND P0, PT, R4, RZ, PT ;  /* 0x000000ff0400720c */ /* 0x010fc80003f05270 */
[----:B------:R-:W-:Y:S01]  /*6260*/  P2R R31, PR, RZ, 0x1 ;  /* 0x00000001ff1f7803 */ /* 0x000fe20000000000 */
[----:B------:R-:W-:Y:S08]  /*6270*/  BRA `(.L_x_10287) ;  /* 0x0000000800847947 */ /* 0x000ff00003800000 */
.L_x_10284:
        /* <DEDUP_REMOVED lines=11> */
.L_x_10289:
[----:B------:R-:W4:Y:S02]  /*6330*/  LDG.E R4, desc[UR36][R4.64] ;  /* 0x0000002404047981 */ /* 0x000f24000c1e1900 */
[----:B----4-:R-:W-:-:S04]  /*6340*/  ISETP.NE.AND P0, PT, R4, RZ, PT ;  /* 0x000000ff0400720c */ /* 0x010fc80003f05270 */
[----:B------:R-:W-:Y:S01]  /*6350*/  P2R R31, PR, RZ, 0x1 ;  /* 0x00000001ff1f7803 */ /* 0x000fe20000000000 */
[----:B------:R-:W-:Y:S08]  /*6360*/  BRA `(.L_x_10287) ;  /* 0x0000000800487947 */ /* 0x000ff00003800000 */
.L_x_10288:
[----:B------:R-:W4:Y:S02]  /*6370*/  LDG.E.U16 R4, desc[UR36][R4.64] ;  /* 0x0000002404047981 */ /* 0x000f24000c1e1500 */
[----:B----4-:R-:W-:-:S04]  /*6380*/  ISETP.NE.AND P0, PT, R4, RZ, PT ;  /* 0x000000ff0400720c */ /* 0x010fc80003f05270 */
[----:B------:R-:W-:Y:S01]  /*6390*/  P2R R31, PR, RZ, 0x1 ;  /* 0x00000001ff1f7803 */ /* 0x000fe20000000000 */
[----:B------:R-:W-:Y:S08]  /*63a0*/  BRA `(.L_x_10287) ;  /* 0x0000000800387947 */ /* 0x000ff00003800000 */
.L_x_10283:
        /* <DEDUP_REMOVED lines=10> */
.L_x_10291:
[----:B------:R-:W4:Y:S02]  /*6450*/  LDG.E.U16 R0, desc[UR36][R4.64] ;  /* 0x0000002404007981 */ /* 0x000f24000c1e1500 */
[----:B----4-:R-:W-:-:S05]  /*6460*/  HADD2.F32 R0, -RZ, R0.H0_H0 ;  /* 0x20000000ff007230 */ /* 0x010fca0000004100 */
[----:B------:R-:W-:-:S04]  /*6470*/  FSETP.NEU.FTZ.AND P0, PT, R0, RZ, PT ;  /* 0x000000ff0000720b */ /* 0x000fc80003f1d000 */
[----:B------:R-:W-:Y:S01]  /*6480*/  P2R R31, PR, RZ, 0x1 ;  /* 0x00000001ff1f7803 */ /* 0x000fe20000000000 */
[----:B------:R-:W-:Y:S08]  /*6490*/  BRA `(.L_x_10287) ;  /* 0x0000000400fc7947 */ /* 0x000ff00003800000 */
.L_x_10290:
        /* <DEDUP_REMOVED lines=12> */
.L_x_10293:
        /* <DEDUP_REMOVED lines=10> */
.L_x_10292:
[----:B------:R-:W4:Y:S02]  /*6600*/  LDG.E.64 R4, desc[UR36][R4.64] ;  /* 0x0000002404047981 */ /* 0x000f24000c1e1b00 */
[----:B----4-:R-:W-:-:S06]  /*6610*/  DSETP.NEU.AND P0, PT, R4, RZ, PT ;  /* 0x000000ff0400722a */ /* 0x010fcc0003f0d000 */
[----:B------:R-:W-:Y:S01]  /*6620*/  P2R R31, PR, RZ, 0x1 ;  /* 0x00000001ff1f7803 */ /* 0x000fe20000000000 */
[----:B------:R-:W-:Y:S07]  /*6630*/  BRA `(.L_x_10287) ;  /* 0x0000000400947947 */ /* 0x000fee0003800000 */
.L_x_10282:
        /* <DEDUP_REMOVED lines=12> */
.L_x_10296:
[----:B------:R-:W4:Y:S02]  /*6700*/  LDG.E.128 R4, desc[UR36][R4.64] ;  /* 0x0000002404047981 */ /* 0x000f24000c1e1d00 */
[----:B----4-:R-:W-:-:S06]  /*6710*/  DSETP.NEU.AND P0, PT, R6, RZ, PT ;  /* 0x000000ff0600722a */ /* 0x010fcc0003f0d000 */
[----:B------:R-:W-:-:S06]  /*6720*/  DSETP.NEU.OR P0, PT, R4, RZ, P0 ;  /* 0x000000ff0400722a */ /* 0x000fcc000070d400 */
[----:B------:R-:W-:Y:S01]  /*6730*/  P2R R31, PR, RZ, 0x1 ;  /* 0x00000001ff1f7803 */ /* 0x000fe20000000000 */
[----:B------:R-:W-:Y:S07]  /*6740*/  BRA `(.L_x_10287) ;  /* 0x0000000400507947 */ /* 0x000fee0003800000 */
.L_x_10295:
        /* <DEDUP_REMOVED lines=10> */
.L_x_10298:
        /* <DEDUP_REMOVED lines=12> */
.L_x_10297:
[----:B------:R-:W4:Y:S02]  /*68b0*/  LDG.E.U16 R0, desc[UR36][R4.64] ;  /* 0x0000002404007981 */ /* 0x000f24000c1e1500 */
[----:B----4-:R-:W-:-:S05]  /*68c0*/  IMAD.U32 R0, R0, 0x10000, RZ ;  /* 0x0001000000007824 */ /* 0x010fca00078e00ff */
[----:B------:R-:W-:-:S04]  /*68d0*/  FSETP.NEU.FTZ.AND P0, PT, R0, RZ, PT ;  /* 0x000000ff0000720b */ /* 0x000fc80003f1d000 */
[----:B------:R-:W-:Y:S01]  /*68e0*/  P2R R31, PR, RZ, 0x1 ;  /* 0x00000001ff1f7803 */ /* 0x000fe20000000000 */
[----:B------:R-:W-:Y:S08]  /*68f0*/  BRA `(.L_x_10287) ;  /* 0x0000000000e47947 */ /* 0x000ff00003800000 */
.L_x_10294:
        /* <DEDUP_REMOVED lines=12> */
.L_x_10301:
[----:B------:R-:W4:Y:S02]  /*69c0*/  LDG.E.U8 R4, desc[UR36][R4.64] ;  /* 0x0000002404047981 */ /* 0x000f24000c1e1100 */
[----:B----4-:R-:W-:-:S04]  /*69d0*/  ISETP.NE.AND P0, PT, R4, RZ, PT ;  /* 0x000000ff0400720c */ /* 0x010fc80003f05270 */
[----:B------:R-:W-:Y:S01]  /*69e0*/  P2R R31, PR, RZ, 0x1 ;  /* 0x00000001ff1f7803 */ /* 0x000fe20000000000 */
[----:B------:R-:W-:Y:S08]  /*69f0*/  BRA `(.L_x_10287) ;  /* 0x0000000000a47947 */ /* 0x000ff00003800000 */
.L_x_10300:
[----:B------:R-:W4:Y:S02]  /*6a00*/  LDG.E.U8 R4, desc[UR36][R4.64] ;  /* 0x0000002404047981 */ /* 0x000f24000c1e1100 */
[----:B----4-:R-:W-:-:S04]  /*6a10*/  ISETP.NE.AND P0, PT, R4, RZ, PT ;  /* 0x000000ff0400720c */ /* 0x010fc80003f05270 */
[----:B------:R-:W-:Y:S01]  /*6a20*/  P2R R31, PR, RZ, 0x1 ;  /* 0x00000001ff1f7803 */ /* 0x000fe20000000000 */
[----:B------:R-:W-:Y:S08]  /*6a30*/  BRA `(.L_x_10287) ;  /* 0x0000000000947947 */ /* 0x000ff00003800000 */
.L_x_10299:
        /* <DEDUP_REMOVED lines=10> */
.L_x_10286:
        /* <DEDUP_REMOVED lines=16> */
.L_x_10304:
[----:B------:R-:W-:-:S04]  /*6be0*/  PLOP3.LUT P0, PT, PT, PT, PT, 0x8, 0x80 ;  /* 0x000000000080781c */ /* 0x000fc80003f0e170 */
[----:B------:R-:W-:Y:S01]  /*6bf0*/  P2R R31, PR, RZ, 0x1 ;  /* 0x00000001ff1f7803 */ /* 0x000fe20000000000 */
[----:B------:R-:W-:Y:S08]  /*6c00*/  BRA `(.L_x_10287) ;  /* 0x0000000000207947 */ /* 0x000ff00003800000 */
.L_x_10303:
[----:B------:R-:W4:Y:S02]  /*6c10*/  LDG.E.64 R4, desc[UR36][R4.64] ;  /* 0x0000002404047981 */ /* 0x000f24000c1e1b00 */
[----:B----4-:R-:W-:-:S04]  /*6c20*/  ISETP.NE.U32.AND P0, PT, R4, RZ, PT ;  /* 0x000000ff0400720c */ /* 0x010fc80003f05070 */
[----:B------:R-:W-:-:S04]  /*6c30*/  ISETP.NE.AND.EX P0, PT, R5, RZ, PT, P0 ;  /* 0x000000ff0500720c */ /* 0x000fc80003f05300 */
[----:B------:R-:W-:Y:S01]  /*6c40*/  P2R R31, PR, RZ, 0x1 ;  /* 0x00000001ff1f7803 */ /* 0x000fe20000000000 */
[----:B------:R-:W-:Y:S08]  /*6c50*/  BRA `(.L_x_10287) ;  /* 0x00000000000c7947 */ /* 0x000ff00003800000 */
.L_x_10302:
[----:B------:R-:W4:Y:S02]  /*6c60*/  LDG.E R4, desc[UR36][R4.64] ;  /* 0x0000002404047981 */ /* 0x000f24000c1e1900 */
[----:B----4-:R-:W-:-:S04]  /*6c70*/  ISETP.NE.AND P0, PT, R4, RZ, PT ;  /* 0x000000ff0400720c */ /* 0x010fc80003f05270 */
[----:B------:R-:W-:-:S09]  /*6c80*/  P2R R31, PR, RZ, 0x1 ;  /* 0x00000001ff1f7803 */ /* 0x000fd20000000000 */
.L_x_10287:
[----:B------:R-:W-:Y:S05]  /*6c90*/  BSYNC.RECONVERGENT B6 ;  /* 0x0000000000067941 */ /* 0x000fea0003800200 */
.L_x_10281:
        /* <DEDUP_REMOVED lines=19> */
.L_x_10308:
[----:B------:R0:W5:Y:S01]  /*6dd0*/  LDG.E.U8 R32, desc[UR36][R4.64] ;  /* 0x0000002404207981 */ /* 0x000162000c1e1100 */
[----:B------:R-:W-:Y:S01]  /*6de0*/  IMAD.MOV.U32 R33, RZ, RZ, RZ ;  /* 0x000000ffff217224 */ /* 0x000fe200078e00ff */
[----:B------:R-:W-:Y:S06]  /*6df0*/  BRA `(.L_x_10310) ;  /* 0x0000000c00447947 */ /* 0x000fec0003800000 */
.L_x_10307:
        /* <DEDUP_REMOVED lines=8> */
.L_x_10312:
[----:B------:R-:W4:Y:S02]  /*6e80*/  LDG.E R32, desc[UR36][R4.64] ;  /* 0x0000002404207981 */ /* 0x000f24000c1e1900 */
[----:B----4-:R-:W-:Y:S01]  /*6e90*/  SHF.R.S32.HI R33, RZ, 0x1f, R32 ;  /* 0x0000001fff217819 */ /* 0x010fe20000011420 */
[----:B------:R-:W-:Y:S06]  /*6ea0*/  BRA `(.L_x_10310) ;  /* 0x0000000c00187947 */ /* 0x000fec0003800000 */
.L_x_10311:
[----:B------:R-:W4:Y:S02]  /*6eb0*/  LDG.E.S16 R32, desc[UR36][R4.64] ;  /* 0x0000002404207981 */ /* 0x000f24000c1e1700 */
[----:B----4-:R-:W-:Y:S01]  /*6ec0*/  SHF.R.S32.HI R33, RZ, 0x1f, R32 ;  /* 0x0000001fff217819 */ /* 0x010fe20000011420 */
[----:B------:R-:W-:Y:S06]  /*6ed0*/  BRA `(.L_x_10310) ;  /* 0x0000000c000c7947 */ /* 0x000fec0003800000 */
.L_x_10306:
        /* <DEDUP_REMOVED lines=9> */
.L_x_10314:
[----:B------:R-:W4:Y:S02]  /*6f70*/  LDG.E.U16 R4, desc[UR36][R4.64] ;  /* 0x0000002404047981 */ /* 0x000f24000c1e1500 */
[----:B----4-:R-:W-:-:S06]  /*6f80*/  HADD2.F32 R32, -RZ, R4.H0_H0 ;  /* 0x20000004ff207230 */ /* 0x010fcc0000004100 */
[----:B------:R-:W0:Y:S01]  /*6f90*/  F2I.S64.TRUNC R32, R32 ;  /* 0x0000002000207311 */ /* 0x000e22000020d900 */
[----:B------:R-:W-:Y:S05]  /*6fa0*/  BRA `(.L_x_10310) ;  /* 0x0000000800d87947 */ /* 0x000fea0003800000 */
.L_x_10313:
        /* <DEDUP_REMOVED lines=9> */
.L_x_10316:
[----:B------:R-:W4:Y:S02]  /*7040*/  LDG.E.U16 R4, desc[UR36][R4.64] ;  /* 0x0000002404047981 */ /* 0x000f24000c1e1500 */
[----:B----4-:R-:W-:-:S06]  /*7050*/  HADD2.F32 R32, -RZ, R4.H0_H0 ;  /* 0x20000004ff207230 */ /* 0x010fcc0000004100 */
[----:B------:R-:W0:Y:S01]  /*7060*/  F2I.S64.TRUNC R32, R32 ;  /* 0x0000002000207311 */ /* 0x000e22000020d900 */
[----:B------:R-:W-:Y:S05]  /*7070*/  BRA `(.L_x_10310) ;  /* 0x0000000800a47947 */ /* 0x000fea0003800000 */
.L_x_10315:
[----:B------:R-:W4:Y:S02]  /*7080*/  LDG.E.64 R4, desc[UR36][R4.64] ;  /* 0x0000002404047981 */ /* 0x000f24000c1e1b00 */
[----:B----4-:R0:W4:Y:S01]  /*7090*/  F2I.S64.F64.TRUNC R32, R4 ;  /* 0x0000000400207311 */ /* 0x010122000030d900 */
[----:B------:R-:W-:Y:S05]  /*70a0*/  BRA `(.L_x_10310) ;  /* 0x0000000800987947 */ /* 0x000fea0003800000 */
.L_x_10305:
        /* <DEDUP_REMOVED lines=13> */
.L_x_10319:
[----:B------:R-:W4:Y:S02]  /*7180*/  LDG.E.64 R4, desc[UR36][R4.64] ;  /* 0x0000002404047981 */ /* 0x000f24000c1e1b00 */
[----:B----4-:R0:W4:Y:S01]  /*7190*/  F2I.S64.F64.TRUNC R32, R4 ;  /* 0x0000000400207311 */ /* 0x010122000030d900 */
[----:B------:R-:W-:Y:S05]  /*71a0*/  BRA `(.L_x_10310) ;  /* 0x0000000800587947 */ /* 0x000fea0003800000 */
.L_x_10318:
        /* <DEDUP_REMOVED lines=26> */
.L_x_10321:
        /* <DEDUP_REMOVED lines=14> */
.L_x_10320:
[----:B------:R-:W4:Y:S02]  /*7430*/  LDG.E.U16 R32, desc[UR36][R4.64] ;  /* 0x0000002404207981 */ /* 0x000f24000c1e1500 */
[----:B----4-:R-:W-:-:S06]  /*7440*/  IMAD.U32 R32, R32, 0x10000, RZ ;  /* 0x0001000020207824 */ /* 0x010fcc00078e00ff */
[----:B------:R-:W0:Y:S01]  /*7450*/  F2I.S64.TRUNC R32, R32 ;  /* 0x0000002000207311 */ /* 0x000e22000020d900 */
[----:B------:R-:W-:Y:S05]  /*7460*/  BRA `(.L_x_10310) ;  /* 0x0000000400a87947 */ /* 0x000fea0003800000 */
.L_x_10317:
        /* <DEDUP_REMOVED lines=11> */
.L_x_10324:
        /* <DEDUP_REMOVED lines=21> */
.L_x_10328:
[----:B------:R-:W-:Y:S05]  /*7670*/  BSYNC.RECONVERGENT B1 ;  /* 0x0000000000017941 */ /* 0x000fea0003800200 */
.L_x_10327:
[----:B------:R-:W-:Y:S01]  /*7680*/  IMAD.SHL.U32 R0, R0, 0x100000, RZ ;  /* 0x0010000000007824 */ /* 0x000fe200078e00ff */
[----:B------:R-:W-:-:S04]  /*7690*/  LEA R3, R3, 0x3b800000, 0x17 ;  /* 0x3b80000003037811 */ /* 0x000fc800078eb8ff */
[----:B------:R-:W-:-:S07]  /*76a0*/  LOP3.LUT R32, R3, R0, R7, 0xfe, !PT ;  /* 0x0000000003207212 */ /* 0x000fce00078efe07 */
.L_x_10326:
[----:B------:R-:W-:Y:S05]  /*76b0*/  BSYNC.RECONVERGENT B0 ;  /* 0x0000000000007941 */ /* 0x000fea0003800200 */
.L_x_10325:
[----:B------:R-:W4:Y:S01]  /*76c0*/  F2I.S64.TRUNC R32, R32 ;  /* 0x0000002000207311 */ /* 0x000f22000020d900 */
[----:B------:R-:W-:Y:S05]  /*76d0*/  BRA `(.L_x_10310) ;  /* 0x00000004000c7947 */ /* 0x000fea0003800000 */
.L_x_10323:
        /* <DEDUP_REMOVED lines=21> */
.L_x_10332:
[----:B------:R-:W-:Y:S05]  /*7830*/  BSYNC.RECONVERGENT B1 ;  /* 0x0000000000017941 */ /* 0x000fea0003800200 */
.L_x_10331:
[----:B------:R-:W-:Y:S01]  /*7840*/  IMAD.SHL.U32 R0, R0, 0x200000, RZ ;  /* 0x0020000000007824 */ /* 0x000fe200078e00ff */
[----:B------:R-:W-:-:S04]  /*7850*/  LEA R3, R3, 0x37800000, 0x17 ;  /* 0x3780000003037811 */ /* 0x000fc800078eb8ff */
[----:B------:R-:W-:-:S07]  /*7860*/  LOP3.LUT R32, R3, R0, R7, 0xfe, !PT ;  /* 0x0000000003207212 */ /* 0x000fce00078efe07 */
.L_x_10330:
[----:B------:R-:W-:Y:S05]  /*7870*/  BSYNC.RECONVERGENT B0 ;  /* 0x0000000000007941 */ /* 0x000fea0003800200 */
.L_x_10329:
[----:B------:R-:W0:Y:S01]  /*7880*/  F2I.S64.TRUNC R32, R32 ;  /* 0x0000002000207311 */ /* 0x000e22000020d900 */
[----:B------:R-:W-:Y:S05]  /*7890*/  BRA `(.L_x_10310) ;  /* 0x00000000009c7947 */ /* 0x000fea0003800000 */
.L_x_10322:
        /* <DEDUP_REMOVED lines=14> */
.L_x_10336:
[----:B------:R-:W-:Y:S05]  /*7980*/  BSYNC.RECONVERGENT B0 ;  /* 0x0000000000007941 */ /* 0x000fea0003800200 */
.L_x_10335:
[----:B------:R-:W0:Y:S01]  /*7990*/  F2I.S64.TRUNC R32, R32 ;  /* 0x0000002000207311 */ /* 0x000e22000020d900 */
[----:B------:R-:W-:Y:S05]  /*79a0*/  BRA `(.L_x_10310) ;  /* 0x0000000000587947 */ /* 0x000fea0003800000 */
.L_x_10309:
        /* <DEDUP_REMOVED lines=16> */
.L_x_10337:
[----:B------:R-:W-:Y:S01]  /*7ab0*/  CS2R R32, SRZ ;  /* 0x0000000000207805 */ /* 0x000fe2000001ff00 */
[----:B------:R-:W-:Y:S06]  /*7ac0*/  BRA `(.L_x_10310) ;  /* 0x0000000000107947 */ /* 0x000fec0003800000 */
.L_x_10334:
[----:B------:R0:W5:Y:S01]  /*7ad0*/  LDG.E.64 R32, desc[UR36][R4.64] ;  /* 0x0000002404207981 */ /* 0x000162000c1e1b00 */
[----:B------:R-:W-:Y:S05]  /*7ae0*/  BRA `(.L_x_10310) ;  /* 0x0000000000087947 */ /* 0x000fea0003800000 */
.L_x_10333:
[----:B------:R0:W5:Y:S01]  /*7af0*/  LDG.E R32, desc[UR36][R4.64] ;  /* 0x0000002404207981 */ /* 0x000162000c1e1900 */
[----:B------:R-:W-:-:S07]  /*7b00*/  IMAD.MOV.U32 R33, RZ, RZ, RZ ;  /* 0x000000ffff217224 */ /* 0x000fce00078e00ff */
.L_x_10310:
[----:B------:R-:W-:Y:S01]  /*7b10*/  ISETP.NE.AND P0, PT, R31, RZ, PT ;  /* 0x000000ff1f00720c */ /* 0x000fe20003f05270 */
[----:B------:R-:W-:-:S03]  /*7b20*/  VIADD R25, R25, 0x80 ;  /* 0x0000008019197836 */ /* 0x000fc60000000000 */
[----:B------:R-:W-:-:S04]  /*7b30*/  PLOP3.LUT P0, PT, P0, PT, PT, 0x8, 0x80 ;  /* 0x000000000080781c */ /* 0x000fc8000070e170 */
[----:B------:R-:W-:-:S09]  /*7b40*/  P2R R31, PR, RZ, 0x1 ;  /* 0x00000001ff1f7803 */ /* 0x000fd20000000000 */
.L_x_10247:
[----:B------:R-:W-:Y:S05]  /*7b50*/  BSYNC.RECONVERGENT B7 ;  /* 0x0000000000077941 */ /* 0x000fea0003800200 */
.L_x_10246:
[----:B------:R-:W-:Y:S01]  /*7b60*/  ISETP.GE.AND P1, PT, R25, R18, PT ;  /* 0x000000121900720c */ /* 0x000fe20003f26270 */
[----:B------:R-:W-:Y:S01]  /*7b70*/  BSSY.RECONVERGENT B7, `(.L_x_10338) ;  /* 0x000028b000077945 */ /* 0x000fe20003800200 */
[----:B------:R-:W-:Y:S01]  /*7b80*/  PLOP3.LUT P0, PT, PT, PT, PT, 0x80, 0x8 ;  /* 0x000000000008781c */ /* 0x000fe20003f0f070 */
[----:B------:R-:W-:Y:S01]  /*7b90*/  IMAD.MOV.U32 R30, RZ, RZ, RZ ;  /* 0x000000ffff1e7224 */ /* 0x000fe200078e00ff */
[----:B0-234-:R-:W-:-:S09]  /*7ba0*/  CS2R R4, SRZ ;  /* 0x0000000000047805 */ /* 0x01dfd2000001ff00 */
        /* <DEDUP_REMOVED lines=20> */
.L_x_10343:
[----:B------:R0:W5:Y:S01]  /*7cf0*/  LDG.E.U8 R30, desc[UR36][R4.64] ;  /* 0x00000024041e7981 */ /* 0x000162000c1e1100 */
[----:B------:R-:W-:Y:S05]  /*7d00*/  BRA `(.L_x_10345) ;  /* 0x0000000c00307947 */ /* 0x000fea0003800000 */
.L_x_10342:
        /* <DEDUP_REMOVED lines=8> */
.L_x_10347:
[----:B------:R0:W5:Y:S01]  /*7d90*/  LDG.E R30, desc[UR36][R4.64] ;  /* 0x00000024041e7981 */ /* 0x000162000c1e1900 */
[----:B------:R-:W-:Y:S05]  /*7da0*/  BRA `(.L_x_10345) ;  /* 0x0000000c00087947 */ /* 0x000fea0003800000 */
.L_x_10346:
[----:B------:R0:W5:Y:S01]  /*7db0*/  LDG.E.S16 R30, desc[UR36][R4.64] ;  /* 0x00000024041e7981 */ /* 0x000162000c1e1700 */
[----:B------:R-:W-:Y:S05]  /*7dc0*/  BRA `(.L_x_10345) ;  /* 0x0000000c00007947 */ /* 0x000fea0003800000 */
.L_x_10341:
        /* <DEDUP_REMOVED lines=9> */
.L_x_10349:
[----:B------:R-:W2:Y:S02]  /*7e60*/  LDG.E.U16 R4, desc[UR36][R4.64] ;  /* 0x0000002404047981 */ /* 0x000ea4000c1e1500 */
[----:B--2---:R-:W-:-:S06]  /*7e70*/  HADD2.F32 R30, -RZ, R4.H0_H0 ;  /* 0x20000004ff1e7230 */ /* 0x004fcc0000004100 */
[----:B------:R-:W0:Y:S01]  /*7e80*/  F2I.FTZ.TRUNC.NTZ R30, R30 ;  /* 0x0000001e001e7305 */ /* 0x000e22000021f100 */
[----:B------:R-:W-:Y:S05]  /*7e90*/  BRA `(.L_x_10345) ;  /* 0x0000000800cc7947 */ /* 0x000fea0003800000 */
.L_x_10348:
        /* <DEDUP_REMOVED lines=9> */
.L_x_10351:
[----:B------:R-:W2:Y:S02]  /*7f30*/  LDG.E.U16 R4, desc[UR36][R4.64] ;  /* 0x0000002404047981 */ /* 0x000ea4000c1e1500 */
[----:B--2---:R-:W-:-:S06]  /*7f40*/  HADD2.F32 R30, -RZ, R4.H0_H0 ;  /* 0x20000004ff1e7230 */ /* 0x004fcc0000004100 */
[----:B------:R-:W0:Y:S01]  /*7f50*/  F2I.FTZ.TRUNC.NTZ R30, R30 ;  /* 0x0000001e001e7305 */ /* 0x000e22000021f100 */
[----:B------:R-:W-:Y:S05]  /*7f60*/  BRA `(.L_x_10345) ;  /* 0x0000000800987947 */ /* 0x000fea0003800000 */
.L_x_10350:
[----:B------:R-:W2:Y:S02]  /*7f70*/  LDG.E.64 R4, desc[UR36][R4.64] ;  /* 0x0000002404047981 */ /* 0x000ea4000c1e1b00 */
[----:B--2---:R0:W2:Y:S01]  /*7f80*/  F2I.F64.TRUNC R30, R4 ;  /* 0x00000004001e7311 */ /* 0x0040a2000030d100 */
[----:B------:R-:W-:Y:S05]  /*7f90*/  BRA `(.L_x_10345) ;  /* 0x00000008008c7947 */ /* 0x000fea0003800000 */
.L_x_10340:
        /* <DEDUP_REMOVED lines=12> */
.L_x_10354:
[----:B------:R-:W2:Y:S02]  /*8060*/  LDG.E.64 R4, desc[UR36][R4.64] ;  /* 0x0000002404047981 */ /* 0x000ea4000c1e1b00 */
[----:B--2---:R0:W2:Y:S01]  /*8070*/  F2I.F64.TRUNC R30, R4 ;  /* 0x00000004001e7311 */ /* 0x0040a2000030d100 */
[----:B------:R-:W-:Y:S05]  /*8080*/  BRA `(.L_x_10345) ;  /* 0x0000000800507947 */ /* 0x000fea0003800000 */
.L_x_10353:
        /* <DEDUP_REMOVED lines=26> */
.L_x_10356:
        /* <DEDUP_REMOVED lines=14> */
.L_x_10355:
[----:B------:R-:W2:Y:S02]  /*8310*/  LDG.E.U16 R30, desc[UR36][R4.64] ;  /* 0x00000024041e7981 */ /* 0x000ea4000c1e1500 */
[----:B--2---:R-:W-:-:S06]  /*8320*/  IMAD.U32 R30, R30, 0x10000, RZ ;  /* 0x000100001e1e7824 */ /* 0x004fcc00078e00ff */
[----:B------:R-:W0:Y:S01]  /*8330*/  F2I.FTZ.TRUNC.NTZ R30, R30 ;  /* 0x0000001e001e7305 */ /* 0x000e22000021f100 */
[----:B------:R-:W-:Y:S05]  /*8340*/  BRA `(.L_x_10345) ;  /* 0x0000000400a07947 */ /* 0x000fea0003800000 */
.L_x_10352:
        /* <DEDUP_REMOVED lines=10> */
.L_x_10359:
        /* <DEDUP_REMOVED lines=21> */
.L_x_10363:
[----:B------:R-:W-:Y:S05]  /*8540*/  BSYNC.RECONVERGENT B1 ;  /* 0x0000000000017941 */ /* 0x000fea0003800200 */
.L_x_10362:
[----:B------:R-:W-:Y:S01]  /*8550*/  IMAD.SHL.U32 R0, R0, 0x100000, RZ ;  /* 0x0010000000007824 */ /* 0x000fe200078e00ff */
[----:B------:R-:W-:-:S04]  /*8560*/  LEA R3, R3, 0x3b800000, 0x17 ;  /* 0x3b80000003037811 */ /* 0x000fc800078eb8ff */
[----:B------:R-:W-:-:S07]  /*8570*/  LOP3.LUT R30, R3, R0, R7, 0xfe, !PT ;  /* 0x00000000031e7212 */ /* 0x000fce00078efe07 */
.L_x_10361:
[----:B------:R-:W-:Y:S05]  /*8580*/  BSYNC.RECONVERGENT B0 ;  /* 0x0000000000007941 */ /* 0x000fea0003800200 */
.L_x_10360:
[----:B------:R-:W0:Y:S01]  /*8590*/  F2I.FTZ.TRUNC.NTZ R30, R30 ;  /* 0x0000001e001e7305 */ /* 0x000e22000021f100 */
[----:B------:R-:W-:Y:S05]  /*85a0*/  BRA `(.L_x_10345) ;  /* 0x0000000400087947 */ /* 0x000fea0003800000 */
.L_x_10358:
        /* <DEDUP_REMOVED lines=21> */
.L_x_10367:
[----:B------:R-:W-:Y:S05]  /*8700*/  BSYNC.RECONVERGENT B1 ;  /* 0x0000000000017941 */ /* 0x000fea0003800200 */
.L_x_10366:
[----:B------:R-:W-:Y:S01]  /*8710*/  IMAD.SHL.U32 R0, R0, 0x200000, RZ ;  /* 0x0020000000007824 */ /* 0x000fe200078e00ff */
[----:B------:R-:W-:-:S04]  /*8720*/  LEA R3, R3, 0x37800000, 0x17 ;  /* 0x3780000003037811 */ /* 0x000fc800078eb8ff */
[----:B------:R-:W-:-:S07]  /*8730*/  LOP3.LUT R30, R3, R0, R7, 0xfe, !PT ;  /* 0x00000000031e7212 */ /* 0x000fce00078efe07 */
.L_x_10365:
[----:B------:R-:W-:Y:S05]  /*8740*/  BSYNC.RECONVERGENT B0 ;  /* 0x0000000000007941 */ /* 0x000fea0003800200 */
.L_x_10364:
[----:B------:R-:W0:Y:S01]  /*8750*/  F2I.FTZ.TRUNC.NTZ R30, R30 ;  /* 0x0000001e001e7305 */ /* 0x000e22000021f100 */
[----:B------:R-:W-:Y:S05]  /*8760*/  BRA `(.L_x_10345) ;  /* 0x0000000000987947 */ /* 0x000fea0003800000 */
.L_x_10357:
        /* <DEDUP_REMOVED lines=14> */
.L_x_10371:
[----:B------:R-:W-:Y:S05]  /*8850*/  BSYNC.RECONVERGENT B0 ;  /* 0x0000000000007941 */ /* 0x000fea0003800200 */
.L_x_10370:
[----:B------:R-:W0:Y:S01]  /*8860*/  F2I.FTZ.TRUNC.NTZ R30, R30 ;  /* 0x0000001e001e7305 */ /* 0x000e22000021f100 */
[----:B------:R-:W-:Y:S05]  /*8870*/  BRA `(.L_x_10345) ;  /* 0x0000000000547947 */ /* 0x000fea0003800000 */
.L_x_10344:
        /* <DEDUP_REMOVED lines=16> */
.L_x_10372:
[----:B------:R-:W-:Y:S01]  /*8980*/  IMAD.MOV.U32 R30, RZ, RZ, RZ ;  /* 0x000000ffff1e7224 */ /* 0x000fe200078e00ff */
[----:B------:R-:W-:Y:S06]  /*8990*/  BRA `(.L_x_10345) ;  /* 0x00000000000c7947 */ /* 0x000fec0003800000 */
.L_x_10369:
[----:B------:R0:W5:Y:S01]  /*89a0*/  LDG.E R30, desc[UR36][R4.64] ;  /* 0x00000024041e7981 */ /* 0x000162000c1e1900 */
[----:B------:R-:W-:Y:S05]  /*89b0*/  BRA `(.L_x_10345) ;  /* 0x0000000000047947 */ /* 0x000fea0003800000 */
.L_x_10368:
[----:B------:R0:W5:Y:S02]  /*89c0*/  LDG.E R30, desc[UR36][R4.64] ;  /* 0x00000024041e7981 */ /* 0x000164000c1e1900 */
.L_x_10345:
        /* <DEDUP_REMOVED lines=21> */
.L_x_10377:
[----:B------:R-:W3:Y:S02]  /*8b20*/  LDG.E.U8 R4, desc[UR36][R4.64] ;  /* 0x0000002404047981 */ /* 0x000ee4000c1e1100 */
[----:B---3--:R-:W-:-:S04]  /*8b30*/  ISETP.NE.AND P0, PT, R4, RZ, PT ;  /* 0x000000ff0400720c */ /* 0x008fc80003f05270 */
[----:B------:R-:W-:Y:S01]  /*8b40*/  P2R R34, PR, RZ, 0x1 ;  /* 0x00000001ff227803 */ /* 0x000fe20000000000 */
[----:B------:R-:W-:Y:S08]  /*8b50*/  BRA `(.L_x_10379) ;  /* 0x0000000800847947 */ /* 0x000ff00003800000 */
.L_x_10376:
        /* <DEDUP_REMOVED lines=11> */
.L_x_10381:
[----:B------:R-:W3:Y:S02]  /*8c10*/  LDG.E R4, desc[UR36][R4.64] ;  /* 0x0000002404047981 */ /* 0x000ee4000c1e1900 */
[----:B---3--:R-:W-:-:S04]  /*8c20*/  ISETP.NE.AND P0, PT, R4, RZ, PT ;  /* 0x000000ff0400720c */ /* 0x008fc80003f05270 */
[----:B------:R-:W-:Y:S01]  /*8c30*/  P2R R34, PR, RZ, 0x1 ;  /* 0x00000001ff227803 */ /* 0x000fe20000000000 */
[----:B------:R-:W-:Y:S08]  /*8c40*/  BRA `(.L_x_10379) ;  /* 0x0000000800487947 */ /* 0x000ff00003800000 */
.L_x_10380:
[----:B------:R-:W3:Y:S02]  /*8c50*/  LDG.E.U16 R4, desc[UR36][R4.64] ;  /* 0x0000002404047981 */ /* 0x000ee4000c1e1500 */
[----:B---3--:R-:W-:-:S04]  /*8c60*/  ISETP.NE.AND P0, PT, R4, RZ, PT ;  /* 0x000000ff0400720c */ /* 0x008fc80003f05270 */
[----:B------:R-:W-:Y:S01]  /*8c70*/  P2R R34, PR, RZ, 0x1 ;  /* 0x00000001ff227803 */ /* 0x000fe20000000000 */
[----:B------:R-:W-:Y:S08]  /*8c80*/  BRA `(.L_x_10379) ;  /* 0x0000000800387947 */ /* 0x000ff00003800000 */
.L_x_10375:
        /* <DEDUP_REMOVED lines=10> */
.L_x_10383:
[----:B------:R-:W3:Y:S02]  /*8d30*/  LDG.E.U16 R0, desc[UR36][R4.64] ;  /* 0x0000002404007981 */ /* 0x000ee4000c1e1500 */
[----:B---3--:R-:W-:-:S05]  /*8d40*/  HADD2.F32 R0, -RZ, R0.H0_H0 ;  /* 0x20000000ff007230 */ /* 0x008fca0000004100 */
[----:B------:R-:W-:-:S04]  /*8d50*/  FSETP.NEU.FTZ.AND P0, PT, R0, RZ, PT ;  /* 0x000000ff0000720b */ /* 0x000fc80003f1d000 */
[----:B------:R-:W-:Y:S01]  /*8d60*/  P2R R34, PR, RZ, 0x1 ;  /* 0x00000001ff227803 */ /* 0x000fe20000000000 */
[----:B------:R-:W-:Y:S08]  /*8d70*/  BRA `(.L_x_10379) ;  /* 0x0000000400fc7947 */ /* 0x000ff00003800000 */
.L_x_10382:
        /* <DEDUP_REMOVED lines=12> */
.L_x_10385:
        /* <DEDUP_REMOVED lines=10> */
.L_x_10384:
[----:B------:R-:W3:Y:S02]  /*8ee0*/  LDG.E.64 R4, desc[UR36][R4.64] ;  /* 0x0000002404047981 */ /* 0x000ee4000c1e1b00 */
[----:B---3--:R-:W-:-:S06]  /*8ef0*/  DSETP.NEU.AND P0, PT, R4, RZ, PT ;  /* 0x000000ff0400722a */ /* 0x008fcc0003f0d000 */
[----:B------:R-:W-:Y:S01]  /*8f00*/  P2R R34, PR, RZ, 0x1 ;  /* 0x00000001ff227803 */ /* 0x000fe20000000000 */
[----:B------:R-:W-:Y:S07]  /*8f10*/  BRA `(.L_x_10379) ;  /* 0x0000000400947947 */ /* 0x000fee0003800000 */
.L_x_10374:
        /* <DEDUP_REMOVED lines=12> */
.L_x_10388:
[----:B------:R-:W3:Y:S02]  /*8fe0*/  LDG.E.128 R4, desc[UR36][R4.64] ;  /* 0x0000002404047981 */ /* 0x000ee4000c1e1d00 */
[----:B---3--:R-:W-:-:S06]  /*8ff0*/  DSETP.NEU.AND P0, PT, R6, RZ, PT ;  /* 0x000000ff0600722a */ /* 0x008fcc0003f0d000 */
[----:B------:R-:W-:-:S06]  /*9000*/  DSETP.NEU.OR P0, PT, R4, RZ, P0 ;  /* 0x000000ff0400722a */ /* 0x000fcc000070d400 */
[----:B------:R-:W-:Y:S01]  /*9010*/  P2R R34, PR, RZ, 0x1 ;  /* 0x00000001ff227803 */ /* 0x000fe20000000000 */
[----:B------:R-:W-:Y:S07]  /*9020*/  BRA `(.L_x_10379) ;  /* 0x0000000400507947 */ /* 0x000fee0003800000 */
.L_x_10387:
        /* <DEDUP_REMOVED lines=10> */
.L_x_10390:
        /* <DEDUP_REMOVED lines=12> */
.L_x_10389:
[----:B------:R-:W3:Y:S02]  /*9190*/  LDG.E.U16 R0, desc[UR36][R4.64] ;  /* 0x0000002404007981 */ /* 0x000ee4000c1e1500 */
[----:B---3--:R-:W-:-:S05]  /*91a0*/  IMAD.U32 R0, R0, 0x10000, RZ ;  /* 0x0001000000007824 */ /* 0x008fca00078e00ff */
[----:B------:R-:W-:-:S04]  /*91b0*/  FSETP.NEU.FTZ.AND P0, PT, R0, RZ, PT ;  /* 0x000000ff0000720b */ /* 0x000fc80003f1d000 */
[----:B------:R-:W-:Y:S01]  /*91c0*/  P2R R34, PR, RZ, 0x1 ;  /* 0x00000001ff227803 */ /* 0x000fe20000000000 */
[----:B------:R-:W-:Y:S08]  /*91d0*/  BRA `(.L_x_10379) ;  /* 0x0000000000e47947 */ /* 0x000ff00003800000 */
.L_x_10386:
        /* <DEDUP_REMOVED lines=12> */
.L_x_10393:
[----:B------:R-:W3:Y:S02]  /*92a0*/  LDG.E.U8 R4, desc[UR36][R4.64] ;  /* 0x0000002404047981 */ /* 0x000ee4000c1e1100 */
[----:B---3--:R-:W-:-:S04]  /*92b0*/  ISETP.NE.AND P0, PT, R4, RZ, PT ;  /* 0x000000ff0400720c */ /* 0x008fc80003f05270 */
[----:B------:R-:W-:Y:S01]  /*92c0*/  P2R R34, PR, RZ, 0x1 ;  /* 0x00000001ff227803 */ /* 0x000fe20000000000 */
[----:B------:R-:W-:Y:S08]  /*92d0*/  BRA `(.L_x_10379) ;  /* 0x0000000000a47947 */ /* 0x000ff00003800000 */
.L_x_10392:
[----:B------:R-:W3:Y:S02]  /*92e0*/  LDG.E.U8 R4, desc[UR36][R4.64] ;  /* 0x0000002404047981 */ /* 0x000ee4000c1e1100 */
[----:B---3--:R-:W-:-:S04]  /*92f0*/  ISETP.NE.AND P0, PT, R4, RZ, PT ;  /* 0x000000ff0400720c */ /* 0x008fc80003f05270 */
[----:B------:R-:W-:Y:S01]  /*9300*/  P2R R34, PR, RZ, 0x1 ;  /* 0x00000001ff227803 */ /* 0x000fe20000000000 */
[----:B------:R-:W-:Y:S08]  /*9310*/  BRA `(.L_x_10379) ;  /* 0x0000000000947947 */ /* 0x000ff00003800000 */
.L_x_10391:
        /* <DEDUP_REMOVED lines=10> */
.L_x_10378:
        /* <DEDUP_REMOVED lines=16> */
.L_x_10396:
[----:B------:R-:W-:-:S04]  /*94c0*/  PLOP3.LUT P0, PT, PT, PT, PT, 0x8, 0x80 ;  /* 0x000000000080781c */ /* 0x000fc80003f0e170 */
[----:B------:R-:W-:Y:S01]  /*94d0*/  P2R R34, PR, RZ, 0x1 ;  /* 0x00000001ff227803 */ /* 0x000fe20000000000 */
[----:B------:R-:W-:Y:S08]  /*94e0*/  BRA `(.L_x_10379) ;  /* 0x0000000000207947 */ /* 0x000ff00003800000 */
.L_x_10395:
[----:B------:R-:W3:Y:S02]  /*94f0*/  LDG.E.64 R4, desc[UR36][R4.64] ;  /* 0x0000002404047981 */ /* 0x000ee4000c1e1b00 */
[----:B---3--:R-:W-:-:S04]  /*9500*/  ISETP.NE.U32.AND P0, PT, R4, RZ, PT ;  /* 0x000000ff0400720c */ /* 0x008fc80003f05070 */
[----:B------:R-:W-:-:S04]  /*9510*/  ISETP.NE.AND.EX P0, PT, R5, RZ, PT, P0 ;  /* 0x000000ff0500720c */ /* 0x000fc80003f05300 */
[----:B------:R-:W-:Y:S01]  /*9520*/  P2R R34, PR, RZ, 0x1 ;  /* 0x00000001ff227803 */ /* 0x000fe20000000000 */
[----:B------:R-:W-:Y:S08]  /*9530*/  BRA `(.L_x_10379) ;  /* 0x00000000000c7947 */ /* 0x000ff00003800000 */
.L_x_10394:
[----:B------:R-:W3:Y:S02]  /*9540*/  LDG.E R4, desc[UR36][R4.64] ;  /* 0x0000002404047981 */ /* 0x000ee4000c1e1900 */
[----:B---3--:R-:W-:-:S04]  /*9550*/  ISETP.NE.AND P0, PT, R4, RZ, PT ;  /* 0x000000ff0400720c */ /* 0x008fc80003f05270 */
[----:B------:R-:W-:-:S09]  /*9560*/  P2R R34, PR, RZ, 0x1 ;  /* 0x00000001ff227803 */ /* 0x000fd20000000000 */
.L_x_10379:
[----:B------:R-:W-:Y:S05]  /*9570*/  BSYNC.RECONVERGENT B6 ;  /* 0x0000000000067941 */ /* 0x000fea0003800200 */
.L_x_10373:
        /* <DEDUP_REMOVED lines=20> */
.L_x_10400:
[----:B------:R0:W5:Y:S01]  /*96c0*/  LDG.E.U8 R4, desc[UR36][R6.64] ;  /* 0x0000002406047981 */ /* 0x000162000c1e1100 */
[----:B------:R-:W-:Y:S01]  /*96d0*/  IMAD.MOV.U32 R5, RZ, RZ, RZ ;  /* 0x000000ffff057224 */ /* 0x000fe200078e00ff */
[----:B------:R-:W-:Y:S06]  /*96e0*/  BRA `(.L_x_10402) ;  /* 0x0000000c00447947 */ /* 0x000fec0003800000 */
.L_x_10399:
        /* <DEDUP_REMOVED lines=8> */
.L_x_10404:
[----:B------:R-:W3:Y:S02]  /*9770*/  LDG.E R4, desc[UR36][R6.64] ;  /* 0x0000002406047981 */ /* 0x000ee4000c1e1900 */
[----:B---3--:R-:W-:Y:S01]  /*9780*/  SHF.R.S32.HI R5, RZ, 0x1f, R4 ;  /* 0x0000001fff057819 */ /* 0x008fe20000011404 */
[----:B------:R-:W-:Y:S06]  /*9790*/  BRA `(.L_x_10402) ;  /* 0x0000000c00187947 */ /* 0x000fec0003800000 */
.L_x_10403:
[----:B------:R-:W3:Y:S02]  /*97a0*/  LDG.E.S16 R4, desc[UR36][R6.64] ;  /* 0x0000002406047981 */ /* 0x000ee4000c1e1700 */
[----:B---3--:R-:W-:Y:S01]  /*97b0*/  SHF.R.S32.HI R5, RZ, 0x1f, R4 ;  /* 0x0000001fff057819 */ /* 0x008fe20000011404 */
[----:B------:R-:W-:Y:S06]  /*97c0*/  BRA `(.L_x_10402) ;  /* 0x0000000c000c7947 */ /* 0x000fec0003800000 */
.L_x_10398:
        /* <DEDUP_REMOVED lines=9> */
.L_x_10406:
[----:B------:R-:W3:Y:S02]  /*9860*/  LDG.E.U16 R6, desc[UR36][R6.64] ;  /* 0x0000002406067981 */ /* 0x000ee4000c1e1500 */
[----:B---3--:R-:W-:-:S06]  /*9870*/  HADD2.F32 R4, -RZ, R6.H0_H0 ;  /* 0x20000006ff047230 */ /* 0x008fcc0000004100 */
[----:B------:R-:W0:Y:S01]  /*9880*/  F2I.S64.TRUNC R4, R4 ;  /* 0x0000000400047311 */ /* 0x000e22000020d900 */
[----:B------:R-:W-:Y:S05]  /*9890*/  BRA `(.L_x_10402) ;  /* 0x0000000800d87947 */ /* 0x000fea0003800000 */
.L_x_10405:
        /* <DEDUP_REMOVED lines=9> */
.L_x_10408:
[----:B------:R-:W3:Y:S02]  /*9930*/  LDG.E.U16 R6, desc[UR36][R6.64] ;  /* 0x0000002406067981 */ /* 0x000ee4000c1e1500 */
[----:B---3--:R-:W-:-:S06]  /*9940*/  HADD2.F32 R4, -RZ, R6.H0_H0 ;  /* 0x20000006ff047230 */ /* 0x008fcc0000004100 */
[----:B------:R-:W0:Y:S01]  /*9950*/  F2I.S64.TRUNC R4, R4 ;  /* 0x0000000400047311 */ /* 0x000e22000020d900 */
[----:B------:R-:W-:Y:S05]  /*9960*/  BRA `(.L_x_10402) ;  /* 0x0000000800a47947 */ /* 0x000fea0003800000 */
.L_x_10407:
[----:B------:R-:W3:Y:S02]  /*9970*/  LDG.E.64 R4, desc[UR36][R6.64] ;  /* 0x0000002406047981 */ /* 0x000ee4000c1e1b00 */
[----:B---3--:R-:W0:Y:S01]  /*9980*/  F2I.S64.F64.TRUNC R4, R4 ;  /* 0x0000000400047311 */ /* 0x008e22000030d900 */
[----:B------:R-:W-:Y:S05]  /*9990*/  BRA `(.L_x_10402) ;  /* 0x0000000800987947 */ /* 0x000fea0003800000 */
.L_x_10397:
        /* <DEDUP_REMOVED lines=13> */
.L_x_10411:
[----:B------:R-:W3:Y:S02]  /*9a70*/  LDG.E.64 R4, desc[UR36][R6.64] ;  /* 0x0000002406047981 */ /* 0x000ee4000c1e1b00 */
[----:B---3--:R-:W0:Y:S01]  /*9a80*/  F2I.S64.F64.TRUNC R4, R4 ;  /* 0x0000000400047311 */ /* 0x008e22000030d900 */
[----:B------:R-:W-:Y:S05]  /*9a90*/  BRA `(.L_x_10402) ;  /* 0x0000000800587947 */ /* 0x000fea0003800000 */
.L_x_10410:
        /* <DEDUP_REMOVED lines=26> */
.L_x_10413:
        /* <DEDUP_REMOVED lines=14> */
.L_x_10412:
[----:B------:R-:W3:Y:S02]  /*9d20*/  LDG.E.U16 R4, desc[UR36][R6.64] ;  /* 0x0000002406047981 */ /* 0x000ee4000c1e1500 */
[----:B---3--:R-:W-:-:S06]  /*9d30*/  IMAD.U32 R4, R4, 0x10000, RZ ;  /* 0x0001000004047824 */ /* 0x008fcc00078e00ff */
[----:B------:R-:W0:Y:S01]  /*9d40*/  F2I.S64.TRUNC R4, R4 ;  /* 0x0000000400047311 */ /* 0x000e22000020d900 */
[----:B------:R-:W-:Y:S05]  /*9d50*/  BRA `(.L_x_10402) ;  /* 0x0000000400a87947 */ /* 0x000fea0003800000 */
.L_x_10409:
        /* <DEDUP_REMOVED lines=11> */
.L_x_10416:
        /* <DEDUP_REMOVED lines=21> */
.L_x_10420:
[----:B------:R-:W-:Y:S05]  /*9f60*/  BSYNC.RECONVERGENT B1 ;  /* 0x0000000000017941 */ /* 0x000fea0003800200 */
.L_x_10419:
[----:B------:R-:W-:Y:S01]  /*9f70*/  IMAD.SHL.U32 R0, R0, 0x100000, RZ ;  /* 0x0010000000007824 */ /* 0x000fe200078e00ff */
[----:B------:R-:W-:-:S04]  /*9f80*/  LEA R3, R3, 0x3b800000, 0x17 ;  /* 0x3b80000003037811 */ /* 0x000fc800078eb8ff */
[----:B------:R-:W-:-:S07]  /*9f90*/  LOP3.LUT R4, R3, R0, R7, 0xfe, !PT ;  /* 0x0000000003047212 */ /* 0x000fce00078efe07 */
.L_x_10418:
[----:B------:R-:W-:Y:S05]  /*9fa0*/  BSYNC.RECONVERGENT B0 ;  /* 0x0000000000007941 */ /* 0x000fea0003800200 */
.L_x_10417:
[----:B------:R-:W3:Y:S01]  /*9fb0*/  F2I.S64.TRUNC R4, R4 ;  /* 0x0000000400047311 */ /* 0x000ee2000020d900 */
[----:B------:R-:W-:Y:S05]  /*9fc0*/  BRA `(.L_x_10402) ;  /* 0x00000004000c7947 */ /* 0x000fea0003800000 */
.L_x_10415:
        /* <DEDUP_REMOVED lines=21> */
.L_x_10424:
[----:B------:R-:W-:Y:S05]  /*a120*/  BSYNC.RECONVERGENT B1 ;  /* 0x0000000000017941 */ /* 0x000fea0003800200 */
.L_x_10423:
[----:B------:R-:W-:Y:S01]  /*a130*/  IMAD.SHL.U32 R0, R0, 0x200000, RZ ;  /* 0x0020000000007824 */ /* 0x000fe200078e00ff */
[----:B------:R-:W-:-:S04]  /*a140*/  LEA R3, R3, 0x37800000, 0x17 ;  /* 0x3780000003037811 */ /* 0x000fc800078eb8ff */
[----:B------:R-:W-:-:S07]  /*a150*/  LOP3.LUT R4, R3, R0, R7, 0xfe, !PT ;  /* 0x0000000003047212 */ /* 0x000fce00078efe07 */
.L_x_10422:
[----:B------:R-:W-:Y:S05]  /*a160*/  BSYNC.RECONVERGENT B0 ;  /* 0x0000000000007941 */ /* 0x000fea0003800200 */
.L_x_10421:
[----:B------:R-:W0:Y:S01]  /*a170*/  F2I.S64.TRUNC R4, R4 ;  /* 0x0000000400047311 */ /* 0x000e22000020d900 */
[----:B------:R-:W-:Y:S05]  /*a180*/  BRA `(.L_x_10402) ;  /* 0x00000000009c7947 */ /* 0x000fea0003800000 */
.L_x_10414:
        /* <DEDUP_REMOVED lines=14> */
.L_x_10428:
[----:B------:R-:W-:Y:S05]  /*a270*/  BSYNC.RECONVERGENT B0 ;  /* 0x0000000000007941 */ /* 0x000fea0003800200 */
.L_x_10427:
[----:B------:R-:W0:Y:S01]  /*a280*/  F2I.S64.TRUNC R4, R4 ;  /* 0x0000000400047311 */ /* 0x000e22000020d900 */
[----:B------:R-:W-:Y:S05]  /*a290*/  BRA `(.L_x_10402) ;  /* 0x0000000000587947 */ /* 0x000fea0003800000 */
.L_x_10401:
        /* <DEDUP_REMOVED lines=16> */
.L_x_10429:
[----:B------:R-:W-:Y:S01]  /*a3a0*/  CS2R R4, SRZ ;  /* 0x0000000000047805 */ /* 0x000fe2000001ff00 */
[----:B------:R-:W-:Y:S06]  /*a3b0*/  BRA `(.L_x_10402) ;  /* 0x0000000000107947 */ /* 0x000fec0003800000 */
.L_x_10426:
[----:B------:R0:W5:Y:S01]  /*a3c0*/  LDG.E.64 R4, desc[UR36][R6.64] ;  /* 0x0000002406047981 */ /* 0x000162000c1e1b00 */
[----:B------:R-:W-:Y:S05]  /*a3d0*/  BRA `(.L_x_10402) ;  /* 0x0000000000087947 */ /* 0x000fea0003800000 */
.L_x_10425:
[----:B------:R0:W5:Y:S01]  /*a3e0*/  LDG.E R4, desc[UR36][R6.64] ;  /* 0x0000002406047981 */ /* 0x000162000c1e1900 */
[----:B------:R-:W-:-:S07]  /*a3f0*/  IMAD.MOV.U32 R5, RZ, RZ, RZ ;  /* 0x000000ffff057224 */ /* 0x000fce00078e00ff */
.L_x_10402:
[----:B------:R-:W-:-:S04]  /*a400*/  ISETP.NE.AND P0, PT, R34, RZ, PT ;  /* 0x000000ff2200720c */ /* 0x000fc80003f05270 */
[----:B------:R-:W-:-:S13]  /*a410*/  PLOP3.LUT P0, PT, P0, PT, PT, 0x8, 0x80 ;  /* 0x000000000080781c */ /* 0x000fda000070e170 */
.L_x_10339:
[----:B------:R-:W-:Y:S05]  /*a420*/  BSYNC.RECONVERGENT B7 ;  /* 0x0000000000077941 */ /* 0x000fea0003800200 */
.L_x_10338:
[----:B------:R-:W-:Y:S01]  /*a430*/  ISETP.NE.AND P5, PT, R23, RZ, PT ;  /* 0x000000ff1700720c */ /* 0x000fe20003fa5270 */
[----:B------:R-:W-:Y:S01]  /*a440*/  VIADD R23, R19, 0x80 ;  /* 0x0000008013177836 */ /* 0x000fe20000000000 */
[----:B------:R-:W-:Y:S01]  /*a450*/  ISETP.NE.AND P1, PT, R27, RZ, PT ;  /* 0x000000ff1b00720c */ /* 0x000fe20003f25270 */
[----:B0-----:R-:W-:Y:S01]  /*a460*/  VIADD R3, R19, 0x100 ;  /* 0x0000010013037836 */ /* 0x001fe20000000000 */
[----:B------:R-:W-:Y:S01]  /*a470*/  ISETP.NE.AND P2, PT, R31, RZ, PT ;  /* 0x000000ff1f00720c */ /* 0x000fe20003f45270 */
[----:B-1----:R-:W-:Y:S01]  /*a480*/  VIADD R7, R19, 0x180 ;  /* 0x0000018013077836 */ /* 0x002fe20000000000 */
        /* <DEDUP_REMOVED lines=9> */
[----:B--2---:R-:W-:-:S03]  /*a520*/  @!P2 LEA R6, P4, R32, R6, 0x2 ;  /* 0x000000062006a211 */ /* 0x004fc600078810ff */
[----:B------:R1:W5:Y:S01]  /*a530*/  @!P1 LDG.E R24, desc[UR36][R10.64] ;  /* 0x000000240a189981 */ /* 0x000362000c1e1900 */
[----:B------:R-:W-:Y:S02]  /*a540*/  @!P2 LEA.HI.X R7, R32, R7, R33, 0x2, P4 ;  /* 0x000000072007a211 */ /* 0x000fe400020f1421 */
[----:B0-----:R-:W-:Y:S02]  /*a550*/  @!P5 LEA R8, P4, R16, R8, 0x2 ;  /* 0x000000081008d211 */ /* 0x001fe400078810ff */
[C---:B---3--:R-:W-:Y:S01]  /*a560*/  @!P0 LEA R12, P3, R4.reuse, R12, 0x2 ;  /* 0x0000000c040c8211 */ /* 0x048fe200078610ff */
[----:B------:R1:W5:Y:S03]  /*a570*/  @!P2 LDG.E R26, desc[UR36][R6.64] ;  /* 0x00000024061aa981 */ /* 0x000366000c1e1900 */
[----:B------:R-:W-:Y:S01]  /*a580*/  @!P0 LEA.HI.X R13, R4, R13, R5, 0x2, P3 ;  /* 0x0000000d040d8211 */ /* 0x000fe200018f1405 */
[----:B------:R-:W-:Y:S01]  /*a590*/  @!P5 IMAD.MOV.U32 R4, RZ, RZ, R8 ;  /* 0x000000ffff04d224 */ /* 0x000fe200078e0008 */
[----:B------:R-:W-:-:S02]  /*a5a0*/  @!P5 LEA.HI.X R5, R16, R9, R17, 0x2, P4 ;  /* 0x000000091005d211 */ /* 0x000fc400020f1411 */
[----:B------:R-:W0:Y:S01]  /*a5b0*/  LDC.U8 R16, c[0x0][0x3cc] ;  /* 0x0000f300ff107b82 */ /* 0x000e220000000000 */
[----:B----4-:R1:W5:Y:S04]  /*a5c0*/  @!P0 LDG.E R30, desc[UR36][R12.64] ;  /* 0x000000240c1e8981 */ /* 0x010368000c1e1900 */
[----:B------:R1:W5:Y:S01]  /*a5d0*/  @!P5 LDG.E R22, desc[UR36][R4.64] ;  /* 0x000000240416d981 */ /* 0x000362000c1e1900 */
[----:B------:R-:W-:Y:S01]  /*a5e0*/  ISETP.GE.AND P0, PT, R19, R18, PT ;  /* 0x000000121300720c */ /* 0x000fe20003f06270 */
[----:B------:R-:W-:Y:S04]  /*a5f0*/  BSSY.RECONVERGENT B7, `(.L_x_10430) ;  /* 0x00002d1000077945 */ /* 0x000fe80003800200 */
[----:B------:R-:W-:Y:S08]  /*a600*/  BSSY.RELIABLE B6, `(.L_x_10431) ;  /* 0x00001ea000067945 */ /* 0x000ff00003800100 */
[----:B-1----:R-:W-:Y:S05]  /*a610*/  @P0 BRA `(.L_x_10432) ;  /* 0x0000001c00940947 */ /* 0x002fea0003800000 */
        /* <DEDUP_REMOVED lines=21> */
.L_x_10436:
[----:B-----5:R0:W-:Y:S01]  /*a770*/  STG.E.U8 desc[UR36][R8.64], R22 ;  /* 0x0000001608007986 */ /* 0x0201e2000c101124 */
[----:B------:R-:W-:Y:S01]  /*a780*/  IMAD.MOV.U32 R19, RZ, RZ, R23 ;  /* 0x000000ffff137224 */ /* 0x000fe200078e0017 */
[----:B------:R-:W-:Y:S06]  /*a790*/  BRA `(.L_x_10438) ;  /* 0x0000000c00947947 */ /* 0x000fec0003800000 */
.L_x_10435:
[----:B------:R-:W-:-:S13]  /*a7a0*/  ISETP.NE.AND P0, PT, R0, 0x2, PT ;  /* 0x000000020000780c */ /* 0x000fda0003f05270 */
[----:B------:R-:W-:Y:S05]  /*a7b0*/  @!P0 BRA `(.L_x_10439) ;  /* 0x0000000000308947 */ /* 0x000fea0003800000 */
[----:B------:R-:W-:-:S13]  /*a7c0*/  ISETP.NE.AND P0, PT, R0, 0x3, PT ;  /* 0x000000030000780c */ /* 0x000fda0003f05270 */
[----:B------:R-:W-:Y:S05]  /*a7d0*/  @!P0 BRA `(.L_x_10440) ;  /* 0x00000000001c8947 */ /* 0x000fea0003800000 */
[----:B------:R-:W-:-:S13]  /*a7e0*/  ISETP.NE.AND P0, PT, R0, 0x4, PT ;  /* 0x000000040000780c */ /* 0x000fda0003f05270 */
[----:B------:R-:W-:Y:S05]  /*a7f0*/  @P0 BRA `(.L_x_10437) ;  /* 0x0000000800d40947 */ /* 0x000fea0003800000 */
[--C-:B-----5:R-:W-:Y:S01]  /*a800*/  SHF.R.S32.HI R5, RZ, 0x1f, R22.reuse ;  /* 0x0000001fff057819 */ /* 0x120fe20000011416 */
[----:B------:R-:W-:Y:S02]  /*a810*/  IMAD.MOV.U32 R4, RZ, RZ, R22 ;  /* 0x000000ffff047224 */ /* 0x000fe400078e0016 */
[----:B------:R-:W-:-:S03]  /*a820*/  IMAD.MOV.U32 R19, RZ, RZ, R23 ;  /* 0x000000ffff137224 */ /* 0x000fc600078e0017 */
[----:B------:R0:W-:Y:S01]  /*a830*/  STG.E.64 desc[UR36][R8.64], R4 ;  /* 0x0000000408007986 */ /* 0x0001e2000c101b24 */
[----:B------:R-:W-:Y:S05]  /*a840*/  BRA `(.L_x_10438) ;  /* 0x0000000c00687947 */ /* 0x000fea0003800000 */
.L_x_10440:
[----:B-----5:R0:W-:Y:S01]  /*a850*/  STG.E desc[UR36][R8.64], R22 ;  /* 0x0000001608007986 */ /* 0x0201e2000c101924 */
[----:B------:R-:W-:Y:S01]  /*a860*/  IMAD.MOV.U32 R19, RZ, RZ, R23 ;  /* 0x000000ffff137224 */ /* 0x000fe200078e0017 */
[----:B------:R-:W-:Y:S06]  /*a870*/  BRA `(.L_x_10438) ;  /* 0x0000000c005c7947 */ /* 0x000fec0003800000 */
.L_x_10439:
[----:B-----5:R0:W-:Y:S01]  /*a880*/  STG.E.U16 desc[UR36][R8.64], R22 ;  /* 0x0000001608007986 */ /* 0x0201e2000c101524 */
[----:B------:R-:W-:Y:S01]  /*a890*/  IMAD.MOV.U32 R19, RZ, RZ, R23 ;  /* 0x000000ffff137224 */ /* 0x000fe200078e0017 */
[----:B------:R-:W-:Y:S06]  /*a8a0*/  BRA `(.L_x_10438) ;  /* 0x0000000c00507947 */ /* 0x000fec0003800000 */
.L_x_10434:
[----:B------:R-:W-:-:S13]  /*a8b0*/  ISETP.GT.AND P0, PT, R0, 0x6, PT ;  /* 0x000000060000780c */ /* 0x000fda0003f04270 */
[----:B------:R-:W-:Y:S05]  /*a8c0*/  @P0 BRA `(.L_x_10441) ;  /* 0x0000000000340947 */ /* 0x000fea0003800000 */
[----:B------:R-:W-:-:S13]  /*a8d0*/  ISETP.NE.AND P0, PT, R0, 0x5, PT ;  /* 0x000000050000780c */ /* 0x000fda0003f05270 */
[----:B------:R-:W-:Y:S05]  /*a8e0*/  @!P0 BRA `(.L_x_10442) ;  /* 0x0000000000188947 */ /* 0x000fea0003800000 */
[----:B------:R-:W-:-:S13]  /*a8f0*/  ISETP.NE.AND P0, PT, R0, 0x6, PT ;  /* 0x000000060000780c */ /* 0x000fda0003f05270 */
[----:B------:R-:W-:Y:S05]  /*a900*/  @P0 BRA `(.L_x_10437) ;  /* 0x0000000800900947 */ /* 0x000fea0003800000 */
[----:B-----5:R-:W-:Y:S01]  /*a910*/  I2FP.F32.S32 R3, R22 ;  /* 0x0000001600037245 */ /* 0x020fe20000201400 */
[----:B------:R-:W-:-:S04]  /*a920*/  IMAD.MOV.U32 R19, RZ, RZ, R23 ;  /* 0x000000ffff137224 */ /* 0x000fc800078e0017 */
[----:B------:R0:W-:Y:S01]  /*a930*/  STG.E desc[UR36][R8.64], R3 ;  /* 0x0000000308007986 */ /* 0x0001e2000c101924 */
[----:B------:R-:W-:Y:S05]  /*a940*/  BRA `(.L_x_10438) ;  /* 0x0000000c00287947 */ /* 0x000fea0003800000 */
.L_x_10442:
[----:B-----5:R-:W-:Y:S01]  /*a950*/  I2FP.F32.S32 R0, R22 ;  /* 0x0000001600007245 */ /* 0x020fe20000201400 */
[----:B------:R-:W-:-:S03]  /*a960*/  IMAD.MOV.U32 R19, RZ, RZ, R23 ;  /* 0x000000ffff137224 */ /* 0x000fc600078e0017 */
[----:B------:R-:W-:-:S05]  /*a970*/  F2FP.F16.F32.PACK_AB R0, RZ, R0 ;  /* 0x00000000ff00723e */ /* 0x000fca00000000ff */
[----:B------:R0:W-:Y:S01]  /*a980*/  STG.E.U16 desc[UR36][R8.64], R0 ;  /* 0x0000000008007986 */ /* 0x0001e2000c101524 */
[----:B------:R-:W-:Y:S05]  /*a990*/  BRA `(.L_x_10438) ;  /* 0x0000000c00147947 */ /* 0x000fea0003800000 */
.L_x_10441:
[----:B------:R-:W-:-:S13]  /*a9a0*/  ISETP.NE.AND P0, PT, R0, 0x7, PT ;  /* 0x000000070000780c */ /* 0x000fda0003f05270 */
[----:B------:R-:W-:Y:S05]  /*a9b0*/  @!P0 BRA `(.L_x_10443) ;  /* 0x00000000003c8947 */ /* 0x000fea0003800000 */
[----:B------:R-:W-:-:S13]  /*a9c0*/  ISETP.NE.AND P0, PT, R0, 0x8, PT ;  /* 0x000000080000780c */ /* 0x000fda0003f05270 */
[----:B------:R-:W-:Y:S05]  /*a9d0*/  @!P0 BRA `(.L_x_10444) ;  /* 0x00000000001c8947 */ /* 0x000fea0003800000 */
[----:B------:R-:W-:-:S13]  /*a9e0*/  ISETP.NE.AND P0, PT, R0, 0x9, PT ;  /* 0x000000090000780c */ /* 0x000fda0003f05270 */
[----:B------:R-:W-:Y:S05]  /*a9f0*/  @P0 BRA `(.L_x_10437) ;  /* 0x0000000800540947 */ /* 0x000fea0003800000 */
[----:B-----5:R-:W-:Y:S01]  /*aa00*/  I2FP.F32.S32 R4, R22 ;  /* 0x0000001600047245 */ /* 0x020fe20000201400 */
[----:B------:R-:W-:Y:S02]  /*aa10*/  IMAD.MOV.U32 R5, RZ, RZ, RZ ;  /* 0x000000ffff057224 */ /* 0x000fe400078e00ff */
[----:B------:R-:W-:-:S03]  /*aa20*/  IMAD.MOV.U32 R19, RZ, RZ, R23 ;  /* 0x000000ffff137224 */ /* 0x000fc600078e0017 */
[----:B------:R0:W-:Y:S01]  /*aa30*/  STG.E.64 desc[UR36][R8.64], R4 ;  /* 0x0000000408007986 */ /* 0x0001e2000c101b24 */
[----:B------:R-:W-:Y:S05]  /*aa40*/  BRA `(.L_x_10438) ;  /* 0x0000000800e87947 */ /* 0x000fea0003800000 */
.L_x_10444:
[----:B-----5:R-:W-:Y:S01]  /*aa50*/  I2FP.F32.S32 R22, R22 ;  /* 0x0000001600167245 */ /* 0x020fe20000201400 */
[----:B------:R-:W-:-:S03]  /*aa60*/  IMAD.MOV.U32 R19, RZ, RZ, R23 ;  /* 0x000000ffff137224 */ /* 0x000fc600078e0017 */
[----:B------:R-:W-:-:S04]  /*aa70*/  F2FP.F16.F32.PACK_AB R3, RZ, R22 ;  /* 0x00000016ff03723e */ /* 0x000fc800000000ff */
[----:B------:R-:W-:-:S05]  /*aa80*/  PRMT R3, R3, 0x5410, RZ ;  /* 0x0000541003037816 */ /* 0x000fca00000000ff */
[----:B------:R0:W-:Y:S01]  /*aa90*/  STG.E desc[UR36][R8.64], R3 ;  /* 0x0000000308007986 */ /* 0x0001e2000c101924 */
[----:B------:R-:W-:Y:S05]  /*aaa0*/  BRA `(.L_x_10438) ;  /* 0x0000000800d07947 */ /* 0x000fea0003800000 */
.L_x_10443:
[----:B-----5:R-:W0:Y:S01]  /*aab0*/  I2F.F64 R4, R22 ;  /* 0x0000001600047312 */ /* 0x020e220000201c00 */
[----:B------:R-:W-:Y:S01]  /*aac0*/  IMAD.MOV.U32 R19, RZ, RZ, R23 ;  /* 0x000000ffff137224 */ /* 0x000fe200078e0017 */
[----:B0-----:R0:W-:Y:S01]  /*aad0*/  STG.E.64 desc[UR36][R8.64], R4 ;  /* 0x0000000408007986 */ /* 0x0011e2000c101b24 */
[----:B------:R-:W-:Y:S05]  /*aae0*/  BRA `(.L_x_10438) ;  /* 0x0000000800c07947 */ /* 0x000fea0003800000 */
.L_x_10433:
        /* <DEDUP_REMOVED lines=8> */
[----:B-----5:R-:W-:Y:S01]  /*ab70*/  ISETP.NE.AND P0, PT, R22, RZ, PT ;  /* 0x000000ff1600720c */ /* 0x020fe20003f05270 */
[----:B------:R-:W-:-:S03]  /*ab80*/  IMAD.MOV.U32 R19, RZ, RZ, R23 ;  /* 0x000000ffff137224 */ /* 0x000fc600078e0017 */
[----:B------:R-:W-:-:S05]  /*ab90*/  SEL R3, RZ, 0x1, !P0 ;  /* 0x00000001ff037807 */ /* 0x000fca0004000000 */
[----:B------:R0:W-:Y:S01]  /*aba0*/  STG.E.U8 desc[UR36][R8.64], R3 ;  /* 0x0000000308007986 */ /* 0x0001e2000c101124 */
[----:B------:R-:W-:Y:S05]  /*abb0*/  BRA `(.L_x_10438) ;  /* 0x00000008008c7947 */ /* 0x000fea0003800000 */
.L_x_10447:
[----:B-----5:R-:W0:Y:S01]  /*abc0*/  I2F.F64 R4, R22 ;  /* 0x0000001600047312 */ /* 0x020e220000201c00 */
[----:B------:R-:W-:Y:S01]  /*abd0*/  CS2R R6, SRZ ;  /* 0x0000000000067805 */ /* 0x000fe2000001ff00 */
[----:B------:R-:W-:-:S04]  /*abe0*/  IMAD.MOV.U32 R19, RZ, RZ, R23 ;  /* 0x000000ffff137224 */ /* 0x000fc800078e0017 */
[----:B0-----:R0:W-:Y:S01]  /*abf0*/  STG.E.128 desc[UR36][R8.64], R4 ;  /* 0x0000000408007986 */ /* 0x0011e2000c101d24 */
[----:B------:R-:W-:Y:S05]  /*ac00*/  BRA `(.L_x_10438) ;  /* 0x0000000800787947 */ /* 0x000fea0003800000 */
.L_x_10446:
[----:B------:R-:W-:-:S13]  /*ac10*/  ISETP.NE.AND P0, PT, R0, 0xf, PT ;  /* 0x0000000f0000780c */ /* 0x000fda0003f05270 */
[----:B------:R-:W-:Y:S05]  /*ac20*/  @!P0 BRA `(.L_x_10448) ;  /* 0x0000000000a88947 */ /* 0x000fea0003800000 */
[----:B------:R-:W-:-:S13]  /*ac30*/  ISETP.NE.AND P0, PT, R0, 0x17, PT ;  /* 0x000000170000780c */ /* 0x000fda0003f05270 */
[----:B------:R-:W-:Y:S05]  /*ac40*/  @!P0 BRA `(.L_x_10449) ;  /* 0x0000000000508947 */ /* 0x000fea0003800000 */
[----:B------:R-:W-:-:S13]  /*ac50*/  ISETP.NE.AND P0, PT, R0, 0x18, PT ;  /* 0x000000180000780c */ /* 0x000fda0003f05270 */
[----:B------:R-:W-:Y:S05]  /*ac60*/  @P0 BRA `(.L_x_10437) ;  /* 0x0000000400b80947 */ /* 0x000fea0003800000 */
        /* <DEDUP_REMOVED lines=13> */
.L_x_10451:
[----:B------:R-:W-:Y:S05]  /*ad40*/  BSYNC.RECONVERGENT B0 ;  /* 0x0000000000007941 */ /* 0x000fea0003800200 */
.L_x_10450:
[----:B------:R-:W-:Y:S01]  /*ad50*/  LOP3.LUT R5, R0, 0x80, R5, 0xf8, !PT ;  /* 0x0000008000057812 */ /* 0x000fe200078ef805 */
[----:B------:R-:W-:-:S04]  /*ad60*/  IMAD.MOV.U32 R19, RZ, RZ, R23 ;  /* 0x000000ffff137224 */ /* 0x000fc800078e0017 */
[----:B------:R0:W-:Y:S01]  /*ad70*/  STG.E.U8 desc[UR36][R8.64], R5 ;  /* 0x0000000508007986 */ /* 0x0001e2000c101124 */
[----:B------:R-:W-:Y:S05]  /*ad80*/  BRA `(.L_x_10438) ;  /* 0x0000000800187947 */ /* 0x000fea0003800000 */
.L_x_10449:
[----:B-----5:R-:W-:Y:S01]  /*ad90*/  I2FP.F32.S32 R22, R22 ;  /* 0x0000001600167245 */ /* 0x020fe20000201400 */
[----:B------:R-:W-:Y:S03]  /*ada0*/  BSSY.RECONVERGENT B0, `(.L_x_10452) ;  /* 0x000000e000007945 */ /* 0x000fe60003800200 */
        /* <DEDUP_REMOVED lines=13> */
.L_x_10453:
[----:B------:R-:W-:Y:S05]  /*ae80*/  BSYNC.RECONVERGENT B0 ;  /* 0x0000000000007941 */ /* 0x000fea0003800200 */
.L_x_10452:
[----:B------:R-:W-:Y:S01]  /*ae90*/  LOP3.LUT R5, R0, 0x80, R5, 0xf8, !PT ;  /* 0x0000008000057812 */ /* 0x000fe200078ef805 */
[----:B------:R-:W-:-:S04]  /*aea0*/  IMAD.MOV.U32 R19, RZ, RZ, R23 ;  /* 0x000000ffff137224 */ /* 0x000fc800078e0017 */
[----:B------:R0:W-:Y:S01]  /*aeb0*/  STG.E.U8 desc[UR36][R8.64], R5 ;  /* 0x0000000508007986 */ /* 0x0001e2000c101124 */
[----:B------:R-:W-:Y:S05]  /*aec0*/  BRA `(.L_x_10438) ;  /* 0x0000000400c87947 */ /* 0x000fea0003800000 */
.L_x_10448:
[----:B-----5:R-:W-:Y:S01]  /*aed0*/  I2FP.F32.S32 R0, R22 ;  /* 0x0000001600007245 */ /* 0x020fe20000201400 */
[----:B------:R-:W-:-:S03]  /*aee0*/  IMAD.MOV.U32 R19, RZ, RZ, R23 ;  /* 0x000000ffff137224 */ /* 0x000fc600078e0017 */
[----:B------:R-:W-:-:S05]  /*aef0*/  F2FP.BF16.F32.PACK_AB R0, RZ, R0 ;  /* 0x00000000ff00723e */ /* 0x000fca00000010ff */
[----:B------:R0:W-:Y:S01]  /*af00*/  STG.E.U16 desc[UR36][R8.64], R0 ;  /* 0x0000000008007986 */ /* 0x0001e2000c101524 */
[----:B------:R-:W-:Y:S05]  /*af10*/  BRA `(.L_x_10438) ;  /* 0x0000000400b47947 */ /* 0x000fea0003800000 */
.L_x_10445:
        /* <DEDUP_REMOVED lines=11> */
.L_x_10456:
        /* <DEDUP_REMOVED lines=13> */
.L_x_10459:
[----:B------:R-:W-:-:S04]  /*b0a0*/  SHF.R.U32.HI R0, RZ, 0x14, R3 ;  /* 0x00000014ff007819 */ /* 0x000fc80000011603 */
[----:B------:R-:W-:-:S04]  /*b0b0*/  LOP3.LUT R0, R0, 0x1, RZ, 0xc0, !PT ;  /* 0x0000000100007812 */ /* 0x000fc800078ec0ff */
[----:B------:R-:W-:-:S04]  /*b0c0*/  IADD3 R0, PT, PT, R3, 0x487ffff, R0 ;  /* 0x0487ffff03007810 */ /* 0x000fc80007ffe000 */
[----:B------:R-:W-:-:S04]  /*b0d0*/  SHF.R.U32.HI R0, RZ, 0x14, R0 ;  /* 0x00000014ff007819 */ /* 0x000fc80000011600 */
[----:B------:R-:W-:-:S07]  /*b0e0*/  LOP3.LUT R0, R0, 0xff, RZ, 0xc0, !PT ;  /* 0x000000ff00007812 */ /* 0x000fce00078ec0ff */
.L_x_10460:
[----:B------:R-:W-:-:S04]  /*b0f0*/  SHF.R.U32.HI R3, RZ, 0x18, R3 ;  /* 0x00000018ff037819 */ /* 0x000fc80000011603 */
[----:B------:R-:W-:-:S04]  /*b100*/  LOP3.LUT R0, R0, 0x80, R3, 0xf8, !PT ;  /* 0x0000008000007812 */ /* 0x000fc800078ef803 */
[----:B------:R-:W-:-:S07]  /*b110*/  PRMT R4, R0, 0x7610, R4 ;  /* 0x0000761000047816 */ /* 0x000fce0000000004 */
.L_x_10458:
[----:B------:R-:W-:Y:S05]  /*b120*/  BSYNC.RECONVERGENT B0 ;  /* 0x0000000000007941 */ /* 0x000fea0003800200 */
.L_x_10457:
[----:B------:R0:W-:Y:S01]  /*b130*/  STG.E.U8 desc[UR36][R8.64], R4 ;  /* 0x0000000408007986 */ /* 0x0001e2000c101124 */
[----:B------:R-:W-:Y:S01]  /*b140*/  IMAD.MOV.U32 R19, RZ, RZ, R23 ;  /* 0x000000ffff137224 */ /* 0x000fe200078e0017 */
[----:B------:R-:W-:Y:S06]  /*b150*/  BRA `(.L_x_10438) ;  /* 0x0000000400247947 */ /* 0x000fec0003800000 */
.L_x_10455:
        /* <DEDUP_REMOVED lines=13> */
.L_x_10463:
[----:B------:R-:W-:-:S04]  /*b230*/  SHF.R.U32.HI R0, RZ, 0x15, R3 ;  /* 0x00000015ff007819 */ /* 0x000fc80000011603 */
[----:B------:R-:W-:-:S04]  /*b240*/  LOP3.LUT R0, R0, 0x1, RZ, 0xc0, !PT ;  /* 0x0000000100007812 */ /* 0x000fc800078ec0ff */
[----:B------:R-:W-:-:S04]  /*b250*/  IADD3 R0, PT, PT, R3, 0x88fffff, R0 ;  /* 0x088fffff03007810 */ /* 0x000fc80007ffe000 */
[----:B------:R-:W-:-:S04]  /*b260*/  SHF.R.U32.HI R0, RZ, 0x15, R0 ;  /* 0x00000015ff007819 */ /* 0x000fc80000011600 */
[----:B------:R-:W-:-:S07]  /*b270*/  LOP3.LUT R0, R0, 0xff, RZ, 0xc0, !PT ;  /* 0x000000ff00007812 */ /* 0x000fce00078ec0ff */
.L_x_10464:
[----:B------:R-:W-:-:S04]  /*b280*/  SHF.R.U32.HI R3, RZ, 0x18, R3 ;  /* 0x00000018ff037819 */ /* 0x000fc80000011603 */
[----:B------:R-:W-:-:S04]  /*b290*/  LOP3.LUT R0, R0, 0x80, R3, 0xf8, !PT ;  /* 0x0000008000007812 */ /* 0x000fc800078ef803 */
[----:B------:R-:W-:-:S07]  /*b2a0*/  PRMT R4, R0, 0x7610, R4 ;  /* 0x0000761000047816 */ /* 0x000fce0000000004 */
.L_x_10462:
[----:B------:R-:W-:Y:S05]  /*b2b0*/  BSYNC.RECONVERGENT B0 ;  /* 0x0000000000007941 */ /* 0x000fea0003800200 */
.L_x_10461:
[----:B------:R3:W-:Y:S01]  /*b2c0*/  STG.E.U8 desc[UR36][R8.64], R4 ;  /* 0x0000000408007986 */ /* 0x0007e2000c101124 */
[----:B------:R-:W-:Y:S01]  /*b2d0*/  IMAD.MOV.U32 R19, RZ, RZ, R23 ;  /* 0x000000ffff137224 */ /* 0x000fe200078e0017 */
[----:B------:R-:W-:Y:S06]  /*b2e0*/  BRA `(.L_x_10438) ;  /* 0x0000000000c07947 */ /* 0x000fec0003800000 */
.L_x_10454:
[----:B------:R-:W-:-:S13]  /*b2f0*/  ISETP.NE.AND P0, PT, R0, 0x1c, PT ;  /* 0x0000001c0000780c */ /* 0x000fda0003f05270 */
[----:B------:R-:W-:Y:S05]  /*b300*/  @!P0 BRA `(.L_x_10465) ;  /* 0x0000000000b08947 */ /* 0x000fea0003800000 */
[----:B------:R-:W-:-:S13]  /*b310*/  ISETP.NE.AND P0, PT, R0, 0x1d, PT ;  /* 0x0000001d0000780c */ /* 0x000fda0003f05270 */
[----:B------:R-:W-:Y:S05]  /*b320*/  @!P0 BRA `(.L_x_10466) ;  /* 0x0000000000948947 */ /* 0x000fea0003800000 */
[----:B------:R-:W-:-:S13]  /*b330*/  ISETP.NE.AND P0, PT, R0, 0x2c, PT ;  /* 0x0000002c0000780c */ /* 0x000fda0003f05270 */
[----:B------:R-:W-:Y:S05]  /*b340*/  @!P0 BRA `(.L_x_10467) ;  /* 0x0000000000488947 */ /* 0x000fea0003800000 */
.L_x_10437:
        /* <DEDUP_REMOVED lines=16> */
.L_x_10468:
[----:B------:R-:W-:Y:S01]  /*b450*/  IMAD.MOV.U32 R19, RZ, RZ, R23 ;  /* 0x000000ffff137224 */ /* 0x000fe200078e0017 */
[----:B------:R-:W-:Y:S06]  /*b460*/  BRA `(.L_x_10438) ;  /* 0x0000000000607947 */ /* 0x000fec0003800000 */
.L_x_10467:
[----:B-----5:R-:W-:Y:S01]  /*b470*/  I2FP.F32.S32 R22, R22 ;  /* 0x0000001600167245 */ /* 0x020fe20000201400 */
        /* <DEDUP_REMOVED lines=16> */
.L_x_10466:
[--C-:B-----5:R-:W-:Y:S01]  /*b580*/  SHF.R.S32.HI R5, RZ, 0x1f, R22.reuse ;  /* 0x0000001fff057819 */ /* 0x120fe20000011416 */
[----:B------:R-:W-:Y:S02]  /*b590*/  IMAD.MOV.U32 R4, RZ, RZ, R22 ;  /* 0x000000ffff047224 */ /* 0x000fe400078e0016 */
[----:B------:R-:W-:-:S03]  /*b5a0*/  IMAD.MOV.U32 R19, RZ, RZ, R23 ;  /* 0x000000ffff137224 */ /* 0x000fc600078e0017 */
[----:B------:R1:W-:Y:S01]  /*b5b0*/  STG.E.64 desc[UR36][R8.64], R4 ;  /* 0x0000000408007986 */ /* 0x0003e2000c101b24 */
[----:B------:R-:W-:Y:S05]  /*b5c0*/  BRA `(.L_x_10438) ;  /* 0x0000000000087947 */ /* 0x000fea0003800000 */
.L_x_10465:
[----:B-----5:R0:W-:Y:S01]  /*b5d0*/  STG.E desc[UR36][R8.64], R22 ;  /* 0x0000001608007986 */ /* 0x0201e2000c101924 */
[----:B------:R-:W-:-:S07]  /*b5e0*/  IMAD.MOV.U32 R19, RZ, RZ, R23 ;  /* 0x000000ffff137224 */ /* 0x000fce00078e0017 */
.L_x_10438:
        /* <DEDUP_REMOVED lines=23> */
.L_x_10473:
[----:B------:R0:W-:Y:S01]  /*b760*/  STG.E.U8 desc[UR36][R4.64], R24 ;  /* 0x0000001804007986 */ /* 0x0001e2000c101124 */
[----:B------:R-:W-:Y:S05]  /*b770*/  BRA `(.L_x_10475) ;  /* 0x0000000c00387947 */ /* 0x000fea0003800000 */
.L_x_10472:
[----:B------:R-:W-:-:S13]  /*b780*/  ISETP.NE.AND P0, PT, R0, 0x2, PT ;  /* 0x000000020000780c */ /* 0x000fda0003f05270 */
[----:B------:R-:W-:Y:S05]  /*b790*/  @!P0 BRA `(.L_x_10476) ;  /* 0x0000000000248947 */ /* 0x000fea0003800000 */
[----:B------:R-:W-:-:S13]  /*b7a0*/  ISETP.NE.AND P0, PT, R0, 0x3, PT ;  /* 0x000000030000780c */ /* 0x000fda0003f05270 */
[----:B------:R-:W-:Y:S05]  /*b7b0*/  @!P0 BRA `(.L_x_10477) ;  /* 0x0000000000148947 */ /* 0x000fea0003800000 */
[----:B------:R-:W-:-:S13]  /*b7c0*/  ISETP.NE.AND P0, PT, R0, 0x4, PT ;  /* 0x000000040000780c */ /* 0x000fda0003f05270 */
[----:B------:R-:W-:Y:S05]  /*b7d0*/  @P0 BRA `(.L_x_10474) ;  /* 0x00000008003c0947 */ /* 0x000fea0003800000 */
[----:B------:R-:W-:-:S05]  /*b7e0*/  SHF.R.S32.HI R25, RZ, 0x1f, R24 ;  /* 0x0000001fff197819 */ /* 0x000fca0000011418 */
[----:B------:R0:W-:Y:S01]  /*b7f0*/  STG.E.64 desc[UR36][R4.64], R24 ;  /* 0x0000001804007986 */ /* 0x0001e2000c101b24 */
[----:B------:R-:W-:Y:S05]  /*b800*/  BRA `(.L_x_10475) ;  /* 0x0000000c00147947 */ /* 0x000fea0003800000 */
.L_x_10477:
[----:B------:R0:W-:Y:S01]  /*b810*/  STG.E desc[UR36][R4.64], R24 ;  /* 0x0000001804007986 */ /* 0x0001e2000c101924 */
[----:B------:R-:W-:Y:S05]  /*b820*/  BRA `(.L_x_10475) ;  /* 0x0000000c000c7947 */ /* 0x000fea0003800000 */
.L_x_10476:
[----:B------:R0:W-:Y:S01]  /*b830*/  STG.E.U16 desc[UR36][R4.64], R24 ;  /* 0x0000001804007986 */ /* 0x0001e2000c101524 */
[----:B------:R-:W-:Y:S05]  /*b840*/  BRA `(.L_x_10475) ;  /* 0x0000000c00047947 */ /* 0x000fea0003800000 */
.L_x_10471:
[----:B------:R-:W-:-:S13]  /*b850*/  ISETP.GT.AND P0, PT, R0, 0x6, PT ;  /* 0x000000060000780c */ /* 0x000fda0003f04270 */
[----:B------:R-:W-:Y:S05]  /*b860*/  @P0 BRA `(.L_x_10478) ;  /* 0x00000000002c0947 */ /* 0x000fea0003800000 */
[----:B------:R-:W-:-:S13]  /*b870*/  ISETP.NE.AND P0, PT, R0, 0x5, PT ;  /* 0x000000050000780c */ /* 0x000fda0003f05270 */
[----:B------:R-:W-:Y:S05]  /*b880*/  @!P0 BRA `(.L_x_10479) ;  /* 0x0000000000148947 */ /* 0x000fea0003800000 */
[----:B------:R-:W-:-:S13]  /*b890*/  ISETP.NE.AND P0, PT, R0, 0x6, PT ;  /* 0x000000060000780c */ /* 0x000fda0003f05270 */
[----:B------:R-:W-:Y:S05]  /*b8a0*/  @P0 BRA `(.L_x_10474) ;  /* 0x0000000800080947 */ /* 0x000fea0003800000 */
[----:B------:R-:W-:-:S05]  /*b8b0*/  I2FP.F32.S32 R3, R24 ;  /* 0x0000001800037245 */ /* 0x000fca0000201400 */
[----:B------:R0:W-:Y:S01]  /*b8c0*/  STG.E desc[UR36][R4.64], R3 ;  /* 0x0000000304007986 */ /* 0x0001e2000c101924 */
[----:B------:R-:W-:Y:S05]  /*b8d0*/  BRA `(.L_x_10475) ;  /* 0x0000000800e07947 */ /* 0x000fea0003800000 */
.L_x_10479:
[----:B------:R-:W-:-:S04]  /*b8e0*/  I2FP.F32.S32 R0, R24 ;  /* 0x0000001800007245 */ /* 0x000fc80000201400 */
[----:B------:R-:W-:-:S05]  /*b8f0*/  F2FP.F16.F32.PACK_AB R0, RZ, R0 ;  /* 0x00000000ff00723e */ /* 0x000fca00000000ff */
[----:B------:R0:W-:Y:S01]  /*b900*/  STG.E.U16 desc[UR36][R4.64], R0 ;  /* 0x0000000004007986 */ /* 0x0001e2000c101524 */
[----:B------:R-:W-:Y:S05]  /*b910*/  BRA `(.L_x_10475) ;  /* 0x0000000800d07947 */ /* 0x000fea0003800000 */
.L_x_10478:
[----:B------:R-:W-:-:S13]  /*b920*/  ISETP.NE.AND P0, PT, R0, 0x7, PT ;  /* 0x000000070000780c */ /* 0x000fda0003f05270 */
[----:B------:R-:W-:Y:S05]  /*b930*/  @!P0 BRA `(.L_x_10480) ;  /* 0x0000000000348947 */ /* 0x000fea0003800000 */
[----:B------:R-:W-:-:S13]  /*b940*/  ISETP.NE.AND P0, PT, R0, 0x8, PT ;  /* 0x000000080000780c */ /* 0x000fda0003f05270 */
[----:B------:R-:W-:Y:S05]  /*b950*/  @!P0 BRA `(.L_x_10481) ;  /* 0x0000000000188947 */ /* 0x000fea0003800000 */
[----:B------:R-:W-:-:S13]  /*b960*/  ISETP.NE.AND P0, PT, R0, 0x9, PT ;  /* 0x000000090000780c */ /* 0x000fda0003f05270 */
[----:B------:R-:W-:Y:S05]  /*b970*/  @P0 BRA `(.L_x_10474) ;  /* 0x0000000400d40947 */ /* 0x000fea0003800000 */
[----:B------:R-:W-:Y:S01]  /*b980*/  I2FP.F32.S32 R24, R24 ;  /* 0x0000001800187245 */ /* 0x000fe20000201400 */
[----:B------:R-:W-:-:S05]  /*b990*/  IMAD.MOV.U32 R25, RZ, RZ, RZ ;  /* 0x000000ffff197224 */ /* 0x000fca00078e00ff */
[----:B------:R0:W-:Y:S01]  /*b9a0*/  STG.E.64 desc[UR36][R4.64], R24 ;  /* 0x0000001804007986 */ /* 0x0001e2000c101b24 */
[----:B------:R-:W-:Y:S05]  /*b9b0*/  BRA `(.L_x_10475) ;  /* 0x0000000800a87947 */ /* 0x000fea0003800000 */
.L_x_10481:
[----:B------:R-:W-:-:S04]  /*b9c0*/  I2FP.F32.S32 R24, R24 ;  /* 0x0000001800187245 */ /* 0x000fc80000201400 */
[----:B------:R-:W-:-:S04]  /*b9d0*/  F2FP.F16.F32.PACK_AB R3, RZ, R24 ;  /* 0x00000018ff03723e */ /* 0x000fc800000000ff */
[----:B------:R-:W-:-:S05]  /*b9e0*/  PRMT R3, R3, 0x5410, RZ ;  /* 0x0000541003037816 */ /* 0x000fca00000000ff */
[----:B------:R0:W-:Y:S01]  /*b9f0*/  STG.E desc[UR36][R4.64], R3 ;  /* 0x0000000304007986 */ /* 0x0001e2000c101924 */
[----:B------:R-:W-:Y:S05]  /*ba00*/  BRA `(.L_x_10475) ;  /* 0x0000000800947947 */ /* 0x000fea0003800000 */
.L_x_10480:
[----:B------:R-:W0:Y:S02]  /*ba10*/  I2F.F64 R24, R24 ;  /* 0x0000001800187312 */ /* 0x000e240000201c00 */
[----:B0-----:R0:W-:Y:S01]  /*ba20*/  STG.E.64 desc[UR36][R4.64], R24 ;  /* 0x0000001804007986 */ /* 0x0011e2000c101b24 */
[----:B------:R-:W-:Y:S05]  /*ba30*/  BRA `(.L_x_10475) ;  /* 0x0000000800887947 */ /* 0x000fea0003800000 */
.L_x_10470:
        /* <DEDUP_REMOVED lines=12> */
.L_x_10485:
[----:B------:R-:W-:Y:S01]  /*bb00*/  I2FP.F32.S32 R7, R24 ;  /* 0x0000001800077245 */ /* 0x000fe20000201400 */
        /* <DEDUP_REMOVED lines=17> */
.L_x_10488:
[----:B------:R-:W-:-:S04]  /*bc20*/  SHF.R.U32.HI R3, RZ, 0x18, R7 ;  /* 0x00000018ff037819 */ /* 0x000fc80000011607 */
[----:B------:R-:W-:-:S07]  /*bc30*/  LOP3.LUT R0, R0, 0x80, R3, 0xf8, !PT ;  /* 0x0000008000007812 */ /* 0x000fce00078ef803 */
.L_x_10487:
[----:B------:R-:W-:Y:S05]  /*bc40*/  BSYNC.RECONVERGENT B0 ;  /* 0x0000000000007941 */ /* 0x000fea0003800200 */
.L_x_10486:
[----:B------:R0:W-:Y:S01]  /*bc50*/  STG.E.U8 desc[UR36][R4.64], R0 ;  /* 0x0000000004007986 */ /* 0x0001e2000c101124 */
[----:B------:R-:W-:Y:S05]  /*bc60*/  BRA `(.L_x_10475) ;  /* 0x0000000400fc7947 */ /* 0x000fea0003800000 */
.L_x_10484:
        /* <DEDUP_REMOVED lines=18> */
.L_x_10491:
[----:B------:R-:W-:-:S04]  /*bd90*/  SHF.R.U32.HI R3, RZ, 0x18, R7 ;  /* 0x00000018ff037819 */ /* 0x000fc80000011607 */
[----:B------:R-:W-:-:S07]  /*bda0*/  LOP3.LUT R0, R0, 0x80, R3, 0xf8, !PT ;  /* 0x0000008000007812 */ /* 0x000fce00078ef803 */
.L_x_10490:
[----:B------:R-:W-:Y:S05]  /*bdb0*/  BSYNC.RECONVERGENT B0 ;  /* 0x0000000000007941 */ /* 0x000fea0003800200 */
.L_x_10489:
[----:B------:R0:W-:Y:S01]  /*bdc0*/  STG.E.U8 desc[UR36][R4.64], R0 ;  /* 0x0000000004007986 */ /* 0x0001e2000c101124 */
[----:B------:R-:W-:Y:S05]  /*bdd0*/  BRA `(.L_x_10475) ;  /* 0x0000000400a07947 */ /* 0x000fea0003800000 */
.L_x_10483:
[----:B------:R-:W-:-:S13]  /*bde0*/  ISETP.NE.AND P0, PT, R0, 0x1c, PT ;  /* 0x0000001c0000780c */ /* 0x000fda0003f05270 */
[----:B------:R-:W-:Y:S05]  /*bdf0*/  @!P0 BRA `(.L_x_10492) ;  /* 0x00000000005c8947 */ /* 0x000fea0003800000 */
[----:B------:R-:W-:-:S13]  /*be00*/  ISETP.NE.AND P0, PT, R0, 0x1d, PT ;  /* 0x0000001d0000780c */ /* 0x000fda0003f05270 */
[----:B------:R-:W-:Y:S05]  /*be10*/  @!P0 BRA `(.L_x_10493) ;  /* 0x0000000000488947 */ /* 0x000fea0003800000 */
[----:B------:R-:W-:-:S13]  /*be20*/  ISETP.NE.AND P0, PT, R0, 0x2c, PT ;  /* 0x0000002c0000780c */ /* 0x000fda0003f05270 */
[----:B------:R-:W-:Y:S05]  /*be30*/  @P0 BRA `(.L_x_10474) ;  /* 0x0000000000a40947 */ /* 0x000fea0003800000 */
[----:B------:R-:W-:-:S04]  /*be40*/  I2FP.F32.S32 R24, R24 ;  /* 0x0000001800187245 */ /* 0x000fc80000201400 */
        /* <DEDUP_REMOVED lines=15> */
.L_x_10493:
[----:B------:R-:W-:-:S05]  /*bf40*/  SHF.R.S32.HI R25, RZ, 0x1f, R24 ;  /* 0x0000001fff197819 */ /* 0x000fca0000011418 */
[----:B------:R0:W-:Y:S01]  /*bf50*/  STG.E.64 desc[UR36][R4.64], R24 ;  /* 0x0000001804007986 */ /* 0x0001e2000c101b24 */
[----:B------:R-:W-:Y:S05]  /*bf60*/  BRA `(.L_x_10475) ;  /* 0x00000004003c7947 */ /* 0x000fea0003800000 */
.L_x_10492:
[----:B------:R0:W-:Y:S01]  /*bf70*/  STG.E desc[UR36][R4.64], R24 ;  /* 0x0000001804007986 */ /* 0x0001e2000c101924 */
[----:B------:R-:W-:Y:S05]  /*bf80*/  BRA `(.L_x_10475) ;  /* 0x0000000400347947 */ /* 0x000fea0003800000 */
.L_x_10482:
[----:B------:R-:W-:-:S13]  /*bf90*/  ISETP.GT.AND P0, PT, R0, 0xe, PT ;  /* 0x0000000e0000780c */ /* 0x000fda0003f04270 */
[----:B------:R-:W-:Y:S05]  /*bfa0*/  @P0 BRA `(.L_x_10494) ;  /* 0x0000000000300947 */ /* 0x000fea0003800000 */
[----:B------:R-:W-:-:S13]  /*bfb0*/  ISETP.NE.AND P0, PT, R0, 0xa, PT ;  /* 0x0000000a0000780c */ /* 0x000fda0003f05270 */
[----:B------:R-:W-:Y:S05]  /*bfc0*/  @!P0 BRA `(.L_x_10495) ;  /* 0x0000000000188947 */ /* 0x000fea0003800000 */
[----:B------:R-:W-:-:S13]  /*bfd0*/  ISETP.NE.AND P0, PT, R0, 0xb, PT ;  /* 0x0000000b0000780c */ /* 0x000fda0003f05270 */
[----:B------:R-:W-:Y:S05]  /*bfe0*/  @P0 BRA `(.L_x_10474) ;  /* 0x0000000000380947 */ /* 0x000fea0003800000 */
[----:B------:R-:W-:-:S04]  /*bff0*/  ISETP.NE.AND P0, PT, R24, RZ, PT ;  /* 0x000000ff1800720c */ /* 0x000fc80003f05270 */
[----:B------:R-:W-:-:S05]  /*c000*/  SEL R3, RZ, 0x1, !P0 ;  /* 0x00000001ff037807 */ /* 0x000fca0004000000 */
[----:B------:R0:W-:Y:S01]  /*c010*/  STG.E.U8 desc[UR36][R4.64], R3 ;  /* 0x0000000304007986 */ /* 0x0001e2000c101124 */
[----:B------:R-:W-:Y:S05]  /*c020*/  BRA `(.L_x_10475) ;  /* 0x00000004000c7947 */ /* 0x000fea0003800000 */
.L_x_10495:
[----:B----4-:R-:W0:Y:S01]  /*c030*/  I2F.F64 R8, R24 ;  /* 0x0000001800087312 */ /* 0x010e220000201c00 */
[----:B------:R-:W-:-:S05]  /*c040*/  CS2R R10, SRZ ;  /* 0x00000000000a7805 */ /* 0x000fca000001ff00 */
[----:B0-----:R1:W-:Y:S01]  /*c050*/  STG.E.128 desc[UR36][R4.64], R8 ;  /* 0x0000000804007986 */ /* 0x0013e2000c101d24 */
[----:B------:R-:W-:Y:S05]  /*c060*/  BRA `(.L_x_10475) ;  /* 0x0000000000fc7947 */ /* 0x000fea0003800000 */
.L_x_10494:
[----:B------:R-:W-:-:S13]  /*c070*/  ISETP.NE.AND P0, PT, R0, 0xf, PT ;  /* 0x0000000f0000780c */ /* 0x000fda0003f05270 */
[----:B------:R-:W-:Y:S05]  /*c080*/  @!P0 BRA `(.L_x_10496) ;  /* 0x0000000000e88947 */ /* 0x000fea0003800000 */
[----:B------:R-:W-:-:S13]  /*c090*/  ISETP.NE.AND P0, PT, R0, 0x17, PT ;  /* 0x000000170000780c */ /* 0x000fda0003f05270 */
[----:B------:R-:W-:Y:S05]  /*c0a0*/  @!P0 BRA `(.L_x_10497) ;  /* 0x0000000000908947 */ /* 0x000fea0003800000 */
[----:B------:R-:W-:-:S13]  /*c0b0*/  ISETP.NE.AND P0, PT, R0, 0x18, PT ;  /* 0x000000180000780c */ /* 0x000fda0003f05270 */
[----:B------:R-:W-:Y:S05]  /*c0c0*/  @!P0 BRA `(.L_x_10498) ;  /* 0x0000000000448947 */ /* 0x000fea0003800000 */
.L_x_10474:
        /* <DEDUP_REMOVED lines=16> */
.L_x_10499:
[----:B------:R-:W-:Y:S05]  /*c1d0*/  BRA `(.L_x_10475) ;  /* 0x0000000000a07947 */ /* 0x000fea0003800000 */
.L_x_10498:
[----:B------:R-:W-:Y:S01]  /*c1e0*/  I2FP.F32.S32 R7, R24 ;  /* 0x0000001800077245 */ /* 0x000fe20000201400 */
        /* <DEDUP_REMOVED lines=12> */
.L_x_10501:
[----:B------:R-:W-:Y:S05]  /*c2b0*/  BSYNC.RECONVERGENT B0 ;  /* 0x0000000000007941 */ /* 0x000fea0003800200 */
.L_x_10500:
[----:B------:R-:W-:-:S05]  /*c2c0*/  LOP3.LUT R3, R0, 0x80, R3, 0xf8, !PT ;  /* 0x0000008000037812 */ /* 0x000fca00078ef803 */
[----:B------:R3:W-:Y:S01]  /*c2d0*/  STG.E.U8 desc[UR36][R4.64], R3 ;  /* 0x0000000304007986 */ /* 0x0007e2000c101124 */
[----:B------:R-:W-:Y:S05]  /*c2e0*/  BRA `(.L_x_10475) ;  /* 0x00000000005c7947 */ /* 0x000fea0003800000 */
.L_x_10497:
[----:B------:R-:W-:Y:S01]  /*c2f0*/  I2FP.F32.S32 R3, R24 ;  /* 0x0000001800037245 */ /* 0x000fe20000201400 */
        /* <DEDUP_REMOVED lines=11> */
.L_x_10503:
[----:B------:R-:W-:Y:S01]  /*c3b0*/  IMAD.MOV.U32 R0, RZ, RZ, 0x7f ;  /* 0x0000007fff007424 */ /* 0x000fe200078e00ff */
[----:B------:R-:W-:-:S04]  /*c3c0*/  ISETP.GT.U32.AND P0, PT, R6, 0x7f800000, PT ;  /* 0x7f8000000600780c */ /* 0x000fc80003f04070 */
[----:B------:R-:W-:-:S09]  /*c3d0*/  SEL R0, R0, 0x7c, P0 ;  /* 0x0000007c00007807 */ /* 0x000fd20000000000 */
.L_x_10504:
[----:B------:R-:W-:Y:S05]  /*c3e0*/  BSYNC.RECONVERGENT B0 ;  /* 0x0000000000007941 */ /* 0x000fea0003800200 */
.L_x_10502:
[----:B------:R-:W-:-:S04]  /*c3f0*/  SHF.R.U32.HI R3, RZ, 0x18, R3 ;  /* 0x00000018ff037819 */ /* 0x000fc80000011603 */
[----:B------:R-:W-:-:S05]  /*c400*/  LOP3.LUT R3, R0, 0x80, R3, 0xf8, !PT ;  /* 0x0000008000037812 */ /* 0x000fca00078ef803 */
[----:B------:R2:W-:Y:S01]  /*c410*/  STG.E.U8 desc[UR36][R4.64], R3 ;  /* 0x0000000304007986 */ /* 0x0005e2000c101124 */
[----:B------:R-:W-:Y:S05]  /*c420*/  BRA `(.L_x_10475) ;  /* 0x00000000000c7947 */ /* 0x000fea0003800000 */
.L_x_10496:
[----:B------:R-:W-:-:S04]  /*c430*/  I2FP.F32.S32 R0, R24 ;  /* 0x0000001800007245 */ /* 0x000fc80000201400 */
[----:B------:R-:W-:-:S05]  /*c440*/  F2FP.BF16.F32.PACK_AB R0, RZ, R0 ;  /* 0x00000000ff00723e */ /* 0x000fca00000010ff */
[----:B------:R0:W-:Y:S02]  /*c450*/  STG.E.U16 desc[UR36][R4.64], R0 ;  /* 0x0000000004007986 */ /* 0x0001e4000c101524 */
.L_x_10475:
[----:B------:R-:W-:-:S07]  /*c460*/  VIADD R19, R19, 0x80 ;  /* 0x0000008013137836 */ /* 0x000fce0000000000 */
.L_x_10432:
[----:B------:R-:W-:-:S13]  /*c470*/  ISETP.GE.AND P0, PT, R19, R18, PT ;  /* 0x000000121300720c */ /* 0x000fda0003f06270 */
[----:B------:R-:W-:Y:S05]  /*c480*/  @P0 BREAK.RELIABLE B6 ;  /* 0x0000000000060942 */ /* 0x000fea0003800100 */
[----:B------:R-:W-:Y:S05]  /*c490*/  @P0 BRA `(.L_x_10469) ;  /* 0x0000000c00980947 */ /* 0x000fea0003800000 */
[----:B------:R-:W-:Y:S05]  /*c4a0*/  BSYNC.RELIABLE B6 ;  /* 0x0000000000067941 */ /* 0x000fea0003800100 */
.L_x_10431:
        /* <DEDUP_REMOVED lines=20> */
.L_x_10508:
[----:B-----5:R1:W-:Y:S01]  /*c5f0*/  STG.E.U8 desc[UR36][R4.64], R26 ;  /* 0x0000001a04007986 */ /* 0x0203e2000c101124 */
[----:B------:R-:W-:Y:S05]  /*c600*/  BRA `(.L_x_10510) ;  /* 0x0000000c00387947 */ /* 0x000fea0003800000 */
.L_x_10507:
[----:B------:R-:W-:-:S13]  /*c610*/  ISETP.NE.AND P0, PT, R0, 0x2, PT ;  /* 0x000000020000780c */ /* 0x000fda0003f05270 */
[----:B------:R-:W-:Y:S05]  /*c620*/  @!P0 BRA `(.L_x_10511) ;  /* 0x0000000000248947 */ /* 0x000fea0003800000 */
[----:B------:R-:W-:-:S13]  /*c630*/  ISETP.NE.AND P0, PT, R0, 0x3, PT ;  /* 0x000000030000780c */ /* 0x000fda0003f05270 */
[----:B------:R-:W-:Y:S05]  /*c640*/  @!P0 BRA `(.L_x_10512) ;  /* 0x0000000000148947 */ /* 0x000fea0003800000 */
[----:B------:R-:W-:-:S13]  /*c650*/  ISETP.NE.AND P0, PT, R0, 0x4, PT ;  /* 0x000000040000780c */ /* 0x000fda0003f05270 */
[----:B------:R-:W-:Y:S05]  /*c660*/  @P0 BRA `(.L_x_10509) ;  /* 0x00000008003c0947 */ /* 0x000fea0003800000 */
[----:B-----5:R-:W-:-:S05]  /*c670*/  SHF.R.S32.HI R27, RZ, 0x1f, R26 ;  /* 0x0000001fff1b7819 */ /* 0x020fca000001141a */
[----:B------:R2:W-:Y:S01]  /*c680*/  STG.E.64 desc[UR36][R4.64], R26 ;  /* 0x0000001a04007986 */ /* 0x0005e2000c101b24 */
[----:B------:R-:W-:Y:S05]  /*c690*/  BRA `(.L_x_10510) ;  /* 0x0000000c00147947 */ /* 0x000fea0003800000 */
.L_x_10512:
[----:B-----5:R3:W-:Y:S01]  /*c6a0*/  STG.E desc[UR36][R4.64], R26 ;  /* 0x0000001a04007986 */ /* 0x0207e2000c101924 */
[----:B------:R-:W-:Y:S05]  /*c6b0*/  BRA `(.L_x_10510) ;  /* 0x0000000c000c7947 */ /* 0x000fea0003800000 */
.L_x_10511:
[----:B-----5:R4:W-:Y:S01]  /*c6c0*/  STG.E.U16 desc[UR36][R4.64], R26 ;  /* 0x0000001a04007986 */ /* 0x0209e2000c101524 */
[----:B------:R-:W-:Y:S05]  /*c6d0*/  BRA `(.L_x_10510) ;  /* 0x0000000c00047947 */ /* 0x000fea0003800000 */
.L_x_10506:
[----:B------:R-:W-:-:S13]  /*c6e0*/  ISETP.GT.AND P0, PT, R0, 0x6, PT ;  /* 0x000000060000780c */ /* 0x000fda0003f04270 */
[----:B------:R-:W-:Y:S05]  /*c6f0*/  @P0 BRA `(.L_x_10513) ;  /* 0x00000000002c0947 */ /* 0x000fea0003800000 */
[----:B------:R-:W-:-:S13]  /*c700*/  ISETP.NE.AND P0, PT, R0, 0x5, PT ;  /* 0x000000050000780c */ /* 0x000fda0003f05270 */
[----:B------:R-:W-:Y:S05]  /*c710*/  @!P0 BRA `(.L_x_10514) ;  /* 0x0000000000148947 */ /* 0x000fea0003800000 */
[----:B------:R-:W-:-:S13]  /*c720*/  ISETP.NE.AND P0, PT, R0, 0x6, PT ;  /* 0x000000060000780c */ /* 0x000fda0003f05270 */
[----:B------:R-:W-:Y:S05]  /*c730*/  @P0 BRA `(.L_x_10509) ;  /* 0x0000000800080947 */ /* 0x000fea0003800000 */
[----:B-----5:R-:W-:-:S05]  /*c740*/  I2FP.F32.S32 R3, R26 ;  /* 0x0000001a00037245 */ /* 0x020fca0000201400 */
[----:B------:R0:W-:Y:S01]  /*c750*/  STG.E desc[UR36][R4.64], R3 ;  /* 0x0000000304007986 */ /* 0x0001e2000c101924 */
[----:B------:R-:W-:Y:S05]  /*c760*/  BRA `(.L_x_10510) ;  /* 0x0000000800e07947 */ /* 0x000fea0003800000 */
.L_x_10514:
[----:B-----5:R-:W-:-:S04]  /*c770*/  I2FP.F32.S32 R0, R26 ;  /* 0x0000001a00007245 */ /* 0x020fc80000201400 */
[----:B------:R-:W-:-:S05]  /*c780*/  F2FP.F16.F32.PACK_AB R0, RZ, R0 ;  /* 0x00000000ff00723e */ /* 0x000fca00000000ff */
[----:B------:R0:W-:Y:S01]  /*c790*/  STG.E.U16 desc[UR36][R4.64], R0 ;  /* 0x0000000004007986 */ /* 0x0001e2000c101524 */
[----:B------:R-:W-:Y:S05]  /*c7a0*/  BRA `(.L_x_10510) ;  /* 0x0000000800d07947 */ /* 0x000fea0003800000 */
.L_x_10513:
[----:B------:R-:W-:-:S13]  /*c7b0*/  ISETP.NE.AND P0, PT, R0, 0x7, PT ;  /* 0x000000070000780c */ /* 0x000fda0003f05270 */
[----:B------:R-:W-:Y:S05]  /*c7c0*/  @!P0 BRA `(.L_x_10515) ;  /* 0x0000000000348947 */ /* 0x000fea0003800000 */
[----:B------:R-:W-:-:S13]  /*c7d0*/  ISETP.NE.AND P0, PT, R0, 0x8, PT ;  /* 0x000000080000780c */ /* 0x000fda0003f05270 */
[----:B------:R-:W-:Y:S05]  /*c7e0*/  @!P0 BRA `(.L_x_10516) ;  /* 0x0000000000188947 */ /* 0x000fea0003800000 */
[----:B------:R-:W-:-:S13]  /*c7f0*/  ISETP.NE.AND P0, PT, R0, 0x9, PT ;  /* 0x000000090000780c */ /* 0x000fda0003f05270 */
[----:B------:R-:W-:Y:S05]  /*c800*/  @P0 BRA `(.L_x_10509) ;  /* 0x0000000400d40947 */ /* 0x000fea0003800000 */
[----:B-----5:R-:W-:Y:S01]  /*c810*/  I2FP.F32.S32 R26, R26 ;  /* 0x0000001a001a7245 */ /* 0x020fe20000201400 */
[----:B------:R-:W-:-:S05]  /*c820*/  IMAD.MOV.U32 R27, RZ, RZ, RZ ;  /* 0x000000ffff1b7224 */ /* 0x000fca00078e00ff */
[----:B------:R0:W-:Y:S01]  /*c830*/  STG.E.64 desc[UR36][R4.64], R26 ;  /* 0x0000001a04007986 */ /* 0x0001e2000c101b24 */
[----:B------:R-:W-:Y:S05]  /*c840*/  BRA `(.L_x_10510) ;  /* 0x0000000800a87947 */ /* 0x000fea0003800000 */
.L_x_10516:
[----:B-----5:R-:W-:-:S04]  /*c850*/  I2FP.F32.S32 R26, R26 ;  /* 0x0000001a001a7245 */ /* 0x020fc80000201400 */
[----:B------:R-:W-:-:S04]  /*c860*/  F2FP.F16.F32.PACK_AB R3, RZ, R26 ;  /* 0x0000001aff03723e */ /* 0x000fc800000000ff */
[----:B------:R-:W-:-:S05]  /*c870*/  PRMT R3, R3, 0x5410, RZ ;  /* 0x0000541003037816 */ /* 0x000fca00000000ff */
[----:B------:R0:W-:Y:S01]  /*c880*/  STG.E desc[UR36][R4.64], R3 ;  /* 0x0000000304007986 */ /* 0x0001e2000c101924 */
[----:B------:R-:W-:Y:S05]  /*c890*/  BRA `(.L_x_10510) ;  /* 0x0000000800947947 */ /* 0x000fea0003800000 */
.L_x_10515:
[----:B-----5:R-:W0:Y:S02]  /*c8a0*/  I2F.F64 R26, R26 ;  /* 0x0000001a001a7312 */ /* 0x020e240000201c00 */
[----:B0-----:R0:W-:Y:S01]  /*c8b0*/  STG.E.64 desc[UR36][R4.64], R26 ;  /* 0x0000001a04007986 */ /* 0x0011e2000c101b24 */
[----:B------:R-:W-:Y:S05]  /*c8c0*/  BRA `(.L_x_10510) ;  /* 0x0000000800887947 */ /* 0x000fea0003800000 */
.L_x_10505:
        /* <DEDUP_REMOVED lines=12> */
.L_x_10520:
        /* <DEDUP_REMOVED lines=18> */
.L_x_10523:
[----:B------:R-:W-:-:S04]  /*cab0*/  SHF.R.U32.HI R3, RZ, 0x18, R7 ;  /* 0x00000018ff037819 */ /* 0x000fc80000011607 */
[----:B------:R-:W-:-:S07]  /*cac0*/  LOP3.LUT R0, R0, 0x80, R3, 0xf8, !PT ;  /* 0x0000008000007812 */ /* 0x000fce00078ef803 */
.L_x_10522:
[----:B------:R-:W-:Y:S05]  /*cad0*/  BSYNC.RECONVERGENT B0 ;  /* 0x0000000000007941 */ /* 0x000fea0003800200 */
.L_x_10521:
[----:B------:R0:W-:Y:S01]  /*cae0*/  STG.E.U8 desc[UR36][R4.64], R0 ;  /* 0x0000000004007986 */ /* 0x0001e2000c101124 */
[----:B------:R-:W-:Y:S05]  /*caf0*/  BRA `(.L_x_10510) ;  /* 0x0000000400fc7947 */ /* 0x000fea0003800000 */
.L_x_10519:
        /* <DEDUP_REMOVED lines=18> */
.L_x_10526:
[----:B------:R-:W-:-:S04]  /*cc20*/  SHF.R.U32.HI R3, RZ, 0x18, R7 ;  /* 0x00000018ff037819 */ /* 0x000fc80000011607 */
[----:B------:R-:W-:-:S07]  /*cc30*/  LOP3.LUT R0, R0, 0x80, R3, 0xf8, !PT ;  /* 0x0000008000007812 */ /* 0x000fce00078ef803 */
.L_x_10525:
[----:B------:R-:W-:Y:S05]  /*cc40*/  BSYNC.RECONVERGENT B0 ;  /* 0x0000000000007941 */ /* 0x000fea0003800200 */
.L_x_10524:
[----:B------:R0:W-:Y:S01]  /*cc50*/  STG.E.U8 desc[UR36][R4.64], R0 ;  /* 0x0000000004007986 */ /* 0x0001e2000c101124 */
[----:B------:R-:W-:Y:S05]  /*cc60*/  BRA `(.L_x_10510) ;  /* 0x0000000400a07947 */ /* 0x000fea0003800000 */
.L_x_10518:
[----:B------:R-:W-:-:S13]  /*cc70*/  ISETP.NE.AND P0, PT, R0, 0x1c, PT ;  /* 0x0000001c0000780c */ /* 0x000fda0003f05270 */
[----:B------:R-:W-:Y:S05]  /*cc80*/  @!P0 BRA `(.L_x_10527) ;  /* 0x00000000005c8947 */ /* 0x000fea0003800000 */
[----:B------:R-:W-:-:S13]  /*cc90*/  ISETP.NE.AND P0, PT, R0, 0x1d, PT ;  /* 0x0000001d0000780c */ /* 0x000fda0003f05270 */
[----:B------:R-:W-:Y:S05]  /*cca0*/  @!P0 BRA `(.L_x_10528) ;  /* 0x0000000000488947 */ /* 0x000fea0003800000 */
[----:B------:R-:W-:-:S13]  /*ccb0*/  ISETP.NE.AND P0, PT, R0, 0x2c, PT ;  /* 0x0000002c0000780c */ /* 0x000fda0003f05270 */
[----:B------:R-:W-:Y:S05]  /*ccc0*/  @P0 BRA `(.L_x_10509) ;  /* 0x0000000000a40947 */ /* 0x000fea0003800000 */
        /* <DEDUP_REMOVED lines=16> */
.L_x_10528:
[----:B-----5:R-:W-:-:S05]  /*cdd0*/  SHF.R.S32.HI R27, RZ, 0x1f, R26 ;  /* 0x0000001fff1b7819 */ /* 0x020fca000001141a */
[----:B------:R0:W-:Y:S01]  /*cde0*/  STG.E.64 desc[UR36][R4.64], R26 ;  /* 0x0000001a04007986 */ /* 0x0001e2000c101b24 */
[----:B------:R-:W-:Y:S05]  /*cdf0*/  BRA `(.L_x_10510) ;  /* 0x00000004003c7947 */ /* 0x000fea0003800000 */
.L_x_10527:
[----:B-----5:R0:W-:Y:S01]  /*ce00*/  STG.E desc[UR36][R4.64], R26 ;  /* 0x0000001a04007986 */ /* 0x0201e2000c101924 */
[----:B------:R-:W-:Y:S05]  /*ce10*/  BRA `(.L_x_10510) ;  /* 0x0000000400347947 */ /* 0x000fea0003800000 */
.L_x_10517:
[----:B------:R-:W-:-:S13]  /*ce20*/  ISETP.GT.AND P0, PT, R0, 0xe, PT ;  /* 0x0000000e0000780c */ /* 0x000fda0003f04270 */
[----:B------:R-:W-:Y:S05]  /*ce30*/  @P0 BRA `(.L_x_10529) ;  /* 0x0000000000300947 */ /* 0x000fea0003800000 */
[----:B------:R-:W-:-:S13]  /*ce40*/  ISETP.NE.AND P0, PT, R0, 0xa, PT ;  /* 0x0000000a0000780c */ /* 0x000fda0003f05270 */
[----:B------:R-:W-:Y:S05]  /*ce50*/  @!P0 BRA `(.L_x_10530) ;  /* 0x0000000000188947 */ /* 0x000fea0003800000 */
[----:B------:R-:W-:-:S13]  /*ce60*/  ISETP.NE.AND P0, PT, R0, 0xb, PT ;  /* 0x0000000b0000780c */ /* 0x000fda0003f05270 */
[----:B------:R-:W-:Y:S05]  /*ce70*/  @P0 BRA `(.L_x_10509) ;  /* 0x0000000000380947 */ /* 0x000fea0003800000 */
[----:B-----5:R-:W-:-:S04]  /*ce80*/  ISETP.NE.AND P0, PT, R26, RZ, PT ;  /* 0x000000ff1a00720c */ /* 0x020fc80003f05270 */
[----:B------:R-:W-:-:S05]  /*ce90*/  SEL R3, RZ, 0x1, !P0 ;  /* 0x00000001ff037807 */ /* 0x000fca0004000000 */
[----:B------:R0:W-:Y:S01]  /*cea0*/  STG.E.U8 desc[UR36][R4.64], R3 ;  /* 0x0000000304007986 */ /* 0x0001e2000c101124 */
[----:B------:R-:W-:Y:S05]  /*ceb0*/  BRA `(.L_x_10510) ;  /* 0x00000004000c7947 */ /* 0x000fea0003800000 */
.L_x_10530:
[----:B-----5:R-:W0:Y:S01]  /*cec0*/  I2F.F64 R8, R26 ;  /* 0x0000001a00087312 */ /* 0x020e220000201c00 */
[----:B------:R-:W-:-:S05]  /*ced0*/  CS2R R10, SRZ ;  /* 0x00000000000a7805 */ /* 0x000fca000001ff00 */
[----:B0-----:R0:W-:Y:S01]  /*cee0*/  STG.E.128 desc[UR36][R4.64], R8 ;  /* 0x0000000804007986 */ /* 0x0011e2000c101d24 */
[----:B------:R-:W-:Y:S05]  /*cef0*/  BRA `(.L_x_10510) ;  /* 0x0000000000fc7947 */ /* 0x000fea0003800000 */
.L_x_10529:
[----:B------:R-:W-:-:S13]  /*cf00*/  ISETP.NE.AND P0, PT, R0, 0xf, PT ;  /* 0x0000000f0000780c */ /* 0x000fda0003f05270 */
[----:B------:R-:W-:Y:S05]  /*cf10*/  @!P0 BRA `(.L_x_10531) ;  /* 0x0000000000e88947 */ /* 0x000fea0003800000 */
[----:B------:R-:W-:-:S13]  /*cf20*/  ISETP.NE.AND P0, PT, R0, 0x17, PT ;  /* 0x000000170000780c */ /* 0x000fda0003f05270 */
[----:B------:R-:W-:Y:S05]  /*cf30*/  @!P0 BRA `(.L_x_10532) ;  /* 0x0000000000908947 */ /* 0x000fea0003800000 */
[----:B------:R-:W-:-:S13]  /*cf40*/  ISETP.NE.AND P0, PT, R0, 0x18, PT ;  /* 0x000000180000780c */ /* 0x000fda0003f05270 */
[----:B------:R-:W-:Y:S05]  /*cf50*/  @!P0 BRA `(.L_x_10533) ;  /* 0x0000000000448947 */ /* 0x000fea0003800000 */
.L_x_10509:
        /* <DEDUP_REMOVED lines=16> */
.L_x_10534:
[----:B------:R-:W-:Y:S05]  /*d060*/  BRA `(.L_x_10510) ;  /* 0x0000000000a07947 */ /* 0x000fea0003800000 */
.L_x_10533:
        /* <DEDUP_REMOVED lines=13> */
.L_x_10536:
[----:B------:R-:W-:Y:S05]  /*d140*/  BSYNC.RECONVERGENT B0 ;  /* 0x0000000000007941 */ /* 0x000fea0003800200 */
.L_x_10535:
[----:B------:R-:W-:-:S05]  /*d150*/  LOP3.LUT R3, R0, 0x80, R3, 0xf8, !PT ;  /* 0x0000008000037812 */ /* 0x000fca00078ef803 */
[----:B------:R0:W-:Y:S01]  /*d160*/  STG.E.U8 desc[UR36][R4.64], R3 ;  /* 0x0000000304007986 */ /* 0x0001e2000c101124 */
[----:B------:R-:W-:Y:S05]  /*d170*/  BRA `(.L_x_10510) ;  /* 0x00000000005c7947 */ /* 0x000fea0003800000 */
.L_x_10532:
        /* <DEDUP_REMOVED lines=12> */
.L_x_10538:
[----:B------:R-:W-:Y:S01]  /*d240*/  IMAD.MOV.U32 R0, RZ, RZ, 0x7f ;  /* 0x0000007fff007424 */ /* 0x000fe200078e00ff */
[----:B------:R-:W-:-:S04]  /*d250*/  ISETP.GT.U32.AND P0, PT, R6, 0x7f800000, PT ;  /* 0x7f8000000600780c */ /* 0x000fc80003f04070 */
[----:B------:R-:W-:-:S09]  /*d260*/  SEL R0, R0, 0x7c, P0 ;  /* 0x0000007c00007807 */ /* 0x000fd20000000000 */
.L_x_10539:
[----:B------:R-:W-:Y:S05]  /*d270*/  BSYNC.RECONVERGENT B0 ;  /* 0x0000000000007941 */ /* 0x000fea0003800200 */
.L_x_10537:
[----:B------:R-:W-:-:S04]  /*d280*/  SHF.R.U32.HI R3, RZ, 0x18, R3 ;  /* 0x00000018ff037819 */ /* 0x000fc80000011603 */
[----:B------:R-:W-:-:S05]  /*d290*/  LOP3.LUT R3, R0, 0x80, R3, 0xf8, !PT ;  /* 0x0000008000037812 */ /* 0x000fca00078ef803 */
[----:B------:R0:W-:Y:S01]  /*d2a0*/  STG.E.U8 desc[UR36][R4.64], R3 ;  /* 0x0000000304007986 */ /* 0x0001e2000c101124 */
[----:B------:R-:W-:Y:S05]  /*d2b0*/  BRA `(.L_x_10510) ;  /* 0x00000000000c7947 */ /* 0x000fea0003800000 */
.L_x_10531:
[----:B-----5:R-:W-:-:S04]  /*d2c0*/  I2FP.F32.S32 R0, R26 ;  /* 0x0000001a00007245 */ /* 0x020fc80000201400 */
[----:B------:R-:W-:-:S05]  /*d2d0*/  F2FP.BF16.F32.PACK_AB R0, RZ, R0 ;  /* 0x00000000ff00723e */ /* 0x000fca00000010ff */
[----:B------:R0:W-:Y:S02]  /*d2e0*/  STG.E.U16 desc[UR36][R4.64], R0 ;  /* 0x0000000004007986 */ /* 0x0001e4000c101524 */
.L_x_10510:
[----:B------:R-:W-:-:S07]  /*d2f0*/  VIADD R19, R19, 0x80 ;  /* 0x0000008013137836 */ /* 0x000fce0000000000 */
.L_x_10469:
[----:B------:R-:W-:Y:S05]  /*d300*/  BSYNC.RECONVERGENT B7 ;  /* 0x0000000000077941 */ /* 0x000fea0003800200 */
.L_x_10430:
        /* <DEDUP_REMOVED lines=21> */
.L_x_10543:
[----:B-----5:R-:W-:Y:S01]  /*d460*/  STG.E.U8 desc[UR36][R2.64], R30 ;  /* 0x0000001e02007986 */ /* 0x020fe2000c101124 */
[----:B------:R-:W-:Y:S05]  /*d470*/  EXIT ;  /* 0x000000000000794d */ /* 0x000fea0003800000 */
.L_x_10542:
[----:B------:R-:W-:-:S13]  /*d480*/  ISETP.NE.AND P0, PT, R0, 0x2, PT ;  /* 0x000000020000780c */ /* 0x000fda0003f05270 */
[----:B------:R-:W-:Y:S05]  /*d490*/  @!P0 BRA `(.L_x_10545) ;  /* 0x0000000000248947 */ /* 0x000fea0003800000 */
[----:B------:R-:W-:-:S13]  /*d4a0*/  ISETP.NE.AND P0, PT, R0, 0x3, PT ;  /* 0x000000030000780c */ /* 0x000fda0003f05270 */
[----:B------:R-:W-:Y:S05]  /*d4b0*/  @!P0 BRA `(.L_x_10546) ;  /* 0x0000000000148947 */ /* 0x000fea0003800000 */
[----:B------:R-:W-:-:S13]  /*d4c0*/  ISETP.NE.AND P0, PT, R0, 0x4, PT ;  /* 0x000000040000780c */ /* 0x000fda0003f05270 */
[----:B------:R-:W-:Y:S05]  /*d4d0*/  @P0 BRA `(.L_x_10544) ;  /* 0x00000008003c0947 */ /* 0x000fea0003800000 */
[----:B-----5:R-:W-:-:S05]  /*d4e0*/  SHF.R.S32.HI R31, RZ, 0x1f, R30 ;  /* 0x0000001fff1f7819 */ /* 0x020fca000001141e */
[----:B------:R-:W-:Y:S01]  /*d4f0*/  STG.E.64 desc[UR36][R2.64], R30 ;  /* 0x0000001e02007986 */ /* 0x000fe2000c101b24 */
[----:B------:R-:W-:Y:S05]  /*d500*/  EXIT ;  /* 0x000000000000794d */ /* 0x000fea0003800000 */
.L_x_10546:
[----:B-----5:R-:W-:Y:S01]  /*d510*/  STG.E desc[UR36][R2.64], R30 ;  /* 0x0000001e02007986 */ /* 0x020fe2000c101924 */
[----:B------:R-:W-:Y:S05]  /*d520*/  EXIT ;  /* 0x000000000000794d */ /* 0x000fea0003800000 */
.L_x_10545:
[----:B-----5:R-:W-:Y:S01]  /*d530*/  STG.E.U16 desc[UR36][R2.64], R30 ;  /* 0x0000001e02007986 */ /* 0x020fe2000c101524 */
[----:B------:R-:W-:Y:S05]  /*d540*/  EXIT ;  /* 0x000000000000794d */ /* 0x000fea0003800000 */
.L_x_10541:
[----:B------:R-:W-:-:S13]  /*d550*/  ISETP.GT.AND P0, PT, R0, 0x6, PT ;  /* 0x000000060000780c */ /* 0x000fda0003f04270 */
[----:B------:R-:W-:Y:S05]  /*d560*/  @P0 BRA `(.L_x_10547) ;  /* 0x00000000002c0947 */ /* 0x000fea0003800000 */
[----:B------:R-:W-:-:S13]  /*d570*/  ISETP.NE.AND P0, PT, R0, 0x5, PT ;  /* 0x000000050000780c */ /* 0x000fda0003f05270 */
[----:B------:R-:W-:Y:S05]  /*d580*/  @!P0 BRA `(.L_x_10548) ;  /* 0x0000000000148947 */ /* 0x000fea0003800000 */
[----:B------:R-:W-:-:S13]  /*d590*/  ISETP.NE.AND P0, PT, R0, 0x6, PT ;  /* 0x000000060000780c */ /* 0x000fda0003f05270 */
[----:B------:R-:W-:Y:S05]  /*d5a0*/  @P0 BRA `(.L_x_10544) ;  /* 0x0000000800080947 */ /* 0x000fea0003800000 */
[----:B-----5:R-:W-:-:S05]  /*d5b0*/  I2FP.F32.S32 R5, R30 ;  /* 0x0000001e00057245 */ /* 0x020fca0000201400 */
[----:B------:R-:W-:Y:S01]  /*d5c0*/  STG.E desc[UR36][R2.64], R5 ;  /* 0x0000000502007986 */ /* 0x000fe2000c101924 */
[----:B------:R-:W-:Y:S05]  /*d5d0*/  EXIT ;  /* 0x000000000000794d */ /* 0x000fea0003800000 */
.L_x_10548:
[----:B-----5:R-:W-:-:S04]  /*d5e0*/  I2FP.F32.S32 R0, R30 ;  /* 0x0000001e00007245 */ /* 0x020fc80000201400 */
[----:B------:R-:W-:-:S05]  /*d5f0*/  F2FP.F16.F32.PACK_AB R0, RZ, R0 ;  /* 0x00000000ff00723e */ /* 0x000fca00000000ff */
[----:B------:R-:W-:Y:S01]  /*d600*/  STG.E.U16 desc[UR36][R2.64], R0 ;  /* 0x0000000002007986 */ /* 0x000fe2000c101524 */
[----:B------:R-:W-:Y:S05]  /*d610*/  EXIT ;  /* 0x000000000000794d */ /* 0x000fea0003800000 */
.L_x_10547:
        /* <DEDUP_REMOVED lines=8> */
[----:B------:R-:W-:Y:S01]  /*d6a0*/  STG.E.64 desc[UR36][R2.64], R30 ;  /* 0x0000001e02007986 */ /* 0x000fe2000c101b24 */
[----:B------:R-:W-:Y:S05]  /*d6b0*/  EXIT ;  /* 0x000000000000794d */ /* 0x000fea0003800000 */
.L_x_10550:
[----:B-----5:R-:W-:-:S04]  /*d6c0*/  I2FP.F32.S32 R30, R30 ;  /* 0x0000001e001e7245 */ /* 0x020fc80000201400 */
[----:B------:R-:W-:-:S04]  /*d6d0*/  F2FP.F16.F32.PACK_AB R5, RZ, R30 ;  /* 0x0000001eff05723e */ /* 0x000fc800000000ff */
[----:B------:R-:W-:-:S05]  /*d6e0*/  PRMT R5, R5, 0x5410, RZ ;  /* 0x0000541005057816 */ /* 0x000fca00000000ff */
[----:B------:R-:W-:Y:S01]  /*d6f0*/  STG.E desc[UR36][R2.64], R5 ;  /* 0x0000000502007986 */ /* 0x000fe2000c101924 */
[----:B------:R-:W-:Y:S05]  /*d700*/  EXIT ;  /* 0x000000000000794d */ /* 0x000fea0003800000 */
.L_x_10549:
[----:B-----5:R-:W0:Y:S02]  /*d710*/  I2F.F64 R30, R30 ;  /* 0x0000001e001e7312 */ /* 0x020e240000201c00 */
[----:B0-----:R-:W-:Y:S01]  /*d720*/  STG.E.64 desc[UR36][R2.64], R30 ;  /* 0x0000001e02007986 */ /* 0x001fe2000c101b24 */
[----:B------:R-:W-:Y:S05]  /*d730*/  EXIT ;  /* 0x000000000000794d */ /* 0x000fea0003800000 */
.L_x_10540:
        /* <DEDUP_REMOVED lines=12> */
.L_x_10554:
        /* <DEDUP_REMOVED lines=18> */
.L_x_10557:
[----:B------:R-:W-:-:S04]  /*d920*/  SHF.R.U32.HI R5, RZ, 0x18, R5 ;  /* 0x00000018ff057819 */ /* 0x000fc80000011605 */
[----:B------:R-:W-:-:S07]  /*d930*/  LOP3.LUT R0, R0, 0x80, R5, 0xf8, !PT ;  /* 0x0000008000007812 */ /* 0x000fce00078ef805 */
.L_x_10556:
[----:B------:R-:W-:Y:S05]  /*d940*/  BSYNC.RECONVERGENT B0 ;  /* 0x0000000000007941 */ /* 0x000fea0003800200 */
.L_x_10555:
[----:B------:R-:W-:Y:S01]  /*d950*/  STG.E.U8 desc[UR36][R2.64], R0 ;  /* 0x0000000002007986 */ /* 0x000fe2000c101124 */
[----:B------:R-:W-:Y:S05]  /*d960*/  EXIT ;  /* 0x000000000000794d */ /* 0x000fea0003800000 */
.L_x_10553:
        /* <DEDUP_REMOVED lines=18> */
.L_x_10560:
[----:B------:R-:W-:-:S04]  /*da90*/  SHF.R.U32.HI R5, RZ, 0x18, R5 ;  /* 0x00000018ff057819 */ /* 0x000fc80000011605 */
[----:B------:R-:W-:-:S07]  /*daa0*/  LOP3.LUT R0, R0, 0x80, R5, 0xf8, !PT ;  /* 0x0000008000007812 */ /* 0x000fce00078ef805 */
.L_x_10559:
[----:B------:R-:W-:Y:S05]  /*dab0*/  BSYNC.RECONVERGENT B0 ;  /* 0x0000000000007941 */ /* 0x000fea0003800200 */
.L_x_10558:
[----:B------:R-:W-:Y:S01]  /*dac0*/  STG.E.U8 desc[UR36][R2.64], R0 ;  /* 0x0000000002007986 */ /* 0x000fe2000c101124 */
[----:B------:R-:W-:Y:S05]  /*dad0*/  EXIT ;  /* 0x000000000000794d */ /* 0x000fea0003800000 */
.L_x_10552:
        /* <DEDUP_REMOVED lines=22> */
.L_x_10562:
[----:B-----5:R-:W-:-:S05]  /*dc40*/  SHF.R.S32.HI R31, RZ, 0x1f, R30 ;  /* 0x0000001fff1f7819 */ /* 0x020fca000001141e */
[----:B------:R-:W-:Y:S01]  /*dc50*/  STG.E.64 desc[UR36][R2.64], R30 ;  /* 0x0000001e02007986 */ /* 0x000fe2000c101b24 */
[----:B------:R-:W-:Y:S05]  /*dc60*/  EXIT ;  /* 0x000000000000794d */ /* 0x000fea0003800000 */
.L_x_10561:
[----:B-----5:R-:W-:Y:S01]  /*dc70*/  STG.E desc[UR36][R2.64], R30 ;  /* 0x0000001e02007986 */ /* 0x020fe2000c101924 */
[----:B------:R-:W-:Y:S05]  /*dc80*/  EXIT ;  /* 0x000000000000794d */ /* 0x000fea0003800000 */
.L_x_10551:
        /* <DEDUP_REMOVED lines=8> */
[----:B------:R-:W-:Y:S01]  /*dd10*/  STG.E.U8 desc[UR36][R2.64], R5 ;  /* 0x0000000502007986 */ /* 0x000fe2000c101124 */
[----:B------:R-:W-:Y:S05]  /*dd20*/  EXIT ;  /* 0x000000000000794d */ /* 0x000fea0003800000 */
.L_x_10564:
[----:B-----5:R-:W0:Y:S01]  /*dd30*/  I2F.F64 R4, R30 ;  /* 0x0000001e00047312 */ /* 0x020e220000201c00 */
[----:B------:R-:W-:-:S05]  /*dd40*/  CS2R R6, SRZ ;  /* 0x0000000000067805 */ /* 0x000fca000001ff00 */
[----:B0-----:R-:W-:Y:S01]  /*dd50*/  STG.E.128 desc[UR36][R2.64], R4 ;  /* 0x0000000402007986 */ /* 0x001fe2000c101d24 */
[----:B------:R-:W-:Y:S05]  /*dd60*/  EXIT ;  /* 0x000000000000794d */ /* 0x000fea0003800000 */
.L_x_10563:
[----:B------:R-:W-:-:S13]  /*dd70*/  ISETP.NE.AND P0, PT, R0, 0xf, PT ;  /* 0x0000000f0000780c */ /* 0x000fda0003f05270 */
[----:B------:R-:W-:Y:S05]  /*dd80*/  @!P0 BRA `(.L_x_10565) ;  /* 0x0000000000e88947 */ /* 0x000fea0003800000 */
[----:B------:R-:W-:-:S13]  /*dd90*/  ISETP.NE.AND P0, PT, R0, 0x17, PT ;  /* 0x000000170000780c */ /* 0x000fda0003f05270 */
[----:B------:R-:W-:Y:S05]  /*dda0*/  @!P0 BRA `(.L_x_10566) ;  /* 0x0000000000908947 */ /* 0x000fea0003800000 */
[----:B------:R-:W-:-:S13]  /*ddb0*/  ISETP.NE.AND P0, PT, R0, 0x18, PT ;  /* 0x000000180000780c */ /* 0x000fda0003f05270 */
[----:B------:R-:W-:Y:S05]  /*ddc0*/  @!P0 BRA `(.L_x_10567) ;  /* 0x0000000000448947 */ /* 0x000fea0003800000 */
.L_x_10544:
        /* <DEDUP_REMOVED lines=16> */
.L_x_10568:
[----:B------:R-:W-:Y:S05]  /*ded0*/  EXIT ;  /* 0x000000000000794d */ /* 0x000fea0003800000 */
.L_x_10567:
        /* <DEDUP_REMOVED lines=13> */
.L_x_10570:
[----:B------:R-:W-:Y:S05]  /*dfb0*/  BSYNC.RECONVERGENT B0 ;  /* 0x0000000000007941 */ /* 0x000fea0003800200 */
.L_x_10569:
[----:B------:R-:W-:-:S05]  /*dfc0*/  LOP3.LUT R5, R0, 0x80, R5, 0xf8, !PT ;  /* 0x0000008000057812 */ /* 0x000fca00078ef805 */
[----:B------:R-:W-:Y:S01]  /*dfd0*/  STG.E.U8 desc[UR36][R2.64], R5 ;  /* 0x0000000502007986 */ /* 0x000fe2000c101124 */
[----:B------:R-:W-:Y:S05]  /*dfe0*/  EXIT ;  /* 0x000000000000794d */ /* 0x000fea0003800000 */
.L_x_10566:
        /* <DEDUP_REMOVED lines=12> */
.L_x_10572:
[----:B------:R-:W-:Y:S01]  /*e0b0*/  IMAD.MOV.U32 R0, RZ, RZ, 0x7f ;  /* 0x0000007fff007424 */ /* 0x000fe200078e00ff */
[----:B------:R-:W-:-:S04]  /*e0c0*/  ISETP.GT.U32.AND P0, PT, R4, 0x7f800000, PT ;  /* 0x7f8000000400780c */ /* 0x000fc80003f04070 */
[----:B------:R-:W-:-:S09]  /*e0d0*/  SEL R0, R0, 0x7c, P0 ;  /* 0x0000007c00007807 */ /* 0x000fd20000000000 */
.L_x_10573:
[----:B------:R-:W-:Y:S05]  /*e0e0*/  BSYNC.RECONVERGENT B0 ;  /* 0x0000000000007941 */ /* 0x000fea0003800200 */
.L_x_10571:
[----:B------:R-:W-:-:S04]  /*e0f0*/  SHF.R.U32.HI R5, RZ, 0x18, R5 ;  /* 0x00000018ff057819 */ /* 0x000fc80000011605 */
[----:B------:R-:W-:-:S05]  /*e100*/  LOP3.LUT R5, R0, 0x80, R5, 0xf8, !PT ;  /* 0x0000008000057812 */ /* 0x000fca00078ef805 */
[----:B------:R-:W-:Y:S01]  /*e110*/  STG.E.U8 desc[UR36][R2.64], R5 ;  /* 0x0000000502007986 */ /* 0x000fe2000c101124 */
[----:B------:R-:W-:Y:S05]  /*e120*/  EXIT ;  /* 0x000000000000794d */ /* 0x000fea0003800000 */
.L_x_10565:
[----:B-----5:R-:W-:-:S04]  /*e130*/  I2FP.F32.S32 R0, R30 ;  /* 0x0000001e00007245 */ /* 0x020fc80000201400 */
[----:B------:R-:W-:-:S05]  /*e140*/  F2FP.BF16.F32.PACK_AB R0, RZ, R0 ;  /* 0x00000000ff00723e */ /* 0x000fca00000010ff */
[----:B------:R-:W-:Y:S01]  /*e150*/  STG.E.U16 desc[UR36][R2.64], R0 ;  /* 0x0000000002007986 */ /* 0x000fe2000c101524 */
[----:B------:R-:W-:Y:S05]  /*e160*/  EXIT ;  /* 0x000000000000794d */ /* 0x000fea0003800000 */
.L_x_10574:
        /* <DEDUP_REMOVED lines=9> */
.L_x_41922:


//--------------------- .text._ZN2at6native18elementwise_kernelILi128ELi2EZNS0_22gpu_kernel_impl_nocastIZZZNS0_28launch_masked_scatter_kernelERKNS_10TensorBaseES5_S5_S5_ENKUlvE_clEvENKUlvE1_clEvEUliblE_EEvRNS_18TensorIteratorBaseERKT_EUliE_EEviT1_ --------------------------
	.section	.text._ZN2at6native18elementwise_kernelILi128ELi2EZNS0_22gpu_kernel_impl_nocastIZZZNS0_28launch_masked_scatter_kernelERKNS_10TensorBaseES5_S5_S5_ENKUlvE_clEvENKUlvE1_clEvEUliblE_EEvRNS_18TensorIteratorBaseERKT_EUliE_EEviT1_,"ax",@progbits
	.align	128
        .global         _ZN2at6native18elementwise_kernelILi128ELi2EZNS0_22gpu_kernel_impl_nocastIZZZNS0_28launch_masked_scatter_kernelERKNS_10TensorBaseES5_S5_S5_ENKUlvE_clEvENKUlvE1_clEvEUliblE_EEvRNS_18TensorIteratorBaseERKT_EUliE_EEviT1_
        .type           _ZN2at6native18elementwise_kernelILi128ELi2EZNS0_22gpu_kernel_impl_nocastIZZZNS0_28launch_masked_scatter_kernelERKNS_10TensorBaseES5_S5_S5_ENKUlvE_clEvENKUlvE1_clEvEUliblE_EEvRNS_18TensorIteratorBaseERKT_EUliE_EEviT1_,@function
        .size           _ZN2at6native18elementwise_kernelILi128ELi2EZNS0_22gpu_kernel_impl_nocastIZZZNS0_28launch_masked_scatter_kernelERKNS_10TensorBaseES5_S5_S5_ENKUlvE_clEvENKUlvE1_clEvEUliblE_EEvRNS_18TensorIteratorBaseERKT_EUliE_EEviT1_,(.L_x_41923 - _ZN2at6native18elementwise_kernelILi128ELi2EZNS0_22gpu_kernel_impl_nocastIZZZNS0_28launch_masked_scatter_kernelERKNS_10TensorBaseES5_S5_S5_ENKUlvE_clEvENKUlvE1_clEvEUliblE_EEvRNS_18TensorIteratorBaseERKT_EUliE_EEviT1_)
        .other          _ZN2at6native18elementwise_kernelILi128ELi2EZNS0_22gpu_kernel_impl_nocastIZZZNS0_28launch_masked_scatter_kernelERKNS_10TensorBaseES5_S5_S5_ENKUlvE_clEvENKUlvE1_clEvEUliblE_EEvRNS_18TensorIteratorBaseERKT_EUliE_EEviT1_,@"STO_CUDA_ENTRY STV_DEFAULT"
_ZN2at6native18elementwise_kernelILi128ELi2EZNS0_22gpu_kernel_impl_nocastIZZZNS0_28launch_masked_scatter_kernelERKNS_10TensorBaseES5_S5_S5_ENKUlvE_clEvENKUlvE1_clEvEUliblE_EEvRNS_18TensorIteratorBaseERKT_EUliE_EEviT1_:
.text._ZN2at6native18elementwise_kernelILi128ELi2EZNS0_22gpu_kernel_impl_nocastIZZZNS0_28launch_masked_scatter_kernelERKNS_10TensorBaseES5_S5_S5_ENKUlvE_clEvENKUlvE1_clEvEUliblE_EEvRNS_18TensorIteratorBaseERKT_EUliE_EEviT1_:
        /* <DEDUP_REMOVED lines=27> */
.L_x_10577:
[----:B------:R-:W-:Y:S05]  /*01b0*/  BSYNC.RECONVERGENT B0 ;  /* 0x0000000000007941 */ /* 0x000fea0003800200 */
.L_x_10576:
        /* <DEDUP_REMOVED lines=16> */
.L_x_10575:
        /* <DEDUP_REMOVED lines=380> */
.L_x_10580:
        /* <DEDUP_REMOVED lines=21> */
.L_x_10579:
[----:B------:R-:W-:Y:S05]  /*1bd0*/  BSYNC.RECONVERGENT B0 ;  /* 0x0000000000007941 */ /* 0x000fea0003800200 */
.L_x_10578:
        /* <DEDUP_REMOVED lines=375> */
.L_x_10581:
        /* <DEDUP_REMOVED lines=21> */
.L_x_10582:
        /* <DEDUP_REMOVED lines=14> */
.L_x_41923:


//--------------------- .text._ZN2at6native27unrolled_elementwise_kernelIZZZNS0_28launch_masked_scatter_kernelERKNS_10TensorBaseES4_S4_S4_ENKUlvE_clEvENKUlvE1_clEvEUliblE_St5arrayIPcLm4EELi4E23TrivialOffsetCalculatorILi3EjESB_ILi1EjENS0_6memory15LoadWithoutCastENSE_16StoreWithoutCastEEEviT_T0_T2_T3_T4_T5_ --------------------------
	.section	.text._ZN2at6native27unrolled_elementwise_kernelIZZZNS0_28launch_masked_scatter_kernelERKNS_10TensorBaseES4_S4_S4_ENKUlvE_clEvENKUlvE1_clEvEUliblE_St5arrayIPcLm4EELi4E23TrivialOffsetCalculatorILi3EjESB_ILi1EjENS0_6memory15LoadWithoutCastENSE_16StoreWithoutCastEEEviT_T0_T2_T3_T4_T5_,"ax",@progbits
	.align	128
        .global         _ZN2at6native27unrolled_elementwise_kernelIZZZNS0_28launch_masked_scatter_kernelERKNS_10TensorBaseES4_S4_S4_ENKUlvE_clEvENKUlvE1_clEvEUliblE_St5arrayIPcLm4EELi4E23TrivialOffsetCalculatorILi3EjESB_ILi1EjENS0_6memory15LoadWithoutCastENSE_16StoreWithoutCastEEEviT_T0_T2_T3_T4_T5_
        .type           _ZN2at6native27unrolled_elementwise_kernelIZZZNS0_28launch_masked_scatter_kernelERKNS_10TensorBaseES4_S4_S4_ENKUlvE_clEvENKUlvE1_clEvEUliblE_St5arrayIPcLm4EELi4E23TrivialOffsetCalculatorILi3EjESB_ILi1EjENS0_6memory15LoadWithoutCastENSE_16StoreWithoutCastEEEviT_T0_T2_T3_T4_T5_,@function
        .size           _ZN2at6native27unrolled_elementwise_kernelIZZZNS0_28launch_masked_scatter_kernelERKNS_10TensorBaseES4_S4_S4_ENKUlvE_clEvENKUlvE1_clEvEUliblE_St5arrayIPcLm4EELi4E23TrivialOffsetCalculatorILi3EjESB_ILi1EjENS0_6memory15LoadWithoutCastENSE_16StoreWithoutCastEEEviT_T0_T2_T3_T4_T5_,(.L_x_41924 - _ZN2at6native27unrolled_elementwise_kernelIZZZNS0_28launch_masked_scatter_kernelERKNS_10TensorBaseES4_S4_S4_ENKUlvE_clEvENKUlvE1_clEvEUliblE_St5arrayIPcLm4EELi4E23TrivialOffsetCalculatorILi3EjESB_ILi1EjENS0_6memory15LoadWithoutCastENSE_16StoreWithoutCastEEEviT_T0_T2_T3_T4_T5_)
        .other          _ZN2at6native27unrolled_elementwise_kernelIZZZNS0_28launch_masked_scatter_kernelERKNS_10TensorBaseES4_S4_S4_ENKUlvE_clEvENKUlvE1_clEvEUliblE_St5arrayIPcLm4EELi4E23TrivialOffsetCalculatorILi3EjESB_ILi1EjENS0_6memory15LoadWithoutCastENSE_16StoreWithoutCastEEEviT_T0_T2_T3_T4_T5_,@"STO_CUDA_ENTRY STV_DEFAULT"
_ZN2at6native27unrolled_elementwise_kernelIZZZNS0_28launch_masked_scatter_kernelERKNS_10TensorBaseES4_S4_S4_ENKUlvE_clEvENKUlvE1_clEvEUliblE_St5arrayIPcLm4EELi4E23TrivialOffsetCalculatorILi3EjESB_ILi1EjENS0_6memory15LoadWithoutCastENSE_16StoreWithoutCastEEEviT_T0_T2_T3_T4_T5_:
.text._ZN2at6native27unrolled_elementwise_kernelIZZZNS0_28launch_masked_scatter_kernelERKNS_10TensorBaseES4_S4_S4_ENKUlvE_clEvENKUlvE1_clEvEUliblE_St5arrayIPcLm4EELi4E23TrivialOffsetCalculatorILi3EjESB_ILi1EjENS0_6memory15LoadWithoutCastENSE_16StoreWithoutCastEEEviT_T0_T2_T3_T4_T5_:
        /* <DEDUP_REMOVED lines=107> */
.L_x_10585:
[----:B------:R-:W-:Y:S05]  /*06b0*/  BSYNC.RELIABLE B1 ;  /* 0x0000000000017941 */ /* 0x000fea0003800100 */
.L_x_10584:
[----:B------:R-:W-:-:S13]  /*06c0*/  ISETP.GE.AND P0, PT, R25, R23, PT ;  /* 0x000000171900720c */ /* 0x000fda0003f06270 */
[----:B0----5:R-:W0:Y:S01]  /*06d0*/  @!P0 LDC.64 R4, c[0x0][0x398] ;  /* 0x0000e600ff048b82 */ /* 0x021e220000000a00 */
[----:B------:R-:W-:Y:S02]  /*06e0*/  @!P0 IMAD R7, R22, 0x200, R25 ;  /* 0x0000020016078824 */ /* 0x000fe400078e0219 */
[----:B------:R-:W-:Y:S02]  /*06f0*/  @!P0 VIADD R25, R25, 0x80 ;  /* 0x0000008019198836 */ /* 0x000fe40000000000 */
[----:B0-----:R-:W-:-:S05]  /*0700*/  @!P0 IMAD.WIDE.U32 R4, R7, 0x4, R4 ;  /* 0x0000000407048825 */ /* 0x001fca00078e0004 */
[----:B------:R1:W-:Y:S02]  /*0710*/  @!P0 STG.E desc[UR4][R4.64], R3 ;  /* 0x0000000304008986 */ /* 0x0003e4000c101904 */
.L_x_10586:
[----:B------:R-:W-:Y:S05]  /*0720*/  BSYNC.RECONVERGENT B0 ;  /* 0x0000000000007941 */ /* 0x000fea0003800200 */
.L_x_10583:
        /* <DEDUP_REMOVED lines=8> */
.L_x_10587:
        /* <DEDUP_REMOVED lines=13> */
.L_x_41924:


//--------------------- .text._ZN2at6native29vectorized_elementwise_kernelILi2EZZZNS0_28launch_masked_scatter_kernelERKNS_10TensorBaseES4_S4_S4_ENKUlvE_clEvENKUlvE1_clEvEUliblE_St5arrayIPcLm4EEEEviT0_T1_ --------------------------
	.section	.text._ZN2at6native29vectorized_elementwise_kernelILi2EZZZNS0_28launch_masked_scatter_kernelERKNS_10TensorBaseES4_S4_S4_ENKUlvE_clEvENKUlvE1_clEvEUliblE_St5arrayIPcLm4EEEEviT0_T1_,"ax",@progbits
	.align	128
        .global         _ZN2at6native29vectorized_elementwise_kernelILi2EZZZNS0_28launch_masked_scatter_kernelERKNS_10TensorBaseES4_S4_S4_ENKUlvE_clEvENKUlvE1_clEvEUliblE_St5arrayIPcLm4EEEEviT0_T1_
        .type           _ZN2at6native29vectorized_elementwise_kernelILi2EZZZNS0_28launch_masked_scatter_kernelERKNS_10TensorBaseES4_S4_S4_ENKUlvE_clEvENKUlvE1_clEvEUliblE_St5arrayIPcLm4EEEEviT0_T1_,@function
        .size           _ZN2at6native29vectorized_elementwise_kernelILi2EZZZNS0_28launch_masked_scatter_kernelERKNS_10TensorBaseES4_S4_S4_ENKUlvE_clEvENKUlvE1_clEvEUliblE_St5arrayIPcLm4EEEEviT0_T1_,(.L_x_41925 - _ZN2at6native29vectorized_elementwise_kernelILi2EZZZNS0_28launch_masked_scatter_kernelERKNS_10TensorBaseES4_S4_S4_ENKUlvE_clEvENKUlvE1_clEvEUliblE_St5arrayIPcLm4EEEEviT0_T1_)
        .other          _ZN2at6native29vectorized_elementwise_kernelILi2EZZZNS0_28launch_masked_scatter_kernelERKNS_10TensorBaseES4_S4_S4_ENKUlvE_clEvENKUlvE1_clEvEUliblE_St5arrayIPcLm4EEEEviT0_T1_,@"STO_CUDA_ENTRY STV_DEFAULT"
_ZN2at6native29vectorized_elementwise_kernelILi2EZZZNS0_28launch_masked_scatter_kernelERKNS_10TensorBaseES4_S4_S4_ENKUlvE_clEvENKUlvE1_clEvEUliblE_St5arrayIPcLm4EEEEviT0_T1_:
.text._ZN2at6native29vectorized_elementwise_kernelILi2EZZZNS0_28launch_masked_scatter_kernelERKNS_10TensorBaseES4_S4_S4_ENKUlvE_clEvENKUlvE1_clEvEUliblE_St5arrayIPcLm4EEEEviT0_T1_:
        /* <DEDUP_REMOVED lines=196> */
.L_x_10591:
[----:B------:R-:W-:-:S13]  /*0c40*/  ISETP.GE.U32.AND P0, PT, R4, R3, PT ;  /* 0x000000030400720c */ /* 0x000fda0003f06070 */
[----:B------:R-:W-:Y:S05]  /*0c50*/  @P0 BRA `(.L_x_10593) ;  /* 0x0000000000300947 */ /* 0x000fea0003800000 */
[----:B0-----:R-:W0:Y:S01]  /*0c60*/  LDC.64 R10, c[0x0][0x398] ;  /* 0x0000e600ff0a7b82 */ /* 0x001e220000000a00 */
[----:B-----5:R-:W-:Y:S02]  /*0c70*/  IMAD R5, R2, 0x400, R4 ;  /* 0x0000040002057824 */ /* 0x020fe400078e0204 */
[----:B------:R-:W-:Y:S02]  /*0c80*/  VIADD R4, R4, 0x80 ;  /* 0x0000008004047836 */ /* 0x000fe40000000000 */
[----:B0-----:R-:W-:-:S05]  /*0c90*/  IMAD.WIDE.U32 R10, R5, 0x4, R10 ;  /* 0x00000004050a7825 */ /* 0x001fca00078e000a */
[----:B------:R1:W-:Y:S02]  /*0ca0*/  STG.E desc[UR4][R10.64], R7 ;  /* 0x000000070a007986 */ /* 0x0003e4000c101904 */
.L_x_10592:
[----:B------:R-:W-:-:S13]  /*0cb0*/  ISETP.GE.U32.AND P0, PT, R4, R3, PT ;  /* 0x000000030400720c */ /* 0x000fda0003f06070 */
[----:B------:R-:W-:Y:S05]  /*0cc0*/  @P0 BRA `(.L_x_10594) ;  /* 0x0000000000300947 */ /* 0x000fea0003800000 */
[----:B-1----:R-:W1:Y:S01]  /*0cd0*/  LDC.64 R6, c[0x0][0x398] ;  /* 0x0000e600ff067b82 */ /* 0x002e620000000a00 */
[----:B0-----:R-:W-:Y:S02]  /*0ce0*/  IMAD R5, R2, 0x400, R4 ;  /* 0x0000040002057824 */ /* 0x001fe400078e0204 */
[----:B------:R-:W-:Y:S02]  /*0cf0*/  VIADD R4, R4, 0x80 ;  /* 0x0000008004047836 */ /* 0x000fe40000000000 */
[----:B-1----:R-:W-:-:S05]  /*0d00*/  IMAD.WIDE.U32 R6, R5, 0x4, R6 ;  /* 0x0000000405067825 */ /* 0x002fca00078e0006 */
[----:B------:R1:W-:Y:S02]  /*0d10*/  STG.E desc[UR4][R6.64], R8 ;  /* 0x0000000806007986 */ /* 0x0003e4000c101904 */
.L_x_10593:
[----:B------:R-:W-:-:S13]  /*0d20*/  ISETP.GE.U32.AND P0, PT, R4, R3, PT ;  /* 0x000000030400720c */ /* 0x000fda0003f06070 */
[----:B------:R-:W-:Y:S05]  /*0d30*/  @P0 BRA `(.L_x_10595) ;  /* 0x0000000000340947 */ /* 0x000fea0003800000 */
[----:B01---5:R-:W0:Y:S01]  /*0d40*/  LDC.64 R6, c[0x0][0x398] ;  /* 0x0000e600ff067b82 */ /* 0x023e220000000a00 */
[----:B------:R-:W-:Y:S02]  /*0d50*/  IMAD R5, R2, 0x400, R4 ;  /* 0x0000040002057824 */ /* 0x000fe400078e0204 */
[----:B------:R-:W-:Y:S02]  /*0d60*/  VIADD R4, R4, 0x80 ;  /* 0x0000008004047836 */ /* 0x000fe40000000000 */
[----:B0-----:R-:W-:-:S05]  /*0d70*/  IMAD.WIDE.U32 R6, R5, 0x4, R6 ;  /* 0x0000000405067825 */ /* 0x001fca00078e0006 */
[----:B------:R2:W-:Y:S02]  /*0d80*/  STG.E desc[UR4][R6.64], R20 ;  /* 0x0000001406007986 */ /* 0x0005e4000c101904 */
.L_x_10594:
        /* <DEDUP_REMOVED lines=8> */
.L_x_10595:
[----:B------:R-:W-:Y:S05]  /*0e10*/  BSYNC.RELIABLE B1 ;  /* 0x0000000000017941 */ /* 0x000fea0003800100 */
.L_x_10590:
[----:B------:R-:W-:-:S13]  /*0e20*/  ISETP.GE.U32.AND P0, PT, R4, R3, PT ;  /* 0x000000030400720c */ /* 0x000fda0003f06070 */
[----:B012--5:R-:W0:Y:S01]  /*0e30*/  @!P0 LDC.64 R6, c[0x0][0x398] ;  /* 0x0000e600ff068b82 */ /* 0x027e220000000a00 */
[----:B------:R-:W-:Y:S02]  /*0e40*/  @!P0 IMAD R5, R2, 0x400, R4 ;  /* 0x0000040002058824 */ /* 0x000fe400078e0204 */
[----:B------:R-:W-:Y:S02]  /*0e50*/  @!P0 VIADD R4, R4, 0x80 ;  /* 0x0000008004048836 */ /* 0x000fe40000000000 */
[----:B0-----:R-:W-:-:S05]  /*0e60*/  @!P0 IMAD.WIDE.U32 R6, R5, 0x4, R6 ;  /* 0x0000000405068825 */ /* 0x001fca00078e0006 */
[----:B------:R3:W-:Y:S02]  /*0e70*/  @!P0 STG.E desc[UR4][R6.64], R0 ;  /* 0x0000000006008986 */ /* 0x0007e4000c101904 */
.L_x_10596:
[----:B------:R-:W-:Y:S05]  /*0e80*/  BSYNC.RECONVERGENT B0 ;  /* 0x0000000000007941 */ /* 0x000fea0003800200 */
.L_x_10589:
        /* <DEDUP_REMOVED lines=8> */
.L_x_10588:
        /* <DEDUP_REMOVED lines=80> */
.L_x_10597:
        /* <DEDUP_REMOVED lines=15> */
.L_x_41925:


//--------------------- .text._ZN2at6native29vectorized_elementwise_kernelILi4EZZZNS0_28launch_masked_scatter_kernelERKNS_10TensorBaseES4_S4_S4_ENKUlvE_clEvENKUlvE1_clEvEUliblE_St5arrayIPcLm4EEEEviT0_T1_ --------------------------
	.section	.text._ZN2at6native29vectorized_elementwise_kernelILi4EZZZNS0_28launch_masked_scatter_kernelERKNS_10TensorBaseES4_S4_S4_ENKUlvE_clEvENKUlvE1_clEvEUliblE_St5arrayIPcLm4EEEEviT0_T1_,"ax",@progbits
	.align	128
        .global         _ZN2at6native29vectorized_elementwise_kernelILi4EZZZNS0_28launch_masked_scatter_kernelERKNS_10TensorBaseES4_S4_S4_ENKUlvE_clEvENKUlvE1_clEvEUliblE_St5arrayIPcLm4EEEEviT0_T1_
        .type           _ZN2at6native29vectorized_elementwise_kernelILi4EZZZNS0_28launch_masked_scatter_kernelERKNS_10TensorBaseES4_S4_S4_ENKUlvE_clEvENKUlvE1_clEvEUliblE_St5arrayIPcLm4EEEEviT0_T1_,@function
        .size           _ZN2at6native29vectorized_elementwise_kernelILi4EZZZNS0_28launch_masked_scatter_kernelERKNS_10TensorBaseES4_S4_S4_ENKUlvE_clEvENKUlvE1_clEvEUliblE_St5arrayIPcLm4EEEEviT0_T1_,(.L_x_41926 - _ZN2at6native29vectorized_elementwise_kernelILi4EZZZNS0_28launch_masked_scatter_kernelERKNS_10TensorBaseES4_S4_S4_ENKUlvE_clEvENKUlvE1_clEvEUliblE_St5arrayIPcLm4EEEEviT0_T1_)
        .other          _ZN2at6native29vectorized_elementwise_kernelILi4EZZZNS0_28launch_masked_scatter_kernelERKNS_10TensorBaseES4_S4_S4_ENKUlvE_clEvENKUlvE1_clEvEUliblE_St5arrayIPcLm4EEEEviT0_T1_,@"STO_CUDA_ENTRY STV_DEFAULT"
_ZN2at6native29vectorized_elementwise_kernelILi4EZZZNS0_28launch_masked_scatter_kernelERKNS_10TensorBaseES4_S4_S4_ENKUlvE_clEvENKUlvE1_clEvEUliblE_St5arrayIPcLm4EEEEviT0_T1_:
.text._ZN2at6native29vectorized_elementwise_kernelILi4EZZZNS0_28launch_masked_scatter_kernelERKNS_10TensorBaseES4_S4_S4_ENKUlvE_clEvENKUlvE1_clEvEUliblE_St5arrayIPcLm4EEEEviT0_T1_:
        /* <DEDUP_REMOVED lines=196> */
.L_x_10601:
[----:B------:R-:W-:-:S13]  /*0c40*/  ISETP.GE.U32.AND P0, PT, R4, R3, PT ;  /* 0x000000030400720c */ /* 0x000fda0003f06070 */
[----:B------:R-:W-:Y:S05]  /*0c50*/  @P0 BRA `(.L_x_10603) ;  /* 0x0000000000300947 */ /* 0x000fea0003800000 */
[----:B0-----:R-:W0:Y:S01]  /*0c60*/  LDC.64 R10, c[0x0][0x398] ;  /* 0x0000e600ff0a7b82 */ /* 0x001e220000000a00 */
[----:B-----5:R-:W-:Y:S02]  /*0c70*/  IMAD R5, R2, 0x400, R4 ;  /* 0x0000040002057824 */ /* 0x020fe400078e0204 */
[----:B------:R-:W-:Y:S02]  /*0c80*/  VIADD R4, R4, 0x80 ;  /* 0x0000008004047836 */ /* 0x000fe40000000000 */
[----:B0-----:R-:W-:-:S05]  /*0c90*/  IMAD.WIDE.U32 R10, R5, 0x4, R10 ;  /* 0x00000004050a7825 */ /* 0x001fca00078e000a */
[----:B------:R1:W-:Y:S02]  /*0ca0*/  STG.E desc[UR4][R10.64], R7 ;  /* 0x000000070a007986 */ /* 0x0003e4000c101904 */
.L_x_10602:
[----:B------:R-:W-:-:S13]  /*0cb0*/  ISETP.GE.U32.AND P0, PT, R4, R3, PT ;  /* 0x000000030400720c */ /* 0x000fda0003f06070 */
[----:B------:R-:W-:Y:S05]  /*0cc0*/  @P0 BRA `(.L_x_10604) ;  /* 0x0000000000300947 */ /* 0x000fea0003800000 */
[----:B-1----:R-:W1:Y:S01]  /*0cd0*/  LDC.64 R6, c[0x0][0x398] ;  /* 0x0000e600ff067b82 */ /* 0x002e620000000a00 */
[----:B0-----:R-:W-:Y:S02]  /*0ce0*/  IMAD R5, R2, 0x400, R4 ;  /* 0x0000040002057824 */ /* 0x001fe400078e0204 */
[----:B------:R-:W-:Y:S02]  /*0cf0*/  VIADD R4, R4, 0x80 ;  /* 0x0000008004047836 */ /* 0x000fe40000000000 */
[----:B-1----:R-:W-:-:S05]  /*0d00*/  IMAD.WIDE.U32 R6, R5, 0x4, R6 ;  /* 0x0000000405067825 */ /* 0x002fca00078e0006 */
[----:B------:R1:W-:Y:S02]  /*0d10*/  STG.E desc[UR4][R6.64], R8 ;  /* 0x0000000806007986 */ /* 0x0003e4000c101904 */
.L_x_10603:
[----:B------:R-:W-:-:S13]  /*0d20*/  ISETP.GE.U32.AND P0, PT, R4, R3, PT ;  /* 0x000000030400720c */ /* 0x000fda0003f06070 */
[----:B------:R-:W-:Y:S05]  /*0d30*/  @P0 BRA `(.L_x_10605) ;  /* 0x0000000000340947 */ /* 0x000fea0003800000 */
[----:B01---5:R-:W0:Y:S01]  /*0d40*/  LDC.64 R6, c[0x0][0x398] ;  /* 0x0000e600ff067b82 */ /* 0x023e220000000a00 */
[----:B------:R-:W-:Y:S02]  /*0d50*/  IMAD R5, R2, 0x400, R4 ;  /* 0x0000040002057824 */ /* 0x000fe400078e0204 */
[----:B------:R-:W-:Y:S02]  /*0d60*/  VIADD R4, R4, 0x80 ;  /* 0x0000008004047836 */ /* 0x000fe40000000000 */
[----:B0-----:R-:W-:-:S05]  /*0d70*/  IMAD.WIDE.U32 R6, R5, 0x4, R6 ;  /* 0x0000000405067825 */ /* 0x001fca00078e0006 */
[----:B------:R2:W-:Y:S02]  /*0d80*/  STG.E desc[UR4][R6.64], R20 ;  /* 0x0000001406007986 */ /* 0x0005e4000c101904 */
.L_x_10604:
        /* <DEDUP_REMOVED lines=8> */
.L_x_10605:
[----:B------:R-:W-:Y:S05]  /*0e10*/  BSYNC.RELIABLE B1 ;  /* 0x0000000000017941 */ /* 0x000fea0003800100 */
.L_x_10600:
[----:B------:R-:W-:-:S13]  /*0e20*/  ISETP.GE.U32.AND P0, PT, R4, R3, PT ;  /* 0x000000030400720c */ /* 0x000fda0003f06070 */
[----:B012--5:R-:W0:Y:S01]  /*0e30*/  @!P0 LDC.64 R6, c[0x0][0x398] ;  /* 0x0000e600ff068b82 */ /* 0x027e220000000a00 */
[----:B------:R-:W-:Y:S02]  /*0e40*/  @!P0 IMAD R5, R2, 0x400, R4 ;  /* 0x0000040002058824 */ /* 0x000fe400078e0204 */
[----:B------:R-:W-:Y:S02]  /*0e50*/  @!P0 VIADD R4, R4, 0x80 ;  /* 0x0000008004048836 */ /* 0x000fe40000000000 */
[----:B0-----:R-:W-:-:S05]  /*0e60*/  @!P0 IMAD.WIDE.U32 R6, R5, 0x4, R6 ;  /* 0x0000000405068825 */ /* 0x001fca00078e0006 */
[----:B------:R3:W-:Y:S02]  /*0e70*/  @!P0 STG.E desc[UR4][R6.64], R0 ;  /* 0x0000000006008986 */ /* 0x0007e4000c101904 */
.L_x_10606:
[----:B------:R-:W-:Y:S05]  /*0e80*/  BSYNC.RECONVERGENT B0 ;  /* 0x0000000000007941 */ /* 0x000fea0003800200 */
.L_x_10599:
        /* <DEDUP_REMOVED lines=8> */
.L_x_10598:
        /* <DEDUP_REMOVED lines=73> */
.L_x_10607:
        /* <DEDUP_REMOVED lines=14> */
.L_x_41926:


//--------------------- .text._ZN2at6native29vectorized_elementwise_kernelILi8EZZZNS0_28launch_masked_scatter_kernelERKNS_10TensorBaseES4_S4_S4_ENKUlvE_clEvENKUlvE1_clEvEUliblE_St5arrayIPcLm4EEEEviT0_T1_ --------------------------
	.section	.text._ZN2at6native29vectorized_elementwise_kernelILi8EZZZNS0_28launch_masked_scatter_kernelERKNS_10TensorBaseES4_S4_S4_ENKUlvE_clEvENKUlvE1_clEvEUliblE_St5arrayIPcLm4EEEEviT0_T1_,"ax",@progbits
	.align	128
        .global         _ZN2at6native29vectorized_elementwise_kernelILi8EZZZNS0_28launch_masked_scatter_kernelERKNS_10TensorBaseES4_S4_S4_ENKUlvE_clEvENKUlvE1_clEvEUliblE_St5arrayIPcLm4EEEEviT0_T1_
        .type           _ZN2at6native29vectorized_elementwise_kernelILi8EZZZNS0_28launch_masked_scatter_kernelERKNS_10TensorBaseES4_S4_S4_ENKUlvE_clEvENKUlvE1_clEvEUliblE_St5arrayIPcLm4EEEEviT0_T1_,@function
        .size           _ZN2at6native29vectorized_elementwise_kernelILi8EZZZNS0_28launch_masked_scatter_kernelERKNS_10TensorBaseES4_S4_S4_ENKUlvE_clEvENKUlvE1_clEvEUliblE_St5arrayIPcLm4EEEEviT0_T1_,(.L_x_41927 - _ZN2at6native29vectorized_elementwise_kernelILi8EZZZNS0_28launch_masked_scatter_kernelERKNS_10TensorBaseES4_S4_S4_ENKUlvE_clEvENKUlvE1_clEvEUliblE_St5arrayIPcLm4EEEEviT0_T1_)
        .other          _ZN2at6native29vectorized_elementwise_kernelILi8EZZZNS0_28launch_masked_scatter_kernelERKNS_10TensorBaseES4_S4_S4_ENKUlvE_clEvENKUlvE1_clEvEUliblE_St5arrayIPcLm4EEEEviT0_T1_,@"STO_CUDA_ENTRY STV_DEFAULT"
_ZN2at6native29vectorized_elementwise_kernelILi8EZZZNS0_28launch_masked_scatter_kernelERKNS_10TensorBaseES4_S4_S4_ENKUlvE_clEvENKUlvE1_clEvEUliblE_St5arrayIPcLm4EEEEviT0_T1_:
.text._ZN2at6native29vectorized_elementwise_kernelILi8EZZZNS0_28launch_masked_scatter_kernelERKNS_10TensorBaseES4_S4_S4_ENKUlvE_clEvENKUlvE1_clEvEUliblE_St5arrayIPcLm4EEEEviT0_T1_:
        /* <DEDUP_REMOVED lines=196> */
.L_x_10611:
[----:B------:R-:W-:-:S13]  /*0c40*/  ISETP.GE.U32.AND P0, PT, R4, R3, PT ;  /* 0x000000030400720c */ /* 0x000fda0003f06070 */
[----:B------:R-:W-:Y:S05]  /*0c50*/  @P0 BRA `(.L_x_10613) ;  /* 0x0000000000300947 */ /* 0x000fea0003800000 */
[----:B0-----:R-:W0:Y:S01]  /*0c60*/  LDC.64 R10, c[0x0][0x398] ;  /* 0x0000e600ff0a7b82 */ /* 0x001e220000000a00 */
[----:B-----5:R-:W-:Y:S02]  /*0c70*/  IMAD R5, R2, 0x400, R4 ;  /* 0x0000040002057824 */ /* 0x020fe400078e0204 */
[----:B------:R-:W-:Y:S02]  /*0c80*/  VIADD R4, R4, 0x80 ;  /* 0x0000008004047836 */ /* 0x000fe40000000000 */
[----:B0-----:R-:W-:-:S05]  /*0c90*/  IMAD.WIDE.U32 R10, R5, 0x4, R10 ;  /* 0x00000004050a7825 */ /* 0x001fca00078e000a */
[----:B------:R1:W-:Y:S02]  /*0ca0*/  STG.E desc[UR4][R10.64], R7 ;  /* 0x000000070a007986 */ /* 0x0003e4000c101904 */
.L_x_10612:
[----:B------:R-:W-:-:S13]  /*0cb0*/  ISETP.GE.U32.AND P0, PT, R4, R3, PT ;  /* 0x000000030400720c */ /* 0x000fda0003f06070 */
[----:B------:R-:W-:Y:S05]  /*0cc0*/  @P0 BRA `(.L_x_10614) ;  /* 0x0000000000300947 */ /* 0x000fea0003800000 */
[----:B-1----:R-:W1:Y:S01]  /*0cd0*/  LDC.64 R6, c[0x0][0x398] ;  /* 0x0000e600ff067b82 */ /* 0x002e620000000a00 */
[----:B0-----:R-:W-:Y:S02]  /*0ce0*/  IMAD R5, R2, 0x400, R4 ;  /* 0x0000040002057824 */ /* 0x001fe400078e0204 */
[----:B------:R-:W-:Y:S02]  /*0cf0*/  VIADD R4, R4, 0x80 ;  /* 0x0000008004047836 */ /* 0x000fe40000000000 */
[----:B-1----:R-:W-:-:S05]  /*0d00*/  IMAD.WIDE.U32 R6, R5, 0x4, R6 ;  /* 0x0000000405067825 */ /* 0x002fca00078e0006 */
[----:B------:R1:W-:Y:S02]  /*0d10*/  STG.E desc[UR4][R6.64], R8 ;  /* 0x0000000806007986 */ /* 0x0003e4000c101904 */
.L_x_10613:
[----:B------:R-:W-:-:S13]  /*0d20*/  ISETP.GE.U32.AND P0, PT, R4, R3, PT ;  /* 0x000000030400720c */ /* 0x000fda0003f06070 */
[----:B------:R-:W-:Y:S05]  /*0d30*/  @P0 BRA `(.L_x_10615) ;  /* 0x0000000000340947 */ /* 0x000fea0003800000 */
[----:B01---5:R-:W0:Y:S01]  /*0d40*/  LDC.64 R6, c[0x0][0x398] ;  /* 0x0000e600ff067b82 */ /* 0x023e220000000a00 */
[----:B------:R-:W-:Y:S02]  /*0d50*/  IMAD R5, R2, 0x400, R4 ;  /* 0x0000040002057824 */ /* 0x000fe400078e0204 */
[----:B------:R-:W-:Y:S02]  /*0d60*/  VIADD R4, R4, 0x80 ;  /* 0x0000008004047836 */ /* 0x000fe40000000000 */
[----:B0-----:R-:W-:-:S05]  /*0d70*/  IMAD.WIDE.U32 R6, R5, 0x4, R6 ;  /* 0x0000000405067825 */ /* 0x001fca00078e0006 */
[----:B------:R2:W-:Y:S02]  /*0d80*/  STG.E desc[UR4][R6.64], R20 ;  /* 0x0000001406007986 */ /* 0x0005e4000c101904 */
.L_x_10614:
        /* <DEDUP_REMOVED lines=8> */
.L_x_10615:
[----:B------:R-:W-:Y:S05]  /*0e10*/  BSYNC.RELIABLE B1 ;  /* 0x0000000000017941 */ /* 0x000fea0003800100 */
.L_x_10610:
[----:B------:R-:W-:-:S13]  /*0e20*/  ISETP.GE.U32.AND P0, PT, R4, R3, PT ;  /* 0x000000030400720c */ /* 0x000fda0003f06070 */
[----:B012--5:R-:W0:Y:S01]  /*0e30*/  @!P0 LDC.64 R6, c[0x0][0x398] ;  /* 0x0000e600ff068b82 */ /* 0x027e220000000a00 */
[----:B------:R-:W-:Y:S02]  /*0e40*/  @!P0 IMAD R5, R2, 0x400, R4 ;  /* 0x0000040002058824 */ /* 0x000fe400078e0204 */
[----:B------:R-:W-:Y:S02]  /*0e50*/  @!P0 VIADD R4, R4, 0x80 ;  /* 0x0000008004048836 */ /* 0x000fe40000000000 */
[----:B0-----:R-:W-:-:S05]  /*0e60*/  @!P0 IMAD.WIDE.U32 R6, R5, 0x4, R6 ;  /* 0x0000000405068825 */ /* 0x001fca00078e0006 */
[----:B------:R3:W-:Y:S02]  /*0e70*/  @!P0 STG.E desc[UR4][R6.64], R0 ;  /* 0x0000000006008986 */ /* 0x0007e4000c101904 */
.L_x_10616:
[----:B------:R-:W-:Y:S05]  /*0e80*/  BSYNC.RECONVERGENT B0 ;  /* 0x0000000000007941 */ /* 0x000fea0003800200 */
.L_x_10609:
        /* <DEDUP_REMOVED lines=8> */
.L_x_10608:
        /* <DEDUP_REMOVED lines=70> */
.L_x_10617:
        /* <DEDUP_REMOVED lines=9> */
.L_x_41927:


//--------------------- .text._ZN2at6native18elementwise_kernelILi128ELi4EZNS0_15gpu_kernel_implIZZZNS0_28launch_masked_scatter_kernelERKNS_10TensorBaseES5_S5_S5_ENKUlvE_clEvENKUlvE0_clEvEUlablE_EEvRNS_18TensorIteratorBaseERKT_EUliE_EEviT1_ --------------------------
	.section	.text._ZN2at6native18elementwise_kernelILi128ELi4EZNS0_15gpu_kernel_implIZZZNS0_28launch_masked_scatter_kernelERKNS_10TensorBaseES5_S5_S5_ENKUlvE_clEvENKUlvE0_clEvEUlablE_EEvRNS_18TensorIteratorBaseERKT_EUliE_EEviT1_,"ax",@progbits
	.align	128
        .global         _ZN2at6native18elementwise_kernelILi128ELi4EZNS0_15gpu_kernel_implIZZZNS0_28launch_masked_scatter_kernelERKNS_10TensorBaseES5_S5_S5_ENKUlvE_clEvENKUlvE0_clEvEUlablE_EEvRNS_18TensorIteratorBaseERKT_EUliE_EEviT1_
        .type           _ZN2at6native18elementwise_kernelILi128ELi4EZNS0_15gpu_kernel_implIZZZNS0_28launch_masked_scatter_kernelERKNS_10TensorBaseES5_S5_S5_ENKUlvE_clEvENKUlvE0_clEvEUlablE_EEvRNS_18TensorIteratorBaseERKT_EUliE_EEviT1_,@function
        .size           _ZN2at6native18elementwise_kernelILi128ELi4EZNS0_15gpu_kernel_implIZZZNS0_28launch_masked_scatter_kernelERKNS_10TensorBaseES5_S5_S5_ENKUlvE_clEvENKUlvE0_clEvEUlablE_EEvRNS_18TensorIteratorBaseERKT_EUliE_EEviT1_,(.L_x_41928 - _ZN2at6native18elementwise_kernelILi128ELi4EZNS0_15gpu_kernel_implIZZZNS0_28launch_masked_scatter_kernelERKNS_10TensorBaseES5_S5_S5_ENKUlvE_clEvENKUlvE0_clEvEUlablE_EEvRNS_18TensorIteratorBaseERKT_EUliE_EEviT1_)
        .other          _ZN2at6native18elementwise_kernelILi128ELi4EZNS0_15gpu_kernel_implIZZZNS0_28launch_masked_scatter_kernelERKNS_10TensorBaseES5_S5_S5_ENKUlvE_clEvENKUlvE0_clEvEUlablE_EEvRNS_18TensorIteratorBaseERKT_EUliE_EEviT1_,@"STO_CUDA_ENTRY STV_DEFAULT"
_ZN2at6native18elementwise_kernelILi128ELi4EZNS0_15gpu_kernel_implIZZZNS0_28launch_masked_scatter_kernelERKNS_10TensorBaseES5_S5_S5_ENKUlvE_clEvENKUlvE0_clEvEUlablE_EEvRNS_18TensorIteratorBaseERKT_EUliE_EEviT1_:
.text._ZN2at6native18elementwise_kernelILi128ELi4EZNS0_15gpu_kernel_implIZZZNS0_28launch_masked_scatter_kernelERKNS_10TensorBaseES5_S5_S5_ENKUlvE_clEvENKUlvE0_clEvEUlablE_EEvRNS_18TensorIteratorBaseERKT_EUliE_EEviT1_:
        /* <DEDUP_REMOVED lines=399> */
.L_x_10620:
        /* <DEDUP_REMOVED lines=14> */
[----:B------:R0:W5:Y:S01]  /*19d0*/  LDG.E.U8 R19, desc[UR36][R2.64] ;  /* 0x0000002402137981 */ /* 0x000162000c1e1100 */
[----:B------:R-:W-:Y:S05]  /*19e0*/  BRA `(.L_x_10626) ;  /* 0x0000000c00547947 */ /* 0x000fea0003800000 */
.L_x_10624:
[----:B------:R0:W5:Y:S01]  /*19f0*/  LDG.E.U8 R19, desc[UR36][R2.64] ;  /* 0x0000002402137981 */ /* 0x000162000c1e1100 */
[----:B------:R-:W-:Y:S05]  /*1a00*/  BRA `(.L_x_10626) ;  /* 0x0000000c004c7947 */ /* 0x000fea0003800000 */
.L_x_10623:
[----:B------:R-:W-:-:S09]  /*1a10*/  UISETP.NE.AND UP0, UPT, UR4, 0x2, UPT ;  /* 0x000000020400788c */ /* 0x000fd2000bf05270 */
[----:B------:R-:W-:Y:S05]  /*1a20*/  BRA.U !UP0, `(.L_x_10627) ;  /* 0x0000000108207547 */ /* 0x000fea000b800000 */
[----:B------:R-:W-:-:S09]  /*1a30*/  UISETP.NE.AND UP0, UPT, UR4, 0x3, UPT ;  /* 0x000000030400788c */ /* 0x000fd2000bf05270 */
[----:B------:R-:W-:Y:S05]  /*1a40*/  BRA.U !UP0, `(.L_x_10628) ;  /* 0x0000000108107547 */ /* 0x000fea000b800000 */
[----:B------:R-:W-:-:S09]  /*1a50*/  UISETP.NE.AND UP0, UPT, UR4, 0x4, UPT ;  /* 0x000000040400788c */ /* 0x000fd2000bf05270 */
[----:B------:R-:W-:Y:S05]  /*1a60*/  BRA.U UP0, `(.L_x_10625) ;  /* 0x0000000900b07547 */ /* 0x000fea000b800000 */
[----:B------:R0:W5:Y:S01]  /*1a70*/  LDG.E.U8 R19, desc[UR36][R2.64] ;  /* 0x0000002402137981 */ /* 0x000162000c1e1100 */
[----:B------:R-:W-:Y:S05]  /*1a80*/  BRA `(.L_x_10626) ;  /* 0x0000000c002c7947 */ /* 0x000fea0003800000 */
.L_x_10628:
[----:B------:R0:W5:Y:S01]  /*1a90*/  LDG.E.U8 R19, desc[UR36][R2.64] ;  /* 0x0000002402137981 */ /* 0x000162000c1e1100 */
[----:B------:R-:W-:Y:S05]  /*1aa0*/  BRA `(.L_x_10626) ;  /* 0x0000000c00247947 */ /* 0x000fea0003800000 */
.L_x_10627:
[----:B------:R0:W5:Y:S01]  /*1ab0*/  LDG.E.U16 R19, desc[UR36][R2.64] ;  /* 0x0000002402137981 */ /* 0x000162000c1e1500 */
[----:B------:R-:W-:Y:S05]  /*1ac0*/  BRA `(.L_x_10626) ;  /* 0x0000000c001c7947 */ /* 0x000fea0003800000 */
.L_x_10622:
        /* <DEDUP_REMOVED lines=9> */
.L_x_10630:
[----:B------:R-:W2:Y:S02]  /*1b60*/  LDG.E.U16 R0, desc[UR36][R2.64] ;  /* 0x0000002402007981 */ /* 0x000ea4000c1e1500 */
[----:B--2---:R-:W-:-:S06]  /*1b70*/  HADD2.F32 R0, -RZ, R0.H0_H0 ;  /* 0x20000000ff007230 */ /* 0x004fcc0000004100 */
[----:B------:R-:W0:Y:S02]  /*1b80*/  F2I.FTZ.TRUNC.NTZ R0, R0 ;  /* 0x0000000000007305 */ /* 0x000e24000021f100 */
[----:B0-----:R-:W-:Y:S01]  /*1b90*/  PRMT R19, R0, 0x7610, R19 ;  /* 0x0000761000137816 */ /* 0x001fe20000000013 */
[----:B------:R-:W-:Y:S06]  /*1ba0*/  BRA `(.L_x_10626) ;  /* 0x0000000800e47947 */ /* 0x000fec0003800000 */
.L_x_10629:
        /* <DEDUP_REMOVED lines=9> */
.L_x_10632:
[----:B------:R-:W2:Y:S02]  /*1c40*/  LDG.E.U16 R2, desc[UR36][R2.64] ;  /* 0x0000002402027981 */ /* 0x000ea4000c1e1500 */
[----:B--2---:R-:W-:-:S06]  /*1c50*/  HADD2.F32 R0, -RZ, R2.H0_H0 ;  /* 0x20000002ff007230 */ /* 0x004fcc0000004100 */
[----:B------:R-:W0:Y:S02]  /*1c60*/  F2I.FTZ.TRUNC.NTZ R0, R0 ;  /* 0x0000000000007305 */ /* 0x000e24000021f100 */
[----:B0-----:R-:W-:Y:S01]  /*1c70*/  PRMT R19, R0, 0x7610, R19 ;  /* 0x0000761000137816 */ /* 0x001fe20000000013 */
[----:B------:R-:W-:Y:S06]  /*1c80*/  BRA `(.L_x_10626) ;  /* 0x0000000800ac7947 */ /* 0x000fec0003800000 */
.L_x_10631:
[----:B------:R-:W2:Y:S02]  /*1c90*/  LDG.E.64 R2, desc[UR36][R2.64] ;  /* 0x0000002402027981 */ /* 0x000ea4000c1e1b00 */
[----:B--2---:R0:W1:Y:S01]  /*1ca0*/  F2I.F64.TRUNC R19, R2 ;  /* 0x0000000200137311 */ /* 0x004062000030d100 */
[----:B------:R-:W-:Y:S05]  /*1cb0*/  BRA `(.L_x_10626) ;  /* 0x0000000800a07947 */ /* 0x000fea0003800000 */
.L_x_10621:
        /* <DEDUP_REMOVED lines=12> */
.L_x_10635:
[----:B------:R-:W2:Y:S02]  /*1d80*/  LDG.E.64 R2, desc[UR36][R2.64] ;  /* 0x0000002402027981 */ /* 0x000ea4000c1e1b00 */
[----:B--2---:R3:W4:Y:S01]  /*1d90*/  F2I.F64.TRUNC R19, R2 ;  /* 0x0000000200137311 */ /* 0x004722000030d100 */
[----:B------:R-:W-:Y:S05]  /*1da0*/  BRA `(.L_x_10626) ;  /* 0x0000000800647947 */ /* 0x000fea0003800000 */
.L_x_10634:
        /* <DEDUP_REMOVED lines=27> */
.L_x_10637:
        /* <DEDUP_REMOVED lines=14> */
.L_x_10636:
[----:B------:R-:W2:Y:S02]  /*2040*/  LDG.E.U16 R0, desc[UR36][R2.64] ;  /* 0x0000002402007981 */ /* 0x000ea4000c1e1500 */
[----:B--2---:R-:W-:-:S06]  /*2050*/  IMAD.U32 R0, R0, 0x10000, RZ ;  /* 0x0001000000007824 */ /* 0x004fcc00078e00ff */
[----:B------:R-:W0:Y:S02]  /*2060*/  F2I.FTZ.TRUNC.NTZ R0, R0 ;  /* 0x0000000000007305 */ /* 0x000e24000021f100 */
[----:B0-----:R-:W-:Y:S01]  /*2070*/  PRMT R19, R0, 0x7610, R19 ;  /* 0x0000761000137816 */ /* 0x001fe20000000013 */
[----:B------:R-:W-:Y:S06]  /*2080*/  BRA `(.L_x_10626) ;  /* 0x0000000400ac7947 */ /* 0x000fec0003800000 */
.L_x_10633:
        /* <DEDUP_REMOVED lines=10> */
.L_x_10640:
        /* <DEDUP_REMOVED lines=21> */
.L_x_10644:
[----:B------:R-:W-:Y:S05]  /*2280*/  BSYNC.RECONVERGENT B1 ;  /* 0x0000000000017941 */ /* 0x000fea0003800200 */
.L_x_10643:
[----:B------:R-:W-:Y:S01]  /*2290*/  IMAD.SHL.U32 R0, R0, 0x100000, RZ ;  /* 0x0010000000007824 */ /* 0x000fe200078e00ff */
[----:B------:R-:W-:-:S04]  /*22a0*/  LEA R2, R2, 0x3b800000, 0x17 ;  /* 0x3b80000002027811 */ /* 0x000fc800078eb8ff */
[----:B------:R-:W-:-:S07]  /*22b0*/  LOP3.LUT R0, R2, R0, R7, 0xfe, !PT ;  /* 0x0000000002007212 */ /* 0x000fce00078efe07 */
.L_x_10642:
[----:B------:R-:W-:Y:S05]  /*22c0*/  BSYNC.RECONVERGENT B0 ;  /* 0x0000000000007941 */ /* 0x000fea0003800200 */
.L_x_10641:
[----:B------:R-:W0:Y:S02]  /*22d0*/  F2I.FTZ.TRUNC.NTZ R0, R0 ;  /* 0x0000000000007305 */ /* 0x000e24000021f100 */
[----:B0-----:R-:W-:Y:S01]  /*22e0*/  PRMT R19, R0, 0x7610, R19 ;  /* 0x0000761000137816 */ /* 0x001fe20000000013 */
[----:B------:R-:W-:Y:S06]  /*22f0*/  BRA `(.L_x_10626) ;  /* 0x0000000400107947 */ /* 0x000fec0003800000 */
.L_x_10639:
        /* <DEDUP_REMOVED lines=21> */
.L_x_10648:
[----:B------:R-:W-:Y:S05]  /*2450*/  BSYNC.RECONVERGENT B1 ;  /* 0x0000000000017941 */ /* 0x000fea0003800200 */
.L_x_10647:
[----:B------:R-:W-:Y:S01]  /*2460*/  IMAD.SHL.U32 R0, R0, 0x200000, RZ ;  /* 0x0020000000007824 */ /* 0x000fe200078e00ff */
[----:B------:R-:W-:-:S04]  /*2470*/  LEA R2, R2, 0x37800000, 0x17 ;  /* 0x3780000002027811 */ /* 0x000fc800078eb8ff */
[----:B------:R-:W-:-:S07]  /*2480*/  LOP3.LUT R0, R2, R0, R7, 0xfe, !PT ;  /* 0x0000000002007212 */ /* 0x000fce00078efe07 */
.L_x_10646:
[----:B------:R-:W-:Y:S05]  /*2490*/  BSYNC.RECONVERGENT B0 ;  /* 0x0000000000007941 */ /* 0x000fea0003800200 */
.L_x_10645:
[----:B------:R-:W0:Y:S02]  /*24a0*/  F2I.FTZ.TRUNC.NTZ R0, R0 ;  /* 0x0000000000007305 */ /* 0x000e24000021f100 */
[----:B0-----:R-:W-:Y:S01]  /*24b0*/  PRMT R19, R0, 0x7610, R19 ;  /* 0x0000761000137816 */ /* 0x001fe20000000013 */
[----:B------:R-:W-:Y:S06]  /*24c0*/  BRA `(.L_x_10626) ;  /* 0x00000000009c7947 */ /* 0x000fec0003800000 */
.L_x_10638:
[----:B------:R-:W-:-:S09]  /*24d0*/  UISETP.NE.AND UP0, UPT, UR4, 0x1c, UPT ;  /* 0x0000001c0400788c */ /* 0x000fd2000bf05270 */
[----:B------:R-:W-:Y:S05]  /*24e0*/  BRA.U !UP0, `(.L_x_10649) ;  /* 0x0000000108907547 */ /* 0x000fea000b800000 */
[----:B------:R-:W-:-:S09]  /*24f0*/  UISETP.NE.AND UP0, UPT, UR4, 0x1d, UPT ;  /* 0x0000001d0400788c */ /* 0x000fd2000bf05270 */
[----:B------:R-:W-:Y:S05]  /*2500*/  BRA.U !UP0, `(.L_x_10650) ;  /* 0x0000000108807547 */ /* 0x000fea000b800000 */
[----:B------:R-:W-:-:S09]  /*2510*/  UISETP.NE.AND UP0, UPT, UR4, 0x2c, UPT ;  /* 0x0000002c0400788c */ /* 0x000fd2000bf05270 */
[----:B------:R-:W-:Y:S05]  /*2520*/  BRA.U !UP0, `(.L_x_10651) ;  /* 0x0000000108487547 */ /* 0x000fea000b800000 */
.L_x_10625:
        /* <DEDUP_REMOVED lines=16> */
.L_x_10652:
[----:B------:R-:W-:Y:S01]  /*2630*/  PRMT R19, RZ, 0x7610, R19 ;  /* 0x00007610ff137816 */ /* 0x000fe20000000013 */
[----:B------:R-:W-:Y:S06]  /*2640*/  BRA `(.L_x_10626) ;  /* 0x00000000003c7947 */ /* 0x000fec0003800000 */
.L_x_10651:
        /* <DEDUP_REMOVED lines=8> */
.L_x_10654:
[----:B------:R-:W-:Y:S05]  /*26d0*/  BSYNC.RECONVERGENT B0 ;  /* 0x0000000000007941 */ /* 0x000fea0003800200 */
.L_x_10653:
[----:B------:R-:W0:Y:S02]  /*26e0*/  F2I.FTZ.TRUNC.NTZ R0, R0 ;  /* 0x0000000000007305 */ /* 0x000e24000021f100 */
[----:B0-----:R-:W-:Y:S01]  /*26f0*/  PRMT R19, R0, 0x7610, R19 ;  /* 0x0000761000137816 */ /* 0x001fe20000000013 */
[----:B------:R-:W-:Y:S06]  /*2700*/  BRA `(.L_x_10626) ;  /* 0x00000000000c7947 */ /* 0x000fec0003800000 */
.L_x_10650:
[----:B------:R2:W5:Y:S01]  /*2710*/  LDG.E.U8 R19, desc[UR36][R2.64] ;  /* 0x0000002402137981 */ /* 0x000562000c1e1100 */
[----:B------:R-:W-:Y:S05]  /*2720*/  BRA `(.L_x_10626) ;  /* 0x0000000000047947 */ /* 0x000fea0003800000 */
.L_x_10649:
[----:B------:R1:W5:Y:S02]  /*2730*/  LDG.E.U8 R19, desc[UR36][R2.64] ;  /* 0x0000002402137981 */ /* 0x000364000c1e1100 */
.L_x_10626:
        /* <DEDUP_REMOVED lines=19> */
.L_x_10659:
[----:B------:R-:W2:Y:S02]  /*2870*/  LDG.E.U8 R2, desc[UR36][R2.64] ;  /* 0x0000002402027981 */ /* 0x000ea4000c1e1100 */
[----:B--2---:R-:W-:-:S04]  /*2880*/  ISETP.NE.AND P0, PT, R2, RZ, PT ;  /* 0x000000ff0200720c */ /* 0x004fc80003f05270 */
[----:B------:R-:W-:Y:S01]  /*2890*/  P2R R22, PR, RZ, 0x1 ;  /* 0x00000001ff167803 */ /* 0x000fe20000000000 */
[----:B------:R-:W-:Y:S08]  /*28a0*/  BRA `(.L_x_10661) ;  /* 0x0000000800847947 */ /* 0x000ff00003800000 */
.L_x_10658:
        /* <DEDUP_REMOVED lines=11> */
.L_x_10663:
[----:B------:R-:W2:Y:S02]  /*2960*/  LDG.E R2, desc[UR36][R2.64] ;  /* 0x0000002402027981 */ /* 0x000ea4000c1e1900 */
[----:B--2---:R-:W-:-:S04]  /*2970*/  ISETP.NE.AND P0, PT, R2, RZ, PT ;  /* 0x000000ff0200720c */ /* 0x004fc80003f05270 */
[----:B------:R-:W-:Y:S01]  /*2980*/  P2R R22, PR, RZ, 0x1 ;  /* 0x00000001ff167803 */ /* 0x000fe20000000000 */
[----:B------:R-:W-:Y:S08]  /*2990*/  BRA `(.L_x_10661) ;  /* 0x0000000800487947 */ /* 0x000ff00003800000 */
.L_x_10662:
[----:B------:R-:W2:Y:S02]  /*29a0*/  LDG.E.U16 R2, desc[UR36][R2.64] ;  /* 0x0000002402027981 */ /* 0x000ea4000c1e1500 */
[----:B--2---:R-:W-:-:S04]  /*29b0*/  ISETP.NE.AND P0, PT, R2, RZ, PT ;  /* 0x000000ff0200720c */ /* 0x004fc80003f05270 */
[----:B------:R-:W-:Y:S01]  /*29c0*/  P2R R22, PR, RZ, 0x1 ;  /* 0x00000001ff167803 */ /* 0x000fe20000000000 */
[----:B------:R-:W-:Y:S08]  /*29d0*/  BRA `(.L_x_10661) ;  /* 0x0000000800387947 */ /* 0x000ff00003800000 */
.L_x_10657:
        /* <DEDUP_REMOVED lines=10> */
.L_x_10665:
[----:B------:R-:W2:Y:S02]  /*2a80*/  LDG.E.U16 R0, desc[UR36][R2.64] ;  /* 0x0000002402007981 */ /* 0x000ea4000c1e1500 */
[----:B--2---:R-:W-:-:S05]  /*2a90*/  HADD2.F32 R0, -RZ, R0.H0_H0 ;  /* 0x20000000ff007230 */ /* 0x004fca0000004100 */
[----:B------:R-:W-:-:S04]  /*2aa0*/  FSETP.NEU.FTZ.AND P0, PT, R0, RZ, PT ;  /* 0x000000ff0000720b */ /* 0x000fc80003f1d000 */
[----:B------:R-:W-:Y:S01]  /*2ab0*/  P2R R22, PR, RZ, 0x1 ;  /* 0x00000001ff167803 */ /* 0x000fe20000000000 */
[----:B------:R-:W-:Y:S08]  /*2ac0*/  BRA `(.L_x_10661) ;  /* 0x0000000400fc7947 */ /* 0x000ff00003800000 */
.L_x_10664:
        /* <DEDUP_REMOVED lines=12> */
.L_x_10667:
        /* <DEDUP_REMOVED lines=10> */
.L_x_10666:
[----:B------:R-:W2:Y:S02]  /*2c30*/  LDG.E.64 R2, desc[UR36][R2.64] ;  /* 0x0000002402027981 */ /* 0x000ea4000c1e1b00 */
[----:B--2---:R-:W-:-:S06]  /*2c40*/  DSETP.NEU.AND P0, PT, R2, RZ, PT ;  /* 0x000000ff0200722a */ /* 0x004fcc0003f0d000 */
[----:B------:R-:W-:Y:S01]  /*2c50*/  P2R R22, PR, RZ, 0x1 ;  /* 0x00000001ff167803 */ /* 0x000fe20000000000 */
[----:B------:R-:W-:Y:S07]  /*2c60*/  BRA `(.L_x_10661) ;  /* 0x0000000400947947 */ /* 0x000fee0003800000 */
.L_x_10656:
        /* <DEDUP_REMOVED lines=12> */
.L_x_10670:
[----:B------:R-:W2:Y:S02]  /*2d30*/  LDG.E.128 R4, desc[UR36][R2.64] ;  /* 0x0000002402047981 */ /* 0x000ea4000c1e1d00 */
[----:B--2---:R-:W-:-:S06]  /*2d40*/  DSETP.NEU.AND P0, PT, R6, RZ, PT ;  /* 0x000000ff0600722a */ /* 0x004fcc0003f0d000 */
[----:B------:R-:W-:-:S06]  /*2d50*/  DSETP.NEU.OR P0, PT, R4, RZ, P0 ;  /* 0x000000ff0400722a */ /* 0x000fcc000070d400 */
[----:B------:R-:W-:Y:S01]  /*2d60*/  P2R R22, PR, RZ, 0x1 ;  /* 0x00000001ff167803 */ /* 0x000fe20000000000 */
[----:B------:R-:W-:Y:S07]  /*2d70*/  BRA `(.L_x_10661) ;  /* 0x0000000400507947 */ /* 0x000fee0003800000 */
.L_x_10669:
        /* <DEDUP_REMOVED lines=10> */
.L_x_10672:
        /* <DEDUP_REMOVED lines=12> */
.L_x_10671:
[----:B------:R-:W2:Y:S02]  /*2ee0*/  LDG.E.U16 R0, desc[UR36][R2.64] ;  /* 0x0000002402007981 */ /* 0x000ea4000c1e1500 */
[----:B--2---:R-:W-:-:S05]  /*2ef0*/  IMAD.U32 R0, R0, 0x10000, RZ ;  /* 0x0001000000007824 */ /* 0x004fca00078e00ff */
[----:B------:R-:W-:-:S04]  /*2f00*/  FSETP.NEU.FTZ.AND P0, PT, R0, RZ, PT ;  /* 0x000000ff0000720b */ /* 0x000fc80003f1d000 */
[----:B------:R-:W-:Y:S01]  /*2f10*/  P2R R22, PR, RZ, 0x1 ;  /* 0x00000001ff167803 */ /* 0x000fe20000000000 */
[----:B------:R-:W-:Y:S08]  /*2f20*/  BRA `(.L_x_10661) ;  /* 0x0000000000e47947 */ /* 0x000ff00003800000 */
.L_x_10668:
        /* <DEDUP_REMOVED lines=12> */
.L_x_10675:
[----:B------:R-:W2:Y:S02]  /*2ff0*/  LDG.E.U8 R2, desc[UR36][R2.64] ;  /* 0x0000002402027981 */ /* 0x000ea4000c1e1100 */
[----:B--2---:R-:W-:-:S04]  /*3000*/  ISETP.NE.AND P0, PT, R2, RZ, PT ;  /* 0x000000ff0200720c */ /* 0x004fc80003f05270 */
[----:B------:R-:W-:Y:S01]  /*3010*/  P2R R22, PR, RZ, 0x1 ;  /* 0x00000001ff167803 */ /* 0x000fe20000000000 */
[----:B------:R-:W-:Y:S08]  /*3020*/  BRA `(.L_x_10661) ;  /* 0x0000000000a47947 */ /* 0x000ff00003800000 */
.L_x_10674:
[----:B------:R-:W2:Y:S02]  /*3030*/  LDG.E.U8 R2, desc[UR36][R2.64] ;  /* 0x0000002402027981 */ /* 0x000ea4000c1e1100 */
[----:B--2---:R-:W-:-:S04]  /*3040*/  ISETP.NE.AND P0, PT, R2, RZ, PT ;  /* 0x000000ff0200720c */ /* 0x004fc80003f05270 */
[----:B------:R-:W-:Y:S01]  /*3050*/  P2R R22, PR, RZ, 0x1 ;  /* 0x00000001ff167803 */ /* 0x000fe20000000000 */
[----:B------:R-:W-:Y:S08]  /*3060*/  BRA `(.L_x_10661) ;  /* 0x0000000000947947 */ /* 0x000ff00003800000 */
.L_x_10673:
[----:B------:R-:W-:-:S09]  /*3070*/  UISETP.NE.AND UP0, UPT, UR4, 0x1c, UPT ;  /* 0x0000001c0400788c */ /* 0x000fd2000bf05270 */
[----:B------:R-:W-:Y:S05]  /*3080*/  BRA.U !UP0, `(.L_x_10676) ;  /* 0x0000000108807547 */ /* 0x000fea000b800000 */
[----:B------:R-:W-:-:S09]  /*3090*/  UISETP.NE.AND UP0, UPT, UR4, 0x1d, UPT ;  /* 0x0000001d0400788c */ /* 0x000fd2000bf05270 */
[----:B------:R-:W-:Y:S05]  /*30a0*/  BRA.U !UP0, `(.L_x_10677) ;  /* 0x0000000108647547 */ /* 0x000fea000b800000 */
[----:B------:R-:W-:-:S09]  /*30b0*/  UISETP.NE.AND UP0, UPT, UR4, 0x2c, UPT ;  /* 0x0000002c0400788c */ /* 0x000fd2000bf05270 */
[----:B------:R-:W-:Y:S05]  /*30c0*/  BRA.U !UP0, `(.L_x_10678) ;  /* 0x00000001084c7547 */ /* 0x000fea000b800000 */
.L_x_10660:
        /* <DEDUP_REMOVED lines=15> */
[----:B--2-45:R-:W-:Y:S05]  /*31c0*/  CALL.ABS.NOINC R2 ;  /* 0x0000000002007343 */ /* 0x034fea0003c00000 */
.L_x_10679:
[----:B------:R-:W-:-:S04]  /*31d0*/  PLOP3.LUT P0, PT, PT, PT, PT, 0x8, 0x80 ;  /* 0x000000000080781c */ /* 0x000fc80003f0e170 */
[----:B------:R-:W-:Y:S01]  /*31e0*/  P2R R22, PR, RZ, 0x1 ;  /* 0x00000001ff167803 */ /* 0x000fe20000000000 */
[----:B------:R-:W-:Y:S08]  /*31f0*/  BRA `(.L_x_10661) ;  /* 0x0000000000307947 */ /* 0x000ff00003800000 */
.L_x_10678:
[----:B------:R-:W2:Y:S02]  /*3200*/  LDG.E.U8 R2, desc[UR36][R2.64] ;  /* 0x0000002402027981 */ /* 0x000ea4000c1e1100 */
[----:B--2---:R-:W-:-:S04]  /*3210*/  ISETP.NE.AND P0, PT, R2, RZ, PT ;  /* 0x000000ff0200720c */ /* 0x004fc80003f05270 */
[----:B------:R-:W-:Y:S01]  /*3220*/  P2R R22, PR, RZ, 0x1 ;  /* 0x00000001ff167803 */ /* 0x000fe20000000000 */
[----:B------:R-:W-:Y:S08]  /*3230*/  BRA `(.L_x_10661) ;  /* 0x0000000000207947 */ /* 0x000ff00003800000 */
.L_x_10677:
[----:B------:R-:W2:Y:S02]  /*3240*/  LDG.E.64 R2, desc[UR36][R2.64] ;  /* 0x0000002402027981 */ /* 0x000ea4000c1e1b00 */
[----:B--2---:R-:W-:-:S04]  /*3250*/  ISETP.NE.U32.AND P0, PT, R2, RZ, PT ;  /* 0x000000ff0200720c */ /* 0x004fc80003f05070 */
[----:B------:R-:W-:-:S04]  /*3260*/  ISETP.NE.AND.EX P0, PT, R3, RZ, PT, P0 ;  /* 0x000000ff0300720c */ /* 0x000fc80003f05300 */
[----:B------:R-:W-:Y:S01]  /*3270*/  P2R R22, PR, RZ, 0x1 ;  /* 0x00000001ff167803 */ /* 0x000fe20000000000 */
[----:B------:R-:W-:Y:S08]  /*3280*/  BRA `(.L_x_10661) ;  /* 0x00000000000c7947 */ /* 0x000ff00003800000 */
.L_x_10676:
[----:B------:R-:W2:Y:S02]  /*3290*/  LDG.E R2, desc[UR36][R2.64] ;  /* 0x0000002402027981 */ /* 0x000ea4000c1e1900 */
[----:B--2---:R-:W-:-:S04]  /*32a0*/  ISETP.NE.AND P0, PT, R2, RZ, PT ;  /* 0x000000ff0200720c */ /* 0x004fc80003f05270 */
[----:B------:R-:W-:-:S09]  /*32b0*/  P2R R22, PR, RZ, 0x1 ;  /* 0x00000001ff167803 */ /* 0x000fd20000000000 */
.L_x_10661:
[----:B------:R-:W-:Y:S05]  /*32c0*/  BSYNC.RECONVERGENT B6 ;  /* 0x0000000000067941 */ /* 0x000fea0003800200 */
.L_x_10655:
        /* <DEDUP_REMOVED lines=17> */
.L_x_10683:
[----:B------:R0:W5:Y:S01]  /*33e0*/  LDG.E.U8 R2, desc[UR36][R4.64] ;  /* 0x0000002404027981 */ /* 0x000162000c1e1100 */
[----:B------:R-:W-:Y:S01]  /*33f0*/  HFMA2 R3, -RZ, RZ, 0, 0 ;  /* 0x00000000ff037431 */ /* 0x000fe200000001ff */
[----:B------:R-:W-:Y:S06]  /*3400*/  BRA `(.L_x_10685) ;  /* 0x0000000c00407947 */ /* 0x000fec0003800000 */
.L_x_10682:
        /* <DEDUP_REMOVED lines=8> */
.L_x_10687:
[----:B------:R-:W2:Y:S02]  /*3490*/  LDG.E R2, desc[UR36][R4.64] ;  /* 0x0000002404027981 */ /* 0x000ea4000c1e1900 */
[----:B--2---:R-:W-:Y:S01]  /*34a0*/  SHF.R.S32.HI R3, RZ, 0x1f, R2 ;  /* 0x0000001fff037819 */ /* 0x004fe20000011402 */
[----:B------:R-:W-:Y:S06]  /*34b0*/  BRA `(.L_x_10685) ;  /* 0x0000000c00147947 */ /* 0x000fec0003800000 */
.L_x_10686:
[----:B------:R-:W2:Y:S02]  /*34c0*/  LDG.E.S16 R2, desc[UR36][R4.64] ;  /* 0x0000002404027981 */ /* 0x000ea4000c1e1700 */
[----:B--2---:R-:W-:Y:S01]  /*34d0*/  SHF.R.S32.HI R3, RZ, 0x1f, R2 ;  /* 0x0000001fff037819 */ /* 0x004fe20000011402 */
[----:B------:R-:W-:Y:S06]  /*34e0*/  BRA `(.L_x_10685) ;  /* 0x0000000c00087947 */ /* 0x000fec0003800000 */
.L_x_10681:
        /* <DEDUP_REMOVED lines=9> */
.L_x_10689:
[----:B------:R-:W2:Y:S02]  /*3580*/  LDG.E.U16 R4, desc[UR36][R4.64] ;  /* 0x0000002404047981 */ /* 0x000ea4000c1e1500 */
[----:B--2---:R-:W-:-:S06]  /*3590*/  HADD2.F32 R2, -RZ, R4.H0_H0 ;  /* 0x20000004ff027230 */ /* 0x004fcc0000004100 */
[----:B------:R-:W0:Y:S01]  /*35a0*/  F2I.S64.TRUNC R2, R2 ;  /* 0x0000000200027311 */ /* 0x000e22000020d900 */
[----:B------:R-:W-:Y:S05]  /*35b0*/  BRA `(.L_x_10685) ;  /* 0x0000000800d47947 */ /* 0x000fea0003800000 */
.L_x_10688:
        /* <DEDUP_REMOVED lines=9> */
.L_x_10691:
[----:B------:R-:W2:Y:S02]  /*3650*/  LDG.E.U16 R4, desc[UR36][R4.64] ;  /* 0x0000002404047981 */ /* 0x000ea4000c1e1500 */
[----:B--2---:R-:W-:-:S06]  /*3660*/  HADD2.F32 R2, -RZ, R4.H0_H0 ;  /* 0x20000004ff027230 */ /* 0x004fcc0000004100 */
[----:B------:R-:W0:Y:S01]  /*3670*/  F2I.S64.TRUNC R2, R2 ;  /* 0x0000000200027311 */ /* 0x000e22000020d900 */
[----:B------:R-:W-:Y:S05]  /*3680*/  BRA `(.L_x_10685) ;  /* 0x0000000800a07947 */ /* 0x000fea0003800000 */
.L_x_10690:
[----:B------:R-:W2:Y:S02]  /*3690*/  LDG.E.64 R2, desc[UR36][R4.64] ;  /* 0x0000002404027981 */ /* 0x000ea4000c1e1b00 */
[----:B--2---:R-:W0:Y:S01]  /*36a0*/  F2I.S64.F64.TRUNC R2, R2 ;  /* 0x0000000200027311 */ /* 0x004e22000030d900 */
[----:B------:R-:W-:Y:S05]  /*36b0*/  BRA `(.L_x_10685) ;  /* 0x0000000800947947 */ /* 0x000fea0003800000 */
.L_x_10680:
        /* <DEDUP_REMOVED lines=13> */
.L_x_10694:
[----:B------:R-:W2:Y:S02]  /*3790*/  LDG.E.64 R2, desc[UR36][R4.64] ;  /* 0x0000002404027981 */ /* 0x000ea4000c1e1b00 */
[----:B--2---:R-:W0:Y:S01]  /*37a0*/  F2I.S64.F64.TRUNC R2, R2 ;  /* 0x0000000200027311 */ /* 0x004e22000030d900 */
[----:B------:R-:W-:Y:S05]  /*37b0*/  BRA `(.L_x_10685) ;  /* 0x0000000800547947 */ /* 0x000fea0003800000 */
.L_x_10693:
        /* <DEDUP_REMOVED lines=26> */
.L_x_10696:
        /* <DEDUP_REMOVED lines=13> */
.L_x_10695:
[----:B------:R-:W2:Y:S02]  /*3a30*/  LDG.E.U16 R2, desc[UR36][R4.64] ;  /* 0x0000002404027981 */ /* 0x000ea4000c1e1500 */
[----:B--2---:R-:W-:-:S06]  /*3a40*/  IMAD.U32 R2, R2, 0x10000, RZ ;  /* 0x0001000002027824 */ /* 0x004fcc00078e00ff */
[----:B------:R-:W1:Y:S01]  /*3a50*/  F2I.S64.TRUNC R2, R2 ;  /* 0x0000000200027311 */ /* 0x000e62000020d900 */
[----:B------:R-:W-:Y:S05]  /*3a60*/  BRA `(.L_x_10685) ;  /* 0x0000000400a87947 */ /* 0x000fea0003800000 */
.L_x_10692:
        /* <DEDUP_REMOVED lines=11> */
.L_x_10699:
        /* <DEDUP_REMOVED lines=21> */
.L_x_10703:
[----:B------:R-:W-:Y:S05]  /*3c70*/  BSYNC.RECONVERGENT B1 ;  /* 0x0000000000017941 */ /* 0x000fea0003800200 */
.L_x_10702:
[----:B------:R-:W-:Y:S01]  /*3c80*/  IMAD.SHL.U32 R0, R0, 0x100000, RZ ;  /* 0x0010000000007824 */ /* 0x000fe200078e00ff */
[----:B------:R-:W-:-:S04]  /*3c90*/  LEA R2, R2, 0x3b800000, 0x17 ;  /* 0x3b80000002027811 */ /* 0x000fc800078eb8ff */
[----:B------:R-:W-:-:S07]  /*3ca0*/  LOP3.LUT R2, R2, R0, R7, 0xfe, !PT ;  /* 0x0000000002027212 */ /* 0x000fce00078efe07 */
.L_x_10701:
[----:B------:R-:W-:Y:S05]  /*3cb0*/  BSYNC.RECONVERGENT B0 ;  /* 0x0000000000007941 */ /* 0x000fea0003800200 */
.L_x_10700:
[----:B------:R-:W0:Y:S01]  /*3cc0*/  F2I.S64.TRUNC R2, R2 ;  /* 0x0000000200027311 */ /* 0x000e22000020d900 */
[----:B------:R-:W-:Y:S05]  /*3cd0*/  BRA `(.L_x_10685) ;  /* 0x00000004000c7947 */ /* 0x000fea0003800000 */
.L_x_10698:
        /* <DEDUP_REMOVED lines=21> */
.L_x_10707:
[----:B------:R-:W-:Y:S05]  /*3e30*/  BSYNC.RECONVERGENT B1 ;  /* 0x0000000000017941 */ /* 0x000fea0003800200 */
.L_x_10706:
[----:B------:R-:W-:Y:S01]  /*3e40*/  IMAD.SHL.U32 R0, R0, 0x200000, RZ ;  /* 0x0020000000007824 */ /* 0x000fe200078e00ff */
[----:B------:R-:W-:-:S04]  /*3e50*/  LEA R2, R2, 0x37800000, 0x17 ;  /* 0x3780000002027811 */ /* 0x000fc800078eb8ff */
[----:B------:R-:W-:-:S07]  /*3e60*/  LOP3.LUT R2, R2, R0, R7, 0xfe, !PT ;  /* 0x0000000002027212 */ /* 0x000fce00078efe07 */
.L_x_10705:
[----:B------:R-:W-:Y:S05]  /*3e70*/  BSYNC.RECONVERGENT B0 ;  /* 0x0000000000007941 */ /* 0x000fea0003800200 */
.L_x_10704:
[----:B------:R-:W0:Y:S01]  /*3e80*/  F2I.S64.TRUNC R2, R2 ;  /* 0x0000000200027311 */ /* 0x000e22000020d900 */
[----:B------:R-:W-:Y:S05]  /*3e90*/  BRA `(.L_x_10685) ;  /* 0x00000000009c7947 */ /* 0x000fea0003800000 */
.L_x_10697:
[----:B------:R-:W-:-:S09]  /*3ea0*/  UISETP.NE.AND UP0, UPT, UR4, 0x1c, UPT ;  /* 0x0000001c0400788c */ /* 0x000fd2000bf05270 */
[----:B------:R-:W-:Y:S05]  /*3eb0*/  BRA.U !UP0, `(.L_x_10708) ;  /* 0x00000001088c7547 */ /* 0x000fea000b800000 */
[----:B------:R-:W-:-:S09]  /*3ec0*/  UISETP.NE.AND UP0, UPT, UR4, 0x1d, UPT ;  /* 0x0000001d0400788c */ /* 0x000fd2000bf05270 */
[----:B------:R-:W-:Y:S05]  /*3ed0*/  BRA.U !UP0, `(.L_x_10709) ;  /* 0x00000001087c7547 */ /* 0x000fea000b800000 */
[----:B------:R-:W-:-:S09]  /*3ee0*/  UISETP.NE.AND UP0, UPT, UR4, 0x2c, UPT ;  /* 0x0000002c0400788c */ /* 0x000fd2000bf05270 */
[----:B------:R-:W-:Y:S05]  /*3ef0*/  BRA.U !UP0, `(.L_x_10710) ;  /* 0x0000000108487547 */ /* 0x000fea000b800000 */
.L_x_10684:
        /* <DEDUP_REMOVED lines=15> */
[----:B--2-45:R-:W-:Y:S05]  /*3ff0*/  CALL.ABS.NOINC R2 ;  /* 0x0000000002007343 */ /* 0x034fea0003c00000 */
.L_x_10711:
[----:B------:R-:W-:Y:S01]  /*4000*/  CS2R R2, SRZ ;  /* 0x0000000000027805 */ /* 0x000fe2000001ff00 */
[----:B------:R-:W-:Y:S06]  /*4010*/  BRA `(.L_x_10685) ;  /* 0x00000000003c7947 */ /* 0x000fec0003800000 */
.L_x_10710:
        /* <DEDUP_REMOVED lines=8> */
.L_x_10713:
[----:B------:R-:W-:Y:S05]  /*40a0*/  BSYNC.RECONVERGENT B0 ;  /* 0x0000000000007941 */ /* 0x000fea0003800200 */
.L_x_10712:
[----:B------:R-:W0:Y:S01]  /*40b0*/  F2I.S64.TRUNC R2, R2 ;  /* 0x0000000200027311 */ /* 0x000e22000020d900 */
[----:B------:R-:W-:Y:S05]  /*40c0*/  BRA `(.L_x_10685) ;  /* 0x0000000000107947 */ /* 0x000fea0003800000 */
.L_x_10709:
[----:B------:R0:W5:Y:S01]  /*40d0*/  LDG.E.64 R2, desc[UR36][R4.64] ;  /* 0x0000002404027981 */ /* 0x000162000c1e1b00 */
[----:B------:R-:W-:Y:S05]  /*40e0*/  BRA `(.L_x_10685) ;  /* 0x0000000000087947 */ /* 0x000fea0003800000 */
.L_x_10708:
[----:B------:R0:W5:Y:S01]  /*40f0*/  LDG.E R2, desc[UR36][R4.64] ;  /* 0x0000002404027981 */ /* 0x000162000c1e1900 */
[----:B------:R-:W-:-:S07]  /*4100*/  IMAD.MOV.U32 R3, RZ, RZ, RZ ;  /* 0x000000ffff037224 */ /* 0x000fce00078e00ff */
.L_x_10685:
[----:B------:R-:W-:Y:S01]  /*4110*/  ISETP.NE.AND P1, PT, R22, RZ, PT ;  /* 0x000000ff1600720c */ /* 0x000fe20003f25270 */
[----:B------:R-:W4:-:S12]  /*4120*/  LDCU.64 UR6, c[0x0][0x648] ;  /* 0x0000c900ff0677ac */ /* 0x000f180008000a00 */
[----:B0-----:R-:W1:Y:S02]  /*4130*/  @P1 LDC.64 R4, c[0x0][0x668] ;  /* 0x00019a00ff041b82 */ /* 0x001e640000000a00 */
[----:B-123-5:R-:W-:-:S04]  /*4140*/  @P1 IADD3 R4, P0, PT, R2, R4, RZ ;  /* 0x0000000402041210 */ /* 0x02efc80007f1e0ff */
[----:B------:R-:W-:-:S05]  /*4150*/  @P1 IADD3.X R5, PT, PT, R3, R5, RZ, P0, !PT ;  /* 0x0000000503051210 */ /* 0x000fca00007fe4ff */
[----:B----4-:R0:W5:Y:S01]  /*4160*/  @P1 LDG.E.U8 R19, desc[UR36][R4.64] ;  /* 0x0000002404131981 */ /* 0x010162000c1e1100 */
        /* <DEDUP_REMOVED lines=15> */
.L_x_10717:
[----:B-----5:R0:W-:Y:S01]  /*4260*/  STG.E.U8 desc[UR36][R2.64], R19 ;  /* 0x0000001302007986 */ /* 0x0201e2000c101124 */
[----:B------:R-:W-:Y:S05]  /*4270*/  BRA `(.L_x_10719) ;  /* 0x0000000c00847947 */ /* 0x000fea0003800000 */
.L_x_10716:
        /* <DEDUP_REMOVED lines=12> */
.L_x_10721:
[----:B-----5:R-:W-:-:S04]  /*4340*/  LOP3.LUT R19, R19, 0xffff, RZ, 0xc0, !PT ;  /* 0x0000ffff13137812 */ /* 0x020fc800078ec0ff */
[----:B------:R-:W-:-:S05]  /*4350*/  PRMT R5, R19, 0x8880, RZ ;  /* 0x0000888013057816 */ /* 0x000fca00000000ff */
[----:B------:R0:W-:Y:S01]  /*4360*/  STG.E desc[UR36][R2.64], R5 ;  /* 0x0000000502007986 */ /* 0x0001e2000c101924 */
[----:B------:R-:W-:Y:S05]  /*4370*/  BRA `(.L_x_10719) ;  /* 0x0000000c00447947 */ /* 0x000fea0003800000 */
.L_x_10720:
[----:B-----5:R-:W-:-:S04]  /*4380*/  PRMT R5, R19, 0x8880, RZ ;  /* 0x0000888013057816 */ /* 0x020fc800000000ff */
[----:B------:R-:W-:-:S05]  /*4390*/  PRMT R5, R5, 0x7710, RZ ;  /* 0x0000771005057816 */ /* 0x000fca00000000ff */
[----:B------:R0:W-:Y:S01]  /*43a0*/  STG.E.U16 desc[UR36][R2.64], R5 ;  /* 0x0000000502007986 */ /* 0x0001e2000c101524 */
[----:B------:R-:W-:Y:S05]  /*43b0*/  BRA `(.L_x_10719) ;  /* 0x0000000c00347947 */ /* 0x000fea0003800000 */
.L_x_10715:
        /* <DEDUP_REMOVED lines=9> */
.L_x_10723:
[----:B-----5:R-:W0:Y:S02]  /*4450*/  I2F.S8 R0, R19 ;  /* 0x0000001300007306 */ /* 0x020e240000001400 */
[----:B0-----:R-:W-:-:S05]  /*4460*/  F2FP.F16.F32.PACK_AB R0, RZ, R0 ;  /* 0x00000000ff00723e */ /* 0x001fca00000000ff */
[----:B------:R0:W-:Y:S01]  /*4470*/  STG.E.U16 desc[UR36][R2.64], R0 ;  /* 0x0000000002007986 */ /* 0x0001e2000c101524 */
[----:B------:R-:W-:Y:S05]  /*4480*/  BRA `(.L_x_10719) ;  /* 0x0000000c00007947 */ /* 0x000fea0003800000 */
.L_x_10722:
        /* <DEDUP_REMOVED lines=10> */
.L_x_10725:
[----:B-----5:R-:W0:Y:S02]  /*4530*/  I2F.S8 R19, R19 ;  /* 0x0000001300137306 */ /* 0x020e240000001400 */
[----:B0-----:R-:W-:-:S04]  /*4540*/  F2FP.F16.F32.PACK_AB R5, RZ, R19 ;  /* 0x00000013ff05723e */ /* 0x001fc800000000ff */
[----:B------:R-:W-:-:S05]  /*4550*/  PRMT R5, R5, 0x5410, RZ ;  /* 0x0000541005057816 */ /* 0x000fca00000000ff */
[----:B------:R0:W-:Y:S01]  /*4560*/  STG.E desc[UR36][R2.64], R5 ;  /* 0x0000000502007986 */ /* 0x0001e2000c101924 */
[----:B------:R-:W-:Y:S05]  /*4570*/  BRA `(.L_x_10719) ;  /* 0x0000000800c47947 */ /* 0x000fea0003800000 */
.L_x_10724:
[----:B-----5:R-:W-:-:S04]  /*4580*/  PRMT R4, R19, 0x8880, RZ ;  /* 0x0000888013047816 */ /* 0x020fc800000000ff */
[----:B------:R-:W-:-:S06]  /*4590*/  PRMT R4, R4, 0x7710, RZ ;  /* 0x0000771004047816 */ /* 0x000fcc00000000ff */
[----:B------:R-:W0:Y:S02]  /*45a0*/  I2F.F64.S16 R4, R4 ;  /* 0x0000000400047312 */ /* 0x000e240000101c00 */
[----:B0-----:R0:W-:Y:S01]  /*45b0*/  STG.E.64 desc[UR36][R2.64], R4 ;  /* 0x0000000402007986 */ /* 0x0011e2000c101b24 */
[----:B------:R-:W-:Y:S05]  /*45c0*/  BRA `(.L_x_10719) ;  /* 0x0000000800b07947 */ /* 0x000fea0003800000 */
.L_x_10714:
        /* <DEDUP_REMOVED lines=12> */
.L_x_10728:
[----:B-----5:R-:W-:Y:S02]  /*4690*/  PRMT R4, R19, 0x8880, RZ ;  /* 0x0000888013047816 */ /* 0x020fe400000000ff */
[----:B------:R-:W-:Y:S02]  /*46a0*/  CS2R R6, SRZ ;  /* 0x0000000000067805 */ /* 0x000fe4000001ff00 */
[----:B------:R-:W-:-:S06]  /*46b0*/  PRMT R4, R4, 0x7710, RZ ;  /* 0x0000771004047816 */ /* 0x000fcc00000000ff */
[----:B------:R-:W0:Y:S02]  /*46c0*/  I2F.F64.S16 R4, R4 ;  /* 0x0000000400047312 */ /* 0x000e240000101c00 */
[----:B0-----:R0:W-:Y:S01]  /*46d0*/  STG.E.128 desc[UR36][R2.64], R4 ;  /* 0x0000000402007986 */ /* 0x0011e2000c101d24 */
[----:B------:R-:W-:Y:S05]  /*46e0*/  BRA `(.L_x_10719) ;  /* 0x0000000800687947 */ /* 0x000fea0003800000 */
.L_x_10727:
        /* <DEDUP_REMOVED lines=19> */
.L_x_10732:
[----:B------:R-:W-:Y:S05]  /*4820*/  BSYNC.RECONVERGENT B0 ;  /* 0x0000000000007941 */ /* 0x000fea0003800200 */
.L_x_10731:
[----:B------:R-:W-:-:S05]  /*4830*/  LOP3.LUT R5, R0, 0x80, R5, 0xf8, !PT ;  /* 0x0000008000057812 */ /* 0x000fca00078ef805 */
[----:B------:R0:W-:Y:S01]  /*4840*/  STG.E.U8 desc[UR36][R2.64], R5 ;  /* 0x0000000502007986 */ /* 0x0001e2000c101124 */
[----:B------:R-:W-:Y:S05]  /*4850*/  BRA `(.L_x_10719) ;  /* 0x00000008000c7947 */ /* 0x000fea0003800000 */
.L_x_10730:
        /* <DEDUP_REMOVED lines=15> */
.L_x_10734:
[----:B------:R-:W-:Y:S05]  /*4950*/  BSYNC.RECONVERGENT B0 ;  /* 0x0000000000007941 */ /* 0x000fea0003800200 */
.L_x_10733:
[----:B------:R-:W-:-:S05]  /*4960*/  LOP3.LUT R5, R0, 0x80, R5, 0xf8, !PT ;  /* 0x0000008000057812 */ /* 0x000fca00078ef805 */
[----:B------:R0:W-:Y:S01]  /*4970*/  STG.E.U8 desc[UR36][R2.64], R5 ;  /* 0x0000000502007986 */ /* 0x0001e2000c101124 */
[----:B------:R-:W-:Y:S05]  /*4980*/  BRA `(.L_x_10719) ;  /* 0x0000000400c07947 */ /* 0x000fea0003800000 */
.L_x_10729:
[----:B-----5:R-:W0:Y:S02]  /*4990*/  I2F.S8 R0, R19 ;  /* 0x0000001300007306 */ /* 0x020e240000001400 */
[----:B0-----:R-:W-:-:S05]  /*49a0*/  F2FP.BF16.F32.PACK_AB R0, RZ, R0 ;  /* 0x00000000ff00723e */ /* 0x001fca00000010ff */
[----:B------:R0:W-:Y:S01]  /*49b0*/  STG.E.U16 desc[UR36][R2.64], R0 ;  /* 0x0000000002007986 */ /* 0x0001e2000c101524 */
[----:B------:R-:W-:Y:S05]  /*49c0*/  BRA `(.L_x_10719) ;  /* 0x0000000400b07947 */ /* 0x000fea0003800000 */
.L_x_10726:
        /* <DEDUP_REMOVED lines=12> */
.L_x_10737:
[----:B-----5:R-:W0:Y:S01]  /*4a90*/  I2F.S8 R5, R19 ;  /* 0x0000001300057306 */ /* 0x020e220000001400 */
        /* <DEDUP_REMOVED lines=12> */
.L_x_10740:
[----:B------:R-:W-:-:S04]  /*4b60*/  SHF.R.U32.HI R0, RZ, 0x14, R5 ;  /* 0x00000014ff007819 */ /* 0x000fc80000011605 */
[----:B------:R-:W-:-:S04]  /*4b70*/  LOP3.LUT R0, R0, 0x1, RZ, 0xc0, !PT ;  /* 0x0000000100007812 */ /* 0x000fc800078ec0ff */
[----:B------:R-:W-:-:S04]  /*4b80*/  IADD3 R0, PT, PT, R5, 0x487ffff, R0 ;  /* 0x0487ffff05007810 */ /* 0x000fc80007ffe000 */
[----:B------:R-:W-:-:S04]  /*4b90*/  SHF.R.U32.HI R0, RZ, 0x14, R0 ;  /* 0x00000014ff007819 */ /* 0x000fc80000011600 */
[----:B------:R-:W-:-:S07]  /*4ba0*/  LOP3.LUT R4, R0, 0xff, RZ, 0xc0, !PT ;  /* 0x000000ff00047812 */ /* 0x000fce00078ec0ff */
.L_x_10741:
[----:B------:R-:W-:-:S04]  /*4bb0*/  SHF.R.U32.HI R5, RZ, 0x18, R5 ;  /* 0x00000018ff057819 */ /* 0x000fc80000011605 */
[----:B------:R-:W-:-:S04]  /*4bc0*/  LOP3.LUT R4, R4, 0x80, R5, 0xf8, !PT ;  /* 0x0000008004047812 */ /* 0x000fc800078ef805 */
[----:B------:R-:W-:-:S07]  /*4bd0*/  PRMT R0, R4, 0x7610, R0 ;  /* 0x0000761004007816 */ /* 0x000fce0000000000 */
.L_x_10739:
[----:B------:R-:W-:Y:S05]  /*4be0*/  BSYNC.RECONVERGENT B0 ;  /* 0x0000000000007941 */ /* 0x000fea0003800200 */
.L_x_10738:
[----:B------:R0:W-:Y:S01]  /*4bf0*/  STG.E.U8 desc[UR36][R2.64], R0 ;  /* 0x0000000002007986 */ /* 0x0001e2000c101124 */
[----:B------:R-:W-:Y:S05]  /*4c00*/  BRA `(.L_x_10719) ;  /* 0x0000000400207947 */ /* 0x000fea0003800000 */
.L_x_10736:
        /* <DEDUP_REMOVED lines=13> */
.L_x_10744:
[----:B------:R-:W-:-:S04]  /*4ce0*/  SHF.R.U32.HI R0, RZ, 0x15, R5 ;  /* 0x00000015ff007819 */ /* 0x000fc80000011605 */
[----:B------:R-:W-:-:S04]  /*4cf0*/  LOP3.LUT R0, R0, 0x1, RZ, 0xc0, !PT ;  /* 0x0000000100007812 */ /* 0x000fc800078ec0ff */
[----:B------:R-:W-:-:S04]  /*4d00*/  IADD3 R0, PT, PT, R5, 0x88fffff, R0 ;  /* 0x088fffff05007810 */ /* 0x000fc80007ffe000 */
[----:B------:R-:W-:-:S04]  /*4d10*/  SHF.R.U32.HI R0, RZ, 0x15, R0 ;  /* 0x00000015ff007819 */ /* 0x000fc80000011600 */
[----:B------:R-:W-:-:S07]  /*4d20*/  LOP3.LUT R4, R0, 0xff, RZ, 0xc0, !PT ;  /* 0x000000ff00047812 */ /* 0x000fce00078ec0ff */
.L_x_10745:
[----:B------:R-:W-:-:S04]  /*4d30*/  SHF.R.U32.HI R5, RZ, 0x18, R5 ;  /* 0x00000018ff057819 */ /* 0x000fc80000011605 */
[----:B------:R-:W-:-:S04]  /*4d40*/  LOP3.LUT R4, R4, 0x80, R5, 0xf8, !PT ;  /* 0x0000008004047812 */ /* 0x000fc800078ef805 */
[----:B------:R-:W-:-:S07]  /*4d50*/  PRMT R0, R4, 0x7610, R0 ;  /* 0x0000761004007816 */ /* 0x000fce0000000000 */
.L_x_10743:
[----:B------:R-:W-:Y:S05]  /*4d60*/  BSYNC.RECONVERGENT B0 ;  /* 0x0000000000007941 */ /* 0x000fea0003800200 */
.L_x_10742:
[----:B------:R2:W-:Y:S01]  /*4d70*/  STG.E.U8 desc[UR36][R2.64], R0 ;  /* 0x0000000002007986 */ /* 0x0005e2000c101124 */
[----:B------:R-:W-:Y:S05]  /*4d80*/  BRA `(.L_x_10719) ;  /* 0x0000000000c07947 */ /* 0x000fea0003800000 */
.L_x_10735:
[----:B------:R-:W-:-:S09]  /*4d90*/  UISETP.NE.AND UP0, UPT, UR4, 0x1c, UPT ;  /* 0x0000001c0400788c */ /* 0x000fd2000bf05270 */
[----:B------:R-:W-:Y:S05]  /*4da0*/  BRA.U !UP0, `(.L_x_10746) ;  /* 0x0000000108ac7547 */ /* 0x000fea000b800000 */
[----:B------:R-:W-:-:S09]  /*4db0*/  UISETP.NE.AND UP0, UPT, UR4, 0x1d, UPT ;  /* 0x0000001d0400788c */ /* 0x000fd2000bf05270 */
[----:B------:R-:W-:Y:S05]  /*4dc0*/  BRA.U !UP0, `(.L_x_10747) ;  /* 0x00000001088c7547 */ /* 0x000fea000b800000 */
[----:B------:R-:W-:-:S09]  /*4dd0*/  UISETP.NE.AND UP0, UPT, UR4, 0x2c, UPT ;  /* 0x0000002c0400788c */ /* 0x000fd2000bf05270 */
[----:B------:R-:W-:Y:S05]  /*4de0*/  BRA.U !UP0, `(.L_x_10748) ;  /* 0x0000000108447547 */ /* 0x000fea000b800000 */
.L_x_10718:
        /* <DEDUP_REMOVED lines=16> */
.L_x_10749:
[----:B------:R-:W-:Y:S05]  /*4ef0*/  BRA `(.L_x_10719) ;  /* 0x0000000000647947 */ /* 0x000fea0003800000 */
.L_x_10748:
        /* <DEDUP_REMOVED lines=16> */
.L_x_10747:
[----:B-----5:R-:W-:-:S04]  /*5000*/  LOP3.LUT R19, R19, 0xffff, RZ, 0xc0, !PT ;  /* 0x0000ffff13137812 */ /* 0x020fc800078ec0ff */
[----:B------:R-:W-:-:S05]  /*5010*/  PRMT R19, R19, 0x8880, RZ ;  /* 0x0000888013137816 */ /* 0x000fca00000000ff */
[----:B------:R-:W-:-:S05]  /*5020*/  IMAD.MOV.U32 R4, RZ, RZ, R19 ;  /* 0x000000ffff047224 */ /* 0x000fca00078e0013 */
[----:B------:R-:W-:-:S05]  /*5030*/  SHF.R.S32.HI R5, RZ, 0x1f, R4 ;  /* 0x0000001fff057819 */ /* 0x000fca0000011404 */
[----:B------:R0:W-:Y:S01]  /*5040*/  STG.E.64 desc[UR36][R2.64], R4 ;  /* 0x0000000402007986 */ /* 0x0001e2000c101b24 */
[----:B------:R-:W-:Y:S05]  /*5050*/  BRA `(.L_x_10719) ;  /* 0x00000000000c7947 */ /* 0x000fea0003800000 */
.L_x_10746:
[----:B-----5:R-:W-:-:S04]  /*5060*/  LOP3.LUT R19, R19, 0xffff, RZ, 0xc0, !PT ;  /* 0x0000ffff13137812 */ /* 0x020fc800078ec0ff */
[----:B------:R-:W-:-:S05]  /*5070*/  PRMT R5, R19, 0x8880, RZ ;  /* 0x0000888013057816 */ /* 0x000fca00000000ff */
[----:B------:R3:W-:Y:S02]  /*5080*/  STG.E desc[UR36][R2.64], R5 ;  /* 0x0000000502007986 */ /* 0x0007e4000c101924 */
.L_x_10719:
[----:B------:R-:W-:-:S07]  /*5090*/  VIADD R17, R17, 0x80 ;  /* 0x0000008011117836 */ /* 0x000fce0000000000 */
.L_x_10619:
[----:B------:R-:W-:Y:S05]  /*50a0*/  BSYNC.RECONVERGENT B7 ;  /* 0x0000000000077941 */ /* 0x000fea0003800200 */
.L_x_10618:
[----:B------:R-:W5:Y:S01]  /*50b0*/  LDCU UR4, c[0x0][0x380] ;  /* 0x00007000ff0477ac */ /* 0x000f620008000800 */
[----:B------:R-:W-:Y:S01]  /*50c0*/  BSSY.RECONVERGENT B7, `(.L_x_10750) ;  /* 0x00004f9000077945 */ /* 0x000fe20003800200 */
[----:B-----5:R-:W-:-:S13]  /*50d0*/  ISETP.GE.AND P0, PT, R17, UR4, PT ;  /* 0x0000000411007c0c */ /* 0x020fda000bf06270 */
[----:B------:R-:W-:Y:S05]  /*50e0*/  @P0 BRA `(.L_x_10751) ;  /* 0x0000004c00d80947 */ /* 0x000fea0003800000 */
[----:B------:R-:W5:Y:S01]  /*50f0*/  LDCU UR4, c[0x0][0x388] ;  /* 0x00007100ff0477ac */ /* 0x000f620008000800 */
[----:B------:R-:W-:Y:S02]  /*5100*/  HFMA2 R22, -RZ, RZ, 0, 0 ;  /* 0x00000000ff167431 */ /* 0x000fe400000001ff */
        /* <DEDUP_REMOVED lines=378> */
.L_x_10752:
        /* <DEDUP_REMOVED lines=16> */
.L_x_10756:
[----:B------:R0:W5:Y:S01]  /*69b0*/  LDG.E.U8 R19, desc[UR36][R2.64] ;  /* 0x0000002402137981 */ /* 0x000162000c1e1100 */
[----:B------:R-:W-:Y:S05]  /*69c0*/  BRA `(.L_x_10758) ;  /* 0x0000000c004c7947 */ /* 0x000fea0003800000 */
.L_x_10755:
        /* <DEDUP_REMOVED lines=8> */
.L_x_10760:
[----:B------:R0:W5:Y:S01]  /*6a50*/  LDG.E.U8 R19, desc[UR36][R2.64] ;  /* 0x0000002402137981 */ /* 0x000162000c1e1100 */
[----:B------:R-:W-:Y:S05]  /*6a60*/  BRA `(.L_x_10758) ;  /* 0x0000000c00247947 */ /* 0x000fea0003800000 */
.L_x_10759:
[----:B------:R0:W5:Y:S01]  /*6a70*/  LDG.E.U16 R19, desc[UR36][R2.64] ;  /* 0x0000002402137981 */ /* 0x000162000c1e1500 */
[----:B------:R-:W-:Y:S05]  /*6a80*/  BRA `(.L_x_10758) ;  /* 0x0000000c001c7947 */ /* 0x000fea0003800000 */
.L_x_10754:
        /* <DEDUP_REMOVED lines=9> */
.L_x_10762:
[----:B------:R-:W2:Y:S02]  /*6b20*/  LDG.E.U16 R0, desc[UR36][R2.64] ;  /* 0x0000002402007981 */ /* 0x000ea4000c1e1500 */
[----:B--2---:R-:W-:-:S06]  /*6b30*/  HADD2.F32 R0, -RZ, R0.H0_H0 ;  /* 0x20000000ff007230 */ /* 0x004fcc0000004100 */
[----:B------:R-:W0:Y:S02]  /*6b40*/  F2I.FTZ.TRUNC.NTZ R0, R0 ;  /* 0x0000000000007305 */ /* 0x000e24000021f100 */
[----:B0-----:R-:W-:Y:S01]  /*6b50*/  PRMT R19, R0, 0x7610, R19 ;  /* 0x0000761000137816 */ /* 0x001fe20000000013 */
[----:B------:R-:W-:Y:S06]  /*6b60*/  BRA `(.L_x_10758) ;  /* 0x0000000800e47947 */ /* 0x000fec0003800000 */
.L_x_10761:
        /* <DEDUP_REMOVED lines=9> */
.L_x_10764:
[----:B------:R-:W2:Y:S02]  /*6c00*/  LDG.E.U16 R2, desc[UR36][R2.64] ;  /* 0x0000002402027981 */ /* 0x000ea4000c1e1500 */
[----:B--2---:R-:W-:-:S06]  /*6c10*/  HADD2.F32 R0, -RZ, R2.H0_H0 ;  /* 0x20000002ff007230 */ /* 0x004fcc0000004100 */
[----:B------:R-:W0:Y:S02]  /*6c20*/  F2I.FTZ.TRUNC.NTZ R0, R0 ;  /* 0x0000000000007305 */ /* 0x000e24000021f100 */
[----:B0-----:R-:W-:Y:S01]  /*6c30*/  PRMT R19, R0, 0x7610, R19 ;  /* 0x0000761000137816 */ /* 0x001fe20000000013 */
[----:B------:R-:W-:Y:S06]  /*6c40*/  BRA `(.L_x_10758) ;  /* 0x0000000800ac7947 */ /* 0x000fec0003800000 */
.L_x_10763:
[----:B------:R-:W2:Y:S02]  /*6c50*/  LDG.E.64 R2, desc[UR36][R2.64] ;  /* 0x0000002402027981 */ /* 0x000ea4000c1e1b00 */
[----:B--2---:R0:W1:Y:S01]  /*6c60*/  F2I.F64.TRUNC R19, R2 ;  /* 0x0000000200137311 */ /* 0x004062000030d100 */
[----:B------:R-:W-:Y:S05]  /*6c70*/  BRA `(.L_x_10758) ;  /* 0x0000000800a07947 */ /* 0x000fea0003800000 */
.L_x_10753:
        /* <DEDUP_REMOVED lines=12> */
.L_x_10767:
[----:B------:R-:W2:Y:S02]  /*6d40*/  LDG.E.64 R2, desc[UR36][R2.64] ;  /* 0x0000002402027981 */ /* 0x000ea4000c1e1b00 */
[----:B--2---:R0:W1:Y:S01]  /*6d50*/  F2I.F64.TRUNC R19, R2 ;  /* 0x0000000200137311 */ /* 0x004062000030d100 */
[----:B------:R-:W-:Y:S05]  /*6d60*/  BRA `(.L_x_10758) ;  /* 0x0000000800647947 */ /* 0x000fea0003800000 */
.L_x_10766:
        /* <DEDUP_REMOVED lines=24> */
[----:B------:R-:W0:Y:S02]  /*6ef0*/  F2I.FTZ.TRUNC.NTZ R5, R5 ;  /* 0x0000000500057305 */ /* 0x000e24000021f100 */
[----:B0-----:R-:W-:Y:S01]  /*6f00*/  PRMT R19, R5, 0x7610, R19 ;  /* 0x0000761005137816 */ /* 0x001fe20000000013 */
[----:B------:R-:W-:Y:S06]  /*6f10*/  BRA `(.L_x_10758) ;  /* 0x0000000400f87947 */ /* 0x000fec0003800000 */
.L_x_10769:
        /* <DEDUP_REMOVED lines=14> */
.L_x_10768:
[----:B------:R-:W2:Y:S02]  /*7000*/  LDG.E.U16 R0, desc[UR36][R2.64] ;  /* 0x0000002402007981 */ /* 0x000ea4000c1e1500 */
[----:B--2---:R-:W-:-:S06]  /*7010*/  IMAD.U32 R0, R0, 0x10000, RZ ;  /* 0x0001000000007824 */ /* 0x004fcc00078e00ff */
[----:B------:R-:W0:Y:S02]  /*7020*/  F2I.FTZ.TRUNC.NTZ R0, R0 ;  /* 0x0000000000007305 */ /* 0x000e24000021f100 */
[----:B0-----:R-:W-:Y:S01]  /*7030*/  PRMT R19, R0, 0x7610, R19 ;  /* 0x0000761000137816 */ /* 0x001fe20000000013 */
[----:B------:R-:W-:Y:S06]  /*7040*/  BRA `(.L_x_10758) ;  /* 0x0000000400ac7947 */ /* 0x000fec0003800000 */
.L_x_10765:
        /* <DEDUP_REMOVED lines=10> */
.L_x_10772:
        /* <DEDUP_REMOVED lines=21> */
.L_x_10776:
[----:B------:R-:W-:Y:S05]  /*7240*/  BSYNC.RECONVERGENT B1 ;  /* 0x0000000000017941 */ /* 0x000fea0003800200 */
.L_x_10775:
[----:B------:R-:W-:Y:S01]  /*7250*/  IMAD.SHL.U32 R0, R0, 0x100000, RZ ;  /* 0x0010000000007824 */ /* 0x000fe200078e00ff */
[----:B------:R-:W-:-:S04]  /*7260*/  LEA R2, R2, 0x3b800000, 0x17 ;  /* 0x3b80000002027811 */ /* 0x000fc800078eb8ff */
[----:B------:R-:W-:-:S07]  /*7270*/  LOP3.LUT R0, R2, R0, R7, 0xfe, !PT ;  /* 0x0000000002007212 */ /* 0x000fce00078efe07 */
.L_x_10774:
[----:B------:R-:W-:Y:S05]  /*7280*/  BSYNC.RECONVERGENT B0 ;  /* 0x0000000000007941 */ /* 0x000fea0003800200 */
.L_x_10773:
[----:B------:R-:W0:Y:S02]  /*7290*/  F2I.FTZ.TRUNC.NTZ R0, R0 ;  /* 0x0000000000007305 */ /* 0x000e24000021f100 */
[----:B0-----:R-:W-:Y:S01]  /*72a0*/  PRMT R19, R0, 0x7610, R19 ;  /* 0x0000761000137816 */ /* 0x001fe20000000013 */
[----:B------:R-:W-:Y:S06]  /*72b0*/  BRA `(.L_x_10758) ;  /* 0x0000000400107947 */ /* 0x000fec0003800000 */
.L_x_10771:
        /* <DEDUP_REMOVED lines=21> */
.L_x_10780:
[----:B------:R-:W-:Y:S05]  /*7410*/  BSYNC.RECONVERGENT B1 ;  /* 0x0000000000017941 */ /* 0x000fea0003800200 */
.L_x_10779:
[----:B------:R-:W-:Y:S01]  /*7420*/  IMAD.SHL.U32 R0, R0, 0x200000, RZ ;  /* 0x0020000000007824 */ /* 0x000fe200078e00ff */
[----:B------:R-:W-:-:S04]  /*7430*/  LEA R2, R2, 0x37800000, 0x17 ;  /* 0x3780000002027811 */ /* 0x000fc800078eb8ff */
[----:B------:R-:W-:-:S07]  /*7440*/  LOP3.LUT R0, R2, R0, R7, 0xfe, !PT ;  /* 0x0000000002007212 */ /* 0x000fce00078efe07 */
.L_x_10778:
[----:B------:R-:W-:Y:S05]  /*7450*/  BSYNC.RECONVERGENT B0 ;  /* 0x0000000000007941 */ /* 0x000fea0003800200 */
.L_x_10777:
[----:B------:R-:W0:Y:S02]  /*7460*/  F2I.FTZ.TRUNC.NTZ R0, R0 ;  /* 0x0000000000007305 */ /* 0x000e24000021f100 */
[----:B0-----:R-:W-:Y:S01]  /*7470*/  PRMT R19, R0, 0x7610, R19 ;  /* 0x0000761000137816 */ /* 0x001fe20000000013 */
[----:B------:R-:W-:Y:S06]  /*7480*/  BRA `(.L_x_10758) ;  /* 0x00000000009c7947 */ /* 0x000fec0003800000 */
.L_x_10770:
        /* <DEDUP_REMOVED lines=14> */
.L_x_10784:
[----:B------:R-:W-:Y:S05]  /*7570*/  BSYNC.RECONVERGENT B0 ;  /* 0x0000000000007941 */ /* 0x000fea0003800200 */
.L_x_10783:
[----:B------:R-:W0:Y:S02]  /*7580*/  F2I.FTZ.TRUNC.NTZ R0, R0 ;  /* 0x0000000000007305 */ /* 0x000e24000021f100 */
[----:B0-----:R-:W-:Y:S01]  /*7590*/  PRMT R19, R0, 0x7610, R19 ;  /* 0x0000761000137816 */ /* 0x001fe20000000013 */
[----:B------:R-:W-:Y:S06]  /*75a0*/  BRA `(.L_x_10758) ;  /* 0x0000000000547947 */ /* 0x000fec0003800000 */
.L_x_10757:
        /* <DEDUP_REMOVED lines=16> */
.L_x_10785:
[----:B------:R-:W-:Y:S01]  /*76b0*/  PRMT R19, RZ, 0x7610, R19 ;  /* 0x00007610ff137816 */ /* 0x000fe20000000013 */
[----:B------:R-:W-:Y:S06]  /*76c0*/  BRA `(.L_x_10758) ;  /* 0x00000000000c7947 */ /* 0x000fec0003800000 */
.L_x_10782:
[----:B------:R4:W5:Y:S01]  /*76d0*/  LDG.E.U8 R19, desc[UR36][R2.64] ;  /* 0x0000002402137981 */ /* 0x000962000c1e1100 */
[----:B------:R-:W-:Y:S05]  /*76e0*/  BRA `(.L_x_10758) ;  /* 0x0000000000047947 */ /* 0x000fea0003800000 */
.L_x_10781:
[----:B------:R3:W5:Y:S02]  /*76f0*/  LDG.E.U8 R19, desc[UR36][R2.64] ;  /* 0x0000002402137981 */ /* 0x000764000c1e1100 */
.L_x_10758:
        /* <DEDUP_REMOVED lines=19> */
.L_x_10790:
[----:B------:R-:W2:Y:S02]  /*7830*/  LDG.E.U8 R2, desc[UR36][R2.64] ;  /* 0x0000002402027981 */ /* 0x000ea4000c1e1100 */
[----:B--2---:R-:W-:-:S04]  /*7840*/  ISETP.NE.AND P0, PT, R2, RZ, PT ;  /* 0x000000ff0200720c */ /* 0x004fc80003f05270 */
[----:B------:R-:W-:Y:S01]  /*7850*/  P2R R22, PR, RZ, 0x1 ;  /* 0x00000001ff167803 */ /* 0x000fe20000000000 */
[----:B------:R-:W-:Y:S08]  /*7860*/  BRA `(.L_x_10792) ;  /* 0x0000000800847947 */ /* 0x000ff00003800000 */
.L_x_10789:
        /* <DEDUP_REMOVED lines=11> */
.L_x_10794:
[----:B------:R-:W2:Y:S02]  /*7920*/  LDG.E R2, desc[UR36][R2.64] ;  /* 0x0000002402027981 */ /* 0x000ea4000c1e1900 */
[----:B--2---:R-:W-:-:S04]  /*7930*/  ISETP.NE.AND P0, PT, R2, RZ, PT ;  /* 0x000000ff0200720c */ /* 0x004fc80003f05270 */
[----:B------:R-:W-:Y:S01]  /*7940*/  P2R R22, PR, RZ, 0x1 ;  /* 0x00000001ff167803 */ /* 0x000fe20000000000 */
[----:B------:R-:W-:Y:S08]  /*7950*/  BRA `(.L_x_10792) ;  /* 0x0000000800487947 */ /* 0x000ff00003800000 */
.L_x_10793:
[----:B------:R-:W2:Y:S02]  /*7960*/  LDG.E.U16 R2, desc[UR36][R2.64] ;  /* 0x0000002402027981 */ /* 0x000ea4000c1e1500 */
[----:B--2---:R-:W-:-:S04]  /*7970*/  ISETP.NE.AND P0, PT, R2, RZ, PT ;  /* 0x000000ff0200720c */ /* 0x004fc80003f05270 */
[----:B------:R-:W-:Y:S01]  /*7980*/  P2R R22, PR, RZ, 0x1 ;  /* 0x00000001ff167803 */ /* 0x000fe20000000000 */
[----:B------:R-:W-:Y:S08]  /*7990*/  BRA `(.L_x_10792) ;  /* 0x0000000800387947 */ /* 0x000ff00003800000 */
.L_x_10788:
        /* <DEDUP_REMOVED lines=10> */
.L_x_10796:
[----:B------:R-:W2:Y:S02]  /*7a40*/  LDG.E.U16 R0, desc[UR36][R2.64] ;  /* 0x0000002402007981 */ /* 0x000ea4000c1e1500 */
[----:B--2---:R-:W-:-:S05]  /*7a50*/  HADD2.F32 R0, -RZ, R0.H0_H0 ;  /* 0x20000000ff007230 */ /* 0x004fca0000004100 */
[----:B------:R-:W-:-:S04]  /*7a60*/  FSETP.NEU.FTZ.AND P0, PT, R0, RZ, PT ;  /* 0x000000ff0000720b */ /* 0x000fc80003f1d000 */
[----:B------:R-:W-:Y:S01]  /*7a70*/  P2R R22, PR, RZ, 0x1 ;  /* 0x00000001ff167803 */ /* 0x000fe20000000000 */
[----:B------:R-:W-:Y:S08]  /*7a80*/  BRA `(.L_x_10792) ;  /* 0x0000000400fc7947 */ /* 0x000ff00003800000 */
.L_x_10795:
        /* <DEDUP_REMOVED lines=12> */
.L_x_10798:
        /* <DEDUP_REMOVED lines=10> */
.L_x_10797:
[----:B------:R-:W2:Y:S02]  /*7bf0*/  LDG.E.64 R2, desc[UR36][R2.64] ;  /* 0x0000002402027981 */ /* 0x000ea4000c1e1b00 */
[----:B--2---:R-:W-:-:S06]  /*7c00*/  DSETP.NEU.AND P0, PT, R2, RZ, PT ;  /* 0x000000ff0200722a */ /* 0x004fcc0003f0d000 */
[----:B------:R-:W-:Y:S01]  /*7c10*/  P2R R22, PR, RZ, 0x1 ;  /* 0x00000001ff167803 */ /* 0x000fe20000000000 */
[----:B------:R-:W-:Y:S07]  /*7c20*/  BRA `(.L_x_10792) ;  /* 0x0000000400947947 */ /* 0x000fee0003800000 */
.L_x_10787:
        /* <DEDUP_REMOVED lines=12> */
.L_x_10801:
[----:B------:R-:W2:Y:S02]  /*7cf0*/  LDG.E.128 R4, desc[UR36][R2.64] ;  /* 0x0000002402047981 */ /* 0x000ea4000c1e1d00 */
[----:B--2---:R-:W-:-:S06]  /*7d00*/  DSETP.NEU.AND P0, PT, R6, RZ, PT ;  /* 0x000000ff0600722a */ /* 0x004fcc0003f0d000 */
[----:B------:R-:W-:-:S06]  /*7d10*/  DSETP.NEU.OR P0, PT, R4, RZ, P0 ;  /* 0x000000ff0400722a */ /* 0x000fcc000070d400 */
[----:B------:R-:W-:Y:S01]  /*7d20*/  P2R R22, PR, RZ, 0x1 ;  /* 0x00000001ff167803 */ /* 0x000fe20000000000 */
[----:B------:R-:W-:Y:S07]  /*7d30*/  BRA `(.L_x_10792) ;  /* 0x0000000400507947 */ /* 0x000fee0003800000 */
.L_x_10800:
        /* <DEDUP_REMOVED lines=10> */
.L_x_10803:
        /* <DEDUP_REMOVED lines=12> */
.L_x_10802:
[----:B------:R-:W2:Y:S02]  /*7ea0*/  LDG.E.U16 R0, desc[UR36][R2.64] ;  /* 0x0000002402007981 */ /* 0x000ea4000c1e1500 */
[----:B--2---:R-:W-:-:S05]  /*7eb0*/  IMAD.U32 R0, R0, 0x10000, RZ ;  /* 0x0001000000007824 */ /* 0x004fca00078e00ff */
[----:B------:R-:W-:-:S04]  /*7ec0*/  FSETP.NEU.FTZ.AND P0, PT, R0, RZ, PT ;  /* 0x000000ff0000720b */ /* 0x000fc80003f1d000 */
[----:B------:R-:W-:Y:S01]  /*7ed0*/  P2R R22, PR, RZ, 0x1 ;  /* 0x00000001ff167803 */ /* 0x000fe20000000000 */
[----:B------:R-:W-:Y:S08]  /*7ee0*/  BRA `(.L_x_10792) ;  /* 0x0000000000e47947 */ /* 0x000ff00003800000 */
.L_x_10799:
        /* <DEDUP_REMOVED lines=12> */
.L_x_10806:
[----:B------:R-:W2:Y:S02]  /*7fb0*/  LDG.E.U8 R2, desc[UR36][R2.64] ;  /* 0x0000002402027981 */ /* 0x000ea4000c1e1100 */
[----:B--2---:R-:W-:-:S04]  /*7fc0*/  ISETP.NE.AND P0, PT, R2, RZ, PT ;  /* 0x000000ff0200720c */ /* 0x004fc80003f05270 */
[----:B------:R-:W-:Y:S01]  /*7fd0*/  P2R R22, PR, RZ, 0x1 ;  /* 0x00000001ff167803 */ /* 0x000fe20000000000 */
[----:B------:R-:W-:Y:S08]  /*7fe0*/  BRA `(.L_x_10792) ;  /* 0x0000000000a47947 */ /* 0x000ff00003800000 */
.L_x_10805:
[----:B------:R-:W2:Y:S02]  /*7ff0*/  LDG.E.U8 R2, desc[UR36][R2.64] ;  /* 0x0000002402027981 */ /* 0x000ea4000c1e1100 */
[----:B--2---:R-:W-:-:S04]  /*8000*/  ISETP.NE.AND P0, PT, R2, RZ, PT ;  /* 0x000000ff0200720c */ /* 0x004fc80003f05270 */
[----:B------:R-:W-:Y:S01]  /*8010*/  P2R R22, PR, RZ, 0x1 ;  /* 0x00000001ff167803 */ /* 0x000fe20000000000 */
[----:B------:R-:W-:Y:S08]  /*8020*/  BRA `(.L_x_10792) ;  /* 0x0000000000947947 */ /* 0x000ff00003800000 */
.L_x_10804:
        /* <DEDUP_REMOVED lines=10> */
.L_x_10791:
        /* <DEDUP_REMOVED lines=12> */
[----:B----4-:R-:W-:Y:S02]  /*8190*/  IMAD.U32 R10, RZ, RZ, UR8 ;  /* 0x00000008ff0a7e24 */ /* 0x010fe4000f8e00ff */
[----:B------:R-:W-:-:S07]  /*81a0*/  IMAD.U32 R11, RZ, RZ, UR9 ;  /* 0x00000009ff0b7e24 */ /* 0x000fce000f8e00ff */
[----:B------:R-:W-:-:S07]  /*81b0*/  LEPC R20, `(.L_x_10809) ;  /* 0x000000001014794e */ /* 0x000fce0000000000 */
[----:B-1-3-5:R-:W-:Y:S05]  /*81c0*/  CALL.ABS.NOINC R2 ;  /* 0x0000000002007343 */ /* 0x02afea0003c00000 */
.L_x_10809:
[----:B------:R-:W-:-:S04]  /*81d0*/  PLOP3.LUT P0, PT, PT, PT, PT, 0x8, 0x80 ;  /* 0x000000000080781c */ /* 0x000fc80003f0e170 */
[----:B------:R-:W-:Y:S01]  /*81e0*/  P2R R22, PR, RZ, 0x1 ;  /* 0x00000001ff167803 */ /* 0x000fe20000000000 */
[----:B------:R-:W-:Y:S08]  /*81f0*/  BRA `(.L_x_10792) ;  /* 0x0000000000207947 */ /* 0x000ff00003800000 */
.L_x_10808:
[----:B------:R-:W2:Y:S02]  /*8200*/  LDG.E.64 R2, desc[UR36][R2.64] ;  /* 0x0000002402027981 */ /* 0x000ea4000c1e1b00 */
[----:B--2---:R-:W-:-:S04]  /*8210*/  ISETP.NE.U32.AND P0, PT, R2, RZ, PT ;  /* 0x000000ff0200720c */ /* 0x004fc80003f05070 */
[----:B------:R-:W-:-:S04]  /*8220*/  ISETP.NE.AND.EX P0, PT, R3, RZ, PT, P0 ;  /* 0x000000ff0300720c */ /* 0x000fc80003f05300 */
[----:B------:R-:W-:Y:S01]  /*8230*/  P2R R22, PR, RZ, 0x1 ;  /* 0x00000001ff167803 */ /* 0x000fe20000000000 */
[----:B------:R-:W-:Y:S08]  /*8240*/  BRA `(.L_x_10792) ;  /* 0x00000000000c7947 */ /* 0x000ff00003800000 */
.L_x_10807:
[----:B------:R-:W2:Y:S02]  /*8250*/  LDG.E R2, desc[UR36][R2.64] ;  /* 0x0000002402027981 */ /* 0x000ea4000c1e1900 */
[----:B--2---:R-:W-:-:S04]  /*8260*/  ISETP.NE.AND P0, PT, R2, RZ, PT ;  /* 0x000000ff0200720c */ /* 0x004fc80003f05270 */
[----:B------:R-:W-:-:S09]  /*8270*/  P2R R22, PR, RZ, 0x1 ;  /* 0x00000001ff167803 */ /* 0x000fd20000000000 */
.L_x_10792:
[----:B------:R-:W-:Y:S05]  /*8280*/  BSYNC.RECONVERGENT B6 ;  /* 0x0000000000067941 */ /* 0x000fea0003800200 */
.L_x_10786:
        /* <DEDUP_REMOVED lines=17> */
.L_x_10813:
[----:B------:R0:W5:Y:S01]  /*83a0*/  LDG.E.U8 R2, desc[UR36][R4.64] ;  /* 0x0000002404027981 */ /* 0x000162000c1e1100 */
[----:B------:R-:W-:Y:S01]  /*83b0*/  IMAD.MOV.U32 R3, RZ, RZ, RZ ;  /* 0x000000ffff037224 */ /* 0x000fe200078e00ff */
[----:B------:R-:W-:Y:S06]  /*83c0*/  BRA `(.L_x_10815) ;  /* 0x0000000c00407947 */ /* 0x000fec0003800000 */
.L_x_10812:
        /* <DEDUP_REMOVED lines=8> */
.L_x_10817:
[----:B------:R-:W2:Y:S02]  /*8450*/  LDG.E R2, desc[UR36][R4.64] ;  /* 0x0000002404027981 */ /* 0x000ea4000c1e1900 */
[----:B--2---:R-:W-:Y:S01]  /*8460*/  SHF.R.S32.HI R3, RZ, 0x1f, R2 ;  /* 0x0000001fff037819 */ /* 0x004fe20000011402 */
[----:B------:R-:W-:Y:S06]  /*8470*/  BRA `(.L_x_10815) ;  /* 0x0000000c00147947 */ /* 0x000fec0003800000 */
.L_x_10816:
[----:B------:R-:W2:Y:S02]  /*8480*/  LDG.E.S16 R2, desc[UR36][R4.64] ;  /* 0x0000002404027981 */ /* 0x000ea4000c1e1700 */
[----:B--2---:R-:W-:Y:S01]  /*8490*/  SHF.R.S32.HI R3, RZ, 0x1f, R2 ;  /* 0x0000001fff037819 */ /* 0x004fe20000011402 */
[----:B------:R-:W-:Y:S06]  /*84a0*/  BRA `(.L_x_10815) ;  /* 0x0000000c00087947 */ /* 0x000fec0003800000 */
.L_x_10811:
        /* <DEDUP_REMOVED lines=9> */
.L_x_10819:
[----:B------:R-:W2:Y:S02]  /*8540*/  LDG.E.U16 R4, desc[UR36][R4.64] ;  /* 0x0000002404047981 */ /* 0x000ea4000c1e1500 */
[----:B--2---:R-:W-:-:S06]  /*8550*/  HADD2.F32 R2, -RZ, R4.H0_H0 ;  /* 0x20000004ff027230 */ /* 0x004fcc0000004100 */
[----:B------:R-:W0:Y:S01]  /*8560*/  F2I.S64.TRUNC R2, R2 ;  /* 0x0000000200027311 */ /* 0x000e22000020d900 */
[----:B------:R-:W-:Y:S05]  /*8570*/  BRA `(.L_x_10815) ;  /* 0x0000000800d47947 */ /* 0x000fea0003800000 */
.L_x_10818:
        /* <DEDUP_REMOVED lines=9> */
.L_x_10821:
[----:B------:R-:W2:Y:S02]  /*8610*/  LDG.E.U16 R4, desc[UR36][R4.64] ;  /* 0x0000002404047981 */ /* 0x000ea4000c1e1500 */
[----:B--2---:R-:W-:-:S06]  /*8620*/  HADD2.F32 R2, -RZ, R4.H0_H0 ;  /* 0x20000004ff027230 */ /* 0x004fcc0000004100 */
[----:B------:R-:W0:Y:S01]  /*8630*/  F2I.S64.TRUNC R2, R2 ;  /* 0x0000000200027311 */ /* 0x000e22000020d900 */
[----:B------:R-:W-:Y:S05]  /*8640*/  BRA `(.L_x_10815) ;  /* 0x0000000800a07947 */ /* 0x000fea0003800000 */
.L_x_10820:
[----:B------:R-:W2:Y:S02]  /*8650*/  LDG.E.64 R2, desc[UR36][R4.64] ;  /* 0x0000002404027981 */ /* 0x000ea4000c1e1b00 */
[----:B--2---:R-:W0:Y:S01]  /*8660*/  F2I.S64.F64.TRUNC R2, R2 ;  /* 0x0000000200027311 */ /* 0x004e22000030d900 */
[----:B------:R-:W-:Y:S05]  /*8670*/  BRA `(.L_x_10815) ;  /* 0x0000000800947947 */ /* 0x000fea0003800000 */
.L_x_10810:
        /* <DEDUP_REMOVED lines=13> */
.L_x_10824:
[----:B------:R-:W2:Y:S02]  /*8750*/  LDG.E.64 R2, desc[UR36][R4.64] ;  /* 0x0000002404027981 */ /* 0x000ea4000c1e1b00 */
[----:B--2---:R-:W4:Y:S01]  /*8760*/  F2I.S64.F64.TRUNC R2, R2 ;  /* 0x0000000200027311 */ /* 0x004f22000030d900 */
[----:B------:R-:W-:Y:S05]  /*8770*/  BRA `(.L_x_10815) ;  /* 0x0000000800547947 */ /* 0x000fea0003800000 */
.L_x_10823:
        /* <DEDUP_REMOVED lines=24> */
[----:B------:R-:W2:Y:S01]  /*8900*/  F2I.S64.TRUNC R2, R3 ;  /* 0x0000000300027311 */ /* 0x000ea2000020d900 */
[----:B------:R-:W-:Y:S05]  /*8910*/  BRA `(.L_x_10815) ;  /* 0x0000000400ec7947 */ /* 0x000fea0003800000 */
.L_x_10826:
        /* <DEDUP_REMOVED lines=13> */
.L_x_10825:
[----:B------:R-:W2:Y:S02]  /*89f0*/  LDG.E.U16 R2, desc[UR36][R4.64] ;  /* 0x0000002404027981 */ /* 0x000ea4000c1e1500 */
[----:B--2---:R-:W-:-:S06]  /*8a00*/  IMAD.U32 R2, R2, 0x10000, RZ ;  /* 0x0001000002027824 */ /* 0x004fcc00078e00ff */
[----:B------:R-:W0:Y:S01]  /*8a10*/  F2I.S64.TRUNC R2, R2 ;  /* 0x0000000200027311 */ /* 0x000e22000020d900 */
[----:B------:R-:W-:Y:S05]  /*8a20*/  BRA `(.L_x_10815) ;  /* 0x0000000400a87947 */ /* 0x000fea0003800000 */
.L_x_10822:
        /* <DEDUP_REMOVED lines=11> */
.L_x_10829:
        /* <DEDUP_REMOVED lines=21> */
.L_x_10833:
[----:B------:R-:W-:Y:S05]  /*8c30*/  BSYNC.RECONVERGENT B1 ;  /* 0x0000000000017941 */ /* 0x000fea0003800200 */
.L_x_10832:
[----:B------:R-:W-:Y:S01]  /*8c40*/  IMAD.SHL.U32 R0, R0, 0x100000, RZ ;  /* 0x0010000000007824 */ /* 0x000fe200078e00ff */
[----:B------:R-:W-:-:S04]  /*8c50*/  LEA R2, R2, 0x3b800000, 0x17 ;  /* 0x3b80000002027811 */ /* 0x000fc800078eb8ff */
[----:B------:R-:W-:-:S07]  /*8c60*/  LOP3.LUT R2, R2, R0, R7, 0xfe, !PT ;  /* 0x0000000002027212 */ /* 0x000fce00078efe07 */
.L_x_10831:
[----:B------:R-:W-:Y:S05]  /*8c70*/  BSYNC.RECONVERGENT B0 ;  /* 0x0000000000007941 */ /* 0x000fea0003800200 */
.L_x_10830:
[----:B------:R-:W0:Y:S01]  /*8c80*/  F2I.S64.TRUNC R2, R2 ;  /* 0x0000000200027311 */ /* 0x000e22000020d900 */
[----:B------:R-:W-:Y:S05]  /*8c90*/  BRA `(.L_x_10815) ;  /* 0x00000004000c7947 */ /* 0x000fea0003800000 */
.L_x_10828:
        /* <DEDUP_REMOVED lines=21> */
.L_x_10837:
[----:B------:R-:W-:Y:S05]  /*8df0*/  BSYNC.RECONVERGENT B1 ;  /* 0x0000000000017941 */ /* 0x000fea0003800200 */
.L_x_10836:
[----:B------:R-:W-:Y:S01]  /*8e00*/  IMAD.SHL.U32 R0, R0, 0x200000, RZ ;  /* 0x0020000000007824 */ /* 0x000fe200078e00ff */
[----:B------:R-:W-:-:S04]  /*8e10*/  LEA R2, R2, 0x37800000, 0x17 ;  /* 0x3780000002027811 */ /* 0x000fc800078eb8ff */
[----:B------:R-:W-:-:S07]  /*8e20*/  LOP3.LUT R2, R2, R0, R7, 0xfe, !PT ;  /* 0x0000000002027212 */ /* 0x000fce00078efe07 */
.L_x_10835:
[----:B------:R-:W-:Y:S05]  /*8e30*/  BSYNC.RECONVERGENT B0 ;  /* 0x0000000000007941 */ /* 0x000fea0003800200 */
.L_x_10834:
[----:B------:R-:W0:Y:S01]  /*8e40*/  F2I.S64.TRUNC R2, R2 ;  /* 0x0000000200027311 */ /* 0x000e22000020d900 */
[----:B------:R-:W-:Y:S05]  /*8e50*/  BRA `(.L_x_10815) ;  /* 0x00000000009c7947 */ /* 0x000fea0003800000 */
.L_x_10827:
        /* <DEDUP_REMOVED lines=14> */
.L_x_10841:
[----:B------:R-:W-:Y:S05]  /*8f40*/  BSYNC.RECONVERGENT B0 ;  /* 0x0000000000007941 */ /* 0x000fea0003800200 */
.L_x_10840:
[----:B------:R-:W0:Y:S01]  /*8f50*/  F2I.S64.TRUNC R2, R2 ;  /* 0x0000000200027311 */ /* 0x000e22000020d900 */
[----:B------:R-:W-:Y:S05]  /*8f60*/  BRA `(.L_x_10815) ;  /* 0x0000000000587947 */ /* 0x000fea0003800000 */
.L_x_10814:
        /* <DEDUP_REMOVED lines=16> */
.L_x_10842:
[----:B------:R-:W-:Y:S01]  /*9070*/  CS2R R2, SRZ ;  /* 0x0000000000027805 */ /* 0x000fe2000001ff00 */
[----:B------:R-:W-:Y:S06]  /*9080*/  BRA `(.L_x_10815) ;  /* 0x0000000000107947 */ /* 0x000fec0003800000 */
.L_x_10839:
[----:B------:R0:W5:Y:S01]  /*9090*/  LDG.E.64 R2, desc[UR36][R4.64] ;  /* 0x0000002404027981 */ /* 0x000162000c1e1b00 */
[----:B------:R-:W-:Y:S05]  /*90a0*/  BRA `(.L_x_10815) ;  /* 0x0000000000087947 */ /* 0x000fea0003800000 */
.L_x_10838:
[----:B------:R0:W5:Y:S01]  /*90b0*/  LDG.E R2, desc[UR36][R4.64] ;  /* 0x0000002404027981 */ /* 0x000162000c1e1900 */
[----:B------:R-:W-:-:S07]  /*90c0*/  IMAD.MOV.U32 R3, RZ, RZ, RZ ;  /* 0x000000ffff037224 */ /* 0x000fce00078e00ff */
.L_x_10815:
[----:B------:R-:W-:Y:S01]  /*90d0*/  ISETP.NE.AND P1, PT, R22, RZ, PT ;  /* 0x000000ff1600720c */ /* 0x000fe20003f25270 */
[----:B------:R-:W1:-:S12]  /*90e0*/  LDCU.64 UR4, c[0x0][0x648] ;  /* 0x0000c900ff0477ac */ /* 0x000e580008000a00 */
[----:B0-----:R-:W2:Y:S02]  /*90f0*/  @P1 LDC.64 R4, c[0x0][0x668] ;  /* 0x00019a00ff041b82 */ /* 0x001ea40000000a00 */
[----:B--2345:R-:W-:-:S05]  /*9100*/  @P1 IADD3 R4, P0, PT, R2, R4, RZ ;  /* 0x0000000402041210 */ /* 0x03cfca0007f1e0ff */
[----:B------:R-:W-:-:S05]  /*9110*/  @P1 IMAD.X R5, R3, 0x1, R5, P0 ;  /* 0x0000000103051824 */ /* 0x000fca00000e0605 */
[----:B-1----:R0:W5:Y:S01]  /*9120*/  @P1 LDG.E.U8 R19, desc[UR36][R4.64] ;  /* 0x0000002404131981 */ /* 0x002162000c1e1100 */
        /* <DEDUP_REMOVED lines=15> */
.L_x_10846:
[----:B-----5:R0:W-:Y:S01]  /*9220*/  STG.E.U8 desc[UR36][R2.64], R19 ;  /* 0x0000001302007986 */ /* 0x0201e2000c101124 */
[----:B------:R-:W-:Y:S05]  /*9230*/  BRA `(.L_x_10848) ;  /* 0x0000000c00807947 */ /* 0x000fea0003800000 */
.L_x_10845:
        /* <DEDUP_REMOVED lines=8> */
[----:B------:R-:W-:-:S04]  /*92c0*/  MOV R4, R19 ;  /* 0x0000001300047202 */ /* 0x000fc80000000f00 */
[----:B------:R-:W-:-:S05]  /*92d0*/  SHF.R.S32.HI R5, RZ, 0x1f, R4 ;  /* 0x0000001fff057819 */ /* 0x000fca0000011404 */
[----:B------:R0:W-:Y:S01]  /*92e0*/  STG.E.64 desc[UR36][R2.64], R4 ;  /* 0x0000000402007986 */ /* 0x0001e2000c101b24 */
[----:B------:R-:W-:Y:S05]  /*92f0*/  BRA `(.L_x_10848) ;  /* 0x0000000c00507947 */ /* 0x000fea0003800000 */
.L_x_10850:
[----:B-----5:R-:W-:-:S04]  /*9300*/  LOP3.LUT R19, R19, 0xffff, RZ, 0xc0, !PT ;  /* 0x0000ffff13137812 */ /* 0x020fc800078ec0ff */
[----:B------:R-:W-:-:S05]  /*9310*/  PRMT R5, R19, 0x8880, RZ ;  /* 0x0000888013057816 */ /* 0x000fca00000000ff */
[----:B------:R0:W-:Y:S01]  /*9320*/  STG.E desc[UR36][R2.64], R5 ;  /* 0x0000000502007986 */ /* 0x0001e2000c101924 */
[----:B------:R-:W-:Y:S05]  /*9330*/  BRA `(.L_x_10848) ;  /* 0x0000000c00407947 */ /* 0x000fea0003800000 */
.L_x_10849:
[----:B-----5:R-:W-:-:S04]  /*9340*/  PRMT R5, R19, 0x8880, RZ ;  /* 0x0000888013057816 */ /* 0x020fc800000000ff */
[----:B------:R-:W-:-:S05]  /*9350*/  PRMT R5, R5, 0x7710, RZ ;  /* 0x0000771005057816 */ /* 0x000fca00000000ff */
[----:B------:R0:W-:Y:S01]  /*9360*/  STG.E.U16 desc[UR36][R2.64], R5 ;  /* 0x0000000502007986 */ /* 0x0001e2000c101524 */
[----:B------:R-:W-:Y:S05]  /*9370*/  BRA `(.L_x_10848) ;  /* 0x0000000c00307947 */ /* 0x000fea0003800000 */
.L_x_10844:
        /* <DEDUP_REMOVED lines=9> */
.L_x_10852:
[----:B-----5:R-:W0:Y:S02]  /*9410*/  I2F.S8 R0, R19 ;  /* 0x0000001300007306 */ /* 0x020e240000001400 */
[----:B0-----:R-:W-:-:S05]  /*9420*/  F2FP.F16.F32.PACK_AB R0, RZ, R0 ;  /* 0x00000000ff00723e */ /* 0x001fca00000000ff */
[----:B------:R0:W-:Y:S01]  /*9430*/  STG.E.U16 desc[UR36][R2.64], R0 ;  /* 0x0000000002007986 */ /* 0x0001e2000c101524 */
[----:B------:R-:W-:Y:S05]  /*9440*/  BRA `(.L_x_10848) ;  /* 0x0000000800fc7947 */ /* 0x000fea0003800000 */
.L_x_10851:
        /* <DEDUP_REMOVED lines=10> */
.L_x_10854:
[----:B-----5:R-:W0:Y:S02]  /*94f0*/  I2F.S8 R19, R19 ;  /* 0x0000001300137306 */ /* 0x020e240000001400 */
[----:B0-----:R-:W-:-:S04]  /*9500*/  F2FP.F16.F32.PACK_AB R5, RZ, R19 ;  /* 0x00000013ff05723e */ /* 0x001fc800000000ff */
[----:B------:R-:W-:-:S05]  /*9510*/  PRMT R5, R5, 0x5410, RZ ;  /* 0x0000541005057816 */ /* 0x000fca00000000ff */
[----:B------:R2:W-:Y:S01]  /*9520*/  STG.E desc[UR36][R2.64], R5 ;  /* 0x0000000502007986 */ /* 0x0005e2000c101924 */
[----:B------:R-:W-:Y:S05]  /*9530*/  BRA `(.L_x_10848) ;  /* 0x0000000800c07947 */ /* 0x000fea0003800000 */
.L_x_10853:
[----:B-----5:R-:W-:-:S04]  /*9540*/  PRMT R4, R19, 0x8880, RZ ;  /* 0x0000888013047816 */ /* 0x020fc800000000ff */
[----:B------:R-:W-:-:S06]  /*9550*/  PRMT R4, R4, 0x7710, RZ ;  /* 0x0000771004047816 */ /* 0x000fcc00000000ff */
[----:B------:R-:W0:Y:S02]  /*9560*/  I2F.F64.S16 R4, R4 ;  /* 0x0000000400047312 */ /* 0x000e240000101c00 */
[----:B0-----:R4:W-:Y:S01]  /*9570*/  STG.E.64 desc[UR36][R2.64], R4 ;  /* 0x0000000402007986 */ /* 0x0019e2000c101b24 */
[----:B------:R-:W-:Y:S05]  /*9580*/  BRA `(.L_x_10848) ;  /* 0x0000000800ac7947 */ /* 0x000fea0003800000 */
.L_x_10843:
        /* <DEDUP_REMOVED lines=14> */
.L_x_10858:
        /* <DEDUP_REMOVED lines=18> */
.L_x_10861:
[----:B------:R-:W-:-:S04]  /*9790*/  SHF.R.U32.HI R5, RZ, 0x18, R5 ;  /* 0x00000018ff057819 */ /* 0x000fc80000011605 */
[----:B------:R-:W-:-:S07]  /*97a0*/  LOP3.LUT R0, R0, 0x80, R5, 0xf8, !PT ;  /* 0x0000008000007812 */ /* 0x000fce00078ef805 */
.L_x_10860:
[----:B------:R-:W-:Y:S05]  /*97b0*/  BSYNC.RECONVERGENT B0 ;  /* 0x0000000000007941 */ /* 0x000fea0003800200 */
.L_x_10859:
[----:B------:R0:W-:Y:S01]  /*97c0*/  STG.E.U8 desc[UR36][R2.64], R0 ;  /* 0x0000000002007986 */ /* 0x0001e2000c101124 */
[----:B------:R-:W-:Y:S05]  /*97d0*/  BRA `(.L_x_10848) ;  /* 0x0000000800187947 */ /* 0x000fea0003800000 */
.L_x_10857:
        /* <DEDUP_REMOVED lines=18> */
.L_x_10864:
[----:B------:R-:W-:-:S04]  /*9900*/  SHF.R.U32.HI R5, RZ, 0x18, R5 ;  /* 0x00000018ff057819 */ /* 0x000fc80000011605 */
[----:B------:R-:W-:-:S07]  /*9910*/  LOP3.LUT R0, R0, 0x80, R5, 0xf8, !PT ;  /* 0x0000008000007812 */ /* 0x000fce00078ef805 */
.L_x_10863:
[----:B------:R-:W-:Y:S05]  /*9920*/  BSYNC.RECONVERGENT B0 ;  /* 0x0000000000007941 */ /* 0x000fea0003800200 */
.L_x_10862:
[----:B------:R0:W-:Y:S01]  /*9930*/  STG.E.U8 desc[UR36][R2.64], R0 ;  /* 0x0000000002007986 */ /* 0x0001e2000c101124 */
[----:B------:R-:W-:Y:S05]  /*9940*/  BRA `(.L_x_10848) ;  /* 0x0000000400bc7947 */ /* 0x000fea0003800000 */
.L_x_10856:
        /* <DEDUP_REMOVED lines=22> */
.L_x_10866:
[----:B-----5:R-:W-:-:S04]  /*9ab0*/  LOP3.LUT R19, R19, 0xffff, RZ, 0xc0, !PT ;  /* 0x0000ffff13137812 */ /* 0x020fc800078ec0ff */
[----:B------:R-:W-:-:S05]  /*9ac0*/  PRMT R19, R19, 0x8880, RZ ;  /* 0x0000888013137816 */ /* 0x000fca00000000ff */
[----:B------:R-:W-:-:S05]  /*9ad0*/  IMAD.MOV.U32 R4, RZ, RZ, R19 ;  /* 0x000000ffff047224 */ /* 0x000fca00078e0013 */
[----:B------:R-:W-:-:S05]  /*9ae0*/  SHF.R.S32.HI R5, RZ, 0x1f, R4 ;  /* 0x0000001fff057819 */ /* 0x000fca0000011404 */
[----:B------:R0:W-:Y:S01]  /*9af0*/  STG.E.64 desc[UR36][R2.64], R4 ;  /* 0x0000000402007986 */ /* 0x0001e2000c101b24 */
[----:B------:R-:W-:Y:S05]  /*9b00*/  BRA `(.L_x_10848) ;  /* 0x00000004004c7947 */ /* 0x000fea0003800000 */
.L_x_10865:
[----:B-----5:R-:W-:-:S04]  /*9b10*/  LOP3.LUT R19, R19, 0xffff, RZ, 0xc0, !PT ;  /* 0x0000ffff13137812 */ /* 0x020fc800078ec0ff */
[----:B------:R-:W-:-:S05]  /*9b20*/  PRMT R5, R19, 0x8880, RZ ;  /* 0x0000888013057816 */ /* 0x000fca00000000ff */
[----:B------:R0:W-:Y:S01]  /*9b30*/  STG.E desc[UR36][R2.64], R5 ;  /* 0x0000000502007986 */ /* 0x0001e2000c101924 */
[----:B------:R-:W-:Y:S05]  /*9b40*/  BRA `(.L_x_10848) ;  /* 0x00000004003c7947 */ /* 0x000fea0003800000 */
.L_x_10855:
        /* <DEDUP_REMOVED lines=10> */
.L_x_10868:
[----:B-----5:R-:W-:Y:S02]  /*9bf0*/  PRMT R4, R19, 0x8880, RZ ;  /* 0x0000888013047816 */ /* 0x020fe400000000ff */
[----:B------:R-:W-:Y:S02]  /*9c00*/  CS2R R6, SRZ ;  /* 0x0000000000067805 */ /* 0x000fe4000001ff00 */
[----:B------:R-:W-:-:S06]  /*9c10*/  PRMT R4, R4, 0x7710, RZ ;  /* 0x0000771004047816 */ /* 0x000fcc00000000ff */
[----:B------:R-:W0:Y:S02]  /*9c20*/  I2F.F64.S16 R4, R4 ;  /* 0x0000000400047312 */ /* 0x000e240000101c00 */
[----:B0-----:R0:W-:Y:S01]  /*9c30*/  STG.E.128 desc[UR36][R2.64], R4 ;  /* 0x0000000402007986 */ /* 0x0011e2000c101d24 */
[----:B------:R-:W-:Y:S05]  /*9c40*/  BRA `(.L_x_10848) ;  /* 0x0000000000fc7947 */ /* 0x000fea0003800000 */
.L_x_10867:
[----:B------:R-:W-:-:S09]  /*9c50*/  UISETP.NE.AND UP0, UPT, UR6, 0xf, UPT ;  /* 0x0000000f0600788c */ /* 0x000fd2000bf05270 */
[----:B------:R-:W-:Y:S05]  /*9c60*/  BRA.U !UP0, `(.L_x_10869) ;  /* 0x0000000108e87547 */ /* 0x000fea000b800000 */
[----:B------:R-:W-:-:S09]  /*9c70*/  UISETP.NE.AND UP0, UPT, UR6, 0x17, UPT ;  /* 0x000000170600788c */ /* 0x000fd2000bf05270 */
[----:B------:R-:W-:Y:S05]  /*9c80*/  BRA.U !UP0, `(.L_x_10870) ;  /* 0x0000000108907547 */ /* 0x000fea000b800000 */
[----:B------:R-:W-:-:S09]  /*9c90*/  UISETP.NE.AND UP0, UPT, UR6, 0x18, UPT ;  /* 0x000000180600788c */ /* 0x000fd2000bf05270 */
[----:B------:R-:W-:Y:S05]  /*9ca0*/  BRA.U !UP0, `(.L_x_10871) ;  /* 0x0000000108447547 */ /* 0x000fea000b800000 */
.L_x_10847:
        /* <DEDUP_REMOVED lines=16> */
.L_x_10872:
[----:B------:R-:W-:Y:S05]  /*9db0*/  BRA `(.L_x_10848) ;  /* 0x0000000000a07947 */ /* 0x000fea0003800000 */
.L_x_10871:
        /* <DEDUP_REMOVED lines=13> */
.L_x_10874:
[----:B------:R-:W-:Y:S05]  /*9e90*/  BSYNC.RECONVERGENT B0 ;  /* 0x0000000000007941 */ /* 0x000fea0003800200 */
.L_x_10873:
[----:B------:R-:W-:-:S05]  /*9ea0*/  LOP3.LUT R5, R0, 0x80, R5, 0xf8, !PT ;  /* 0x0000008000057812 */ /* 0x000fca00078ef805 */
[----:B------:R0:W-:Y:S01]  /*9eb0*/  STG.E.U8 desc[UR36][R2.64], R5 ;  /* 0x0000000502007986 */ /* 0x0001e2000c101124 */
[----:B------:R-:W-:Y:S05]  /*9ec0*/  BRA `(.L_x_10848) ;  /* 0x00000000005c7947 */ /* 0x000fea0003800000 */
.L_x_10870:
        /* <DEDUP_REMOVED lines=12> */
.L_x_10876:
[----:B------:R-:W-:Y:S01]  /*9f90*/  IMAD.MOV.U32 R0, RZ, RZ, 0x7f ;  /* 0x0000007fff007424 */ /* 0x000fe200078e00ff */
[----:B------:R-:W-:-:S04]  /*9fa0*/  ISETP.GT.U32.AND P0, PT, R4, 0x7f800000, PT ;  /* 0x7f8000000400780c */ /* 0x000fc80003f04070 */
[----:B------:R-:W-:-:S09]  /*9fb0*/  SEL R0, R0, 0x7c, P0 ;  /* 0x0000007c00007807 */ /* 0x000fd20000000000 */
.L_x_10877:
[----:B------:R-:W-:Y:S05]  /*9fc0*/  BSYNC.RECONVERGENT B0 ;  /* 0x0000000000007941 */ /* 0x000fea0003800200 */
.L_x_10875:
[----:B------:R-:W-:-:S04]  /*9fd0*/  SHF.R.U32.HI R5, RZ, 0x18, R5 ;  /* 0x00000018ff057819 */ /* 0x000fc80000011605 */
[----:B------:R-:W-:-:S05]  /*9fe0*/  LOP3.LUT R5, R0, 0x80, R5, 0xf8, !PT ;  /* 0x0000008000057812 */ /* 0x000fca00078ef805 */
[----:B------:R0:W-:Y:S01]  /*9ff0*/  STG.E.U8 desc[UR36][R2.64], R5 ;  /* 0x0000000502007986 */ /* 0x0001e2000c101124 */
[----:B------:R-:W-:Y:S05]  /*a000*/  BRA `(.L_x_10848) ;  /* 0x00000000000c7947 */ /* 0x000fea0003800000 */
.L_x_10869:
[----:B-----5:R-:W0:Y:S02]  /*a010*/  I2F.S8 R0, R19 ;  /* 0x0000001300007306 */ /* 0x020e240000001400 */
[----:B0-----:R-:W-:-:S05]  /*a020*/  F2FP.BF16.F32.PACK_AB R0, RZ, R0 ;  /* 0x00000000ff00723e */ /* 0x001fca00000010ff */
[----:B------:R0:W-:Y:S02]  /*a030*/  STG.E.U16 desc[UR36][R2.64], R0 ;  /* 0x0000000002007986 */ /* 0x0001e4000c101524 */
.L_x_10848:
[----:B------:R-:W-:-:S07]  /*a040*/  VIADD R17, R17, 0x80 ;  /* 0x0000008011117836 */ /* 0x000fce0000000000 */
.L_x_10751:
[----:B------:R-:W-:Y:S05]  /*a050*/  BSYNC.RECONVERGENT B7 ;  /* 0x0000000000077941 */ /* 0x000fea0003800200 */
.L_x_10750:
[----:B------:R-:W5:Y:S01]  /*a060*/  LDCU UR4, c[0x0][0x380] ;  /* 0x00007000ff0477ac */ /* 0x000f620008000800 */
[----:B------:R-:W-:Y:S01]  /*a070*/  BSSY.RECONVERGENT B7, `(.L_x_10878) ;  /* 0x00004f9000077945 */ /* 0x000fe20003800200 */
[----:B-----5:R-:W-:-:S13]  /*a080*/  ISETP.GE.AND P0, PT, R17, UR4, PT ;  /* 0x0000000411007c0c */ /* 0x020fda000bf06270 */
[----:B------:R-:W-:Y:S05]  /*a090*/  @P0 BRA `(.L_x_10879) ;  /* 0x0000004c00d80947 */ /* 0x000fea0003800000 */
[----:B------:R-:W5:Y:S01]  /*a0a0*/  LDCU UR4, c[0x0][0x388] ;  /* 0x00007100ff0477ac */ /* 0x000f620008000800 */
[----:B------:R-:W-:Y:S01]  /*a0b0*/  IMAD.MOV.U32 R18, RZ, RZ, RZ ;  /* 0x000000ffff127224 */ /* 0x000fe200078e00ff */
[----:B------:R-:W-:Y:S01]  /*a0c0*/  MOV R22, RZ ;  /* 0x000000ff00167202 */ /* 0x000fe20000000f00 */
        /* <DEDUP_REMOVED lines=377> */
.L_x_10880:
        /* <DEDUP_REMOVED lines=16> */
.L_x_10884:
[----:B------:R0:W5:Y:S01]  /*b960*/  LDG.E.U8 R19, desc[UR36][R2.64] ;  /* 0x0000002402137981 */ /* 0x000162000c1e1100 */
[----:B------:R-:W-:Y:S05]  /*b970*/  BRA `(.L_x_10886) ;  /* 0x0000000c004c7947 */ /* 0x000fea0003800000 */
.L_x_10883:
        /* <DEDUP_REMOVED lines=8> */
.L_x_10888:
[----:B------:R0:W5:Y:S01]  /*ba00*/  LDG.E.U8 R19, desc[UR36][R2.64] ;  /* 0x0000002402137981 */ /* 0x000162000c1e1100 */
[----:B------:R-:W-:Y:S05]  /*ba10*/  BRA `(.L_x_10886) ;  /* 0x0000000c00247947 */ /* 0x000fea0003800000 */
.L_x_10887:
[----:B------:R0:W5:Y:S01]  /*ba20*/  LDG.E.U16 R19, desc[UR36][R2.64] ;  /* 0x0000002402137981 */ /* 0x000162000c1e1500 */
[----:B------:R-:W-:Y:S05]  /*ba30*/  BRA `(.L_x_10886) ;  /* 0x0000000c001c7947 */ /* 0x000fea0003800000 */
.L_x_10882:
        /* <DEDUP_REMOVED lines=9> */
.L_x_10890:
[----:B------:R-:W2:Y:S02]  /*bad0*/  LDG.E.U16 R0, desc[UR36][R2.64] ;  /* 0x0000002402007981 */ /* 0x000ea4000c1e1500 */
[----:B--2---:R-:W-:-:S06]  /*bae0*/  HADD2.F32 R0, -RZ, R0.H0_H0 ;  /* 0x20000000ff007230 */ /* 0x004fcc0000004100 */
[----:B------:R-:W0:Y:S02]  /*baf0*/  F2I.FTZ.TRUNC.NTZ R0, R0 ;  /* 0x0000000000007305 */ /* 0x000e24000021f100 */
[----:B0-----:R-:W-:Y:S01]  /*bb00*/  PRMT R19, R0, 0x7610, R19 ;  /* 0x0000761000137816 */ /* 0x001fe20000000013 */
[----:B------:R-:W-:Y:S06]  /*bb10*/  BRA `(.L_x_10886) ;  /* 0x0000000800e47947 */ /* 0x000fec0003800000 */
.L_x_10889:
        /* <DEDUP_REMOVED lines=9> */
.L_x_10892:
[----:B------:R-:W2:Y:S02]  /*bbb0*/  LDG.E.U16 R2, desc[UR36][R2.64] ;  /* 0x0000002402027981 */ /* 0x000ea4000c1e1500 */
[----:B--2---:R-:W-:-:S06]  /*bbc0*/  HADD2.F32 R0, -RZ, R2.H0_H0 ;  /* 0x20000002ff007230 */ /* 0x004fcc0000004100 */
[----:B------:R-:W0:Y:S02]  /*bbd0*/  F2I.FTZ.TRUNC.NTZ R0, R0 ;  /* 0x0000000000007305 */ /* 0x000e24000021f100 */
[----:B0-----:R-:W-:Y:S01]  /*bbe0*/  PRMT R19, R0, 0x7610, R19 ;  /* 0x0000761000137816 */ /* 0x001fe20000000013 */
[----:B------:R-:W-:Y:S06]  /*bbf0*/  BRA `(.L_x_10886) ;  /* 0x0000000800ac7947 */ /* 0x000fec0003800000 */
.L_x_10891:
[----:B------:R-:W2:Y:S02]  /*bc00*/  LDG.E.64 R2, desc[UR36][R2.64] ;  /* 0x0000002402027981 */ /* 0x000ea4000c1e1b00 */
[----:B--2---:R4:W0:Y:S01]  /*bc10*/  F2I.F64.TRUNC R19, R2 ;  /* 0x0000000200137311 */ /* 0x004822000030d100 */
[----:B------:R-:W-:Y:S05]  /*bc20*/  BRA `(.L_x_10886) ;  /* 0x0000000800a07947 */ /* 0x000fea0003800000 */
.L_x_10881:
        /* <DEDUP_REMOVED lines=12> */
.L_x_10895:
[----:B------:R-:W2:Y:S02]  /*bcf0*/  LDG.E.64 R2, desc[UR36][R2.64] ;  /* 0x0000002402027981 */ /* 0x000ea4000c1e1b00 */
[----:B--2---:R0:W1:Y:S01]  /*bd00*/  F2I.F64.TRUNC R19, R2 ;  /* 0x0000000200137311 */ /* 0x004062000030d100 */
[----:B------:R-:W-:Y:S05]  /*bd10*/  BRA `(.L_x_10886) ;  /* 0x0000000800647947 */ /* 0x000fea0003800000 */
.L_x_10894:
        /* <DEDUP_REMOVED lines=27> */
.L_x_10897:
        /* <DEDUP_REMOVED lines=14> */
.L_x_10896:
[----:B------:R-:W2:Y:S02]  /*bfb0*/  LDG.E.U16 R0, desc[UR36][R2.64] ;  /* 0x0000002402007981 */ /* 0x000ea4000c1e1500 */
[----:B--2---:R-:W-:-:S06]  /*bfc0*/  IMAD.U32 R0, R0, 0x10000, RZ ;  /* 0x0001000000007824 */ /* 0x004fcc00078e00ff */
[----:B------:R-:W0:Y:S02]  /*bfd0*/  F2I.FTZ.TRUNC.NTZ R0, R0 ;  /* 0x0000000000007305 */ /* 0x000e24000021f100 */
[----:B0-----:R-:W-:Y:S01]  /*bfe0*/  PRMT R19, R0, 0x7610, R19 ;  /* 0x0000761000137816 */ /* 0x001fe20000000013 */
[----:B------:R-:W-:Y:S06]  /*bff0*/  BRA `(.L_x_10886) ;  /* 0x0000000400ac7947 */ /* 0x000fec0003800000 */
.L_x_10893:
        /* <DEDUP_REMOVED lines=10> */
.L_x_10900:
        /* <DEDUP_REMOVED lines=21> */
.L_x_10904:
[----:B------:R-:W-:Y:S05]  /*c1f0*/  BSYNC.RECONVERGENT B1 ;  /* 0x0000000000017941 */ /* 0x000fea0003800200 */
.L_x_10903:
[----:B------:R-:W-:Y:S01]  /*c200*/  IMAD.SHL.U32 R0, R0, 0x100000, RZ ;  /* 0x0010000000007824 */ /* 0x000fe200078e00ff */
[----:B------:R-:W-:-:S04]  /*c210*/  LEA R2, R2, 0x3b800000, 0x17 ;  /* 0x3b80000002027811 */ /* 0x000fc800078eb8ff */
[----:B------:R-:W-:-:S07]  /*c220*/  LOP3.LUT R0, R2, R0, R7, 0xfe, !PT ;  /* 0x0000000002007212 */ /* 0x000fce00078efe07 */
.L_x_10902:
[----:B------:R-:W-:Y:S05]  /*c230*/  BSYNC.RECONVERGENT B0 ;  /* 0x0000000000007941 */ /* 0x000fea0003800200 */
.L_x_10901:
[----:B------:R-:W0:Y:S02]  /*c240*/  F2I.FTZ.TRUNC.NTZ R0, R0 ;  /* 0x0000000000007305 */ /* 0x000e24000021f100 */
[----:B0-----:R-:W-:Y:S01]  /*c250*/  PRMT R19, R0, 0x7610, R19 ;  /* 0x0000761000137816 */ /* 0x001fe20000000013 */
[----:B------:R-:W-:Y:S06]  /*c260*/  BRA `(.L_x_10886) ;  /* 0x0000000400107947 */ /* 0x000fec0003800000 */
.L_x_10899:
        /* <DEDUP_REMOVED lines=21> */
.L_x_10908:
[----:B------:R-:W-:Y:S05]  /*c3c0*/  BSYNC.RECONVERGENT B1 ;  /* 0x0000000000017941 */ /* 0x000fea0003800200 */
.L_x_10907:
[----:B------:R-:W-:Y:S01]  /*c3d0*/  IMAD.SHL.U32 R0, R0, 0x200000, RZ ;  /* 0x0020000000007824 */ /* 0x000fe200078e00ff */
[----:B------:R-:W-:-:S04]  /*c3e0*/  LEA R2, R2, 0x37800000, 0x17 ;  /* 0x3780000002027811 */ /* 0x000fc800078eb8ff */
[----:B------:R-:W-:-:S07]  /*c3f0*/  LOP3.LUT R0, R2, R0, R7, 0xfe, !PT ;  /* 0x0000000002007212 */ /* 0x000fce00078efe07 */
.L_x_10906:
[----:B------:R-:W-:Y:S05]  /*c400*/  BSYNC.RECONVERGENT B0 ;  /* 0x0000000000007941 */ /* 0x000fea0003800200 */
.L_x_10905:
[----:B------:R-:W0:Y:S02]  /*c410*/  F2I.FTZ.TRUNC.NTZ R0, R0 ;  /* 0x0000000000007305 */ /* 0x000e24000021f100 */
[----:B0-----:R-:W-:Y:S01]  /*c420*/  PRMT R19, R0, 0x7610, R19 ;  /* 0x0000761000137816 */ /* 0x001fe20000000013 */
[----:B------:R-:W-:Y:S06]  /*c430*/  BRA `(.L_x_10886) ;  /* 0x00000000009c7947 */ /* 0x000fec0003800000 */
.L_x_10898:
        /* <DEDUP_REMOVED lines=14> */
.L_x_10912:
[----:B------:R-:W-:Y:S05]  /*c520*/  BSYNC.RECONVERGENT B0 ;  /* 0x0000000000007941 */ /* 0x000fea0003800200 */
.L_x_10911:
[----:B------:R-:W0:Y:S02]  /*c530*/  F2I.FTZ.TRUNC.NTZ R0, R0 ;  /* 0x0000000000007305 */ /* 0x000e24000021f100 */
[----:B0-----:R-:W-:Y:S01]  /*c540*/  PRMT R19, R0, 0x7610, R19 ;  /* 0x0000761000137816 */ /* 0x001fe20000000013 */
[----:B------:R-:W-:Y:S06]  /*c550*/  BRA `(.L_x_10886) ;  /* 0x0000000000547947 */ /* 0x000fec0003800000 */
.L_x_10885:
        /* <DEDUP_REMOVED lines=16> */
.L_x_10913:
[----:B------:R-:W-:Y:S01]  /*c660*/  PRMT R19, RZ, 0x7610, R19 ;  /* 0x00007610ff137816 */ /* 0x000fe20000000013 */
[----:B------:R-:W-:Y:S06]  /*c670*/  BRA `(.L_x_10886) ;  /* 0x00000000000c7947 */ /* 0x000fec0003800000 */
.L_x_10910:
[----:B------:R0:W5:Y:S01]  /*c680*/  LDG.E.U8 R19, desc[UR36][R2.64] ;  /* 0x0000002402137981 */ /* 0x000162000c1e1100 */
[----:B------:R-:W-:Y:S05]  /*c690*/  BRA `(.L_x_10886) ;  /* 0x0000000000047947 */ /* 0x000fea0003800000 */
.L_x_10909:
[----:B------:R0:W5:Y:S02]  /*c6a0*/  LDG.E.U8 R19, desc[UR36][R2.64] ;  /* 0x0000002402137981 */ /* 0x000164000c1e1100 */
.L_x_10886:
        /* <DEDUP_REMOVED lines=19> */
.L_x_10918:
[----:B------:R-:W2:Y:S02]  /*c7e0*/  LDG.E.U8 R2, desc[UR36][R2.64] ;  /* 0x0000002402027981 */ /* 0x000ea4000c1e1100 */
[----:B--2---:R-:W-:-:S04]  /*c7f0*/  ISETP.NE.AND P0, PT, R2, RZ, PT ;  /* 0x000000ff0200720c */ /* 0x004fc80003f05270 */
[----:B------:R-:W-:Y:S01]  /*c800*/  P2R R22, PR, RZ, 0x1 ;  /* 0x00000001ff167803 */ /* 0x000fe20000000000 */
[----:B------:R-:W-:Y:S08]  /*c810*/  BRA `(.L_x_10920) ;  /* 0x0000000800847947 */ /* 0x000ff00003800000 */
.L_x_10917:
        /* <DEDUP_REMOVED lines=11> */
.L_x_10922:
[----:B------:R-:W2:Y:S02]  /*c8d0*/  LDG.E R2, desc[UR36][R2.64] ;  /* 0x0000002402027981 */ /* 0x000ea4000c1e1900 */
[----:B--2---:R-:W-:-:S04]  /*c8e0*/  ISETP.NE.AND P0, PT, R2, RZ, PT ;  /* 0x000000ff0200720c */ /* 0x004fc80003f05270 */
[----:B------:R-:W-:Y:S01]  /*c8f0*/  P2R R22, PR, RZ, 0x1 ;  /* 0x00000001ff167803 */ /* 0x000fe20000000000 */
[----:B------:R-:W-:Y:S08]  /*c900*/  BRA `(.L_x_10920) ;  /* 0x0000000800487947 */ /* 0x000ff00003800000 */
.L_x_10921:
[----:B------:R-:W2:Y:S02]  /*c910*/  LDG.E.U16 R2, desc[UR36][R2.64] ;  /* 0x0000002402027981 */ /* 0x000ea4000c1e1500 */
[----:B--2---:R-:W-:-:S04]  /*c920*/  ISETP.NE.AND P0, PT, R2, RZ, PT ;  /* 0x000000ff0200720c */ /* 0x004fc80003f05270 */
[----:B------:R-:W-:Y:S01]  /*c930*/  P2R R22, PR, RZ, 0x1 ;  /* 0x00000001ff167803 */ /* 0x000fe20000000000 */
[----:B------:R-:W-:Y:S08]  /*c940*/  BRA `(.L_x_10920) ;  /* 0x0000000800387947 */ /* 0x000ff00003800000 */
.L_x_10916:
        /* <DEDUP_REMOVED lines=10> */
.L_x_10924:
[----:B------:R-:W2:Y:S02]  /*c9f0*/  LDG.E.U16 R0, desc[UR36][R2.64] ;  /* 0x0000002402007981 */ /* 0x000ea4000c1e1500 */
[----:B--2---:R-:W-:-:S05]  /*ca00*/  HADD2.F32 R0, -RZ, R0.H0_H0 ;  /* 0x20000000ff007230 */ /* 0x004fca0000004100 */
[----:B------:R-:W-:-:S04]  /*ca10*/  FSETP.NEU.FTZ.AND P0, PT, R0, RZ, PT ;  /* 0x000000ff0000720b */ /* 0x000fc80003f1d000 */
[----:B------:R-:W-:Y:S01]  /*ca20*/  P2R R22, PR, RZ, 0x1 ;  /* 0x00000001ff167803 */ /* 0x000fe20000000000 */
[----:B------:R-:W-:Y:S08]  /*ca30*/  BRA `(.L_x_10920) ;  /* 0x0000000400fc7947 */ /* 0x000ff00003800000 */
.L_x_10923:
        /* <DEDUP_REMOVED lines=12> */
.L_x_10926:
        /* <DEDUP_REMOVED lines=10> */
.L_x_10925:
[----:B------:R-:W2:Y:S02]  /*cba0*/  LDG.E.64 R2, desc[UR36][R2.64] ;  /* 0x0000002402027981 */ /* 0x000ea4000c1e1b00 */
[----:B--2---:R-:W-:-:S06]  /*cbb0*/  DSETP.NEU.AND P0, PT, R2, RZ, PT ;  /* 0x000000ff0200722a */ /* 0x004fcc0003f0d000 */
[----:B------:R-:W-:Y:S01]  /*cbc0*/  P2R R22, PR, RZ, 0x1 ;  /* 0x00000001ff167803 */ /* 0x000fe20000000000 */
[----:B------:R-:W-:Y:S07]  /*cbd0*/  BRA `(.L_x_10920) ;  /* 0x0000000400947947 */ /* 0x000fee0003800000 */
.L_x_10915:
        /* <DEDUP_REMOVED lines=12> */
.L_x_10929:
[----:B------:R-:W2:Y:S02]  /*cca0*/  LDG.E.128 R4, desc[UR36][R2.64] ;  /* 0x0000002402047981 */ /* 0x000ea4000c1e1d00 */
[----:B--2---:R-:W-:-:S06]  /*ccb0*/  DSETP.NEU.AND P0, PT, R6, RZ, PT ;  /* 0x000000ff0600722a */ /* 0x004fcc0003f0d000 */
[----:B------:R-:W-:-:S06]  /*ccc0*/  DSETP.NEU.OR P0, PT, R4, RZ, P0 ;  /* 0x000000ff0400722a */ /* 0x000fcc000070d400 */
[----:B------:R-:W-:Y:S01]  /*ccd0*/  P2R R22, PR, RZ, 0x1 ;  /* 0x00000001ff167803 */ /* 0x000fe20000000000 */
[----:B------:R-:W-:Y:S07]  /*cce0*/  BRA `(.L_x_10920) ;  /* 0x0000000400507947 */ /* 0x000fee0003800000 */
.L_x_10928:
        /* <DEDUP_REMOVED lines=10> */
.L_x_10931:
        /* <DEDUP_REMOVED lines=12> */
.L_x_10930:
[----:B------:R-:W2:Y:S02]  /*ce50*/  LDG.E.U16 R0, desc[UR36][R2.64] ;  /* 0x0000002402007981 */ /* 0x000ea4000c1e1500 */
[----:B--2---:R-:W-:-:S05]  /*ce60*/  IMAD.U32 R0, R0, 0x10000, RZ ;  /* 0x0001000000007824 */ /* 0x004fca00078e00ff */
[----:B------:R-:W-:-:S04]  /*ce70*/  FSETP.NEU.FTZ.AND P0, PT, R0, RZ, PT ;  /* 0x000000ff0000720b */ /* 0x000fc80003f1d000 */
[----:B------:R-:W-:Y:S01]  /*ce80*/  P2R R22, PR, RZ, 0x1 ;  /* 0x00000001ff167803 */ /* 0x000fe20000000000 */
[----:B------:R-:W-:Y:S08]  /*ce90*/  BRA `(.L_x_10920) ;  /* 0x0000000000e47947 */ /* 0x000ff00003800000 */
.L_x_10927:
        /* <DEDUP_REMOVED lines=12> */
.L_x_10934:
[----:B------:R-:W2:Y:S02]  /*cf60*/  LDG.E.U8 R2, desc[UR36][R2.64] ;  /* 0x0000002402027981 */ /* 0x000ea4000c1e1100 */
[----:B--2---:R-:W-:-:S04]  /*cf70*/  ISETP.NE.AND P0, PT, R2, RZ, PT ;  /* 0x000000ff0200720c */ /* 0x004fc80003f05270 */
[----:B------:R-:W-:Y:S01]  /*cf80*/  P2R R22, PR, RZ, 0x1 ;  /* 0x00000001ff167803 */ /* 0x000fe20000000000 */
[----:B------:R-:W-:Y:S08]  /*cf90*/  BRA `(.L_x_10920) ;  /* 0x0000000000a47947 */ /* 0x000ff00003800000 */
.L_x_10933:
[----:B------:R-:W2:Y:S02]  /*cfa0*/  LDG.E.U8 R2, desc[UR36][R2.64] ;  /* 0x0000002402027981 */ /* 0x000ea4000c1e1100 */
[----:B--2---:R-:W-:-:S04]  /*cfb0*/  ISETP.NE.AND P0, PT, R2, RZ, PT ;  /* 0x000000ff0200720c */ /* 0x004fc80003f05270 */
[----:B------:R-:W-:Y:S01]  /*cfc0*/  P2R R22, PR, RZ, 0x1 ;  /* 0x00000001ff167803 */ /* 0x000fe20000000000 */
[----:B------:R-:W-:Y:S08]  /*cfd0*/  BRA `(.L_x_10920) ;  /* 0x0000000000947947 */ /* 0x000ff00003800000 */
.L_x_10932:
        /* <DEDUP_REMOVED lines=10> */
.L_x_10919:
        /* <DEDUP_REMOVED lines=10> */
[----:B--2---:R-:W-:Y:S02]  /*d120*/  IMAD.U32 R6, RZ, RZ, UR6 ;  /* 0x00000006ff067e24 */ /* 0x004fe4000f8e00ff */
[----:B------:R-:W-:Y:S02]  /*d130*/  IMAD.U32 R7, RZ, RZ, UR7 ;  /* 0x00000007ff077e24 */ /* 0x000fe4000f8e00ff */
[----:B-1----:R-:W-:Y:S02]  /*d140*/  IMAD.U32 R10, RZ, RZ, UR8 ;  /* 0x00000008ff0a7e24 */ /* 0x002fe4000f8e00ff */
[----:B------:R-:W-:-:S07]  /*d150*/  IMAD.U32 R11, RZ, RZ, UR9 ;  /* 0x00000009ff0b7e24 */ /* 0x000fce000f8e00ff */
[----:B------:R-:W-:-:S07]  /*d160*/  LEPC R20, `(.L_x_10937) ;  /* 0x000000001014794e */ /* 0x000fce0000000000 */
[----:B---345:R-:W-:Y:S05]  /*d170*/  CALL.ABS.NOINC R2 ;  /* 0x0000000002007343 */ /* 0x038fea0003c00000 */
.L_x_10937:
[----:B------:R-:W-:-:S04]  /*d180*/  PLOP3.LUT P0, PT, PT, PT, PT, 0x8, 0x80 ;  /* 0x000000000080781c */ /* 0x000fc80003f0e170 */
[----:B------:R-:W-:Y:S01]  /*d190*/  P2R R22, PR, RZ, 0x1 ;  /* 0x00000001ff167803 */ /* 0x000fe20000000000 */
[----:B------:R-:W-:Y:S08]  /*d1a0*/  BRA `(.L_x_10920) ;  /* 0x0000000000207947 */ /* 0x000ff00003800000 */
.L_x_10936:
[----:B------:R-:W2:Y:S02]  /*d1b0*/  LDG.E.64 R2, desc[UR36][R2.64] ;  /* 0x0000002402027981 */ /* 0x000ea4000c1e1b00 */
[----:B--2---:R-:W-:-:S04]  /*d1c0*/  ISETP.NE.U32.AND P0, PT, R2, RZ, PT ;  /* 0x000000ff0200720c */ /* 0x004fc80003f05070 */
[----:B------:R-:W-:-:S04]  /*d1d0*/  ISETP.NE.AND.EX P0, PT, R3, RZ, PT, P0 ;  /* 0x000000ff0300720c */ /* 0x000fc80003f05300 */
[----:B------:R-:W-:Y:S01]  /*d1e0*/  P2R R22, PR, RZ, 0x1 ;  /* 0x00000001ff167803 */ /* 0x000fe20000000000 */
[----:B------:R-:W-:Y:S08]  /*d1f0*/  BRA `(.L_x_10920) ;  /* 0x00000000000c7947 */ /* 0x000ff00003800000 */
.L_x_10935:
[----:B------:R-:W2:Y:S02]  /*d200*/  LDG.E R2, desc[UR36][R2.64] ;  /* 0x0000002402027981 */ /* 0x000ea4000c1e1900 */
[----:B--2---:R-:W-:-:S04]  /*d210*/  ISETP.NE.AND P0, PT, R2, RZ, PT ;  /* 0x000000ff0200720c */ /* 0x004fc80003f05270 */
[----:B------:R-:W-:-:S09]  /*d220*/  P2R R22, PR, RZ, 0x1 ;  /* 0x00000001ff167803 */ /* 0x000fd20000000000 */
.L_x_10920:
[----:B------:R-:W-:Y:S05]  /*d230*/  BSYNC.RECONVERGENT B6 ;  /* 0x0000000000067941 */ /* 0x000fea0003800200 */
.L_x_10914:
        /* <DEDUP_REMOVED lines=17> */
.L_x_10941:
[----:B------:R0:W5:Y:S01]  /*d350*/  LDG.E.U8 R2, desc[UR36][R4.64] ;  /* 0x0000002404027981 */ /* 0x000162000c1e1100 */
[----:B------:R-:W-:Y:S01]  /*d360*/  IMAD.MOV.U32 R3, RZ, RZ, RZ ;  /* 0x000000ffff037224 */ /* 0x000fe200078e00ff */
[----:B------:R-:W-:Y:S06]  /*d370*/  BRA `(.L_x_10943) ;  /* 0x0000000c00407947 */ /* 0x000fec0003800000 */
.L_x_10940:
        /* <DEDUP_REMOVED lines=8> */
.L_x_10945:
[----:B------:R-:W2:Y:S02]  /*d400*/  LDG.E R2, desc[UR36][R4.64] ;  /* 0x0000002404027981 */ /* 0x000ea4000c1e1900 */
[----:B--2---:R-:W-:Y:S01]  /*d410*/  SHF.R.S32.HI R3, RZ, 0x1f, R2 ;  /* 0x0000001fff037819 */ /* 0x004fe20000011402 */
[----:B------:R-:W-:Y:S06]  /*d420*/  BRA `(.L_x_10943) ;  /* 0x0000000c00147947 */ /* 0x000fec0003800000 */
.L_x_10944:
[----:B------:R-:W2:Y:S02]  /*d430*/  LDG.E.S16 R2, desc[UR36][R4.64] ;  /* 0x0000002404027981 */ /* 0x000ea4000c1e1700 */
[----:B--2---:R-:W-:Y:S01]  /*d440*/  SHF.R.S32.HI R3, RZ, 0x1f, R2 ;  /* 0x0000001fff037819 */ /* 0x004fe20000011402 */
[----:B------:R-:W-:Y:S06]  /*d450*/  BRA `(.L_x_10943) ;  /* 0x0000000c00087947 */ /* 0x000fec0003800000 */
.L_x_10939:
        /* <DEDUP_REMOVED lines=9> */
.L_x_10947:
[----:B------:R-:W2:Y:S02]  /*d4f0*/  LDG.E.U16 R4, desc[UR36][R4.64] ;  /* 0x0000002404047981 */ /* 0x000ea4000c1e1500 */
[----:B--2---:R-:W-:-:S06]  /*d500*/  HADD2.F32 R2, -RZ, R4.H0_H0 ;  /* 0x20000004ff027230 */ /* 0x004fcc0000004100 */
[----:B------:R-:W0:Y:S01]  /*d510*/  F2I.S64.TRUNC R2, R2 ;  /* 0x0000000200027311 */ /* 0x000e22000020d900 */
[----:B------:R-:W-:Y:S05]  /*d520*/  BRA `(.L_x_10943) ;  /* 0x0000000800d47947 */ /* 0x000fea0003800000 */
.L_x_10946:
        /* <DEDUP_REMOVED lines=9> */
.L_x_10949:
[----:B------:R-:W2:Y:S02]  /*d5c0*/  LDG.E.U16 R4, desc[UR36][R4.64] ;  /* 0x0000002404047981 */ /* 0x000ea4000c1e1500 */
[----:B--2---:R-:W-:-:S06]  /*d5d0*/  HADD2.F32 R2, -RZ, R4.H0_H0 ;  /* 0x20000004ff027230 */ /* 0x004fcc0000004100 */
[----:B------:R-:W0:Y:S01]  /*d5e0*/  F2I.S64.TRUNC R2, R2 ;  /* 0x0000000200027311 */ /* 0x000e22000020d900 */
[----:B------:R-:W-:Y:S05]  /*d5f0*/  BRA `(.L_x_10943) ;  /* 0x0000000800a07947 */ /* 0x000fea0003800000 */
.L_x_10948:
[----:B------:R-:W2:Y:S02]  /*d600*/  LDG.E.64 R2, desc[UR36][R4.64] ;  /* 0x0000002404027981 */ /* 0x000ea4000c1e1b00 */
[----:B--2---:R-:W0:Y:S01]  /*d610*/  F2I.S64.F64.TRUNC R2, R2 ;  /* 0x0000000200027311 */ /* 0x004e22000030d900 */
[----:B------:R-:W-:Y:S05]  /*d620*/  BRA `(.L_x_10943) ;  /* 0x0000000800947947 */ /* 0x000fea0003800000 */
.L_x_10938:
        /* <DEDUP_REMOVED lines=13> */
.L_x_10952:
[----:B------:R-:W2:Y:S02]  /*d700*/  LDG.E.64 R2, desc[UR36][R4.64] ;  /* 0x0000002404027981 */ /* 0x000ea4000c1e1b00 */
[----:B--2---:R-:W0:Y:S01]  /*d710*/  F2I.S64.F64.TRUNC R2, R2 ;  /* 0x0000000200027311 */ /* 0x004e22000030d900 */
[----:B------:R-:W-:Y:S05]  /*d720*/  BRA `(.L_x_10943) ;  /* 0x0000000800547947 */ /* 0x000fea0003800000 */
.L_x_10951:
        /* <DEDUP_REMOVED lines=26> */
.L_x_10954:
        /* <DEDUP_REMOVED lines=13> */
.L_x_10953:
[----:B------:R-:W2:Y:S02]  /*d9a0*/  LDG.E.U16 R2, desc[UR36][R4.64] ;  /* 0x0000002404027981 */ /* 0x000ea4000c1e1500 */
[----:B--2---:R-:W-:-:S06]  /*d9b0*/  IMAD.U32 R2, R2, 0x10000, RZ ;  /* 0x0001000002027824 */ /* 0x004fcc00078e00ff */
[----:B------:R-:W4:Y:S01]  /*d9c0*/  F2I.S64.TRUNC R2, R2 ;  /* 0x0000000200027311 */ /* 0x000f22000020d900 */
[----:B------:R-:W-:Y:S05]  /*d9d0*/  BRA `(.L_x_10943) ;  /* 0x0000000400a87947 */ /* 0x000fea0003800000 */
.L_x_10950:
        /* <DEDUP_REMOVED lines=11> */
.L_x_10957:
        /* <DEDUP_REMOVED lines=21> */
.L_x_10961:
[----:B------:R-:W-:Y:S05]  /*dbe0*/  BSYNC.RECONVERGENT B1 ;  /* 0x0000000000017941 */ /* 0x000fea0003800200 */
.L_x_10960:
[----:B------:R-:W-:Y:S01]  /*dbf0*/  IMAD.SHL.U32 R0, R0, 0x100000, RZ ;  /* 0x0010000000007824 */ /* 0x000fe200078e00ff */
[----:B------:R-:W-:-:S04]  /*dc00*/  LEA R2, R2, 0x3b800000, 0x17 ;  /* 0x3b80000002027811 */ /* 0x000fc800078eb8ff */
[----:B------:R-:W-:-:S07]  /*dc10*/  LOP3.LUT R2, R2, R0, R7, 0xfe, !PT ;  /* 0x0000000002027212 */ /* 0x000fce00078efe07 */
.L_x_10959:
[----:B------:R-:W-:Y:S05]  /*dc20*/  BSYNC.RECONVERGENT B0 ;  /* 0x0000000000007941 */ /* 0x000fea0003800200 */
.L_x_10958:
[----:B------:R-:W0:Y:S01]  /*dc30*/  F2I.S64.TRUNC R2, R2 ;  /* 0x0000000200027311 */ /* 0x000e22000020d900 */
[----:B------:R-:W-:Y:S05]  /*dc40*/  BRA `(.L_x_10943) ;  /* 0x00000004000c7947 */ /* 0x000fea0003800000 */
.L_x_10956:
        /* <DEDUP_REMOVED lines=21> */
.L_x_10965:
[----:B------:R-:W-:Y:S05]  /*dda0*/  BSYNC.RECONVERGENT B1 ;  /* 0x0000000000017941 */ /* 0x000fea0003800200 */
.L_x_10964:
[----:B------:R-:W-:Y:S01]  /*ddb0*/  IMAD.SHL.U32 R0, R0, 0x200000, RZ ;  /* 0x0020000000007824 */ /* 0x000fe200078e00ff */
[----:B------:R-:W-:-:S04]  /*ddc0*/  LEA R2, R2, 0x37800000, 0x17 ;  /* 0x3780000002027811 */ /* 0x000fc800078eb8ff */
[----:B------:R-:W-:-:S07]  /*ddd0*/  LOP3.LUT R2, R2, R0, R7, 0xfe, !PT ;  /* 0x0000000002027212 */ /* 0x000fce00078efe07 */
.L_x_10963:
[----:B------:R-:W-:Y:S05]  /*dde0*/  BSYNC.RECONVERGENT B0 ;  /* 0x0000000000007941 */ /* 0x000fea0003800200 */
.L_x_10962:
[----:B------:R-:W0:Y:S01]  /*ddf0*/  F2I.S64.TRUNC R2, R2 ;  /* 0x0000000200027311 */ /* 0x000e22000020d900 */
[----:B------:R-:W-:Y:S05]  /*de00*/  BRA `(.L_x_10943) ;  /* 0x00000000009c7947 */ /* 0x000fea0003800000 */
.L_x_10955:
        /* <DEDUP_REMOVED lines=14> */
.L_x_10969:
[----:B------:R-:W-:Y:S05]  /*def0*/  BSYNC.RECONVERGENT B0 ;  /* 0x0000000000007941 */ /* 0x000fea0003800200 */
.L_x_10968:
[----:B------:R-:W0:Y:S01]  /*df00*/  F2I.S64.TRUNC R2, R2 ;  /* 0x0000000200027311 */ /* 0x000e22000020d900 */
[----:B------:R-:W-:Y:S05]  /*df10*/  BRA `(.L_x_10943) ;  /* 0x0000000000587947 */ /* 0x000fea0003800000 */
.L_x_10942:
        /* <DEDUP_REMOVED lines=16> */
.L_x_10970:
[----:B------:R-:W-:Y:S01]  /*e020*/  CS2R R2, SRZ ;  /* 0x0000000000027805 */ /* 0x000fe2000001ff00 */
[----:B------:R-:W-:Y:S06]  /*e030*/  BRA `(.L_x_10943) ;  /* 0x0000000000107947 */ /* 0x000fec0003800000 */
.L_x_10967:
[----:B------:R0:W5:Y:S01]  /*e040*/  LDG.E.64 R2, desc[UR36][R4.64] ;  /* 0x0000002404027981 */ /* 0x000162000c1e1b00 */
[----:B------:R-:W-:Y:S05]  /*e050*/  BRA `(.L_x_10943) ;  /* 0x0000000000087947 */ /* 0x000fea0003800000 */
.L_x_10966:
[----:B------:R0:W5:Y:S01]  /*e060*/  LDG.E R2, desc[UR36][R4.64] ;  /* 0x0000002404027981 */ /* 0x000162000c1e1900 */
[----:B------:R-:W-:-:S07]  /*e070*/  IMAD.MOV.U32 R3, RZ, RZ, RZ ;  /* 0x000000ffff037224 */ /* 0x000fce00078e00ff */
.L_x_10943:
[----:B------:R-:W-:Y:S01]  /*e080*/  ISETP.NE.AND P1, PT, R22, RZ, PT ;  /* 0x000000ff1600720c */ /* 0x000fe20003f25270 */
[----:B------:R-:W1:-:S12]  /*e090*/  LDCU.64 UR4, c[0x0][0x648] ;  /* 0x0000c900ff0477ac */ /* 0x000e580008000a00 */
[----:B0-----:R-:W2:Y:S02]  /*e0a0*/  @P1 LDC.64 R4, c[0x0][0x668] ;  /* 0x00019a00ff041b82 */ /* 0x001ea40000000a00 */
[----:B--2-45:R-:W-:-:S05]  /*e0b0*/  @P1 IADD3 R4, P0, PT, R2, R4, RZ ;  /* 0x0000000402041210 */ /* 0x034fca0007f1e0ff */
[----:B------:R-:W-:-:S05]  /*e0c0*/  @P1 IMAD.X R5, R3, 0x1, R5, P0 ;  /* 0x0000000103051824 */ /* 0x000fca00000e0605 */
[----:B-1-3--:R0:W5:Y:S01]  /*e0d0*/  @P1 LDG.E.U8 R19, desc[UR36][R4.64] ;  /* 0x0000002404131981 */ /* 0x00a162000c1e1100 */
        /* <DEDUP_REMOVED lines=15> */
.L_x_10974:
[----:B-----5:R0:W-:Y:S01]  /*e1d0*/  STG.E.U8 desc[UR36][R2.64], R19 ;  /* 0x0000001302007986 */ /* 0x0201e2000c101124 */
[----:B------:R-:W-:Y:S05]  /*e1e0*/  BRA `(.L_x_10976) ;  /* 0x0000000c00807947 */ /* 0x000fea0003800000 */
.L_x_10973:
        /* <DEDUP_REMOVED lines=12> */
.L_x_10978:
[----:B-----5:R-:W-:-:S04]  /*e2b0*/  LOP3.LUT R19, R19, 0xffff, RZ, 0xc0, !PT ;  /* 0x0000ffff13137812 */ /* 0x020fc800078ec0ff */
[----:B------:R-:W-:-:S05]  /*e2c0*/  PRMT R5, R19, 0x8880, RZ ;  /* 0x0000888013057816 */ /* 0x000fca00000000ff */
[----:B------:R0:W-:Y:S01]  /*e2d0*/  STG.E desc[UR36][R2.64], R5 ;  /* 0x0000000502007986 */ /* 0x0001e2000c101924 */
[----:B------:R-:W-:Y:S05]  /*e2e0*/  BRA `(.L_x_10976) ;  /* 0x0000000c00407947 */ /* 0x000fea0003800000 */
.L_x_10977:
[----:B-----5:R-:W-:-:S04]  /*e2f0*/  PRMT R5, R19, 0x8880, RZ ;  /* 0x0000888013057816 */ /* 0x020fc800000000ff */
[----:B------:R-:W-:-:S05]  /*e300*/  PRMT R5, R5, 0x7710, RZ ;  /* 0x0000771005057816 */ /* 0x000fca00000000ff */
[----:B------:R0:W-:Y:S01]  /*e310*/  STG.E.U16 desc[UR36][R2.64], R5 ;  /* 0x0000000502007986 */ /* 0x0001e2000c101524 */
[----:B------:R-:W-:Y:S05]  /*e320*/  BRA `(.L_x_10976) ;  /* 0x0000000c00307947 */ /* 0x000fea0003800000 */
.L_x_10972:
        /* <DEDUP_REMOVED lines=9> */
.L_x_10980:
[----:B-----5:R-:W0:Y:S02]  /*e3c0*/  I2F.S8 R0, R19 ;  /* 0x0000001300007306 */ /* 0x020e240000001400 */
[----:B0-----:R-:W-:-:S05]  /*e3d0*/  F2FP.F16.F32.PACK_AB R0, RZ, R0 ;  /* 0x00000000ff00723e */ /* 0x001fca00000000ff */
[----:B------:R0:W-:Y:S01]  /*e3e0*/  STG.E.U16 desc[UR36][R2.64], R0 ;  /* 0x0000000002007986 */ /* 0x0001e2000c101524 */
[----:B------:R-:W-:Y:S05]  /*e3f0*/  BRA `(.L_x_10976) ;  /* 0x0000000800fc7947 */ /* 0x000fea0003800000 */
.L_x_10979:
        /* <DEDUP_REMOVED lines=10> */
.L_x_10982:
[----:B-----5:R-:W0:Y:S02]  /*e4a0*/  I2F.S8 R19, R19 ;  /* 0x0000001300137306 */ /* 0x020e240000001400 */
[----:B0-----:R-:W-:-:S04]  /*e4b0*/  F2FP.F16.F32.PACK_AB R5, RZ, R19 ;  /* 0x00000013ff05723e */ /* 0x001fc800000000ff */
[----:B------:R-:W-:-:S05]  /*e4c0*/  PRMT R5, R5, 0x5410, RZ ;  /* 0x0000541005057816 */ /* 0x000fca00000000ff */
[----:B------:R0:W-:Y:S01]  /*e4d0*/  STG.E desc[UR36][R2.64], R5 ;  /* 0x0000000502007986 */ /* 0x0001e2000c101924 */
[----:B------:R-:W-:Y:S05]  /*e4e0*/  BRA `(.L_x_10976) ;  /* 0x0000000800c07947 */ /* 0x000fea0003800000 */
.L_x_10981:
[----:B-----5:R-:W-:-:S04]  /*e4f0*/  PRMT R4, R19, 0x8880, RZ ;  /* 0x0000888013047816 */ /* 0x020fc800000000ff */
[----:B------:R-:W-:-:S06]  /*e500*/  PRMT R4, R4, 0x7710, RZ ;  /* 0x0000771004047816 */ /* 0x000fcc00000000ff */
[----:B------:R-:W0:Y:S02]  /*e510*/  I2F.F64.S16 R4, R4 ;  /* 0x0000000400047312 */ /* 0x000e240000101c00 */
[----:B0-----:R0:W-:Y:S01]  /*e520*/  STG.E.64 desc[UR36][R2.64], R4 ;  /* 0x0000000402007986 */ /* 0x0011e2000c101b24 */
[----:B------:R-:W-:Y:S05]  /*e530*/  BRA `(.L_x_10976) ;  /* 0x0000000800ac7947 */ /* 0x000fea0003800000 */
.L_x_10971:
        /* <DEDUP_REMOVED lines=14> */
.L_x_10986:
        /* <DEDUP_REMOVED lines=18> */
.L_x_10989:
[----:B------:R-:W-:-:S04]  /*e740*/  SHF.R.U32.HI R5, RZ, 0x18, R5 ;  /* 0x00000018ff057819 */ /* 0x000fc80000011605 */
[----:B------:R-:W-:-:S07]  /*e750*/  LOP3.LUT R0, R0, 0x80, R5, 0xf8, !PT ;  /* 0x0000008000007812 */ /* 0x000fce00078ef805 */
.L_x_10988:
[----:B------:R-:W-:Y:S05]  /*e760*/  BSYNC.RECONVERGENT B0 ;  /* 0x0000000000007941 */ /* 0x000fea0003800200 */
.L_x_10987:
[----:B------:R0:W-:Y:S01]  /*e770*/  STG.E.U8 desc[UR36][R2.64], R0 ;  /* 0x0000000002007986 */ /* 0x0001e2000c101124 */
[----:B------:R-:W-:Y:S05]  /*e780*/  BRA `(.L_x_10976) ;  /* 0x0000000800187947 */ /* 0x000fea0003800000 */
.L_x_10985:
        /* <DEDUP_REMOVED lines=18> */
.L_x_10992:
[----:B------:R-:W-:-:S04]  /*e8b0*/  SHF.R.U32.HI R5, RZ, 0x18, R5 ;  /* 0x00000018ff057819 */ /* 0x000fc80000011605 */
[----:B------:R-:W-:-:S07]  /*e8c0*/  LOP3.LUT R0, R0, 0x80, R5, 0xf8, !PT ;  /* 0x0000008000007812 */ /* 0x000fce00078ef805 */
.L_x_10991:
[----:B------:R-:W-:Y:S05]  /*e8d0*/  BSYNC.RECONVERGENT B0 ;  /* 0x0000000000007941 */ /* 0x000fea0003800200 */
.L_x_10990:
[----:B------:R0:W-:Y:S01]  /*e8e0*/  STG.E.U8 desc[UR36][R2.64], R0 ;  /* 0x0000000002007986 */ /* 0x0001e2000c101124 */
[----:B------:R-:W-:Y:S05]  /*e8f0*/  BRA `(.L_x_10976) ;  /* 0x0000000400bc7947 */ /* 0x000fea0003800000 */
.L_x_10984:
        /* <DEDUP_REMOVED lines=22> */
.L_x_10994:
[----:B-----5:R-:W-:-:S04]  /*ea60*/  LOP3.LUT R19, R19, 0xffff, RZ, 0xc0, !PT ;  /* 0x0000ffff13137812 */ /* 0x020fc800078ec0ff */
[----:B------:R-:W-:-:S04]  /*ea70*/  PRMT R19, R19, 0x8880, RZ ;  /* 0x0000888013137816 */ /* 0x000fc800000000ff */
[----:B------:R-:W-:-:S04]  /*ea80*/  MOV R4, R19 ;  /* 0x0000001300047202 */ /* 0x000fc80000000f00 */
[----:B------:R-:W-:-:S05]  /*ea90*/  SHF.R.S32.HI R5, RZ, 0x1f, R4 ;  /* 0x0000001fff057819 */ /* 0x000fca0000011404 */
[----:B------:R0:W-:Y:S01]  /*eaa0*/  STG.E.64 desc[UR36][R2.64], R4 ;  /* 0x0000000402007986 */ /* 0x0001e2000c101b24 */
[----:B------:R-:W-:Y:S05]  /*eab0*/  BRA `(.L_x_10976) ;  /* 0x00000004004c7947 */ /* 0x000fea0003800000 */
.L_x_10993:
[----:B-----5:R-:W-:-:S04]  /*eac0*/  LOP3.LUT R19, R19, 0xffff, RZ, 0xc0, !PT ;  /* 0x0000ffff13137812 */ /* 0x020fc800078ec0ff */
[----:B------:R-:W-:-:S05]  /*ead0*/  PRMT R5, R19, 0x8880, RZ ;  /* 0x0000888013057816 */ /* 0x000fca00000000ff */
[----:B------:R0:W-:Y:S01]  /*eae0*/  STG.E desc[UR36][R2.64], R5 ;  /* 0x0000000502007986 */ /* 0x0001e2000c101924 */
[----:B------:R-:W-:Y:S05]  /*eaf0*/  BRA `(.L_x_10976) ;  /* 0x00000004003c7947 */ /* 0x000fea0003800000 */
.L_x_10983:
        /* <DEDUP_REMOVED lines=10> */
.L_x_10996:
[----:B-----5:R-:W-:Y:S02]  /*eba0*/  PRMT R4, R19, 0x8880, RZ ;  /* 0x0000888013047816 */ /* 0x020fe400000000ff */
[----:B------:R-:W-:Y:S02]  /*ebb0*/  CS2R R6, SRZ ;  /* 0x0000000000067805 */ /* 0x000fe4000001ff00 */
[----:B------:R-:W-:-:S06]  /*ebc0*/  PRMT R4, R4, 0x7710, RZ ;  /* 0x0000771004047816 */ /* 0x000fcc00000000ff */
[----:B------:R-:W0:Y:S02]  /*ebd0*/  I2F.F64.S16 R4, R4 ;  /* 0x0000000400047312 */ /* 0x000e240000101c00 */
[----:B0-----:R4:W-:Y:S01]  /*ebe0*/  STG.E.128 desc[UR36][R2.64], R4 ;  /* 0x0000000402007986 */ /* 0x0019e2000c101d24 */
[----:B------:R-:W-:Y:S05]  /*ebf0*/  BRA `(.L_x_10976) ;  /* 0x0000000000fc7947 */ /* 0x000fea0003800000 */
.L_x_10995:
[----:B------:R-:W-:-:S09]  /*ec00*/  UISETP.NE.AND UP0, UPT, UR6, 0xf, UPT ;  /* 0x0000000f0600788c */ /* 0x000fd2000bf05270 */
[----:B------:R-:W-:Y:S05]  /*ec10*/  BRA.U !UP0, `(.L_x_10997) ;  /* 0x0000000108e87547 */ /* 0x000fea000b800000 */
[----:B------:R-:W-:-:S09]  /*ec20*/  UISETP.NE.AND UP0, UPT, UR6, 0x17, UPT ;  /* 0x000000170600788c */ /* 0x000fd2000bf05270 */
[----:B------:R-:W-:Y:S05]  /*ec30*/  BRA.U !UP0, `(.L_x_10998) ;  /* 0x0000000108907547 */ /* 0x000fea000b800000 */
[----:B------:R-:W-:-:S09]  /*ec40*/  UISETP.NE.AND UP0, UPT, UR6, 0x18, UPT ;  /* 0x000000180600788c */ /* 0x000fd2000bf05270 */
[----:B------:R-:W-:Y:S05]  /*ec50*/  BRA.U !UP0, `(.L_x_10999) ;  /* 0x0000000108447547 */ /* 0x000fea000b800000 */
.L_x_10975:
        /* <DEDUP_REMOVED lines=16> */
.L_x_11000:
[----:B------:R-:W-:Y:S05]  /*ed60*/  BRA `(.L_x_10976) ;  /* 0x0000000000a07947 */ /* 0x000fea0003800000 */
.L_x_10999:
[----:B-----5:R-:W0:Y:S01]  /*ed70*/  I2F.S8 R19, R19 ;  /* 0x0000001300137306 */ /* 0x020e220000001400 */
[----:B------:R-:W-:Y:S01]  /*ed80*/  BSSY.RECONVERGENT B0, `(.L_x_11001) ;  /* 0x000000c000007945 */ /* 0x000fe20003800200 */
[----:B------:R-:W-:Y:S01]  /*ed90*/  HFMA2 R0, -RZ, RZ, 0, 7.569789886474609375e-06 ;  /* 0x0000007fff007431 */ /* 0x000fe200000001ff */
        /* <DEDUP_REMOVED lines=10> */
.L_x_11002:
[----:B------:R-:W-:Y:S05]  /*ee40*/  BSYNC.RECONVERGENT B0 ;  /* 0x0000000000007941 */ /* 0x000fea0003800200 */
.L_x_11001:
[----:B------:R-:W-:-:S05]  /*ee50*/  LOP3.LUT R5, R0, 0x80, R5, 0xf8, !PT ;  /* 0x0000008000057812 */ /* 0x000fca00078ef805 */
[----:B------:R1:W-:Y:S01]  /*ee60*/  STG.E.U8 desc[UR36][R2.64], R5 ;  /* 0x0000000502007986 */ /* 0x0003e2000c101124 */
[----:B------:R-:W-:Y:S05]  /*ee70*/  BRA `(.L_x_10976) ;  /* 0x00000000005c7947 */ /* 0x000fea0003800000 */
.L_x_10998:
        /* <DEDUP_REMOVED lines=12> */
.L_x_11004:
[----:B------:R-:W-:Y:S01]  /*ef40*/  IMAD.MOV.U32 R0, RZ, RZ, 0x7f ;  /* 0x0000007fff007424 */ /* 0x000fe200078e00ff */
[----:B------:R-:W-:-:S04]  /*ef50*/  ISETP.GT.U32.AND P0, PT, R4, 0x7f800000, PT ;  /* 0x7f8000000400780c */ /* 0x000fc80003f04070 */
[----:B------:R-:W-:-:S09]  /*ef60*/  SEL R0, R0, 0x7c, P0 ;  /* 0x0000007c00007807 */ /* 0x000fd20000000000 */
.L_x_11005:
[----:B------:R-:W-:Y:S05]  /*ef70*/  BSYNC.RECONVERGENT B0 ;  /* 0x0000000000007941 */ /* 0x000fea0003800200 */
.L_x_11003:
[----:B------:R-:W-:-:S04]  /*ef80*/  SHF.R.U32.HI R5, RZ, 0x18, R5 ;  /* 0x00000018ff057819 */ /* 0x000fc80000011605 */
[----:B------:R-:W-:-:S05]  /*ef90*/  LOP3.LUT R5, R0, 0x80, R5, 0xf8, !PT ;  /* 0x0000008000057812 */ /* 0x000fca00078ef805 */
[----:B------:R0:W-:Y:S01]  /*efa0*/  STG.E.U8 desc[UR36][R2.64], R5 ;  /* 0x0000000502007986 */ /* 0x0001e2000c101124 */
[----:B------:R-:W-:Y:S05]  /*efb0*/  BRA `(.L_x_10976) ;  /* 0x00000000000c7947 */ /* 0x000fea0003800000 */
.L_x_10997:
[----:B-----5:R-:W0:Y:S02]  /*efc0*/  I2F.S8 R0, R19 ;  /* 0x0000001300007306 */ /* 0x020e240000001400 */
[----:B0-----:R-:W-:-:S05]  /*efd0*/  F2FP.BF16.F32.PACK_AB R0, RZ, R0 ;  /* 0x00000000ff00723e */ /* 0x001fca00000010ff */
[----:B------:R2:W-:Y:S02]  /*efe0*/  STG.E.U16 desc[UR36][R2.64], R0 ;  /* 0x0000000002007986 */ /* 0x0005e4000c101524 */
.L_x_10976:
[----:B------:R-:W-:-:S07]  /*eff0*/  VIADD R17, R17, 0x80 ;  /* 0x0000008011117836 */ /* 0x000fce0000000000 */
.L_x_10879:
[----:B------:R-:W-:Y:S05]  /*f000*/  BSYNC.RECONVERGENT B7 ;  /* 0x0000000000077941 */ /* 0x000fea0003800200 */
.L_x_10878:
        /* <DEDUP_REMOVED lines=10> */
[----:B------:R-:W-:Y:S01]  /*f0b0*/  MOV R16, RZ ;  /* 0x000000ff00107202 */ /* 0x000fe20000000f00 */
        /* <DEDUP_REMOVED lines=371> */
.L_x_11006:
[----:B------:R-:W3:Y:S01]  /*107f0*/  LDCU.64 UR8, c[0x0][0x650] ;  /* 0x0000ca00ff0877ac */ /* 0x000ee20008000a00 */
[----:B------:R-:W0:Y:S01]  /*10800*/  LDCU.64 UR6, c[0x0][0x648] ;  /* 0x0000c900ff0677ac */ /* 0x000e220008000a00 */
[----:B------:R-:W-:-:S04]  /*10810*/  UPRMT UR4, UR39, 0x7771, URZ ;  /* 0x0000777127047896 */ /* 0x000fc800080000ff */
[----:B------:R-:W-:Y:S01]  /*10820*/  UISETP.GT.AND UP0, UPT, UR4, 0x9, UPT ;  /* 0x000000090400788c */ /* 0x000fe2000bf04270 */
[----:B---34-:R-:W-:Y:S02]  /*10830*/  IADD3 R2, P1, PT, R0, UR8, RZ ;  /* 0x0000000800027c10 */ /* 0x018fe4000ff3e0ff */
        /* <DEDUP_REMOVED lines=14> */
.L_x_11010:
[----:B------:R1:W5:Y:S01]  /*10920*/  LDG.E.U8 R23, desc[UR36][R2.64] ;  /* 0x0000002402177981 */ /* 0x000362000c1e1100 */
[----:B------:R-:W-:Y:S05]  /*10930*/  BRA `(.L_x_11012) ;  /* 0x0000000c004c7947 */ /* 0x000fea0003800000 */
.L_x_11009:
        /* <DEDUP_REMOVED lines=8> */
.L_x_11014:
[----:B------:R3:W5:Y:S01]  /*109c0*/  LDG.E.U8 R23, desc[UR36][R2.64] ;  /* 0x0000002402177981 */ /* 0x000762000c1e1100 */
[----:B------:R-:W-:Y:S05]  /*109d0*/  BRA `(.L_x_11012) ;  /* 0x0000000c00247947 */ /* 0x000fea0003800000 */
.L_x_11013:
[----:B------:R2:W5:Y:S01]  /*109e0*/  LDG.E.U16 R23, desc[UR36][R2.64] ;  /* 0x0000002402177981 */ /* 0x000562000c1e1500 */
[----:B------:R-:W-:Y:S05]  /*109f0*/  BRA `(.L_x_11012) ;  /* 0x0000000c001c7947 */ /* 0x000fea0003800000 */
.L_x_11008:
        /* <DEDUP_REMOVED lines=9> */
.L_x_11016:
[----:B------:R-:W2:Y:S02]  /*10a90*/  LDG.E.U16 R0, desc[UR36][R2.64] ;  /* 0x0000002402007981 */ /* 0x000ea4000c1e1500 */
[----:B--2---:R-:W-:-:S06]  /*10aa0*/  HADD2.F32 R0, -RZ, R0.H0_H0 ;  /* 0x20000000ff007230 */ /* 0x004fcc0000004100 */
[----:B------:R-:W0:Y:S02]  /*10ab0*/  F2I.FTZ.TRUNC.NTZ R0, R0 ;  /* 0x0000000000007305 */ /* 0x000e24000021f100 */
[----:B0-----:R-:W-:Y:S01]  /*10ac0*/  PRMT R23, R0, 0x7610, R23 ;  /* 0x0000761000177816 */ /* 0x001fe20000000017 */
[----:B------:R-:W-:Y:S06]  /*10ad0*/  BRA `(.L_x_11012) ;  /* 0x0000000800e47947 */ /* 0x000fec0003800000 */
.L_x_11015:
        /* <DEDUP_REMOVED lines=9> */
.L_x_11018:
[----:B------:R-:W2:Y:S02]  /*10b70*/  LDG.E.U16 R2, desc[UR36][R2.64] ;  /* 0x0000002402027981 */ /* 0x000ea4000c1e1500 */
[----:B--2---:R-:W-:-:S06]  /*10b80*/  HADD2.F32 R0, -RZ, R2.H0_H0 ;  /* 0x20000002ff007230 */ /* 0x004fcc0000004100 */
[----:B------:R-:W0:Y:S02]  /*10b90*/  F2I.FTZ.TRUNC.NTZ R0, R0 ;  /* 0x0000000000007305 */ /* 0x000e24000021f100 */
[----:B0-----:R-:W-:Y:S01]  /*10ba0*/  PRMT R23, R0, 0x7610, R23 ;  /* 0x0000761000177816 */ /* 0x001fe20000000017 */
[----:B------:R-:W-:Y:S06]  /*10bb0*/  BRA `(.L_x_11012) ;  /* 0x0000000800ac7947 */ /* 0x000fec0003800000 */
.L_x_11017:
[----:B------:R-:W2:Y:S02]  /*10bc0*/  LDG.E.64 R2, desc[UR36][R2.64] ;  /* 0x0000002402027981 */ /* 0x000ea4000c1e1b00 */
[----:B--2---:R0:W1:Y:S01]  /*10bd0*/  F2I.F64.TRUNC R23, R2 ;  /* 0x0000000200177311 */ /* 0x004062000030d100 */
[----:B------:R-:W-:Y:S05]  /*10be0*/  BRA `(.L_x_11012) ;  /* 0x0000000800a07947 */ /* 0x000fea0003800000 */
.L_x_11007:
        /* <DEDUP_REMOVED lines=12> */
.L_x_11021:
[----:B------:R-:W2:Y:S02]  /*10cb0*/  LDG.E.64 R2, desc[UR36][R2.64] ;  /* 0x0000002402027981 */ /* 0x000ea4000c1e1b00 */
[----:B--2---:R0:W1:Y:S01]  /*10cc0*/  F2I.F64.TRUNC R23, R2 ;  /* 0x0000000200177311 */ /* 0x004062000030d100 */
[----:B------:R-:W-:Y:S05]  /*10cd0*/  BRA `(.L_x_11012) ;  /* 0x0000000800647947 */ /* 0x000fea0003800000 */
.L_x_11020:
        /* <DEDUP_REMOVED lines=27> */
.L_x_11023:
        /* <DEDUP_REMOVED lines=14> */
.L_x_11022:
[----:B------:R-:W2:Y:S02]  /*10f70*/  LDG.E.U16 R0, desc[UR36][R2.64] ;  /* 0x0000002402007981 */ /* 0x000ea4000c1e1500 */
[----:B--2---:R-:W-:-:S06]  /*10f80*/  IMAD.U32 R0, R0, 0x10000, RZ ;  /* 0x0001000000007824 */ /* 0x004fcc00078e00ff */
[----:B------:R-:W0:Y:S02]  /*10f90*/  F2I.FTZ.TRUNC.NTZ R0, R0 ;  /* 0x0000000000007305 */ /* 0x000e24000021f100 */
[----:B0-----:R-:W-:Y:S01]  /*10fa0*/  PRMT R23, R0, 0x7610, R23 ;  /* 0x0000761000177816 */ /* 0x001fe20000000017 */
[----:B------:R-:W-:Y:S06]  /*10fb0*/  BRA `(.L_x_11012) ;  /* 0x0000000400ac7947 */ /* 0x000fec0003800000 */
.L_x_11019:
        /* <DEDUP_REMOVED lines=10> */
.L_x_11026:
        /* <DEDUP_REMOVED lines=21> */
.L_x_11030:
[----:B------:R-:W-:Y:S05]  /*111b0*/  BSYNC.RECONVERGENT B1 ;  /* 0x0000000000017941 */ /* 0x000fea0003800200 */
.L_x_11029:
[----:B------:R-:W-:Y:S01]  /*111c0*/  IMAD.SHL.U32 R0, R0, 0x100000, RZ ;  /* 0x0010000000007824 */ /* 0x000fe200078e00ff */
[----:B------:R-:W-:-:S04]  /*111d0*/  LEA R2, R2, 0x3b800000, 0x17 ;  /* 0x3b80000002027811 */ /* 0x000fc800078eb8ff */
[----:B------:R-:W-:-:S07]  /*111e0*/  LOP3.LUT R0, R2, R0, R7, 0xfe, !PT ;  /* 0x0000000002007212 */ /* 0x000fce00078efe07 */
.L_x_11028:
[----:B------:R-:W-:Y:S05]  /*111f0*/  BSYNC.RECONVERGENT B0 ;  /* 0x0000000000007941 */ /* 0x000fea0003800200 */
.L_x_11027:
[----:B------:R-:W0:Y:S02]  /*11200*/  F2I.FTZ.TRUNC.NTZ R0, R0 ;  /* 0x0000000000007305 */ /* 0x000e24000021f100 */
[----:B0-----:R-:W-:Y:S01]  /*11210*/  PRMT R23, R0, 0x7610, R23 ;  /* 0x0000761000177816 */ /* 0x001fe20000000017 */
[----:B------:R-:W-:Y:S06]  /*11220*/  BRA `(.L_x_11012) ;  /* 0x0000000400107947 */ /* 0x000fec0003800000 */
.L_x_11025:
        /* <DEDUP_REMOVED lines=21> */
.L_x_11034:
[----:B------:R-:W-:Y:S05]  /*11380*/  BSYNC.RECONVERGENT B1 ;  /* 0x0000000000017941 */ /* 0x000fea0003800200 */
.L_x_11033:
[----:B------:R-:W-:Y:S01]  /*11390*/  IMAD.SHL.U32 R0, R0, 0x200000, RZ ;  /* 0x0020000000007824 */ /* 0x000fe200078e00ff */
[----:B------:R-:W-:-:S04]  /*113a0*/  LEA R2, R2, 0x37800000, 0x17 ;  /* 0x3780000002027811 */ /* 0x000fc800078eb8ff */
[----:B------:R-:W-:-:S07]  /*113b0*/  LOP3.LUT R0, R2, R0, R7, 0xfe, !PT ;  /* 0x0000000002007212 */ /* 0x000fce00078efe07 */
.L_x_11032:
[----:B------:R-:W-:Y:S05]  /*113c0*/  BSYNC.RECONVERGENT B0 ;  /* 0x0000000000007941 */ /* 0x000fea0003800200 */
.L_x_11031:
[----:B------:R-:W0:Y:S02]  /*113d0*/  F2I.FTZ.TRUNC.NTZ R0, R0 ;  /* 0x0000000000007305 */ /* 0x000e24000021f100 */
[----:B0-----:R-:W-:Y:S01]  /*113e0*/  PRMT R23, R0, 0x7610, R23 ;  /* 0x0000761000177816 */ /* 0x001fe20000000017 */
[----:B------:R-:W-:Y:S06]  /*113f0*/  BRA `(.L_x_11012) ;  /* 0x00000000009c7947 */ /* 0x000fec0003800000 */
.L_x_11024:
        /* <DEDUP_REMOVED lines=14> */
.L_x_11038:
[----:B------:R-:W-:Y:S05]  /*114e0*/  BSYNC.RECONVERGENT B0 ;  /* 0x0000000000007941 */ /* 0x000fea0003800200 */
.L_x_11037:
[----:B------:R-:W0:Y:S02]  /*114f0*/  F2I.FTZ.TRUNC.NTZ R0, R0 ;  /* 0x0000000000007305 */ /* 0x000e24000021f100 */
[----:B0-----:R-:W-:Y:S01]  /*11500*/  PRMT R23, R0, 0x7610, R23 ;  /* 0x0000761000177816 */ /* 0x001fe20000000017 */
[----:B------:R-:W-:Y:S06]  /*11510*/  BRA `(.L_x_11012) ;  /* 0x0000000000547947 */ /* 0x000fec0003800000 */
.L_x_11011:
        /* <DEDUP_REMOVED lines=16> */
.L_x_11039:
[----:B------:R-:W-:Y:S01]  /*11620*/  PRMT R23, RZ, 0x7610, R23 ;  /* 0x00007610ff177816 */ /* 0x000fe20000000017 */
[----:B------:R-:W-:Y:S06]  /*11630*/  BRA `(.L_x_11012) ;  /* 0x00000000000c7947 */ /* 0x000fec0003800000 */
.L_x_11036:
[----:B------:R0:W5:Y:S01]  /*11640*/  LDG.E.U8 R23, desc[UR36][R2.64] ;  /* 0x0000002402177981 */ /* 0x000162000c1e1100 */
[----:B------:R-:W-:Y:S05]  /*11650*/  BRA `(.L_x_11012) ;  /* 0x0000000000047947 */ /* 0x000fea0003800000 */
.L_x_11035:
[----:B------:R0:W5:Y:S02]  /*11660*/  LDG.E.U8 R23, desc[UR36][R2.64] ;  /* 0x0000002402177981 */ /* 0x000164000c1e1100 */
.L_x_11012:
        /* <DEDUP_REMOVED lines=19> */
.L_x_11044:
[----:B------:R-:W2:Y:S02]  /*117a0*/  LDG.E.U8 R2, desc[UR36][R2.64] ;  /* 0x0000002402027981 */ /* 0x000ea4000c1e1100 */
[----:B--2---:R-:W-:-:S04]  /*117b0*/  ISETP.NE.AND P0, PT, R2, RZ, PT ;  /* 0x000000ff0200720c */ /* 0x004fc80003f05270 */
[----:B------:R-:W-:Y:S01]  /*117c0*/  P2R R19, PR, RZ, 0x1 ;  /* 0x00000001ff137803 */ /* 0x000fe20000000000 */
[----:B------:R-:W-:Y:S08]  /*117d0*/  BRA `(.L_x_11046) ;  /* 0x0000000800847947 */ /* 0x000ff00003800000 */
.L_x_11043:
        /* <DEDUP_REMOVED lines=11> */
.L_x_11048:
[----:B------:R-:W2:Y:S02]  /*11890*/  LDG.E R2, desc[UR36][R2.64] ;  /* 0x0000002402027981 */ /* 0x000ea4000c1e1900 */
[----:B--2---:R-:W-:-:S04]  /*118a0*/  ISETP.NE.AND P0, PT, R2, RZ, PT ;  /* 0x000000ff0200720c */ /* 0x004fc80003f05270 */
[----:B------:R-:W-:Y:S01]  /*118b0*/  P2R R19, PR, RZ, 0x1 ;  /* 0x00000001ff137803 */ /* 0x000fe20000000000 */
[----:B------:R-:W-:Y:S08]  /*118c0*/  BRA `(.L_x_11046) ;  /* 0x0000000800487947 */ /* 0x000ff00003800000 */
.L_x_11047:
[----:B------:R-:W2:Y:S02]  /*118d0*/  LDG.E.U16 R2, desc[UR36][R2.64] ;  /* 0x0000002402027981 */ /* 0x000ea4000c1e1500 */
[----:B--2---:R-:W-:-:S04]  /*118e0*/  ISETP.NE.AND P0, PT, R2, RZ, PT ;  /* 0x000000ff0200720c */ /* 0x004fc80003f05270 */
[----:B------:R-:W-:Y:S01]  /*118f0*/  P2R R19, PR, RZ, 0x1 ;  /* 0x00000001ff137803 */ /* 0x000fe20000000000 */
[----:B------:R-:W-:Y:S08]  /*11900*/  BRA `(.L_x_11046) ;  /* 0x0000000800387947 */ /* 0x000ff00003800000 */
.L_x_11042:
        /* <DEDUP_REMOVED lines=10> */
.L_x_11050:
[----:B------:R-:W2:Y:S02]  /*119b0*/  LDG.E.U16 R0, desc[UR36][R2.64] ;  /* 0x0000002402007981 */ /* 0x000ea4000c1e1500 */
[----:B--2---:R-:W-:-:S05]  /*119c0*/  HADD2.F32 R0, -RZ, R0.H0_H0 ;  /* 0x20000000ff007230 */ /* 0x004fca0000004100 */
[----:B------:R-:W-:-:S04]  /*119d0*/  FSETP.NEU.FTZ.AND P0, PT, R0, RZ, PT ;  /* 0x000000ff0000720b */ /* 0x000fc80003f1d000 */
[----:B------:R-:W-:Y:S01]  /*119e0*/  P2R R19, PR, RZ, 0x1 ;  /* 0x00000001ff137803 */ /* 0x000fe20000000000 */
[----:B------:R-:W-:Y:S08]  /*119f0*/  BRA `(.L_x_11046) ;  /* 0x0000000400fc7947 */ /* 0x000ff00003800000 */
.L_x_11049:
        /* <DEDUP_REMOVED lines=12> */
.L_x_11052:
        /* <DEDUP_REMOVED lines=10> */
.L_x_11051:
[----:B------:R-:W2:Y:S02]  /*11b60*/  LDG.E.64 R2, desc[UR36][R2.64] ;  /* 0x0000002402027981 */ /* 0x000ea4000c1e1b00 */
[----:B--2---:R-:W-:-:S06]  /*11b70*/  DSETP.NEU.AND P0, PT, R2, RZ, PT ;  /* 0x000000ff0200722a */ /* 0x004fcc0003f0d000 */
[----:B------:R-:W-:Y:S01]  /*11b80*/  P2R R19, PR, RZ, 0x1 ;  /* 0x00000001ff137803 */ /* 0x000fe20000000000 */
[----:B------:R-:W-:Y:S07]  /*11b90*/  BRA `(.L_x_11046) ;  /* 0x0000000400947947 */ /* 0x000fee0003800000 */
.L_x_11041:
        /* <DEDUP_REMOVED lines=12> */
.L_x_11055:
[----:B------:R-:W2:Y:S02]  /*11c60*/  LDG.E.128 R4, desc[UR36][R2.64] ;  /* 0x0000002402047981 */ /* 0x000ea4000c1e1d00 */
[----:B--2---:R-:W-:-:S06]  /*11c70*/  DSETP.NEU.AND P0, PT, R6, RZ, PT ;  /* 0x000000ff0600722a */ /* 0x004fcc0003f0d000 */
[----:B------:R-:W-:-:S06]  /*11c80*/  DSETP.NEU.OR P0, PT, R4, RZ, P0 ;  /* 0x000000ff0400722a */ /* 0x000fcc000070d400 */
[----:B------:R-:W-:Y:S01]  /*11c90*/  P2R R19, PR, RZ, 0x1 ;  /* 0x00000001ff137803 */ /* 0x000fe20000000000 */
[----:B------:R-:W-:Y:S07]  /*11ca0*/  BRA `(.L_x_11046) ;  /* 0x0000000400507947 */ /* 0x000fee0003800000 */
.L_x_11054:
        /* <DEDUP_REMOVED lines=10> */
.L_x_11057:
        /* <DEDUP_REMOVED lines=12> */
.L_x_11056:
[----:B------:R-:W2:Y:S02]  /*11e10*/  LDG.E.U16 R0, desc[UR36][R2.64] ;  /* 0x0000002402007981 */ /* 0x000ea4000c1e1500 */
[----:B--2---:R-:W-:-:S05]  /*11e20*/  IMAD.U32 R0, R0, 0x10000, RZ ;  /* 0x0001000000007824 */ /* 0x004fca00078e00ff */
[----:B------:R-:W-:-:S04]  /*11e30*/  FSETP.NEU.FTZ.AND P0, PT, R0, RZ, PT ;  /* 0x000000ff0000720b */ /* 0x000fc80003f1d000 */
[----:B------:R-:W-:Y:S01]  /*11e40*/  P2R R19, PR, RZ, 0x1 ;  /* 0x00000001ff137803 */ /* 0x000fe20000000000 */
[----:B------:R-:W-:Y:S08]  /*11e50*/  BRA `(.L_x_11046) ;  /* 0x0000000000e47947 */ /* 0x000ff00003800000 */
.L_x_11053:
        /* <DEDUP_REMOVED lines=12> */
.L_x_11060:
[----:B------:R-:W2:Y:S02]  /*11f20*/  LDG.E.U8 R2, desc[UR36][R2.64] ;  /* 0x0000002402027981 */ /* 0x000ea4000c1e1100 */
[----:B--2---:R-:W-:-:S04]  /*11f30*/  ISETP.NE.AND P0, PT, R2, RZ, PT ;  /* 0x000000ff0200720c */ /* 0x004fc80003f05270 */
[----:B------:R-:W-:Y:S01]  /*11f40*/  P2R R19, PR, RZ, 0x1 ;  /* 0x00000001ff137803 */ /* 0x000fe20000000000 */
[----:B------:R-:W-:Y:S08]  /*11f50*/  BRA `(.L_x_11046) ;  /* 0x0000000000a47947 */ /* 0x000ff00003800000 */
.L_x_11059:
[----:B------:R-:W2:Y:S02]  /*11f60*/  LDG.E.U8 R2, desc[UR36][R2.64] ;  /* 0x0000002402027981 */ /* 0x000ea4000c1e1100 */
[----:B--2---:R-:W-:-:S04]  /*11f70*/  ISETP.NE.AND P0, PT, R2, RZ, PT ;  /* 0x000000ff0200720c */ /* 0x004fc80003f05270 */
[----:B------:R-:W-:Y:S01]  /*11f80*/  P2R R19, PR, RZ, 0x1 ;  /* 0x00000001ff137803 */ /* 0x000fe20000000000 */
[----:B------:R-:W-:Y:S08]  /*11f90*/  BRA `(.L_x_11046) ;  /* 0x0000000000947947 */ /* 0x000ff00003800000 */
.L_x_11058:
        /* <DEDUP_REMOVED lines=10> */
.L_x_11045:
        /* <DEDUP_REMOVED lines=16> */
.L_x_11063:
[----:B------:R-:W-:-:S04]  /*12140*/  PLOP3.LUT P0, PT, PT, PT, PT, 0x8, 0x80 ;  /* 0x000000000080781c */ /* 0x000fc80003f0e170 */
[----:B------:R-:W-:Y:S01]  /*12150*/  P2R R19, PR, RZ, 0x1 ;  /* 0x00000001ff137803 */ /* 0x000fe20000000000 */
[----:B------:R-:W-:Y:S08]  /*12160*/  BRA `(.L_x_11046) ;  /* 0x0000000000207947 */ /* 0x000ff00003800000 */
.L_x_11062:
[----:B------:R-:W2:Y:S02]  /*12170*/  LDG.E.64 R2, desc[UR36][R2.64] ;  /* 0x0000002402027981 */ /* 0x000ea4000c1e1b00 */
[----:B--2---:R-:W-:-:S04]  /*12180*/  ISETP.NE.U32.AND P0, PT, R2, RZ, PT ;  /* 0x000000ff0200720c */ /* 0x004fc80003f05070 */
[----:B------:R-:W-:-:S04]  /*12190*/  ISETP.NE.AND.EX P0, PT, R3, RZ, PT, P0 ;  /* 0x000000ff0300720c */ /* 0x000fc80003f05300 */
[----:B------:R-:W-:Y:S01]  /*121a0*/  P2R R19, PR, RZ, 0x1 ;  /* 0x00000001ff137803 */ /* 0x000fe20000000000 */
[----:B------:R-:W-:Y:S08]  /*121b0*/  BRA `(.L_x_11046) ;  /* 0x00000000000c7947 */ /* 0x000ff00003800000 */
.L_x_11061:
[----:B------:R-:W2:Y:S02]  /*121c0*/  LDG.E R2, desc[UR36][R2.64] ;  /* 0x0000002402027981 */ /* 0x000ea4000c1e1900 */
[----:B--2---:R-:W-:-:S04]  /*121d0*/  ISETP.NE.AND P0, PT, R2, RZ, PT ;  /* 0x000000ff0200720c */ /* 0x004fc80003f05270 */
[----:B------:R-:W-:-:S09]  /*121e0*/  P2R R19, PR, RZ, 0x1 ;  /* 0x00000001ff137803 */ /* 0x000fd20000000000 */
.L_x_11046:
[----:B------:R-:W-:Y:S05]  /*121f0*/  BSYNC.RECONVERGENT B6 ;  /* 0x0000000000067941 */ /* 0x000fea0003800200 */
.L_x_11040:
        /* <DEDUP_REMOVED lines=17> */
.L_x_11067:
[----:B------:R0:W5:Y:S01]  /*12310*/  LDG.E.U8 R2, desc[UR36][R4.64] ;  /* 0x0000002404027981 */ /* 0x000162000c1e1100 */
[----:B------:R-:W-:Y:S01]  /*12320*/  IMAD.MOV.U32 R3, RZ, RZ, RZ ;  /* 0x000000ffff037224 */ /* 0x000fe200078e00ff */
[----:B------:R-:W-:Y:S06]  /*12330*/  BRA `(.L_x_11069) ;  /* 0x0000000c00407947 */ /* 0x000fec0003800000 */
.L_x_11066:
        /* <DEDUP_REMOVED lines=8> */
.L_x_11071:
[----:B------:R-:W2:Y:S02]  /*123c0*/  LDG.E R2, desc[UR36][R4.64] ;  /* 0x0000002404027981 */ /* 0x000ea4000c1e1900 */
[----:B--2---:R-:W-:Y:S01]  /*123d0*/  SHF.R.S32.HI R3, RZ, 0x1f, R2 ;  /* 0x0000001fff037819 */ /* 0x004fe20000011402 */
[----:B------:R-:W-:Y:S06]  /*123e0*/  BRA `(.L_x_11069) ;  /* 0x0000000c00147947 */ /* 0x000fec0003800000 */
.L_x_11070:
[----:B------:R-:W2:Y:S02]  /*123f0*/  LDG.E.S16 R2, desc[UR36][R4.64] ;  /* 0x0000002404027981 */ /* 0x000ea4000c1e1700 */
[----:B--2---:R-:W-:Y:S01]  /*12400*/  SHF.R.S32.HI R3, RZ, 0x1f, R2 ;  /* 0x0000001fff037819 */ /* 0x004fe20000011402 */
[----:B------:R-:W-:Y:S06]  /*12410*/  BRA `(.L_x_11069) ;  /* 0x0000000c00087947 */ /* 0x000fec0003800000 */
.L_x_11065:
        /* <DEDUP_REMOVED lines=9> */
.L_x_11073:
[----:B------:R-:W2:Y:S02]  /*124b0*/  LDG.E.U16 R4, desc[UR36][R4.64] ;  /* 0x0000002404047981 */ /* 0x000ea4000c1e1500 */
[----:B--2---:R-:W-:-:S06]  /*124c0*/  HADD2.F32 R2, -RZ, R4.H0_H0 ;  /* 0x20000004ff027230 */ /* 0x004fcc0000004100 */
[----:B------:R-:W0:Y:S01]  /*124d0*/  F2I.S64.TRUNC R2, R2 ;  /* 0x0000000200027311 */ /* 0x000e22000020d900 */
[----:B------:R-:W-:Y:S05]  /*124e0*/  BRA `(.L_x_11069) ;  /* 0x0000000800d47947 */ /* 0x000fea0003800000 */
.L_x_11072:
        /* <DEDUP_REMOVED lines=9> */
.L_x_11075:
[----:B------:R-:W2:Y:S02]  /*12580*/  LDG.E.U16 R4, desc[UR36][R4.64] ;  /* 0x0000002404047981 */ /* 0x000ea4000c1e1500 */
[----:B--2---:R-:W-:-:S06]  /*12590*/  HADD2.F32 R2, -RZ, R4.H0_H0 ;  /* 0x20000004ff027230 */ /* 0x004fcc0000004100 */
[----:B------:R-:W2:Y:S01]  /*125a0*/  F2I.S64.TRUNC R2, R2 ;  /* 0x0000000200027311 */ /* 0x000ea2000020d900 */
[----:B------:R-:W-:Y:S05]  /*125b0*/  BRA `(.L_x_11069) ;  /* 0x0000000800a07947 */ /* 0x000fea0003800000 */
.L_x_11074:
[----:B------:R-:W2:Y:S02]  /*125c0*/  LDG.E.64 R2, desc[UR36][R4.64] ;  /* 0x0000002404027981 */ /* 0x000ea4000c1e1b00 */
[----:B--2---:R-:W4:Y:S01]  /*125d0*/  F2I.S64.F64.TRUNC R2, R2 ;  /* 0x0000000200027311 */ /* 0x004f22000030d900 */
[----:B------:R-:W-:Y:S05]  /*125e0*/  BRA `(.L_x_11069) ;  /* 0x0000000800947947 */ /* 0x000fea0003800000 */
.L_x_11064:
        /* <DEDUP_REMOVED lines=13> */
.L_x_11078:
[----:B------:R-:W2:Y:S02]  /*126c0*/  LDG.E.64 R2, desc[UR36][R4.64] ;  /* 0x0000002404027981 */ /* 0x000ea4000c1e1b00 */
[----:B--2---:R-:W0:Y:S01]  /*126d0*/  F2I.S64.F64.TRUNC R2, R2 ;  /* 0x0000000200027311 */ /* 0x004e22000030d900 */
[----:B------:R-:W-:Y:S05]  /*126e0*/  BRA `(.L_x_11069) ;  /* 0x0000000800547947 */ /* 0x000fea0003800000 */
.L_x_11077:
        /* <DEDUP_REMOVED lines=26> */
.L_x_11080:
        /* <DEDUP_REMOVED lines=13> */
.L_x_11079:
[----:B------:R-:W2:Y:S02]  /*12960*/  LDG.E.U16 R2, desc[UR36][R4.64] ;  /* 0x0000002404027981 */ /* 0x000ea4000c1e1500 */
[----:B--2---:R-:W-:-:S06]  /*12970*/  IMAD.U32 R2, R2, 0x10000, RZ ;  /* 0x0001000002027824 */ /* 0x004fcc00078e00ff */
[----:B------:R-:W0:Y:S01]  /*12980*/  F2I.S64.TRUNC R2, R2 ;  /* 0x0000000200027311 */ /* 0x000e22000020d900 */
[----:B------:R-:W-:Y:S05]  /*12990*/  BRA `(.L_x_11069) ;  /* 0x0000000400a87947 */ /* 0x000fea0003800000 */
.L_x_11076:
        /* <DEDUP_REMOVED lines=11> */
.L_x_11083:
        /* <DEDUP_REMOVED lines=21> */
.L_x_11087:
[----:B------:R-:W-:Y:S05]  /*12ba0*/  BSYNC.RECONVERGENT B1 ;  /* 0x0000000000017941 */ /* 0x000fea0003800200 */
.L_x_11086:
[----:B------:R-:W-:Y:S02]  /*12bb0*/  SHF.L.U32 R0, R0, 0x14, RZ ;  /* 0x0000001400007819 */ /* 0x000fe400000006ff */
[----:B------:R-:W-:-:S04]  /*12bc0*/  LEA R2, R2, 0x3b800000, 0x17 ;  /* 0x3b80000002027811 */ /* 0x000fc800078eb8ff */
[----:B------:R-:W-:-:S07]  /*12bd0*/  LOP3.LUT R2, R2, R0, R7, 0xfe, !PT ;  /* 0x0000000002027212 */ /* 0x000fce00078efe07 */
.L_x_11085:
[----:B------:R-:W-:Y:S05]  /*12be0*/  BSYNC.RECONVERGENT B0 ;  /* 0x0000000000007941 */ /* 0x000fea0003800200 */
.L_x_11084:
[----:B------:R-:W0:Y:S01]  /*12bf0*/  F2I.S64.TRUNC R2, R2 ;  /* 0x0000000200027311 */ /* 0x000e22000020d900 */
[----:B------:R-:W-:Y:S05]  /*12c00*/  BRA `(.L_x_11069) ;  /* 0x00000004000c7947 */ /* 0x000fea0003800000 */
.L_x_11082:
        /* <DEDUP_REMOVED lines=21> */
.L_x_11091:
[----:B------:R-:W-:Y:S05]  /*12d60*/  BSYNC.RECONVERGENT B1 ;  /* 0x0000000000017941 */ /* 0x000fea0003800200 */
.L_x_11090:
[----:B------:R-:W-:Y:S02]  /*12d70*/  SHF.L.U32 R0, R0, 0x15, RZ ;  /* 0x0000001500007819 */ /* 0x000fe400000006ff */
[----:B------:R-:W-:-:S04]  /*12d80*/  LEA R2, R2, 0x37800000, 0x17 ;  /* 0x3780000002027811 */ /* 0x000fc800078eb8ff */
[----:B------:R-:W-:-:S07]  /*12d90*/  LOP3.LUT R2, R2, R0, R7, 0xfe, !PT ;  /* 0x0000000002027212 */ /* 0x000fce00078efe07 */
.L_x_11089:
[----:B------:R-:W-:Y:S05]  /*12da0*/  BSYNC.RECONVERGENT B0 ;  /* 0x0000000000007941 */ /* 0x000fea0003800200 */
.L_x_11088:
[----:B------:R-:W0:Y:S01]  /*12db0*/  F2I.S64.TRUNC R2, R2 ;  /* 0x0000000200027311 */ /* 0x000e22000020d900 */
[----:B------:R-:W-:Y:S05]  /*12dc0*/  BRA `(.L_x_11069) ;  /* 0x00000000009c7947 */ /* 0x000fea0003800000 */
.L_x_11081:
        /* <DEDUP_REMOVED lines=14> */
.L_x_11095:
[----:B------:R-:W-:Y:S05]  /*12eb0*/  BSYNC.RECONVERGENT B0 ;  /* 0x0000000000007941 */ /* 0x000fea0003800200 */
.L_x_11094:
[----:B------:R-:W0:Y:S01]  /*12ec0*/  F2I.S64.TRUNC R2, R2 ;  /* 0x0000000200027311 */ /* 0x000e22000020d900 */
[----:B------:R-:W-:Y:S05]  /*12ed0*/  BRA `(.L_x_11069) ;  /* 0x0000000000587947 */ /* 0x000fea0003800000 */
.L_x_11068:
        /* <DEDUP_REMOVED lines=16> */
.L_x_11096:
[----:B------:R-:W-:Y:S01]  /*12fe0*/  CS2R R2, SRZ ;  /* 0x0000000000027805 */ /* 0x000fe2000001ff00 */
[----:B------:R-:W-:Y:S06]  /*12ff0*/  BRA `(.L_x_11069) ;  /* 0x0000000000107947 */ /* 0x000fec0003800000 */
.L_x_11093:
[----:B------:R0:W5:Y:S01]  /*13000*/  LDG.E.64 R2, desc[UR36][R4.64] ;  /* 0x0000002404027981 */ /* 0x000162000c1e1b00 */
[----:B------:R-:W-:Y:S05]  /*13010*/  BRA `(.L_x_11069) ;  /* 0x0000000000087947 */ /* 0x000fea0003800000 */
.L_x_11092:
[----:B------:R0:W5:Y:S01]  /*13020*/  LDG.E R2, desc[UR36][R4.64] ;  /* 0x0000002404027981 */ /* 0x000162000c1e1900 */
[----:B------:R-:W-:-:S07]  /*13030*/  IMAD.MOV.U32 R3, RZ, RZ, RZ ;  /* 0x000000ffff037224 */ /* 0x000fce00078e00ff */
.L_x_11069:
[----:B------:R-:W-:Y:S01]  /*13040*/  ISETP.NE.AND P0, PT, R19, RZ, PT ;  /* 0x000000ff1300720c */ /* 0x000fe20003f05270 */
[----:B------:R-:W-:-:S12]  /*13050*/  BSSY.RECONVERGENT B0, `(.L_x_11097) ;  /* 0x0000006000007945 */ /* 0x000fd80003800200 */
[----:B------:R-:W-:Y:S05]  /*13060*/  @!P0 BRA `(.L_x_11098) ;  /* 0x0000000000108947 */ /* 0x000fea0003800000 */
[----:B------:R-:W0:Y:S02]  /*13070*/  LDCU.64 UR4, c[0x0][0x668] ;  /* 0x0000cd00ff0477ac */ /* 0x000e240008000a00 */
[----:B012345:R-:W-:-:S04]  /*13080*/  IADD3 R2, P0, PT, R2, UR4, RZ ;  /* 0x0000000402027c10 */ /* 0x03ffc8000ff1e0ff */
[----:B------:R-:W-:-:S05]  /*13090*/  IADD3.X R3, PT, PT, R3, UR5, RZ, P0, !PT ;  /* 0x0000000503037c10 */ /* 0x000fca00087fe4ff */
[----:B------:R0:W5:Y:S04]  /*130a0*/  LDG.E.U8 R23, desc[UR36][R2.64] ;  /* 0x0000002402177981 */ /* 0x000168000c1e1100 */
.L_x_11098:
[----:B------:R-:W-:Y:S05]  /*130b0*/  BSYNC.RECONVERGENT B0 ;  /* 0x0000000000007941 */ /* 0x000fea0003800200 */
.L_x_11097:
        /* <DEDUP_REMOVED lines=13> */
.L_x_11102:
[----:B-----5:R-:W-:Y:S01]  /*13190*/  STG.E.U8 desc[UR36][R16.64], R23 ;  /* 0x0000001710007986 */ /* 0x020fe2000c101124 */
[----:B------:R-:W-:Y:S05]  /*131a0*/  EXIT ;  /* 0x000000000000794d */ /* 0x000fea0003800000 */
.L_x_11101:
        /* <DEDUP_REMOVED lines=8> */
[----:B01234-:R-:W-:-:S05]  /*13230*/  IMAD.MOV.U32 R2, RZ, RZ, R23 ;  /* 0x000000ffff027224 */ /* 0x01ffca00078e0017 */
[----:B------:R-:W-:-:S05]  /*13240*/  SHF.R.S32.HI R3, RZ, 0x1f, R2 ;  /* 0x0000001fff037819 */ /* 0x000fca0000011402 */
[----:B------:R-:W-:Y:S01]  /*13250*/  STG.E.64 desc[UR36][R16.64], R2 ;  /* 0x0000000210007986 */ /* 0x000fe2000c101b24 */
[----:B------:R-:W-:Y:S05]  /*13260*/  EXIT ;  /* 0x000000000000794d */ /* 0x000fea0003800000 */
.L_x_11105:
[----:B-----5:R-:W-:-:S04]  /*13270*/  LOP3.LUT R23, R23, 0xffff, RZ, 0xc0, !PT ;  /* 0x0000ffff17177812 */ /* 0x020fc800078ec0ff */
[----:B01234-:R-:W-:-:S05]  /*13280*/  PRMT R3, R23, 0x8880, RZ ;  /* 0x0000888017037816 */ /* 0x01ffca00000000ff */
[----:B------:R-:W-:Y:S01]  /*13290*/  STG.E desc[UR36][R16.64], R3 ;  /* 0x0000000310007986 */ /* 0x000fe2000c101924 */
[----:B------:R-:W-:Y:S05]  /*132a0*/  EXIT ;  /* 0x000000000000794d */ /* 0x000fea0003800000 */
.L_x_11104:
[----:B012345:R-:W-:-:S04]  /*132b0*/  PRMT R3, R23, 0x8880, RZ ;  /* 0x0000888017037816 */ /* 0x03ffc800000000ff */
[----:B------:R-:W-:-:S05]  /*132c0*/  PRMT R3, R3, 0x7710, RZ ;  /* 0x0000771003037816 */ /* 0x000fca00000000ff */
[----:B------:R-:W-:Y:S01]  /*132d0*/  STG.E.U16 desc[UR36][R16.64], R3 ;  /* 0x0000000310007986 */ /* 0x000fe2000c101524 */
[----:B------:R-:W-:Y:S05]  /*132e0*/  EXIT ;  /* 0x000000000000794d */ /* 0x000fea0003800000 */
.L_x_11100:
        /* <DEDUP_REMOVED lines=9> */
.L_x_11107:
[----:B-----5:R-:W0:Y:S02]  /*13380*/  I2F.S8 R0, R23 ;  /* 0x0000001700007306 */ /* 0x020e240000001400 */
[----:B0-----:R-:W-:-:S05]  /*13390*/  F2FP.F16.F32.PACK_AB R0, RZ, R0 ;  /* 0x00000000ff00723e */ /* 0x001fca00000000ff */
[----:B------:R-:W-:Y:S01]  /*133a0*/  STG.E.U16 desc[UR36][R16.64], R0 ;  /* 0x0000000010007986 */ /* 0x000fe2000c101524 */
[----:B------:R-:W-:Y:S05]  /*133b0*/  EXIT ;  /* 0x000000000000794d */ /* 0x000fea0003800000 */
.L_x_11106:
[----:B------:R-:W-:-:S09]  /*133c0*/  UISETP.NE.AND UP0, UPT, UR4, 0x7, UPT ;  /* 0x000000070400788c */ /* 0x000fd2000bf05270 */
[----:B------:R-:W-:Y:S05]  /*133d0*/  BRA.U !UP0, `(.L_x_11108) ;  /* 0x0000000108347547 */ /* 0x000fea000b800000 */
[----:B------:R-:W-:-:S09]  /*133e0*/  UISETP.NE.AND UP0, UPT, UR4, 0x8, UPT ;  /* 0x000000080400788c */ /* 0x000fd2000bf05270 */
[----:B------:R-:W-:Y:S05]  /*133f0*/  BRA.U !UP0, `(.L_x_11109) ;  /* 0x0000000108187547 */ /* 0x000fea000b800000 */
[----:B------:R-:W-:-:S09]  /*13400*/  UISETP.NE.AND UP0, UPT, UR4, 0x9, UPT ;  /* 0x000000090400788c */ /* 0x000fd2000bf05270 */
[----:B------:R-:W-:Y:S05]  /*13410*/  BRA.U UP0, `(.L_x_11103) ;  /* 0x0000000900007547 */ /* 0x000fea000b800000 */
[----:B012345:R-:W0:Y:S01]  /*13420*/  I2F.S8 R2, R23 ;  /* 0x0000001700027306 */ /* 0x03fe220000001400 */
[----:B------:R-:W-:-:S05]  /*13430*/  MOV R3, RZ ;  /* 0x000000ff00037202 */ /* 0x000fca0000000f00 */
[----:B0-----:R-:W-:Y:S01]  /*13440*/  STG.E.64 desc[UR36][R16.64], R2 ;  /* 0x0000000210007986 */ /* 0x001fe2000c101b24 */
[----:B------:R-:W-:Y:S05]  /*13450*/  EXIT ;  /* 0x000000000000794d */ /* 0x000fea0003800000 */
.L_x_11109:
[----:B-----5:R-:W0:Y:S02]  /*13460*/  I2F.S8 R23, R23 ;  /* 0x0000001700177306 */ /* 0x020e240000001400 */
[----:B01234-:R-:W-:-:S04]  /*13470*/  F2FP.F16.F32.PACK_AB R3, RZ, R23 ;  /* 0x00000017ff03723e */ /* 0x01ffc800000000ff */
[----:B------:R-:W-:-:S05]  /*13480*/  PRMT R3, R3, 0x5410, RZ ;  /* 0x0000541003037816 */ /* 0x000fca00000000ff */
[----:B------:R-:W-:Y:S01]  /*13490*/  STG.E desc[UR36][R16.64], R3 ;  /* 0x0000000310007986 */ /* 0x000fe2000c101924 */
[----:B------:R-:W-:Y:S05]  /*134a0*/  EXIT ;  /* 0x000000000000794d */ /* 0x000fea0003800000 */
.L_x_11108:
[----:B012345:R-:W-:-:S04]  /*134b0*/  PRMT R2, R23, 0x8880, RZ ;  /* 0x0000888017027816 */ /* 0x03ffc800000000ff */
[----:B------:R-:W-:-:S06]  /*134c0*/  PRMT R2, R2, 0x7710, RZ ;  /* 0x0000771002027816 */ /* 0x000fcc00000000ff */
[----:B------:R-:W0:Y:S02]  /*134d0*/  I2F.F64.S16 R2, R2 ;  /* 0x0000000200027312 */ /* 0x000e240000101c00 */
[----:B0-----:R-:W-:Y:S01]  /*134e0*/  STG.E.64 desc[UR36][R16.64], R2 ;  /* 0x0000000210007986 */ /* 0x001fe2000c101b24 */
[----:B------:R-:W-:Y:S05]  /*134f0*/  EXIT ;  /* 0x000000000000794d */ /* 0x000fea0003800000 */
.L_x_11099:
        /* <DEDUP_REMOVED lines=10> */
[----:B012345:R-:W-:-:S04]  /*135a0*/  PRMT R3, R23, 0x8880, RZ ;  /* 0x0000888017037816 */ /* 0x03ffc800000000ff */
[----:B------:R-:W-:-:S05]  /*135b0*/  PRMT R3, R3, 0x7710, RZ ;  /* 0x0000771003037816 */ /* 0x000fca00000000ff */
[----:B------:R-:W-:Y:S01]  /*135c0*/  STG.E.U16 desc[UR36][R16.64], R3 ;  /* 0x0000000310007986 */ /* 0x000fe2000c101524 */
[----:B------:R-:W-:Y:S05]  /*135d0*/  EXIT ;  /* 0x000000000000794d */ /* 0x000fea0003800000 */
.L_x_11113:
[----:B012345:R-:W0:Y:S01]  /*135e0*/  I2F.S8 R3, R23 ;  /* 0x0000001700037306 */ /* 0x03fe220000001400 */
        /* <DEDUP_REMOVED lines=16> */
.L_x_11116:
[----:B------:R-:W-:-:S04]  /*136f0*/  SHF.R.U32.HI R3, RZ, 0x18, R3 ;  /* 0x00000018ff037819 */ /* 0x000fc80000011603 */
[----:B------:R-:W-:-:S04]  /*13700*/  LOP3.LUT R0, R0, 0x80, R3, 0xf8, !PT ;  /* 0x0000008000007812 */ /* 0x000fc800078ef803 */
[----:B------:R-:W-:-:S07]  /*13710*/  PRMT R8, R0, 0x7610, R8 ;  /* 0x0000761000087816 */ /* 0x000fce0000000008 */
.L_x_11115:
[----:B------:R-:W-:Y:S05]  /*13720*/  BSYNC.RECONVERGENT B0 ;  /* 0x0000000000007941 */ /* 0x000fea0003800200 */
.L_x_11114:
[----:B------:R-:W-:Y:S01]  /*13730*/  STG.E.U8 desc[UR36][R16.64], R8 ;  /* 0x0000000810007986 */ /* 0x000fe2000c101124 */
[----:B------:R-:W-:Y:S05]  /*13740*/  EXIT ;  /* 0x000000000000794d */ /* 0x000fea0003800000 */
.L_x_11112:
        /* <DEDUP_REMOVED lines=17> */
.L_x_11119:
[----:B------:R-:W-:-:S04]  /*13860*/  SHF.R.U32.HI R3, RZ, 0x18, R3 ;  /* 0x00000018ff037819 */ /* 0x000fc80000011603 */
[----:B------:R-:W-:-:S04]  /*13870*/  LOP3.LUT R0, R0, 0x80, R3, 0xf8, !PT ;  /* 0x0000008000007812 */ /* 0x000fc800078ef803 */
[----:B------:R-:W-:-:S07]  /*13880*/  PRMT R8, R0, 0x7610, R8 ;  /* 0x0000761000087816 */ /* 0x000fce0000000008 */
.L_x_11118:
[----:B------:R-:W-:Y:S05]  /*13890*/  BSYNC.RECONVERGENT B0 ;  /* 0x0000000000007941 */ /* 0x000fea0003800200 */
.L_x_11117:
[----:B------:R-:W-:Y:S01]  /*138a0*/  STG.E.U8 desc[UR36][R16.64], R8 ;  /* 0x0000000810007986 */ /* 0x000fe2000c101124 */
[----:B------:R-:W-:Y:S05]  /*138b0*/  EXIT ;  /* 0x000000000000794d */ /* 0x000fea0003800000 */
.L_x_11111:
[----:B------:R-:W-:-:S09]  /*138c0*/  UISETP.NE.AND UP0, UPT, UR4, 0x1c, UPT ;  /* 0x0000001c0400788c */ /* 0x000fd2000bf05270 */
[----:B------:R-:W-:Y:S05]  /*138d0*/  BRA.U !UP0, `(.L_x_11120) ;  /* 0x0000000108687547 */ /* 0x000fea000b800000 */
[----:B------:R-:W-:-:S09]  /*138e0*/  UISETP.NE.AND UP0, UPT, UR4, 0x1d, UPT ;  /* 0x0000001d0400788c */ /* 0x000fd2000bf05270 */
[----:B------:R-:W-:Y:S05]  /*138f0*/  BRA.U !UP0, `(.L_x_11121) ;  /* 0x0000000108487547 */ /* 0x000fea000b800000 */
[----:B------:R-:W-:-:S09]  /*13900*/  UISETP.NE.AND UP0, UPT, UR4, 0x2c, UPT ;  /* 0x0000002c0400788c */ /* 0x000fd2000bf05270 */
[----:B------:R-:W-:Y:S05]  /*13910*/  BRA.U UP0, `(.L_x_11103) ;  /* 0x0000000100c07547 */ /* 0x000fea000b800000 */
[----:B0----5:R-:W1:Y:S02]  /*13920*/  I2F.S8 R4, R23 ;  /* 0x0000001700047306 */ /* 0x021e640000001400 */
[----:B-1234-:R-:W-:-:S04]  /*13930*/  SHF.R.U32.HI R2, RZ, 0x17, R4 ;  /* 0x00000017ff027819 */ /* 0x01efc80000011604 */
        /* <DEDUP_REMOVED lines=14> */
.L_x_11121:
[----:B-----5:R-:W-:-:S04]  /*13a20*/  LOP3.LUT R23, R23, 0xffff, RZ, 0xc0, !PT ;  /* 0x0000ffff17177812 */ /* 0x020fc800078ec0ff */
[----:B------:R-:W-:-:S05]  /*13a30*/  PRMT R23, R23, 0x8880, RZ ;  /* 0x0000888017177816 */ /* 0x000fca00000000ff */
[----:B01234-:R-:W-:-:S05]  /*13a40*/  IMAD.MOV.U32 R2, RZ, RZ, R23 ;  /* 0x000000ffff027224 */ /* 0x01ffca00078e0017 */
[----:B------:R-:W-:-:S05]  /*13a50*/  SHF.R.S32.HI R3, RZ, 0x1f, R2 ;  /* 0x0000001fff037819 */ /* 0x000fca0000011402 */
[----:B------:R-:W-:Y:S01]  /*13a60*/  STG.E.64 desc[UR36][R16.64], R2 ;  /* 0x0000000210007986 */ /* 0x000fe2000c101b24 */
[----:B------:R-:W-:Y:S05]  /*13a70*/  EXIT ;  /* 0x000000000000794d */ /* 0x000fea0003800000 */
.L_x_11120:
[----:B-----5:R-:W-:-:S04]  /*13a80*/  LOP3.LUT R23, R23, 0xffff, RZ, 0xc0, !PT ;  /* 0x0000ffff17177812 */ /* 0x020fc800078ec0ff */
[----:B01234-:R-:W-:-:S05]  /*13a90*/  PRMT R3, R23, 0x8880, RZ ;  /* 0x0000888017037816 */ /* 0x01ffca00000000ff */
[----:B------:R-:W-:Y:S01]  /*13aa0*/  STG.E desc[UR36][R16.64], R3 ;  /* 0x0000000310007986 */ /* 0x000fe2000c101924 */
[----:B------:R-:W-:Y:S05]  /*13ab0*/  EXIT ;  /* 0x000000000000794d */ /* 0x000fea0003800000 */
.L_x_11110:
[----:B------:R-:W-:-:S09]  /*13ac0*/  UISETP.GT.AND UP0, UPT, UR4, 0xe, UPT ;  /* 0x0000000e0400788c */ /* 0x000fd2000bf04270 */
[----:B------:R-:W-:Y:S05]  /*13ad0*/  BRA.U UP0, `(.L_x_11122) ;  /* 0x0000000100387547 */ /* 0x000fea000b800000 */
[----:B------:R-:W-:-:S09]  /*13ae0*/  UISETP.NE.AND UP0, UPT, UR4, 0xa, UPT ;  /* 0x0000000a0400788c */ /* 0x000fd2000bf05270 */
[----:B------:R-:W-:Y:S05]  /*13af0*/  BRA.U !UP0, `(.L_x_11123) ;  /* 0x0000000108187547 */ /* 0x000fea000b800000 */
[----:B------:R-:W-:-:S09]  /*13b00*/  UISETP.NE.AND UP0, UPT, UR4, 0xb, UPT ;  /* 0x0000000b0400788c */ /* 0x000fd2000bf05270 */
[----:B------:R-:W-:Y:S05]  /*13b10*/  BRA.U UP0, `(.L_x_11103) ;  /* 0x0000000100407547 */ /* 0x000fea000b800000 */
[----:B-----5:R-:W-:-:S04]  /*13b20*/  LOP3.LUT P0, RZ, R23, 0xff, RZ, 0xc0, !PT ;  /* 0x000000ff17ff7812 */ /* 0x020fc8000780c0ff */
[----:B01234-:R-:W-:-:S05]  /*13b30*/  SEL R3, RZ, 0x1, !P0 ;  /* 0x00000001ff037807 */ /* 0x01ffca0004000000 */
[----:B------:R-:W-:Y:S01]  /*13b40*/  STG.E.U8 desc[UR36][R16.64], R3 ;  /* 0x0000000310007986 */ /* 0x000fe2000c101124 */
[----:B------:R-:W-:Y:S05]  /*13b50*/  EXIT ;  /* 0x000000000000794d */ /* 0x000fea0003800000 */
.L_x_11123:
[----:B0----5:R-:W-:Y:S02]  /*13b60*/  PRMT R4, R23, 0x8880, RZ ;  /* 0x0000888017047816 */ /* 0x021fe400000000ff */
[----:B------:R-:W-:Y:S02]  /*13b70*/  CS2R R6, SRZ ;  /* 0x0000000000067805 */ /* 0x000fe4000001ff00 */
[----:B------:R-:W-:-:S06]  /*13b80*/  PRMT R4, R4, 0x7710, RZ ;  /* 0x0000771004047816 */ /* 0x000fcc00000000ff */
[----:B------:R-:W0:Y:S02]  /*13b90*/  I2F.F64.S16 R4, R4 ;  /* 0x0000000400047312 */ /* 0x000e240000101c00 */
[----:B0-----:R-:W-:Y:S01]  /*13ba0*/  STG.E.128 desc[UR36][R16.64], R4 ;  /* 0x0000000410007986 */ /* 0x001fe2000c101d24 */
[----:B------:R-:W-:Y:S05]  /*13bb0*/  EXIT ;  /* 0x000000000000794d */ /* 0x000fea0003800000 */
.L_x_11122:
[----:B------:R-:W-:-:S09]  /*13bc0*/  UISETP.NE.AND UP0, UPT, UR4, 0xf, UPT ;  /* 0x0000000f0400788c */ /* 0x000fd2000bf05270 */
[----:B------:R-:W-:Y:S05]  /*13bd0*/  BRA.U !UP0, `(.L_x_11124) ;  /* 0x0000000108e87547 */ /* 0x000fea000b800000 */
[----:B------:R-:W-:-:S09]  /*13be0*/  UISETP.NE.AND UP0, UPT, UR4, 0x17, UPT ;  /* 0x000000170400788c */ /* 0x000fd2000bf05270 */
[----:B------:R-:W-:Y:S05]  /*13bf0*/  BRA.U !UP0, `(.L_x_11125) ;  /* 0x0000000108907547 */ /* 0x000fea000b800000 */
[----:B------:R-:W-:-:S09]  /*13c00*/  UISETP.NE.AND UP0, UPT, UR4, 0x18, UPT ;  /* 0x000000180400788c */ /* 0x000fd2000bf05270 */
[----:B------:R-:W-:Y:S05]  /*13c10*/  BRA.U !UP0, `(.L_x_11126) ;  /* 0x0000000108447547 */ /* 0x000fea000b800000 */
.L_x_11103:
        /* <DEDUP_REMOVED lines=16> */
.L_x_11127:
[----:B------:R-:W-:Y:S05]  /*13d20*/  EXIT ;  /* 0x000000000000794d */ /* 0x000fea0003800000 */
.L_x_11126:
[----:B-----5:R-:W0:Y:S01]  /*13d30*/  I2F.S8 R23, R23 ;  /* 0x0000001700177306 */ /* 0x020e220000001400 */
        /* <DEDUP_REMOVED lines=12> */
.L_x_11129:
[----:B------:R-:W-:Y:S05]  /*13e00*/  BSYNC.RECONVERGENT B0 ;  /* 0x0000000000007941 */ /* 0x000fea0003800200 */
.L_x_11128:
[----:B------:R-:W-:-:S05]  /*13e10*/  LOP3.LUT R3, R0, 0x80, R3, 0xf8, !PT ;  /* 0x0000008000037812 */ /* 0x000fca00078ef803 */
[----:B------:R-:W-:Y:S01]  /*13e20*/  STG.E.U8 desc[UR36][R16.64], R3 ;  /* 0x0000000310007986 */ /* 0x000fe2000c101124 */
[----:B------:R-:W-:Y:S05]  /*13e30*/  EXIT ;  /* 0x000000000000794d */ /* 0x000fea0003800000 */
.L_x_11125:
[----:B012345:R-:W0:Y:S01]  /*13e40*/  I2F.S8 R3, R23 ;  /* 0x0000001700037306 */ /* 0x03fe220000001400 */
        /* <DEDUP_REMOVED lines=11> */
.L_x_11131:
[----:B------:R-:W-:Y:S01]  /*13f00*/  IMAD.MOV.U32 R0, RZ, RZ, 0x7f ;  /* 0x0000007fff007424 */ /* 0x000fe200078e00ff */
[----:B------:R-:W-:-:S04]  /*13f10*/  ISETP.GT.U32.AND P0, PT, R2, 0x7f800000, PT ;  /* 0x7f8000000200780c */ /* 0x000fc80003f04070 */
[----:B------:R-:W-:-:S09]  /*13f20*/  SEL R0, R0, 0x7c, P0 ;  /* 0x0000007c00007807 */ /* 0x000fd20000000000 */
.L_x_11132:
[----:B------:R-:W-:Y:S05]  /*13f30*/  BSYNC.RECONVERGENT B0 ;  /* 0x0000000000007941 */ /* 0x000fea0003800200 */
.L_x_11130:
[----:B------:R-:W-:-:S04]  /*13f40*/  SHF.R.U32.HI R3, RZ, 0x18, R3 ;  /* 0x00000018ff037819 */ /* 0x000fc80000011603 */
[----:B------:R-:W-:-:S05]  /*13f50*/  LOP3.LUT R3, R0, 0x80, R3, 0xf8, !PT ;  /* 0x0000008000037812 */ /* 0x000fca00078ef803 */
[----:B------:R-:W-:Y:S01]  /*13f60*/  STG.E.U8 desc[UR36][R16.64], R3 ;  /* 0x0000000310007986 */ /* 0x000fe2000c101124 */
[----:B------:R-:W-:Y:S05]  /*13f70*/  EXIT ;  /* 0x000000000000794d */ /* 0x000fea0003800000 */
.L_x_11124:
[----:B-----5:R-:W0:Y:S02]  /*13f80*/  I2F.S8 R0, R23 ;  /* 0x0000001700007306 */ /* 0x020e240000001400 */
[----:B0-----:R-:W-:-:S05]  /*13f90*/  F2FP.BF16.F32.PACK_AB R0, RZ, R0 ;  /* 0x00000000ff00723e */ /* 0x001fca00000010ff */
[----:B------:R-:W-:Y:S01]  /*13fa0*/  STG.E.U16 desc[UR36][R16.64], R0 ;  /* 0x0000000010007986 */ /* 0x000fe2000c101524 */
[----:B------:R-:W-:Y:S05]  /*13fb0*/  EXIT ;  /* 0x000000000000794d */ /* 0x000fea0003800000 */
.L_x_11133:
        /* <DEDUP_REMOVED lines=12> */
.L_x_41928:


//--------------------- .text._ZN2at6native27unrolled_elementwise_kernelIZZZNS0_28launch_masked_scatter_kernelERKNS_10TensorBaseES4_S4_S4_ENKUlvE_clEvENKUlvE0_clEvEUlablE_St5arrayIPcLm4EELi4E23TrivialOffsetCalculatorILi3EjESB_ILi1EjENS0_6memory12LoadWithCastILi3EEENSE_13StoreWithCastILi1EEEEEviT_T0_T2_T3_T4_T5_ --------------------------
	.section	.text._ZN2at6native27unrolled_elementwise_kernelIZZZNS0_28launch_masked_scatter_kernelERKNS_10TensorBaseES4_S4_S4_ENKUlvE_clEvENKUlvE0_clEvEUlablE_St5arrayIPcLm4EELi4E23TrivialOffsetCalculatorILi3EjESB_ILi1EjENS0_6memory12LoadWithCastILi3EEENSE_13StoreWithCastILi1EEEEEviT_T0_T2_T3_T4_T5_,"ax",@progbits
	.align	128
        .global         _ZN2at6native27unrolled_elementwise_kernelIZZZNS0_28launch_masked_scatter_kernelERKNS_10TensorBaseES4_S4_S4_ENKUlvE_clEvENKUlvE0_clEvEUlablE_St5arrayIPcLm4EELi4E23TrivialOffsetCalculatorILi3EjESB_ILi1EjENS0_6memory12LoadWithCastILi3EEENSE_13StoreWithCastILi1EEEEEviT_T0_T2_T3_T4_T5_
        .type           _ZN2at6native27unrolled_elementwise_kernelIZZZNS0_28launch_masked_scatter_kernelERKNS_10TensorBaseES4_S4_S4_ENKUlvE_clEvENKUlvE0_clEvEUlablE_St5arrayIPcLm4EELi4E23TrivialOffsetCalculatorILi3EjESB_ILi1EjENS0_6memory12LoadWithCastILi3EEENSE_13StoreWithCastILi1EEEEEviT_T0_T2_T3_T4_T5_,@function
        .size           _ZN2at6native27unrolled_elementwise_kernelIZZZNS0_28launch_masked_scatter_kernelERKNS_10TensorBaseES4_S4_S4_ENKUlvE_clEvENKUlvE0_clEvEUlablE_St5arrayIPcLm4EELi4E23TrivialOffsetCalculatorILi3EjESB_ILi1EjENS0_6memory12LoadWithCastILi3EEENSE_13StoreWithCastILi1EEEEEviT_T0_T2_T3_T4_T5_,(.L_x_41929 - _ZN2at6native27unrolled_elementwise_kernelIZZZNS0_28launch_masked_scatter_kernelERKNS_10TensorBaseES4_S4_S4_ENKUlvE_clEvENKUlvE0_clEvEUlablE_St5arrayIPcLm4EELi4E23TrivialOffsetCalculatorILi3EjESB_ILi1EjENS0_6memory12LoadWithCastILi3EEENSE_13StoreWithCastILi1EEEEEviT_T0_T2_T3_T4_T5_)
        .other          _ZN2at6native27unrolled_elementwise_kernelIZZZNS0_28launch_masked_scatter_kernelERKNS_10TensorBaseES4_S4_S4_ENKUlvE_clEvENKUlvE0_clEvEUlablE_St5arrayIPcLm4EELi4E23TrivialOffsetCalculatorILi3EjESB_ILi1EjENS0_6memory12LoadWithCastILi3EEENSE_13StoreWithCastILi1EEEEEviT_T0_T2_T3_T4_T5_,@"STO_CUDA_ENTRY STV_DEFAULT"
_ZN2at6native27unrolled_elementwise_kernelIZZZNS0_28launch_masked_scatter_kernelERKNS_10TensorBaseES4_S4_S4_ENKUlvE_clEvENKUlvE0_clEvEUlablE_St5arrayIPcLm4EELi4E23TrivialOffsetCalculatorILi3EjESB_ILi1EjENS0_6memory12LoadWithCastILi3EEENSE_13StoreWithCastILi1EEEEEviT_T0_T2_T3_T4_T5_:
.text._ZN2at6native27unrolled_elementwise_kernelIZZZNS0_28launch_masked_scatter_kernelERKNS_10TensorBaseES4_S4_S4_ENKUlvE_clEvENKUlvE0_clEvEUlablE_St5arrayIPcLm4EELi4E23TrivialOffsetCalculatorILi3EjESB_ILi1EjENS0_6memory12LoadWithCastILi3EEENSE_13StoreWithCastILi1EEEEEviT_T0_T2_T3_T4_T5_:
        /* <DEDUP_REMOVED lines=35> */
.L_x_11139:
[----:B------:R3:W5:Y:S01]  /*0230*/  LDG.E.U8 R22, desc[UR36][R4.64] ;  /* 0x0000002404167981 */ /* 0x000762000c1e1100 */
[----:B------:R-:W-:Y:S05]  /*0240*/  BRA `(.L_x_11141) ;  /* 0x0000000c00507947 */ /* 0x000fea0003800000 */
.L_x_11138:
        /* <DEDUP_REMOVED lines=8> */
.L_x_11143:
[----:B------:R1:W5:Y:S01]  /*02d0*/  LDG.E.U8 R22, desc[UR36][R4.64] ;  /* 0x0000002404167981 */ /* 0x000362000c1e1100 */
[----:B------:R-:W-:Y:S05]  /*02e0*/  BRA `(.L_x_11141) ;  /* 0x0000000c00287947 */ /* 0x000fea0003800000 */
.L_x_11142:
[----:B------:R2:W5:Y:S01]  /*02f0*/  LDG.E.U16 R22, desc[UR36][R4.64] ;  /* 0x0000002404167981 */ /* 0x000562000c1e1500 */
[----:B------:R-:W-:Y:S05]  /*0300*/  BRA `(.L_x_11141) ;  /* 0x0000000c00207947 */ /* 0x000fea0003800000 */
.L_x_11137:
        /* <DEDUP_REMOVED lines=9> */
.L_x_11145:
[----:B------:R-:W2:Y:S02]  /*03a0*/  LDG.E.U16 R0, desc[UR36][R4.64] ;  /* 0x0000002404007981 */ /* 0x000ea4000c1e1500 */
[----:B--2---:R-:W-:-:S06]  /*03b0*/  HADD2.F32 R0, -RZ, R0.H0_H0 ;  /* 0x20000000ff007230 */ /* 0x004fcc0000004100 */
[----:B------:R-:W0:Y:S02]  /*03c0*/  F2I.FTZ.TRUNC.NTZ R0, R0 ;  /* 0x0000000000007305 */ /* 0x000e24000021f100 */
[----:B0-----:R-:W-:Y:S01]  /*03d0*/  PRMT R22, R0, 0x7610, R22 ;  /* 0x0000761000167816 */ /* 0x001fe20000000016 */
[----:B------:R-:W-:Y:S06]  /*03e0*/  BRA `(.L_x_11141) ;  /* 0x0000000800e87947 */ /* 0x000fec0003800000 */
.L_x_11144:
        /* <DEDUP_REMOVED lines=9> */
.L_x_11147:
[----:B------:R-:W2:Y:S02]  /*0480*/  LDG.E.U16 R4, desc[UR36][R4.64] ;  /* 0x0000002404047981 */ /* 0x000ea4000c1e1500 */
[----:B--2---:R-:W-:-:S06]  /*0490*/  HADD2.F32 R0, -RZ, R4.H0_H0 ;  /* 0x20000004ff007230 */ /* 0x004fcc0000004100 */
[----:B------:R-:W0:Y:S02]  /*04a0*/  F2I.FTZ.TRUNC.NTZ R0, R0 ;  /* 0x0000000000007305 */ /* 0x000e24000021f100 */
[----:B0-----:R-:W-:Y:S01]  /*04b0*/  PRMT R22, R0, 0x7610, R22 ;  /* 0x0000761000167816 */ /* 0x001fe20000000016 */
[----:B------:R-:W-:Y:S06]  /*04c0*/  BRA `(.L_x_11141) ;  /* 0x0000000800b07947 */ /* 0x000fec0003800000 */
.L_x_11146:
[----:B------:R-:W2:Y:S02]  /*04d0*/  LDG.E.64 R4, desc[UR36][R4.64] ;  /* 0x0000002404047981 */ /* 0x000ea4000c1e1b00 */
[----:B--2---:R0:W1:Y:S01]  /*04e0*/  F2I.F64.TRUNC R22, R4 ;  /* 0x0000000400167311 */ /* 0x004062000030d100 */
[----:B------:R-:W-:Y:S05]  /*04f0*/  BRA `(.L_x_11141) ;  /* 0x0000000800a47947 */ /* 0x000fea0003800000 */
.L_x_11136:
        /* <DEDUP_REMOVED lines=12> */
.L_x_11150:
[----:B------:R-:W2:Y:S02]  /*05c0*/  LDG.E.64 R4, desc[UR36][R4.64] ;  /* 0x0000002404047981 */ /* 0x000ea4000c1e1b00 */
[----:B--2---:R0:W1:Y:S01]  /*05d0*/  F2I.F64.TRUNC R22, R4 ;  /* 0x0000000400167311 */ /* 0x004062000030d100 */
[----:B------:R-:W-:Y:S05]  /*05e0*/  BRA `(.L_x_11141) ;  /* 0x0000000800687947 */ /* 0x000fea0003800000 */
.L_x_11149:
        /* <DEDUP_REMOVED lines=27> */
.L_x_11152:
        /* <DEDUP_REMOVED lines=15> */
.L_x_11151:
[----:B------:R-:W2:Y:S02]  /*0890*/  LDG.E.U16 R0, desc[UR36][R4.64] ;  /* 0x0000002404007981 */ /* 0x000ea4000c1e1500 */
[----:B--2---:R-:W-:-:S06]  /*08a0*/  IMAD.U32 R0, R0, 0x10000, RZ ;  /* 0x0001000000007824 */ /* 0x004fcc00078e00ff */
[----:B------:R-:W0:Y:S02]  /*08b0*/  F2I.FTZ.TRUNC.NTZ R0, R0 ;  /* 0x0000000000007305 */ /* 0x000e24000021f100 */
[----:B0-----:R-:W-:Y:S01]  /*08c0*/  PRMT R22, R0, 0x7610, R22 ;  /* 0x0000761000167816 */ /* 0x001fe20000000016 */
[----:B------:R-:W-:Y:S06]  /*08d0*/  BRA `(.L_x_11141) ;  /* 0x0000000400ac7947 */ /* 0x000fec0003800000 */
.L_x_11148:
        /* <DEDUP_REMOVED lines=10> */
.L_x_11155:
        /* <DEDUP_REMOVED lines=21> */
.L_x_11159:
[----:B------:R-:W-:Y:S05]  /*0ad0*/  BSYNC.RECONVERGENT B1 ;  /* 0x0000000000017941 */ /* 0x000fea0003800200 */
.L_x_11158:
[----:B------:R-:W-:Y:S01]  /*0ae0*/  IMAD.SHL.U32 R0, R0, 0x100000, RZ ;  /* 0x0010000000007824 */ /* 0x000fe200078e00ff */
[----:B------:R-:W-:-:S04]  /*0af0*/  LEA R3, R3, 0x3b800000, 0x17 ;  /* 0x3b80000003037811 */ /* 0x000fc800078eb8ff */
[----:B------:R-:W-:-:S07]  /*0b00*/  LOP3.LUT R0, R3, R0, R7, 0xfe, !PT ;  /* 0x0000000003007212 */ /* 0x000fce00078efe07 */
.L_x_11157:
[----:B------:R-:W-:Y:S05]  /*0b10*/  BSYNC.RECONVERGENT B0 ;  /* 0x0000000000007941 */ /* 0x000fea0003800200 */
.L_x_11156:
[----:B------:R-:W0:Y:S02]  /*0b20*/  F2I.FTZ.TRUNC.NTZ R0, R0 ;  /* 0x0000000000007305 */ /* 0x000e24000021f100 */
[----:B0-----:R-:W-:Y:S01]  /*0b30*/  PRMT R22, R0, 0x7610, R22 ;  /* 0x0000761000167816 */ /* 0x001fe20000000016 */
[----:B------:R-:W-:Y:S06]  /*0b40*/  BRA `(.L_x_11141) ;  /* 0x0000000400107947 */ /* 0x000fec0003800000 */
.L_x_11154:
        /* <DEDUP_REMOVED lines=21> */
.L_x_11163:
[----:B------:R-:W-:Y:S05]  /*0ca0*/  BSYNC.RECONVERGENT B1 ;  /* 0x0000000000017941 */ /* 0x000fea0003800200 */
.L_x_11162:
[----:B------:R-:W-:Y:S01]  /*0cb0*/  IMAD.SHL.U32 R0, R0, 0x200000, RZ ;  /* 0x0020000000007824 */ /* 0x000fe200078e00ff */
[----:B------:R-:W-:-:S04]  /*0cc0*/  LEA R3, R3, 0x37800000, 0x17 ;  /* 0x3780000003037811 */ /* 0x000fc800078eb8ff */
[----:B------:R-:W-:-:S07]  /*0cd0*/  LOP3.LUT R0, R3, R0, R7, 0xfe, !PT ;  /* 0x0000000003007212 */ /* 0x000fce00078efe07 */
.L_x_11161:
[----:B------:R-:W-:Y:S05]  /*0ce0*/  BSYNC.RECONVERGENT B0 ;  /* 0x0000000000007941 */ /* 0x000fea0003800200 */
.L_x_11160:
[----:B------:R-:W0:Y:S02]  /*0cf0*/  F2I.FTZ.TRUNC.NTZ R0, R0 ;  /* 0x0000000000007305 */ /* 0x000e24000021f100 */
[----:B0-----:R-:W-:Y:S01]  /*0d00*/  PRMT R22, R0, 0x7610, R22 ;  /* 0x0000761000167816 */ /* 0x001fe20000000016 */
[----:B------:R-:W-:Y:S06]  /*0d10*/  BRA `(.L_x_11141) ;  /* 0x00000000009c7947 */ /* 0x000fec0003800000 */
.L_x_11153:
[----:B------:R-:W-:-:S09]  /*0d20*/  UISETP.NE.AND UP0, UPT, UR4, 0x1c, UPT ;  /* 0x0000001c0400788c */ /* 0x000fd2000bf05270 */
[----:B------:R-:W-:Y:S05]  /*0d30*/  BRA.U !UP0, `(.L_x_11164) ;  /* 0x0000000108907547 */ /* 0x000fea000b800000 */
[----:B------:R-:W-:-:S09]  /*0d40*/  UISETP.NE.AND UP0, UPT, UR4, 0x1d, UPT ;  /* 0x0000001d0400788c */ /* 0x000fd2000bf05270 */
[----:B------:R-:W-:Y:S05]  /*0d50*/  BRA.U !UP0, `(.L_x_11165) ;  /* 0x0000000108807547 */ /* 0x000fea000b800000 */
[----:B------:R-:W-:-:S09]  /*0d60*/  UISETP.NE.AND UP0, UPT, UR4, 0x2c, UPT ;  /* 0x0000002c0400788c */ /* 0x000fd2000bf05270 */
[----:B------:R-:W-:Y:S05]  /*0d70*/  BRA.U !UP0, `(.L_x_11166) ;  /* 0x0000000108487547 */ /* 0x000fea000b800000 */
.L_x_11140:
        /* <DEDUP_REMOVED lines=16> */
.L_x_11167:
[----:B------:R-:W-:Y:S01]  /*0e80*/  PRMT R22, RZ, 0x7610, R22 ;  /* 0x00007610ff167816 */ /* 0x000fe20000000016 */
[----:B------:R-:W-:Y:S06]  /*0e90*/  BRA `(.L_x_11141) ;  /* 0x00000000003c7947 */ /* 0x000fec0003800000 */
.L_x_11166:
        /* <DEDUP_REMOVED lines=8> */
.L_x_11169:
[----:B------:R-:W-:Y:S05]  /*0f20*/  BSYNC.RECONVERGENT B0 ;  /* 0x0000000000007941 */ /* 0x000fea0003800200 */
.L_x_11168:
[----:B------:R-:W0:Y:S02]  /*0f30*/  F2I.FTZ.TRUNC.NTZ R0, R0 ;  /* 0x0000000000007305 */ /* 0x000e24000021f100 */
[----:B0-----:R-:W-:Y:S01]  /*0f40*/  PRMT R22, R0, 0x7610, R22 ;  /* 0x0000761000167816 */ /* 0x001fe20000000016 */
[----:B------:R-:W-:Y:S06]  /*0f50*/  BRA `(.L_x_11141) ;  /* 0x00000000000c7947 */ /* 0x000fec0003800000 */
.L_x_11165:
[----:B------:R0:W5:Y:S01]  /*0f60*/  LDG.E.U8 R22, desc[UR36][R4.64] ;  /* 0x0000002404167981 */ /* 0x000162000c1e1100 */
[----:B------:R-:W-:Y:S05]  /*0f70*/  BRA `(.L_x_11141) ;  /* 0x0000000000047947 */ /* 0x000fea0003800000 */
.L_x_11164:
[----:B------:R0:W5:Y:S02]  /*0f80*/  LDG.E.U8 R22, desc[UR36][R4.64] ;  /* 0x0000002404167981 */ /* 0x000164000c1e1100 */
.L_x_11141:
        /* <DEDUP_REMOVED lines=21> */
.L_x_11174:
[----:B------:R-:W2:Y:S02]  /*10e0*/  LDG.E.U8 R4, desc[UR36][R4.64] ;  /* 0x0000002404047981 */ /* 0x000ea4000c1e1100 */
[----:B--2---:R-:W-:-:S04]  /*10f0*/  ISETP.NE.AND P0, PT, R4, RZ, PT ;  /* 0x000000ff0400720c */ /* 0x004fc80003f05270 */
[----:B------:R-:W-:Y:S01]  /*1100*/  P2R R23, PR, RZ, 0x1 ;  /* 0x00000001ff177803 */ /* 0x000fe20000000000 */
[----:B------:R-:W-:Y:S08]  /*1110*/  BRA `(.L_x_11176) ;  /* 0x0000000800847947 */ /* 0x000ff00003800000 */
.L_x_11173:
        /* <DEDUP_REMOVED lines=11> */
.L_x_11178:
[----:B------:R-:W2:Y:S02]  /*11d0*/  LDG.E R4, desc[UR36][R4.64] ;  /* 0x0000002404047981 */ /* 0x000ea4000c1e1900 */
[----:B--2---:R-:W-:-:S04]  /*11e0*/  ISETP.NE.AND P0, PT, R4, RZ, PT ;  /* 0x000000ff0400720c */ /* 0x004fc80003f05270 */
[----:B------:R-:W-:Y:S01]  /*11f0*/  P2R R23, PR, RZ, 0x1 ;  /* 0x00000001ff177803 */ /* 0x000fe20000000000 */
[----:B------:R-:W-:Y:S08]  /*1200*/  BRA `(.L_x_11176) ;  /* 0x0000000800487947 */ /* 0x000ff00003800000 */
.L_x_11177:
[----:B------:R-:W2:Y:S02]  /*1210*/  LDG.E.U16 R4, desc[UR36][R4.64] ;  /* 0x0000002404047981 */ /* 0x000ea4000c1e1500 */
[----:B--2---:R-:W-:-:S04]  /*1220*/  ISETP.NE.AND P0, PT, R4, RZ, PT ;  /* 0x000000ff0400720c */ /* 0x004fc80003f05270 */
[----:B------:R-:W-:Y:S01]  /*1230*/  P2R R23, PR, RZ, 0x1 ;  /* 0x00000001ff177803 */ /* 0x000fe20000000000 */
[----:B------:R-:W-:Y:S08]  /*1240*/  BRA `(.L_x_11176) ;  /* 0x0000000800387947 */ /* 0x000ff00003800000 */
.L_x_11172:
        /* <DEDUP_REMOVED lines=10> */
.L_x_11180:
[----:B------:R-:W2:Y:S02]  /*12f0*/  LDG.E.U16 R0, desc[UR36][R4.64] ;  /* 0x0000002404007981 */ /* 0x000ea4000c1e1500 */
[----:B--2---:R-:W-:-:S05]  /*1300*/  HADD2.F32 R0, -RZ, R0.H0_H0 ;  /* 0x20000000ff007230 */ /* 0x004fca0000004100 */
[----:B------:R-:W-:-:S04]  /*1310*/  FSETP.NEU.FTZ.AND P0, PT, R0, RZ, PT ;  /* 0x000000ff0000720b */ /* 0x000fc80003f1d000 */
[----:B------:R-:W-:Y:S01]  /*1320*/  P2R R23, PR, RZ, 0x1 ;  /* 0x00000001ff177803 */ /* 0x000fe20000000000 */
[----:B------:R-:W-:Y:S08]  /*1330*/  BRA `(.L_x_11176) ;  /* 0x0000000400fc7947 */ /* 0x000ff00003800000 */
.L_x_11179:
        /* <DEDUP_REMOVED lines=12> */
.L_x_11182:
        /* <DEDUP_REMOVED lines=10> */
.L_x_11181:
[----:B------:R-:W2:Y:S02]  /*14a0*/  LDG.E.64 R4, desc[UR36][R4.64] ;  /* 0x0000002404047981 */ /* 0x000ea4000c1e1b00 */
[----:B--2---:R-:W-:-:S06]  /*14b0*/  DSETP.NEU.AND P0, PT, R4, RZ, PT ;  /* 0x000000ff0400722a */ /* 0x004fcc0003f0d000 */
[----:B------:R-:W-:Y:S01]  /*14c0*/  P2R R23, PR, RZ, 0x1 ;  /* 0x00000001ff177803 */ /* 0x000fe20000000000 */
[----:B------:R-:W-:Y:S07]  /*14d0*/  BRA `(.L_x_11176) ;  /* 0x0000000400947947 */ /* 0x000fee0003800000 */
.L_x_11171:
        /* <DEDUP_REMOVED lines=12> */
.L_x_11185:
[----:B------:R-:W2:Y:S02]  /*15a0*/  LDG.E.128 R4, desc[UR36][R4.64] ;  /* 0x0000002404047981 */ /* 0x000ea4000c1e1d00 */
[----:B--2---:R-:W-:-:S06]  /*15b0*/  DSETP.NEU.AND P0, PT, R6, RZ, PT ;  /* 0x000000ff0600722a */ /* 0x004fcc0003f0d000 */
[----:B------:R-:W-:-:S06]  /*15c0*/  DSETP.NEU.OR P0, PT, R4, RZ, P0 ;  /* 0x000000ff0400722a */ /* 0x000fcc000070d400 */
[----:B------:R-:W-:Y:S01]  /*15d0*/  P2R R23, PR, RZ, 0x1 ;  /* 0x00000001ff177803 */ /* 0x000fe20000000000 */
[----:B------:R-:W-:Y:S07]  /*15e0*/  BRA `(.L_x_11176) ;  /* 0x0000000400507947 */ /* 0x000fee0003800000 */
.L_x_11184:
        /* <DEDUP_REMOVED lines=10> */
.L_x_11187:
        /* <DEDUP_REMOVED lines=12> */
.L_x_11186:
[----:B------:R-:W2:Y:S02]  /*1750*/  LDG.E.U16 R0, desc[UR36][R4.64] ;  /* 0x0000002404007981 */ /* 0x000ea4000c1e1500 */
[----:B--2---:R-:W-:-:S05]  /*1760*/  IMAD.U32 R0, R0, 0x10000, RZ ;  /* 0x0001000000007824 */ /* 0x004fca00078e00ff */
[----:B------:R-:W-:-:S04]  /*1770*/  FSETP.NEU.FTZ.AND P0, PT, R0, RZ, PT ;  /* 0x000000ff0000720b */ /* 0x000fc80003f1d000 */
[----:B------:R-:W-:Y:S01]  /*1780*/  P2R R23, PR, RZ, 0x1 ;  /* 0x00000001ff177803 */ /* 0x000fe20000000000 */
[----:B------:R-:W-:Y:S08]  /*1790*/  BRA `(.L_x_11176) ;  /* 0x0000000000e47947 */ /* 0x000ff00003800000 */
.L_x_11183:
        /* <DEDUP_REMOVED lines=12> */
.L_x_11190:
[----:B------:R-:W2:Y:S02]  /*1860*/  LDG.E.U8 R4, desc[UR36][R4.64] ;  /* 0x0000002404047981 */ /* 0x000ea4000c1e1100 */
[----:B--2---:R-:W-:-:S04]  /*1870*/  ISETP.NE.AND P0, PT, R4, RZ, PT ;  /* 0x000000ff0400720c */ /* 0x004fc80003f05270 */
[----:B------:R-:W-:Y:S01]  /*1880*/  P2R R23, PR, RZ, 0x1 ;  /* 0x00000001ff177803 */ /* 0x000fe20000000000 */
[----:B------:R-:W-:Y:S08]  /*1890*/  BRA `(.L_x_11176) ;  /* 0x0000000000a47947 */ /* 0x000ff00003800000 */
.L_x_11189:
[----:B------:R-:W2:Y:S02]  /*18a0*/  LDG.E.U8 R4, desc[UR36][R4.64] ;  /* 0x0000002404047981 */ /* 0x000ea4000c1e1100 */
[----:B--2---:R-:W-:-:S04]  /*18b0*/  ISETP.NE.AND P0, PT, R4, RZ, PT ;  /* 0x000000ff0400720c */ /* 0x004fc80003f05270 */
[----:B------:R-:W-:Y:S01]  /*18c0*/  P2R R23, PR, RZ, 0x1 ;  /* 0x00000001ff177803 */ /* 0x000fe20000000000 */
[----:B------:R-:W-:Y:S08]  /*18d0*/  BRA `(.L_x_11176) ;  /* 0x0000000000947947 */ /* 0x000ff00003800000 */
.L_x_11188:
[----:B------:R-:W-:-:S09]  /*18e0*/  UISETP.NE.AND UP0, UPT, UR4, 0x1c, UPT ;  /* 0x0000001c0400788c */ /* 0x000fd2000bf05270 */
[----:B------:R-:W-:Y:S05]  /*18f0*/  BRA.U !UP0, `(.L_x_11191) ;  /* 0x0000000108807547 */ /* 0x000fea000b800000 */
[----:B------:R-:W-:-:S09]  /*1900*/  UISETP.NE.AND UP0, UPT, UR4, 0x1d, UPT ;  /* 0x0000001d0400788c */ /* 0x000fd2000bf05270 */
[----:B------:R-:W-:Y:S05]  /*1910*/  BRA.U !UP0, `(.L_x_11192) ;  /* 0x0000000108647547 */ /* 0x000fea000b800000 */
[----:B------:R-:W-:-:S09]  /*1920*/  UISETP.NE.AND UP0, UPT, UR4, 0x2c, UPT ;  /* 0x0000002c0400788c */ /* 0x000fd2000bf05270 */
[----:B------:R-:W-:Y:S05]  /*1930*/  BRA.U !UP0, `(.L_x_11193) ;  /* 0x00000001084c7547 */ /* 0x000fea000b800000 */
.L_x_11175:
        /* <DEDUP_REMOVED lines=16> */
.L_x_11194:
[----:B------:R-:W-:-:S04]  /*1a40*/  PLOP3.LUT P0, PT, PT, PT, PT, 0x8, 0x80 ;  /* 0x000000000080781c */ /* 0x000fc80003f0e170 */
[----:B------:R-:W-:Y:S01]  /*1a50*/  P2R R23, PR, RZ, 0x1 ;  /* 0x00000001ff177803 */ /* 0x000fe20000000000 */
[----:B------:R-:W-:Y:S08]  /*1a60*/  BRA `(.L_x_11176) ;  /* 0x0000000000307947 */ /* 0x000ff00003800000 */
.L_x_11193:
[----:B------:R-:W2:Y:S02]  /*1a70*/  LDG.E.U8 R4, desc[UR36][R4.64] ;  /* 0x0000002404047981 */ /* 0x000ea4000c1e1100 */
[----:B--2---:R-:W-:-:S04]  /*1a80*/  ISETP.NE.AND P0, PT, R4, RZ, PT ;  /* 0x000000ff0400720c */ /* 0x004fc80003f05270 */
[----:B------:R-:W-:Y:S01]  /*1a90*/  P2R R23, PR, RZ, 0x1 ;  /* 0x00000001ff177803 */ /* 0x000fe20000000000 */
[----:B------:R-:W-:Y:S08]  /*1aa0*/  BRA `(.L_x_11176) ;  /* 0x0000000000207947 */ /* 0x000ff00003800000 */
.L_x_11192:
[----:B------:R-:W2:Y:S02]  /*1ab0*/  LDG.E.64 R4, desc[UR36][R4.64] ;  /* 0x0000002404047981 */ /* 0x000ea4000c1e1b00 */
[----:B--2---:R-:W-:-:S04]  /*1ac0*/  ISETP.NE.U32.AND P0, PT, R4, RZ, PT ;  /* 0x000000ff0400720c */ /* 0x004fc80003f05070 */
[----:B------:R-:W-:-:S04]  /*1ad0*/  ISETP.NE.AND.EX P0, PT, R5, RZ, PT, P0 ;  /* 0x000000ff0500720c */ /* 0x000fc80003f05300 */
[----:B------:R-:W-:Y:S01]  /*1ae0*/  P2R R23, PR, RZ, 0x1 ;  /* 0x00000001ff177803 */ /* 0x000fe20000000000 */
[----:B------:R-:W-:Y:S08]  /*1af0*/  BRA `(.L_x_11176) ;  /* 0x00000000000c7947 */ /* 0x000ff00003800000 */
.L_x_11191:
[----:B------:R-:W2:Y:S02]  /*1b00*/  LDG.E R4, desc[UR36][R4.64] ;  /* 0x0000002404047981 */ /* 0x000ea4000c1e1900 */
[----:B--2---:R-:W-:-:S04]  /*1b10*/  ISETP.NE.AND P0, PT, R4, RZ, PT ;  /* 0x000000ff0400720c */ /* 0x004fc80003f05270 */
[----:B------:R-:W-:-:S09]  /*1b20*/  P2R R23, PR, RZ, 0x1 ;  /* 0x00000001ff177803 */ /* 0x000fd20000000000 */
.L_x_11176:
[----:B------:R-:W-:Y:S05]  /*1b30*/  BSYNC.RECONVERGENT B6 ;  /* 0x0000000000067941 */ /* 0x000fea0003800200 */
.L_x_11170:
        /* <DEDUP_REMOVED lines=19> */
.L_x_11198:
[----:B------:R0:W5:Y:S01]  /*1c70*/  LDG.E.U8 R16, desc[UR36][R4.64] ;  /* 0x0000002404107981 */ /* 0x000162000c1e1100 */
[----:B------:R-:W-:Y:S01]  /*1c80*/  IMAD.MOV.U32 R17, RZ, RZ, RZ ;  /* 0x000000ffff117224 */ /* 0x000fe200078e00ff */
[----:B------:R-:W-:Y:S06]  /*1c90*/  BRA `(.L_x_11200) ;  /* 0x0000000c00447947 */ /* 0x000fec0003800000 */
.L_x_11197:
        /* <DEDUP_REMOVED lines=8> */
.L_x_11202:
[----:B------:R-:W2:Y:S02]  /*1d20*/  LDG.E R16, desc[UR36][R4.64] ;  /* 0x0000002404107981 */ /* 0x000ea4000c1e1900 */
[----:B--2---:R-:W-:Y:S01]  /*1d30*/  SHF.R.S32.HI R17, RZ, 0x1f, R16 ;  /* 0x0000001fff117819 */ /* 0x004fe20000011410 */
[----:B------:R-:W-:Y:S06]  /*1d40*/  BRA `(.L_x_11200) ;  /* 0x0000000c00187947 */ /* 0x000fec0003800000 */
.L_x_11201:
[----:B------:R-:W2:Y:S02]  /*1d50*/  LDG.E.S16 R16, desc[UR36][R4.64] ;  /* 0x0000002404107981 */ /* 0x000ea4000c1e1700 */
[----:B--2---:R-:W-:Y:S01]  /*1d60*/  SHF.R.S32.HI R17, RZ, 0x1f, R16 ;  /* 0x0000001fff117819 */ /* 0x004fe20000011410 */
[----:B------:R-:W-:Y:S06]  /*1d70*/  BRA `(.L_x_11200) ;  /* 0x0000000c000c7947 */ /* 0x000fec0003800000 */
.L_x_11196:
        /* <DEDUP_REMOVED lines=9> */
.L_x_11204:
[----:B------:R-:W2:Y:S02]  /*1e10*/  LDG.E.U16 R4, desc[UR36][R4.64] ;  /* 0x0000002404047981 */ /* 0x000ea4000c1e1500 */
[----:B--2---:R-:W-:-:S06]  /*1e20*/  HADD2.F32 R16, -RZ, R4.H0_H0 ;  /* 0x20000004ff107230 */ /* 0x004fcc0000004100 */
[----:B------:R-:W0:Y:S01]  /*1e30*/  F2I.S64.TRUNC R16, R16 ;  /* 0x0000001000107311 */ /* 0x000e22000020d900 */
[----:B------:R-:W-:Y:S05]  /*1e40*/  BRA `(.L_x_11200) ;  /* 0x0000000800d87947 */ /* 0x000fea0003800000 */
.L_x_11203:
        /* <DEDUP_REMOVED lines=9> */
.L_x_11206:
[----:B------:R-:W2:Y:S02]  /*1ee0*/  LDG.E.U16 R4, desc[UR36][R4.64] ;  /* 0x0000002404047981 */ /* 0x000ea4000c1e1500 */
[----:B--2---:R-:W-:-:S06]  /*1ef0*/  HADD2.F32 R16, -RZ, R4.H0_H0 ;  /* 0x20000004ff107230 */ /* 0x004fcc0000004100 */
[----:B------:R-:W0:Y:S01]  /*1f00*/  F2I.S64.TRUNC R16, R16 ;  /* 0x0000001000107311 */ /* 0x000e22000020d900 */
[----:B------:R-:W-:Y:S05]  /*1f10*/  BRA `(.L_x_11200) ;  /* 0x0000000800a47947 */ /* 0x000fea0003800000 */
.L_x_11205:
[----:B------:R-:W2:Y:S02]  /*1f20*/  LDG.E.64 R4, desc[UR36][R4.64] ;  /* 0x0000002404047981 */ /* 0x000ea4000c1e1b00 */
[----:B--2---:R0:W1:Y:S01]  /*1f30*/  F2I.S64.F64.TRUNC R16, R4 ;  /* 0x0000000400107311 */ /* 0x004062000030d900 */
[----:B------:R-:W-:Y:S05]  /*1f40*/  BRA `(.L_x_11200) ;  /* 0x0000000800987947 */ /* 0x000fea0003800000 */
.L_x_11195:
        /* <DEDUP_REMOVED lines=13> */
.L_x_11209:
[----:B------:R-:W2:Y:S02]  /*2020*/  LDG.E.64 R4, desc[UR36][R4.64] ;  /* 0x0000002404047981 */ /* 0x000ea4000c1e1b00 */
[----:B--2---:R0:W1:Y:S01]  /*2030*/  F2I.S64.F64.TRUNC R16, R4 ;  /* 0x0000000400107311 */ /* 0x004062000030d900 */
[----:B------:R-:W-:Y:S05]  /*2040*/  BRA `(.L_x_11200) ;  /* 0x0000000800587947 */ /* 0x000fea0003800000 */
.L_x_11208:
        /* <DEDUP_REMOVED lines=26> */
.L_x_11211:
        /* <DEDUP_REMOVED lines=14> */
.L_x_11210:
[----:B------:R-:W2:Y:S02]  /*22d0*/  LDG.E.U16 R16, desc[UR36][R4.64] ;  /* 0x0000002404107981 */ /* 0x000ea4000c1e1500 */
[----:B--2---:R-:W-:-:S06]  /*22e0*/  IMAD.U32 R16, R16, 0x10000, RZ ;  /* 0x0001000010107824 */ /* 0x004fcc00078e00ff */
[----:B------:R-:W0:Y:S01]  /*22f0*/  F2I.S64.TRUNC R16, R16 ;  /* 0x0000001000107311 */ /* 0x000e22000020d900 */
[----:B------:R-:W-:Y:S05]  /*2300*/  BRA `(.L_x_11200) ;  /* 0x0000000400a87947 */ /* 0x000fea0003800000 */
.L_x_11207:
        /* <DEDUP_REMOVED lines=11> */
.L_x_11214:
        /* <DEDUP_REMOVED lines=21> */
.L_x_11218:
[----:B------:R-:W-:Y:S05]  /*2510*/  BSYNC.RECONVERGENT B1 ;  /* 0x0000000000017941 */ /* 0x000fea0003800200 */
.L_x_11217:
[----:B------:R-:W-:Y:S01]  /*2520*/  IMAD.SHL.U32 R0, R0, 0x100000, RZ ;  /* 0x0010000000007824 */ /* 0x000fe200078e00ff */
[----:B------:R-:W-:-:S04]  /*2530*/  LEA R3, R3, 0x3b800000, 0x17 ;  /* 0x3b80000003037811 */ /* 0x000fc800078eb8ff */
[----:B------:R-:W-:-:S07]  /*2540*/  LOP3.LUT R16, R3, R0, R7, 0xfe, !PT ;  /* 0x0000000003107212 */ /* 0x000fce00078efe07 */
.L_x_11216:
[----:B------:R-:W-:Y:S05]  /*2550*/  BSYNC.RECONVERGENT B0 ;  /* 0x0000000000007941 */ /* 0x000fea0003800200 */
.L_x_11215:
[----:B------:R-:W1:Y:S01]  /*2560*/  F2I.S64.TRUNC R16, R16 ;  /* 0x0000001000107311 */ /* 0x000e62000020d900 */
[----:B------:R-:W-:Y:S05]  /*2570*/  BRA `(.L_x_11200) ;  /* 0x00000004000c7947 */ /* 0x000fea0003800000 */
.L_x_11213:
        /* <DEDUP_REMOVED lines=21> */
.L_x_11222:
[----:B------:R-:W-:Y:S05]  /*26d0*/  BSYNC.RECONVERGENT B1 ;  /* 0x0000000000017941 */ /* 0x000fea0003800200 */
.L_x_11221:
[----:B------:R-:W-:Y:S01]  /*26e0*/  IMAD.SHL.U32 R0, R0, 0x200000, RZ ;  /* 0x0020000000007824 */ /* 0x000fe200078e00ff */
[----:B------:R-:W-:-:S04]  /*26f0*/  LEA R3, R3, 0x37800000, 0x17 ;  /* 0x3780000003037811 */ /* 0x000fc800078eb8ff */
[----:B------:R-:W-:-:S07]  /*2700*/  LOP3.LUT R16, R3, R0, R7, 0xfe, !PT ;  /* 0x0000000003107212 */ /* 0x000fce00078efe07 */
.L_x_11220:
[----:B------:R-:W-:Y:S05]  /*2710*/  BSYNC.RECONVERGENT B0 ;  /* 0x0000000000007941 */ /* 0x000fea0003800200 */
.L_x_11219:
[----:B------:R-:W0:Y:S01]  /*2720*/  F2I.S64.TRUNC R16, R16 ;  /* 0x0000001000107311 */ /* 0x000e22000020d900 */
[----:B------:R-:W-:Y:S05]  /*2730*/  BRA `(.L_x_11200) ;  /* 0x00000000009c7947 */ /* 0x000fea0003800000 */
.L_x_11212:
[----:B------:R-:W-:-:S09]  /*2740*/  UISETP.NE.AND UP0, UPT, UR4, 0x1c, UPT ;  /* 0x0000001c0400788c */ /* 0x000fd2000bf05270 */
[----:B------:R-:W-:Y:S05]  /*2750*/  BRA.U !UP0, `(.L_x_11223) ;  /* 0x00000001088c7547 */ /* 0x000fea000b800000 */
[----:B------:R-:W-:-:S09]  /*2760*/  UISETP.NE.AND UP0, UPT, UR4, 0x1d, UPT ;  /* 0x0000001d0400788c */ /* 0x000fd2000bf05270 */
[----:B------:R-:W-:Y:S05]  /*2770*/  BRA.U !UP0, `(.L_x_11224) ;  /* 0x00000001087c7547 */ /* 0x000fea000b800000 */
[----:B------:R-:W-:-:S09]  /*2780*/  UISETP.NE.AND UP0, UPT, UR4, 0x2c, UPT ;  /* 0x0000002c0400788c */ /* 0x000fd2000bf05270 */
[----:B------:R-:W-:Y:S05]  /*2790*/  BRA.U !UP0, `(.L_x_11225) ;  /* 0x0000000108487547 */ /* 0x000fea000b800000 */
.L_x_11199:
        /* <DEDUP_REMOVED lines=16> */
.L_x_11226:
[----:B------:R-:W-:Y:S01]  /*28a0*/  CS2R R16, SRZ ;  /* 0x0000000000107805 */ /* 0x000fe2000001ff00 */
[----:B------:R-:W-:Y:S06]  /*28b0*/  BRA `(.L_x_11200) ;  /* 0x00000000003c7947 */ /* 0x000fec0003800000 */
.L_x_11225:
        /* <DEDUP_REMOVED lines=8> */
.L_x_11228:
[----:B------:R-:W-:Y:S05]  /*2940*/  BSYNC.RECONVERGENT B0 ;  /* 0x0000000000007941 */ /* 0x000fea0003800200 */
.L_x_11227:
[----:B------:R-:W0:Y:S01]  /*2950*/  F2I.S64.TRUNC R16, R16 ;  /* 0x0000001000107311 */ /* 0x000e22000020d900 */
[----:B------:R-:W-:Y:S05]  /*2960*/  BRA `(.L_x_11200) ;  /* 0x0000000000107947 */ /* 0x000fea0003800000 */
.L_x_11224:
[----:B------:R4:W5:Y:S01]  /*2970*/  LDG.E.64 R16, desc[UR36][R4.64] ;  /* 0x0000002404107981 */ /* 0x000962000c1e1b00 */
[----:B------:R-:W-:Y:S05]  /*2980*/  BRA `(.L_x_11200) ;  /* 0x0000000000087947 */ /* 0x000fea0003800000 */
.L_x_11223:
[----:B------:R3:W5:Y:S01]  /*2990*/  LDG.E R16, desc[UR36][R4.64] ;  /* 0x0000002404107981 */ /* 0x000762000c1e1900 */
[----:B------:R-:W-:-:S07]  /*29a0*/  IMAD.MOV.U32 R17, RZ, RZ, RZ ;  /* 0x000000ffff117224 */ /* 0x000fce00078e00ff */
.L_x_11200:
[----:B------:R-:W-:Y:S01]  /*29b0*/  ISETP.NE.AND P0, PT, R23, RZ, PT ;  /* 0x000000ff1700720c */ /* 0x000fe20003f05270 */
[----:B------:R-:W-:-:S03]  /*29c0*/  VIADD R25, R19, 0x80 ;  /* 0x0000008013197836 */ /* 0x000fc60000000000 */
[----:B------:R-:W-:-:S04]  /*29d0*/  PLOP3.LUT P0, PT, P0, PT, PT, 0x8, 0x80 ;  /* 0x000000000080781c */ /* 0x000fc8000070e170 */
[----:B------:R-:W-:-:S09]  /*29e0*/  P2R R24, PR, RZ, 0x1 ;  /* 0x00000001ff187803 */ /* 0x000fd20000000000 */
.L_x_11135:
[----:B------:R-:W-:Y:S05]  /*29f0*/  BSYNC.RECONVERGENT B7 ;  /* 0x0000000000077941 */ /* 0x000fea0003800200 */
.L_x_11134:
        /* <DEDUP_REMOVED lines=26> */
.L_x_11234:
[----:B------:R2:W5:Y:S01]  /*2ba0*/  LDG.E.U8 R23, desc[UR36][R4.64] ;  /* 0x0000002404177981 */ /* 0x000562000c1e1100 */
[----:B------:R-:W-:Y:S05]  /*2bb0*/  BRA `(.L_x_11236) ;  /* 0x0000000c00507947 */ /* 0x000fea0003800000 */
.L_x_11233:
        /* <DEDUP_REMOVED lines=8> */
.L_x_11238:
[----:B------:R4:W5:Y:S01]  /*2c40*/  LDG.E.U8 R23, desc[UR36][R4.64] ;  /* 0x0000002404177981 */ /* 0x000962000c1e1100 */
[----:B------:R-:W-:Y:S05]  /*2c50*/  BRA `(.L_x_11236) ;  /* 0x0000000c00287947 */ /* 0x000fea0003800000 */
.L_x_11237:
[----:B------:R3:W5:Y:S01]  /*2c60*/  LDG.E.U16 R23, desc[UR36][R4.64] ;  /* 0x0000002404177981 */ /* 0x000762000c1e1500 */
[----:B------:R-:W-:Y:S05]  /*2c70*/  BRA `(.L_x_11236) ;  /* 0x0000000c00207947 */ /* 0x000fea0003800000 */
.L_x_11232:
        /* <DEDUP_REMOVED lines=9> */
.L_x_11240:
[----:B------:R-:W2:Y:S02]  /*2d10*/  LDG.E.U16 R0, desc[UR36][R4.64] ;  /* 0x0000002404007981 */ /* 0x000ea4000c1e1500 */
[----:B--2---:R-:W-:-:S06]  /*2d20*/  HADD2.F32 R0, -RZ, R0.H0_H0 ;  /* 0x20000000ff007230 */ /* 0x004fcc0000004100 */
[----:B------:R-:W0:Y:S02]  /*2d30*/  F2I.FTZ.TRUNC.NTZ R0, R0 ;  /* 0x0000000000007305 */ /* 0x000e24000021f100 */
[----:B0-----:R-:W-:Y:S01]  /*2d40*/  PRMT R23, R0, 0x7610, R23 ;  /* 0x0000761000177816 */ /* 0x001fe20000000017 */
[----:B------:R-:W-:Y:S06]  /*2d50*/  BRA `(.L_x_11236) ;  /* 0x0000000800e87947 */ /* 0x000fec0003800000 */
.L_x_11239:
        /* <DEDUP_REMOVED lines=9> */
.L_x_11242:
[----:B------:R-:W2:Y:S02]  /*2df0*/  LDG.E.U16 R4, desc[UR36][R4.64] ;  /* 0x0000002404047981 */ /* 0x000ea4000c1e1500 */
[----:B--2---:R-:W-:-:S06]  /*2e00*/  HADD2.F32 R0, -RZ, R4.H0_H0 ;  /* 0x20000004ff007230 */ /* 0x004fcc0000004100 */
[----:B------:R-:W0:Y:S02]  /*2e10*/  F2I.FTZ.TRUNC.NTZ R0, R0 ;  /* 0x0000000000007305 */ /* 0x000e24000021f100 */
[----:B0-----:R-:W-:Y:S01]  /*2e20*/  PRMT R23, R0, 0x7610, R23 ;  /* 0x0000761000177816 */ /* 0x001fe20000000017 */
[----:B------:R-:W-:Y:S06]  /*2e30*/  BRA `(.L_x_11236) ;  /* 0x0000000800b07947 */ /* 0x000fec0003800000 */
.L_x_11241:
[----:B------:R-:W2:Y:S02]  /*2e40*/  LDG.E.64 R4, desc[UR36][R4.64] ;  /* 0x0000002404047981 */ /* 0x000ea4000c1e1b00 */
[----:B--2---:R0:W2:Y:S01]  /*2e50*/  F2I.F64.TRUNC R23, R4 ;  /* 0x0000000400177311 */ /* 0x0040a2000030d100 */
[----:B------:R-:W-:Y:S05]  /*2e60*/  BRA `(.L_x_11236) ;  /* 0x0000000800a47947 */ /* 0x000fea0003800000 */
.L_x_11231:
        /* <DEDUP_REMOVED lines=12> */
.L_x_11245:
[----:B------:R-:W2:Y:S02]  /*2f30*/  LDG.E.64 R4, desc[UR36][R4.64] ;  /* 0x0000002404047981 */ /* 0x000ea4000c1e1b00 */
[----:B--2---:R0:W2:Y:S01]  /*2f40*/  F2I.F64.TRUNC R23, R4 ;  /* 0x0000000400177311 */ /* 0x0040a2000030d100 */
[----:B------:R-:W-:Y:S05]  /*2f50*/  BRA `(.L_x_11236) ;  /* 0x0000000800687947 */ /* 0x000fea0003800000 */
.L_x_11244:
        /* <DEDUP_REMOVED lines=27> */
.L_x_11247:
        /* <DEDUP_REMOVED lines=15> */
.L_x_11246:
[----:B------:R-:W2:Y:S02]  /*3200*/  LDG.E.U16 R0, desc[UR36][R4.64] ;  /* 0x0000002404007981 */ /* 0x000ea4000c1e1500 */
[----:B--2---:R-:W-:-:S06]  /*3210*/  IMAD.U32 R0, R0, 0x10000, RZ ;  /* 0x0001000000007824 */ /* 0x004fcc00078e00ff */
[----:B------:R-:W0:Y:S02]  /*3220*/  F2I.FTZ.TRUNC.NTZ R0, R0 ;  /* 0x0000000000007305 */ /* 0x000e24000021f100 */
[----:B0-----:R-:W-:Y:S01]  /*3230*/  PRMT R23, R0, 0x7610, R23 ;  /* 0x0000761000177816 */ /* 0x001fe20000000017 */
[----:B------:R-:W-:Y:S06]  /*3240*/  BRA `(.L_x_11236) ;  /* 0x0000000400ac7947 */ /* 0x000fec0003800000 */
.L_x_11243:
        /* <DEDUP_REMOVED lines=10> */
.L_x_11250:
        /* <DEDUP_REMOVED lines=21> */
.L_x_11254:
[----:B------:R-:W-:Y:S05]  /*3440*/  BSYNC.RECONVERGENT B1 ;  /* 0x0000000000017941 */ /* 0x000fea0003800200 */
.L_x_11253:
[----:B------:R-:W-:Y:S01]  /*3450*/  IMAD.SHL.U32 R0, R0, 0x100000, RZ ;  /* 0x0010000000007824 */ /* 0x000fe200078e00ff */
[----:B------:R-:W-:-:S04]  /*3460*/  LEA R3, R3, 0x3b800000, 0x17 ;  /* 0x3b80000003037811 */ /* 0x000fc800078eb8ff */
[----:B------:R-:W-:-:S07]  /*3470*/  LOP3.LUT R0, R3, R0, R7, 0xfe, !PT ;  /* 0x0000000003007212 */ /* 0x000fce00078efe07 */
.L_x_11252:
[----:B------:R-:W-:Y:S05]  /*3480*/  BSYNC.RECONVERGENT B0 ;  /* 0x0000000000007941 */ /* 0x000fea0003800200 */
.L_x_11251:
[----:B------:R-:W0:Y:S02]  /*3490*/  F2I.FTZ.TRUNC.NTZ R0, R0 ;  /* 0x0000000000007305 */ /* 0x000e24000021f100 */
[----:B0-----:R-:W-:Y:S01]  /*34a0*/  PRMT R23, R0, 0x7610, R23 ;  /* 0x0000761000177816 */ /* 0x001fe20000000017 */
[----:B------:R-:W-:Y:S06]  /*34b0*/  BRA `(.L_x_11236) ;  /* 0x0000000400107947 */ /* 0x000fec0003800000 */
.L_x_11249:
        /* <DEDUP_REMOVED lines=21> */
.L_x_11258:
[----:B------:R-:W-:Y:S05]  /*3610*/  BSYNC.RECONVERGENT B1 ;  /* 0x0000000000017941 */ /* 0x000fea0003800200 */
.L_x_11257:
[----:B------:R-:W-:Y:S01]  /*3620*/  IMAD.SHL.U32 R0, R0, 0x200000, RZ ;  /* 0x0020000000007824 */ /* 0x000fe200078e00ff */
[----:B------:R-:W-:-:S04]  /*3630*/  LEA R3, R3, 0x37800000, 0x17 ;  /* 0x3780000003037811 */ /* 0x000fc800078eb8ff */
[----:B------:R-:W-:-:S07]  /*3640*/  LOP3.LUT R0, R3, R0, R7, 0xfe, !PT ;  /* 0x0000000003007212 */ /* 0x000fce00078efe07 */
.L_x_11256:
[----:B------:R-:W-:Y:S05]  /*3650*/  BSYNC.RECONVERGENT B0 ;  /* 0x0000000000007941 */ /* 0x000fea0003800200 */
.L_x_11255:
[----:B------:R-:W0:Y:S02]  /*3660*/  F2I.FTZ.TRUNC.NTZ R0, R0 ;  /* 0x0000000000007305 */ /* 0x000e24000021f100 */
[----:B0-----:R-:W-:Y:S01]  /*3670*/  PRMT R23, R0, 0x7610, R23 ;  /* 0x0000761000177816 */ /* 0x001fe20000000017 */
[----:B------:R-:W-:Y:S06]  /*3680*/  BRA `(.L_x_11236) ;  /* 0x00000000009c7947 */ /* 0x000fec0003800000 */
.L_x_11248:
        /* <DEDUP_REMOVED lines=14> */
.L_x_11262:
[----:B------:R-:W-:Y:S05]  /*3770*/  BSYNC.RECONVERGENT B0 ;  /* 0x0000000000007941 */ /* 0x000fea0003800200 */
.L_x_11261:
[----:B------:R-:W0:Y:S02]  /*3780*/  F2I.FTZ.TRUNC.NTZ R0, R0 ;  /* 0x0000000000007305 */ /* 0x000e24000021f100 */
[----:B0-----:R-:W-:Y:S01]  /*3790*/  PRMT R23, R0, 0x7610, R23 ;  /* 0x0000761000177816 */ /* 0x001fe20000000017 */
[----:B------:R-:W-:Y:S06]  /*37a0*/  BRA `(.L_x_11236) ;  /* 0x0000000000547947 */ /* 0x000fec0003800000 */
.L_x_11235:
        /* <DEDUP_REMOVED lines=16> */
.L_x_11263:
[----:B------:R-:W-:Y:S01]  /*38b0*/  PRMT R23, RZ, 0x7610, R23 ;  /* 0x00007610ff177816 */ /* 0x000fe20000000017 */
[----:B------:R-:W-:Y:S06]  /*38c0*/  BRA `(.L_x_11236) ;  /* 0x00000000000c7947 */ /* 0x000fec0003800000 */
.L_x_11260:
[----:B------:R0:W5:Y:S01]  /*38d0*/  LDG.E.U8 R23, desc[UR36][R4.64] ;  /* 0x0000002404177981 */ /* 0x000162000c1e1100 */
[----:B------:R-:W-:Y:S05]  /*38e0*/  BRA `(.L_x_11236) ;  /* 0x0000000000047947 */ /* 0x000fea0003800000 */
.L_x_11259:
[----:B------:R0:W5:Y:S02]  /*38f0*/  LDG.E.U8 R23, desc[UR36][R4.64] ;  /* 0x0000002404177981 */ /* 0x000164000c1e1100 */
.L_x_11236:
        /* <DEDUP_REMOVED lines=21> */
.L_x_11268:
[----:B------:R-:W2:Y:S02]  /*3a50*/  LDG.E.U8 R4, desc[UR36][R4.64] ;  /* 0x0000002404047981 */ /* 0x000ea4000c1e1100 */
[----:B--2---:R-:W-:-:S04]  /*3a60*/  ISETP.NE.AND P0, PT, R4, RZ, PT ;  /* 0x000000ff0400720c */ /* 0x004fc80003f05270 */
[----:B------:R-:W-:Y:S01]  /*3a70*/  P2R R27, PR, RZ, 0x1 ;  /* 0x00000001ff1b7803 */ /* 0x000fe20000000000 */
[----:B------:R-:W-:Y:S08]  /*3a80*/  BRA `(.L_x_11270) ;  /* 0x0000000800847947 */ /* 0x000ff00003800000 */
.L_x_11267:
        /* <DEDUP_REMOVED lines=11> */
.L_x_11272:
[----:B------:R-:W2:Y:S02]  /*3b40*/  LDG.E R4, desc[UR36][R4.64] ;  /* 0x0000002404047981 */ /* 0x000ea4000c1e1900 */
[----:B--2---:R-:W-:-:S04]  /*3b50*/  ISETP.NE.AND P0, PT, R4, RZ, PT ;  /* 0x000000ff0400720c */ /* 0x004fc80003f05270 */
[----:B------:R-:W-:Y:S01]  /*3b60*/  P2R R27, PR, RZ, 0x1 ;  /* 0x00000001ff1b7803 */ /* 0x000fe20000000000 */
[----:B------:R-:W-:Y:S08]  /*3b70*/  BRA `(.L_x_11270) ;  /* 0x0000000800487947 */ /* 0x000ff00003800000 */
.L_x_11271:
[----:B------:R-:W2:Y:S02]  /*3b80*/  LDG.E.U16 R4, desc[UR36][R4.64] ;  /* 0x0000002404047981 */ /* 0x000ea4000c1e1500 */
[----:B--2---:R-:W-:-:S04]  /*3b90*/  ISETP.NE.AND P0, PT, R4, RZ, PT ;  /* 0x000000ff0400720c */ /* 0x004fc80003f05270 */
[----:B------:R-:W-:Y:S01]  /*3ba0*/  P2R R27, PR, RZ, 0x1 ;  /* 0x00000001ff1b7803 */ /* 0x000fe20000000000 */
[----:B------:R-:W-:Y:S08]  /*3bb0*/  BRA `(.L_x_11270) ;  /* 0x0000000800387947 */ /* 0x000ff00003800000 */
.L_x_11266:
        /* <DEDUP_REMOVED lines=10> */
.L_x_11274:
[----:B------:R-:W2:Y:S02]  /*3c60*/  LDG.E.U16 R0, desc[UR36][R4.64] ;  /* 0x0000002404007981 */ /* 0x000ea4000c1e1500 */
[----:B--2---:R-:W-:-:S05]  /*3c70*/  HADD2.F32 R0, -RZ, R0.H0_H0 ;  /* 0x20000000ff007230 */ /* 0x004fca0000004100 */
[----:B------:R-:W-:-:S04]  /*3c80*/  FSETP.NEU.FTZ.AND P0, PT, R0, RZ, PT ;  /* 0x000000ff0000720b */ /* 0x000fc80003f1d000 */
[----:B------:R-:W-:Y:S01]  /*3c90*/  P2R R27, PR, RZ, 0x1 ;  /* 0x00000001ff1b7803 */ /* 0x000fe20000000000 */
[----:B------:R-:W-:Y:S08]  /*3ca0*/  BRA `(.L_x_11270) ;  /* 0x0000000400fc7947 */ /* 0x000ff00003800000 */
.L_x_11273:
        /* <DEDUP_REMOVED lines=12> */
.L_x_11276:
        /* <DEDUP_REMOVED lines=10> */
.L_x_11275:
[----:B------:R-:W2:Y:S02]  /*3e10*/  LDG.E.64 R4, desc[UR36][R4.64] ;  /* 0x0000002404047981 */ /* 0x000ea4000c1e1b00 */
[----:B--2---:R-:W-:-:S06]  /*3e20*/  DSETP.NEU.AND P0, PT, R4, RZ, PT ;  /* 0x000000ff0400722a */ /* 0x004fcc0003f0d000 */
[----:B------:R-:W-:Y:S01]  /*3e30*/  P2R R27, PR, RZ, 0x1 ;  /* 0x00000001ff1b7803 */ /* 0x000fe20000000000 */
[----:B------:R-:W-:Y:S07]  /*3e40*/  BRA `(.L_x_11270) ;  /* 0x0000000400947947 */ /* 0x000fee0003800000 */
.L_x_11265:
        /* <DEDUP_REMOVED lines=12> */
.L_x_11279:
[----:B------:R-:W2:Y:S02]  /*3f10*/  LDG.E.128 R4, desc[UR36][R4.64] ;  /* 0x0000002404047981 */ /* 0x000ea4000c1e1d00 */
[----:B--2---:R-:W-:-:S06]  /*3f20*/  DSETP.NEU.AND P0, PT, R6, RZ, PT ;  /* 0x000000ff0600722a */ /* 0x004fcc0003f0d000 */
[----:B------:R-:W-:-:S06]  /*3f30*/  DSETP.NEU.OR P0, PT, R4, RZ, P0 ;  /* 0x000000ff0400722a */ /* 0x000fcc000070d400 */
[----:B------:R-:W-:Y:S01]  /*3f40*/  P2R R27, PR, RZ, 0x1 ;  /* 0x00000001ff1b7803 */ /* 0x000fe20000000000 */
[----:B------:R-:W-:Y:S07]  /*3f50*/  BRA `(.L_x_11270) ;  /* 0x0000000400507947 */ /* 0x000fee0003800000 */
.L_x_11278:
        /* <DEDUP_REMOVED lines=10> */
.L_x_11281:
        /* <DEDUP_REMOVED lines=12> */
.L_x_11280:
[----:B------:R-:W2:Y:S02]  /*40c0*/  LDG.E.U16 R0, desc[UR36][R4.64] ;  /* 0x0000002404007981 */ /* 0x000ea4000c1e1500 */
[----:B--2---:R-:W-:-:S05]  /*40d0*/  IMAD.U32 R0, R0, 0x10000, RZ ;  /* 0x0001000000007824 */ /* 0x004fca00078e00ff */
[----:B------:R-:W-:-:S04]  /*40e0*/  FSETP.NEU.FTZ.AND P0, PT, R0, RZ, PT ;  /* 0x000000ff0000720b */ /* 0x000fc80003f1d000 */
[----:B------:R-:W-:Y:S01]  /*40f0*/  P2R R27, PR, RZ, 0x1 ;  /* 0x00000001ff1b7803 */ /* 0x000fe20000000000 */
[----:B------:R-:W-:Y:S08]  /*4100*/  BRA `(.L_x_11270) ;  /* 0x0000000000e47947 */ /* 0x000ff00003800000 */
.L_x_11277:
        /* <DEDUP_REMOVED lines=12> */
.L_x_11284:
[----:B------:R-:W2:Y:S02]  /*41d0*/  LDG.E.U8 R4, desc[UR36][R4.64] ;  /* 0x0000002404047981 */ /* 0x000ea4000c1e1100 */
[----:B--2---:R-:W-:-:S04]  /*41e0*/  ISETP.NE.AND P0, PT, R4, RZ, PT ;  /* 0x000000ff0400720c */ /* 0x004fc80003f05270 */
[----:B------:R-:W-:Y:S01]  /*41f0*/  P2R R27, PR, RZ, 0x1 ;  /* 0x00000001ff1b7803 */ /* 0x000fe20000000000 */
[----:B------:R-:W-:Y:S08]  /*4200*/  BRA `(.L_x_11270) ;  /* 0x0000000000a47947 */ /* 0x000ff00003800000 */
.L_x_11283:
[----:B------:R-:W2:Y:S02]  /*4210*/  LDG.E.U8 R4, desc[UR36][R4.64] ;  /* 0x0000002404047981 */ /* 0x000ea4000c1e1100 */
[----:B--2---:R-:W-:-:S04]  /*4220*/  ISETP.NE.AND P0, PT, R4, RZ, PT ;  /* 0x000000ff0400720c */ /* 0x004fc80003f05270 */
[----:B------:R-:W-:Y:S01]  /*4230*/  P2R R27, PR, RZ, 0x1 ;  /* 0x00000001ff1b7803 */ /* 0x000fe20000000000 */
[----:B------:R-:W-:Y:S08]  /*4240*/  BRA `(.L_x_11270) ;  /* 0x0000000000947947 */ /* 0x000ff00003800000 */
.L_x_11282:
        /* <DEDUP_REMOVED lines=10> */
.L_x_11269:
        /* <DEDUP_REMOVED lines=16> */
.L_x_11287:
[----:B------:R-:W-:-:S04]  /*43f0*/  PLOP3.LUT P0, PT, PT, PT, PT, 0x8, 0x80 ;  /* 0x000000000080781c */ /* 0x000fc80003f0e170 */
[----:B------:R-:W-:Y:S01]  /*4400*/  P2R R27, PR, RZ, 0x1 ;  /* 0x00000001ff1b7803 */ /* 0x000fe20000000000 */
[----:B------:R-:W-:Y:S08]  /*4410*/  BRA `(.L_x_11270) ;  /* 0x0000000000207947 */ /* 0x000ff00003800000 */
.L_x_11286:
[----:B------:R-:W2:Y:S02]  /*4420*/  LDG.E.64 R4, desc[UR36][R4.64] ;  /* 0x0000002404047981 */ /* 0x000ea4000c1e1b00 */
[----:B--2---:R-:W-:-:S04]  /*4430*/  ISETP.NE.U32.AND P0, PT, R4, RZ, PT ;  /* 0x000000ff0400720c */ /* 0x004fc80003f05070 */
[----:B------:R-:W-:-:S04]  /*4440*/  ISETP.NE.AND.EX P0, PT, R5, RZ, PT, P0 ;  /* 0x000000ff0500720c */ /* 0x000fc80003f05300 */
[----:B------:R-:W-:Y:S01]  /*4450*/  P2R R27, PR, RZ, 0x1 ;  /* 0x00000001ff1b7803 */ /* 0x000fe20000000000 */
[----:B------:R-:W-:Y:S08]  /*4460*/  BRA `(.L_x_11270) ;  /* 0x00000000000c7947 */ /* 0x000ff00003800000 */
.L_x_11285:
[----:B------:R-:W2:Y:S02]  /*4470*/  LDG.E R4, desc[UR36][R4.64] ;  /* 0x0000002404047981 */ /* 0x000ea4000c1e1900 */
[----:B--2---:R-:W-:-:S04]  /*4480*/  ISETP.NE.AND P0, PT, R4, RZ, PT ;  /* 0x000000ff0400720c */ /* 0x004fc80003f05270 */
[----:B------:R-:W-:-:S09]  /*4490*/  P2R R27, PR, RZ, 0x1 ;  /* 0x00000001ff1b7803 */ /* 0x000fd20000000000 */
.L_x_11270:
[----:B------:R-:W-:Y:S05]  /*44a0*/  BSYNC.RECONVERGENT B6 ;  /* 0x0000000000067941 */ /* 0x000fea0003800200 */
.L_x_11264:
        /* <DEDUP_REMOVED lines=19> */
.L_x_11291:
[----:B------:R0:W5:Y:S01]  /*45e0*/  LDG.E.U8 R28, desc[UR36][R4.64] ;  /* 0x00000024041c7981 */ /* 0x000162000c1e1100 */
[----:B------:R-:W-:Y:S01]  /*45f0*/  IMAD.MOV.U32 R29, RZ, RZ, RZ ;  /* 0x000000ffff1d7224 */ /* 0x000fe200078e00ff */
[----:B------:R-:W-:Y:S06]  /*4600*/  BRA `(.L_x_11293) ;  /* 0x0000000c00447947 */ /* 0x000fec0003800000 */
.L_x_11290:
        /* <DEDUP_REMOVED lines=8> */
.L_x_11295:
[----:B------:R-:W2:Y:S02]  /*4690*/  LDG.E R28, desc[UR36][R4.64] ;  /* 0x00000024041c7981 */ /* 0x000ea4000c1e1900 */
[----:B--2---:R-:W-:Y:S01]  /*46a0*/  SHF.R.S32.HI R29, RZ, 0x1f, R28 ;  /* 0x0000001fff1d7819 */ /* 0x004fe2000001141c */
[----:B------:R-:W-:Y:S06]  /*46b0*/  BRA `(.L_x_11293) ;  /* 0x0000000c00187947 */ /* 0x000fec0003800000 */
.L_x_11294:
[----:B------:R-:W2:Y:S02]  /*46c0*/  LDG.E.S16 R28, desc[UR36][R4.64] ;  /* 0x00000024041c7981 */ /* 0x000ea4000c1e1700 */
[----:B--2---:R-:W-:Y:S01]  /*46d0*/  SHF.R.S32.HI R29, RZ, 0x1f, R28 ;  /* 0x0000001fff1d7819 */ /* 0x004fe2000001141c */
[----:B------:R-:W-:Y:S06]  /*46e0*/  BRA `(.L_x_11293) ;  /* 0x0000000c000c7947 */ /* 0x000fec0003800000 */
.L_x_11289:
        /* <DEDUP_REMOVED lines=9> */
.L_x_11297:
[----:B------:R-:W2:Y:S02]  /*4780*/  LDG.E.U16 R4, desc[UR36][R4.64] ;  /* 0x0000002404047981 */ /* 0x000ea4000c1e1500 */
[----:B--2---:R-:W-:-:S06]  /*4790*/  HADD2.F32 R28, -RZ, R4.H0_H0 ;  /* 0x20000004ff1c7230 */ /* 0x004fcc0000004100 */
[----:B------:R-:W0:Y:S01]  /*47a0*/  F2I.S64.TRUNC R28, R28 ;  /* 0x0000001c001c7311 */ /* 0x000e22000020d900 */
[----:B------:R-:W-:Y:S05]  /*47b0*/  BRA `(.L_x_11293) ;  /* 0x0000000800d87947 */ /* 0x000fea0003800000 */
.L_x_11296:
        /* <DEDUP_REMOVED lines=9> */
.L_x_11299:
[----:B------:R-:W2:Y:S02]  /*4850*/  LDG.E.U16 R4, desc[UR36][R4.64] ;  /* 0x0000002404047981 */ /* 0x000ea4000c1e1500 */
[----:B--2---:R-:W-:-:S06]  /*4860*/  HADD2.F32 R28, -RZ, R4.H0_H0 ;  /* 0x20000004ff1c7230 */ /* 0x004fcc0000004100 */
[----:B------:R-:W0:Y:S01]  /*4870*/  F2I.S64.TRUNC R28, R28 ;  /* 0x0000001c001c7311 */ /* 0x000e22000020d900 */
[----:B------:R-:W-:Y:S05]  /*4880*/  BRA `(.L_x_11293) ;  /* 0x0000000800a47947 */ /* 0x000fea0003800000 */
.L_x_11298:
[----:B------:R-:W2:Y:S02]  /*4890*/  LDG.E.64 R4, desc[UR36][R4.64] ;  /* 0x0000002404047981 */ /* 0x000ea4000c1e1b00 */
[----:B--2---:R0:W2:Y:S01]  /*48a0*/  F2I.S64.F64.TRUNC R28, R4 ;  /* 0x00000004001c7311 */ /* 0x0040a2000030d900 */
[----:B------:R-:W-:Y:S05]  /*48b0*/  BRA `(.L_x_11293) ;  /* 0x0000000800987947 */ /* 0x000fea0003800000 */
.L_x_11288:
        /* <DEDUP_REMOVED lines=13> */
.L_x_11302:
[----:B------:R-:W2:Y:S02]  /*4990*/  LDG.E.64 R4, desc[UR36][R4.64] ;  /* 0x0000002404047981 */ /* 0x000ea4000c1e1b00 */
[----:B--2---:R0:W2:Y:S01]  /*49a0*/  F2I.S64.F64.TRUNC R28, R4 ;  /* 0x00000004001c7311 */ /* 0x0040a2000030d900 */
[----:B------:R-:W-:Y:S05]  /*49b0*/  BRA `(.L_x_11293) ;  /* 0x0000000800587947 */ /* 0x000fea0003800000 */
.L_x_11301:
        /* <DEDUP_REMOVED lines=26> */
.L_x_11304:
        /* <DEDUP_REMOVED lines=14> */
.L_x_11303:
[----:B------:R-:W2:Y:S02]  /*4c40*/  LDG.E.U16 R28, desc[UR36][R4.64] ;  /* 0x00000024041c7981 */ /* 0x000ea4000c1e1500 */
[----:B--2---:R-:W-:-:S06]  /*4c50*/  IMAD.U32 R28, R28, 0x10000, RZ ;  /* 0x000100001c1c7824 */ /* 0x004fcc00078e00ff */
[----:B------:R-:W0:Y:S01]  /*4c60*/  F2I.S64.TRUNC R28, R28 ;  /* 0x0000001c001c7311 */ /* 0x000e22000020d900 */
[----:B------:R-:W-:Y:S05]  /*4c70*/  BRA `(.L_x_11293) ;  /* 0x0000000400a87947 */ /* 0x000fea0003800000 */
.L_x_11300:
        /* <DEDUP_REMOVED lines=11> */
.L_x_11307:
        /* <DEDUP_REMOVED lines=21> */
.L_x_11311:
[----:B------:R-:W-:Y:S05]  /*4e80*/  BSYNC.RECONVERGENT B1 ;  /* 0x0000000000017941 */ /* 0x000fea0003800200 */
.L_x_11310:
[----:B------:R-:W-:Y:S01]  /*4e90*/  IMAD.SHL.U32 R0, R0, 0x100000, RZ ;  /* 0x0010000000007824 */ /* 0x000fe200078e00ff */
[----:B------:R-:W-:-:S04]  /*4ea0*/  LEA R3, R3, 0x3b800000, 0x17 ;  /* 0x3b80000003037811 */ /* 0x000fc800078eb8ff */
[----:B------:R-:W-:-:S07]  /*4eb0*/  LOP3.LUT R28, R3, R0, R7, 0xfe, !PT ;  /* 0x00000000031c7212 */ /* 0x000fce00078efe07 */
.L_x_11309:
[----:B------:R-:W-:Y:S05]  /*4ec0*/  BSYNC.RECONVERGENT B0 ;  /* 0x0000000000007941 */ /* 0x000fea0003800200 */
.L_x_11308:
[----:B------:R-:W0:Y:S01]  /*4ed0*/  F2I.S64.TRUNC R28, R28 ;  /* 0x0000001c001c7311 */ /* 0x000e22000020d900 */
[----:B------:R-:W-:Y:S05]  /*4ee0*/  BRA `(.L_x_11293) ;  /* 0x00000004000c7947 */ /* 0x000fea0003800000 */
.L_x_11306:
        /* <DEDUP_REMOVED lines=21> */
.L_x_11315:
[----:B------:R-:W-:Y:S05]  /*5040*/  BSYNC.RECONVERGENT B1 ;  /* 0x0000000000017941 */ /* 0x000fea0003800200 */
.L_x_11314:
[----:B------:R-:W-:Y:S01]  /*5050*/  IMAD.SHL.U32 R0, R0, 0x200000, RZ ;  /* 0x0020000000007824 */ /* 0x000fe200078e00ff */
[----:B------:R-:W-:-:S04]  /*5060*/  LEA R3, R3, 0x37800000, 0x17 ;  /* 0x3780000003037811 */ /* 0x000fc800078eb8ff */
[----:B------:R-:W-:-:S07]  /*5070*/  LOP3.LUT R28, R3, R0, R7, 0xfe, !PT ;  /* 0x00000000031c7212 */ /* 0x000fce00078efe07 */
.L_x_11313:
[----:B------:R-:W-:Y:S05]  /*5080*/  BSYNC.RECONVERGENT B0 ;  /* 0x0000000000007941 */ /* 0x000fea0003800200 */
.L_x_11312:
[----:B------:R-:W0:Y:S01]  /*5090*/  F2I.S64.TRUNC R28, R28 ;  /* 0x0000001c001c7311 */ /* 0x000e22000020d900 */
[----:B------:R-:W-:Y:S05]  /*50a0*/  BRA `(.L_x_11293) ;  /* 0x00000000009c7947 */ /* 0x000fea0003800000 */
.L_x_11305:
        /* <DEDUP_REMOVED lines=14> */
.L_x_11319:
[----:B------:R-:W-:Y:S05]  /*5190*/  BSYNC.RECONVERGENT B0 ;  /* 0x0000000000007941 */ /* 0x000fea0003800200 */
.L_x_11318:
[----:B------:R-:W0:Y:S01]  /*51a0*/  F2I.S64.TRUNC R28, R28 ;  /* 0x0000001c001c7311 */ /* 0x000e22000020d900 */
[----:B------:R-:W-:Y:S05]  /*51b0*/  BRA `(.L_x_11293) ;  /* 0x0000000000587947 */ /* 0x000fea0003800000 */
.L_x_11292:
        /* <DEDUP_REMOVED lines=16> */
.L_x_11320:
[----:B------:R-:W-:Y:S01]  /*52c0*/  CS2R R28, SRZ ;  /* 0x00000000001c7805 */ /* 0x000fe2000001ff00 */
[----:B------:R-:W-:Y:S06]  /*52d0*/  BRA `(.L_x_11293) ;  /* 0x0000000000107947 */ /* 0x000fec0003800000 */
.L_x_11317:
[----:B------:R0:W5:Y:S01]  /*52e0*/  LDG.E.64 R28, desc[UR36][R4.64] ;  /* 0x00000024041c7981 */ /* 0x000162000c1e1b00 */
[----:B------:R-:W-:Y:S05]  /*52f0*/  BRA `(.L_x_11293) ;  /* 0x0000000000087947 */ /* 0x000fea0003800000 */
.L_x_11316:
[----:B------:R0:W5:Y:S01]  /*5300*/  LDG.E R28, desc[UR36][R4.64] ;  /* 0x00000024041c7981 */ /* 0x000162000c1e1900 */
[----:B------:R-:W-:-:S07]  /*5310*/  IMAD.MOV.U32 R29, RZ, RZ, RZ ;  /* 0x000000ffff1d7224 */ /* 0x000fce00078e00ff */
.L_x_11293:
[----:B------:R-:W-:Y:S01]  /*5320*/  ISETP.NE.AND P0, PT, R27, RZ, PT ;  /* 0x000000ff1b00720c */ /* 0x000fe20003f05270 */
[----:B------:R-:W-:-:S03]  /*5330*/  VIADD R25, R25, 0x80 ;  /* 0x0000008019197836 */ /* 0x000fc60000000000 */
[----:B------:R-:W-:-:S04]  /*5340*/  PLOP3.LUT P0, PT, P0, PT, PT, 0x8, 0x80 ;  /* 0x000000000080781c */ /* 0x000fc8000070e170 */
[----:B------:R-:W-:-:S09]  /*5350*/  P2R R27, PR, RZ, 0x1 ;  /* 0x00000001ff1b7803 */ /* 0x000fd20000000000 */
.L_x_11230:
[----:B------:R-:W-:Y:S05]  /*5360*/  BSYNC.RECONVERGENT B7 ;  /* 0x0000000000077941 */ /* 0x000fea0003800200 */
.L_x_11229:
        /* <DEDUP_REMOVED lines=26> */
.L_x_11326:
[----:B------:R0:W5:Y:S01]  /*5510*/  LDG.E.U8 R26, desc[UR36][R4.64] ;  /* 0x00000024041a7981 */ /* 0x000162000c1e1100 */
[----:B------:R-:W-:Y:S05]  /*5520*/  BRA `(.L_x_11328) ;  /* 0x0000000c00507947 */ /* 0x000fea0003800000 */
.L_x_11325:
        /* <DEDUP_REMOVED lines=8> */
.L_x_11330:
[----:B------:R0:W5:Y:S01]  /*55b0*/  LDG.E.U8 R26, desc[UR36][R4.64] ;  /* 0x00000024041a7981 */ /* 0x000162000c1e1100 */
[----:B------:R-:W-:Y:S05]  /*55c0*/  BRA `(.L_x_11328) ;  /* 0x0000000c00287947 */ /* 0x000fea0003800000 */
.L_x_11329:
[----:B------:R0:W5:Y:S01]  /*55d0*/  LDG.E.U16 R26, desc[UR36][R4.64] ;  /* 0x00000024041a7981 */ /* 0x000162000c1e1500 */
[----:B------:R-:W-:Y:S05]  /*55e0*/  BRA `(.L_x_11328) ;  /* 0x0000000c00207947 */ /* 0x000fea0003800000 */
.L_x_11324:
        /* <DEDUP_REMOVED lines=9> */
.L_x_11332:
[----:B------:R-:W2:Y:S02]  /*5680*/  LDG.E.U16 R0, desc[UR36][R4.64] ;  /* 0x0000002404007981 */ /* 0x000ea4000c1e1500 */
[----:B--2---:R-:W-:-:S06]  /*5690*/  HADD2.F32 R0, -RZ, R0.H0_H0 ;  /* 0x20000000ff007230 */ /* 0x004fcc0000004100 */
[----:B------:R-:W0:Y:S02]  /*56a0*/  F2I.FTZ.TRUNC.NTZ R0, R0 ;  /* 0x0000000000007305 */ /* 0x000e24000021f100 */
[----:B0-----:R-:W-:Y:S01]  /*56b0*/  PRMT R26, R0, 0x7610, R26 ;  /* 0x00007610001a7816 */ /* 0x001fe2000000001a */
[----:B------:R-:W-:Y:S06]  /*56c0*/  BRA `(.L_x_11328) ;  /* 0x0000000800e87947 */ /* 0x000fec0003800000 */
.L_x_11331:
        /* <DEDUP_REMOVED lines=9> */
.L_x_11334:
[----:B------:R-:W2:Y:S02]  /*5760*/  LDG.E.U16 R4, desc[UR36][R4.64] ;  /* 0x0000002404047981 */ /* 0x000ea4000c1e1500 */
[----:B--2---:R-:W-:-:S06]  /*5770*/  HADD2.F32 R0, -RZ, R4.H0_H0 ;  /* 0x20000004ff007230 */ /* 0x004fcc0000004100 */
[----:B------:R-:W0:Y:S02]  /*5780*/  F2I.FTZ.TRUNC.NTZ R0, R0 ;  /* 0x0000000000007305 */ /* 0x000e24000021f100 */
[----:B0-----:R-:W-:Y:S01]  /*5790*/  PRMT R26, R0, 0x7610, R26 ;  /* 0x00007610001a7816 */ /* 0x001fe2000000001a */
[----:B------:R-:W-:Y:S06]  /*57a0*/  BRA `(.L_x_11328) ;  /* 0x0000000800b07947 */ /* 0x000fec0003800000 */
.L_x_11333:
[----:B------:R-:W2:Y:S02]  /*57b0*/  LDG.E.64 R4, desc[UR36][R4.64] ;  /* 0x0000002404047981 */ /* 0x000ea4000c1e1b00 */
[----:B--2---:R0:W2:Y:S01]  /*57c0*/  F2I.F64.TRUNC R26, R4 ;  /* 0x00000004001a7311 */ /* 0x0040a2000030d100 */
[----:B------:R-:W-:Y:S05]  /*57d0*/  BRA `(.L_x_11328) ;  /* 0x0000000800a47947 */ /* 0x000fea0003800000 */
.L_x_11323:
        /* <DEDUP_REMOVED lines=12> */
.L_x_11337:
[----:B------:R-:W2:Y:S02]  /*58a0*/  LDG.E.64 R4, desc[UR36][R4.64] ;  /* 0x0000002404047981 */ /* 0x000ea4000c1e1b00 */
[----:B--2---:R4:W0:Y:S01]  /*58b0*/  F2I.F64.TRUNC R26, R4 ;  /* 0x00000004001a7311 */ /* 0x004822000030d100 */
[----:B------:R-:W-:Y:S05]  /*58c0*/  BRA `(.L_x_11328) ;  /* 0x0000000800687947 */ /* 0x000fea0003800000 */
.L_x_11336:
        /* <DEDUP_REMOVED lines=27> */
.L_x_11339:
        /* <DEDUP_REMOVED lines=15> */
.L_x_11338:
[----:B------:R-:W2:Y:S02]  /*5b70*/  LDG.E.U16 R0, desc[UR36][R4.64] ;  /* 0x0000002404007981 */ /* 0x000ea4000c1e1500 */
[----:B--2---:R-:W-:-:S06]  /*5b80*/  IMAD.U32 R0, R0, 0x10000, RZ ;  /* 0x0001000000007824 */ /* 0x004fcc00078e00ff */
[----:B------:R-:W0:Y:S02]  /*5b90*/  F2I.FTZ.TRUNC.NTZ R0, R0 ;  /* 0x0000000000007305 */ /* 0x000e24000021f100 */
[----:B0-----:R-:W-:Y:S01]  /*5ba0*/  PRMT R26, R0, 0x7610, R26 ;  /* 0x00007610001a7816 */ /* 0x001fe2000000001a */
[----:B------:R-:W-:Y:S06]  /*5bb0*/  BRA `(.L_x_11328) ;  /* 0x0000000400ac7947 */ /* 0x000fec0003800000 */
.L_x_11335:
        /* <DEDUP_REMOVED lines=10> */
.L_x_11342:
        /* <DEDUP_REMOVED lines=21> */
.L_x_11346:
[----:B------:R-:W-:Y:S05]  /*5db0*/  BSYNC.RECONVERGENT B1 ;  /* 0x0000000000017941 */ /* 0x000fea0003800200 */
.L_x_11345:
[----:B------:R-:W-:Y:S01]  /*5dc0*/  IMAD.SHL.U32 R0, R0, 0x100000, RZ ;  /* 0x0010000000007824 */ /* 0x000fe200078e00ff */
[----:B------:R-:W-:-:S04]  /*5dd0*/  LEA R3, R3, 0x3b800000, 0x17 ;  /* 0x3b80000003037811 */ /* 0x000fc800078eb8ff */
[----:B------:R-:W-:-:S07]  /*5de0*/  LOP3.LUT R0, R3, R0, R7, 0xfe, !PT ;  /* 0x0000000003007212 */ /* 0x000fce00078efe07 */
.L_x_11344:
[----:B------:R-:W-:Y:S05]  /*5df0*/  BSYNC.RECONVERGENT B0 ;  /* 0x0000000000007941 */ /* 0x000fea0003800200 */
.L_x_11343:
[----:B------:R-:W0:Y:S02]  /*5e00*/  F2I.FTZ.TRUNC.NTZ R0, R0 ;  /* 0x0000000000007305 */ /* 0x000e24000021f100 */
[----:B0-----:R-:W-:Y:S01]  /*5e10*/  PRMT R26, R0, 0x7610, R26 ;  /* 0x00007610001a7816 */ /* 0x001fe2000000001a */
[----:B------:R-:W-:Y:S06]  /*5e20*/  BRA `(.L_x_11328) ;  /* 0x0000000400107947 */ /* 0x000fec0003800000 */
.L_x_11341:
        /* <DEDUP_REMOVED lines=21> */
.L_x_11350:
[----:B------:R-:W-:Y:S05]  /*5f80*/  BSYNC.RECONVERGENT B1 ;  /* 0x0000000000017941 */ /* 0x000fea0003800200 */
.L_x_11349:
[----:B------:R-:W-:Y:S01]  /*5f90*/  IMAD.SHL.U32 R0, R0, 0x200000, RZ ;  /* 0x0020000000007824 */ /* 0x000fe200078e00ff */
[----:B------:R-:W-:-:S04]  /*5fa0*/  LEA R3, R3, 0x37800000, 0x17 ;  /* 0x3780000003037811 */ /* 0x000fc800078eb8ff */
[----:B------:R-:W-:-:S07]  /*5fb0*/  LOP3.LUT R0, R3, R0, R7, 0xfe, !PT ;  /* 0x0000000003007212 */ /* 0x000fce00078efe07 */
.L_x_11348:
[----:B------:R-:W-:Y:S05]  /*5fc0*/  BSYNC.RECONVERGENT B0 ;  /* 0x0000000000007941 */ /* 0x000fea0003800200 */
.L_x_11347:
[----:B------:R-:W0:Y:S02]  /*5fd0*/  F2I.FTZ.TRUNC.NTZ R0, R0 ;  /* 0x0000000000007305 */ /* 0x000e24000021f100 */
[----:B0-----:R-:W-:Y:S01]  /*5fe0*/  PRMT R26, R0, 0x7610, R26 ;  /* 0x00007610001a7816 */ /* 0x001fe2000000001a */
[----:B------:R-:W-:Y:S06]  /*5ff0*/  BRA `(.L_x_11328) ;  /* 0x00000000009c7947 */ /* 0x000fec0003800000 */
.L_x_11340:
        /* <DEDUP_REMOVED lines=14> */
.L_x_11354:
[----:B------:R-:W-:Y:S05]  /*60e0*/  BSYNC.RECONVERGENT B0 ;  /* 0x0000000000007941 */ /* 0x000fea0003800200 */
.L_x_11353:
[----:B------:R-:W0:Y:S02]  /*60f0*/  F2I.FTZ.TRUNC.NTZ R0, R0 ;  /* 0x0000000000007305 */ /* 0x000e24000021f100 */
[----:B0-----:R-:W-:Y:S01]  /*6100*/  PRMT R26, R0, 0x7610, R26 ;  /* 0x00007610001a7816 */ /* 0x001fe2000000001a */
[----:B------:R-:W-:Y:S06]  /*6110*/  BRA `(.L_x_11328) ;  /* 0x0000000000547947 */ /* 0x000fec0003800000 */
.L_x_11327:
        /* <DEDUP_REMOVED lines=16> */
.L_x_11355:
[----:B------:R-:W-:Y:S01]  /*6220*/  PRMT R26, RZ, 0x7610, R26 ;  /* 0x00007610ff1a7816 */ /* 0x000fe2000000001a */
[----:B------:R-:W-:Y:S06]  /*6230*/  BRA `(.L_x_11328) ;  /* 0x00000000000c7947 */ /* 0x000fec0003800000 */
.L_x_11352:
[----:B------:R2:W5:Y:S01]  /*6240*/  LDG.E.U8 R26, desc[UR36][R4.64] ;  /* 0x00000024041a7981 */ /* 0x000562000c1e1100 */
[----:B------:R-:W-:Y:S05]  /*6250*/  BRA `(.L_x_11328) ;  /* 0x0000000000047947 */ /* 0x000fea0003800000 */
.L_x_11351:
[----:B------:R3:W5:Y:S02]  /*6260*/  LDG.E.U8 R26, desc[UR36][R4.64] ;  /* 0x00000024041a7981 */ /* 0x000764000c1e1100 */
.L_x_11328:
        /* <DEDUP_REMOVED lines=21> */
.L_x_11360:
[----:B------:R-:W2:Y:S02]  /*63c0*/  LDG.E.U8 R4, desc[UR36][R4.64] ;  /* 0x0000002404047981 */ /* 0x000ea4000c1e1100 */
[----:B--2---:R-:W-:-:S04]  /*63d0*/  ISETP.NE.AND P0, PT, R4, RZ, PT ;  /* 0x000000ff0400720c */ /* 0x004fc80003f05270 */
[----:B------:R-:W-:Y:S01]  /*63e0*/  P2R R31, PR, RZ, 0x1 ;  /* 0x00000001ff1f7803 */ /* 0x000fe20000000000 */
[----:B------:R-:W-:Y:S08]  /*63f0*/  BRA `(.L_x_11362) ;  /* 0x0000000800847947 */ /* 0x000ff00003800000 */
.L_x_11359:
        /* <DEDUP_REMOVED lines=11> */
.L_x_11364:
[----:B------:R-:W2:Y:S02]  /*64b0*/  LDG.E R4, desc[UR36][R4.64] ;  /* 0x0000002404047981 */ /* 0x000ea4000c1e1900 */
[----:B--2---:R-:W-:-:S04]  /*64c0*/  ISETP.NE.AND P0, PT, R4, RZ, PT ;  /* 0x000000ff0400720c */ /* 0x004fc80003f05270 */
[----:B------:R-:W-:Y:S01]  /*64d0*/  P2R R31, PR, RZ, 0x1 ;  /* 0x00000001ff1f7803 */ /* 0x000fe20000000000 */
[----:B------:R-:W-:Y:S08]  /*64e0*/  BRA `(.L_x_11362) ;  /* 0x0000000800487947 */ /* 0x000ff00003800000 */
.L_x_11363:
[----:B------:R-:W2:Y:S02]  /*64f0*/  LDG.E.U16 R4, desc[UR36][R4.64] ;  /* 0x0000002404047981 */ /* 0x000ea4000c1e1500 */
[----:B--2---:R-:W-:-:S04]  /*6500*/  ISETP.NE.AND P0, PT, R4, RZ, PT ;  /* 0x000000ff0400720c */ /* 0x004fc80003f05270 */
[----:B------:R-:W-:Y:S01]  /*6510*/  P2R R31, PR, RZ, 0x1 ;  /* 0x00000001ff1f7803 */ /* 0x000fe20000000000 */
[----:B------:R-:W-:Y:S08]  /*6520*/  BRA `(.L_x_11362) ;  /* 0x0000000800387947 */ /* 0x000ff00003800000 */
.L_x_11358:
        /* <DEDUP_REMOVED lines=10> */
.L_x_11366:
[----:B------:R-:W2:Y:S02]  /*65d0*/  LDG.E.U16 R0, desc[UR36][R4.64] ;  /* 0x0000002404007981 */ /* 0x000ea4000c1e1500 */
[----:B--2---:R-:W-:-:S05]  /*65e0*/  HADD2.F32 R0, -RZ, R0.H0_H0 ;  /* 0x20000000ff007230 */ /* 0x004fca0000004100 */
[----:B------:R-:W-:-:S04]  /*65f0*/  FSETP.NEU.FTZ.AND P0, PT, R0, RZ, PT ;  /* 0x000000ff0000720b */ /* 0x000fc80003f1d000 */
[----:B------:R-:W-:Y:S01]  /*6600*/  P2R R31, PR, RZ, 0x1 ;  /* 0x00000001ff1f7803 */ /* 0x000fe20000000000 */
[----:B------:R-:W-:Y:S08]  /*6610*/  BRA `(.L_x_11362) ;  /* 0x0000000400fc7947 */ /* 0x000ff00003800000 */
.L_x_11365:
        /* <DEDUP_REMOVED lines=12> */
.L_x_11368:
        /* <DEDUP_REMOVED lines=10> */
.L_x_11367:
[----:B------:R-:W2:Y:S02]  /*6780*/  LDG.E.64 R4, desc[UR36][R4.64] ;  /* 0x0000002404047981 */ /* 0x000ea4000c1e1b00 */
[----:B--2---:R-:W-:-:S06]  /*6790*/  DSETP.NEU.AND P0, PT, R4, RZ, PT ;  /* 0x000000ff0400722a */ /* 0x004fcc0003f0d000 */
[----:B------:R-:W-:Y:S01]  /*67a0*/  P2R R31, PR, RZ, 0x1 ;  /* 0x00000001ff1f7803 */ /* 0x000fe20000000000 */
[----:B------:R-:W-:Y:S07]  /*67b0*/  BRA `(.L_x_11362) ;  /* 0x0000000400947947 */ /* 0x000fee0003800000 */
.L_x_11357:
        /* <DEDUP_REMOVED lines=12> */
.L_x_11371:
[----:B------:R-:W2:Y:S02]  /*6880*/  LDG.E.128 R4, desc[UR36][R4.64] ;  /* 0x0000002404047981 */ /* 0x000ea4000c1e1d00 */
[----:B--2---:R-:W-:-:S06]  /*6890*/  DSETP.NEU.AND P0, PT, R6, RZ, PT ;  /* 0x000000ff0600722a */ /* 0x004fcc0003f0d000 */
[----:B------:R-:W-:-:S06]  /*68a0*/  DSETP.NEU.OR P0, PT, R4, RZ, P0 ;  /* 0x000000ff0400722a */ /* 0x000fcc000070d400 */
[----:B------:R-:W-:Y:S01]  /*68b0*/  P2R R31, PR, RZ, 0x1 ;  /* 0x00000001ff1f7803 */ /* 0x000fe20000000000 */
[----:B------:R-:W-:Y:S07]  /*68c0*/  BRA `(.L_x_11362) ;  /* 0x0000000400507947 */ /* 0x000fee0003800000 */
.L_x_11370:
        /* <DEDUP_REMOVED lines=10> */
.L_x_11373:
        /* <DEDUP_REMOVED lines=12> */
.L_x_11372:
[----:B------:R-:W2:Y:S02]  /*6a30*/  LDG.E.U16 R0, desc[UR36][R4.64] ;  /* 0x0000002404007981 */ /* 0x000ea4000c1e1500 */
[----:B--2---:R-:W-:-:S05]  /*6a40*/  IMAD.U32 R0, R0, 0x10000, RZ ;  /* 0x0001000000007824 */ /* 0x004fca00078e00ff */
[----:B------:R-:W-:-:S04]  /*6a50*/  FSETP.NEU.FTZ.AND P0, PT, R0, RZ, PT ;  /* 0x000000ff0000720b */ /* 0x000fc80003f1d000 */
[----:B------:R-:W-:Y:S01]  /*6a60*/  P2R R31, PR, RZ, 0x1 ;  /* 0x00000001ff1f7803 */ /* 0x000fe20000000000 */
[----:B------:R-:W-:Y:S08]  /*6a70*/  BRA `(.L_x_11362) ;  /* 0x0000000000e47947 */ /* 0x000ff00003800000 */
.L_x_11369:
        /* <DEDUP_REMOVED lines=12> */
.L_x_11376:
[----:B------:R-:W2:Y:S02]  /*6b40*/  LDG.E.U8 R4, desc[UR36][R4.64] ;  /* 0x0000002404047981 */ /* 0x000ea4000c1e1100 */
[----:B--2---:R-:W-:-:S04]  /*6b50*/  ISETP.NE.AND P0, PT, R4, RZ, PT ;  /* 0x000000ff0400720c */ /* 0x004fc80003f05270 */
[----:B------:R-:W-:Y:S01]  /*6b60*/  P2R R31, PR, RZ, 0x1 ;  /* 0x00000001ff1f7803 */ /* 0x000fe20000000000 */
[----:B------:R-:W-:Y:S08]  /*6b70*/  BRA `(.L_x_11362) ;  /* 0x0000000000a47947 */ /* 0x000ff00003800000 */
.L_x_11375:
[----:B------:R-:W2:Y:S02]  /*6b80*/  LDG.E.U8 R4, desc[UR36][R4.64] ;  /* 0x0000002404047981 */ /* 0x000ea4000c1e1100 */
[----:B--2---:R-:W-:-:S04]  /*6b90*/  ISETP.NE.AND P0, PT, R4, RZ, PT ;  /* 0x000000ff0400720c */ /* 0x004fc80003f05270 */
[----:B------:R-:W-:Y:S01]  /*6ba0*/  P2R R31, PR, RZ, 0x1 ;  /* 0x00000001ff1f7803 */ /* 0x000fe20000000000 */
[----:B------:R-:W-:Y:S08]  /*6bb0*/  BRA `(.L_x_11362) ;  /* 0x0000000000947947 */ /* 0x000ff00003800000 */
.L_x_11374:
        /* <DEDUP_REMOVED lines=10> */
.L_x_11361:
        /* <DEDUP_REMOVED lines=16> */
.L_x_11379:
[----:B------:R-:W-:-:S04]  /*6d60*/  PLOP3.LUT P0, PT, PT, PT, PT, 0x8, 0x80 ;  /* 0x000000000080781c */ /* 0x000fc80003f0e170 */
[----:B------:R-:W-:Y:S01]  /*6d70*/  P2R R31, PR, RZ, 0x1 ;  /* 0x00000001ff1f7803 */ /* 0x000fe20000000000 */
[----:B------:R-:W-:Y:S08]  /*6d80*/  BRA `(.L_x_11362) ;  /* 0x0000000000207947 */ /* 0x000ff00003800000 */
.L_x_11378:
[----:B------:R-:W2:Y:S02]  /*6d90*/  LDG.E.64 R4, desc[UR36][R4.64] ;  /* 0x0000002404047981 */ /* 0x000ea4000c1e1b00 */
[----:B--2---:R-:W-:-:S04]  /*6da0*/  ISETP.NE.U32.AND P0, PT, R4, RZ, PT ;  /* 0x000000ff0400720c */ /* 0x004fc80003f05070 */
[----:B------:R-:W-:-:S04]  /*6db0*/  ISETP.NE.AND.EX P0, PT, R5, RZ, PT, P0 ;  /* 0x000000ff0500720c */ /* 0x000fc80003f05300 */
[----:B------:R-:W-:Y:S01]  /*6dc0*/  P2R R31, PR, RZ, 0x1 ;  /* 0x00000001ff1f7803 */ /* 0x000fe20000000000 */
[----:B------:R-:W-:Y:S08]  /*6dd0*/  BRA `(.L_x_11362) ;  /* 0x00000000000c7947 */ /* 0x000ff00003800000 */
.L_x_11377:
[----:B------:R-:W2:Y:S02]  /*6de0*/  LDG.E R4, desc[UR36][R4.64] ;  /* 0x0000002404047981 */ /* 0x000ea4000c1e1900 */
[----:B--2---:R-:W-:-:S04]  /*6df0*/  ISETP.NE.AND P0, PT, R4, RZ, PT ;  /* 0x000000ff0400720c */ /* 0x004fc80003f05270 */
[----:B------:R-:W-:-:S09]  /*6e00*/  P2R R31, PR, RZ, 0x1 ;  /* 0x00000001ff1f7803 */ /* 0x000fd20000000000 */
.L_x_11362:
[----:B------:R-:W-:Y:S05]  /*6e10*/  BSYNC.RECONVERGENT B6 ;  /* 0x0000000000067941 */ /* 0x000fea0003800200 */
.L_x_11356:
        /* <DEDUP_REMOVED lines=19> */
.L_x_11383:
[----:B------:R0:W5:Y:S01]  /*6f50*/  LDG.E.U8 R32, desc[UR36][R4.64] ;  /* 0x0000002404207981 */ /* 0x000162000c1e1100 */
[----:B------:R-:W-:Y:S01]  /*6f60*/  IMAD.MOV.U32 R33, RZ, RZ, RZ ;  /* 0x000000ffff217224 */ /* 0x000fe200078e00ff */
[----:B------:R-:W-:Y:S06]  /*6f70*/  BRA `(.L_x_11385) ;  /* 0x0000000c00447947 */ /* 0x000fec0003800000 */
.L_x_11382:
        /* <DEDUP_REMOVED lines=8> */
.L_x_11387:
[----:B------:R-:W2:Y:S02]  /*7000*/  LDG.E R32, desc[UR36][R4.64] ;  /* 0x0000002404207981 */ /* 0x000ea4000c1e1900 */
[----:B--2---:R-:W-:Y:S01]  /*7010*/  SHF.R.S32.HI R33, RZ, 0x1f, R32 ;  /* 0x0000001fff217819 */ /* 0x004fe20000011420 */
[----:B------:R-:W-:Y:S06]  /*7020*/  BRA `(.L_x_11385) ;  /* 0x0000000c00187947 */ /* 0x000fec0003800000 */
.L_x_11386:
[----:B------:R-:W2:Y:S02]  /*7030*/  LDG.E.S16 R32, desc[UR36][R4.64] ;  /* 0x0000002404207981 */ /* 0x000ea4000c1e1700 */
[----:B--2---:R-:W-:Y:S01]  /*7040*/  SHF.R.S32.HI R33, RZ, 0x1f, R32 ;  /* 0x0000001fff217819 */ /* 0x004fe20000011420 */
[----:B------:R-:W-:Y:S06]  /*7050*/  BRA `(.L_x_11385) ;  /* 0x0000000c000c7947 */ /* 0x000fec0003800000 */
.L_x_11381:
        /* <DEDUP_REMOVED lines=9> */
.L_x_11389:
[----:B------:R-:W2:Y:S02]  /*70f0*/  LDG.E.U16 R4, desc[UR36][R4.64] ;  /* 0x0000002404047981 */ /* 0x000ea4000c1e1500 */
[----:B--2---:R-:W-:-:S06]  /*7100*/  HADD2.F32 R32, -RZ, R4.H0_H0 ;  /* 0x20000004ff207230 */ /* 0x004fcc0000004100 */
[----:B------:R-:W0:Y:S01]  /*7110*/  F2I.S64.TRUNC R32, R32 ;  /* 0x0000002000207311 */ /* 0x000e22000020d900 */
[----:B------:R-:W-:Y:S05]  /*7120*/  BRA `(.L_x_11385) ;  /* 0x0000000800d87947 */ /* 0x000fea0003800000 */
.L_x_11388:
        /* <DEDUP_REMOVED lines=9> */
.L_x_11391:
[----:B------:R-:W2:Y:S02]  /*71c0*/  LDG.E.U16 R4, desc[UR36][R4.64] ;  /* 0x0000002404047981 */ /* 0x000ea4000c1e1500 */
[----:B--2---:R-:W-:-:S06]  /*71d0*/  HADD2.F32 R32, -RZ, R4.H0_H0 ;  /* 0x20000004ff207230 */ /* 0x004fcc0000004100 */
[----:B------:R-:W0:Y:S01]  /*71e0*/  F2I.S64.TRUNC R32, R32 ;  /* 0x0000002000207311 */ /* 0x000e22000020d900 */
[----:B------:R-:W-:Y:S05]  /*71f0*/  BRA `(.L_x_11385) ;  /* 0x0000000800a47947 */ /* 0x000fea0003800000 */
.L_x_11390:
[----:B------:R-:W2:Y:S02]  /*7200*/  LDG.E.64 R4, desc[UR36][R4.64] ;  /* 0x0000002404047981 */ /* 0x000ea4000c1e1b00 */
[----:B--2---:R0:W2:Y:S01]  /*7210*/  F2I.S64.F64.TRUNC R32, R4 ;  /* 0x0000000400207311 */ /* 0x0040a2000030d900 */
[----:B------:R-:W-:Y:S05]  /*7220*/  BRA `(.L_x_11385) ;  /* 0x0000000800987947 */ /* 0x000fea0003800000 */
.L_x_11380:
        /* <DEDUP_REMOVED lines=13> */
.L_x_11394:
[----:B------:R-:W2:Y:S02]  /*7300*/  LDG.E.64 R4, desc[UR36][R4.64] ;  /* 0x0000002404047981 */ /* 0x000ea4000c1e1b00 */
[----:B--2---:R0:W2:Y:S01]  /*7310*/  F2I.S64.F64.TRUNC R32, R4 ;  /* 0x0000000400207311 */ /* 0x0040a2000030d900 */
[----:B------:R-:W-:Y:S05]  /*7320*/  BRA `(.L_x_11385) ;  /* 0x0000000800587947 */ /* 0x000fea0003800000 */
.L_x_11393:
        /* <DEDUP_REMOVED lines=26> */
.L_x_11396:
        /* <DEDUP_REMOVED lines=14> */
.L_x_11395:
[----:B------:R-:W2:Y:S02]  /*75b0*/  LDG.E.U16 R32, desc[UR36][R4.64] ;  /* 0x0000002404207981 */ /* 0x000ea4000c1e1500 */
[----:B--2---:R-:W-:-:S06]  /*75c0*/  IMAD.U32 R32, R32, 0x10000, RZ ;  /* 0x0001000020207824 */ /* 0x004fcc00078e00ff */
[----:B------:R-:W0:Y:S01]  /*75d0*/  F2I.S64.TRUNC R32, R32 ;  /* 0x0000002000207311 */ /* 0x000e22000020d900 */
[----:B------:R-:W-:Y:S05]  /*75e0*/  BRA `(.L_x_11385) ;  /* 0x0000000400a87947 */ /* 0x000fea0003800000 */
.L_x_11392:
        /* <DEDUP_REMOVED lines=11> */
.L_x_11399:
        /* <DEDUP_REMOVED lines=21> */
.L_x_11403:
[----:B------:R-:W-:Y:S05]  /*77f0*/  BSYNC.RECONVERGENT B1 ;  /* 0x0000000000017941 */ /* 0x000fea0003800200 */
.L_x_11402:
[----:B------:R-:W-:Y:S01]  /*7800*/  IMAD.SHL.U32 R0, R0, 0x100000, RZ ;  /* 0x0010000000007824 */ /* 0x000fe200078e00ff */
[----:B------:R-:W-:-:S04]  /*7810*/  LEA R3, R3, 0x3b800000, 0x17 ;  /* 0x3b80000003037811 */ /* 0x000fc800078eb8ff */
[----:B------:R-:W-:-:S07]  /*7820*/  LOP3.LUT R32, R3, R0, R7, 0xfe, !PT ;  /* 0x0000000003207212 */ /* 0x000fce00078efe07 */
.L_x_11401:
[----:B------:R-:W-:Y:S05]  /*7830*/  BSYNC.RECONVERGENT B0 ;  /* 0x0000000000007941 */ /* 0x000fea0003800200 */
.L_x_11400:
[----:B------:R-:W2:Y:S01]  /*7840*/  F2I.S64.TRUNC R32, R32 ;  /* 0x0000002000207311 */ /* 0x000ea2000020d900 */
[----:B------:R-:W-:Y:S05]  /*7850*/  BRA `(.L_x_11385) ;  /* 0x00000004000c7947 */ /* 0x000fea0003800000 */
.L_x_11398:
        /* <DEDUP_REMOVED lines=21> */
.L_x_11407:
[----:B------:R-:W-:Y:S05]  /*79b0*/  BSYNC.RECONVERGENT B1 ;  /* 0x0000000000017941 */ /* 0x000fea0003800200 */
.L_x_11406:
[----:B------:R-:W-:Y:S01]  /*79c0*/  IMAD.SHL.U32 R0, R0, 0x200000, RZ ;  /* 0x0020000000007824 */ /* 0x000fe200078e00ff */
[----:B------:R-:W-:-:S04]  /*79d0*/  LEA R3, R3, 0x37800000, 0x17 ;  /* 0x3780000003037811 */ /* 0x000fc800078eb8ff */
[----:B------:R-:W-:-:S07]  /*79e0*/  LOP3.LUT R32, R3, R0, R7, 0xfe, !PT ;  /* 0x0000000003207212 */ /* 0x000fce00078efe07 */
.L_x_11405:
[----:B------:R-:W-:Y:S05]  /*79f0*/  BSYNC.RECONVERGENT B0 ;  /* 0x0000000000007941 */ /* 0x000fea0003800200 */
.L_x_11404:
[----:B------:R-:W3:Y:S01]  /*7a00*/  F2I.S64.TRUNC R32, R32 ;  /* 0x0000002000207311 */ /* 0x000ee2000020d900 */
[----:B------:R-:W-:Y:S05]  /*7a10*/  BRA `(.L_x_11385) ;  /* 0x00000000009c7947 */ /* 0x000fea0003800000 */
.L_x_11397:
        /* <DEDUP_REMOVED lines=14> */
.L_x_11411:
[----:B------:R-:W-:Y:S05]  /*7b00*/  BSYNC.RECONVERGENT B0 ;  /* 0x0000000000007941 */ /* 0x000fea0003800200 */
.L_x_11410:
[----:B------:R-:W0:Y:S01]  /*7b10*/  F2I.S64.TRUNC R32, R32 ;  /* 0x0000002000207311 */ /* 0x000e22000020d900 */
[----:B------:R-:W-:Y:S05]  /*7b20*/  BRA `(.L_x_11385) ;  /* 0x0000000000587947 */ /* 0x000fea0003800000 */
.L_x_11384:
        /* <DEDUP_REMOVED lines=16> */
.L_x_11412:
[----:B------:R-:W-:Y:S01]  /*7c30*/  CS2R R32, SRZ ;  /* 0x0000000000207805 */ /* 0x000fe2000001ff00 */
[----:B------:R-:W-:Y:S06]  /*7c40*/  BRA `(.L_x_11385) ;  /* 0x0000000000107947 */ /* 0x000fec0003800000 */
.L_x_11409:
[----:B------:R0:W5:Y:S01]  /*7c50*/  LDG.E.64 R32, desc[UR36][R4.64] ;  /* 0x0000002404207981 */ /* 0x000162000c1e1b00 */
[----:B------:R-:W-:Y:S05]  /*7c60*/  BRA `(.L_x_11385) ;  /* 0x0000000000087947 */ /* 0x000fea0003800000 */
.L_x_11408:
[----:B------:R4:W5:Y:S01]  /*7c70*/  LDG.E R32, desc[UR36][R4.64] ;  /* 0x0000002404207981 */ /* 0x000962000c1e1900 */
[----:B------:R-:W-:-:S07]  /*7c80*/  IMAD.MOV.U32 R33, RZ, RZ, RZ ;  /* 0x000000ffff217224 */ /* 0x000fce00078e00ff */
.L_x_11385:
[----:B------:R-:W-:Y:S01]  /*7c90*/  ISETP.NE.AND P0, PT, R31, RZ, PT ;  /* 0x000000ff1f00720c */ /* 0x000fe20003f05270 */
[----:B------:R-:W-:-:S03]  /*7ca0*/  VIADD R25, R25, 0x80 ;  /* 0x0000008019197836 */ /* 0x000fc60000000000 */
[----:B------:R-:W-:-:S04]  /*7cb0*/  PLOP3.LUT P0, PT, P0, PT, PT, 0x8, 0x80 ;  /* 0x000000000080781c */ /* 0x000fc8000070e170 */
[----:B------:R-:W-:-:S09]  /*7cc0*/  P2R R31, PR, RZ, 0x1 ;  /* 0x00000001ff1f7803 */ /* 0x000fd20000000000 */
.L_x_11322:
[----:B------:R-:W-:Y:S05]  /*7cd0*/  BSYNC.RECONVERGENT B7 ;  /* 0x0000000000077941 */ /* 0x000fea0003800200 */
.L_x_11321:
        /* <DEDUP_REMOVED lines=25> */
.L_x_11418:
[----:B------:R0:W5:Y:S01]  /*7e70*/  LDG.E.U8 R30, desc[UR36][R4.64] ;  /* 0x00000024041e7981 */ /* 0x000162000c1e1100 */
[----:B------:R-:W-:Y:S05]  /*7e80*/  BRA `(.L_x_11420) ;  /* 0x0000000c00507947 */ /* 0x000fea0003800000 */
.L_x_11417:
        /* <DEDUP_REMOVED lines=8> */
.L_x_11422:
[----:B------:R0:W5:Y:S01]  /*7f10*/  LDG.E.U8 R30, desc[UR36][R4.64] ;  /* 0x00000024041e7981 */ /* 0x000162000c1e1100 */
[----:B------:R-:W-:Y:S05]  /*7f20*/  BRA `(.L_x_11420) ;  /* 0x0000000c00287947 */ /* 0x000fea0003800000 */
.L_x_11421:
[----:B------:R0:W5:Y:S01]  /*7f30*/  LDG.E.U16 R30, desc[UR36][R4.64] ;  /* 0x00000024041e7981 */ /* 0x000162000c1e1500 */
[----:B------:R-:W-:Y:S05]  /*7f40*/  BRA `(.L_x_11420) ;  /* 0x0000000c00207947 */ /* 0x000fea0003800000 */
.L_x_11416:
        /* <DEDUP_REMOVED lines=9> */
.L_x_11424:
[----:B------:R-:W2:Y:S02]  /*7fe0*/  LDG.E.U16 R0, desc[UR36][R4.64] ;  /* 0x0000002404007981 */ /* 0x000ea4000c1e1500 */
[----:B--2---:R-:W-:-:S06]  /*7ff0*/  HADD2.F32 R0, -RZ, R0.H0_H0 ;  /* 0x20000000ff007230 */ /* 0x004fcc0000004100 */
[----:B------:R-:W0:Y:S02]  /*8000*/  F2I.FTZ.TRUNC.NTZ R0, R0 ;  /* 0x0000000000007305 */ /* 0x000e24000021f100 */
[----:B0-----:R-:W-:Y:S01]  /*8010*/  PRMT R30, R0, 0x7610, R30 ;  /* 0x00007610001e7816 */ /* 0x001fe2000000001e */
[----:B------:R-:W-:Y:S06]  /*8020*/  BRA `(.L_x_11420) ;  /* 0x0000000800e87947 */ /* 0x000fec0003800000 */
.L_x_11423:
        /* <DEDUP_REMOVED lines=9> */
.L_x_11426:
[----:B------:R-:W2:Y:S02]  /*80c0*/  LDG.E.U16 R4, desc[UR36][R4.64] ;  /* 0x0000002404047981 */ /* 0x000ea4000c1e1500 */
[----:B--2---:R-:W-:-:S06]  /*80d0*/  HADD2.F32 R0, -RZ, R4.H0_H0 ;  /* 0x20000004ff007230 */ /* 0x004fcc0000004100 */
[----:B------:R-:W0:Y:S02]  /*80e0*/  F2I.FTZ.TRUNC.NTZ R0, R0 ;  /* 0x0000000000007305 */ /* 0x000e24000021f100 */
[----:B0-----:R-:W-:Y:S01]  /*80f0*/  PRMT R30, R0, 0x7610, R30 ;  /* 0x00007610001e7816 */ /* 0x001fe2000000001e */
[----:B------:R-:W-:Y:S06]  /*8100*/  BRA `(.L_x_11420) ;  /* 0x0000000800b07947 */ /* 0x000fec0003800000 */
.L_x_11425:
[----:B------:R-:W2:Y:S02]  /*8110*/  LDG.E.64 R4, desc[UR36][R4.64] ;  /* 0x0000002404047981 */ /* 0x000ea4000c1e1b00 */
[----:B--2---:R0:W2:Y:S01]  /*8120*/  F2I.F64.TRUNC R30, R4 ;  /* 0x00000004001e7311 */ /* 0x0040a2000030d100 */
[----:B------:R-:W-:Y:S05]  /*8130*/  BRA `(.L_x_11420) ;  /* 0x0000000800a47947 */ /* 0x000fea0003800000 */
.L_x_11415:
        /* <DEDUP_REMOVED lines=12> */
.L_x_11429:
[----:B------:R-:W2:Y:S02]  /*8200*/  LDG.E.64 R4, desc[UR36][R4.64] ;  /* 0x0000002404047981 */ /* 0x000ea4000c1e1b00 */
[----:B--2---:R0:W2:Y:S01]  /*8210*/  F2I.F64.TRUNC R30, R4 ;  /* 0x00000004001e7311 */ /* 0x0040a2000030d100 */
[----:B------:R-:W-:Y:S05]  /*8220*/  BRA `(.L_x_11420) ;  /* 0x0000000800687947 */ /* 0x000fea0003800000 */
.L_x_11428:
        /* <DEDUP_REMOVED lines=27> */
.L_x_11431:
        /* <DEDUP_REMOVED lines=15> */
.L_x_11430:
[----:B------:R-:W2:Y:S02]  /*84d0*/  LDG.E.U16 R0, desc[UR36][R4.64] ;  /* 0x0000002404007981 */ /* 0x000ea4000c1e1500 */
[----:B--2---:R-:W-:-:S06]  /*84e0*/  IMAD.U32 R0, R0, 0x10000, RZ ;  /* 0x0001000000007824 */ /* 0x004fcc00078e00ff */
[----:B------:R-:W0:Y:S02]  /*84f0*/  F2I.FTZ.TRUNC.NTZ R0, R0 ;  /* 0x0000000000007305 */ /* 0x000e24000021f100 */
[----:B0-----:R-:W-:Y:S01]  /*8500*/  PRMT R30, R0, 0x7610, R30 ;  /* 0x00007610001e7816 */ /* 0x001fe2000000001e */
[----:B------:R-:W-:Y:S06]  /*8510*/  BRA `(.L_x_11420) ;  /* 0x0000000400ac7947 */ /* 0x000fec0003800000 */
.L_x_11427:
        /* <DEDUP_REMOVED lines=10> */
.L_x_11434:
        /* <DEDUP_REMOVED lines=21> */
.L_x_11438:
[----:B------:R-:W-:Y:S05]  /*8710*/  BSYNC.RECONVERGENT B1 ;  /* 0x0000000000017941 */ /* 0x000fea0003800200 */
.L_x_11437:
[----:B------:R-:W-:Y:S01]  /*8720*/  IMAD.SHL.U32 R0, R0, 0x100000, RZ ;  /* 0x0010000000007824 */ /* 0x000fe200078e00ff */
[----:B------:R-:W-:-:S04]  /*8730*/  LEA R3, R3, 0x3b800000, 0x17 ;  /* 0x3b80000003037811 */ /* 0x000fc800078eb8ff */
[----:B------:R-:W-:-:S07]  /*8740*/  LOP3.LUT R0, R3, R0, R7, 0xfe, !PT ;  /* 0x0000000003007212 */ /* 0x000fce00078efe07 */
.L_x_11436:
[----:B------:R-:W-:Y:S05]  /*8750*/  BSYNC.RECONVERGENT B0 ;  /* 0x0000000000007941 */ /* 0x000fea0003800200 */
.L_x_11435:
[----:B------:R-:W0:Y:S02]  /*8760*/  F2I.FTZ.TRUNC.NTZ R0, R0 ;  /* 0x0000000000007305 */ /* 0x000e24000021f100 */
[----:B0-----:R-:W-:Y:S01]  /*8770*/  PRMT R30, R0, 0x7610, R30 ;  /* 0x00007610001e7816 */ /* 0x001fe2000000001e */
[----:B------:R-:W-:Y:S06]  /*8780*/  BRA `(.L_x_11420) ;  /* 0x0000000400107947 */ /* 0x000fec0003800000 */
.L_x_11433:
        /* <DEDUP_REMOVED lines=21> */
.L_x_11442:
[----:B------:R-:W-:Y:S05]  /*88e0*/  BSYNC.RECONVERGENT B1 ;  /* 0x0000000000017941 */ /* 0x000fea0003800200 */
.L_x_11441:
[----:B------:R-:W-:Y:S01]  /*88f0*/  IMAD.SHL.U32 R0, R0, 0x200000, RZ ;  /* 0x0020000000007824 */ /* 0x000fe200078e00ff */
[----:B------:R-:W-:-:S04]  /*8900*/  LEA R3, R3, 0x37800000, 0x17 ;  /* 0x3780000003037811 */ /* 0x000fc800078eb8ff */
[----:B------:R-:W-:-:S07]  /*8910*/  LOP3.LUT R0, R3, R0, R7, 0xfe, !PT ;  /* 0x0000000003007212 */ /* 0x000fce00078efe07 */
.L_x_11440:
[----:B------:R-:W-:Y:S05]  /*8920*/  BSYNC.RECONVERGENT B0 ;  /* 0x0000000000007941 */ /* 0x000fea0003800200 */
.L_x_11439:
[----:B------:R-:W0:Y:S02]  /*8930*/  F2I.FTZ.TRUNC.NTZ R0, R0 ;  /* 0x0000000000007305 */ /* 0x000e24000021f100 */
[----:B0-----:R-:W-:Y:S01]  /*8940*/  PRMT R30, R0, 0x7610, R30 ;  /* 0x00007610001e7816 */ /* 0x001fe2000000001e */
[----:B------:R-:W-:Y:S06]  /*8950*/  BRA `(.L_x_11420) ;  /* 0x00000000009c7947 */ /* 0x000fec0003800000 */
.L_x_11432:
        /* <DEDUP_REMOVED lines=14> */
.L_x_11446:
[----:B------:R-:W-:Y:S05]  /*8a40*/  BSYNC.RECONVERGENT B0 ;  /* 0x0000000000007941 */ /* 0x000fea0003800200 */
.L_x_11445:
[----:B------:R-:W0:Y:S02]  /*8a50*/  F2I.FTZ.TRUNC.NTZ R0, R0 ;  /* 0x0000000000007305 */ /* 0x000e24000021f100 */
[----:B0-----:R-:W-:Y:S01]  /*8a60*/  PRMT R30, R0, 0x7610, R30 ;  /* 0x00007610001e7816 */ /* 0x001fe2000000001e */
[----:B------:R-:W-:Y:S06]  /*8a70*/  BRA `(.L_x_11420) ;  /* 0x0000000000547947 */ /* 0x000fec0003800000 */
.L_x_11419:
        /* <DEDUP_REMOVED lines=16> */
.L_x_11447:
[----:B------:R-:W-:Y:S01]  /*8b80*/  PRMT R30, RZ, 0x7610, R30 ;  /* 0x00007610ff1e7816 */ /* 0x000fe2000000001e */
[----:B------:R-:W-:Y:S06]  /*8b90*/  BRA `(.L_x_11420) ;  /* 0x00000000000c7947 */ /* 0x000fec0003800000 */
.L_x_11444:
[----:B------:R0:W5:Y:S01]  /*8ba0*/  LDG.E.U8 R30, desc[UR36][R4.64] ;  /* 0x00000024041e7981 */ /* 0x000162000c1e1100 */
[----:B------:R-:W-:Y:S05]  /*8bb0*/  BRA `(.L_x_11420) ;  /* 0x0000000000047947 */ /* 0x000fea0003800000 */
.L_x_11443:
[----:B------:R0:W5:Y:S02]  /*8bc0*/  LDG.E.U8 R30, desc[UR36][R4.64] ;  /* 0x00000024041e7981 */ /* 0x000164000c1e1100 */
.L_x_11420:
        /* <DEDUP_REMOVED lines=21> */
.L_x_11452:
[----:B------:R-:W3:Y:S02]  /*8d20*/  LDG.E.U8 R4, desc[UR36][R4.64] ;  /* 0x0000002404047981 */ /* 0x000ee4000c1e1100 */
[----:B---3--:R-:W-:-:S04]  /*8d30*/  ISETP.NE.AND P0, PT, R4, RZ, PT ;  /* 0x000000ff0400720c */ /* 0x008fc80003f05270 */
[----:B------:R-:W-:Y:S01]  /*8d40*/  P2R R34, PR, RZ, 0x1 ;  /* 0x00000001ff227803 */ /* 0x000fe20000000000 */
[----:B------:R-:W-:Y:S08]  /*8d50*/  BRA `(.L_x_11454) ;  /* 0x0000000800847947 */ /* 0x000ff00003800000 */
.L_x_11451:
        /* <DEDUP_REMOVED lines=11> */
.L_x_11456:
[----:B------:R-:W3:Y:S02]  /*8e10*/  LDG.E R4, desc[UR36][R4.64] ;  /* 0x0000002404047981 */ /* 0x000ee4000c1e1900 */
[----:B---3--:R-:W-:-:S04]  /*8e20*/  ISETP.NE.AND P0, PT, R4, RZ, PT ;  /* 0x000000ff0400720c */ /* 0x008fc80003f05270 */
[----:B------:R-:W-:Y:S01]  /*8e30*/  P2R R34, PR, RZ, 0x1 ;  /* 0x00000001ff227803 */ /* 0x000fe20000000000 */
[----:B------:R-:W-:Y:S08]  /*8e40*/  BRA `(.L_x_11454) ;  /* 0x0000000800487947 */ /* 0x000ff00003800000 */
.L_x_11455:
[----:B------:R-:W3:Y:S02]  /*8e50*/  LDG.E.U16 R4, desc[UR36][R4.64] ;  /* 0x0000002404047981 */ /* 0x000ee4000c1e1500 */
[----:B---3--:R-:W-:-:S04]  /*8e60*/  ISETP.NE.AND P0, PT, R4, RZ, PT ;  /* 0x000000ff0400720c */ /* 0x008fc80003f05270 */
[----:B------:R-:W-:Y:S01]  /*8e70*/  P2R R34, PR, RZ, 0x1 ;  /* 0x00000001ff227803 */ /* 0x000fe20000000000 */
[----:B------:R-:W-:Y:S08]  /*8e80*/  BRA `(.L_x_11454) ;  /* 0x0000000800387947 */ /* 0x000ff00003800000 */
.L_x_11450:
        /* <DEDUP_REMOVED lines=10> */
.L_x_11458:
[----:B------:R-:W3:Y:S02]  /*8f30*/  LDG.E.U16 R0, desc[UR36][R4.64] ;  /* 0x0000002404007981 */ /* 0x000ee4000c1e1500 */
[----:B---3--:R-:W-:-:S05]  /*8f40*/  HADD2.F32 R0, -RZ, R0.H0_H0 ;  /* 0x20000000ff007230 */ /* 0x008fca0000004100 */
[----:B------:R-:W-:-:S04]  /*8f50*/  FSETP.NEU.FTZ.AND P0, PT, R0, RZ, PT ;  /* 0x000000ff0000720b */ /* 0x000fc80003f1d000 */
[----:B------:R-:W-:Y:S01]  /*8f60*/  P2R R34, PR, RZ, 0x1 ;  /* 0x00000001ff227803 */ /* 0x000fe20000000000 */
[----:B------:R-:W-:Y:S08]  /*8f70*/  BRA `(.L_x_11454) ;  /* 0x0000000400fc7947 */ /* 0x000ff00003800000 */
.L_x_11457:
        /* <DEDUP_REMOVED lines=12> */
.L_x_11460:
        /* <DEDUP_REMOVED lines=10> */
.L_x_11459:
[----:B------:R-:W3:Y:S02]  /*90e0*/  LDG.E.64 R4, desc[UR36][R4.64] ;  /* 0x0000002404047981 */ /* 0x000ee4000c1e1b00 */
[----:B---3--:R-:W-:-:S06]  /*90f0*/  DSETP.NEU.AND P0, PT, R4, RZ, PT ;  /* 0x000000ff0400722a */ /* 0x008fcc0003f0d000 */
[----:B------:R-:W-:Y:S01]  /*9100*/  P2R R34, PR, RZ, 0x1 ;  /* 0x00000001ff227803 */ /* 0x000fe20000000000 */
[----:B------:R-:W-:Y:S07]  /*9110*/  BRA `(.L_x_11454) ;  /* 0x0000000400947947 */ /* 0x000fee0003800000 */
.L_x_11449:
        /* <DEDUP_REMOVED lines=12> */
.L_x_11463:
[----:B------:R-:W3:Y:S02]  /*91e0*/  LDG.E.128 R4, desc[UR36][R4.64] ;  /* 0x0000002404047981 */ /* 0x000ee4000c1e1d00 */
[----:B---3--:R-:W-:-:S06]  /*91f0*/  DSETP.NEU.AND P0, PT, R6, RZ, PT ;  /* 0x000000ff0600722a */ /* 0x008fcc0003f0d000 */
[----:B------:R-:W-:-:S06]  /*9200*/  DSETP.NEU.OR P0, PT, R4, RZ, P0 ;  /* 0x000000ff0400722a */ /* 0x000fcc000070d400 */
[----:B------:R-:W-:Y:S01]  /*9210*/  P2R R34, PR, RZ, 0x1 ;  /* 0x00000001ff227803 */ /* 0x000fe20000000000 */
[----:B------:R-:W-:Y:S07]  /*9220*/  BRA `(.L_x_11454) ;  /* 0x0000000400507947 */ /* 0x000fee0003800000 */
.L_x_11462:
        /* <DEDUP_REMOVED lines=10> */
.L_x_11465:
        /* <DEDUP_REMOVED lines=12> */
.L_x_11464:
[----:B------:R-:W3:Y:S02]  /*9390*/  LDG.E.U16 R0, desc[UR36][R4.64] ;  /* 0x0000002404007981 */ /* 0x000ee4000c1e1500 */
[----:B---3--:R-:W-:-:S05]  /*93a0*/  IMAD.U32 R0, R0, 0x10000, RZ ;  /* 0x0001000000007824 */ /* 0x008fca00078e00ff */
[----:B------:R-:W-:-:S04]  /*93b0*/  FSETP.NEU.FTZ.AND P0, PT, R0, RZ, PT ;  /* 0x000000ff0000720b */ /* 0x000fc80003f1d000 */
[----:B------:R-:W-:Y:S01]  /*93c0*/  P2R R34, PR, RZ, 0x1 ;  /* 0x00000001ff227803 */ /* 0x000fe20000000000 */
[----:B------:R-:W-:Y:S08]  /*93d0*/  BRA `(.L_x_11454) ;  /* 0x0000000000e47947 */ /* 0x000ff00003800000 */
.L_x_11461:
        /* <DEDUP_REMOVED lines=12> */
.L_x_11468:
[----:B------:R-:W3:Y:S02]  /*94a0*/  LDG.E.U8 R4, desc[UR36][R4.64] ;  /* 0x0000002404047981 */ /* 0x000ee4000c1e1100 */
[----:B---3--:R-:W-:-:S04]  /*94b0*/  ISETP.NE.AND P0, PT, R4, RZ, PT ;  /* 0x000000ff0400720c */ /* 0x008fc80003f05270 */
[----:B------:R-:W-:Y:S01]  /*94c0*/  P2R R34, PR, RZ, 0x1 ;  /* 0x00000001ff227803 */ /* 0x000fe20000000000 */
[----:B------:R-:W-:Y:S08]  /*94d0*/  BRA `(.L_x_11454) ;  /* 0x0000000000a47947 */ /* 0x000ff00003800000 */
.L_x_11467:
[----:B------:R-:W3:Y:S02]  /*94e0*/  LDG.E.U8 R4, desc[UR36][R4.64] ;  /* 0x0000002404047981 */ /* 0x000ee4000c1e1100 */
[----:B---3--:R-:W-:-:S04]  /*94f0*/  ISETP.NE.AND P0, PT, R4, RZ, PT ;  /* 0x000000ff0400720c */ /* 0x008fc80003f05270 */
[----:B------:R-:W-:Y:S01]  /*9500*/  P2R R34, PR, RZ, 0x1 ;  /* 0x00000001ff227803 */ /* 0x000fe20000000000 */
[----:B------:R-:W-:Y:S08]  /*9510*/  BRA `(.L_x_11454) ;  /* 0x0000000000947947 */ /* 0x000ff00003800000 */
.L_x_11466:
        /* <DEDUP_REMOVED lines=10> */
.L_x_11453:
        /* <DEDUP_REMOVED lines=16> */
.L_x_11471:
[----:B------:R-:W-:-:S04]  /*96c0*/  PLOP3.LUT P0, PT, PT, PT, PT, 0x8, 0x80 ;  /* 0x000000000080781c */ /* 0x000fc80003f0e170 */
[----:B------:R-:W-:Y:S01]  /*96d0*/  P2R R34, PR, RZ, 0x1 ;  /* 0x00000001ff227803 */ /* 0x000fe20000000000 */
[----:B------:R-:W-:Y:S08]  /*96e0*/  BRA `(.L_x_11454) ;  /* 0x0000000000207947 */ /* 0x000ff00003800000 */
.L_x_11470:
[----:B------:R-:W3:Y:S02]  /*96f0*/  LDG.E.64 R4, desc[UR36][R4.64] ;  /* 0x0000002404047981 */ /* 0x000ee4000c1e1b00 */
[----:B---3--:R-:W-:-:S04]  /*9700*/  ISETP.NE.U32.AND P0, PT, R4, RZ, PT ;  /* 0x000000ff0400720c */ /* 0x008fc80003f05070 */
[----:B------:R-:W-:-:S04]  /*9710*/  ISETP.NE.AND.EX P0, PT, R5, RZ, PT, P0 ;  /* 0x000000ff0500720c */ /* 0x000fc80003f05300 */
[----:B------:R-:W-:Y:S01]  /*9720*/  P2R R34, PR, RZ, 0x1 ;  /* 0x00000001ff227803 */ /* 0x000fe20000000000 */
[----:B------:R-:W-:Y:S08]  /*9730*/  BRA `(.L_x_11454) ;  /* 0x00000000000c7947 */ /* 0x000ff00003800000 */
.L_x_11469:
[----:B------:R-:W3:Y:S02]  /*9740*/  LDG.E R4, desc[UR36][R4.64] ;  /* 0x0000002404047981 */ /* 0x000ee4000c1e1900 */
[----:B---3--:R-:W-:-:S04]  /*9750*/  ISETP.NE.AND P0, PT, R4, RZ, PT ;  /* 0x000000ff0400720c */ /* 0x008fc80003f05270 */
[----:B------:R-:W-:-:S09]  /*9760*/  P2R R34, PR, RZ, 0x1 ;  /* 0x00000001ff227803 */ /* 0x000fd20000000000 */
.L_x_11454:
[----:B------:R-:W-:Y:S05]  /*9770*/  BSYNC.RECONVERGENT B6 ;  /* 0x0000000000067941 */ /* 0x000fea0003800200 */
.L_x_11448:
        /* <DEDUP_REMOVED lines=20> */
.L_x_11475:
[----:B------:R0:W5:Y:S01]  /*98c0*/  LDG.E.U8 R4, desc[UR36][R6.64] ;  /* 0x0000002406047981 */ /* 0x000162000c1e1100 */
[----:B------:R-:W-:Y:S01]  /*98d0*/  IMAD.MOV.U32 R5, RZ, RZ, RZ ;  /* 0x000000ffff057224 */ /* 0x000fe200078e00ff */
[----:B------:R-:W-:Y:S06]  /*98e0*/  BRA `(.L_x_11477) ;  /* 0x0000000c00447947 */ /* 0x000fec0003800000 */
.L_x_11474:
        /* <DEDUP_REMOVED lines=8> */
.L_x_11479:
[----:B------:R-:W3:Y:S02]  /*9970*/  LDG.E R4, desc[UR36][R6.64] ;  /* 0x0000002406047981 */ /* 0x000ee4000c1e1900 */
[----:B---3--:R-:W-:Y:S01]  /*9980*/  SHF.R.S32.HI R5, RZ, 0x1f, R4 ;  /* 0x0000001fff057819 */ /* 0x008fe20000011404 */
[----:B------:R-:W-:Y:S06]  /*9990*/  BRA `(.L_x_11477) ;  /* 0x0000000c00187947 */ /* 0x000fec0003800000 */
.L_x_11478:
[----:B------:R-:W3:Y:S02]  /*99a0*/  LDG.E.S16 R4, desc[UR36][R6.64] ;  /* 0x0000002406047981 */ /* 0x000ee4000c1e1700 */
[----:B---3--:R-:W-:Y:S01]  /*99b0*/  SHF.R.S32.HI R5, RZ, 0x1f, R4 ;  /* 0x0000001fff057819 */ /* 0x008fe20000011404 */
[----:B------:R-:W-:Y:S06]  /*99c0*/  BRA `(.L_x_11477) ;  /* 0x0000000c000c7947 */ /* 0x000fec0003800000 */
.L_x_11473:
        /* <DEDUP_REMOVED lines=9> */
.L_x_11481:
[----:B------:R-:W3:Y:S02]  /*9a60*/  LDG.E.U16 R6, desc[UR36][R6.64] ;  /* 0x0000002406067981 */ /* 0x000ee4000c1e1500 */
[----:B---3--:R-:W-:-:S06]  /*9a70*/  HADD2.F32 R4, -RZ, R6.H0_H0 ;  /* 0x20000006ff047230 */ /* 0x008fcc0000004100 */
[----:B------:R-:W0:Y:S01]  /*9a80*/  F2I.S64.TRUNC R4, R4 ;  /* 0x0000000400047311 */ /* 0x000e22000020d900 */
[----:B------:R-:W-:Y:S05]  /*9a90*/  BRA `(.L_x_11477) ;  /* 0x0000000800d87947 */ /* 0x000fea0003800000 */
.L_x_11480:
        /* <DEDUP_REMOVED lines=9> */
.L_x_11483:
[----:B------:R-:W3:Y:S02]  /*9b30*/  LDG.E.U16 R6, desc[UR36][R6.64] ;  /* 0x0000002406067981 */ /* 0x000ee4000c1e1500 */
[----:B---3--:R-:W-:-:S06]  /*9b40*/  HADD2.F32 R4, -RZ, R6.H0_H0 ;  /* 0x20000006ff047230 */ /* 0x008fcc0000004100 */
[----:B------:R-:W0:Y:S01]  /*9b50*/  F2I.S64.TRUNC R4, R4 ;  /* 0x0000000400047311 */ /* 0x000e22000020d900 */
[----:B------:R-:W-:Y:S05]  /*9b60*/  BRA `(.L_x_11477) ;  /* 0x0000000800a47947 */ /* 0x000fea0003800000 */
.L_x_11482:
[----:B------:R-:W3:Y:S02]  /*9b70*/  LDG.E.64 R4, desc[UR36][R6.64] ;  /* 0x0000002406047981 */ /* 0x000ee4000c1e1b00 */
[----:B---3--:R-:W0:Y:S01]  /*9b80*/  F2I.S64.F64.TRUNC R4, R4 ;  /* 0x0000000400047311 */ /* 0x008e22000030d900 */
[----:B------:R-:W-:Y:S05]  /*9b90*/  BRA `(.L_x_11477) ;  /* 0x0000000800987947 */ /* 0x000fea0003800000 */
.L_x_11472:
        /* <DEDUP_REMOVED lines=13> */
.L_x_11486:
[----:B------:R-:W3:Y:S02]  /*9c70*/  LDG.E.64 R4, desc[UR36][R6.64] ;  /* 0x0000002406047981 */ /* 0x000ee4000c1e1b00 */
[----:B---3--:R-:W0:Y:S01]  /*9c80*/  F2I.S64.F64.TRUNC R4, R4 ;  /* 0x0000000400047311 */ /* 0x008e22000030d900 */
[----:B------:R-:W-:Y:S05]  /*9c90*/  BRA `(.L_x_11477) ;  /* 0x0000000800587947 */ /* 0x000fea0003800000 */
.L_x_11485:
        /* <DEDUP_REMOVED lines=26> */
.L_x_11488:
        /* <DEDUP_REMOVED lines=14> */
.L_x_11487:
[----:B------:R-:W3:Y:S02]  /*9f20*/  LDG.E.U16 R4, desc[UR36][R6.64] ;  /* 0x0000002406047981 */ /* 0x000ee4000c1e1500 */
[----:B---3--:R-:W-:-:S06]  /*9f30*/  IMAD.U32 R4, R4, 0x10000, RZ ;  /* 0x0001000004047824 */ /* 0x008fcc00078e00ff */
[----:B------:R-:W0:Y:S01]  /*9f40*/  F2I.S64.TRUNC R4, R4 ;  /* 0x0000000400047311 */ /* 0x000e22000020d900 */
[----:B------:R-:W-:Y:S05]  /*9f50*/  BRA `(.L_x_11477) ;  /* 0x0000000400a87947 */ /* 0x000fea0003800000 */
.L_x_11484:
        /* <DEDUP_REMOVED lines=11> */
.L_x_11491:
        /* <DEDUP_REMOVED lines=21> */
.L_x_11495:
[----:B------:R-:W-:Y:S05]  /*a160*/  BSYNC.RECONVERGENT B1 ;  /* 0x0000000000017941 */ /* 0x000fea0003800200 */
.L_x_11494:
[----:B------:R-:W-:Y:S01]  /*a170*/  IMAD.SHL.U32 R0, R0, 0x100000, RZ ;  /* 0x0010000000007824 */ /* 0x000fe200078e00ff */
[----:B------:R-:W-:-:S04]  /*a180*/  LEA R3, R3, 0x3b800000, 0x17 ;  /* 0x3b80000003037811 */ /* 0x000fc800078eb8ff */
[----:B------:R-:W-:-:S07]  /*a190*/  LOP3.LUT R4, R3, R0, R7, 0xfe, !PT ;  /* 0x0000000003047212 */ /* 0x000fce00078efe07 */
.L_x_11493:
[----:B------:R-:W-:Y:S05]  /*a1a0*/  BSYNC.RECONVERGENT B0 ;  /* 0x0000000000007941 */ /* 0x000fea0003800200 */
.L_x_11492:
[----:B------:R-:W3:Y:S01]  /*a1b0*/  F2I.S64.TRUNC R4, R4 ;  /* 0x0000000400047311 */ /* 0x000ee2000020d900 */
[----:B------:R-:W-:Y:S05]  /*a1c0*/  BRA `(.L_x_11477) ;  /* 0x00000004000c7947 */ /* 0x000fea0003800000 */
.L_x_11490:
        /* <DEDUP_REMOVED lines=21> */
.L_x_11499:
[----:B------:R-:W-:Y:S05]  /*a320*/  BSYNC.RECONVERGENT B1 ;  /* 0x0000000000017941 */ /* 0x000fea0003800200 */
.L_x_11498:
[----:B------:R-:W-:Y:S01]  /*a330*/  IMAD.SHL.U32 R0, R0, 0x200000, RZ ;  /* 0x0020000000007824 */ /* 0x000fe200078e00ff */
[----:B------:R-:W-:-:S04]  /*a340*/  LEA R3, R3, 0x37800000, 0x17 ;  /* 0x3780000003037811 */ /* 0x000fc800078eb8ff */
[----:B------:R-:W-:-:S07]  /*a350*/  LOP3.LUT R4, R3, R0, R7, 0xfe, !PT ;  /* 0x0000000003047212 */ /* 0x000fce00078efe07 */
.L_x_11497:
[----:B------:R-:W-:Y:S05]  /*a360*/  BSYNC.RECONVERGENT B0 ;  /* 0x0000000000007941 */ /* 0x000fea0003800200 */
.L_x_11496:
[----:B------:R-:W0:Y:S01]  /*a370*/  F2I.S64.TRUNC R4, R4 ;  /* 0x0000000400047311 */ /* 0x000e22000020d900 */
[----:B------:R-:W-:Y:S05]  /*a380*/  BRA `(.L_x_11477) ;  /* 0x00000000009c7947 */ /* 0x000fea0003800000 */
.L_x_11489:
        /* <DEDUP_REMOVED lines=14> */
.L_x_11503:
[----:B------:R-:W-:Y:S05]  /*a470*/  BSYNC.RECONVERGENT B0 ;  /* 0x0000000000007941 */ /* 0x000fea0003800200 */
.L_x_11502:
[----:B------:R-:W0:Y:S01]  /*a480*/  F2I.S64.TRUNC R4, R4 ;  /* 0x0000000400047311 */ /* 0x000e22000020d900 */
[----:B------:R-:W-:Y:S05]  /*a490*/  BRA `(.L_x_11477) ;  /* 0x0000000000587947 */ /* 0x000fea0003800000 */
.L_x_11476:
        /* <DEDUP_REMOVED lines=16> */
.L_x_11504:
[----:B------:R-:W-:Y:S01]  /*a5a0*/  CS2R R4, SRZ ;  /* 0x0000000000047805 */ /* 0x000fe2000001ff00 */
[----:B------:R-:W-:Y:S06]  /*a5b0*/  BRA `(.L_x_11477) ;  /* 0x0000000000107947 */ /* 0x000fec0003800000 */
.L_x_11501:
[----:B------:R0:W5:Y:S01]  /*a5c0*/  LDG.E.64 R4, desc[UR36][R6.64] ;  /* 0x0000002406047981 */ /* 0x000162000c1e1b00 */
[----:B------:R-:W-:Y:S05]  /*a5d0*/  BRA `(.L_x_11477) ;  /* 0x0000000000087947 */ /* 0x000fea0003800000 */
.L_x_11500:
[----:B------:R0:W5:Y:S01]  /*a5e0*/  LDG.E R4, desc[UR36][R6.64] ;  /* 0x0000002406047981 */ /* 0x000162000c1e1900 */
[----:B------:R-:W-:-:S07]  /*a5f0*/  IMAD.MOV.U32 R5, RZ, RZ, RZ ;  /* 0x000000ffff057224 */ /* 0x000fce00078e00ff */
.L_x_11477:
[----:B------:R-:W-:-:S04]  /*a600*/  ISETP.NE.AND P0, PT, R34, RZ, PT ;  /* 0x000000ff2200720c */ /* 0x000fc80003f05270 */
[----:B------:R-:W-:-:S13]  /*a610*/  PLOP3.LUT P0, PT, P0, PT, PT, 0x8, 0x80 ;  /* 0x000000000080781c */ /* 0x000fda000070e170 */
.L_x_11414:
[----:B------:R-:W-:Y:S05]  /*a620*/  BSYNC.RECONVERGENT B7 ;  /* 0x0000000000077941 */ /* 0x000fea0003800200 */
.L_x_11413:
[----:B------:R-:W-:Y:S01]  /*a630*/  VIADD R25, R19, 0x80 ;  /* 0x0000008013197836 */ /* 0x000fe20000000000 */
[----:B------:R-:W-:Y:S01]  /*a640*/  ISETP.NE.AND P1, PT, R27, RZ, PT ;  /* 0x000000ff1b00720c */ /* 0x000fe20003f25270 */
[----:B0-----:R-:W-:Y:S01]  /*a650*/  VIADD R3, R19, 0x100 ;  /* 0x0000010013037836 */ /* 0x001fe20000000000 */
[----:B------:R-:W-:Y:S01]  /*a660*/  ISETP.NE.AND P2, PT, R31, RZ, PT ;  /* 0x000000ff1f00720c */ /* 0x000fe20003f45270 */
[----:B-1----:R-:W-:Y:S01]  /*a670*/  VIADD R7, R19, 0x180 ;  /* 0x0000018013077836 */ /* 0x002fe20000000000 */
[-C--:B------:R-:W-:Y:S02]  /*a680*/  ISETP.GE.OR P1, PT, R25, R18.reuse, P1 ;  /* 0x000000121900720c */ /* 0x080fe40000f26670 */
[-C--:B------:R-:W-:Y:S02]  /*a690*/  ISETP.GE.OR P2, PT, R3, R18.reuse, P2 ;  /* 0x000000120300720c */ /* 0x080fe40001746670 */
[----:B------:R-:W-:Y:S02]  /*a6a0*/  ISETP.GE.OR P0, PT, R7, R18, P0 ;  /* 0x000000120700720c */ /* 0x000fe40000706670 */
[----:B------:R-:W-:-:S07]  /*a6b0*/  ISETP.NE.AND P5, PT, R24, RZ, PT ;  /* 0x000000ff1800720c */ /* 0x000fce0003fa5270 */
[----:B------:R-:W0:Y:S08]  /*a6c0*/  @!P1 LDC.64 R10, c[0x0][0x388] ;  /* 0x0000e200ff0a9b82 */ /* 0x000e300000000a00 */
[----:B------:R-:W1:Y:S08]  /*a6d0*/  @!P2 LDC.64 R12, c[0x0][0x388] ;  /* 0x0000e200ff0cab82 */ /* 0x000e700000000a00 */
[----:B------:R-:W3:Y:S08]  /*a6e0*/  @!P0 LDC.64 R8, c[0x0][0x388] ;  /* 0x0000e200ff088b82 */ /* 0x000ef00000000a00 */
[----:B------:R-:W2:Y:S01]  /*a6f0*/  @!P5 LDC.64 R6, c[0x0][0x388] ;  /* 0x0000e200ff06db82 */ /* 0x000ea20000000a00 */
[----:B0----5:R-:W-:-:S05]  /*a700*/  @!P1 IADD3 R10, P3, PT, R28, R10, RZ ;  /* 0x0000000a1c0a9210 */ /* 0x021fca0007f7e0ff */
[----:B------:R-:W-:Y:S01]  /*a710*/  @!P1 IMAD.X R11, R29, 0x1, R11, P3 ;  /* 0x000000011d0b9824 */ /* 0x000fe200018e060b */
[----:B-1----:R-:W-:-:S04]  /*a720*/  @!P2 IADD3 R12, P4, PT, R32, R12, RZ ;  /* 0x0000000c200ca210 */ /* 0x002fc80007f9e0ff */
[----:B------:R0:W5:Y:S01]  /*a730*/  @!P1 LDG.E.U8 R23, desc[UR36][R10.64] ;  /* 0x000000240a179981 */ /* 0x000162000c1e1100 */
[----:B------:R-:W-:Y:S01]  /*a740*/  @!P2 IMAD.X R13, R33, 0x1, R13, P4 ;  /* 0x00000001210da824 */ /* 0x000fe200020e060d */
[----:B---3--:R-:W-:-:S04]  /*a750*/  @!P0 IADD3 R8, P3, PT, R4, R8, RZ ;  /* 0x0000000804088210 */ /* 0x008fc80007f7e0ff */
[----:B------:R0:W5:Y:S01]  /*a760*/  @!P2 LDG.E.U8 R26, desc[UR36][R12.64] ;  /* 0x000000240c1aa981 */ /* 0x000162000c1e1100 */
[----:B------:R-:W-:Y:S01]  /*a770*/  @!P0 IMAD.X R9, R5, 0x1, R9, P3 ;  /* 0x0000000105098824 */ /* 0x000fe200018e0609 */
[----:B--2---:R-:W-:Y:S02]  /*a780*/  @!P5 IADD3 R4, P4, PT, R16, R6, RZ ;  /* 0x000000061004d210 */ /* 0x004fe40007f9e0ff */
[----:B------:R-:W1:Y:S02]  /*a790*/  LDC.U8 R16, c[0x0][0x3cc] ;  /* 0x0000f300ff107b82 */ /* 0x000e640000000000 */
[----:B----4-:R0:W5:Y:S01]  /*a7a0*/  @!P0 LDG.E.U8 R30, desc[UR36][R8.64] ;  /* 0x00000024081e8981 */ /* 0x010162000c1e1100 */
[----:B------:R-:W-:-:S05]  /*a7b0*/  @!P5 IMAD.X R5, R17, 0x1, R7, P4 ;  /* 0x000000011105d824 */ /* 0x000fca00020e0607 */
[----:B------:R0:W5:Y:S01]  /*a7c0*/  @!P5 LDG.E.U8 R22, desc[UR36][R4.64] ;  /* 0x000000240416d981 */ /* 0x000162000c1e1100 */
        /* <DEDUP_REMOVED lines=25> */
.L_x_11511:
[----:B-----5:R0:W-:Y:S01]  /*a960*/  STG.E.U8 desc[UR36][R8.64], R22 ;  /* 0x0000001608007986 */ /* 0x0201e2000c101124 */
[----:B------:R-:W-:Y:S01]  /*a970*/  IMAD.MOV.U32 R19, RZ, RZ, R25 ;  /* 0x000000ffff137224 */ /* 0x000fe200078e0019 */
[----:B------:R-:W-:Y:S06]  /*a980*/  BRA `(.L_x_11513) ;  /* 0x0000000c00d47947 */ /* 0x000fec0003800000 */
.L_x_11510:
        /* <DEDUP_REMOVED lines=13> */
.L_x_11515:
[----:B-----5:R-:W-:Y:S01]  /*aa60*/  LOP3.LUT R22, R22, 0xffff, RZ, 0xc0, !PT ;  /* 0x0000ffff16167812 */ /* 0x020fe200078ec0ff */
[----:B------:R-:W-:-:S03]  /*aa70*/  IMAD.MOV.U32 R19, RZ, RZ, R25 ;  /* 0x000000ffff137224 */ /* 0x000fc600078e0019 */
[----:B------:R-:W-:-:S05]  /*aa80*/  PRMT R3, R22, 0x8880, RZ ;  /* 0x0000888016037816 */ /* 0x000fca00000000ff */
[----:B------:R0:W-:Y:S01]  /*aa90*/  STG.E desc[UR36][R8.64], R3 ;  /* 0x0000000308007986 */ /* 0x0001e2000c101924 */
[----:B------:R-:W-:Y:S05]  /*aaa0*/  BRA `(.L_x_11513) ;  /* 0x0000000c008c7947 */ /* 0x000fea0003800000 */
.L_x_11514:
[----:B-----5:R-:W-:Y:S01]  /*aab0*/  PRMT R3, R22, 0x8880, RZ ;  /* 0x0000888016037816 */ /* 0x020fe200000000ff */
[----:B------:R-:W-:-:S03]  /*aac0*/  IMAD.MOV.U32 R19, RZ, RZ, R25 ;  /* 0x000000ffff137224 */ /* 0x000fc600078e0019 */
[----:B------:R-:W-:-:S05]  /*aad0*/  PRMT R3, R3, 0x7710, RZ ;  /* 0x0000771003037816 */ /* 0x000fca00000000ff */
[----:B------:R0:W-:Y:S01]  /*aae0*/  STG.E.U16 desc[UR36][R8.64], R3 ;  /* 0x0000000308007986 */ /* 0x0001e2000c101524 */
[----:B------:R-:W-:Y:S05]  /*aaf0*/  BRA `(.L_x_11513) ;  /* 0x0000000c00787947 */ /* 0x000fea0003800000 */
.L_x_11509:
        /* <DEDUP_REMOVED lines=10> */
.L_x_11517:
[----:B-----5:R-:W0:Y:S01]  /*aba0*/  I2F.S8 R0, R22 ;  /* 0x0000001600007306 */ /* 0x020e220000001400 */
[----:B------:R-:W-:Y:S01]  /*abb0*/  IMAD.MOV.U32 R19, RZ, RZ, R25 ;  /* 0x000000ffff137224 */ /* 0x000fe200078e0019 */
[----:B0-----:R-:W-:-:S05]  /*abc0*/  F2FP.F16.F32.PACK_AB R0, RZ, R0 ;  /* 0x00000000ff00723e */ /* 0x001fca00000000ff */
[----:B------:R0:W-:Y:S01]  /*abd0*/  STG.E.U16 desc[UR36][R8.64], R0 ;  /* 0x0000000008007986 */ /* 0x0001e2000c101524 */
[----:B------:R-:W-:Y:S05]  /*abe0*/  BRA `(.L_x_11513) ;  /* 0x0000000c003c7947 */ /* 0x000fea0003800000 */
.L_x_11516:
        /* <DEDUP_REMOVED lines=11> */
.L_x_11519:
[----:B-----5:R-:W0:Y:S01]  /*aca0*/  I2F.S8 R22, R22 ;  /* 0x0000001600167306 */ /* 0x020e220000001400 */
[----:B------:R-:W-:Y:S01]  /*acb0*/  IMAD.MOV.U32 R19, RZ, RZ, R25 ;  /* 0x000000ffff137224 */ /* 0x000fe200078e0019 */
[----:B0-----:R-:W-:-:S04]  /*acc0*/  F2FP.F16.F32.PACK_AB R3, RZ, R22 ;  /* 0x00000016ff03723e */ /* 0x001fc800000000ff */
[----:B------:R-:W-:-:S05]  /*acd0*/  PRMT R3, R3, 0x5410, RZ ;  /* 0x0000541003037816 */ /* 0x000fca00000000ff */
[----:B------:R0:W-:Y:S01]  /*ace0*/  STG.E desc[UR36][R8.64], R3 ;  /* 0x0000000308007986 */ /* 0x0001e2000c101924 */
[----:B------:R-:W-:Y:S05]  /*acf0*/  BRA `(.L_x_11513) ;  /* 0x0000000800f87947 */ /* 0x000fea0003800000 */
.L_x_11518:
[----:B-----5:R-:W-:Y:S01]  /*ad00*/  PRMT R4, R22, 0x8880, RZ ;  /* 0x0000888016047816 */ /* 0x020fe200000000ff */
[----:B------:R-:W-:-:S03]  /*ad10*/  IMAD.MOV.U32 R19, RZ, RZ, R25 ;  /* 0x000000ffff137224 */ /* 0x000fc600078e0019 */
[----:B------:R-:W-:-:S06]  /*ad20*/  PRMT R4, R4, 0x7710, RZ ;  /* 0x0000771004047816 */ /* 0x000fcc00000000ff */
[----:B------:R-:W0:Y:S02]  /*ad30*/  I2F.F64.S16 R4, R4 ;  /* 0x0000000400047312 */ /* 0x000e240000101c00 */
[----:B0-----:R0:W-:Y:S01]  /*ad40*/  STG.E.64 desc[UR36][R8.64], R4 ;  /* 0x0000000408007986 */ /* 0x0011e2000c101b24 */
[----:B------:R-:W-:Y:S05]  /*ad50*/  BRA `(.L_x_11513) ;  /* 0x0000000800e07947 */ /* 0x000fea0003800000 */
.L_x_11508:
        /* <DEDUP_REMOVED lines=13> */
.L_x_11522:
[----:B-----5:R-:W-:Y:S02]  /*ae30*/  PRMT R4, R22, 0x8880, RZ ;  /* 0x0000888016047816 */ /* 0x020fe400000000ff */
[----:B------:R-:W-:Y:S01]  /*ae40*/  CS2R R6, SRZ ;  /* 0x0000000000067805 */ /* 0x000fe2000001ff00 */
[----:B------:R-:W-:Y:S01]  /*ae50*/  IMAD.MOV.U32 R19, RZ, RZ, R25 ;  /* 0x000000ffff137224 */ /* 0x000fe200078e0019 */
[----:B------:R-:W-:-:S06]  /*ae60*/  PRMT R4, R4, 0x7710, RZ ;  /* 0x0000771004047816 */ /* 0x000fcc00000000ff */
[----:B------:R-:W0:Y:S02]  /*ae70*/  I2F.F64.S16 R4, R4 ;  /* 0x0000000400047312 */ /* 0x000e240000101c00 */
[----:B0-----:R0:W-:Y:S01]  /*ae80*/  STG.E.128 desc[UR36][R8.64], R4 ;  /* 0x0000000408007986 */ /* 0x0011e2000c101d24 */
[----:B------:R-:W-:Y:S05]  /*ae90*/  BRA `(.L_x_11513) ;  /* 0x0000000800907947 */ /* 0x000fea0003800000 */
.L_x_11521:
        /* <DEDUP_REMOVED lines=19> */
.L_x_11526:
[----:B------:R-:W-:Y:S05]  /*afd0*/  BSYNC.RECONVERGENT B0 ;  /* 0x0000000000007941 */ /* 0x000fea0003800200 */
.L_x_11525:
[----:B------:R-:W-:Y:S01]  /*afe0*/  LOP3.LUT R5, R0, 0x80, R5, 0xf8, !PT ;  /* 0x0000008000057812 */ /* 0x000fe200078ef805 */
[----:B------:R-:W-:-:S04]  /*aff0*/  IMAD.MOV.U32 R19, RZ, RZ, R25 ;  /* 0x000000ffff137224 */ /* 0x000fc800078e0019 */
[----:B------:R0:W-:Y:S01]  /*b000*/  STG.E.U8 desc[UR36][R8.64], R5 ;  /* 0x0000000508007986 */ /* 0x0001e2000c101124 */
[----:B------:R-:W-:Y:S05]  /*b010*/  BRA `(.L_x_11513) ;  /* 0x0000000800307947 */ /* 0x000fea0003800000 */
.L_x_11524:
        /* <DEDUP_REMOVED lines=15> */
.L_x_11528:
[----:B------:R-:W-:Y:S05]  /*b110*/  BSYNC.RECONVERGENT B0 ;  /* 0x0000000000007941 */ /* 0x000fea0003800200 */
.L_x_11527:
[----:B------:R-:W-:Y:S01]  /*b120*/  LOP3.LUT R5, R0, 0x80, R5, 0xf8, !PT ;  /* 0x0000008000057812 */ /* 0x000fe200078ef805 */
[----:B------:R-:W-:-:S04]  /*b130*/  IMAD.MOV.U32 R19, RZ, RZ, R25 ;  /* 0x000000ffff137224 */ /* 0x000fc800078e0019 */
[----:B------:R0:W-:Y:S01]  /*b140*/  STG.E.U8 desc[UR36][R8.64], R5 ;  /* 0x0000000508007986 */ /* 0x0001e2000c101124 */
[----:B------:R-:W-:Y:S05]  /*b150*/  BRA `(.L_x_11513) ;  /* 0x0000000400e07947 */ /* 0x000fea0003800000 */
.L_x_11523:
[----:B-----5:R-:W0:Y:S01]  /*b160*/  I2F.S8 R0, R22 ;  /* 0x0000001600007306 */ /* 0x020e220000001400 */
[----:B------:R-:W-:Y:S01]  /*b170*/  IMAD.MOV.U32 R19, RZ, RZ, R25 ;  /* 0x000000ffff137224 */ /* 0x000fe200078e0019 */
[----:B0-----:R-:W-:-:S05]  /*b180*/  F2FP.BF16.F32.PACK_AB R0, RZ, R0 ;  /* 0x00000000ff00723e */ /* 0x001fca00000010ff */
[----:B------:R0:W-:Y:S01]  /*b190*/  STG.E.U16 desc[UR36][R8.64], R0 ;  /* 0x0000000008007986 */ /* 0x0001e2000c101524 */
[----:B------:R-:W-:Y:S05]  /*b1a0*/  BRA `(.L_x_11513) ;  /* 0x0000000400cc7947 */ /* 0x000fea0003800000 */
.L_x_11520:
        /* <DEDUP_REMOVED lines=13> */
.L_x_11531:
        /* <DEDUP_REMOVED lines=13> */
.L_x_11534:
[----:B------:R-:W-:-:S04]  /*b350*/  SHF.R.U32.HI R0, RZ, 0x14, R3 ;  /* 0x00000014ff007819 */ /* 0x000fc80000011603 */
[----:B------:R-:W-:-:S04]  /*b360*/  LOP3.LUT R0, R0, 0x1, RZ, 0xc0, !PT ;  /* 0x0000000100007812 */ /* 0x000fc800078ec0ff */
[----:B------:R-:W-:-:S04]  /*b370*/  IADD3 R0, PT, PT, R3, 0x487ffff, R0 ;  /* 0x0487ffff03007810 */ /* 0x000fc80007ffe000 */
[----:B------:R-:W-:-:S04]  /*b380*/  SHF.R.U32.HI R0, RZ, 0x14, R0 ;  /* 0x00000014ff007819 */ /* 0x000fc80000011600 */
[----:B------:R-:W-:-:S07]  /*b390*/  LOP3.LUT R0, R0, 0xff, RZ, 0xc0, !PT ;  /* 0x000000ff00007812 */ /* 0x000fce00078ec0ff */
.L_x_11535:
[----:B------:R-:W-:-:S04]  /*b3a0*/  SHF.R.U32.HI R3, RZ, 0x18, R3 ;  /* 0x00000018ff037819 */ /* 0x000fc80000011603 */
[----:B------:R-:W-:-:S04]  /*b3b0*/  LOP3.LUT R0, R0, 0x80, R3, 0xf8, !PT ;  /* 0x0000008000007812 */ /* 0x000fc800078ef803 */
[----:B------:R-:W-:-:S07]  /*b3c0*/  PRMT R4, R0, 0x7610, R4 ;  /* 0x0000761000047816 */ /* 0x000fce0000000004 */
.L_x_11533:
[----:B------:R-:W-:Y:S05]  /*b3d0*/  BSYNC.RECONVERGENT B0 ;  /* 0x0000000000007941 */ /* 0x000fea0003800200 */
.L_x_11532:
[----:B------:R0:W-:Y:S01]  /*b3e0*/  STG.E.U8 desc[UR36][R8.64], R4 ;  /* 0x0000000408007986 */ /* 0x0001e2000c101124 */
[----:B------:R-:W-:Y:S01]  /*b3f0*/  IMAD.MOV.U32 R19, RZ, RZ, R25 ;  /* 0x000000ffff137224 */ /* 0x000fe200078e0019 */
[----:B------:R-:W-:Y:S06]  /*b400*/  BRA `(.L_x_11513) ;  /* 0x0000000400347947 */ /* 0x000fec0003800000 */
.L_x_11530:
        /* <DEDUP_REMOVED lines=13> */
.L_x_11538:
[----:B------:R-:W-:-:S04]  /*b4e0*/  SHF.R.U32.HI R0, RZ, 0x15, R3 ;  /* 0x00000015ff007819 */ /* 0x000fc80000011603 */
[----:B------:R-:W-:-:S04]  /*b4f0*/  LOP3.LUT R0, R0, 0x1, RZ, 0xc0, !PT ;  /* 0x0000000100007812 */ /* 0x000fc800078ec0ff */
[----:B------:R-:W-:-:S04]  /*b500*/  IADD3 R0, PT, PT, R3, 0x88fffff, R0 ;  /* 0x088fffff03007810 */ /* 0x000fc80007ffe000 */
[----:B------:R-:W-:-:S04]  /*b510*/  SHF.R.U32.HI R0, RZ, 0x15, R0 ;  /* 0x00000015ff007819 */ /* 0x000fc80000011600 */
[----:B------:R-:W-:-:S07]  /*b520*/  LOP3.LUT R0, R0, 0xff, RZ, 0xc0, !PT ;  /* 0x000000ff00007812 */ /* 0x000fce00078ec0ff */
.L_x_11539:
[----:B------:R-:W-:-:S04]  /*b530*/  SHF.R.U32.HI R3, RZ, 0x18, R3 ;  /* 0x00000018ff037819 */ /* 0x000fc80000011603 */
[----:B------:R-:W-:-:S04]  /*b540*/  LOP3.LUT R0, R0, 0x80, R3, 0xf8, !PT ;  /* 0x0000008000007812 */ /* 0x000fc800078ef803 */
[----:B------:R-:W-:-:S07]  /*b550*/  PRMT R4, R0, 0x7610, R4 ;  /* 0x0000761000047816 */ /* 0x000fce0000000004 */
.L_x_11537:
[----:B------:R-:W-:Y:S05]  /*b560*/  BSYNC.RECONVERGENT B0 ;  /* 0x0000000000007941 */ /* 0x000fea0003800200 */
.L_x_11536:
[----:B------:R3:W-:Y:S01]  /*b570*/  STG.E.U8 desc[UR36][R8.64], R4 ;  /* 0x0000000408007986 */ /* 0x0007e2000c101124 */
[----:B------:R-:W-:Y:S01]  /*b580*/  IMAD.MOV.U32 R19, RZ, RZ, R25 ;  /* 0x000000ffff137224 */ /* 0x000fe200078e0019 */
[----:B------:R-:W-:Y:S06]  /*b590*/  BRA `(.L_x_11513) ;  /* 0x0000000000d07947 */ /* 0x000fec0003800000 */
.L_x_11529:
[----:B------:R-:W-:-:S13]  /*b5a0*/  ISETP.NE.AND P0, PT, R0, 0x1c, PT ;  /* 0x0000001c0000780c */ /* 0x000fda0003f05270 */
[----:B------:R-:W-:Y:S05]  /*b5b0*/  @!P0 BRA `(.L_x_11540) ;  /* 0x0000000000b88947 */ /* 0x000fea0003800000 */
[----:B------:R-:W-:-:S13]  /*b5c0*/  ISETP.NE.AND P0, PT, R0, 0x1d, PT ;  /* 0x0000001d0000780c */ /* 0x000fda0003f05270 */
[----:B------:R-:W-:Y:S05]  /*b5d0*/  @!P0 BRA `(.L_x_11541) ;  /* 0x0000000000948947 */ /* 0x000fea0003800000 */
[----:B------:R-:W-:-:S13]  /*b5e0*/  ISETP.NE.AND P0, PT, R0, 0x2c, PT ;  /* 0x0000002c0000780c */ /* 0x000fda0003f05270 */
[----:B------:R-:W-:Y:S05]  /*b5f0*/  @!P0 BRA `(.L_x_11542) ;  /* 0x0000000000488947 */ /* 0x000fea0003800000 */
.L_x_11512:
        /* <DEDUP_REMOVED lines=16> */
.L_x_11543:
[----:B------:R-:W-:Y:S01]  /*b700*/  IMAD.MOV.U32 R19, RZ, RZ, R25 ;  /* 0x000000ffff137224 */ /* 0x000fe200078e0019 */
[----:B------:R-:W-:Y:S06]  /*b710*/  BRA `(.L_x_11513) ;  /* 0x0000000000707947 */ /* 0x000fec0003800000 */
.L_x_11542:
        /* <DEDUP_REMOVED lines=17> */
.L_x_11541:
[----:B-----5:R-:W-:Y:S01]  /*b830*/  LOP3.LUT R22, R22, 0xffff, RZ, 0xc0, !PT ;  /* 0x0000ffff16167812 */ /* 0x020fe200078ec0ff */
[----:B------:R-:W-:-:S03]  /*b840*/  IMAD.MOV.U32 R19, RZ, RZ, R25 ;  /* 0x000000ffff137224 */ /* 0x000fc600078e0019 */
[----:B------:R-:W-:-:S05]  /*b850*/  PRMT R22, R22, 0x8880, RZ ;  /* 0x0000888016167816 */ /* 0x000fca00000000ff */
[----:B------:R-:W-:-:S05]  /*b860*/  IMAD.MOV.U32 R4, RZ, RZ, R22 ;  /* 0x000000ffff047224 */ /* 0x000fca00078e0016 */
[----:B------:R-:W-:-:S05]  /*b870*/  SHF.R.S32.HI R5, RZ, 0x1f, R4 ;  /* 0x0000001fff057819 */ /* 0x000fca0000011404 */
[----:B------:R1:W-:Y:S01]  /*b880*/  STG.E.64 desc[UR36][R8.64], R4 ;  /* 0x0000000408007986 */ /* 0x0003e2000c101b24 */
[----:B------:R-:W-:Y:S05]  /*b890*/  BRA `(.L_x_11513) ;  /* 0x0000000000107947 */ /* 0x000fea0003800000 */
.L_x_11540:
[----:B-----5:R-:W-:Y:S01]  /*b8a0*/  LOP3.LUT R22, R22, 0xffff, RZ, 0xc0, !PT ;  /* 0x0000ffff16167812 */ /* 0x020fe200078ec0ff */
[----:B------:R-:W-:-:S03]  /*b8b0*/  IMAD.MOV.U32 R19, RZ, RZ, R25 ;  /* 0x000000ffff137224 */ /* 0x000fc600078e0019 */
[----:B------:R-:W-:-:S05]  /*b8c0*/  PRMT R3, R22, 0x8880, RZ ;  /* 0x0000888016037816 */ /* 0x000fca00000000ff */
[----:B------:R0:W-:Y:S02]  /*b8d0*/  STG.E desc[UR36][R8.64], R3 ;  /* 0x0000000308007986 */ /* 0x0001e4000c101924 */
.L_x_11513:
        /* <DEDUP_REMOVED lines=23> */
.L_x_11548:
[----:B------:R0:W-:Y:S01]  /*ba50*/  STG.E.U8 desc[UR36][R4.64], R23 ;  /* 0x0000001704007986 */ /* 0x0001e2000c101124 */
[----:B------:R-:W-:Y:S05]  /*ba60*/  BRA `(.L_x_11550) ;  /* 0x0000000c00807947 */ /* 0x000fea0003800000 */
.L_x_11547:
        /* <DEDUP_REMOVED lines=12> */
.L_x_11552:
[----:B------:R-:W-:-:S04]  /*bb30*/  LOP3.LUT R23, R23, 0xffff, RZ, 0xc0, !PT ;  /* 0x0000ffff17177812 */ /* 0x000fc800078ec0ff */
[----:B------:R-:W-:-:S05]  /*bb40*/  PRMT R3, R23, 0x8880, RZ ;  /* 0x0000888017037816 */ /* 0x000fca00000000ff */
[----:B------:R0:W-:Y:S01]  /*bb50*/  STG.E desc[UR36][R4.64], R3 ;  /* 0x0000000304007986 */ /* 0x0001e2000c101924 */
[----:B------:R-:W-:Y:S05]  /*bb60*/  BRA `(.L_x_11550) ;  /* 0x0000000c00407947 */ /* 0x000fea0003800000 */
.L_x_11551:
[----:B------:R-:W-:-:S04]  /*bb70*/  PRMT R3, R23, 0x8880, RZ ;  /* 0x0000888017037816 */ /* 0x000fc800000000ff */
[----:B------:R-:W-:-:S05]  /*bb80*/  PRMT R3, R3, 0x7710, RZ ;  /* 0x0000771003037816 */ /* 0x000fca00000000ff */
[----:B------:R0:W-:Y:S01]  /*bb90*/  STG.E.U16 desc[UR36][R4.64], R3 ;  /* 0x0000000304007986 */ /* 0x0001e2000c101524 */
[----:B------:R-:W-:Y:S05]  /*bba0*/  BRA `(.L_x_11550) ;  /* 0x0000000c00307947 */ /* 0x000fea0003800000 */
.L_x_11546:
        /* <DEDUP_REMOVED lines=9> */
.L_x_11554:
[----:B------:R-:W0:Y:S02]  /*bc40*/  I2F.S8 R0, R23 ;  /* 0x0000001700007306 */ /* 0x000e240000001400 */
[----:B0-----:R-:W-:-:S05]  /*bc50*/  F2FP.F16.F32.PACK_AB R0, RZ, R0 ;  /* 0x00000000ff00723e */ /* 0x001fca00000000ff */
[----:B------:R0:W-:Y:S01]  /*bc60*/  STG.E.U16 desc[UR36][R4.64], R0 ;  /* 0x0000000004007986 */ /* 0x0001e2000c101524 */
[----:B------:R-:W-:Y:S05]  /*bc70*/  BRA `(.L_x_11550) ;  /* 0x0000000800fc7947 */ /* 0x000fea0003800000 */
.L_x_11553:
        /* <DEDUP_REMOVED lines=10> */
.L_x_11556:
[----:B------:R-:W0:Y:S02]  /*bd20*/  I2F.S8 R23, R23 ;  /* 0x0000001700177306 */ /* 0x000e240000001400 */
[----:B0-----:R-:W-:-:S04]  /*bd30*/  F2FP.F16.F32.PACK_AB R3, RZ, R23 ;  /* 0x00000017ff03723e */ /* 0x001fc800000000ff */
[----:B------:R-:W-:-:S05]  /*bd40*/  PRMT R3, R3, 0x5410, RZ ;  /* 0x0000541003037816 */ /* 0x000fca00000000ff */
[----:B------:R0:W-:Y:S01]  /*bd50*/  STG.E desc[UR36][R4.64], R3 ;  /* 0x0000000304007986 */ /* 0x0001e2000c101924 */
[----:B------:R-:W-:Y:S05]  /*bd60*/  BRA `(.L_x_11550) ;  /* 0x0000000800c07947 */ /* 0x000fea0003800000 */
.L_x_11555:
[----:B------:R-:W-:-:S04]  /*bd70*/  PRMT R6, R23, 0x8880, RZ ;  /* 0x0000888017067816 */ /* 0x000fc800000000ff */
[----:B------:R-:W-:-:S06]  /*bd80*/  PRMT R6, R6, 0x7710, RZ ;  /* 0x0000771006067816 */ /* 0x000fcc00000000ff */
[----:B------:R-:W0:Y:S02]  /*bd90*/  I2F.F64.S16 R6, R6 ;  /* 0x0000000600067312 */ /* 0x000e240000101c00 */
[----:B0-----:R0:W-:Y:S01]  /*bda0*/  STG.E.64 desc[UR36][R4.64], R6 ;  /* 0x0000000604007986 */ /* 0x0011e2000c101b24 */
[----:B------:R-:W-:Y:S05]  /*bdb0*/  BRA `(.L_x_11550) ;  /* 0x0000000800ac7947 */ /* 0x000fea0003800000 */
.L_x_11545:
        /* <DEDUP_REMOVED lines=14> */
.L_x_11560:
        /* <DEDUP_REMOVED lines=18> */
.L_x_11563:
[----:B------:R-:W-:-:S04]  /*bfc0*/  SHF.R.U32.HI R3, RZ, 0x18, R23 ;  /* 0x00000018ff037819 */ /* 0x000fc80000011617 */
[----:B------:R-:W-:-:S07]  /*bfd0*/  LOP3.LUT R0, R0, 0x80, R3, 0xf8, !PT ;  /* 0x0000008000007812 */ /* 0x000fce00078ef803 */
.L_x_11562:
[----:B------:R-:W-:Y:S05]  /*bfe0*/  BSYNC.RECONVERGENT B0 ;  /* 0x0000000000007941 */ /* 0x000fea0003800200 */
.L_x_11561:
[----:B------:R0:W-:Y:S01]  /*bff0*/  STG.E.U8 desc[UR36][R4.64], R0 ;  /* 0x0000000004007986 */ /* 0x0001e2000c101124 */
[----:B------:R-:W-:Y:S05]  /*c000*/  BRA `(.L_x_11550) ;  /* 0x0000000800187947 */ /* 0x000fea0003800000 */
.L_x_11559:
        /* <DEDUP_REMOVED lines=18> */
.L_x_11566:
[----:B------:R-:W-:-:S04]  /*c130*/  SHF.R.U32.HI R3, RZ, 0x18, R23 ;  /* 0x00000018ff037819 */ /* 0x000fc80000011617 */
[----:B------:R-:W-:-:S07]  /*c140*/  LOP3.LUT R0, R0, 0x80, R3, 0xf8, !PT ;  /* 0x0000008000007812 */ /* 0x000fce00078ef803 */
.L_x_11565:
[----:B------:R-:W-:Y:S05]  /*c150*/  BSYNC.RECONVERGENT B0 ;  /* 0x0000000000007941 */ /* 0x000fea0003800200 */
.L_x_11564:
[----:B------:R0:W-:Y:S01]  /*c160*/  STG.E.U8 desc[UR36][R4.64], R0 ;  /* 0x0000000004007986 */ /* 0x0001e2000c101124 */
[----:B------:R-:W-:Y:S05]  /*c170*/  BRA `(.L_x_11550) ;  /* 0x0000000400bc7947 */ /* 0x000fea0003800000 */
.L_x_11558:
        /* <DEDUP_REMOVED lines=22> */
.L_x_11568:
[----:B------:R-:W-:-:S04]  /*c2e0*/  LOP3.LUT R23, R23, 0xffff, RZ, 0xc0, !PT ;  /* 0x0000ffff17177812 */ /* 0x000fc800078ec0ff */
[----:B------:R-:W-:-:S05]  /*c2f0*/  PRMT R23, R23, 0x8880, RZ ;  /* 0x0000888017177816 */ /* 0x000fca00000000ff */
[----:B------:R-:W-:-:S05]  /*c300*/  IMAD.MOV.U32 R6, RZ, RZ, R23 ;  /* 0x000000ffff067224 */ /* 0x000fca00078e0017 */
[----:B------:R-:W-:-:S05]  /*c310*/  SHF.R.S32.HI R7, RZ, 0x1f, R6 ;  /* 0x0000001fff077819 */ /* 0x000fca0000011406 */
[----:B------:R0:W-:Y:S01]  /*c320*/  STG.E.64 desc[UR36][R4.64], R6 ;  /* 0x0000000604007986 */ /* 0x0001e2000c101b24 */
[----:B------:R-:W-:Y:S05]  /*c330*/  BRA `(.L_x_11550) ;  /* 0x00000004004c7947 */ /* 0x000fea0003800000 */
.L_x_11567:
[----:B------:R-:W-:-:S04]  /*c340*/  LOP3.LUT R23, R23, 0xffff, RZ, 0xc0, !PT ;  /* 0x0000ffff17177812 */ /* 0x000fc800078ec0ff */
[----:B------:R-:W-:-:S05]  /*c350*/  PRMT R3, R23, 0x8880, RZ ;  /* 0x0000888017037816 */ /* 0x000fca00000000ff */
[----:B------:R0:W-:Y:S01]  /*c360*/  STG.E desc[UR36][R4.64], R3 ;  /* 0x0000000304007986 */ /* 0x0001e2000c101924 */
[----:B------:R-:W-:Y:S05]  /*c370*/  BRA `(.L_x_11550) ;  /* 0x00000004003c7947 */ /* 0x000fea0003800000 */
.L_x_11557:
        /* <DEDUP_REMOVED lines=10> */
.L_x_11570:
[----:B------:R-:W-:Y:S02]  /*c420*/  PRMT R8, R23, 0x8880, RZ ;  /* 0x0000888017087816 */ /* 0x000fe400000000ff */
[----:B------:R-:W-:Y:S02]  /*c430*/  CS2R R10, SRZ ;  /* 0x00000000000a7805 */ /* 0x000fe4000001ff00 */
[----:B------:R-:W-:-:S06]  /*c440*/  PRMT R8, R8, 0x7710, RZ ;  /* 0x0000771008087816 */ /* 0x000fcc00000000ff */
[----:B------:R-:W0:Y:S02]  /*c450*/  I2F.F64.S16 R8, R8 ;  /* 0x0000000800087312 */ /* 0x000e240000101c00 */
[----:B0-----:R1:W-:Y:S01]  /*c460*/  STG.E.128 desc[UR36][R4.64], R8 ;  /* 0x0000000804007986 */ /* 0x0013e2000c101d24 */
[----:B------:R-:W-:Y:S05]  /*c470*/  BRA `(.L_x_11550) ;  /* 0x0000000000fc7947 */ /* 0x000fea0003800000 */
.L_x_11569:
[----:B------:R-:W-:-:S13]  /*c480*/  ISETP.NE.AND P0, PT, R0, 0xf, PT ;  /* 0x0000000f0000780c */ /* 0x000fda0003f05270 */
[----:B------:R-:W-:Y:S05]  /*c490*/  @!P0 BRA `(.L_x_11571) ;  /* 0x0000000000e88947 */ /* 0x000fea0003800000 */
[----:B------:R-:W-:-:S13]  /*c4a0*/  ISETP.NE.AND P0, PT, R0, 0x17, PT ;  /* 0x000000170000780c */ /* 0x000fda0003f05270 */
[----:B------:R-:W-:Y:S05]  /*c4b0*/  @!P0 BRA `(.L_x_11572) ;  /* 0x0000000000908947 */ /* 0x000fea0003800000 */
[----:B------:R-:W-:-:S13]  /*c4c0*/  ISETP.NE.AND P0, PT, R0, 0x18, PT ;  /* 0x000000180000780c */ /* 0x000fda0003f05270 */
[----:B------:R-:W-:Y:S05]  /*c4d0*/  @!P0 BRA `(.L_x_11573) ;  /* 0x0000000000448947 */ /* 0x000fea0003800000 */
.L_x_11549:
        /* <DEDUP_REMOVED lines=16> */
.L_x_11574:
[----:B------:R-:W-:Y:S05]  /*c5e0*/  BRA `(.L_x_11550) ;  /* 0x0000000000a07947 */ /* 0x000fea0003800000 */
.L_x_11573:
        /* <DEDUP_REMOVED lines=13> */
.L_x_11576:
[----:B------:R-:W-:Y:S05]  /*c6c0*/  BSYNC.RECONVERGENT B0 ;  /* 0x0000000000007941 */ /* 0x000fea0003800200 */
.L_x_11575:
[----:B------:R-:W-:-:S05]  /*c6d0*/  LOP3.LUT R3, R0, 0x80, R3, 0xf8, !PT ;  /* 0x0000008000037812 */ /* 0x000fca00078ef803 */
[----:B------:R3:W-:Y:S01]  /*c6e0*/  STG.E.U8 desc[UR36][R4.64], R3 ;  /* 0x0000000304007986 */ /* 0x0007e2000c101124 */
[----:B------:R-:W-:Y:S05]  /*c6f0*/  BRA `(.L_x_11550) ;  /* 0x00000000005c7947 */ /* 0x000fea0003800000 */
.L_x_11572:
        /* <DEDUP_REMOVED lines=12> */
.L_x_11578:
[----:B------:R-:W-:Y:S01]  /*c7c0*/  IMAD.MOV.U32 R0, RZ, RZ, 0x7f ;  /* 0x0000007fff007424 */ /* 0x000fe200078e00ff */
[----:B------:R-:W-:-:S04]  /*c7d0*/  ISETP.GT.U32.AND P0, PT, R3, 0x7f800000, PT ;  /* 0x7f8000000300780c */ /* 0x000fc80003f04070 */
[----:B------:R-:W-:-:S09]  /*c7e0*/  SEL R0, R0, 0x7c, P0 ;  /* 0x0000007c00007807 */ /* 0x000fd20000000000 */
.L_x_11579:
[----:B------:R-:W-:Y:S05]  /*c7f0*/  BSYNC.RECONVERGENT B0 ;  /* 0x0000000000007941 */ /* 0x000fea0003800200 */
.L_x_11577:
[----:B------:R-:W-:-:S04]  /*c800*/  SHF.R.U32.HI R3, RZ, 0x18, R23 ;  /* 0x00000018ff037819 */ /* 0x000fc80000011617 */
[----:B------:R-:W-:-:S05]  /*c810*/  LOP3.LUT R3, R0, 0x80, R3, 0xf8, !PT ;  /* 0x0000008000037812 */ /* 0x000fca00078ef803 */
[----:B------:R2:W-:Y:S01]  /*c820*/  STG.E.U8 desc[UR36][R4.64], R3 ;  /* 0x0000000304007986 */ /* 0x0005e2000c101124 */
[----:B------:R-:W-:Y:S05]  /*c830*/  BRA `(.L_x_11550) ;  /* 0x00000000000c7947 */ /* 0x000fea0003800000 */
.L_x_11571:
[----:B------:R-:W0:Y:S02]  /*c840*/  I2F.S8 R0, R23 ;  /* 0x0000001700007306 */ /* 0x000e240000001400 */
[----:B0-----:R-:W-:-:S05]  /*c850*/  F2FP.BF16.F32.PACK_AB R0, RZ, R0 ;  /* 0x00000000ff00723e */ /* 0x001fca00000010ff */
[----:B------:R4:W-:Y:S02]  /*c860*/  STG.E.U16 desc[UR36][R4.64], R0 ;  /* 0x0000000004007986 */ /* 0x0009e4000c101524 */
.L_x_11550:
[----:B------:R-:W-:-:S07]  /*c870*/  VIADD R19, R19, 0x80 ;  /* 0x0000008013137836 */ /* 0x000fce0000000000 */
.L_x_11507:
[----:B------:R-:W-:-:S13]  /*c880*/  ISETP.GE.AND P0, PT, R19, R18, PT ;  /* 0x000000121300720c */ /* 0x000fda0003f06270 */
[----:B------:R-:W-:Y:S05]  /*c890*/  @P0 BREAK.RELIABLE B6 ;  /* 0x0000000000060942 */ /* 0x000fea0003800100 */
[----:B------:R-:W-:Y:S05]  /*c8a0*/  @P0 BRA `(.L_x_11544) ;  /* 0x0000000c00e00947 */ /* 0x000fea0003800000 */
[----:B------:R-:W-:Y:S05]  /*c8b0*/  BSYNC.RELIABLE B6 ;  /* 0x0000000000067941 */ /* 0x000fea0003800100 */
.L_x_11506:
        /* <DEDUP_REMOVED lines=20> */
.L_x_11583:
[----:B-----5:R1:W-:Y:S01]  /*ca00*/  STG.E.U8 desc[UR36][R4.64], R26 ;  /* 0x0000001a04007986 */ /* 0x0203e2000c101124 */
[----:B------:R-:W-:Y:S05]  /*ca10*/  BRA `(.L_x_11585) ;  /* 0x0000000c00807947 */ /* 0x000fea0003800000 */
.L_x_11582:
[----:B------:R-:W-:-:S13]  /*ca20*/  ISETP.NE.AND P0, PT, R0, 0x2, PT ;  /* 0x000000020000780c */ /* 0x000fda0003f05270 */
[----:B------:R-:W-:Y:S05]  /*ca30*/  @!P0 BRA `(.L_x_11586) ;  /* 0x0000000000388947 */ /* 0x000fea0003800000 */
[----:B------:R-:W-:-:S13]  /*ca40*/  ISETP.NE.AND P0, PT, R0, 0x3, PT ;  /* 0x000000030000780c */ /* 0x000fda0003f05270 */
[----:B------:R-:W-:Y:S05]  /*ca50*/  @!P0 BRA `(.L_x_11587) ;  /* 0x0000000000208947 */ /* 0x000fea0003800000 */
[----:B------:R-:W-:-:S13]  /*ca60*/  ISETP.NE.AND P0, PT, R0, 0x4, PT ;  /* 0x000000040000780c */ /* 0x000fda0003f05270 */
[----:B------:R-:W-:Y:S05]  /*ca70*/  @P0 BRA `(.L_x_11584) ;  /* 0x0000000800840947 */ /* 0x000fea0003800000 */
[----:B-----5:R-:W-:-:S04]  /*ca80*/  LOP3.LUT R26, R26, 0xffff, RZ, 0xc0, !PT ;  /* 0x0000ffff1a1a7812 */ /* 0x020fc800078ec0ff */
[----:B------:R-:W-:-:S05]  /*ca90*/  PRMT R26, R26, 0x8880, RZ ;  /* 0x000088801a1a7816 */ /* 0x000fca00000000ff */
[----:B------:R-:W-:-:S05]  /*caa0*/  IMAD.MOV.U32 R6, RZ, RZ, R26 ;  /* 0x000000ffff067224 */ /* 0x000fca00078e001a */
[----:B------:R-:W-:-:S05]  /*cab0*/  SHF.R.S32.HI R7, RZ, 0x1f, R6 ;  /* 0x0000001fff077819 */ /* 0x000fca0000011406 */
[----:B------:R2:W-:Y:S01]  /*cac0*/  STG.E.64 desc[UR36][R4.64], R6 ;  /* 0x0000000604007986 */ /* 0x0005e2000c101b24 */
[----:B------:R-:W-:Y:S05]  /*cad0*/  BRA `(.L_x_11585) ;  /* 0x0000000c00507947 */ /* 0x000fea0003800000 */
.L_x_11587:
[----:B-----5:R-:W-:-:S04]  /*cae0*/  LOP3.LUT R26, R26, 0xffff, RZ, 0xc0, !PT ;  /* 0x0000ffff1a1a7812 */ /* 0x020fc800078ec0ff */
[----:B------:R-:W-:-:S05]  /*caf0*/  PRMT R3, R26, 0x8880, RZ ;  /* 0x000088801a037816 */ /* 0x000fca00000000ff */
[----:B------:R3:W-:Y:S01]  /*cb00*/  STG.E desc[UR36][R4.64], R3 ;  /* 0x0000000304007986 */ /* 0x0007e2000c101924 */
[----:B------:R-:W-:Y:S05]  /*cb10*/  BRA `(.L_x_11585) ;  /* 0x0000000c00407947 */ /* 0x000fea0003800000 */
.L_x_11586:
[----:B-----5:R-:W-:-:S04]  /*cb20*/  PRMT R3, R26, 0x8880, RZ ;  /* 0x000088801a037816 */ /* 0x020fc800000000ff */
[----:B------:R-:W-:-:S05]  /*cb30*/  PRMT R3, R3, 0x7710, RZ ;  /* 0x0000771003037816 */ /* 0x000fca00000000ff */
[----:B------:R4:W-:Y:S01]  /*cb40*/  STG.E.U16 desc[UR36][R4.64], R3 ;  /* 0x0000000304007986 */ /* 0x0009e2000c101524 */
[----:B------:R-:W-:Y:S05]  /*cb50*/  BRA `(.L_x_11585) ;  /* 0x0000000c00307947 */ /* 0x000fea0003800000 */
.L_x_11581:
        /* <DEDUP_REMOVED lines=9> */
.L_x_11589:
[----:B-----5:R-:W0:Y:S02]  /*cbf0*/  I2F.S8 R0, R26 ;  /* 0x0000001a00007306 */ /* 0x020e240000001400 */
[----:B0-----:R-:W-:-:S05]  /*cc00*/  F2FP.F16.F32.PACK_AB R0, RZ, R0 ;  /* 0x00000000ff00723e */ /* 0x001fca00000000ff */
[----:B------:R0:W-:Y:S01]  /*cc10*/  STG.E.U16 desc[UR36][R4.64], R0 ;  /* 0x0000000004007986 */ /* 0x0001e2000c101524 */
[----:B------:R-:W-:Y:S05]  /*cc20*/  BRA `(.L_x_11585) ;  /* 0x0000000800fc7947 */ /* 0x000fea0003800000 */
.L_x_11588:
        /* <DEDUP_REMOVED lines=10> */
.L_x_11591:
[----:B-----5:R-:W0:Y:S02]  /*ccd0*/  I2F.S8 R26, R26 ;  /* 0x0000001a001a7306 */ /* 0x020e240000001400 */
[----:B0-----:R-:W-:-:S04]  /*cce0*/  F2FP.F16.F32.PACK_AB R3, RZ, R26 ;  /* 0x0000001aff03723e */ /* 0x001fc800000000ff */
[----:B------:R-:W-:-:S05]  /*ccf0*/  PRMT R3, R3, 0x5410, RZ ;  /* 0x0000541003037816 */ /* 0x000fca00000000ff */
[----:B------:R0:W-:Y:S01]  /*cd00*/  STG.E desc[UR36][R4.64], R3 ;  /* 0x0000000304007986 */ /* 0x0001e2000c101924 */
[----:B------:R-:W-:Y:S05]  /*cd10*/  BRA `(.L_x_11585) ;  /* 0x0000000800c07947 */ /* 0x000fea0003800000 */
.L_x_11590:
[----:B-----5:R-:W-:-:S04]  /*cd20*/  PRMT R6, R26, 0x8880, RZ ;  /* 0x000088801a067816 */ /* 0x020fc800000000ff */
[----:B------:R-:W-:-:S06]  /*cd30*/  PRMT R6, R6, 0x7710, RZ ;  /* 0x0000771006067816 */ /* 0x000fcc00000000ff */
[----:B------:R-:W0:Y:S02]  /*cd40*/  I2F.F64.S16 R6, R6 ;  /* 0x0000000600067312 */ /* 0x000e240000101c00 */
[----:B0-----:R0:W-:Y:S01]  /*cd50*/  STG.E.64 desc[UR36][R4.64], R6 ;  /* 0x0000000604007986 */ /* 0x0011e2000c101b24 */
[----:B------:R-:W-:Y:S05]  /*cd60*/  BRA `(.L_x_11585) ;  /* 0x0000000800ac7947 */ /* 0x000fea0003800000 */
.L_x_11580:
        /* <DEDUP_REMOVED lines=14> */
.L_x_11595:
        /* <DEDUP_REMOVED lines=18> */
.L_x_11598:
[----:B------:R-:W-:-:S04]  /*cf70*/  SHF.R.U32.HI R3, RZ, 0x18, R7 ;  /* 0x00000018ff037819 */ /* 0x000fc80000011607 */
[----:B------:R-:W-:-:S07]  /*cf80*/  LOP3.LUT R0, R0, 0x80, R3, 0xf8, !PT ;  /* 0x0000008000007812 */ /* 0x000fce00078ef803 */
.L_x_11597:
[----:B------:R-:W-:Y:S05]  /*cf90*/  BSYNC.RECONVERGENT B0 ;  /* 0x0000000000007941 */ /* 0x000fea0003800200 */
.L_x_11596:
[----:B------:R0:W-:Y:S01]  /*cfa0*/  STG.E.U8 desc[UR36][R4.64], R0 ;  /* 0x0000000004007986 */ /* 0x0001e2000c101124 */
[----:B------:R-:W-:Y:S05]  /*cfb0*/  BRA `(.L_x_11585) ;  /* 0x0000000800187947 */ /* 0x000fea0003800000 */
.L_x_11594:
        /* <DEDUP_REMOVED lines=18> */
.L_x_11601:
[----:B------:R-:W-:-:S04]  /*d0e0*/  SHF.R.U32.HI R3, RZ, 0x18, R7 ;  /* 0x00000018ff037819 */ /* 0x000fc80000011607 */
[----:B------:R-:W-:-:S07]  /*d0f0*/  LOP3.LUT R0, R0, 0x80, R3, 0xf8, !PT ;  /* 0x0000008000007812 */ /* 0x000fce00078ef803 */
.L_x_11600:
[----:B------:R-:W-:Y:S05]  /*d100*/  BSYNC.RECONVERGENT B0 ;  /* 0x0000000000007941 */ /* 0x000fea0003800200 */
.L_x_11599:
[----:B------:R0:W-:Y:S01]  /*d110*/  STG.E.U8 desc[UR36][R4.64], R0 ;  /* 0x0000000004007986 */ /* 0x0001e2000c101124 */
[----:B------:R-:W-:Y:S05]  /*d120*/  BRA `(.L_x_11585) ;  /* 0x0000000400bc7947 */ /* 0x000fea0003800000 */
.L_x_11593:
        /* <DEDUP_REMOVED lines=22> */
.L_x_11603:
[----:B-----5:R-:W-:-:S04]  /*d290*/  LOP3.LUT R26, R26, 0xffff, RZ, 0xc0, !PT ;  /* 0x0000ffff1a1a7812 */ /* 0x020fc800078ec0ff */
[----:B------:R-:W-:-:S05]  /*d2a0*/  PRMT R26, R26, 0x8880, RZ ;  /* 0x000088801a1a7816 */ /* 0x000fca00000000ff */
[----:B------:R-:W-:-:S05]  /*d2b0*/  IMAD.MOV.U32 R6, RZ, RZ, R26 ;  /* 0x000000ffff067224 */ /* 0x000fca00078e001a */
[----:B------:R-:W-:-:S05]  /*d2c0*/  SHF.R.S32.HI R7, RZ, 0x1f, R6 ;  /* 0x0000001fff077819 */ /* 0x000fca0000011406 */
[----:B------:R0:W-:Y:S01]  /*d2d0*/  STG.E.64 desc[UR36][R4.64], R6 ;  /* 0x0000000604007986 */ /* 0x0001e2000c101b24 */
[----:B------:R-:W-:Y:S05]  /*d2e0*/  BRA `(.L_x_11585) ;  /* 0x00000004004c7947 */ /* 0x000fea0003800000 */
.L_x_11602:
[----:B-----5:R-:W-:-:S04]  /*d2f0*/  LOP3.LUT R26, R26, 0xffff, RZ, 0xc0, !PT ;  /* 0x0000ffff1a1a7812 */ /* 0x020fc800078ec0ff */
[----:B------:R-:W-:-:S05]  /*d300*/  PRMT R3, R26, 0x8880, RZ ;  /* 0x000088801a037816 */ /* 0x000fca00000000ff */
[----:B------:R0:W-:Y:S01]  /*d310*/  STG.E desc[UR36][R4.64], R3 ;  /* 0x0000000304007986 */ /* 0x0001e2000c101924 */
[----:B------:R-:W-:Y:S05]  /*d320*/  BRA `(.L_x_11585) ;  /* 0x00000004003c7947 */ /* 0x000fea0003800000 */
.L_x_11592:
        /* <DEDUP_REMOVED lines=10> */
.L_x_11605:
[----:B-----5:R-:W-:Y:S02]  /*d3d0*/  PRMT R8, R26, 0x8880, RZ ;  /* 0x000088801a087816 */ /* 0x020fe400000000ff */
[----:B------:R-:W-:Y:S02]  /*d3e0*/  CS2R R10, SRZ ;  /* 0x00000000000a7805 */ /* 0x000fe4000001ff00 */
[----:B------:R-:W-:-:S06]  /*d3f0*/  PRMT R8, R8, 0x7710, RZ ;  /* 0x0000771008087816 */ /* 0x000fcc00000000ff */
[----:B------:R-:W0:Y:S02]  /*d400*/  I2F.F64.S16 R8, R8 ;  /* 0x0000000800087312 */ /* 0x000e240000101c00 */
[----:B0-----:R0:W-:Y:S01]  /*d410*/  STG.E.128 desc[UR36][R4.64], R8 ;  /* 0x0000000804007986 */ /* 0x0011e2000c101d24 */
[----:B------:R-:W-:Y:S05]  /*d420*/  BRA `(.L_x_11585) ;  /* 0x0000000000fc7947 */ /* 0x000fea0003800000 */
.L_x_11604:
[----:B------:R-:W-:-:S13]  /*d430*/  ISETP.NE.AND P0, PT, R0, 0xf, PT ;  /* 0x0000000f0000780c */ /* 0x000fda0003f05270 */
[----:B------:R-:W-:Y:S05]  /*d440*/  @!P0 BRA `(.L_x_11606) ;  /* 0x0000000000e88947 */ /* 0x000fea0003800000 */
[----:B------:R-:W-:-:S13]  /*d450*/  ISETP.NE.AND P0, PT, R0, 0x17, PT ;  /* 0x000000170000780c */ /* 0x000fda0003f05270 */
[----:B------:R-:W-:Y:S05]  /*d460*/  @!P0 BRA `(.L_x_11607) ;  /* 0x0000000000908947 */ /* 0x000fea0003800000 */
[----:B------:R-:W-:-:S13]  /*d470*/  ISETP.NE.AND P0, PT, R0, 0x18, PT ;  /* 0x000000180000780c */ /* 0x000fda0003f05270 */
[----:B------:R-:W-:Y:S05]  /*d480*/  @!P0 BRA `(.L_x_11608) ;  /* 0x0000000000448947 */ /* 0x000fea0003800000 */
.L_x_11584:
        /* <DEDUP_REMOVED lines=16> */
.L_x_11609:
[----:B------:R-:W-:Y:S05]  /*d590*/  BRA `(.L_x_11585) ;  /* 0x0000000000a07947 */ /* 0x000fea0003800000 */
.L_x_11608:
        /* <DEDUP_REMOVED lines=13> */
.L_x_11611:
[----:B------:R-:W-:Y:S05]  /*d670*/  BSYNC.RECONVERGENT B0 ;  /* 0x0000000000007941 */ /* 0x000fea0003800200 */
.L_x_11610:
[----:B------:R-:W-:-:S05]  /*d680*/  LOP3.LUT R3, R0, 0x80, R3, 0xf8, !PT ;  /* 0x0000008000037812 */ /* 0x000fca00078ef803 */
[----:B------:R0:W-:Y:S01]  /*d690*/  STG.E.U8 desc[UR36][R4.64], R3 ;  /* 0x0000000304007986 */ /* 0x0001e2000c101124 */
[----:B------:R-:W-:Y:S05]  /*d6a0*/  BRA `(.L_x_11585) ;  /* 0x00000000005c7947 */ /* 0x000fea0003800000 */
.L_x_11607:
        /* <DEDUP_REMOVED lines=12> */
.L_x_11613:
[----:B------:R-:W-:Y:S01]  /*d770*/  IMAD.MOV.U32 R0, RZ, RZ, 0x7f ;  /* 0x0000007fff007424 */ /* 0x000fe200078e00ff */
[----:B------:R-:W-:-:S04]  /*d780*/  ISETP.GT.U32.AND P0, PT, R3, 0x7f800000, PT ;  /* 0x7f8000000300780c */ /* 0x000fc80003f04070 */
[----:B------:R-:W-:-:S09]  /*d790*/  SEL R0, R0, 0x7c, P0 ;  /* 0x0000007c00007807 */ /* 0x000fd20000000000 */
.L_x_11614:
[----:B------:R-:W-:Y:S05]  /*d7a0*/  BSYNC.RECONVERGENT B0 ;  /* 0x0000000000007941 */ /* 0x000fea0003800200 */
.L_x_11612:
[----:B------:R-:W-:-:S04]  /*d7b0*/  SHF.R.U32.HI R3, RZ, 0x18, R7 ;  /* 0x00000018ff037819 */ /* 0x000fc80000011607 */
[----:B------:R-:W-:-:S05]  /*d7c0*/  LOP3.LUT R3, R0, 0x80, R3, 0xf8, !PT ;  /* 0x0000008000037812 */ /* 0x000fca00078ef803 */
[----:B------:R0:W-:Y:S01]  /*d7d0*/  STG.E.U8 desc[UR36][R4.64], R3 ;  /* 0x0000000304007986 */ /* 0x0001e2000c101124 */
[----:B------:R-:W-:Y:S05]  /*d7e0*/  BRA `(.L_x_11585) ;  /* 0x00000000000c7947 */ /* 0x000fea0003800000 */
.L_x_11606:
[----:B-----5:R-:W0:Y:S02]  /*d7f0*/  I2F.S8 R0, R26 ;  /* 0x0000001a00007306 */ /* 0x020e240000001400 */
[----:B0-----:R-:W-:-:S05]  /*d800*/  F2FP.BF16.F32.PACK_AB R0, RZ, R0 ;  /* 0x00000000ff00723e */ /* 0x001fca00000010ff */
[----:B------:R0:W-:Y:S02]  /*d810*/  STG.E.U16 desc[UR36][R4.64], R0 ;  /* 0x0000000004007986 */ /* 0x0001e4000c101524 */
.L_x_11585:
[----:B------:R-:W-:-:S07]  /*d820*/  VIADD R19, R19, 0x80 ;  /* 0x0000008013137836 */ /* 0x000fce0000000000 */
.L_x_11544:
[----:B------:R-:W-:Y:S05]  /*d830*/  BSYNC.RECONVERGENT B7 ;  /* 0x0000000000077941 */ /* 0x000fea0003800200 */
.L_x_11505:
        /* <DEDUP_REMOVED lines=21> */
.L_x_11618:
[----:B-----5:R-:W-:Y:S01]  /*d990*/  STG.E.U8 desc[UR36][R2.64], R30 ;  /* 0x0000001e02007986 */ /* 0x020fe2000c101124 */
[----:B------:R-:W-:Y:S05]  /*d9a0*/  EXIT ;  /* 0x000000000000794d */ /* 0x000fea0003800000 */
.L_x_11617:
        /* <DEDUP_REMOVED lines=10> */
[----:B------:R-:W-:Y:S01]  /*da50*/  STG.E.64 desc[UR36][R2.64], R4 ;  /* 0x0000000402007986 */ /* 0x000fe2000c101b24 */
[----:B------:R-:W-:Y:S05]  /*da60*/  EXIT ;  /* 0x000000000000794d */ /* 0x000fea0003800000 */
.L_x_11621:
[----:B-----5:R-:W-:-:S04]  /*da70*/  LOP3.LUT R30, R30, 0xffff, RZ, 0xc0, !PT ;  /* 0x0000ffff1e1e7812 */ /* 0x020fc800078ec0ff */
[----:B------:R-:W-:-:S05]  /*da80*/  PRMT R5, R30, 0x8880, RZ ;  /* 0x000088801e057816 */ /* 0x000fca00000000ff */
[----:B------:R-:W-:Y:S01]  /*da90*/  STG.E desc[UR36][R2.64], R5 ;  /* 0x0000000502007986 */ /* 0x000fe2000c101924 */
[----:B------:R-:W-:Y:S05]  /*daa0*/  EXIT ;  /* 0x000000000000794d */ /* 0x000fea0003800000 */
.L_x_11620:
[----:B-----5:R-:W-:-:S04]  /*dab0*/  PRMT R5, R30, 0x8880, RZ ;  /* 0x000088801e057816 */ /* 0x020fc800000000ff */
[----:B------:R-:W-:-:S05]  /*dac0*/  PRMT R5, R5, 0x7710, RZ ;  /* 0x0000771005057816 */ /* 0x000fca00000000ff */
[----:B------:R-:W-:Y:S01]  /*dad0*/  STG.E.U16 desc[UR36][R2.64], R5 ;  /* 0x0000000502007986 */ /* 0x000fe2000c101524 */
[----:B------:R-:W-:Y:S05]  /*dae0*/  EXIT ;  /* 0x000000000000794d */ /* 0x000fea0003800000 */
.L_x_11616:
[----:B------:R-:W-:-:S13]  /*daf0*/  ISETP.GT.AND P0, PT, R0, 0x6, PT ;  /* 0x000000060000780c */ /* 0x000fda0003f04270 */
[----:B------:R-:W-:Y:S05]  /*db00*/  @P0 BRA `(.L_x_11622) ;  /* 0x00000000002c0947 */ /* 0x000fea0003800000 */
[----:B------:R-:W-:-:S13]  /*db10*/  ISETP.NE.AND P0, PT, R0, 0x5, PT ;  /* 0x000000050000780c */ /* 0x000fda0003f05270 */
[----:B------:R-:W-:Y:S05]  /*db20*/  @!P0 BRA `(.L_x_11623) ;  /* 0x0000000000148947 */ /* 0x000fea0003800000 */
[----:B------:R-:W-:-:S13]  /*db30*/  ISETP.NE.AND P0, PT, R0, 0x6, PT ;  /* 0x000000060000780c */ /* 0x000fda0003f05270 */
[----:B------:R-:W-:Y:S05]  /*db40*/  @P0 BRA `(.L_x_11619) ;  /* 0x0000000800340947 */ /* 0x000fea0003800000 */
[----:B-----5:R-:W0:Y:S02]  /*db50*/  I2F.S8 R5, R30 ;  /* 0x0000001e00057306 */ /* 0x020e240000001400 */
[----:B0-----:R-:W-:Y:S01]  /*db60*/  STG.E desc[UR36][R2.64], R5 ;  /* 0x0000000502007986 */ /* 0x001fe2000c101924 */
[----:B------:R-:W-:Y:S05]  /*db70*/  EXIT ;  /* 0x000000000000794d */ /* 0x000fea0003800000 */
.L_x_11623:
[----:B-----5:R-:W0:Y:S02]  /*db80*/  I2F.S8 R0, R30 ;  /* 0x0000001e00007306 */ /* 0x020e240000001400 */
[----:B0-----:R-:W-:-:S05]  /*db90*/  F2FP.F16.F32.PACK_AB R0, RZ, R0 ;  /* 0x00000000ff00723e */ /* 0x001fca00000000ff */
[----:B------:R-:W-:Y:S01]  /*dba0*/  STG.E.U16 desc[UR36][R2.64], R0 ;  /* 0x0000000002007986 */ /* 0x000fe2000c101524 */
[----:B------:R-:W-:Y:S05]  /*dbb0*/  EXIT ;  /* 0x000000000000794d */ /* 0x000fea0003800000 */
.L_x_11622:
        /* <DEDUP_REMOVED lines=8> */
[----:B0-----:R-:W-:Y:S01]  /*dc40*/  STG.E.64 desc[UR36][R2.64], R30 ;  /* 0x0000001e02007986 */ /* 0x001fe2000c101b24 */
[----:B------:R-:W-:Y:S05]  /*dc50*/  EXIT ;  /* 0x000000000000794d */ /* 0x000fea0003800000 */
.L_x_11625:
[----:B-----5:R-:W0:Y:S02]  /*dc60*/  I2F.S8 R30, R30 ;  /* 0x0000001e001e7306 */ /* 0x020e240000001400 */
[----:B0-----:R-:W-:-:S04]  /*dc70*/  F2FP.F16.F32.PACK_AB R5, RZ, R30 ;  /* 0x0000001eff05723e */ /* 0x001fc800000000ff */
[----:B------:R-:W-:-:S05]  /*dc80*/  PRMT R5, R5, 0x5410, RZ ;  /* 0x0000541005057816 */ /* 0x000fca00000000ff */
[----:B------:R-:W-:Y:S01]  /*dc90*/  STG.E desc[UR36][R2.64], R5 ;  /* 0x0000000502007986 */ /* 0x000fe2000c101924 */
[----:B------:R-:W-:Y:S05]  /*dca0*/  EXIT ;  /* 0x000000000000794d */ /* 0x000fea0003800000 */
.L_x_11624:
[----:B-----5:R-:W-:-:S04]  /*dcb0*/  PRMT R4, R30, 0x8880, RZ ;  /* 0x000088801e047816 */ /* 0x020fc800000000ff */
[----:B------:R-:W-:-:S06]  /*dcc0*/  PRMT R4, R4, 0x7710, RZ ;  /* 0x0000771004047816 */ /* 0x000fcc00000000ff */
[----:B------:R-:W0:Y:S02]  /*dcd0*/  I2F.F64.S16 R4, R4 ;  /* 0x0000000400047312 */ /* 0x000e240000101c00 */
[----:B0-----:R-:W-:Y:S01]  /*dce0*/  STG.E.64 desc[UR36][R2.64], R4 ;  /* 0x0000000402007986 */ /* 0x001fe2000c101b24 */
[----:B------:R-:W-:Y:S05]  /*dcf0*/  EXIT ;  /* 0x000000000000794d */ /* 0x000fea0003800000 */
.L_x_11615:
        /* <DEDUP_REMOVED lines=12> */
[----:B------:R-:W-:Y:S01]  /*ddc0*/  STG.E.U16 desc[UR36][R2.64], R5 ;  /* 0x0000000502007986 */ /* 0x000fe2000c101524 */
[----:B------:R-:W-:Y:S05]  /*ddd0*/  EXIT ;  /* 0x000000000000794d */ /* 0x000fea0003800000 */
.L_x_11629:
        /* <DEDUP_REMOVED lines=18> */
.L_x_11632:
[----:B------:R-:W-:-:S04]  /*df00*/  SHF.R.U32.HI R5, RZ, 0x18, R5 ;  /* 0x00000018ff057819 */ /* 0x000fc80000011605 */
[----:B------:R-:W-:-:S07]  /*df10*/  LOP3.LUT R0, R0, 0x80, R5, 0xf8, !PT ;  /* 0x0000008000007812 */ /* 0x000fce00078ef805 */
.L_x_11631:
[----:B------:R-:W-:Y:S05]  /*df20*/  BSYNC.RECONVERGENT B0 ;  /* 0x0000000000007941 */ /* 0x000fea0003800200 */
.L_x_11630:
[----:B------:R-:W-:Y:S01]  /*df30*/  STG.E.U8 desc[UR36][R2.64], R0 ;  /* 0x0000000002007986 */ /* 0x000fe2000c101124 */
[----:B------:R-:W-:Y:S05]  /*df40*/  EXIT ;  /* 0x000000000000794d */ /* 0x000fea0003800000 */
.L_x_11628:
        /* <DEDUP_REMOVED lines=18> */
.L_x_11635:
[----:B------:R-:W-:-:S04]  /*e070*/  SHF.R.U32.HI R5, RZ, 0x18, R5 ;  /* 0x00000018ff057819 */ /* 0x000fc80000011605 */
[----:B------:R-:W-:-:S07]  /*e080*/  LOP3.LUT R0, R0, 0x80, R5, 0xf8, !PT ;  /* 0x0000008000007812 */ /* 0x000fce00078ef805 */
.L_x_11634:
[----:B------:R-:W-:Y:S05]  /*e090*/  BSYNC.RECONVERGENT B0 ;  /* 0x0000000000007941 */ /* 0x000fea0003800200 */
.L_x_11633:
[----:B------:R-:W-:Y:S01]  /*e0a0*/  STG.E.U8 desc[UR36][R2.64], R0 ;  /* 0x0000000002007986 */ /* 0x000fe2000c101124 */
[----:B------:R-:W-:Y:S05]  /*e0b0*/  EXIT ;  /* 0x000000000000794d */ /* 0x000fea0003800000 */
.L_x_11627:
        /* <DEDUP_REMOVED lines=22> */
.L_x_11637:
[----:B-----5:R-:W-:-:S04]  /*e220*/  LOP3.LUT R30, R30, 0xffff, RZ, 0xc0, !PT ;  /* 0x0000ffff1e1e7812 */ /* 0x020fc800078ec0ff */
[----:B------:R-:W-:-:S05]  /*e230*/  PRMT R30, R30, 0x8880, RZ ;  /* 0x000088801e1e7816 */ /* 0x000fca00000000ff */
[----:B------:R-:W-:-:S05]  /*e240*/  IMAD.MOV.U32 R4, RZ, RZ, R30 ;  /* 0x000000ffff047224 */ /* 0x000fca00078e001e */
[----:B------:R-:W-:-:S05]  /*e250*/  SHF.R.S32.HI R5, RZ, 0x1f, R4 ;  /* 0x0000001fff057819 */ /* 0x000fca0000011404 */
[----:B------:R-:W-:Y:S01]  /*e260*/  STG.E.64 desc[UR36][R2.64], R4 ;  /* 0x0000000402007986 */ /* 0x000fe2000c101b24 */
[----:B------:R-:W-:Y:S05]  /*e270*/  EXIT ;  /* 0x000000000000794d */ /* 0x000fea0003800000 */
.L_x_11636:
[----:B-----5:R-:W-:-:S04]  /*e280*/  LOP3.LUT R30, R30, 0xffff, RZ, 0xc0, !PT ;  /* 0x0000ffff1e1e7812 */ /* 0x020fc800078ec0ff */
[----:B------:R-:W-:-:S05]  /*e290*/  PRMT R5, R30, 0x8880, RZ ;  /* 0x000088801e057816 */ /* 0x000fca00000000ff */
[----:B------:R-:W-:Y:S01]  /*e2a0*/  STG.E desc[UR36][R2.64], R5 ;  /* 0x0000000502007986 */ /* 0x000fe2000c101924 */
[----:B------:R-:W-:Y:S05]  /*e2b0*/  EXIT ;  /* 0x000000000000794d */ /* 0x000fea0003800000 */
.L_x_11626:
        /* <DEDUP_REMOVED lines=8> */
[----:B------:R-:W-:Y:S01]  /*e340*/  STG.E.U8 desc[UR36][R2.64], R5 ;  /* 0x0000000502007986 */ /* 0x000fe2000c101124 */
[----:B------:R-:W-:Y:S05]  /*e350*/  EXIT ;  /* 0x000000000000794d */ /* 0x000fea0003800000 */
.L_x_11639:
[----:B-----5:R-:W-:Y:S02]  /*e360*/  PRMT R4, R30, 0x8880, RZ ;  /* 0x000088801e047816 */ /* 0x020fe400000000ff */
[----:B------:R-:W-:Y:S02]  /*e370*/  CS2R R6, SRZ ;  /* 0x0000000000067805 */ /* 0x000fe4000001ff00 */
[----:B------:R-:W-:-:S06]  /*e380*/  PRMT R4, R4, 0x7710, RZ ;  /* 0x0000771004047816 */ /* 0x000fcc00000000ff */
[----:B------:R-:W0:Y:S02]  /*e390*/  I2F.F64.S16 R4, R4 ;  /* 0x0000000400047312 */ /* 0x000e240000101c00 */
[----:B0-----:R-:W-:Y:S01]  /*e3a0*/  STG.E.128 desc[UR36][R2.64], R4 ;  /* 0x0000000402007986 */ /* 0x001fe2000c101d24 */
[----:B------:R-:W-:Y:S05]  /*e3b0*/  EXIT ;  /* 0x000000000000794d */ /* 0x000fea0003800000 */
.L_x_11638:
[----:B------:R-:W-:-:S13]  /*e3c0*/  ISETP.NE.AND P0, PT, R0, 0xf, PT ;  /* 0x0000000f0000780c */ /* 0x000fda0003f05270 */
[----:B------:R-:W-:Y:S05]  /*e3d0*/  @!P0 BRA `(.L_x_11640) ;  /* 0x0000000000e88947 */ /* 0x000fea0003800000 */
[----:B------:R-:W-:-:S13]  /*e3e0*/  ISETP.NE.AND P0, PT, R0, 0x17, PT ;  /* 0x000000170000780c */ /* 0x000fda0003f05270 */
[----:B------:R-:W-:Y:S05]  /*e3f0*/  @!P0 BRA `(.L_x_11641) ;  /* 0x0000000000908947 */ /* 0x000fea0003800000 */
[----:B------:R-:W-:-:S13]  /*e400*/  ISETP.NE.AND P0, PT, R0, 0x18, PT ;  /* 0x000000180000780c */ /* 0x000fda0003f05270 */
[----:B------:R-:W-:Y:S05]  /*e410*/  @!P0 BRA `(.L_x_11642) ;  /* 0x0000000000448947 */ /* 0x000fea0003800000 */
.L_x_11619:
        /* <DEDUP_REMOVED lines=16> */
.L_x_11643:
[----:B------:R-:W-:Y:S05]  /*e520*/  EXIT ;  /* 0x000000000000794d */ /* 0x000fea0003800000 */
.L_x_11642:
        /* <DEDUP_REMOVED lines=13> */
.L_x_11645:
[----:B------:R-:W-:Y:S05]  /*e600*/  BSYNC.RECONVERGENT B0 ;  /* 0x0000000000007941 */ /* 0x000fea0003800200 */
.L_x_11644:
[----:B------:R-:W-:-:S05]  /*e610*/  LOP3.LUT R5, R0, 0x80, R5, 0xf8, !PT ;  /* 0x0000008000057812 */ /* 0x000fca00078ef805 */
[----:B------:R-:W-:Y:S01]  /*e620*/  STG.E.U8 desc[UR36][R2.64], R5 ;  /* 0x0000000502007986 */ /* 0x000fe2000c101124 */
[----:B------:R-:W-:Y:S05]  /*e630*/  EXIT ;  /* 0x000000000000794d */ /* 0x000fea0003800000 */
.L_x_11641:
        /* <DEDUP_REMOVED lines=12> */
.L_x_11647:
[----:B------:R-:W-:Y:S01]  /*e700*/  IMAD.MOV.U32 R0, RZ, RZ, 0x7f ;  /* 0x0000007fff007424 */ /* 0x000fe200078e00ff */
[----:B------:R-:W-:-:S04]  /*e710*/  ISETP.GT.U32.AND P0, PT, R4, 0x7f800000, PT ;  /* 0x7f8000000400780c */ /* 0x000fc80003f04070 */
[----:B------:R-:W-:-:S09]  /*e720*/  SEL R0, R0, 0x7c, P0 ;  /* 0x0000007c00007807 */ /* 0x000fd20000000000 */
.L_x_11648:
[----:B------:R-:W-:Y:S05]  /*e730*/  BSYNC.RECONVERGENT B0 ;  /* 0x0000000000007941 */ /* 0x000fea0003800200 */
.L_x_11646:
[----:B------:R-:W-:-:S04]  /*e740*/  SHF.R.U32.HI R5, RZ, 0x18, R5 ;  /* 0x00000018ff057819 */ /* 0x000fc80000011605 */
[----:B------:R-:W-:-:S05]  /*e750*/  LOP3.LUT R5, R0, 0x80, R5, 0xf8, !PT ;  /* 0x0000008000057812 */ /* 0x000fca00078ef805 */
[----:B------:R-:W-:Y:S01]  /*e760*/  STG.E.U8 desc[UR36][R2.64], R5 ;  /* 0x0000000502007986 */ /* 0x000fe2000c101124 */
[----:B------:R-:W-:Y:S05]  /*e770*/  EXIT ;  /* 0x000000000000794d */ /* 0x000fea0003800000 */
.L_x_11640:
[----:B-----5:R-:W0:Y:S02]  /*e780*/  I2F.S8 R0, R30 ;  /* 0x0000001e00007306 */ /* 0x020e240000001400 */
[----:B0-----:R-:W-:-:S05]  /*e790*/  F2FP.BF16.F32.PACK_AB R0, RZ, R0 ;  /* 0x00000000ff00723e */ /* 0x001fca00000010ff */
[----:B------:R-:W-:Y:S01]  /*e7a0*/  STG.E.U16 desc[UR36][R2.64], R0 ;  /* 0x0000000002007986 */ /* 0x000fe2000c101524 */
[----:B------:R-:W-:Y:S05]  /*e7b0*/  EXIT ;  /* 0x000000000000794d */ /* 0x000fea0003800000 */
.L_x_11649:
        /* <DEDUP_REMOVED lines=12> */
.L_x_41929:


//--------------------- .text._ZN2at6native18elementwise_kernelILi128ELi4EZNS0_22gpu_kernel_impl_nocastIZZZNS0_28launch_masked_scatter_kernelERKNS_10TensorBaseES5_S5_S5_ENKUlvE_clEvENKUlvE0_clEvEUlablE_EEvRNS_18TensorIteratorBaseERKT_EUliE_EEviT1_ --------------------------
	.section	.text._ZN2at6native18elementwise_kernelILi128ELi4EZNS0_22gpu_kernel_impl_nocastIZZZNS0_28launch_masked_scatter_kernelERKNS_10TensorBaseES5_S5_S5_ENKUlvE_clEvENKUlvE0_clEvEUlablE_EEvRNS_18TensorIteratorBaseERKT_EUliE_EEviT1_,"ax",@progbits
	.align	128
        .global         _ZN2at6native18elementwise_kernelILi128ELi4EZNS0_22gpu_kernel_impl_nocastIZZZNS0_28launch_masked_scatter_kernelERKNS_10TensorBaseES5_S5_S5_ENKUlvE_clEvENKUlvE0_clEvEUlablE_EEvRNS_18TensorIteratorBaseERKT_EUliE_EEviT1_
        .type           _ZN2at6native18elementwise_kernelILi128ELi4EZNS0_22gpu_kernel_impl_nocastIZZZNS0_28launch_masked_scatter_kernelERKNS_10TensorBaseES5_S5_S5_ENKUlvE_clEvENKUlvE0_clEvEUlablE_EEvRNS_18TensorIteratorBaseERKT_EUliE_EEviT1_,@function
        .size           _ZN2at6native18elementwise_kernelILi128ELi4EZNS0_22gpu_kernel_impl_nocastIZZZNS0_28launch_masked_scatter_kernelERKNS_10TensorBaseES5_S5_S5_ENKUlvE_clEvENKUlvE0_clEvEUlablE_EEvRNS_18TensorIteratorBaseERKT_EUliE_EEviT1_,(.L_x_41930 - _ZN2at6native18elementwise_kernelILi128ELi4EZNS0_22gpu_kernel_impl_nocastIZZZNS0_28launch_masked_scatter_kernelERKNS_10TensorBaseES5_S5_S5_ENKUlvE_clEvENKUlvE0_clEvEUlablE_EEvRNS_18TensorIteratorBaseERKT_EUliE_EEviT1_)
        .other          _ZN2at6native18elementwise_kernelILi128ELi4EZNS0_22gpu_kernel_impl_nocastIZZZNS0_28launch_masked_scatter_kernelERKNS_10TensorBaseES5_S5_S5_ENKUlvE_clEvENKUlvE0_clEvEUlablE_EEvRNS_18TensorIteratorBaseERKT_EUliE_EEviT1_,@"STO_CUDA_ENTRY STV_DEFAULT"
_ZN2at6native18elementwise_kernelILi128ELi4EZNS0_22gpu_kernel_impl_nocastIZZZNS0_28launch_masked_scatter_kernelERKNS_10TensorBaseES5_S5_S5_ENKUlvE_clEvENKUlvE0_clEvEUlablE_EEvRNS_18TensorIteratorBaseERKT_EUliE_EEviT1_:
.text._ZN2at6native18elementwise_kernelILi128ELi4EZNS0_22gpu_kernel_impl_nocastIZZZNS0_28launch_masked_scatter_kernelERKNS_10TensorBaseES5_S5_S5_ENKUlvE_clEvENKUlvE0_clEvEUlablE_EEvRNS_18TensorIteratorBaseERKT_EUliE_EEviT1_:
        /* <DEDUP_REMOVED lines=17> */
[----:B0-----:R0:W3:Y:S01]  /*0110*/  LDG.E.U8 R15, desc[UR6][R4.64] ;  /* 0x00000006040f7981 */ /* 0x0010e2000c1e1100 */
[----:B--2---:R-:W-:-:S13]  /*0120*/  ISETP.NE.AND P0, PT, R6, RZ, PT ;  /* 0x000000ff0600720c */ /* 0x004fda0003f05270 */
[----:B------:R-:W1:Y:S08]  /*0130*/  @P0 LDC.64 R8, c[0x0][0x660] ;  /* 0x00019800ff080b82 */ /* 0x000e700000000a00 */
[----:B------:R-:W2:Y:S01]  /*0140*/  @P0 LDC.64 R12, c[0x0][0x668] ;  /* 0x00019a00ff0c0b82 */ /* 0x000ea20000000a00 */
[----:B-1----:R-:W2:Y:S07]  /*0150*/  @P0 LDG.E.64 R8, desc[UR6][R8.64] ;  /* 0x0000000608080981 */ /* 0x002eae000c1e1b00 */
[----:B------:R-:W1:Y:S01]  /*0160*/  LDC.64 R10, c[0x0][0x648] ;  /* 0x00019200ff0a7b82 */ /* 0x000e620000000a00 */
[----:B--2---:R-:W-:-:S04]  /*0170*/  @P0 IADD3 R12, P1, PT, R8, R12, RZ ;  /* 0x0000000c080c0210 */ /* 0x004fc80007f3e0ff */
[----:B------:R-:W-:-:S05]  /*0180*/  @P0 IADD3.X R13, PT, PT, R9, R13, RZ, P1, !PT ;  /* 0x0000000d090d0210 */ /* 0x000fca0000ffe4ff */
[----:B---3--:R-:W1:Y:S01]  /*0190*/  @P0 LDG.E.U8 R15, desc[UR6][R12.64] ;  /* 0x000000060c0f0981 */ /* 0x008e62000c1e1100 */
[----:B------:R-:W-:-:S04]  /*01a0*/  IADD3 R3, PT, PT, R3, 0x80, RZ ;  /* 0x0000008003037810 */ /* 0x000fc80007ffe0ff */
[----:B------:R-:W-:-:S13]  /*01b0*/  ISETP.GE.AND P0, PT, R3, UR4, PT ;  /* 0x0000000403007c0c */ /* 0x000fda000bf06270 */
[----:B------:R-:W-:Y:S05]  /*01c0*/  @P0 BREAK.RELIABLE B1 ;  /* 0x0000000000010942 */ /* 0x000fea0003800100 */
[----:B-1----:R0:W-:Y:S01]  /*01d0*/  STG.E.U8 desc[UR6][R10.64], R15 ;  /* 0x0000000f0a007986 */ /* 0x0021e2000c101106 */
[----:B------:R-:W-:Y:S05]  /*01e0*/  @P0 BRA `(.L_x_11654) ;  /* 0x0000000000800947 */ /* 0x000fea0003800000 */
[----:B------:R-:W1:Y:S02]  /*01f0*/  LDC.64 R8, c[0x0][0x658] ;  /* 0x00019600ff087b82 */ /* 0x000e640000000a00 */
[----:B-1----:R-:W2:Y:S06]  /*0200*/  LDG.E.U8 R8, desc[UR6][R8.64] ;  /* 0x0000000608087981 */ /* 0x002eac000c1e1100 */
[----:B------:R-:W0:Y:S02]  /*0210*/  LDC.64 R6, c[0x0][0x650] ;  /* 0x00019400ff067b82 */ /* 0x000e240000000a00 */
[----:B0-----:R0:W3:Y:S01]  /*0220*/  LDG.E.U8 R15, desc[UR6][R6.64] ;  /* 0x00000006060f7981 */ /* 0x0010e2000c1e1100 */
[----:B--2---:R-:W-:-:S13]  /*0230*/  ISETP.NE.AND P0, PT, R8, RZ, PT ;  /* 0x000000ff0800720c */ /* 0x004fda0003f05270 */
[----:B------:R-:W1:Y:S08]  /*0240*/  @P0 LDC.64 R10, c[0x0][0x660] ;  /* 0x00019800ff0a0b82 */ /* 0x000e700000000a00 */
[----:B------:R-:W2:Y:S01]  /*0250*/  @P0 LDC.64 R12, c[0x0][0x668] ;  /* 0x00019a00ff0c0b82 */ /* 0x000ea20000000a00 */
[----:B-1----:R-:W2:Y:S02]  /*0260*/  @P0 LDG.E.64 R4, desc[UR6][R10.64] ;  /* 0x000000060a040981 */ /* 0x002ea4000c1e1b00 */
[----:B--2---:R-:W-:-:S04]  /*0270*/  @P0 IADD3 R4, P1, PT, R4, R12, RZ ;  /* 0x0000000c04040210 */ /* 0x004fc80007f3e0ff */
[----:B------:R-:W-:-:S05]  /*0280*/  @P0 IADD3.X R5, PT, PT, R5, R13, RZ, P1, !PT ;  /* 0x0000000d05050210 */ /* 0x000fca0000ffe4ff */
[----:B---3--:R-:W2:Y:S01]  /*0290*/  @P0 LDG.E.U8 R15, desc[UR6][R4.64] ;  /* 0x00000006040f0981 */ /* 0x008ea2000c1e1100 */
[----:B------:R-:W2:Y:S01]  /*02a0*/  LDC.64 R12, c[0x0][0x648] ;  /* 0x00019200ff0c7b82 */ /* 0x000ea20000000a00 */
[----:B------:R-:W-:Y:S02]  /*02b0*/  IADD3 R3, PT, PT, R3, 0x80, RZ ;  /* 0x0000008003037810 */ /* 0x000fe40007ffe0ff */
[----:B--2---:R0:W-:Y:S05]  /*02c0*/  STG.E.U8 desc[UR6][R12.64], R15 ;  /* 0x0000000f0c007986 */ /* 0x0041ea000c101106 */
.L_x_11653:
[----:B------:R-:W-:-:S13]  /*02d0*/  ISETP.GE.AND P0, PT, R3, UR4, PT ;  /* 0x0000000403007c0c */ /* 0x000fda000bf06270 */
[----:B------:R-:W-:Y:S05]  /*02e0*/  @P0 BREAK.RELIABLE B1 ;  /* 0x0000000000010942 */ /* 0x000fea0003800100 */
[----:B------:R-:W-:Y:S05]  /*02f0*/  @P0 BRA `(.L_x_11654) ;  /* 0x00000000003c0947 */ /* 0x000fea0003800000 */
[----:B------:R-:W-:Y:S05]  /*0300*/  BSYNC.RELIABLE B1 ;  /* 0x0000000000017941 */ /* 0x000fea0003800100 */
.L_x_11652:
[----:B------:R-:W1:Y:S02]  /*0310*/  LDC.64 R8, c[0x0][0x658] ;  /* 0x00019600ff087b82 */ /* 0x000e640000000a00 */
[----:B-1----:R-:W2:Y:S06]  /*0320*/  LDG.E.U8 R8, desc[UR6][R8.64] ;  /* 0x0000000608087981 */ /* 0x002eac000c1e1100 */
[----:B0-----:R-:W0:Y:S02]  /*0330*/  LDC.64 R6, c[0x0][0x650] ;  /* 0x00019400ff067b82 */ /* 0x001e240000000a00 */
[----:B0-----:R1:W3:Y:S01]  /*0340*/  LDG.E.U8 R15, desc[UR6][R6.64] ;  /* 0x00000006060f7981 */ /* 0x0012e2000c1e1100 */
[----:B--2---:R-:W-:-:S13]  /*0350*/  ISETP.NE.AND P0, PT, R8, RZ, PT ;  /* 0x000000ff0800720c */ /* 0x004fda0003f05270 */
[----:B------:R-:W0:Y:S08]  /*0360*/  @P0 LDC.64 R10, c[0x0][0x660] ;  /* 0x00019800ff0a0b82 */ /* 0x000e300000000a00 */
[----:B------:R-:W2:Y:S01]  /*0370*/  @P0 LDC.64 R12, c[0x0][0x668] ;  /* 0x00019a00ff0c0b82 */ /* 0x000ea20000000a00 */
[----:B0-----:R-:W2:Y:S02]  /*0380*/  @P0 LDG.E.64 R4, desc[UR6][R10.64] ;  /* 0x000000060a040981 */ /* 0x001ea4000c1e1b00 */
[----:B--2---:R-:W-:-:S04]  /*0390*/  @P0 IADD3 R4, P1, PT, R4, R12, RZ ;  /* 0x0000000c04040210 */ /* 0x004fc80007f3e0ff */
[----:B------:R-:W-:-:S05]  /*03a0*/  @P0 IADD3.X R5, PT, PT, R5, R13, RZ, P1, !PT ;  /* 0x0000000d05050210 */ /* 0x000fca0000ffe4ff */
[----:B---3--:R-:W2:Y:S01]  /*03b0*/  @P0 LDG.E.U8 R15, desc[UR6][R4.64] ;  /* 0x00000006040f0981 */ /* 0x008ea2000c1e1100 */
[----:B------:R-:W2:Y:S01]  /*03c0*/  LDC.64 R12, c[0x0][0x648] ;  /* 0x00019200ff0c7b82 */ /* 0x000ea20000000a00 */
[----:B------:R-:W-:Y:S02]  /*03d0*/  IADD3 R3, PT, PT, R3, 0x80, RZ ;  /* 0x0000008003037810 */ /* 0x000fe40007ffe0ff */
[----:B--2---:R1:W-:Y:S05]  /*03e0*/  STG.E.U8 desc[UR6][R12.64], R15 ;  /* 0x0000000f0c007986 */ /* 0x0043ea000c101106 */
.L_x_11654:
[----:B------:R-:W-:Y:S05]  /*03f0*/  BSYNC.RECONVERGENT B0 ;  /* 0x0000000000007941 */ /* 0x000fea0003800200 */
.L_x_11651:
[----:B------:R-:W-:Y:S05]  /*0400*/  WARPSYNC.ALL ;  /* 0x0000000000007948 */ /* 0x000fea0003800000 */
[----:B------:R-:W-:-:S13]  /*0410*/  ISETP.GE.AND P0, PT, R3, UR4, PT ;  /* 0x0000000403007c0c */ /* 0x000fda000bf06270 */
[----:B------:R-:W-:Y:S05]  /*0420*/  @P0 EXIT ;  /* 0x000000000000094d */ /* 0x000fea0003800000 */
[----:B01----:R-:W0:Y:S02]  /*0430*/  LDC.64 R6, c[0x0][0x658] ;  /* 0x00019600ff067b82 */ /* 0x003e240000000a00 */
[----:B0-----:R-:W2:Y:S06]  /*0440*/  LDG.E.U8 R6, desc[UR6][R6.64] ;  /* 0x0000000606067981 */ /* 0x001eac000c1e1100 */
[----:B------:R-:W0:Y:S02]  /*0450*/  LDC.64 R4, c[0x0][0x650] ;  /* 0x00019400ff047b82 */ /* 0x000e240000000a00 */
[----:B0-----:R-:W3:Y:S01]  /*0460*/  LDG.E.U8 R13, desc[UR6][R4.64] ;  /* 0x00000006040d7981 */ /* 0x001ee2000c1e1100 */
[----:B--2---:R-:W-:-:S13]  /*0470*/  ISETP.NE.AND P0, PT, R6, RZ, PT ;  /* 0x000000ff0600720c */ /* 0x004fda0003f05270 */
[----:B------:R-:W0:Y:S08]  /*0480*/  @P0 LDC.64 R8, c[0x0][0x660] ;  /* 0x00019800ff080b82 */ /* 0x000e300000000a00 */
[----:B------:R-:W1:Y:S01]  /*0490*/  @P0 LDC.64 R10, c[0x0][0x668] ;  /* 0x00019a00ff0a0b82 */ /* 0x000e620000000a00 */
[----:B0-----:R-:W1:Y:S02]  /*04a0*/  @P0 LDG.E.64 R2, desc[UR6][R8.64] ;  /* 0x0000000608020981 */ /* 0x001e64000c1e1b00 */
[----:B-1----:R-:W-:-:S04]  /*04b0*/  @P0 IADD3 R2, P1, PT, R2, R10, RZ ;  /* 0x0000000a02020210 */ /* 0x002fc80007f3e0ff */
[----:B------:R-:W-:-:S05]  /*04c0*/  @P0 IADD3.X R3, PT, PT, R3, R11, RZ, P1, !PT ;  /* 0x0000000b03030210 */ /* 0x000fca0000ffe4ff */
[----:B---3--:R-:W2:Y:S01]  /*04d0*/  @P0 LDG.E.U8 R13, desc[UR6][R2.64] ;  /* 0x00000006020d0981 */ /* 0x008ea2000c1e1100 */
[----:B------:R-:W2:Y:S03]  /*04e0*/  LDC.64 R10, c[0x0][0x648] ;  /* 0x00019200ff0a7b82 */ /* 0x000ea60000000a00 */
[----:B--2---:R-:W-:Y:S01]  /*04f0*/  STG.E.U8 desc[UR6][R10.64], R13 ;  /* 0x0000000d0a007986 */ /* 0x004fe2000c101106 */
[----:B------:R-:W-:Y:S05]  /*0500*/  EXIT ;  /* 0x000000000000794d */ /* 0x000fea0003800000 */
.L_x_11650:
        /* <DEDUP_REMOVED lines=381> */
.L_x_11658:
        /* <DEDUP_REMOVED lines=13> */
[----:B------:R1:W3:Y:S01]  /*1db0*/  LDG.E.U8 R15, desc[UR6][R8.64] ;  /* 0x00000006080f7981 */ /* 0x0002e2000c1e1100 */
[----:B--2---:R-:W-:-:S04]  /*1dc0*/  @P0 IADD3 R12, P1, PT, R6, R12, RZ ;  /* 0x0000000c060c0210 */ /* 0x004fc80007f3e0ff */
[----:B------:R-:W-:-:S05]  /*1dd0*/  @P0 IADD3.X R13, PT, PT, R7, R13, RZ, P1, !PT ;  /* 0x0000000d070d0210 */ /* 0x000fca0000ffe4ff */
[----:B---3--:R-:W2:Y:S01]  /*1de0*/  @P0 LDG.E.U8 R15, desc[UR6][R12.64] ;  /* 0x000000060c0f0981 */ /* 0x008ea2000c1e1100 */
[----:B0-----:R-:W-:Y:S02]  /*1df0*/  IADD3 R4, P0, PT, R5, UR8, RZ ;  /* 0x0000000805047c10 */ /* 0x001fe4000ff1e0ff */
[----:B------:R-:W-:Y:S02]  /*1e00*/  IADD3 R3, PT, PT, R3, 0x80, RZ ;  /* 0x0000008003037810 */ /* 0x000fe40007ffe0ff */
[----:B------:R-:W-:Y:S02]  /*1e10*/  IADD3.X R5, PT, PT, RZ, UR9, RZ, P0, !PT ;  /* 0x00000009ff057c10 */ /* 0x000fe400087fe4ff */
[----:B------:R-:W-:-:S13]  /*1e20*/  ISETP.GE.AND P0, PT, R3, UR4, PT ;  /* 0x0000000403007c0c */ /* 0x000fda000bf06270 */
[----:B------:R-:W-:Y:S05]  /*1e30*/  @P0 BREAK.RELIABLE B1 ;  /* 0x0000000000010942 */ /* 0x000fea0003800100 */
[----:B--2---:R1:W-:Y:S01]  /*1e40*/  STG.E.U8 desc[UR6][R4.64], R15 ;  /* 0x0000000f04007986 */ /* 0x0043e2000c101106 */
        /* <DEDUP_REMOVED lines=374> */
.L_x_11660:
        /* <DEDUP_REMOVED lines=19> */
[----:B------:R-:W-:-:S05]  /*36e0*/  IADD3.X R5, PT, PT, RZ, UR9, RZ, P0, !PT ;  /* 0x00000009ff057c10 */ /* 0x000fca00087fe4ff */
[----:B--2---:R1:W-:Y:S04]  /*36f0*/  STG.E.U8 desc[UR6][R4.64], R15 ;  /* 0x0000000f04007986 */ /* 0x0043e8000c101106 */
.L_x_11657:
[----:B------:R-:W-:-:S13]  /*3700*/  ISETP.GE.AND P0, PT, R3, UR4, PT ;  /* 0x0000000403007c0c */ /* 0x000fda000bf06270 */
[----:B------:R-:W-:Y:S05]  /*3710*/  @P0 BREAK.RELIABLE B1 ;  /* 0x0000000000010942 */ /* 0x000fea0003800100 */
[----:B------:R-:W-:Y:S05]  /*3720*/  @P0 BRA `(.L_x_11659) ;  /* 0x00000018002c0947 */ /* 0x000fea0003800000 */
[----:B------:R-:W-:Y:S05]  /*3730*/  BSYNC.RELIABLE B1 ;  /* 0x0000000000017941 */ /* 0x000fea0003800100 */
.L_x_11656:
        /* <DEDUP_REMOVED lines=373> */
.L_x_11661:
        /* <DEDUP_REMOVED lines=13> */
[----:B------:R3:W4:Y:S01]  /*4f60*/  LDG.E.U8 R15, desc[UR6][R8.64] ;  /* 0x00000006080f7981 */ /* 0x000722000c1e1100 */
[----:B--2---:R-:W-:-:S04]  /*4f70*/  @P0 IADD3 R12, P1, PT, R6, R12, RZ ;  /* 0x0000000c060c0210 */ /* 0x004fc80007f3e0ff */
[----:B------:R-:W-:-:S05]  /*4f80*/  @P0 IADD3.X R13, PT, PT, R7, R13, RZ, P1, !PT ;  /* 0x0000000d070d0210 */ /* 0x000fca0000ffe4ff */
[----:B----4-:R-:W2:Y:S01]  /*4f90*/  @P0 LDG.E.U8 R15, desc[UR6][R12.64] ;  /* 0x000000060c0f0981 */ /* 0x010ea2000c1e1100 */
[----:B0-----:R-:W-:Y:S02]  /*4fa0*/  IADD3 R4, P0, PT, R5, UR8, RZ ;  /* 0x0000000805047c10 */ /* 0x001fe4000ff1e0ff */
[----:B------:R-:W-:Y:S02]  /*4fb0*/  IADD3 R3, PT, PT, R3, 0x80, RZ ;  /* 0x0000008003037810 */ /* 0x000fe40007ffe0ff */
[----:B------:R-:W-:-:S05]  /*4fc0*/  IADD3.X R5, PT, PT, RZ, UR9, RZ, P0, !PT ;  /* 0x00000009ff057c10 */ /* 0x000fca00087fe4ff */
[----:B--2---:R3:W-:Y:S04]  /*4fd0*/  STG.E.U8 desc[UR6][R4.64], R15 ;  /* 0x0000000f04007986 */ /* 0x0047e8000c101106 */
.L_x_11659:
[----:B------:R-:W-:Y:S05]  /*4fe0*/  BSYNC.RECONVERGENT B0 ;  /* 0x0000000000007941 */ /* 0x000fea0003800200 */
.L_x_11655:
        /* <DEDUP_REMOVED lines=376> */
.L_x_11662:
        /* <DEDUP_REMOVED lines=10> */
[----:B------:R-:W3:Y:S01]  /*6810*/  LDG.E.U8 R13, desc[UR6][R6.64] ;  /* 0x00000006060d7981 */ /* 0x000ee2000c1e1100 */
[----:B--2---:R-:W-:-:S13]  /*6820*/  ISETP.NE.AND P0, PT, R8, RZ, PT ;  /* 0x000000ff0800720c */ /* 0x004fda0003f05270 */
[----:B------:R-:W2:Y:S01]  /*6830*/  @P0 LDG.E.64 R4, desc[UR6][R4.64] ;  /* 0x0000000604040981 */ /* 0x000ea2000c1e1b00 */
[----:B------:R-:W2:Y:S02]  /*6840*/  @P0 LDC.64 R10, c[0x0][0x668] ;  /* 0x00019a00ff0a0b82 */ /* 0x000ea40000000a00 */
[----:B--2---:R-:W-:-:S04]  /*6850*/  @P0 IADD3 R10, P1, PT, R4, R10, RZ ;  /* 0x0000000a040a0210 */ /* 0x004fc80007f3e0ff */
[----:B------:R-:W-:-:S05]  /*6860*/  @P0 IADD3.X R11, PT, PT, R5, R11, RZ, P1, !PT ;  /* 0x0000000b050b0210 */ /* 0x000fca0000ffe4ff */
[----:B---3--:R-:W2:Y:S01]  /*6870*/  @P0 LDG.E.U8 R13, desc[UR6][R10.64] ;  /* 0x000000060a0d0981 */ /* 0x008ea2000c1e1100 */
[----:B0-----:R-:W-:-:S04]  /*6880*/  IADD3 R2, P0, PT, R3, UR4, RZ ;  /* 0x0000000403027c10 */ /* 0x001fc8000ff1e0ff */
[----:B------:R-:W-:-:S05]  /*6890*/  IADD3.X R3, PT, PT, RZ, UR5, RZ, P0, !PT ;  /* 0x00000005ff037c10 */ /* 0x000fca00087fe4ff */
[----:B--2---:R-:W-:Y:S01]  /*68a0*/  STG.E.U8 desc[UR6][R2.64], R13 ;  /* 0x0000000d02007986 */ /* 0x004fe2000c101106 */
[----:B------:R-:W-:Y:S05]  /*68b0*/  EXIT ;  /* 0x000000000000794d */ /* 0x000fea0003800000 */
.L_x_11663:
        /* <DEDUP_REMOVED lines=12> */
.L_x_41930:


//--------------------- .text._ZN2at6native27unrolled_elementwise_kernelIZZZNS0_28launch_masked_scatter_kernelERKNS_10TensorBaseES4_S4_S4_ENKUlvE_clEvENKUlvE0_clEvEUlablE_St5arrayIPcLm4EELi4E23TrivialOffsetCalculatorILi3EjESB_ILi1EjENS0_6memory15LoadWithoutCastENSE_16StoreWithoutCastEEEviT_T0_T2_T3_T4_T5_ --------------------------
	.section	.text._ZN2at6native27unrolled_elementwise_kernelIZZZNS0_28launch_masked_scatter_kernelERKNS_10TensorBaseES4_S4_S4_ENKUlvE_clEvENKUlvE0_clEvEUlablE_St5arrayIPcLm4EELi4E23TrivialOffsetCalculatorILi3EjESB_ILi1EjENS0_6memory15LoadWithoutCastENSE_16StoreWithoutCastEEEviT_T0_T2_T3_T4_T5_,"ax",@progbits
	.align	128
        .global         _ZN2at6native27unrolled_elementwise_kernelIZZZNS0_28launch_masked_scatter_kernelERKNS_10TensorBaseES4_S4_S4_ENKUlvE_clEvENKUlvE0_clEvEUlablE_St5arrayIPcLm4EELi4E23TrivialOffsetCalculatorILi3EjESB_ILi1EjENS0_6memory15LoadWithoutCastENSE_16StoreWithoutCastEEEviT_T0_T2_T3_T4_T5_
        .type           _ZN2at6native27unrolled_elementwise_kernelIZZZNS0_28launch_masked_scatter_kernelERKNS_10TensorBaseES4_S4_S4_ENKUlvE_clEvENKUlvE0_clEvEUlablE_St5arrayIPcLm4EELi4E23TrivialOffsetCalculatorILi3EjESB_ILi1EjENS0_6memory15LoadWithoutCastENSE_16StoreWithoutCastEEEviT_T0_T2_T3_T4_T5_,@function
        .size           _ZN2at6native27unrolled_elementwise_kernelIZZZNS0_28launch_masked_scatter_kernelERKNS_10TensorBaseES4_S4_S4_ENKUlvE_clEvENKUlvE0_clEvEUlablE_St5arrayIPcLm4EELi4E23TrivialOffsetCalculatorILi3EjESB_ILi1EjENS0_6memory15LoadWithoutCastENSE_16StoreWithoutCastEEEviT_T0_T2_T3_T4_T5_,(.L_x_41931 - _ZN2at6native27unrolled_elementwise_kernelIZZZNS0_28launch_masked_scatter_kernelERKNS_10TensorBaseES4_S4_S4_ENKUlvE_clEvENKUlvE0_clEvEUlablE_St5arrayIPcLm4EELi4E23TrivialOffsetCalculatorILi3EjESB_ILi1EjENS0_6memory15LoadWithoutCastENSE_16StoreWithoutCastEEEviT_T0_T2_T3_T4_T5_)
        .other          _ZN2at6native27unrolled_elementwise_kernelIZZZNS0_28launch_masked_scatter_kernelERKNS_10TensorBaseES4_S4_S4_ENKUlvE_clEvENKUlvE0_clEvEUlablE_St5arrayIPcLm4EELi4E23TrivialOffsetCalculatorILi3EjESB_ILi1EjENS0_6memory15LoadWithoutCastENSE_16StoreWithoutCastEEEviT_T0_T2_T3_T4_T5_,@"STO_CUDA_ENTRY STV_DEFAULT"
_ZN2at6native27unrolled_elementwise_kernelIZZZNS0_28launch_masked_scatter_kernelERKNS_10TensorBaseES4_S4_S4_ENKUlvE_clEvENKUlvE0_clEvEUlablE_St5arrayIPcLm4EELi4E23TrivialOffsetCalculatorILi3EjESB_ILi1EjENS0_6memory15LoadWithoutCastENSE_16StoreWithoutCastEEEviT_T0_T2_T3_T4_T5_:
.text._ZN2at6native27unrolled_elementwise_kernelIZZZNS0_28launch_masked_scatter_kernelERKNS_10TensorBaseES4_S4_S4_ENKUlvE_clEvENKUlvE0_clEvEUlablE_St5arrayIPcLm4EELi4E23TrivialOffsetCalculatorILi3EjESB_ILi1EjENS0_6memory15LoadWithoutCastENSE_16StoreWithoutCastEEEviT_T0_T2_T3_T4_T5_:
        /* <DEDUP_REMOVED lines=12> */
[----:B------:R-:W2:Y:S07]  /*00c0*/  LDC.64 R20, c[0x0][0x3a8] ;  /* 0x0000ea00ff147b82 */ /* 0x000eae0000000a00 */
[----:B------:R-:W-:Y:S01]  /*00d0*/  @!P0 VIADD R0, R5, 0x80 ;  /* 0x0000008005008836 */ /* 0x000fe20000000000 */
[----:B------:R-:W0:Y:S01]  /*00e0*/  @!P0 LDC.64 R6, c[0x0][0x3b0] ;  /* 0x0000ec00ff068b82 */ /* 0x000e220000000a00 */
[----:B------:R-:W-:-:S03]  /*00f0*/  @!P0 IMAD R11, R2, 0x200, R5 ;  /* 0x00000200020b8824 */ /* 0x000fc600078e0205 */
[----:B------:R-:W-:Y:S02]  /*0100*/  ISETP.GE.AND P3, PT, R0, R3, PT ;  /* 0x000000030000720c */ /* 0x000fe40003f66270 */
[----:B---3--:R-:W-:-:S05]  /*0110*/  @!P0 IADD3 R16, P4, PT, R11, R16, RZ ;  /* 0x000000100b108210 */ /* 0x008fca0007f9e0ff */
[----:B------:R-:W-:Y:S01]  /*0120*/  @!P0 IMAD.X R17, RZ, RZ, R17, P4 ;  /* 0x000000ffff118224 */ /* 0x000fe200020e0611 */
[----:B-1----:R-:W-:-:S04]  /*0130*/  @!P0 IADD3 R22, P4, PT, R11, R22, RZ ;  /* 0x000000160b168210 */ /* 0x002fc80007f9e0ff */
[----:B------:R-:W3:Y:S01]  /*0140*/  @!P0 LDG.E.U8 R4, desc[UR4][R16.64] ;  /* 0x0000000410048981 */ /* 0x000ee2000c1e1100 */
[----:B------:R-:W-:Y:S01]  /*0150*/  @!P3 IMAD R24, R2, 0x200, R0 ;  /* 0x000002000218b824 */ /* 0x000fe200078e0200 */
[----:B------:R-:W1:Y:S01]  /*0160*/  @!P3 LDC.64 R12, c[0x0][0x3b0] ;  /* 0x0000ec00ff0cbb82 */ /* 0x000e620000000a00 */
[----:B------:R-:W-:-:S05]  /*0170*/  @!P3 VIADD R0, R0, 0x80 ;  /* 0x000000800000b836 */ /* 0x000fca0000000000 */
[----:B------:R-:W-:-:S13]  /*0180*/  ISETP.GE.AND P2, PT, R0, R3, PT ;  /* 0x000000030000720c */ /* 0x000fda0003f46270 */
[----:B------:R-:W-:Y:S01]  /*0190*/  @!P2 IMAD R25, R2, 0x200, R0 ;  /* 0x000002000219a824 */ /* 0x000fe200078e0200 */
[----:B----4-:R-:W-:Y:S01]  /*01a0*/  @!P3 IADD3 R28, P5, PT, R24, R8, RZ ;  /* 0x00000008181cb210 */ /* 0x010fe20007fbe0ff */
[----:B------:R-:W-:Y:S01]  /*01b0*/  @!P2 VIADD R0, R0, 0x80 ;  /* 0x000000800000a836 */ /* 0x000fe20000000000 */
[----:B------:R-:W4:Y:S04]  /*01c0*/  @!P2 LDC.64 R14, c[0x0][0x3b0] ;  /* 0x0000ec00ff0eab82 */ /* 0x000f280000000a00 */
[----:B------:R-:W-:Y:S01]  /*01d0*/  ISETP.GE.AND P1, PT, R0, R3, PT ;  /* 0x000000030000720c */ /* 0x000fe20003f26270 */
[----:B------:R-:W-:Y:S02]  /*01e0*/  @!P3 IMAD.X R29, RZ, RZ, R9, P5 ;  /* 0x000000ffff1db224 */ /* 0x000fe400028e0609 */
[----:B------:R-:W-:Y:S01]  /*01f0*/  @!P0 IMAD.X R23, RZ, RZ, R23, P4 ;  /* 0x000000ffff178224 */ /* 0x000fe200020e0617 */
[----:B--2---:R-:W-:-:S05]  /*0200*/  @!P2 IADD3 R20, P4, PT, R25, R20, RZ ;  /* 0x000000141914a210 */ /* 0x004fca0007f9e0ff */
[----:B------:R-:W2:Y:S04]  /*0210*/  @!P0 LDG.E.U8 R23, desc[UR4][R22.64] ;  /* 0x0000000416178981 */ /* 0x000ea8000c1e1100 */
[----:B------:R-:W-:-:S05]  /*0220*/  @!P1 IMAD R27, R2, 0x200, R0 ;  /* 0x00000200021b9824 */ /* 0x000fca00078e0200 */
[----:B0-----:R-:W-:Y:S01]  /*0230*/  @!P1 IADD3 R18, P5, PT, R27, R18, RZ ;  /* 0x000000121b129210 */ /* 0x001fe20007fbe0ff */
[----:B------:R-:W-:Y:S01]  /*0240*/  @!P2 IMAD.X R21, RZ, RZ, R21, P4 ;  /* 0x000000ffff15a224 */ /* 0x000fe200020e0615 */
[----:B------:R0:W3:Y:S03]  /*0250*/  @!P3 LDG.E.U8 R22, desc[UR4][R28.64] ;  /* 0x000000041c16b981 */ /* 0x0000e6000c1e1100 */
[----:B------:R-:W-:Y:S01]  /*0260*/  @!P1 IMAD.X R19, RZ, RZ, R19, P5 ;  /* 0x000000ffff139224 */ /* 0x000fe200028e0613 */
[----:B------:R-:W3:Y:S04]  /*0270*/  @!P2 LDG.E.U8 R16, desc[UR4][R20.64] ;  /* 0x000000041410a981 */ /* 0x000ee8000c1e1100 */
[----:B------:R1:W3:Y:S01]  /*0280*/  @!P1 LDG.E.U8 R17, desc[UR4][R18.64] ;  /* 0x0000000412119981 */ /* 0x0002e2000c1e1100 */
[----:B------:R-:W-:Y:S01]  /*0290*/  CS2R R8, SRZ ;  /* 0x0000000000087805 */ /* 0x000fe2000001ff00 */
[----:B0-----:R-:W0:Y:S01]  /*02a0*/  @!P1 LDC.64 R28, c[0x0][0x3b0] ;  /* 0x0000ec00ff1c9b82 */ /* 0x001e220000000a00 */
[----:B-1----:R-:W-:-:S07]  /*02b0*/  @!P0 IMAD.WIDE.U32 R18, R11, 0x8, R6 ;  /* 0x000000080b128825 */ /* 0x002fce00078e0006 */
[----:B------:R-:W1:Y:S01]  /*02c0*/  LDC.64 R20, c[0x0][0x3a0] ;  /* 0x0000e800ff147b82 */ /* 0x000e620000000a00 */
[----:B------:R4:W3:Y:S07]  /*02d0*/  @!P0 LDG.E.64 R8, desc[UR4][R18.64] ;  /* 0x0000000412088981 */ /* 0x0008ee000c1e1b00 */
[----:B------:R-:W1:Y:S01]  /*02e0*/  LDC.64 R6, c[0x0][0x3a0] ;  /* 0x0000e800ff067b82 */ /* 0x000e620000000a00 */
[----:B------:R-:W-:Y:S01]  /*02f0*/  CS2R R10, SRZ ;  /* 0x00000000000a7805 */ /* 0x000fe2000001ff00 */
[----:B------:R-:W-:-:S05]  /*0300*/  @!P3 IMAD.WIDE.U32 R12, R24, 0x8, R12 ;  /* 0x00000008180cb825 */ /* 0x000fca00078e000c */
[----:B------:R0:W3:Y:S01]  /*0310*/  @!P3 LDG.E.64 R10, desc[UR4][R12.64] ;  /* 0x000000040c0ab981 */ /* 0x0000e2000c1e1b00 */
[----:B----4-:R-:W4:Y:S01]  /*0320*/  LDC.64 R18, c[0x0][0x3a0] ;  /* 0x0000e800ff127b82 */ /* 0x010f220000000a00 */
[----:B------:R-:W-:Y:S01]  /*0330*/  @!P2 IMAD.WIDE.U32 R14, R25, 0x8, R14 ;  /* 0x00000008190ea825 */ /* 0x000fe200078e000e */
[----:B0-----:R-:W-:-:S03]  /*0340*/  CS2R R12, SRZ ;  /* 0x00000000000c7805 */ /* 0x001fc6000001ff00 */
[----:B------:R-:W-:-:S03]  /*0350*/  @!P1 IMAD.WIDE.U32 R28, R27, 0x8, R28 ;  /* 0x000000081b1c9825 */ /* 0x000fc600078e001c */
[----:B------:R0:W3:Y:S01]  /*0360*/  @!P2 LDG.E.64 R12, desc[UR4][R14.64] ;  /* 0x000000040e0ca981 */ /* 0x0000e2000c1e1b00 */
[----:B-1----:R-:W-:Y:S02]  /*0370*/  @!P3 IADD3 R24, P5, PT, R24, R6, RZ ;  /* 0x000000061818b210 */ /* 0x002fe40007fbe0ff */
[----:B------:R-:W-:Y:S02]  /*0380*/  @!P2 IADD3 R20, P4, PT, R25, R20, RZ ;  /* 0x000000141914a210 */ /* 0x000fe40007f9e0ff */
[----:B0-----:R-:W-:Y:S01]  /*0390*/  CS2R R14, SRZ ;  /* 0x00000000000e7805 */ /* 0x001fe2000001ff00 */
[----:B------:R-:W-:Y:S01]  /*03a0*/  @!P3 IMAD.X R25, RZ, RZ, R7, P5 ;  /* 0x000000ffff19b224 */ /* 0x000fe200028e0607 */
[----:B----4-:R-:W-:-:S04]  /*03b0*/  @!P1 IADD3 R18, P5, PT, R27, R18, RZ ;  /* 0x000000121b129210 */ /* 0x010fc80007fbe0ff */
[----:B------:R-:W4:Y:S01]  /*03c0*/  @!P1 LDG.E.64 R14, desc[UR4][R28.64] ;  /* 0x000000041c0e9981 */ /* 0x000f22000c1e1b00 */
[----:B------:R-:W-:Y:S01]  /*03d0*/  PRMT R0, RZ, 0x7610, R0 ;  /* 0x00007610ff007816 */ /* 0x000fe20000000000 */
[----:B------:R-:W-:Y:S01]  /*03e0*/  @!P2 IMAD.X R21, RZ, RZ, R21, P4 ;  /* 0x000000ffff15a224 */ /* 0x000fe200020e0615 */
[----:B------:R-:W-:Y:S01]  /*03f0*/  PRMT R6, RZ, 0x7610, R6 ;  /* 0x00007610ff067816 */ /* 0x000fe20000000006 */
[----:B------:R-:W-:Y:S01]  /*0400*/  @!P1 IMAD.X R19, RZ, RZ, R19, P5 ;  /* 0x000000ffff139224 */ /* 0x000fe200028e0613 */
[----:B------:R-:W-:Y:S02]  /*0410*/  PRMT R7, RZ, 0x7610, R7 ;  /* 0x00007610ff077816 */ /* 0x000fe40000000007 */
[----:B------:R-:W4:Y:S04]  /*0420*/  @!P3 LDG.E.U8 R0, desc[UR4][R24.64] ;  /* 0x000000041800b981 */ /* 0x000f28000c1e1100 */
[----:B------:R-:W4:Y:S04]  /*0430*/  @!P2 LDG.E.U8 R6, desc[UR4][R20.64] ;  /* 0x000000041406a981 */ /* 0x000f28000c1e1100 */
[----:B------:R0:W4:Y:S01]  /*0440*/  @!P1 LDG.E.U8 R7, desc[UR4][R18.64] ;  /* 0x0000000412079981 */ /* 0x000122000c1e1100 */
[----:B------:R-:W-:Y:S01]  /*0450*/  VIADD R26, R5, 0x80 ;  /* 0x00000080051a7836 */ /* 0x000fe20000000000 */
[----:B--2---:R-:W-:-:S02]  /*0460*/  ISETP.EQ.OR P0, PT, R23, RZ, P0 ;  /* 0x000000ff1700720c */ /* 0x004fc40000702670 */
[----:B---3--:R-:W-:Y:S01]  /*0470*/  ISETP.EQ.OR P3, PT, R22, RZ, P3 ;  /* 0x000000ff1600720c */ /* 0x008fe20001f62670 */
[----:B------:R-:W-:Y:S01]  /*0480*/  VIADD R22, R5, 0x180 ;  /* 0x0000018005167836 */ /* 0x000fe20000000000 */
[----:B------:R-:W-:Y:S02]  /*0490*/  ISETP.EQ.OR P2, PT, R16, RZ, P2 ;  /* 0x000000ff1000720c */ /* 0x000fe40001742670 */
[----:B------:R-:W-:Y:S02]  /*04a0*/  ISETP.EQ.OR P4, PT, R17, RZ, P1 ;  /* 0x000000ff1100720c */ /* 0x000fe40000f82670 */
[-C--:B------:R-:W-:Y:S02]  /*04b0*/  ISETP.GE.OR P1, PT, R26, R3.reuse, P3 ;  /* 0x000000031a00720c */ /* 0x080fe40001f26670 */
[----:B------:R-:W-:Y:S02]  /*04c0*/  IADD3 R16, PT, PT, R5, 0x100, RZ ;  /* 0x0000010005107810 */ /* 0x000fe40007ffe0ff */
[----:B------:R-:W-:-:S02]  /*04d0*/  ISETP.GE.OR P3, PT, R22, R3, P4 ;  /* 0x000000031600720c */ /* 0x000fc40002766670 */
[----:B------:R-:W-:Y:S02]  /*04e0*/  ISETP.GE.OR P2, PT, R16, R3, P2 ;  /* 0x000000031000720c */ /* 0x000fe40001746670 */
[----:B------:R-:W1:Y:S08]  /*04f0*/  @!P0 LDC.64 R16, c[0x0][0x388] ;  /* 0x0000e200ff108b82 */ /* 0x000e700000000a00 */
[----:B0-----:R-:W0:Y:S08]  /*0500*/  @!P1 LDC.64 R18, c[0x0][0x388] ;  /* 0x0000e200ff129b82 */ /* 0x001e300000000a00 */
[----:B------:R-:W2:Y:S08]  /*0510*/  @!P2 LDC.64 R20, c[0x0][0x388] ;  /* 0x0000e200ff14ab82 */ /* 0x000eb00000000a00 */
[----:B------:R-:W4:Y:S01]  /*0520*/  @!P3 LDC.64 R22, c[0x0][0x388] ;  /* 0x0000e200ff16bb82 */ /* 0x000f220000000a00 */
[----:B-1----:R-:W-:-:S02]  /*0530*/  @!P0 IADD3 R16, P5, PT, R8, R16, RZ ;  /* 0x0000001008108210 */ /* 0x002fc40007fbe0ff */
[----:B0-----:R-:W-:-:S03]  /*0540*/  @!P1 IADD3 R18, P4, PT, R10, R18, RZ ;  /* 0x000000120a129210 */ /* 0x001fc60007f9e0ff */
[----:B------:R-:W-:Y:S02]  /*0550*/  @!P0 IMAD.X R17, R9, 0x1, R17, P5 ;  /* 0x0000000109118824 */ /* 0x000fe400028e0611 */
[----:B------:R-:W-:-:S03]  /*0560*/  @!P1 IMAD.X R19, R11, 0x1, R19, P4 ;  /* 0x000000010b139824 */ /* 0x000fc600020e0613 */
[----:B------:R0:W5:Y:S01]  /*0570*/  @!P0 LDG.E.U8 R4, desc[UR4][R16.64] ;  /* 0x0000000410048981 */ /* 0x000162000c1e1100 */
[----:B--2---:R-:W-:Y:S02]  /*0580*/  @!P2 IADD3 R20, P5, PT, R12, R20, RZ ;  /* 0x000000140c14a210 */ /* 0x004fe40007fbe0ff */
[----:B----4-:R-:W-:-:S03]  /*0590*/  @!P3 IADD3 R22, P4, PT, R14, R22, RZ ;  /* 0x000000160e16b210 */ /* 0x010fc60007f9e0ff */
[----:B------:R-:W-:Y:S02]  /*05a0*/  @!P2 IMAD.X R21, R13, 0x1, R21, P5 ;  /* 0x000000010d15a824 */ /* 0x000fe400028e0615 */
[----:B------:R-:W-:Y:S01]  /*05b0*/  @!P3 IMAD.X R23, R15, 0x1, R23, P4 ;  /* 0x000000010f17b824 */ /* 0x000fe200020e0617 */
[----:B------:R0:W5:Y:S04]  /*05c0*/  @!P1 LDG.E.U8 R0, desc[UR4][R18.64] ;  /* 0x0000000412009981 */ /* 0x000168000c1e1100 */
        /* <DEDUP_REMOVED lines=16> */
[----:B0-----:R-:W-:Y:S01]  /*06d0*/  LEA R8, R2, R5, 0x9 ;  /* 0x0000000502087211 */ /* 0x001fe200078e48ff */
[----:B------:R-:W-:-:S03]  /*06e0*/  VIADD R5, R5, 0x80 ;  /* 0x0000008005057836 */ /* 0x000fc60000000000 */
[----:B-1----:R-:W-:-:S05]  /*06f0*/  IADD3 R8, P0, PT, R8, UR6, RZ ;  /* 0x0000000608087c10 */ /* 0x002fca000ff1e0ff */
[----:B------:R-:W-:-:S05]  /*0700*/  IMAD.X R9, RZ, RZ, UR7, P0 ;  /* 0x00000007ff097e24 */ /* 0x000fca00080e06ff */
[----:B------:R0:W-:Y:S03]  /*0710*/  STG.E.U8 desc[UR4][R8.64], R0 ;  /* 0x0000000008007986 */ /* 0x0001e6000c101104 */
.L_x_11666:
[----:B------:R-:W-:Y:S05]  /*0720*/  BSYNC.RELIABLE B1 ;  /* 0x0000000000017941 */ /* 0x000fea0003800100 */
.L_x_11665:
[----:B------:R-:W-:-:S13]  /*0730*/  ISETP.GE.AND P0, PT, R5, R3, PT ;  /* 0x000000030500720c */ /* 0x000fda0003f06270 */
[----:B------:R-:W1:Y:S01]  /*0740*/  @!P0 LDC.64 R10, c[0x0][0x398] ;  /* 0x0000e600ff0a8b82 */ /* 0x000e620000000a00 */
[----:B0-----:R-:W-:Y:S02]  /*0750*/  @!P0 IMAD R9, R2, 0x200, R5 ;  /* 0x0000020002098824 */ /* 0x001fe400078e0205 */
[----:B------:R-:W-:-:S03]  /*0760*/  @!P0 VIADD R5, R5, 0x80 ;  /* 0x0000008005058836 */ /* 0x000fc60000000000 */
[----:B-1----:R-:W-:-:S05]  /*0770*/  @!P0 IADD3 R8, P1, PT, R9, R10, RZ ;  /* 0x0000000a09088210 */ /* 0x002fca0007f3e0ff */
[----:B------:R-:W-:-:S05]  /*0780*/  @!P0 IMAD.X R9, RZ, RZ, R11, P1 ;  /* 0x000000ffff098224 */ /* 0x000fca00008e060b */
[----:B-----5:R1:W-:Y:S03]  /*0790*/  @!P0 STG.E.U8 desc[UR4][R8.64], R6 ;  /* 0x0000000608008986 */ /* 0x0203e6000c101104 */
.L_x_11667:
[----:B------:R-:W-:Y:S05]  /*07a0*/  BSYNC.RECONVERGENT B0 ;  /* 0x0000000000007941 */ /* 0x000fea0003800200 */
.L_x_11664:
        /* <DEDUP_REMOVED lines=9> */
.L_x_11668:
        /* <DEDUP_REMOVED lines=12> */
.L_x_41931:


//--------------------- .text._ZN2at6native29vectorized_elementwise_kernelILi2EZZZNS0_28launch_masked_scatter_kernelERKNS_10TensorBaseES4_S4_S4_ENKUlvE_clEvENKUlvE0_clEvEUlablE_St5arrayIPcLm4EEEEviT0_T1_ --------------------------
	.section	.text._ZN2at6native29vectorized_elementwise_kernelILi2EZZZNS0_28launch_masked_scatter_kernelERKNS_10TensorBaseES4_S4_S4_ENKUlvE_clEvENKUlvE0_clEvEUlablE_St5arrayIPcLm4EEEEviT0_T1_,"ax",@progbits
	.align	128
        .global         _ZN2at6native29vectorized_elementwise_kernelILi2EZZZNS0_28launch_masked_scatter_kernelERKNS_10TensorBaseES4_S4_S4_ENKUlvE_clEvENKUlvE0_clEvEUlablE_St5arrayIPcLm4EEEEviT0_T1_
        .type           _ZN2at6native29vectorized_elementwise_kernelILi2EZZZNS0_28launch_masked_scatter_kernelERKNS_10TensorBaseES4_S4_S4_ENKUlvE_clEvENKUlvE0_clEvEUlablE_St5arrayIPcLm4EEEEviT0_T1_,@function
        .size           _ZN2at6native29vectorized_elementwise_kernelILi2EZZZNS0_28launch_masked_scatter_kernelERKNS_10TensorBaseES4_S4_S4_ENKUlvE_clEvENKUlvE0_clEvEUlablE_St5arrayIPcLm4EEEEviT0_T1_,(.L_x_41932 - _ZN2at6native29vectorized_elementwise_kernelILi2EZZZNS0_28launch_masked_scatter_kernelERKNS_10TensorBaseES4_S4_S4_ENKUlvE_clEvENKUlvE0_clEvEUlablE_St5arrayIPcLm4EEEEviT0_T1_)
        .other          _ZN2at6native29vectorized_elementwise_kernelILi2EZZZNS0_28launch_masked_scatter_kernelERKNS_10TensorBaseES4_S4_S4_ENKUlvE_clEvENKUlvE0_clEvEUlablE_St5arrayIPcLm4EEEEviT0_T1_,@"STO_CUDA_ENTRY STV_DEFAULT"
_ZN2at6native29vectorized_elementwise_kernelILi2EZZZNS0_28launch_masked_scatter_kernelERKNS_10TensorBaseES4_S4_S4_ENKUlvE_clEvENKUlvE0_clEvEUlablE_St5arrayIPcLm4EEEEviT0_T1_:
.text._ZN2at6native29vectorized_elementwise_kernelILi2EZZZNS0_28launch_masked_scatter_kernelERKNS_10TensorBaseES4_S4_S4_ENKUlvE_clEvENKUlvE0_clEvEUlablE_St5arrayIPcLm4EEEEviT0_T1_:
        /* <DEDUP_REMOVED lines=15> */
[----:B------:R-:W-:Y:S02]  /*00f0*/  @!P5 VIADD R10, R5, 0x80 ;  /* 0x00000080050ad836 */ /* 0x000fe40000000000 */
[----:B------:R-:W4:Y:S01]  /*0100*/  @!P5 LDC.64 R14, c[0x0][0x3b0] ;  /* 0x0000ec00ff0edb82 */ /* 0x000f220000000a00 */
[----:B------:R-:W-:Y:S02]  /*0110*/  @!P5 IMAD R23, R2, 0x400, R5 ;  /* 0x000004000217d824 */ /* 0x000fe400078e0205 */
[----:B------:R-:W-:-:S03]  /*0120*/  ISETP.GE.U32.AND P0, PT, R10, R3, PT ;  /* 0x000000030a00720c */ /* 0x000fc60003f06070 */
[----:B--2---:R-:W-:-:S05]  /*0130*/  @!P5 IADD3 R6, P1, PT, R23, R6, RZ ;  /* 0x000000061706d210 */ /* 0x004fca0007f3e0ff */
[----:B------:R-:W-:-:S05]  /*0140*/  @!P5 IMAD.X R7, RZ, RZ, R7, P1 ;  /* 0x000000ffff07d224 */ /* 0x000fca00008e0607 */
[----:B------:R-:W-:Y:S01]  /*0150*/  @!P0 IMAD R9, R2, 0x400, R10 ;  /* 0x0000040002098824 */ /* 0x000fe200078e020a */
[----:B------:R-:W2:Y:S01]  /*0160*/  @!P5 LDG.E.U8 R7, desc[UR4][R6.64] ;  /* 0x000000040607d981 */ /* 0x000ea2000c1e1100 */
[----:B------:R-:W0:Y:S03]  /*0170*/  @!P0 LDC.64 R32, c[0x0][0x3b0] ;  /* 0x0000ec00ff208b82 */ /* 0x000e260000000a00 */
[----:B-1----:R-:W-:-:S05]  /*0180*/  @!P0 IADD3 R24, P2, PT, R9, R24, RZ ;  /* 0x0000001809188210 */ /* 0x002fca0007f5e0ff */
[----:B------:R-:W-:-:S05]  /*0190*/  @!P0 IMAD.X R25, RZ, RZ, R25, P2 ;  /* 0x000000ffff198224 */ /* 0x000fca00010e0619 */
[----:B------:R1:W2:Y:S01]  /*01a0*/  @!P0 LDG.E.U8 R11, desc[UR4][R24.64] ;  /* 0x00000004180b8981 */ /* 0x0002a2000c1e1100 */
[----:B------:R-:W-:-:S05]  /*01b0*/  @!P0 VIADD R10, R10, 0x80 ;  /* 0x000000800a0a8836 */ /* 0x000fca0000000000 */
[----:B------:R-:W-:Y:S02]  /*01c0*/  ISETP.GE.U32.AND P2, PT, R10, R3, PT ;  /* 0x000000030a00720c */ /* 0x000fe40003f46070 */
[----:B---3--:R-:W-:-:S11]  /*01d0*/  @!P5 IADD3 R16, P1, PT, R23, R16, RZ ;  /* 0x000000101710d210 */ /* 0x008fd60007f3e0ff */
[----:B-1----:R-:W-:Y:S01]  /*01e0*/  @!P2 IMAD R25, R2, 0x400, R10 ;  /* 0x000004000219a824 */ /* 0x002fe200078e020a */
[----:B------:R-:W-:Y:S01]  /*01f0*/  CS2R R30, SRZ ;  /* 0x00000000001e7805 */ /* 0x000fe2000001ff00 */
[----:B------:R-:W-:Y:S02]  /*0200*/  @!P2 VIADD R10, R10, 0x80 ;  /* 0x000000800a0aa836 */ /* 0x000fe40000000000 */
[----:B----4-:R-:W-:Y:S01]  /*0210*/  @!P5 IMAD.WIDE.U32 R14, R23, 0x8, R14 ;  /* 0x00000008170ed825 */ /* 0x010fe200078e000e */
[----:B------:R-:W-:Y:S02]  /*0220*/  PRMT R6, RZ, 0x7610, R6 ;  /* 0x00007610ff067816 */ /* 0x000fe40000000006 */
[----:B------:R-:W-:Y:S02]  /*0230*/  CS2R R28, SRZ ;  /* 0x00000000001c7805 */ /* 0x000fe4000001ff00 */
[-C--:B------:R-:W-:Y:S01]  /*0240*/  ISETP.GE.U32.AND P3, PT, R10, R3.reuse, PT ;  /* 0x000000030a00720c */ /* 0x080fe20003f66070 */
[----:B------:R-:W-:Y:S01]  /*0250*/  @!P5 IMAD.X R17, RZ, RZ, R17, P1 ;  /* 0x000000ffff11d224 */ /* 0x000fe200008e0611 */
[C---:B------:R-:W-:Y:S01]  /*0260*/  @!P0 IADD3 R12, P1, PT, R9.reuse, R12, RZ ;  /* 0x0000000c090c8210 */ /* 0x040fe20007f3e0ff */
[----:B0-----:R-:W-:Y:S01]  /*0270*/  @!P0 IMAD.WIDE.U32 R32, R9, 0x8, R32 ;  /* 0x0000000809208825 */ /* 0x001fe200078e0020 */
[----:B------:R0:W3:Y:S01]  /*0280*/  @!P5 LDG.E.64 R30, desc[UR4][R14.64] ;  /* 0x000000040e1ed981 */ /* 0x0000e2000c1e1b00 */
[----:B------:R-:W1:Y:S08]  /*0290*/  LDC.64 R8, c[0x0][0x3a0] ;  /* 0x0000e800ff087b82 */ /* 0x000e700000000a00 */
[----:B------:R-:W-:Y:S01]  /*02a0*/  @!P3 IMAD R35, R2, 0x400, R10 ;  /* 0x000004000223b824 */ /* 0x000fe200078e020a */
[----:B0-----:R-:W0:Y:S01]  /*02b0*/  LDC.64 R14, c[0x0][0x3a0] ;  /* 0x0000e800ff0e7b82 */ /* 0x001e220000000a00 */
[----:B------:R-:W-:Y:S01]  /*02c0*/  @!P3 VIADD R10, R10, 0x80 ;  /* 0x000000800a0ab836 */ /* 0x000fe20000000000 */
[----:B------:R1:W4:Y:S04]  /*02d0*/  @!P5 LDG.E.U8 R4, desc[UR4][R16.64] ;  /* 0x000000041004d981 */ /* 0x000328000c1e1100 */
[----:B------:R-:W-:Y:S01]  /*02e0*/  ISETP.GE.U32.AND P4, PT, R10, R3, PT ;  /* 0x000000030a00720c */ /* 0x000fe20003f86070 */
[----:B------:R-:W-:Y:S01]  /*02f0*/  @!P0 IMAD.X R13, RZ, RZ, R13, P1 ;  /* 0x000000ffff0d8224 */ /* 0x000fe200008e060d */
[----:B------:R-:W-:Y:S01]  /*0300*/  @!P2 IADD3 R20, P1, PT, R25, R20, RZ ;  /* 0x000000141914a210 */ /* 0x000fe20007f3e0ff */
[----:B------:R-:W4:Y:S01]  /*0310*/  @!P0 LDG.E.64 R28, desc[UR4][R32.64] ;  /* 0x00000004201c8981 */ /* 0x000f22000c1e1b00 */
[----:B------:R-:W0:Y:S03]  /*0320*/  @!P2 LDC.64 R18, c[0x0][0x3b0] ;  /* 0x0000ec00ff12ab82 */ /* 0x000e260000000a00 */
[----:B------:R1:W4:Y:S01]  /*0330*/  @!P0 LDG.E.U8 R6, desc[UR4][R12.64] ;  /* 0x000000040c068981 */ /* 0x000322000c1e1100 */
[----:B------:R-:W-:Y:S01]  /*0340*/  @!P2 IMAD.X R21, RZ, RZ, R21, P1 ;  /* 0x000000ffff15a224 */ /* 0x000fe200008e0615 */
[----:B-1----:R-:W-:-:S03]  /*0350*/  @!P3 IADD3 R16, P1, PT, R35, R8, RZ ;  /* 0x000000082310b210 */ /* 0x002fc60007f3e0ff */
[----:B------:R-:W1:Y:S02]  /*0360*/  @!P3 LDC.64 R26, c[0x0][0x3b0] ;  /* 0x0000ec00ff1abb82 */ /* 0x000e640000000a00 */
[----:B------:R-:W-:-:S06]  /*0370*/  @!P3 IMAD.X R17, RZ, RZ, R9, P1 ;  /* 0x000000ffff11b224 */ /* 0x000fcc00008e0609 */
[----:B------:R-:W2:Y:S01]  /*0380*/  LDC.64 R12, c[0x0][0x3a8] ;  /* 0x0000ea00ff0c7b82 */ /* 0x000ea20000000a00 */
[----:B0-----:R-:W-:-:S04]  /*0390*/  @!P2 IMAD.WIDE.U32 R18, R25, 0x8, R18 ;  /* 0x000000081912a825 */ /* 0x001fc800078e0012 */
[----:B-1----:R-:W-:Y:S01]  /*03a0*/  @!P3 IMAD.WIDE.U32 R26, R35, 0x8, R26 ;  /* 0x00000008231ab825 */ /* 0x002fe200078e001a */
[----:B--2---:R-:W-:-:S03]  /*03b0*/  ISETP.EQ.OR P0, PT, R11, RZ, P0 ;  /* 0x000000ff0b00720c */ /* 0x004fc60000702670 */
[----:B------:R-:W-:-:S05]  /*03c0*/  @!P4 IMAD R11, R2, 0x400, R10 ;  /* 0x00000400020bc824 */ /* 0x000fca00078e020a */
[----:B------:R-:W-:-:S05]  /*03d0*/  @!P4 IADD3 R32, P1, PT, R11, R14, RZ ;  /* 0x0000000e0b20c210 */ /* 0x000fca0007f3e0ff */
[----:B------:R-:W-:Y:S02]  /*03e0*/  @!P4 IMAD.X R33, RZ, RZ, R15, P1 ;  /* 0x000000ffff21c224 */ /* 0x000fe400008e060f */
[----:B------:R-:W0:Y:S01]  /*03f0*/  LDC.64 R14, c[0x0][0x3a8] ;  /* 0x0000ea00ff0e7b82 */ /* 0x000e220000000a00 */
[----:B------:R-:W-:Y:S02]  /*0400*/  P2R R9, PR, RZ, 0x1 ;  /* 0x00000001ff097803 */ /* 0x000fe40000000000 */
[----:B------:R-:W-:-:S05]  /*0410*/  @!P2 IADD3 R24, P0, PT, R25, R12, RZ ;  /* 0x0000000c1918a210 */ /* 0x000fca0007f1e0ff */
[----:B------:R-:W-:Y:S01]  /*0420*/  @!P2 IMAD.X R25, RZ, RZ, R13, P0 ;  /* 0x000000ffff19a224 */ /* 0x000fe200000e060d */
[----:B------:R-:W-:Y:S02]  /*0430*/  ISETP.EQ.OR P5, PT, R7, RZ, P5 ;  /* 0x000000ff0700720c */ /* 0x000fe40002fa2670 */
[----:B------:R-:W-:Y:S02]  /*0440*/  PRMT R7, RZ, 0x7610, R7 ;  /* 0x00007610ff077816 */ /* 0x000fe40000000007 */
[----:B------:R-:W2:Y:S04]  /*0450*/  @!P2 LDG.E.U8 R24, desc[UR4][R24.64] ;  /* 0x000000041818a981 */ /* 0x000ea8000c1e1100 */
[----:B------:R1:W4:Y:S01]  /*0460*/  @!P3 LDG.E.U8 R7, desc[UR4][R16.64] ;  /* 0x000000041007b981 */ /* 0x000322000c1e1100 */
[----:B0-----:R-:W-:Y:S01]  /*0470*/  @!P3 IADD3 R34, P0, PT, R35, R14, RZ ;  /* 0x0000000e2322b210 */ /* 0x001fe20007f1e0ff */
[----:B-1----:R-:W0:Y:S04]  /*0480*/  LDC.64 R16, c[0x0][0x3a8] ;  /* 0x0000ea00ff107b82 */ /* 0x002e280000000a00 */
[----:B------:R-:W-:-:S05]  /*0490*/  @!P3 IMAD.X R35, RZ, RZ, R15, P0 ;  /* 0x000000ffff23b224 */ /* 0x000fca00000e060f */
[----:B------:R-:W3:Y:S01]  /*04a0*/  @!P3 LDG.E.U8 R25, desc[UR4][R34.64] ;  /* 0x000000042219b981 */ /* 0x000ee2000c1e1100 */
[----:B------:R-:W-:Y:S02]  /*04b0*/  CS2R R12, SRZ ;  /* 0x00000000000c7805 */ /* 0x000fe4000001ff00 */
[----:B------:R-:W-:Y:S01]  /*04c0*/  PRMT R0, RZ, 0x7610, R0 ;  /* 0x00007610ff007816 */ /* 0x000fe20000000000 */
[----:B------:R-:W-:Y:S01]  /*04d0*/  @!P4 VIADD R10, R10, 0x80 ;  /* 0x000000800a0ac836 */ /* 0x000fe20000000000 */
[----:B------:R-:W1:Y:S02]  /*04e0*/  LDC.64 R14, c[0x0][0x3a8] ;  /* 0x0000ea00ff0e7b82 */ /* 0x000e640000000a00 */
[----:B------:R0:W4:Y:S04]  /*04f0*/  @!P3 LDG.E.64 R12, desc[UR4][R26.64] ;  /* 0x000000041a0cb981 */ /* 0x000128000c1e1b00 */
[----:B------:R0:W4:Y:S02]  /*0500*/  @!P2 LDG.E.U8 R0, desc[UR4][R20.64] ;  /* 0x000000041400a981 */ /* 0x000124000c1e1100 */
[----:B0-----:R-:W-:Y:S01]  /*0510*/  @!P4 IADD3 R26, P1, PT, R11, R16, RZ ;  /* 0x000000100b1ac210 */ /* 0x001fe20007f3e0ff */
[----:B------:R-:W0:Y:S04]  /*0520*/  LDC.64 R20, c[0x0][0x3a0] ;  /* 0x0000e800ff147b82 */ /* 0x000e280000000a00 */
[----:B------:R-:W-:-:S05]  /*0530*/  @!P4 IMAD.X R27, RZ, RZ, R17, P1 ;  /* 0x000000ffff1bc224 */ /* 0x000fca00008e0611 */
[----:B------:R-:W4:Y:S01]  /*0540*/  @!P4 LDG.E.U8 R16, desc[UR4][R26.64] ;  /* 0x000000041a10c981 */ /* 0x000f22000c1e1100 */
[----:B------:R-:W-:Y:S02]  /*0550*/  ISETP.GE.U32.AND P0, PT, R10, R3, PT ;  /* 0x000000030a00720c */ /* 0x000fe40003f06070 */
[----:B------:R-:W-:-:S06]  /*0560*/  PRMT R8, RZ, 0x7610, R8 ;  /* 0x00007610ff087816 */ /* 0x000fcc0000000008 */
[----:B------:R0:W4:Y:S05]  /*0570*/  @!P4 LDG.E.U8 R8, desc[UR4][R32.64] ;  /* 0x000000042008c981 */ /* 0x00012a000c1e1100 */
[----:B------:R-:W-:-:S05]  /*0580*/  @!P0 IMAD R17, R2, 0x400, R10 ;  /* 0x0000040002118824 */ /* 0x000fca00078e020a */
[----:B0-----:R-:W-:-:S05]  /*0590*/  @!P0 IADD3 R32, P1, PT, R17, R20, RZ ;  /* 0x0000001411208210 */ /* 0x001fca0007f3e0ff */
[----:B------:R-:W-:Y:S01]  /*05a0*/  @!P0 IMAD.X R33, RZ, RZ, R21, P1 ;  /* 0x000000ffff218224 */ /* 0x000fe200008e0615 */
[----:B-1----:R-:W-:-:S05]  /*05b0*/  @!P0 IADD3 R20, P1, PT, R17, R14, RZ ;  /* 0x0000000e11148210 */ /* 0x002fca0007f3e0ff */
[----:B------:R-:W-:Y:S02]  /*05c0*/  @!P0 IMAD.X R21, RZ, RZ, R15, P1 ;  /* 0x000000ffff158224 */ /* 0x000fe400008e060f */
[----:B------:R-:W0:Y:S01]  /*05d0*/  @!P0 LDC.64 R14, c[0x0][0x3b0] ;  /* 0x0000ec00ff0e8b82 */ /* 0x000e220000000a00 */
[----:B------:R-:W-:Y:S02]  /*05e0*/  @!P0 VIADD R10, R10, 0x80 ;  /* 0x000000800a0a8836 */ /* 0x000fe40000000000 */
[----:B------:R-:W4:Y:S03]  /*05f0*/  @!P0 LDG.E.U8 R20, desc[UR4][R20.64] ;  /* 0x0000000414148981 */ /* 0x000f26000c1e1100 */
[----:B------:R-:W-:Y:S02]  /*0600*/  ISETP.GE.U32.AND P1, PT, R10, R3, PT ;  /* 0x000000030a00720c */ /* 0x000fe40003f26070 */
[----:B------:R-:W-:-:S06]  /*0610*/  CS2R R22, SRZ ;  /* 0x0000000000167805 */ /* 0x000fcc000001ff00 */
[----:B------:R1:W4:Y:S02]  /*0620*/  @!P2 LDG.E.64 R22, desc[UR4][R18.64] ;  /* 0x000000041216a981 */ /* 0x000324000c1e1b00 */
[----:B-1----:R-:W1:Y:S01]  /*0630*/  @!P4 LDC.64 R18, c[0x0][0x3b0] ;  /* 0x0000ec00ff12cb82 */ /* 0x002e620000000a00 */
[----:B0-----:R-:W-:-:S07]  /*0640*/  @!P0 IMAD.WIDE.U32 R34, R17, 0x8, R14 ;  /* 0x0000000811228825 */ /* 0x001fce00078e000e */
[----:B------:R-:W0:Y:S01]  /*0650*/  LDC.64 R14, c[0x0][0x3a0] ;  /* 0x0000e800ff0e7b82 */ /* 0x000e220000000a00 */
[----:B------:R-:W-:Y:S02]  /*0660*/  @!P1 IMAD R17, R2, 0x400, R10 ;  /* 0x0000040002119824 */ /* 0x000fe400078e020a */
[----:B-1----:R-:W-:Y:S01]  /*0670*/  @!P4 IMAD.WIDE.U32 R36, R11, 0x8, R18 ;  /* 0x000000080b24c825 */ /* 0x002fe200078e0012 */
[----:B------:R-:W-:-:S06]  /*0680*/  CS2R R18, SRZ ;  /* 0x0000000000127805 */ /* 0x000fcc000001ff00 */
[----:B------:R1:W4:Y:S01]  /*0690*/  @!P4 LDG.E.64 R18, desc[UR4][R36.64] ;  /* 0x000000042412c981 */ /* 0x000322000c1e1b00 */
[----:B--2---:R-:W-:Y:S02]  /*06a0*/  ISETP.EQ.OR P2, PT, R24, RZ, P2 ;  /* 0x000000ff1800720c */ /* 0x004fe40001742670 */
[----:B0-----:R-:W-:Y:S02]  /*06b0*/  @!P1 IADD3 R24, P6, PT, R17, R14, RZ ;  /* 0x0000000e11189210 */ /* 0x001fe40007fde0ff */
[----:B---3--:R-:W-:-:S03]  /*06c0*/  ISETP.EQ.OR P3, PT, R25, RZ, P3 ;  /* 0x000000ff1900720c */ /* 0x008fc60001f62670 */
[----:B------:R-:W-:Y:S02]  /*06d0*/  @!P1 IMAD.X R25, RZ, RZ, R15, P6 ;  /* 0x000000ffff199224 */ /* 0x000fe400030e060f */
[----:B------:R-:W1:Y:S02]  /*06e0*/  LDC.64 R14, c[0x0][0x3a8] ;  /* 0x0000ea00ff0e7b82 */ /* 0x000e640000000a00 */
[----:B-1----:R-:W-:-:S05]  /*06f0*/  @!P1 IADD3 R36, P6, PT, R17, R14, RZ ;  /* 0x0000000e11249210 */ /* 0x002fca0007fde0ff */
[----:B------:R-:W-:Y:S01]  /*0700*/  @!P1 IMAD.X R37, RZ, RZ, R15, P6 ;  /* 0x000000ffff259224 */ /* 0x000fe200030e060f */
[----:B----4-:R-:W-:Y:S01]  /*0710*/  ISETP.EQ.OR P4, PT, R16, RZ, P4 ;  /* 0x000000ff1000720c */ /* 0x010fe20002782670 */
[----:B------:R-:W0:Y:S03]  /*0720*/  @!P5 LDC.64 R14, c[0x0][0x388] ;  /* 0x0000e200ff0edb82 */ /* 0x000e260000000a00 */
[----:B------:R-:W2:Y:S01]  /*0730*/  @!P1 LDG.E.U8 R16, desc[UR4][R36.64] ;  /* 0x0000000424109981 */ /* 0x000ea2000c1e1100 */
[----:B------:R-:W-:Y:S02]  /*0740*/  PRMT R11, RZ, 0x7610, R11 ;  /* 0x00007610ff0b7816 */ /* 0x000fe4000000000b */
[----:B------:R-:W-:-:S04]  /*0750*/  CS2R R26, SRZ ;  /* 0x00000000001a7805 */ /* 0x000fc8000001ff00 */
[----:B------:R-:W3:Y:S04]  /*0760*/  @!P0 LDG.E.U8 R11, desc[UR4][R32.64] ;  /* 0x00000004200b8981 */ /* 0x000ee8000c1e1100 */
[----:B------:R1:W4:Y:S01]  /*0770*/  @!P0 LDG.E.64 R26, desc[UR4][R34.64] ;  /* 0x00000004221a8981 */ /* 0x000322000c1e1b00 */
[----:B0-----:R-:W-:Y:S01]  /*0780*/  @!P5 IADD3 R14, P6, PT, R30, R14, RZ ;  /* 0x0000000e1e0ed210 */ /* 0x001fe20007fde0ff */
[----:B-1----:R-:W0:Y:S01]  /*0790*/  @!P1 LDC.64 R34, c[0x0][0x3b0] ;  /* 0x0000ec00ff229b82 */ /* 0x002e220000000a00 */
[----:B------:R-:W-:Y:S02]  /*07a0*/  ISETP.EQ.OR P0, PT, R20, RZ, P0 ;  /* 0x000000ff1400720c */ /* 0x000fe40000702670 */
[----:B------:R-:W-:Y:S01]  /*07b0*/  PRMT R20, RZ, 0x7610, R20 ;  /* 0x00007610ff147816 */ /* 0x000fe20000000014 */
[----:B------:R-:W-:Y:S01]  /*07c0*/  @!P5 IMAD.X R15, R31, 0x1, R15, P6 ;  /* 0x000000011f0fd824 */ /* 0x000fe200030e060f */
[----:B------:R-:W-:-:S04]  /*07d0*/  ISETP.NE.AND P6, PT, R9, RZ, PT ;  /* 0x000000ff0900720c */ /* 0x000fc80003fc5270 */
[----:B------:R1:W3:Y:S04]  /*07e0*/  @!P1 LDG.E.U8 R20, desc[UR4][R24.64] ;  /* 0x0000000418149981 */ /* 0x0002e8000c1e1100 */
[----:B------:R1:W5:Y:S02]  /*07f0*/  @!P5 LDG.E.U8 R4, desc[UR4][R14.64] ;  /* 0x000000040e04d981 */ /* 0x000364000c1e1100 */
[----:B-1----:R-:W-:-:S05]  /*0800*/  VIADD R24, R5, 0x80 ;  /* 0x0000008005187836 */ /* 0x002fca0000000000 */
[----:B------:R-:W-:-:S13]  /*0810*/  ISETP.GE.U32.OR P6, PT, R24, R3, P6 ;  /* 0x000000031800720c */ /* 0x000fda00037c6470 */
[----:B------:R-:W1:Y:S02]  /*0820*/  @!P6 LDC.64 R14, c[0x0][0x388] ;  /* 0x0000e200ff0eeb82 */ /* 0x000e640000000a00 */
[----:B-1----:R-:W-:-:S05]  /*0830*/  @!P6 IADD3 R30, P5, PT, R28, R14, RZ ;  /* 0x0000000e1c1ee210 */ /* 0x002fca0007fbe0ff */
[----:B------:R-:W-:Y:S02]  /*0840*/  @!P6 IMAD.X R31, R29, 0x1, R15, P5 ;  /* 0x000000011d1fe824 */ /* 0x000fe400028e060f */
[----:B0-----:R-:W-:Y:S01]  /*0850*/  @!P1 IMAD.WIDE.U32 R34, R17, 0x8, R34 ;  /* 0x0000000811229825 */ /* 0x001fe200078e0022 */
[----:B------:R-:W-:Y:S02]  /*0860*/  CS2R R32, SRZ ;  /* 0x0000000000207805 */ /* 0x000fe4000001ff00 */
[----:B------:R-:W5:Y:S01]  /*0870*/  @!P6 LDG.E.U8 R6, desc[UR4][R30.64] ;  /* 0x000000041e06e981 */ /* 0x000f62000c1e1100 */
[----:B------:R-:W-:Y:S02]  /*0880*/  VIADD R14, R5, 0x180 ;  /* 0x00000180050e7836 */ /* 0x000fe40000000000 */
[----:B------:R-:W-:Y:S01]  /*0890*/  @!P1 VIADD R10, R10, 0x80 ;  /* 0x000000800a0a9836 */ /* 0x000fe20000000000 */
[----:B------:R0:W3:Y:S02]  /*08a0*/  @!P1 LDG.E.64 R32, desc[UR4][R34.64] ;  /* 0x0000000422209981 */ /* 0x0000e4000c1e1b00 */
[----:B------:R-:W-:-:S02]  /*08b0*/  ISETP.GE.U32.OR P3, PT, R14, R3, P3 ;  /* 0x000000030e00720c */ /* 0x000fc40001f66470 */
[----:B------:R-:W0:Y:S01]  /*08c0*/  LDC.64 R14, c[0x0][0x3a8] ;  /* 0x0000ea00ff0e7b82 */ /* 0x000e220000000a00 */
[----:B--2---:R-:W-:Y:S01]  /*08d0*/  ISETP.EQ.OR P5, PT, R16, RZ, P1 ;  /* 0x000000ff1000720c */ /* 0x004fe20000fa2670 */
[----:B------:R-:W-:-:S05]  /*08e0*/  VIADD R16, R5, 0x100 ;  /* 0x0000010005107836 */ /* 0x000fca0000000000 */
[----:B------:R-:W-:-:S13]  /*08f0*/  ISETP.GE.U32.OR P2, PT, R16, R3, P2 ;  /* 0x000000031000720c */ /* 0x000fda0001746470 */
[----:B------:R-:W1:Y:S01]  /*0900*/  @!P2 LDC.64 R16, c[0x0][0x388] ;  /* 0x0000e200ff10ab82 */ /* 0x000e620000000a00 */
[----:B------:R-:W-:-:S13]  /*0910*/  ISETP.GE.U32.AND P1, PT, R10, R3, PT ;  /* 0x000000030a00720c */ /* 0x000fda0003f26070 */
[----:B------:R-:W-:Y:S01]  /*0920*/  @!P1 IMAD R21, R2, 0x400, R10 ;  /* 0x0000040002159824 */ /* 0x000fe200078e020a */
[----:B-1----:R-:W-:-:S05]  /*0930*/  @!P2 IADD3 R28, P6, PT, R22, R16, RZ ;  /* 0x00000010161ca210 */ /* 0x002fca0007fde0ff */
[----:B------:R-:W-:Y:S02]  /*0940*/  @!P2 IMAD.X R29, R23, 0x1, R17, P6 ;  /* 0x00000001171da824 */ /* 0x000fe400030e0611 */
[----:B------:R-:W1:Y:S01]  /*0950*/  @!P3 LDC.64 R16, c[0x0][0x388] ;  /* 0x0000e200ff10bb82 */ /* 0x000e620000000a00 */
[----:B0-----:R-:W-:Y:S02]  /*0960*/  @!P1 IADD3 R34, P6, PT, R21, R14, RZ ;  /* 0x0000000e15229210 */ /* 0x001fe40007fde0ff */
[----:B------:R0:W5:Y:S03]  /*0970*/  @!P2 LDG.E.U8 R0, desc[UR4][R28.64] ;  /* 0x000000041c00a981 */ /* 0x000166000c1e1100 */
[----:B------:R-:W-:Y:S02]  /*0980*/  @!P1 IMAD.X R35, RZ, RZ, R15, P6 ;  /* 0x000000ffff239224 */ /* 0x000fe400030e060f */
[----:B------:R-:W2:Y:S03]  /*0990*/  LDC.64 R14, c[0x0][0x3a0] ;  /* 0x0000e800ff0e7b82 */ /* 0x000ea60000000a00 */
[----:B------:R-:W3:Y:S01]  /*09a0*/  @!P1 LDG.E.U8 R9, desc[UR4][R34.64] ;  /* 0x0000000422099981 */ /* 0x000ee2000c1e1100 */
[----:B-1----:R-:W-:-:S05]  /*09b0*/  @!P3 IADD3 R22, P2, PT, R12, R16, RZ ;  /* 0x000000100c16b210 */ /* 0x002fca0007f5e0ff */
[----:B------:R-:W-:Y:S02]  /*09c0*/  @!P3 IMAD.X R23, R13, 0x1, R17, P2 ;  /* 0x000000010d17b824 */ /* 0x000fe400010e0611 */
[----:B------:R-:W1:Y:S01]  /*09d0*/  @!P1 LDC.64 R12, c[0x0][0x3b0] ;  /* 0x0000ec00ff0c9b82 */ /* 0x000e620000000a00 */
[----:B------:R-:W-:Y:S02]  /*09e0*/  CS2R R16, SRZ ;  /* 0x0000000000107805 */ /* 0x000fe4000001ff00 */
[----:B--2---:R-:W-:Y:S02]  /*09f0*/  @!P1 IADD3 R14, P2, PT, R21, R14, RZ ;  /* 0x0000000e150e9210 */ /* 0x004fe40007f5e0ff */
[----:B------:R-:W-:Y:S01]  /*0a00*/  PRMT R10, RZ, 0x7610, R10 ;  /* 0x00007610ff0a7816 */ /* 0x000fe2000000000a */
[----:B0-----:R-:W-:Y:S01]  /*0a10*/  VIADD R28, R5, 0x280 ;  /* 0x00000280051c7836 */ /* 0x001fe20000000000 */
[----:B------:R-:W5:Y:S01]  /*0a20*/  @!P3 LDG.E.U8 R7, desc[UR4][R22.64] ;  /* 0x000000041607b981 */ /* 0x000f62000c1e1100 */
[----:B------:R-:W-:-:S05]  /*0a30*/  @!P1 IMAD.X R15, RZ, RZ, R15, P2 ;  /* 0x000000ffff0f9224 */ /* 0x000fca00010e060f */
[----:B------:R0:W2:Y:S01]  /*0a40*/  @!P1 LDG.E.U8 R10, desc[UR4][R14.64] ;  /* 0x000000040e0a9981 */ /* 0x0000a2000c1e1100 */
[----:B-1----:R-:W-:-:S05]  /*0a50*/  @!P1 IMAD.WIDE.U32 R30, R21, 0x8, R12 ;  /* 0x00000008151e9825 */ /* 0x002fca00078e000c */
[----:B------:R-:W2:Y:S01]  /*0a60*/  @!P1 LDG.E.64 R16, desc[UR4][R30.64] ;  /* 0x000000041e109981 */ /* 0x000ea2000c1e1b00 */
[----:B------:R-:W-:-:S05]  /*0a70*/  VIADD R12, R5, 0x200 ;  /* 0x00000200050c7836 */ /* 0x000fca0000000000 */
[----:B------:R-:W-:-:S13]  /*0a80*/  ISETP.GE.U32.OR P4, PT, R12, R3, P4 ;  /* 0x000000030c00720c */ /* 0x000fda0002786470 */
[----:B------:R-:W1:Y:S01]  /*0a90*/  @!P4 LDC.64 R12, c[0x0][0x388] ;  /* 0x0000e200ff0ccb82 */ /* 0x000e620000000a00 */
[----:B------:R-:W-:Y:S01]  /*0aa0*/  ISETP.GE.U32.OR P0, PT, R28, R3, P0 ;  /* 0x000000031c00720c */ /* 0x000fe20000706470 */
[C---:B0-----:R-:W-:Y:S02]  /*0ab0*/  VIADD R14, R5.reuse, 0x300 ;  /* 0x00000300050e7836 */ /* 0x041fe40000000000 */
[----:B------:R-:W-:Y:S01]  /*0ac0*/  VIADD R28, R5, 0x380 ;  /* 0x00000380051c7836 */ /* 0x000fe20000000000 */
[----:B-1----:R-:W-:-:S05]  /*0ad0*/  @!P4 IADD3 R18, P2, PT, R18, R12, RZ ;  /* 0x0000000c1212c210 */ /* 0x002fca0007f5e0ff */
[----:B------:R-:W-:-:S04]  /*0ae0*/  @!P4 IMAD.X R19, R19, 0x1, R13, P2 ;  /* 0x000000011313c824 */ /* 0x000fc800010e060d */
[----:B------:R-:W4:Y:S01]  /*0af0*/  @!P0 LDC.64 R12, c[0x0][0x388] ;  /* 0x0000e200ff0c8b82 */ /* 0x000f220000000a00 */
[----:B------:R-:W-:Y:S01]  /*0b00*/  ISETP.GE.U32.OR P5, PT, R14, R3, P5 ;  /* 0x000000030e00720c */ /* 0x000fe20002fa6470 */
[----:B------:R0:W5:Y:S01]  /*0b10*/  @!P4 LDG.E.U8 R8, desc[UR4][R18.64] ;  /* 0x000000041208c981 */ /* 0x000162000c1e1100 */
[----:B----4-:R-:W-:-:S05]  /*0b20*/  @!P0 IADD3 R22, P2, PT, R26, R12, RZ ;  /* 0x0000000c1a168210 */ /* 0x010fca0007f5e0ff */
[----:B------:R-:W-:-:S06]  /*0b30*/  @!P0 IMAD.X R23, R27, 0x1, R13, P2 ;  /* 0x000000011b178824 */ /* 0x000fcc00010e060d */
[----:B------:R-:W1:Y:S01]  /*0b40*/  @!P5 LDC.64 R12, c[0x0][0x388] ;  /* 0x0000e200ff0cdb82 */ /* 0x000e620000000a00 */
[----:B---3--:R0:W5:Y:S01]  /*0b50*/  @!P0 LDG.E.U8 R11, desc[UR4][R22.64] ;  /* 0x00000004160b8981 */ /* 0x008162000c1e1100 */
[----:B-1----:R-:W-:-:S05]  /*0b60*/  @!P5 IADD3 R12, P2, PT, R32, R12, RZ ;  /* 0x0000000c200cd210 */ /* 0x002fca0007f5e0ff */
[----:B------:R-:W-:-:S05]  /*0b70*/  @!P5 IMAD.X R13, R33, 0x1, R13, P2 ;  /* 0x00000001210dd824 */ /* 0x000fca00010e060d */
[----:B------:R0:W5:Y:S01]  /*0b80*/  @!P5 LDG.E.U8 R20, desc[UR4][R12.64] ;  /* 0x000000040c14d981 */ /* 0x000162000c1e1100 */
[----:B------:R-:W-:-:S04]  /*0b90*/  ISETP.EQ.OR P1, PT, R9, RZ, P1 ;  /* 0x000000ff0900720c */ /* 0x000fc80000f22670 */
[----:B------:R-:W-:-:S13]  /*0ba0*/  ISETP.GE.U32.OR P1, PT, R28, R3, P1 ;  /* 0x000000031c00720c */ /* 0x000fda0000f26470 */
[----:B------:R-:W2:Y:S02]  /*0bb0*/  @!P1 LDC.64 R14, c[0x0][0x388] ;  /* 0x0000e200ff0e9b82 */ /* 0x000ea40000000a00 */
[----:B--2---:R-:W-:-:S05]  /*0bc0*/  @!P1 IADD3 R14, P3, PT, R16, R14, RZ ;  /* 0x0000000e100e9210 */ /* 0x004fca0007f7e0ff */
[----:B------:R-:W-:-:S05]  /*0bd0*/  @!P1 IMAD.X R15, R17, 0x1, R15, P3 ;  /* 0x00000001110f9824 */ /* 0x000fca00018e060f */
        /* <DEDUP_REMOVED lines=19> */
.L_x_11672:
        /* <DEDUP_REMOVED lines=8> */
.L_x_11673:
        /* <DEDUP_REMOVED lines=8> */
.L_x_11674:
[----:B------:R-:W-:-:S13]  /*0e10*/  ISETP.GE.U32.AND P0, PT, R5, R3, PT ;  /* 0x000000030500720c */ /* 0x000fda0003f06070 */
[----:B------:R-:W-:Y:S05]  /*0e20*/  @P0 BRA `(.L_x_11676) ;  /* 0x00000000003c0947 */ /* 0x000fea0003800000 */
[----:B------:R-:W2:Y:S01]  /*0e30*/  LDCU.64 UR6, c[0x0][0x398] ;  /* 0x00007300ff0677ac */ /* 0x000ea20008000a00 */
[----:B0----5:R-:W-:Y:S02]  /*0e40*/  IMAD R6, R2, 0x400, R5 ;  /* 0x0000040002067824 */ /* 0x021fe400078e0205 */
[----:B------:R-:W-:-:S03]  /*0e50*/  VIADD R5, R5, 0x80 ;  /* 0x0000008005057836 */ /* 0x000fc60000000000 */
[----:B--2---:R-:W-:-:S05]  /*0e60*/  IADD3 R6, P0, PT, R6, UR6, RZ ;  /* 0x0000000606067c10 */ /* 0x004fca000ff1e0ff */
[----:B-1----:R-:W-:-:S05]  /*0e70*/  IMAD.X R7, RZ, RZ, UR7, P0 ;  /* 0x00000007ff077e24 */ /* 0x002fca00080e06ff */
[----:B------:R2:W-:Y:S03]  /*0e80*/  STG.E.U8 desc[UR4][R6.64], R8 ;  /* 0x0000000806007986 */ /* 0x0005e6000c101104 */
.L_x_11675:
        /* <DEDUP_REMOVED lines=9> */
.L_x_11676:
[----:B------:R-:W-:Y:S05]  /*0f20*/  BSYNC.RELIABLE B1 ;  /* 0x0000000000017941 */ /* 0x000fea0003800100 */
.L_x_11671:
[----:B------:R-:W-:-:S13]  /*0f30*/  ISETP.GE.U32.AND P0, PT, R5, R3, PT ;  /* 0x000000030500720c */ /* 0x000fda0003f06070 */
[----:B-----5:R-:W0:Y:S01]  /*0f40*/  @!P0 LDC.64 R8, c[0x0][0x398] ;  /* 0x0000e600ff088b82 */ /* 0x020e220000000a00 */
[----:B-12---:R-:W-:Y:S02]  /*0f50*/  @!P0 IMAD R7, R2, 0x400, R5 ;  /* 0x0000040002078824 */ /* 0x006fe400078e0205 */
[----:B------:R-:W-:-:S03]  /*0f60*/  @!P0 VIADD R5, R5, 0x80 ;  /* 0x0000008005058836 */ /* 0x000fc60000000000 */
[----:B0-----:R-:W-:-:S05]  /*0f70*/  @!P0 IADD3 R6, P1, PT, R7, R8, RZ ;  /* 0x0000000807068210 */ /* 0x001fca0007f3e0ff */
[----:B------:R-:W-:-:S05]  /*0f80*/  @!P0 IMAD.X R7, RZ, RZ, R9, P1 ;  /* 0x000000ffff078224 */ /* 0x000fca00008e0609 */
[----:B------:R3:W-:Y:S03]  /*0f90*/  @!P0 STG.E.U8 desc[UR4][R6.64], R20 ;  /* 0x0000001406008986 */ /* 0x0007e6000c101104 */
.L_x_11677:
[----:B------:R-:W-:Y:S05]  /*0fa0*/  BSYNC.RECONVERGENT B0 ;  /* 0x0000000000007941 */ /* 0x000fea0003800200 */
.L_x_11670:
        /* <DEDUP_REMOVED lines=9> */
.L_x_11669:
        /* <DEDUP_REMOVED lines=9> */
[C---:B--2---:R-:W-:Y:S01]  /*10d0*/  IMAD.WIDE.U32 R30, R2.reuse, 0x8, R30 ;  /* 0x00000008021e7825 */ /* 0x044fe200078e001e */
[----:B------:R-:W-:Y:S02]  /*10e0*/  IADD3 R32, P0, PT, R2, UR8, RZ ;  /* 0x0000000802207c10 */ /* 0x000fe4000ff1e0ff */
[----:B------:R-:W2:Y:S01]  /*10f0*/  LDG.E.U16 R26, desc[UR4][R34.64+0x100] ;  /* 0x00010004221a7981 */ /* 0x000ea2000c1e1500 */
[----:B------:R-:W-:-:S03]  /*1100*/  IMAD.WIDE.U32 R30, R0, 0x10, R30 ;  /* 0x00000010001e7825 */ /* 0x000fc600078e001e */
[----:B------:R-:W5:Y:S04]  /*1110*/  LDG.E.U16 R25, desc[UR4][R34.64+0x200] ;  /* 0x0002000422197981 */ /* 0x000f68000c1e1500 */
[----:B------:R-:W3:Y:S01]  /*1120*/  LDG.E.128 R8, desc[UR4][R30.64] ;  /* 0x000000041e087981 */ /* 0x000ee2000c1e1d00 */
[----:B------:R-:W-:-:S03]  /*1130*/  IMAD.X R33, RZ, RZ, UR9, P0 ;  /* 0x00000009ff217e24 */ /* 0x000fc600080e06ff */
[----:B------:R-:W5:Y:S01]  /*1140*/  LDG.E.128 R4, desc[UR4][R30.64+0x800] ;  /* 0x000800041e047981 */ /* 0x000f62000c1e1d00 */
[----:B------:R-:W-:-:S03]  /*1150*/  IMAD.WIDE.U32 R32, R0, 0x2, R32 ;  /* 0x0000000200207825 */ /* 0x000fc600078e0020 */
[----:B------:R-:W5:Y:S04]  /*1160*/  LDG.E.U16 R24, desc[UR4][R34.64+0x300] ;  /* 0x0003000422187981 */ /* 0x000f68000c1e1500 */
[----:B------:R-:W2:Y:S04]  /*1170*/  LDG.E.U16 R21, desc[UR4][R32.64] ;  /* 0x0000000420157981 */ /* 0x000ea8000c1e1500 */
[----:B------:R-:W5:Y:S04]  /*1180*/  LDG.E.128 R12, desc[UR4][R30.64+0x1000] ;  /* 0x001000041e0c7981 */ /* 0x000f68000c1e1d00 */
[----:B------:R-:W5:Y:S01]  /*1190*/  LDG.E.U16 R20, desc[UR4][R32.64+0x200] ;  /* 0x0002000420147981 */ /* 0x000f62000c1e1500 */
[----:B----4-:R-:W-:-:S04]  /*11a0*/  PRMT R3, R22, 0x7770, RZ ;  /* 0x0000777016037816 */ /* 0x010fc800000000ff */
[----:B------:R-:W-:Y:S02]  /*11b0*/  ISETP.NE.AND P0, PT, R3, RZ, PT ;  /* 0x000000ff0300720c */ /* 0x000fe40003f05270 */
[----:B------:R-:W4:Y:S11]  /*11c0*/  LDG.E.U16 R3, desc[UR4][R32.64+0x100] ;  /* 0x0001000420037981 */ /* 0x000f36000c1e1500 */
[----:B------:R-:W3:Y:S02]  /*11d0*/  @P0 LDC.64 R16, c[0x0][0x388] ;  /* 0x0000e200ff100b82 */ /* 0x000ee40000000a00 */
[----:B---3--:R-:W-:-:S05]  /*11e0*/  @P0 IADD3 R28, P1, PT, R16, R8, RZ ;  /* 0x00000008101c0210 */ /* 0x008fca0007f3e0ff */
[----:B------:R-:W-:Y:S02]  /*11f0*/  @P0 IMAD.X R29, R17, 0x1, R9, P1 ;  /* 0x00000001111d0824 */ /* 0x000fe400008e0609 */
[----:B------:R-:W3:Y:S04]  /*1200*/  LDG.E.128 R16, desc[UR4][R30.64+0x1800] ;  /* 0x001800041e107981 */ /* 0x000ee8000c1e1d00 */
[----:B------:R-:W3:Y:S01]  /*1210*/  LDG.E.U16 R9, desc[UR4][R32.64+0x300] ;  /* 0x0003000420097981 */ /* 0x000ee2000c1e1500 */
[----:B------:R-:W-:-:S04]  /*1220*/  PRMT R22, R22, 0x7771, RZ ;  /* 0x0000777116167816 */ /* 0x000fc800000000ff */
[----:B------:R-:W-:Y:S02]  /*1230*/  ISETP.NE.AND P2, PT, R22, RZ, PT ;  /* 0x000000ff1600720c */ /* 0x000fe40003f45270 */
[----:B--2---:R-:W-:Y:S02]  /*1240*/  PRMT R8, R21, 0x7770, RZ ;  /* 0x0000777015087816 */ /* 0x004fe400000000ff */
[----:B------:R-:W-:-:S04]  /*1250*/  PRMT R22, R26, 0x7770, RZ ;  /* 0x000077701a167816 */ /* 0x000fc800000000ff */
[----:B------:R5:W2:Y:S01]  /*1260*/  @P0 LDG.E.U8 R8, desc[UR4][R28.64] ;  /* 0x000000041c080981 */ /* 0x000aa2000c1e1100 */
[----:B------:R-:W-:-:S04]  /*1270*/  ISETP.NE.AND P0, PT, R22, RZ, PT ;  /* 0x000000ff1600720c */ /* 0x000fc80003f05270 */
[----:B------:R-:W0:Y:S01]  /*1280*/  @P2 LDC.64 R22, c[0x0][0x388] ;  /* 0x0000e200ff162b82 */ /* 0x000e220000000a00 */
[----:B------:R-:W-:-:S04]  /*1290*/  PRMT R26, R26, 0x7771, RZ ;  /* 0x000077711a1a7816 */ /* 0x000fc800000000ff */
[----:B------:R-:W-:Y:S02]  /*12a0*/  ISETP.NE.AND P1, PT, R26, RZ, PT ;  /* 0x000000ff1a00720c */ /* 0x000fe40003f25270 */
[----:B0-----:R-:W-:-:S05]  /*12b0*/  @P2 IADD3 R26, P3, PT, R10, R22, RZ ;  /* 0x000000160a1a2210 */ /* 0x001fca0007f7e0ff */
[----:B------:R-:W-:Y:S02]  /*12c0*/  @P2 IMAD.X R27, R11, 0x1, R23, P3 ;  /* 0x000000010b1b2824 */ /* 0x000fe400018e0617 */
[----:B------:R-:W0:Y:S01]  /*12d0*/  @P0 LDC.64 R22, c[0x0][0x388] ;  /* 0x0000e200ff160b82 */ /* 0x000e220000000a00 */
[----:B-----5:R-:W-:-:S07]  /*12e0*/  PRMT R28, R25, 0x7770, RZ ;  /* 0x00007770191c7816 */ /* 0x020fce00000000ff */
[----:B------:R-:W1:Y:S01]  /*12f0*/  @P1 LDC.64 R10, c[0x0][0x388] ;  /* 0x0000e200ff0a1b82 */ /* 0x000e620000000a00 */
[----:B------:R-:W-:Y:S02]  /*1300*/  ISETP.NE.AND P4, PT, R28, RZ, PT ;  /* 0x000000ff1c00720c */ /* 0x000fe40003f85270 */
[----:B------:R-:W-:Y:S02]  /*1310*/  PRMT R25, R25, 0x7771, RZ ;  /* 0x0000777119197816 */ /* 0x000fe400000000ff */
[----:B------:R-:W-:Y:S02]  /*1320*/  PRMT R21, R21, 0x7771, RZ ;  /* 0x0000777115157816 */ /* 0x000fe400000000ff */
[----:B------:R-:W-:Y:S02]  /*1330*/  ISETP.NE.AND P3, PT, R25, RZ, PT ;  /* 0x000000ff1900720c */ /* 0x000fe40003f65270 */
[C---:B------:R-:W-:Y:S02]  /*1340*/  PRMT R25, R24.reuse, 0x7770, RZ ;  /* 0x0000777018197816 */ /* 0x040fe400000000ff */
[----:B------:R-:W-:Y:S01]  /*1350*/  PRMT R24, R24, 0x7771, RZ ;  /* 0x0000777118187816 */ /* 0x000fe200000000ff */
[----:B------:R1:W2:Y:S01]  /*1360*/  @P2 LDG.E.U8 R21, desc[UR4][R26.64] ;  /* 0x000000041a152981 */ /* 0x0002a2000c1e1100 */
[----:B0-----:R-:W-:-:S02]  /*1370*/  @P0 IADD3 R28, P5, PT, R4, R22, RZ ;  /* 0x00000016041c0210 */ /* 0x001fc40007fbe0ff */
[----:B------:R-:W-:-:S03]  /*1380*/  ISETP.NE.AND P2, PT, R25, RZ, PT ;  /* 0x000000ff1900720c */ /* 0x000fc60003f45270 */
[----:B------:R-:W-:Y:S01]  /*1390*/  @P0 IMAD.X R29, R5, 0x1, R23, P5 ;  /* 0x00000001051d0824 */ /* 0x000fe200028e0617 */
[----:B------:R-:W-:Y:S01]  /*13a0*/  ISETP.NE.AND P5, PT, R24, RZ, PT ;  /* 0x000000ff1800720c */ /* 0x000fe20003fa5270 */
[----:B------:R-:W0:Y:S01]  /*13b0*/  @P4 LDC.64 R4, c[0x0][0x388] ;  /* 0x0000e200ff044b82 */ /* 0x000e220000000a00 */
[----:B-1----:R-:W-:-:S05]  /*13c0*/  @P1 IADD3 R26, P6, PT, R6, R10, RZ ;  /* 0x0000000a061a1210 */ /* 0x002fca0007fde0ff */
[----:B------:R-:W-:Y:S02]  /*13d0*/  @P1 IMAD.X R27, R7, 0x1, R11, P6 ;  /* 0x00000001071b1824 */ /* 0x000fe400030e060b */
[----:B------:R-:W1:Y:S08]  /*13e0*/  @P3 LDC.64 R6, c[0x0][0x388] ;  /* 0x0000e200ff063b82 */ /* 0x000e700000000a00 */
[----:B------:R-:W3:Y:S08]  /*13f0*/  @P2 LDC.64 R10, c[0x0][0x388] ;  /* 0x0000e200ff0a2b82 */ /* 0x000ef00000000a00 */
[----:B------:R-:W5:Y:S01]  /*1400*/  @P5 LDC.64 R22, c[0x0][0x388] ;  /* 0x0000e200ff165b82 */ /* 0x000f620000000a00 */
[----:B----4-:R-:W-:-:S06]  /*1410*/  PRMT R24, R3, 0x7770, RZ ;  /* 0x0000777003187816 */ /* 0x010fcc00000000ff */
[----:B------:R-:W4:Y:S01]  /*1420*/  @P0 LDG.E.U8 R24, desc[UR4][R28.64] ;  /* 0x000000041c180981 */ /* 0x000f22000c1e1100 */
[----:B0-----:R-:W-:Y:S02]  /*1430*/  @P4 IADD3 R4, P0, PT, R12, R4, RZ ;  /* 0x000000040c044210 */ /* 0x001fe40007f1e0ff */
[----:B------:R-:W-:Y:S02]  /*1440*/  PRMT R3, R3, 0x7771, RZ ;  /* 0x0000777103037816 */ /* 0x000fe400000000ff */
[----:B------:R-:W-:Y:S01]  /*1450*/  PRMT R12, R20, 0x7770, RZ ;  /* 0x00007770140c7816 */ /* 0x000fe200000000ff */
[----:B------:R-:W-:Y:S01]  /*1460*/  @P4 IMAD.X R5, R13, 0x1, R5, P0 ;  /* 0x000000010d054824 */ /* 0x000fe200000e0605 */
[----:B-1----:R-:W-:Y:S02]  /*1470*/  @P3 IADD3 R6, P0, PT, R14, R6, RZ ;  /* 0x000000060e063210 */ /* 0x002fe40007f1e0ff */
[----:B------:R-:W4:Y:S04]  /*1480*/  @P1 LDG.E.U8 R3, desc[UR4][R26.64] ;  /* 0x000000041a031981 */ /* 0x000f28000c1e1100 */
[----:B------:R0:W4:Y:S01]  /*1490*/  @P4 LDG.E.U8 R12, desc[UR4][R4.64] ;  /* 0x00000004040c4981 */ /* 0x000122000c1e1100 */
[----:B------:R-:W-:Y:S01]  /*14a0*/  PRMT R13, R20, 0x7771, RZ ;  /* 0x00007771140d7816 */ /* 0x000fe200000000ff */
[----:B------:R-:W-:-:S05]  /*14b0*/  @P3 IMAD.X R7, R15, 0x1, R7, P0 ;  /* 0x000000010f073824 */ /* 0x000fca00000e0607 */
[----:B------:R-:W4:Y:S01]  /*14c0*/  @P3 LDG.E.U8 R13, desc[UR4][R6.64] ;  /* 0x00000004060d3981 */ /* 0x000f22000c1e1100 */
[----:B---3--:R-:W-:Y:S02]  /*14d0*/  @P2 IADD3 R10, P1, PT, R16, R10, RZ ;  /* 0x0000000a100a2210 */ /* 0x008fe40007f3e0ff */
[----:B-----5:R-:W-:Y:S02]  /*14e0*/  @P5 IADD3 R22, P4, PT, R18, R22, RZ ;  /* 0x0000001612165210 */ /* 0x020fe40007f9e0ff */
[----:B------:R-:W-:Y:S01]  /*14f0*/  PRMT R14, R9, 0x7770, RZ ;  /* 0x00007770090e7816 */ /* 0x000fe200000000ff */
[----:B------:R-:W-:Y:S01]  /*1500*/  @P2 IMAD.X R11, R17, 0x1, R11, P1 ;  /* 0x00000001110b2824 */ /* 0x000fe200008e060b */
[----:B------:R-:W-:Y:S01]  /*1510*/  PRMT R9, R9, 0x7771, RZ ;  /* 0x0000777109097816 */ /* 0x000fe200000000ff */
[----:B------:R-:W-:-:S03]  /*1520*/  @P5 IMAD.X R23, R19, 0x1, R23, P4 ;  /* 0x0000000113175824 */ /* 0x000fc600020e0617 */
[----:B------:R-:W3:Y:S04]  /*1530*/  @P2 LDG.E.U8 R14, desc[UR4][R10.64] ;  /* 0x000000040a0e2981 */ /* 0x000ee8000c1e1100 */
[----:B------:R-:W3:Y:S01]  /*1540*/  @P5 LDG.E.U8 R9, desc[UR4][R22.64] ;  /* 0x0000000416095981 */ /* 0x000ee2000c1e1100 */
[----:B0-----:R-:W-:-:S05]  /*1550*/  IADD3 R4, P0, PT, R2, UR6, RZ ;  /* 0x0000000602047c10 */ /* 0x001fca000ff1e0ff */
[----:B------:R-:W-:Y:S02]  /*1560*/  IMAD.X R5, RZ, RZ, UR7, P0 ;  /* 0x00000007ff057e24 */ /* 0x000fe400080e06ff */
[----:B------:R-:W-:Y:S01]  /*1570*/  IMAD.WIDE.U32 R4, R0, 0x2, R4 ;  /* 0x0000000200047825 */ /* 0x000fe200078e0004 */
[----:B--2---:R-:W-:-:S05]  /*1580*/  PRMT R21, R21, 0x7604, R8 ;  /* 0x0000760415157816 */ /* 0x004fca0000000008 */
[----:B------:R-:W-:Y:S01]  /*1590*/  STG.E.U16 desc[UR4][R4.64], R21 ;  /* 0x0000001504007986 */ /* 0x000fe2000c101504 */
[----:B----4-:R-:W-:-:S05]  /*15a0*/  PRMT R3, R3, 0x7604, R24 ;  /* 0x0000760403037816 */ /* 0x010fca0000000018 */
[----:B------:R-:W-:Y:S01]  /*15b0*/  STG.E.U16 desc[UR4][R4.64+0x100], R3 ;  /* 0x0001000304007986 */ /* 0x000fe2000c101504 */
[----:B------:R-:W-:-:S05]  /*15c0*/  PRMT R13, R13, 0x7604, R12 ;  /* 0x000076040d0d7816 */ /* 0x000fca000000000c */
[----:B------:R-:W-:Y:S01]  /*15d0*/  STG.E.U16 desc[UR4][R4.64+0x200], R13 ;  /* 0x0002000d04007986 */ /* 0x000fe2000c101504 */
[----:B---3--:R-:W-:-:S05]  /*15e0*/  PRMT R9, R9, 0x7604, R14 ;  /* 0x0000760409097816 */ /* 0x008fca000000000e */
[----:B------:R-:W-:Y:S01]  /*15f0*/  STG.E.U16 desc[UR4][R4.64+0x300], R9 ;  /* 0x0003000904007986 */ /* 0x000fe2000c101504 */
[----:B------:R-:W-:Y:S05]  /*1600*/  EXIT ;  /* 0x000000000000794d */ /* 0x000fea0003800000 */
.L_x_11678:
        /* <DEDUP_REMOVED lines=15> */
.L_x_41932:


//--------------------- .text._ZN2at6native29vectorized_elementwise_kernelILi4EZZZNS0_28launch_masked_scatter_kernelERKNS_10TensorBaseES4_S4_S4_ENKUlvE_clEvENKUlvE0_clEvEUlablE_St5arrayIPcLm4EEEEviT0_T1_ --------------------------
	.section	.text._ZN2at6native29vectorized_elementwise_kernelILi4EZZZNS0_28launch_masked_scatter_kernelERKNS_10TensorBaseES4_S4_S4_ENKUlvE_clEvENKUlvE0_clEvEUlablE_St5arrayIPcLm4EEEEviT0_T1_,"ax",@progbits
	.align	128
        .global         _ZN2at6native29vectorized_elementwise_kernelILi4EZZZNS0_28launch_masked_scatter_kernelERKNS_10TensorBaseES4_S4_S4_ENKUlvE_clEvENKUlvE0_clEvEUlablE_St5arrayIPcLm4EEEEviT0_T1_
        .type           _ZN2at6native29vectorized_elementwise_kernelILi4EZZZNS0_28launch_masked_scatter_kernelERKNS_10TensorBaseES4_S4_S4_ENKUlvE_clEvENKUlvE0_clEvEUlablE_St5arrayIPcLm4EEEEviT0_T1_,@function
        .size           _ZN2at6native29vectorized_elementwise_kernelILi4EZZZNS0_28launch_masked_scatter_kernelERKNS_10TensorBaseES4_S4_S4_ENKUlvE_clEvENKUlvE0_clEvEUlablE_St5arrayIPcLm4EEEEviT0_T1_,(.L_x_41933 - _ZN2at6native29vectorized_elementwise_kernelILi4EZZZNS0_28launch_masked_scatter_kernelERKNS_10TensorBaseES4_S4_S4_ENKUlvE_clEvENKUlvE0_clEvEUlablE_St5arrayIPcLm4EEEEviT0_T1_)
        .other          _ZN2at6native29vectorized_elementwise_kernelILi4EZZZNS0_28launch_masked_scatter_kernelERKNS_10TensorBaseES4_S4_S4_ENKUlvE_clEvENKUlvE0_clEvEUlablE_St5arrayIPcLm4EEEEviT0_T1_,@"STO_CUDA_ENTRY STV_DEFAULT"
_ZN2at6native29vectorized_elementwise_kernelILi4EZZZNS0_28launch_masked_scatter_kernelERKNS_10TensorBaseES4_S4_S4_ENKUlvE_clEvENKUlvE0_clEvEUlablE_St5arrayIPcLm4EEEEviT0_T1_:
.text._ZN2at6native29vectorized_elementwise_kernelILi4EZZZNS0_28launch_masked_scatter_kernelERKNS_10TensorBaseES4_S4_S4_ENKUlvE_clEvENKUlvE0_clEvEUlablE_St5arrayIPcLm4EEEEviT0_T1_:
        /* <DEDUP_REMOVED lines=16> */
[----:B------:R-:W3:Y:S01]  /*0100*/  @!P5 LDC.64 R18, c[0x0][0x3b0] ;  /* 0x0000ec00ff12db82 */ /* 0x000ee20000000a00 */
        /* <DEDUP_REMOVED lines=9> */
[----:B------:R-:W2:Y:S01]  /*01a0*/  @!P0 LDG.E.U8 R8, desc[UR4][R24.64] ;  /* 0x0000000418088981 */ /* 0x000ea2000c1e1100 */
[----:B------:R-:W-:-:S05]  /*01b0*/  @!P0 VIADD R9, R9, 0x80 ;  /* 0x0000008009098836 */ /* 0x000fca0000000000 */
[----:B------:R-:W-:Y:S02]  /*01c0*/  ISETP.GE.U32.AND P2, PT, R9, R3, PT ;  /* 0x000000030900720c */ /* 0x000fe40003f46070 */
[----:B------:R-:W-:Y:S01]  /*01d0*/  CS2R R28, SRZ ;  /* 0x00000000001c7805 */ /* 0x000fe2000001ff00 */
[C---:B---3--:R-:W-:Y:S01]  /*01e0*/  @!P5 IMAD.WIDE.U32 R18, R23.reuse, 0x8, R18 ;  /* 0x000000081712d825 */ /* 0x048fe200078e0012 */
[----:B------:R-:W-:-:S04]  /*01f0*/  @!P5 IADD3 R20, P1, PT, R23, R20, RZ ;  /* 0x000000141714d210 */ /* 0x000fc80007f3e0ff */
[----:B------:R1:W3:Y:S05]  /*0200*/  @!P5 LDG.E.64 R28, desc[UR4][R18.64] ;  /* 0x00000004121cd981 */ /* 0x0002ea000c1e1b00 */
[----:B------:R-:W0:Y:S01]  /*0210*/  @!P2 LDC.64 R12, c[0x0][0x3b0] ;  /* 0x0000ec00ff0cab82 */ /* 0x000e220000000a00 */
[----:B------:R-:W-:Y:S01]  /*0220*/  @!P5 IMAD.X R21, RZ, RZ, R21, P1 ;  /* 0x000000ffff15d224 */ /* 0x000fe200008e0615 */
[----:B----4-:R-:W-:Y:S01]  /*0230*/  @!P0 IADD3 R10, P1, PT, R0, R10, RZ ;  /* 0x0000000a000a8210 */ /* 0x010fe20007f3e0ff */
[----:B-1----:R-:W-:Y:S02]  /*0240*/  @!P2 IMAD R18, R2, 0x400, R9 ;  /* 0x000004000212a824 */ /* 0x002fe400078e0209 */
[----:B------:R-:W-:Y:S01]  /*0250*/  @!P2 VIADD R9, R9, 0x80 ;  /* 0x000000800909a836 */ /* 0x000fe20000000000 */
[----:B------:R-:W-:Y:S01]  /*0260*/  PRMT R6, RZ, 0x7610, R6 ;  /* 0x00007610ff067816 */ /* 0x000fe20000000006 */
[----:B------:R-:W-:Y:S01]  /*0270*/  @!P0 IMAD.X R11, RZ, RZ, R11, P1 ;  /* 0x000000ffff0b8224 */ /* 0x000fe200008e060b */
[----:B------:R-:W-:-:S02]  /*0280*/  CS2R R22, SRZ ;  /* 0x0000000000167805 */ /* 0x000fc4000001ff00 */
[----:B------:R-:W-:Y:S02]  /*0290*/  CS2R R26, SRZ ;  /* 0x00000000001a7805 */ /* 0x000fe4000001ff00 */
[----:B------:R-:W-:Y:S01]  /*02a0*/  ISETP.GE.U32.AND P3, PT, R9, R3, PT ;  /* 0x000000030900720c */ /* 0x000fe20003f66070 */
[----:B------:R-:W4:Y:S04]  /*02b0*/  @!P5 LDG.E.U8 R5, desc[UR4][R20.64] ;  /* 0x000000041405d981 */ /* 0x000f28000c1e1100 */
[----:B------:R1:W4:Y:S01]  /*02c0*/  @!P0 LDG.E.U8 R6, desc[UR4][R10.64] ;  /* 0x000000040a068981 */ /* 0x000322000c1e1100 */
[C---:B0-----:R-:W-:Y:S01]  /*02d0*/  @!P2 IMAD.WIDE.U32 R12, R18.reuse, 0x8, R12 ;  /* 0x00000008120ca825 */ /* 0x041fe200078e000c */
[----:B------:R-:W-:-:S06]  /*02e0*/  @!P2 IADD3 R16, P1, PT, R18, R16, RZ ;  /* 0x000000101210a210 */ /* 0x000fcc0007f3e0ff */
[----:B------:R-:W0:Y:S01]  /*02f0*/  @!P3 LDC.64 R30, c[0x0][0x3b0] ;  /* 0x0000ec00ff1ebb82 */ /* 0x000e220000000a00 */
[----:B-1----:R-:W-:Y:S01]  /*0300*/  @!P0 IMAD.WIDE.U32 R10, R0, 0x8, R14 ;  /* 0x00000008000a8825 */ /* 0x002fe200078e000e */
[----:B------:R1:W4:Y:S03]  /*0310*/  @!P2 LDG.E.64 R22, desc[UR4][R12.64] ;  /* 0x000000040c16a981 */ /* 0x000326000c1e1b00 */
[----:B------:R-:W-:Y:S01]  /*0320*/  @!P3 IMAD R24, R2, 0x400, R9 ;  /* 0x000004000218b824 */ /* 0x000fe200078e0209 */
[----:B------:R-:W-:Y:S02]  /*0330*/  PRMT R0, RZ, 0x7610, R0 ;  /* 0x00007610ff007816 */ /* 0x000fe40000000000 */
[----:B------:R-:W0:Y:S01]  /*0340*/  LDC.64 R14, c[0x0][0x3a0] ;  /* 0x0000e800ff0e7b82 */ /* 0x000e220000000a00 */
[----:B------:R-:W-:Y:S01]  /*0350*/  @!P3 VIADD R9, R9, 0x80 ;  /* 0x000000800909b836 */ /* 0x000fe20000000000 */
[----:B------:R1:W4:Y:S06]  /*0360*/  @!P0 LDG.E.64 R26, desc[UR4][R10.64] ;  /* 0x000000040a1a8981 */ /* 0x00032c000c1e1b00 */
[----:B-1----:R-:W1:Y:S01]  /*0370*/  LDC.64 R12, c[0x0][0x3a0] ;  /* 0x0000e800ff0c7b82 */ /* 0x002e620000000a00 */
[----:B------:R-:W-:Y:S01]  /*0380*/  ISETP.GE.U32.AND P4, PT, R9, R3, PT ;  /* 0x000000030900720c */ /* 0x000fe20003f86070 */
[----:B------:R-:W-:-:S05]  /*0390*/  @!P2 IMAD.X R17, RZ, RZ, R17, P1 ;  /* 0x000000ffff11a224 */ /* 0x000fca00008e0611 */
[----:B------:R0:W4:Y:S01]  /*03a0*/  @!P2 LDG.E.U8 R0, desc[UR4][R16.64] ;  /* 0x000000041000a981 */ /* 0x000122000c1e1100 */
[----:B------:R-:W2:Y:S01]  /*03b0*/  LDC.64 R10, c[0x0][0x3a8] ;  /* 0x0000ea00ff0a7b82 */ /* 0x000ea20000000a00 */
[----:B0-----:R-:W-:-:S05]  /*03c0*/  @!P3 IADD3 R14, P1, PT, R24, R14, RZ ;  /* 0x0000000e180eb210 */ /* 0x001fca0007f3e0ff */
[----:B------:R-:W-:Y:S02]  /*03d0*/  @!P4 IMAD R16, R2, 0x400, R9 ;  /* 0x000004000210c824 */ /* 0x000fe400078e0209 */
[----:B------:R-:W-:-:S03]  /*03e0*/  @!P3 IMAD.X R15, RZ, RZ, R15, P1 ;  /* 0x000000ffff0fb224 */ /* 0x000fc600008e060f */
[----:B-1----:R-:W-:-:S05]  /*03f0*/  @!P4 IADD3 R12, P1, PT, R16, R12, RZ ;  /* 0x0000000c100cc210 */ /* 0x002fca0007f3e0ff */
[----:B------:R-:W-:Y:S02]  /*0400*/  @!P4 IMAD.X R13, RZ, RZ, R13, P1 ;  /* 0x000000ffff0dc224 */ /* 0x000fe400008e060d */
[----:B------:R-:W-:Y:S01]  /*0410*/  @!P4 VIADD R9, R9, 0x80 ;  /* 0x000000800909c836 */ /* 0x000fe20000000000 */
[----:B--2---:R-:W-:Y:S02]  /*0420*/  ISETP.EQ.OR P0, PT, R8, RZ, P0 ;  /* 0x000000ff0800720c */ /* 0x004fe40000702670 */
[----:B------:R-:W-:-:S06]  /*0430*/  PRMT R8, RZ, 0x7610, R8 ;  /* 0x00007610ff087816 */ /* 0x000fcc0000000008 */
[----:B------:R0:W2:Y:S02]  /*0440*/  @!P4 LDG.E.U8 R8, desc[UR4][R12.64] ;  /* 0x000000040c08c981 */ /* 0x0000a4000c1e1100 */
[----:B0-----:R-:W0:Y:S01]  /*0450*/  LDC.64 R12, c[0x0][0x3a8] ;  /* 0x0000ea00ff0c7b82 */ /* 0x001e220000000a00 */
[----:B------:R-:W-:Y:S02]  /*0460*/  ISETP.EQ.OR P5, PT, R7, RZ, P5 ;  /* 0x000000ff0700720c */ /* 0x000fe40002fa2670 */
[----:B------:R-:W-:Y:S02]  /*0470*/  PRMT R7, RZ, 0x7610, R7 ;  /* 0x00007610ff077816 */ /* 0x000fe40000000007 */
[----:B------:R-:W-:Y:S02]  /*0480*/  P2R R20, PR, RZ, 0x1 ;  /* 0x00000001ff147803 */ /* 0x000fe40000000000 */
[----:B------:R-:W-:Y:S02]  /*0490*/  @!P2 IADD3 R18, P0, PT, R18, R10, RZ ;  /* 0x0000000a1212a210 */ /* 0x000fe40007f1e0ff */
[----:B------:R1:W2:Y:S03]  /*04a0*/  @!P3 LDG.E.U8 R7, desc[UR4][R14.64] ;  /* 0x000000040e07b981 */ /* 0x0002a6000c1e1100 */
[----:B------:R-:W-:Y:S01]  /*04b0*/  @!P2 IMAD.X R19, RZ, RZ, R11, P0 ;  /* 0x000000ffff13a224 */ /* 0x000fe200000e060b */
[----:B------:R-:W-:-:S04]  /*04c0*/  CS2R R10, SRZ ;  /* 0x00000000000a7805 */ /* 0x000fc8000001ff00 */
[----:B------:R3:W2:Y:S01]  /*04d0*/  @!P2 LDG.E.U8 R21, desc[UR4][R18.64] ;  /* 0x000000041215a981 */ /* 0x0006a2000c1e1100 */
[C---:B-1----:R-:W-:Y:S01]  /*04e0*/  @!P3 IMAD.WIDE.U32 R14, R24.reuse, 0x8, R30 ;  /* 0x00000008180eb825 */ /* 0x042fe200078e001e */
[----:B0-----:R-:W-:-:S04]  /*04f0*/  @!P3 IADD3 R24, P0, PT, R24, R12, RZ ;  /* 0x0000000c1818b210 */ /* 0x001fc80007f1e0ff */
[----:B------:R0:W2:Y:S01]  /*0500*/  @!P3 LDG.E.64 R10, desc[UR4][R14.64] ;  /* 0x000000040e0ab981 */ /* 0x0000a2000c1e1b00 */
[----:B---3--:R-:W1:Y:S01]  /*0510*/  @!P4 LDC.64 R18, c[0x0][0x3b0] ;  /* 0x0000ec00ff12cb82 */ /* 0x008e620000000a00 */
[----:B------:R-:W-:-:S05]  /*0520*/  @!P3 IMAD.X R25, RZ, RZ, R13, P0 ;  /* 0x000000ffff19b224 */ /* 0x000fca00000e060d */
[----:B------:R-:W3:Y:S02]  /*0530*/  @!P3 LDG.E.U8 R24, desc[UR4][R24.64] ;  /* 0x000000041818b981 */ /* 0x000ee4000c1e1100 */
[----:B0-----:R-:W0:Y:S01]  /*0540*/  LDC.64 R14, c[0x0][0x3a8] ;  /* 0x0000ea00ff0e7b82 */ /* 0x001e220000000a00 */
[----:B------:R-:W-:Y:S01]  /*0550*/  ISETP.GE.U32.AND P0, PT, R9, R3, PT ;  /* 0x000000030900720c */ /* 0x000fe20003f06070 */
[C---:B-1----:R-:W-:Y:S01]  /*0560*/  @!P4 IMAD.WIDE.U32 R18, R16.reuse, 0x8, R18 ;  /* 0x000000081012c825 */ /* 0x042fe200078e0012 */
[----:B0-----:R-:W-:Y:S02]  /*0570*/  @!P4 IADD3 R14, P1, PT, R16, R14, RZ ;  /* 0x0000000e100ec210 */ /* 0x001fe40007f3e0ff */
[----:B------:R-:W-:-:S03]  /*0580*/  CS2R R16, SRZ ;  /* 0x0000000000107805 */ /* 0x000fc6000001ff00 */
[----:B------:R-:W-:-:S03]  /*0590*/  @!P4 IMAD.X R15, RZ, RZ, R15, P1 ;  /* 0x000000ffff0fc224 */ /* 0x000fc600008e060f */
[----:B------:R0:W2:Y:S04]  /*05a0*/  @!P4 LDG.E.64 R16, desc[UR4][R18.64] ;  /* 0x000000041210c981 */ /* 0x0000a8000c1e1b00 */
[----:B------:R1:W4:Y:S01]  /*05b0*/  @!P4 LDG.E.U8 R13, desc[UR4][R14.64] ;  /* 0x000000040e0dc981 */ /* 0x000322000c1e1100 */
[----:B0-----:R-:W0:Y:S08]  /*05c0*/  LDC.64 R18, c[0x0][0x3a0] ;  /* 0x0000e800ff127b82 */ /* 0x001e300000000a00 */
[----:B-1----:R-:W1:Y:S01]  /*05d0*/  LDC.64 R14, c[0x0][0x3a8] ;  /* 0x0000ea00ff0e7b82 */ /* 0x002e620000000a00 */
[----:B------:R-:W-:Y:S01]  /*05e0*/  @!P0 IMAD R25, R2, 0x400, R9 ;  /* 0x0000040002198824 */ /* 0x000fe200078e0209 */
[----:B------:R-:W-:-:S04]  /*05f0*/  PRMT R12, RZ, 0x7610, R12 ;  /* 0x00007610ff0c7816 */ /* 0x000fc8000000000c */
[----:B0-----:R-:W-:-:S05]  /*0600*/  @!P0 IADD3 R18, P1, PT, R25, R18, RZ ;  /* 0x0000001219128210 */ /* 0x001fca0007f3e0ff */
[----:B------:R-:W-:-:S05]  /*0610*/  @!P0 IMAD.X R19, RZ, RZ, R19, P1 ;  /* 0x000000ffff138224 */ /* 0x000fca00008e0613 */
[----:B------:R1:W2:Y:S02]  /*0620*/  @!P0 LDG.E.U8 R12, desc[UR4][R18.64] ;  /* 0x00000004120c8981 */ /* 0x0002a4000c1e1100 */
[----:B-1----:R-:W-:-:S05]  /*0630*/  @!P0 IADD3 R18, P1, PT, R25, R14, RZ ;  /* 0x0000000e19128210 */ /* 0x002fca0007f3e0ff */
[----:B------:R-:W-:Y:S02]  /*0640*/  @!P0 IMAD.X R19, RZ, RZ, R15, P1 ;  /* 0x000000ffff138224 */ /* 0x000fe400008e060f */
[----:B------:R-:W0:Y:S03]  /*0650*/  @!P0 LDC.64 R14, c[0x0][0x3b0] ;  /* 0x0000ec00ff0e8b82 */ /* 0x000e260000000a00 */
[----:B------:R1:W2:Y:S01]  /*0660*/  @!P0 LDG.E.U8 R18, desc[UR4][R18.64] ;  /* 0x0000000412128981 */ /* 0x0002a2000c1e1100 */
[----:B------:R-:W-:-:S05]  /*0670*/  @!P0 VIADD R9, R9, 0x80 ;  /* 0x0000008009098836 */ /* 0x000fca0000000000 */
[----:B------:R-:W-:Y:S01]  /*0680*/  ISETP.GE.U32.AND P1, PT, R9, R3, PT ;  /* 0x000000030900720c */ /* 0x000fe20003f26070 */
[----:B0-----:R-:W-:-:S12]  /*0690*/  @!P0 IMAD.WIDE.U32 R14, R25, 0x8, R14 ;  /* 0x00000008190e8825 */ /* 0x001fd800078e000e */
[----:B-1----:R-:W-:Y:S01]  /*06a0*/  @!P1 IMAD R19, R2, 0x400, R9 ;  /* 0x0000040002139824 */ /* 0x002fe200078e0209 */
[----:B---3--:R-:W-:Y:S02]  /*06b0*/  ISETP.EQ.OR P3, PT, R24, RZ, P3 ;  /* 0x000000ff1800720c */ /* 0x008fe40001f62670 */
[----:B------:R-:W-:-:S06]  /*06c0*/  CS2R R24, SRZ ;  /* 0x0000000000187805 */ /* 0x000fcc000001ff00 */
[----:B------:R0:W3:Y:S02]  /*06d0*/  @!P0 LDG.E.64 R24, desc[UR4][R14.64] ;  /* 0x000000040e188981 */ /* 0x0000e4000c1e1b00 */
[----:B0-----:R-:W0:Y:S01]  /*06e0*/  LDC.64 R14, c[0x0][0x3a0] ;  /* 0x0000e800ff0e7b82 */ /* 0x001e220000000a00 */
[----:B----4-:R-:W-:Y:S02]  /*06f0*/  ISETP.EQ.OR P4, PT, R13, RZ, P4 ;  /* 0x000000ff0d00720c */ /* 0x010fe40002782670 */
[----:B0-----:R-:W-:Y:S02]  /*0700*/  @!P1 IADD3 R14, P6, PT, R19, R14, RZ ;  /* 0x0000000e130e9210 */ /* 0x001fe40007fde0ff */
[----:B------:R-:W-:-:S03]  /*0710*/  PRMT R13, RZ, 0x7610, R13 ;  /* 0x00007610ff0d7816 */ /* 0x000fc6000000000d */
[----:B------:R-:W-:-:S05]  /*0720*/  @!P1 IMAD.X R15, RZ, RZ, R15, P6 ;  /* 0x000000ffff0f9224 */ /* 0x000fca00030e060f */
[----:B------:R0:W4:Y:S02]  /*0730*/  @!P1 LDG.E.U8 R13, desc[UR4][R14.64] ;  /* 0x000000040e0d9981 */ /* 0x000124000c1e1100 */
[----:B0-----:R-:W0:Y:S02]  /*0740*/  LDC.64 R14, c[0x0][0x3a8] ;  /* 0x0000ea00ff0e7b82 */ /* 0x001e240000000a00 */
[----:B0-----:R-:W-:-:S05]  /*0750*/  @!P1 IADD3 R14, P6, PT, R19, R14, RZ ;  /* 0x0000000e130e9210 */ /* 0x001fca0007fde0ff */
[----:B------:R-:W-:Y:S01]  /*0760*/  @!P1 IMAD.X R15, RZ, RZ, R15, P6 ;  /* 0x000000ffff0f9224 */ /* 0x000fe200030e060f */
[----:B--2---:R-:W-:-:S04]  /*0770*/  ISETP.EQ.OR P0, PT, R18, RZ, P0 ;  /* 0x000000ff1200720c */ /* 0x004fc80000702670 */
[----:B------:R0:W2:Y:S02]  /*0780*/  @!P1 LDG.E.U8 R18, desc[UR4][R14.64] ;  /* 0x000000040e129981 */ /* 0x0000a4000c1e1100 */
[----:B0-----:R-:W0:Y:S01]  /*0790*/  @!P1 LDC.64 R14, c[0x0][0x3b0] ;  /* 0x0000ec00ff0e9b82 */ /* 0x001e220000000a00 */
[----:B------:R-:W-:Y:S01]  /*07a0*/  CS2R R30, SRZ ;  /* 0x00000000001e7805 */ /* 0x000fe2000001ff00 */
[----:B0-----:R-:W-:-:S05]  /*07b0*/  @!P1 IMAD.WIDE.U32 R14, R19, 0x8, R14 ;  /* 0x00000008130e9825 */ /* 0x001fca00078e000e */
[----:B------:R0:W4:Y:S02]  /*07c0*/  @!P1 LDG.E.64 R30, desc[UR4][R14.64] ;  /* 0x000000040e1e9981 */ /* 0x000124000c1e1b00 */
[----:B0-----:R-:W0:Y:S02]  /*07d0*/  @!P5 LDC.64 R14, c[0x0][0x388] ;  /* 0x0000e200ff0edb82 */ /* 0x001e240000000a00 */
[----:B0-----:R-:W-:-:S05]  /*07e0*/  @!P5 IADD3 R14, P6, PT, R28, R14, RZ ;  /* 0x0000000e1c0ed210 */ /* 0x001fca0007fde0ff */
[----:B------:R-:W-:Y:S01]  /*07f0*/  @!P5 IMAD.X R15, R29, 0x1, R15, P6 ;  /* 0x000000011d0fd824 */ /* 0x000fe200030e060f */
[----:B------:R-:W-:Y:S01]  /*0800*/  ISETP.NE.AND P6, PT, R20, RZ, PT ;  /* 0x000000ff1400720c */ /* 0x000fe20003fc5270 */
[----:B------:R-:W-:-:S03]  /*0810*/  VIADD R20, R4, 0x80 ;  /* 0x0000008004147836 */ /* 0x000fc60000000000 */
[----:B------:R0:W5:Y:S02]  /*0820*/  @!P5 LDG.E.U8 R5, desc[UR4][R14.64] ;  /* 0x000000040e05d981 */ /* 0x000164000c1e1100 */
[----:B------:R-:W-:-:S13]  /*0830*/  ISETP.GE.U32.OR P6, PT, R20, R3, P6 ;  /* 0x000000031400720c */ /* 0x000fda00037c6470 */
[----:B0-----:R-:W0:Y:S01]  /*0840*/  @!P6 LDC.64 R14, c[0x0][0x388] ;  /* 0x0000e200ff0eeb82 */ /* 0x001e220000000a00 */
[----:B------:R-:W-:Y:S02]  /*0850*/  ISETP.EQ.OR P2, PT, R21, RZ, P2 ;  /* 0x000000ff1500720c */ /* 0x000fe40001742670 */
[----:B0-----:R-:W-:-:S05]  /*0860*/  @!P6 IADD3 R14, P5, PT, R26, R14, RZ ;  /* 0x0000000e1a0ee210 */ /* 0x001fca0007fbe0ff */
[----:B------:R-:W-:Y:S02]  /*0870*/  @!P6 IMAD.X R15, R27, 0x1, R15, P5 ;  /* 0x000000011b0fe824 */ /* 0x000fe400028e060f */
[----:B------:R-:W-:-:S03]  /*0880*/  VIADD R26, R4, 0x180 ;  /* 0x00000180041a7836 */ /* 0x000fc60000000000 */
[----:B------:R0:W5:Y:S01]  /*0890*/  @!P6 LDG.E.U8 R6, desc[UR4][R14.64] ;  /* 0x000000040e06e981 */ /* 0x000162000c1e1100 */
[----:B------:R-:W-:Y:S01]  /*08a0*/  @!P1 VIADD R9, R9, 0x80 ;  /* 0x0000008009099836 */ /* 0x000fe20000000000 */
[----:B------:R-:W-:Y:S01]  /*08b0*/  ISETP.GE.U32.OR P3, PT, R26, R3, P3 ;  /* 0x000000031a00720c */ /* 0x000fe20001f66470 */
[----:B0-----:R-:W0:Y:S01]  /*08c0*/  LDC.64 R14, c[0x0][0x3a8] ;  /* 0x0000ea00ff0e7b82 */ /* 0x001e220000000a00 */
[----:B------:R-:W-:Y:S02]  /*08d0*/  PRMT R21, RZ, 0x7610, R21 ;  /* 0x00007610ff157816 */ /* 0x000fe40000000015 */
[----:B--2---:R-:W-:Y:S01]  /*08e0*/  ISETP.EQ.OR P5, PT, R18, RZ, P1 ;  /* 0x000000ff1200720c */ /* 0x004fe20000fa2670 */
[----:B------:R-:W-:-:S05]  /*08f0*/  VIADD R18, R4, 0x100 ;  /* 0x0000010004127836 */ /* 0x000fca0000000000 */
[----:B------:R-:W-:-:S13]  /*0900*/  ISETP.GE.U32.OR P2, PT, R18, R3, P2 ;  /* 0x000000031200720c */ /* 0x000fda0001746470 */
[----:B------:R-:W1:Y:S01]  /*0910*/  @!P2 LDC.64 R18, c[0x0][0x388] ;  /* 0x0000e200ff12ab82 */ /* 0x000e620000000a00 */
[----:B------:R-:W-:Y:S02]  /*0920*/  ISETP.GE.U32.AND P1, PT, R9, R3, PT ;  /* 0x000000030900720c */ /* 0x000fe40003f26070 */
[----:B-1----:R-:W-:-:S05]  /*0930*/  @!P2 IADD3 R26, P6, PT, R22, R18, RZ ;  /* 0x00000012161aa210 */ /* 0x002fca0007fde0ff */
[----:B------:R-:W-:Y:S02]  /*0940*/  @!P2 IMAD.X R27, R23, 0x1, R19, P6 ;  /* 0x00000001171ba824 */ /* 0x000fe400030e0613 */
[----:B------:R-:W1:Y:S04]  /*0950*/  @!P3 LDC.64 R18, c[0x0][0x388] ;  /* 0x0000e200ff12bb82 */ /* 0x000e680000000a00 */
[----:B------:R-:W-:Y:S01]  /*0960*/  @!P1 IMAD R22, R2, 0x400, R9 ;  /* 0x0000040002169824 */ /* 0x000fe200078e0209 */
[----:B------:R-:W5:Y:S04]  /*0970*/  @!P2 LDG.E.U8 R0, desc[UR4][R26.64] ;  /* 0x000000041a00a981 */ /* 0x000f68000c1e1100 */
[----:B0-----:R-:W-:-:S05]  /*0980*/  @!P1 IADD3 R14, P6, PT, R22, R14, RZ ;  /* 0x0000000e160e9210 */ /* 0x001fca0007fde0ff */
[----:B------:R-:W-:-:S05]  /*0990*/  @!P1 IMAD.X R15, RZ, RZ, R15, P6 ;  /* 0x000000ffff0f9224 */ /* 0x000fca00030e060f */
[----:B------:R0:W2:Y:S01]  /*09a0*/  @!P1 LDG.E.U8 R9, desc[UR4][R14.64] ;  /* 0x000000040e099981 */ /* 0x0000a2000c1e1100 */
[----:B-1----:R-:W-:Y:S01]  /*09b0*/  @!P3 IADD3 R10, P2, PT, R10, R18, RZ ;  /* 0x000000120a0ab210 */ /* 0x002fe20007f5e0ff */
[----:B0-----:R-:W0:Y:S04]  /*09c0*/  LDC.64 R14, c[0x0][0x3a0] ;  /* 0x0000e800ff0e7b82 */ /* 0x001e280000000a00 */
[----:B------:R-:W-:-:S04]  /*09d0*/  @!P3 IMAD.X R11, R11, 0x1, R19, P2 ;  /* 0x000000010b0bb824 */ /* 0x000fc800010e0613 */
[----:B------:R-:W1:Y:S01]  /*09e0*/  @!P1 LDC.64 R18, c[0x0][0x3b0] ;  /* 0x0000ec00ff129b82 */ /* 0x000e620000000a00 */
[----:B------:R-:W-:Y:S01]  /*09f0*/  VIADD R26, R4, 0x200 ;  /* 0x00000200041a7836 */ /* 0x000fe20000000000 */
[----:B------:R3:W5:Y:S01]  /*0a00*/  @!P3 LDG.E.U8 R7, desc[UR4][R10.64] ;  /* 0x000000040a07b981 */ /* 0x000762000c1e1100 */
[C---:B0-----:R-:W-:Y:S01]  /*0a10*/  @!P1 IADD3 R14, P2, PT, R22.reuse, R14, RZ ;  /* 0x0000000e160e9210 */ /* 0x041fe20007f5e0ff */
[----:B-1----:R-:W-:Y:S01]  /*0a20*/  @!P1 IMAD.WIDE.U32 R22, R22, 0x8, R18 ;  /* 0x0000000816169825 */ /* 0x002fe200078e0012 */
[----:B------:R-:W-:-:S06]  /*0a30*/  CS2R R18, SRZ ;  /* 0x0000000000127805 */ /* 0x000fcc000001ff00 */
[----:B------:R-:W4:Y:S01]  /*0a40*/  @!P1 LDG.E.64 R18, desc[UR4][R22.64] ;  /* 0x0000000416129981 */ /* 0x000f22000c1e1b00 */
[----:B------:R-:W-:-:S05]  /*0a50*/  @!P1 IMAD.X R15, RZ, RZ, R15, P2 ;  /* 0x000000ffff0f9224 */ /* 0x000fca00010e060f */
[----:B------:R0:W4:Y:S01]  /*0a60*/  @!P1 LDG.E.U8 R21, desc[UR4][R14.64] ;  /* 0x000000040e159981 */ /* 0x000122000c1e1100 */
[----:B------:R-:W-:Y:S01]  /*0a70*/  ISETP.GE.U32.OR P4, PT, R26, R3, P4 ;  /* 0x000000031a00720c */ /* 0x000fe20002786470 */
[----:B------:R-:W-:-:S12]  /*0a80*/  VIADD R26, R4, 0x280 ;  /* 0x00000280041a7836 */ /* 0x000fd80000000000 */
[----:B---3--:R-:W1:Y:S01]  /*0a90*/  @!P4 LDC.64 R10, c[0x0][0x388] ;  /* 0x0000e200ff0acb82 */ /* 0x008e620000000a00 */
[----:B------:R-:W-:Y:S01]  /*0aa0*/  ISETP.GE.U32.OR P0, PT, R26, R3, P0 ;  /* 0x000000031a00720c */ /* 0x000fe20000706470 */
[C---:B0-----:R-:W-:Y:S02]  /*0ab0*/  VIADD R14, R4.reuse, 0x300 ;  /* 0x00000300040e7836 */ /* 0x041fe40000000000 */
[----:B------:R-:W-:Y:S01]  /*0ac0*/  VIADD R22, R4, 0x380 ;  /* 0x0000038004167836 */ /* 0x000fe20000000000 */
[----:B-1----:R-:W-:-:S05]  /*0ad0*/  @!P4 IADD3 R16, P2, PT, R16, R10, RZ ;  /* 0x0000000a1010c210 */ /* 0x002fca0007f5e0ff */
[----:B------:R-:W-:-:S04]  /*0ae0*/  @!P4 IMAD.X R17, R17, 0x1, R11, P2 ;  /* 0x000000011111c824 */ /* 0x000fc800010e060b */
[----:B------:R-:W0:Y:S01]  /*0af0*/  @!P0 LDC.64 R10, c[0x0][0x388] ;  /* 0x0000e200ff0a8b82 */ /* 0x000e220000000a00 */
[----:B------:R-:W-:Y:S01]  /*0b00*/  ISETP.GE.U32.OR P5, PT, R14, R3, P5 ;  /* 0x000000030e00720c */ /* 0x000fe20002fa6470 */
[----:B------:R1:W5:Y:S01]  /*0b10*/  @!P4 LDG.E.U8 R8, desc[UR4][R16.64] ;  /* 0x000000041008c981 */ /* 0x000362000c1e1100 */
[----:B--2---:R-:W-:-:S04]  /*0b20*/  ISETP.EQ.OR P1, PT, R9, RZ, P1 ;  /* 0x000000ff0900720c */ /* 0x004fc80000f22670 */
[----:B------:R-:W-:Y:S02]  /*0b30*/  ISETP.GE.U32.OR P1, PT, R22, R3, P1 ;  /* 0x000000031600720c */ /* 0x000fe40000f26470 */
[----:B0-----:R-:W-:-:S05]  /*0b40*/  @!P0 IADD3 R22, P2, PT, R24, R10, RZ ;  /* 0x0000000a18168210 */ /* 0x001fca0007f5e0ff */
[----:B------:R-:W-:Y:S02]  /*0b50*/  @!P0 IMAD.X R23, R25, 0x1, R11, P2 ;  /* 0x0000000119178824 */ /* 0x000fe400010e060b */
[----:B------:R-:W4:Y:S03]  /*0b60*/  @!P5 LDC.64 R10, c[0x0][0x388] ;  /* 0x0000e200ff0adb82 */ /* 0x000f260000000a00 */
[----:B------:R1:W5:Y:S05]  /*0b70*/  @!P0 LDG.E.U8 R12, desc[UR4][R22.64] ;  /* 0x00000004160c8981 */ /* 0x00036a000c1e1100 */
[----:B------:R-:W0:Y:S01]  /*0b80*/  @!P1 LDC.64 R14, c[0x0][0x388] ;  /* 0x0000e200ff0e9b82 */ /* 0x000e220000000a00 */
[----:B----4-:R-:W-:-:S05]  /*0b90*/  @!P5 IADD3 R10, P2, PT, R30, R10, RZ ;  /* 0x0000000a1e0ad210 */ /* 0x010fca0007f5e0ff */
[----:B------:R-:W-:-:S05]  /*0ba0*/  @!P5 IMAD.X R11, R31, 0x1, R11, P2 ;  /* 0x000000011f0bd824 */ /* 0x000fca00010e060b */
[----:B------:R1:W5:Y:S01]  /*0bb0*/  @!P5 LDG.E.U8 R13, desc[UR4][R10.64] ;  /* 0x000000040a0dd981 */ /* 0x000362000c1e1100 */
[----:B0-----:R-:W-:-:S05]  /*0bc0*/  @!P1 IADD3 R14, P3, PT, R18, R14, RZ ;  /* 0x0000000e120e9210 */ /* 0x001fca0007f7e0ff */
[----:B------:R-:W-:-:S05]  /*0bd0*/  @!P1 IMAD.X R15, R19, 0x1, R15, P3 ;  /* 0x00000001130f9824 */ /* 0x000fca00018e060f */
        /* <DEDUP_REMOVED lines=19> */
.L_x_11682:
        /* <DEDUP_REMOVED lines=8> */
.L_x_11683:
        /* <DEDUP_REMOVED lines=8> */
.L_x_11684:
        /* <DEDUP_REMOVED lines=8> */
.L_x_11685:
        /* <DEDUP_REMOVED lines=9> */
.L_x_11686:
[----:B------:R-:W-:Y:S05]  /*0f20*/  BSYNC.RELIABLE B1 ;  /* 0x0000000000017941 */ /* 0x000fea0003800100 */
.L_x_11681:
[----:B------:R-:W-:-:S13]  /*0f30*/  ISETP.GE.U32.AND P0, PT, R4, R3, PT ;  /* 0x000000030400720c */ /* 0x000fda0003f06070 */
[----:B-----5:R-:W0:Y:S01]  /*0f40*/  @!P0 LDC.64 R8, c[0x0][0x398] ;  /* 0x0000e600ff088b82 */ /* 0x020e220000000a00 */
[----:B-12---:R-:W-:Y:S02]  /*0f50*/  @!P0 IMAD R7, R2, 0x400, R4 ;  /* 0x0000040002078824 */ /* 0x006fe400078e0204 */
[----:B------:R-:W-:-:S03]  /*0f60*/  @!P0 VIADD R4, R4, 0x80 ;  /* 0x0000008004048836 */ /* 0x000fc60000000000 */
[----:B0-----:R-:W-:-:S05]  /*0f70*/  @!P0 IADD3 R6, P1, PT, R7, R8, RZ ;  /* 0x0000000807068210 */ /* 0x001fca0007f3e0ff */
[----:B------:R-:W-:-:S05]  /*0f80*/  @!P0 IMAD.X R7, RZ, RZ, R9, P1 ;  /* 0x000000ffff078224 */ /* 0x000fca00008e0609 */
[----:B------:R3:W-:Y:S03]  /*0f90*/  @!P0 STG.E.U8 desc[UR4][R6.64], R13 ;  /* 0x0000000d06008986 */ /* 0x0007e6000c101104 */
.L_x_11687:
[----:B------:R-:W-:Y:S05]  /*0fa0*/  BSYNC.RECONVERGENT B0 ;  /* 0x0000000000007941 */ /* 0x000fea0003800200 */
.L_x_11680:
        /* <DEDUP_REMOVED lines=9> */
.L_x_11679:
        /* <DEDUP_REMOVED lines=9> */
[C---:B--2---:R-:W-:Y:S01]  /*10d0*/  IMAD.WIDE.U32 R2, R20.reuse, 0x8, R2 ;  /* 0x0000000814027825 */ /* 0x044fe200078e0002 */
[----:B------:R-:W-:-:S03]  /*10e0*/  IADD3 R28, P0, PT, R20, UR8, RZ ;  /* 0x00000008141c7c10 */ /* 0x000fc6000ff1e0ff */
[----:B------:R-:W-:Y:S02]  /*10f0*/  IMAD.WIDE.U32 R30, R0, 0x20, R2 ;  /* 0x00000020001e7825 */ /* 0x000fe400078e0002 */
[----:B------:R0:W2:Y:S04]  /*1100*/  LDG.E R3, desc[UR4][R24.64+0x200] ;  /* 0x0002000418037981 */ /* 0x0000a8000c1e1900 */
[----:B------:R-:W5:Y:S01]  /*1110*/  LDG.E.128 R4, desc[UR4][R30.64] ;  /* 0x000000041e047981 */ /* 0x000f62000c1e1d00 */
[----:B------:R-:W-:-:S03]  /*1120*/  IMAD.X R29, RZ, RZ, UR9, P0 ;  /* 0x00000009ff1d7e24 */ /* 0x000fc600080e06ff */
[----:B------:R-:W3:Y:S01]  /*1130*/  LDG.E.128 R8, desc[UR4][R30.64+0x10] ;  /* 0x000010041e087981 */ /* 0x000ee2000c1e1d00 */
[----:B------:R-:W-:-:S03]  /*1140*/  IMAD.WIDE.U32 R28, R0, 0x4, R28 ;  /* 0x00000004001c7825 */ /* 0x000fc600078e001c */
[----:B------:R-:W3:Y:S04]  /*1150*/  LDG.E.ENL2.256 R16, R12, desc[UR4][R30.64+0x1000] ;  /* 0xfe0080041e0c797e */ /* 0x000ee80008121910 */
[----:B------:R-:W2:Y:S04]  /*1160*/  LDG.E R21, desc[UR4][R28.64] ;  /* 0x000000041c157981 */ /* 0x000ea8000c1e1900 */
[----:B------:R-:W3:Y:S01]  /*1170*/  LDG.E R2, desc[UR4][R28.64+0x200] ;  /* 0x000200041c027981 */ /* 0x000ee2000c1e1900 */
        /* <DEDUP_REMOVED lines=9> */
[----:B-----5:R-:W-:-:S05]  /*1210*/  @P3 IADD3 R22, P1, PT, R6, R22, RZ ;  /* 0x0000001606163210 */ /* 0x020fca0007f3e0ff */
[----:B------:R-:W-:Y:S01]  /*1220*/  @P3 IMAD.X R23, R7, 0x1, R23, P1 ;  /* 0x0000000107173824 */ /* 0x000fe200008e0617 */
[----:B------:R-:W-:-:S03]  /*1230*/  ISETP.NE.AND P1, PT, R26, RZ, PT ;  /* 0x000000ff1a00720c */ /* 0x000fc60003f25270 */
[----:B------:R-:W3:Y:S01]  /*1240*/  @P0 LDC.64 R6, c[0x0][0x388] ;  /* 0x0000e200ff060b82 */ /* 0x000ee20000000a00 */
[----:B0-----:R-:W-:Y:S02]  /*1250*/  @P2 IADD3 R24, P4, PT, R24, R4, RZ ;  /* 0x0000000418182210 */ /* 0x001fe40007f9e0ff */
[----:B--2---:R-:W-:Y:S02]  /*1260*/  PRMT R4, R21, 0x7771, RZ ;  /* 0x0000777115047816 */ /* 0x004fe400000000ff */
[----:B------:R-:W-:-:S04]  /*1270*/  PRMT R26, R3, 0x7772, RZ ;  /* 0x00007772031a7816 */ /* 0x000fc800000000ff */
[----:B------:R0:W2:Y:S01]  /*1280*/  @P3 LDG.E.U8 R4, desc[UR4][R22.64] ;  /* 0x0000000416043981 */ /* 0x0000a2000c1e1100 */
[----:B------:R-:W-:Y:S01]  /*1290*/  ISETP.NE.AND P5, PT, R26, RZ, PT ;  /* 0x000000ff1a00720c */ /* 0x000fe20003fa5270 */
[----:B------:R-:W-:Y:S01]  /*12a0*/  @P2 IMAD.X R25, R25, 0x1, R5, P4 ;  /* 0x0000000119192824 */ /* 0x000fe200020e0605 */
[----:B0-----:R-:W0:Y:S01]  /*12b0*/  @P1 LDC.64 R22, c[0x0][0x388] ;  /* 0x0000e200ff161b82 */ /* 0x001e220000000a00 */
[----:B------:R-:W-:Y:S02]  /*12c0*/  PRMT R26, R3, 0x7771, RZ ;  /* 0x00007771031a7816 */ /* 0x000fe400000000ff */
[----:B------:R-:W-:Y:S02]  /*12d0*/  PRMT R5, R21, 0x7770, RZ ;  /* 0x0000777015057816 */ /* 0x000fe400000000ff */
[----:B------:R-:W-:Y:S02]  /*12e0*/  PRMT R27, R3, 0x7770, RZ ;  /* 0x00007770031b7816 */ /* 0x000fe400000000ff */
[----:B------:R-:W-:-:S02]  /*12f0*/  ISETP.NE.AND P4, PT, R26, RZ, PT ;  /* 0x000000ff1a00720c */ /* 0x000fc40003f85270 */
[----:B------:R-:W-:Y:S01]  /*1300*/  PRMT R3, R3, 0x7773, RZ ;  /* 0x0000777303037816 */ /* 0x000fe200000000ff */
[----:B------:R1:W4:Y:S01]  /*1310*/  @P2 LDG.E.U8 R5, desc[UR4][R24.64] ;  /* 0x0000000418052981 */ /* 0x000322000c1e1100 */
[----:B---3--:R-:W-:Y:S02]  /*1320*/  @P0 IADD3 R26, P6, PT, R8, R6, RZ ;  /* 0x00000006081a0210 */ /* 0x008fe40007fde0ff */
[----:B------:R-:W-:Y:S02]  /*1330*/  ISETP.NE.AND P3, PT, R27, RZ, PT ;  /* 0x000000ff1b00720c */ /* 0x000fe40003f65270 */
[----:B------:R-:W-:Y:S01]  /*1340*/  ISETP.NE.AND P2, PT, R3, RZ, PT ;  /* 0x000000ff0300720c */ /* 0x000fe20003f45270 */
[----:B------:R-:W-:Y:S01]  /*1350*/  @P0 IMAD.X R27, R9, 0x1, R7, P6 ;  /* 0x00000001091b0824 */ /* 0x000fe200030e0607 */
[----:B------:R-:W-:Y:S01]  /*1360*/  PRMT R3, R21, 0x7772, RZ ;  /* 0x0000777215037816 */ /* 0x000fe200000000ff */
[----:B------:R-:W3:Y:S05]  /*1370*/  @P5 LDC.64 R6, c[0x0][0x388] ;  /* 0x0000e200ff065b82 */ /* 0x000eea0000000a00 */
[----:B------:R-:W5:Y:S01]  /*1380*/  @P0 LDG.E.U8 R3, desc[UR4][R26.64] ;  /* 0x000000041a030981 */ /* 0x000f62000c1e1100 */
[----:B0-----:R-:W-:-:S02]  /*1390*/  @P1 IADD3 R22, P0, PT, R10, R22, RZ ;  /* 0x000000160a161210 */ /* 0x001fc40007f1e0ff */
[----:B-1----:R-:W0:Y:S03]  /*13a0*/  @P3 LDC.64 R24, c[0x0][0x388] ;  /* 0x0000e200ff183b82 */ /* 0x002e260000000a00 */
[----:B------:R-:W-:-:S05]  /*13b0*/  @P1 IMAD.X R23, R11, 0x1, R23, P0 ;  /* 0x000000010b171824 */ /* 0x000fca00000e0617 */
[----:B------:R-:W1:Y:S08]  /*13c0*/  @P4 LDC.64 R8, c[0x0][0x388] ;  /* 0x0000e200ff084b82 */ /* 0x000e700000000a00 */
[----:B------:R-:W1:Y:S01]  /*13d0*/  @P2 LDC.64 R10, c[0x0][0x388] ;  /* 0x0000e200ff0a2b82 */ /* 0x000e620000000a00 */
[----:B---3--:R-:W-:Y:S02]  /*13e0*/  @P5 IADD3 R6, P0, PT, R16, R6, RZ ;  /* 0x0000000610065210 */ /* 0x008fe40007f1e0ff */
[----:B------:R-:W-:-:S02]  /*13f0*/  PRMT R21, R21, 0x7773, RZ ;  /* 0x0000777315157816 */ /* 0x000fc400000000ff */
[----:B------:R-:W-:Y:S01]  /*1400*/  PRMT R16, R2, 0x7772, RZ ;  /* 0x0000777202107816 */ /* 0x000fe200000000ff */
[----:B------:R-:W-:Y:S01]  /*1410*/  @P5 IMAD.X R7, R17, 0x1, R7, P0 ;  /* 0x0000000111075824 */ /* 0x000fe200000e0607 */
[----:B0-----:R-:W-:Y:S02]  /*1420*/  @P3 IADD3 R24, P0, PT, R12, R24, RZ ;  /* 0x000000180c183210 */ /* 0x001fe40007f1e0ff */
[----:B------:R-:W3:Y:S04]  /*1430*/  @P1 LDG.E.U8 R21, desc[UR4][R22.64] ;  /* 0x0000000416151981 */ /* 0x000ee8000c1e1100 */
[----:B------:R0:W3:Y:S01]  /*1440*/  @P5 LDG.E.U8 R16, desc[UR4][R6.64] ;  /* 0x0000000406105981 */ /* 0x0000e2000c1e1100 */
[----:B------:R-:W-:Y:S01]  /*1450*/  @P3 IMAD.X R25, R13, 0x1, R25, P0 ;  /* 0x000000010d193824 */ /* 0x000fe200000e0619 */
[----:B-1----:R-:W-:-:S02]  /*1460*/  @P4 IADD3 R8, P1, PT, R14, R8, RZ ;  /* 0x000000080e084210 */ /* 0x002fc40007f3e0ff */
[C---:B------:R-:W-:Y:S02]  /*1470*/  PRMT R12, R2.reuse, 0x7771, RZ ;  /* 0x00007771020c7816 */ /* 0x040fe400000000ff */
[----:B------:R-:W-:Y:S02]  /*1480*/  PRMT R13, R2, 0x7770, RZ ;  /* 0x00007770020d7816 */ /* 0x000fe400000000ff */
[----:B------:R-:W-:Y:S01]  /*1490*/  @P2 IADD3 R10, P5, PT, R18, R10, RZ ;  /* 0x0000000a120a2210 */ /* 0x000fe20007fbe0ff */
[----:B------:R-:W-:Y:S01]  /*14a0*/  @P4 IMAD.X R9, R15, 0x1, R9, P1 ;  /* 0x000000010f094824 */ /* 0x000fe200008e0609 */
[----:B------:R-:W-:Y:S02]  /*14b0*/  PRMT R2, R2, 0x7773, RZ ;  /* 0x0000777302027816 */ /* 0x000fe400000000ff */
[----:B------:R-:W3:Y:S01]  /*14c0*/  @P3 LDG.E.U8 R13, desc[UR4][R24.64] ;  /* 0x00000004180d3981 */ /* 0x000ee2000c1e1100 */
[----:B------:R-:W-:-:S03]  /*14d0*/  @P2 IMAD.X R11, R19, 0x1, R11, P5 ;  /* 0x00000001130b2824 */ /* 0x000fc600028e060b */
[----:B------:R-:W3:Y:S04]  /*14e0*/  @P4 LDG.E.U8 R12, desc[UR4][R8.64] ;  /* 0x00000004080c4981 */ /* 0x000ee8000c1e1100 */
[----:B------:R-:W3:Y:S01]  /*14f0*/  @P2 LDG.E.U8 R2, desc[UR4][R10.64] ;  /* 0x000000040a022981 */ /* 0x000ee2000c1e1100 */
[----:B0-----:R-:W-:-:S05]  /*1500*/  IADD3 R6, P0, PT, R20, UR6, RZ ;  /* 0x0000000614067c10 */ /* 0x001fca000ff1e0ff */
[----:B------:R-:W-:Y:S02]  /*1510*/  IMAD.X R7, RZ, RZ, UR7, P0 ;  /* 0x00000007ff077e24 */ /* 0x000fe400080e06ff */
[----:B------:R-:W-:Y:S01]  /*1520*/  IMAD.WIDE.U32 R6, R0, 0x4, R6 ;  /* 0x0000000400067825 */ /* 0x000fe200078e0006 */
[----:B--2---:R-:W-:Y:S02]  /*1530*/  LOP3.LUT R14, R4, 0xffff, RZ, 0xc0, !PT ;  /* 0x0000ffff040e7812 */ /* 0x004fe400078ec0ff */
[----:B----4-:R-:W-:-:S04]  /*1540*/  LOP3.LUT R5, R5, 0xffff, RZ, 0xc0, !PT ;  /* 0x0000ffff05057812 */ /* 0x010fc800078ec0ff */
[----:B------:R-:W-:Y:S02]  /*1550*/  PRMT R5, R5, 0x3340, R14 ;  /* 0x0000334005057816 */ /* 0x000fe4000000000e */
[----:B-----5:R-:W-:Y:S02]  /*1560*/  LOP3.LUT R4, R3, 0xffff, RZ, 0xc0, !PT ;  /* 0x0000ffff03047812 */ /* 0x020fe400078ec0ff */
[----:B---3--:R-:W-:Y:S02]  /*1570*/  LOP3.LUT R21, R21, 0xffff, RZ, 0xc0, !PT ;  /* 0x0000ffff15157812 */ /* 0x008fe400078ec0ff */
[----:B------:R-:W-:Y:S02]  /*1580*/  LOP3.LUT R3, R16, 0xffff, RZ, 0xc0, !PT ;  /* 0x0000ffff10037812 */ /* 0x000fe400078ec0ff */
[----:B------:R-:W-:-:S04]  /*1590*/  PRMT R4, R4, 0x3340, R21 ;  /* 0x0000334004047816 */ /* 0x000fc80000000015 */
[----:B------:R-:W-:Y:S02]  /*15a0*/  PRMT R5, R5, 0x5410, R4 ;  /* 0x0000541005057816 */ /* 0x000fe40000000004 */
[----:B------:R-:W-:Y:S02]  /*15b0*/  LOP3.LUT R13, R13, 0xffff, RZ, 0xc0, !PT ;  /* 0x0000ffff0d0d7812 */ /* 0x000fe400078ec0ff */
[----:B------:R-:W-:Y:S02]  /*15c0*/  LOP3.LUT R12, R12, 0xffff, RZ, 0xc0, !PT ;  /* 0x0000ffff0c0c7812 */ /* 0x000fe400078ec0ff */
[----:B------:R-:W-:Y:S02]  /*15d0*/  LOP3.LUT R2, R2, 0xffff, RZ, 0xc0, !PT ;  /* 0x0000ffff02027812 */ /* 0x000fe400078ec0ff */
[----:B------:R-:W-:Y:S02]  /*15e0*/  PRMT R13, R13, 0x3340, R12 ;  /* 0x000033400d0d7816 */ /* 0x000fe4000000000c */
[----:B------:R-:W-:-:S04]  /*15f0*/  PRMT R2, R3, 0x3340, R2 ;  /* 0x0000334003027816 */ /* 0x000fc80000000002 */
[----:B------:R-:W-:Y:S01]  /*1600*/  PRMT R13, R13, 0x5410, R2 ;  /* 0x000054100d0d7816 */ /* 0x000fe20000000002 */
[----:B------:R-:W-:Y:S04]  /*1610*/  STG.E desc[UR4][R6.64], R5 ;  /* 0x0000000506007986 */ /* 0x000fe8000c101904 */
[----:B------:R-:W-:Y:S01]  /*1620*/  STG.E desc[UR4][R6.64+0x200], R13 ;  /* 0x0002000d06007986 */ /* 0x000fe2000c101904 */
[----:B------:R-:W-:Y:S05]  /*1630*/  EXIT ;  /* 0x000000000000794d */ /* 0x000fea0003800000 */
.L_x_11688:
        /* <DEDUP_REMOVED lines=12> */
.L_x_41933:


//--------------------- .text._ZN2at6native29vectorized_elementwise_kernelILi8EZZZNS0_28launch_masked_scatter_kernelERKNS_10TensorBaseES4_S4_S4_ENKUlvE_clEvENKUlvE0_clEvEUlablE_St5arrayIPcLm4EEEEviT0_T1_ --------------------------
	.section	.text._ZN2at6native29vectorized_elementwise_kernelILi8EZZZNS0_28launch_masked_scatter_kernelERKNS_10TensorBaseES4_S4_S4_ENKUlvE_clEvENKUlvE0_clEvEUlablE_St5arrayIPcLm4EEEEviT0_T1_,"ax",@progbits
	.align	128
        .global         _ZN2at6native29vectorized_elementwise_kernelILi8EZZZNS0_28launch_masked_scatter_kernelERKNS_10TensorBaseES4_S4_S4_ENKUlvE_clEvENKUlvE0_clEvEUlablE_St5arrayIPcLm4EEEEviT0_T1_
        .type           _ZN2at6native29vectorized_elementwise_kernelILi8EZZZNS0_28launch_masked_scatter_kernelERKNS_10TensorBaseES4_S4_S4_ENKUlvE_clEvENKUlvE0_clEvEUlablE_St5arrayIPcLm4EEEEviT0_T1_,@function
        .size           _ZN2at6native29vectorized_elementwise_kernelILi8EZZZNS0_28launch_masked_scatter_kernelERKNS_10TensorBaseES4_S4_S4_ENKUlvE_clEvENKUlvE0_clEvEUlablE_St5arrayIPcLm4EEEEviT0_T1_,(.L_x_41934 - _ZN2at6native29vectorized_elementwise_kernelILi8EZZZNS0_28launch_masked_scatter_kernelERKNS_10TensorBaseES4_S4_S4_ENKUlvE_clEvENKUlvE0_clEvEUlablE_St5arrayIPcLm4EEEEviT0_T1_)
        .other          _ZN2at6native29vectorized_elementwise_kernelILi8EZZZNS0_28launch_masked_scatter_kernelERKNS_10TensorBaseES4_S4_S4_ENKUlvE_clEvENKUlvE0_clEvEUlablE_St5arrayIPcLm4EEEEviT0_T1_,@"STO_CUDA_ENTRY STV_DEFAULT"
_ZN2at6native29vectorized_elementwise_kernelILi8EZZZNS0_28launch_masked_scatter_kernelERKNS_10TensorBaseES4_S4_S4_ENKUlvE_clEvENKUlvE0_clEvEUlablE_St5arrayIPcLm4EEEEviT0_T1_:
.text._ZN2at6native29vectorized_elementwise_kernelILi8EZZZNS0_28launch_masked_scatter_kernelERKNS_10TensorBaseES4_S4_S4_ENKUlvE_clEvENKUlvE0_clEvEUlablE_St5arrayIPcLm4EEEEviT0_T1_:
        /* <DEDUP_REMOVED lines=209> */
.L_x_11692:
        /* <DEDUP_REMOVED lines=8> */
.L_x_11693:
        /* <DEDUP_REMOVED lines=8> */
.L_x_11694:
        /* <DEDUP_REMOVED lines=8> */
.L_x_11695:
        /* <DEDUP_REMOVED lines=9> */
.L_x_11696:
[----:B------:R-:W-:Y:S05]  /*0f20*/  BSYNC.RELIABLE B1 ;  /* 0x0000000000017941 */ /* 0x000fea0003800100 */
.L_x_11691:
[----:B------:R-:W-:-:S13]  /*0f30*/  ISETP.GE.U32.AND P0, PT, R4, R3, PT ;  /* 0x000000030400720c */ /* 0x000fda0003f06070 */
[----:B-----5:R-:W0:Y:S01]  /*0f40*/  @!P0 LDC.64 R8, c[0x0][0x398] ;  /* 0x0000e600ff088b82 */ /* 0x020e220000000a00 */
[----:B-12---:R-:W-:Y:S02]  /*0f50*/  @!P0 IMAD R7, R2, 0x400, R4 ;  /* 0x0000040002078824 */ /* 0x006fe400078e0204 */
[----:B------:R-:W-:-:S03]  /*0f60*/  @!P0 VIADD R4, R4, 0x80 ;  /* 0x0000008004048836 */ /* 0x000fc60000000000 */
[----:B0-----:R-:W-:-:S05]  /*0f70*/  @!P0 IADD3 R6, P1, PT, R7, R8, RZ ;  /* 0x0000000807068210 */ /* 0x001fca0007f3e0ff */
[----:B------:R-:W-:-:S05]  /*0f80*/  @!P0 IMAD.X R7, RZ, RZ, R9, P1 ;  /* 0x000000ffff078224 */ /* 0x000fca00008e0609 */
[----:B------:R3:W-:Y:S03]  /*0f90*/  @!P0 STG.E.U8 desc[UR4][R6.64], R13 ;  /* 0x0000000d06008986 */ /* 0x0007e6000c101104 */
.L_x_11697:
[----:B------:R-:W-:Y:S05]  /*0fa0*/  BSYNC.RECONVERGENT B0 ;  /* 0x0000000000007941 */ /* 0x000fea0003800200 */
.L_x_11690:
        /* <DEDUP_REMOVED lines=9> */
.L_x_11689:
        /* <DEDUP_REMOVED lines=9> */
[C---:B--2---:R-:W-:Y:S01]  /*10d0*/  IMAD.WIDE.U32 R4, R2.reuse, 0x8, R4 ;  /* 0x0000000802047825 */ /* 0x044fe200078e0004 */
[----:B------:R-:W-:-:S03]  /*10e0*/  IADD3 R22, P0, PT, R2, UR8, RZ ;  /* 0x0000000802167c10 */ /* 0x000fc6000ff1e0ff */
[----:B------:R-:W-:-:S05]  /*10f0*/  IMAD.WIDE.U32 R28, R0, 0x40, R4 ;  /* 0x00000040001c7825 */ /* 0x000fca00078e0004 */
[----:B------:R-:W2:Y:S01]  /*1100*/  LDG.E.128 R8, desc[UR4][R28.64] ;  /* 0x000000041c087981 */ /* 0x000ea2000c1e1d00 */
[----:B------:R-:W-:-:S03]  /*1110*/  IMAD.X R23, RZ, RZ, UR9, P0 ;  /* 0x00000009ff177e24 */ /* 0x000fc600080e06ff */
[----:B------:R-:W5:Y:S01]  /*1120*/  LDG.E.128 R16, desc[UR4][R28.64+0x10] ;  /* 0x000010041c107981 */ /* 0x000f62000c1e1d00 */
[----:B------:R-:W-:-:S03]  /*1130*/  IMAD.WIDE.U32 R22, R0, 0x8, R22 ;  /* 0x0000000800167825 */ /* 0x000fc600078e0016 */
[----:B------:R-:W3:Y:S04]  /*1140*/  LDG.E.ENL2.256 R4, R12, desc[UR4][R28.64+0x20] ;  /* 0xfe0001041c0c797e */ /* 0x000ee80008121904 */
[----:B------:R-:W5:Y:S01]  /*1150*/  LDG.E.64 R22, desc[UR4][R22.64] ;  /* 0x0000000416167981 */ /* 0x000f62000c1e1b00 */
        /* <DEDUP_REMOVED lines=8> */
[----:B------:R-:W-:Y:S02]  /*11e0*/  PRMT R24, R24, 0x7773, RZ ;  /* 0x0000777318187816 */ /* 0x000fe400000000ff */
[----:B--2---:R-:W-:-:S05]  /*11f0*/  @P2 IADD3 R26, P1, PT, R26, R8, RZ ;  /* 0x000000081a1a2210 */ /* 0x004fca0007f3e0ff */
[----:B------:R-:W-:Y:S01]  /*1200*/  @P2 IMAD.X R27, R27, 0x1, R9, P1 ;  /* 0x000000011b1b2824 */ /* 0x000fe200008e0609 */
[----:B------:R-:W-:-:S03]  /*1210*/  ISETP.NE.AND P1, PT, R24, RZ, PT ;  /* 0x000000ff1800720c */ /* 0x000fc60003f25270 */
[----:B------:R-:W1:Y:S01]  /*1220*/  @P0 LDC.64 R8, c[0x0][0x388] ;  /* 0x0000e200ff080b82 */ /* 0x000e620000000a00 */
[----:B0-----:R-:W-:Y:S02]  /*1230*/  @P3 IADD3 R20, P4, PT, R10, R20, RZ ;  /* 0x000000140a143210 */ /* 0x001fe40007f9e0ff */
[----:B-----5:R-:W-:-:S03]  /*1240*/  PRMT R10, R22, 0x7771, RZ ;  /* 0x00007771160a7816 */ /* 0x020fc600000000ff */
[----:B------:R-:W-:-:S05]  /*1250*/  @P3 IMAD.X R21, R11, 0x1, R21, P4 ;  /* 0x000000010b153824 */ /* 0x000fca00020e0615 */
[----:B------:R0:W2:Y:S01]  /*1260*/  @P3 LDG.E.U8 R10, desc[UR4][R20.64] ;  /* 0x00000004140a3981 */ /* 0x0000a2000c1e1100 */
[----:B------:R-:W-:Y:S01]  /*1270*/  PRMT R11, R25, 0x7773, RZ ;  /* 0x00007773190b7816 */ /* 0x000fe200000000ff */
[----:B0-----:R-:W0:Y:S01]  /*1280*/  @P1 LDC.64 R20, c[0x0][0x388] ;  /* 0x0000e200ff141b82 */ /* 0x001e220000000a00 */
[----:B------:R-:W-:Y:S02]  /*1290*/  PRMT R3, R22, 0x7770, RZ ;  /* 0x0000777016037816 */ /* 0x000fe400000000ff */
[----:B------:R-:W-:Y:S02]  /*12a0*/  ISETP.NE.AND P5, PT, R11, RZ, PT ;  /* 0x000000ff0b00720c */ /* 0x000fe40003fa5270 */
[C---:B------:R-:W-:Y:S02]  /*12b0*/  PRMT R11, R25.reuse, 0x7772, RZ ;  /* 0x00007772190b7816 */ /* 0x040fe400000000ff */
[C---:B------:R-:W-:Y:S01]  /*12c0*/  PRMT R24, R25.reuse, 0x7771, RZ ;  /* 0x0000777119187816 */ /* 0x040fe200000000ff */
[----:B------:R-:W4:Y:S01]  /*12d0*/  @P2 LDG.E.U8 R3, desc[UR4][R26.64] ;  /* 0x000000041a032981 */ /* 0x000f22000c1e1100 */
[----:B------:R-:W-:-:S02]  /*12e0*/  PRMT R25, R25, 0x7770, RZ ;  /* 0x0000777019197816 */ /* 0x000fc400000000ff */
[----:B-1----:R-:W-:Y:S02]  /*12f0*/  @P0 IADD3 R28, P6, PT, R16, R8, RZ ;  /* 0x00000008101c0210 */ /* 0x002fe40007fde0ff */
[----:B------:R-:W-:Y:S02]  /*1300*/  ISETP.NE.AND P4, PT, R11, RZ, PT ;  /* 0x000000ff0b00720c */ /* 0x000fe40003f85270 */
[----:B------:R-:W-:Y:S01]  /*1310*/  ISETP.NE.AND P3, PT, R24, RZ, PT ;  /* 0x000000ff1800720c */ /* 0x000fe20003f65270 */
[----:B------:R-:W-:Y:S01]  /*1320*/  @P0 IMAD.X R29, R17, 0x1, R9, P6 ;  /* 0x00000001111d0824 */ /* 0x000fe200030e0609 */
[----:B------:R-:W-:Y:S01]  /*1330*/  ISETP.NE.AND P2, PT, R25, RZ, PT ;  /* 0x000000ff1900720c */ /* 0x000fe20003f45270 */
[----:B------:R-:W3:Y:S01]  /*1340*/  @P5 LDC.64 R8, c[0x0][0x388] ;  /* 0x0000e200ff085b82 */ /* 0x000ee20000000a00 */
[----:B------:R-:W-:-:S06]  /*1350*/  PRMT R11, R22, 0x7772, RZ ;  /* 0x00007772160b7816 */ /* 0x000fcc00000000ff */
[----:B------:R-:W5:Y:S01]  /*1360*/  @P0 LDG.E.U8 R11, desc[UR4][R28.64] ;  /* 0x000000041c0b0981 */ /* 0x000f62000c1e1100 */
[----:B0-----:R-:W-:Y:S01]  /*1370*/  @P1 IADD3 R20, P0, PT, R18, R20, RZ ;  /* 0x0000001412141210 */ /* 0x001fe20007f1e0ff */
[----:B------:R-:W0:Y:S04]  /*1380*/  @P4 LDC.64 R16, c[0x0][0x388] ;  /* 0x0000e200ff104b82 */ /* 0x000e280000000a00 */
[----:B------:R-:W-:-:S04]  /*1390*/  @P1 IMAD.X R21, R19, 0x1, R21, P0 ;  /* 0x0000000113151824 */ /* 0x000fc800000e0615 */
[----:B------:R-:W1:Y:S08]  /*13a0*/  @P3 LDC.64 R24, c[0x0][0x388] ;  /* 0x0000e200ff183b82 */ /* 0x000e700000000a00 */
[----:B------:R-:W1:Y:S01]  /*13b0*/  @P2 LDC.64 R18, c[0x0][0x388] ;  /* 0x0000e200ff122b82 */ /* 0x000e620000000a00 */
[----:B------:R-:W-:Y:S02]  /*13c0*/  PRMT R22, R22, 0x7773, RZ ;  /* 0x0000777316167816 */ /* 0x000fe400000000ff */
[----:B---3--:R-:W-:-:S04]  /*13d0*/  @P5 IADD3 R8, P0, PT, R6, R8, RZ ;  /* 0x0000000806085210 */ /* 0x008fc80007f1e0ff */
[----:B------:R-:W3:Y:S01]  /*13e0*/  @P1 LDG.E.U8 R22, desc[UR4][R20.64] ;  /* 0x0000000414161981 */ /* 0x000ee2000c1e1100 */
[----:B------:R-:W-:Y:S01]  /*13f0*/  @P5 IMAD.X R9, R7, 0x1, R9, P0 ;  /* 0x0000000107095824 */ /* 0x000fe200000e0609 */
[----:B0-----:R-:W-:Y:S02]  /*1400*/  @P4 IADD3 R16, P6, PT, R4, R16, RZ ;  /* 0x0000001004104210 */ /* 0x001fe40007fde0ff */
[C---:B------:R-:W-:Y:S02]  /*1410*/  PRMT R6, R23.reuse, 0x7773, RZ ;  /* 0x0000777317067816 */ /* 0x040fe400000000ff */
[----:B------:R-:W-:Y:S02]  /*1420*/  PRMT R7, R23, 0x7772, RZ ;  /* 0x0000777217077816 */ /* 0x000fe400000000ff */
[----:B-1----:R-:W-:Y:S01]  /*1430*/  @P3 IADD3 R24, P1, PT, R14, R24, RZ ;  /* 0x000000180e183210 */ /* 0x002fe20007f3e0ff */
[----:B------:R-:W-:Y:S01]  /*1440*/  @P4 IMAD.X R17, R5, 0x1, R17, P6 ;  /* 0x0000000105114824 */ /* 0x000fe200030e0611 */
[----:B------:R-:W3:Y:S01]  /*1450*/  @P5 LDG.E.U8 R6, desc[UR4][R8.64] ;  /* 0x0000000408065981 */ /* 0x000ee2000c1e1100 */
[----:B------:R-:W-:-:S02]  /*1460*/  @P2 IADD3 R18, P0, PT, R12, R18, RZ ;  /* 0x000000120c122210 */ /* 0x000fc40007f1e0ff */
[----:B------:R-:W-:Y:S01]  /*1470*/  @P3 IMAD.X R25, R15, 0x1, R25, P1 ;  /* 0x000000010f193824 */ /* 0x000fe200008e0619 */
[C---:B------:R-:W-:Y:S01]  /*1480*/  PRMT R12, R23.reuse, 0x7771, RZ ;  /* 0x00007771170c7816 */ /* 0x040fe200000000ff */
[----:B------:R-:W3:Y:S01]  /*1490*/  @P4 LDG.E.U8 R7, desc[UR4][R16.64] ;  /* 0x0000000410074981 */ /* 0x000ee2000c1e1100 */
[----:B------:R-:W-:Y:S01]  /*14a0*/  PRMT R23, R23, 0x7770, RZ ;  /* 0x0000777017177816 */ /* 0x000fe200000000ff */
[----:B------:R-:W-:-:S03]  /*14b0*/  @P2 IMAD.X R19, R13, 0x1, R19, P0 ;  /* 0x000000010d132824 */ /* 0x000fc600000e0613 */
[----:B------:R-:W3:Y:S04]  /*14c0*/  @P3 LDG.E.U8 R12, desc[UR4][R24.64] ;  /* 0x00000004180c3981 */ /* 0x000ee8000c1e1100 */
[----:B------:R-:W3:Y:S01]  /*14d0*/  @P2 LDG.E.U8 R23, desc[UR4][R18.64] ;  /* 0x0000000412172981 */ /* 0x000ee2000c1e1100 */
[----:B------:R-:W-:-:S05]  /*14e0*/  IADD3 R4, P0, PT, R2, UR6, RZ ;  /* 0x0000000602047c10 */ /* 0x000fca000ff1e0ff */
[----:B------:R-:W-:Y:S02]  /*14f0*/  IMAD.X R5, RZ, RZ, UR7, P0 ;  /* 0x00000007ff057e24 */ /* 0x000fe400080e06ff */
[----:B------:R-:W-:Y:S01]  /*1500*/  IMAD.WIDE.U32 R4, R0, 0x8, R4 ;  /* 0x0000000800047825 */ /* 0x000fe200078e0004 */
[----:B--2---:R-:W-:Y:S02]  /*1510*/  LOP3.LUT R10, R10, 0xffff, RZ, 0xc0, !PT ;  /* 0x0000ffff0a0a7812 */ /* 0x004fe400078ec0ff */
[----:B----4-:R-:W-:-:S04]  /*1520*/  LOP3.LUT R3, R3, 0xffff, RZ, 0xc0, !PT ;  /* 0x0000ffff03037812 */ /* 0x010fc800078ec0ff */
[----:B------:R-:W-:Y:S02]  /*1530*/  PRMT R10, R3, 0x3340, R10 ;  /* 0x00003340030a7816 */ /* 0x000fe4000000000a */
[----:B-----5:R-:W-:Y:S02]  /*1540*/  LOP3.LUT R11, R11, 0xffff, RZ, 0xc0, !PT ;  /* 0x0000ffff0b0b7812 */ /* 0x020fe400078ec0ff */
[----:B---3--:R-:W-:-:S04]  /*1550*/  LOP3.LUT R22, R22, 0xffff, RZ, 0xc0, !PT ;  /* 0x0000ffff16167812 */ /* 0x008fc800078ec0ff */
[----:B------:R-:W-:Y:S02]  /*1560*/  PRMT R11, R11, 0x3340, R22 ;  /* 0x000033400b0b7816 */ /* 0x000fe40000000016 */
[----:B------:R-:W-:Y:S02]  /*1570*/  LOP3.LUT R6, R6, 0xffff, RZ, 0xc0, !PT ;  /* 0x0000ffff06067812 */ /* 0x000fe400078ec0ff */
[----:B------:R-:W-:Y:S02]  /*1580*/  PRMT R10, R10, 0x5410, R11 ;  /* 0x000054100a0a7816 */ /* 0x000fe4000000000b */
[----:B------:R-:W-:Y:S02]  /*1590*/  LOP3.LUT R7, R7, 0xffff, RZ, 0xc0, !PT ;  /* 0x0000ffff07077812 */ /* 0x000fe400078ec0ff */
[----:B------:R-:W-:Y:S02]  /*15a0*/  LOP3.LUT R12, R12, 0xffff, RZ, 0xc0, !PT ;  /* 0x0000ffff0c0c7812 */ /* 0x000fe400078ec0ff */
[----:B------:R-:W-:-:S02]  /*15b0*/  LOP3.LUT R23, R23, 0xffff, RZ, 0xc0, !PT ;  /* 0x0000ffff17177812 */ /* 0x000fc400078ec0ff */
[----:B------:R-:W-:Y:S02]  /*15c0*/  PRMT R6, R7, 0x3340, R6 ;  /* 0x0000334007067816 */ /* 0x000fe40000000006 */
[----:B------:R-:W-:-:S04]  /*15d0*/  PRMT R23, R23, 0x3340, R12 ;  /* 0x0000334017177816 */ /* 0x000fc8000000000c */
[----:B------:R-:W-:-:S05]  /*15e0*/  PRMT R11, R23, 0x5410, R6 ;  /* 0x00005410170b7816 */ /* 0x000fca0000000006 */
[----:B------:R-:W-:Y:S01]  /*15f0*/  STG.E.64 desc[UR4][R4.64], R10 ;  /* 0x0000000a04007986 */ /* 0x000fe2000c101b04 */
[----:B------:R-:W-:Y:S05]  /*1600*/  EXIT ;  /* 0x000000000000794d */ /* 0x000fea0003800000 */
.L_x_11698:
        /* <DEDUP_REMOVED lines=15> */
.L_x_41934:


//--------------------- .text._ZN2at6native18elementwise_kernelILi128ELi4EZNS0_15gpu_kernel_implIZZZNS0_28launch_masked_scatter_kernelERKNS_10TensorBaseES5_S5_S5_ENKUlvE_clEvENKUlvE_clEvEUlhblE_EEvRNS_18TensorIteratorBaseERKT_EUliE_EEviT1_ --------------------------
	.section	.text._ZN2at6native18elementwise_kernelILi128ELi4EZNS0_15gpu_kernel_implIZZZNS0_28launch_masked_scatter_kernelERKNS_10TensorBaseES5_S5_S5_ENKUlvE_clEvENKUlvE_clEvEUlhblE_EEvRNS_18TensorIteratorBaseERKT_EUliE_EEviT1_,"ax",@progbits
	.align	128
        .global         _ZN2at6native18elementwise_kernelILi128ELi4EZNS0_15gpu_kernel_implIZZZNS0_28launch_masked_scatter_kernelERKNS_10TensorBaseES5_S5_S5_ENKUlvE_clEvENKUlvE_clEvEUlhblE_EEvRNS_18TensorIteratorBaseERKT_EUliE_EEviT1_
        .type           _ZN2at6native18elementwise_kernelILi128ELi4EZNS0_15gpu_kernel_implIZZZNS0_28launch_masked_scatter_kernelERKNS_10TensorBaseES5_S5_S5_ENKUlvE_clEvENKUlvE_clEvEUlhblE_EEvRNS_18TensorIteratorBaseERKT_EUliE_EEviT1_,@function
        .size           _ZN2at6native18elementwise_kernelILi128ELi4EZNS0_15gpu_kernel_implIZZZNS0_28launch_masked_scatter_kernelERKNS_10TensorBaseES5_S5_S5_ENKUlvE_clEvENKUlvE_clEvEUlhblE_EEvRNS_18TensorIteratorBaseERKT_EUliE_EEviT1_,(.L_x_41935 - _ZN2at6native18elementwise_kernelILi128ELi4EZNS0_15gpu_kernel_implIZZZNS0_28launch_masked_scatter_kernelERKNS_10TensorBaseES5_S5_S5_ENKUlvE_clEvENKUlvE_clEvEUlhblE_EEvRNS_18TensorIteratorBaseERKT_EUliE_EEviT1_)
        .other          _ZN2at6native18elementwise_kernelILi128ELi4EZNS0_15gpu_kernel_implIZZZNS0_28launch_masked_scatter_kernelERKNS_10TensorBaseES5_S5_S5_ENKUlvE_clEvENKUlvE_clEvEUlhblE_EEvRNS_18TensorIteratorBaseERKT_EUliE_EEviT1_,@"STO_CUDA_ENTRY STV_DEFAULT"
_ZN2at6native18elementwise_kernelILi128ELi4EZNS0_15gpu_kernel_implIZZZNS0_28launch_masked_scatter_kernelERKNS_10TensorBaseES5_S5_S5_ENKUlvE_clEvENKUlvE_clEvEUlhblE_EEvRNS_18TensorIteratorBaseERKT_EUliE_EEviT1_:
.text._ZN2at6native18elementwise_kernelILi128ELi4EZNS0_15gpu_kernel_implIZZZNS0_28launch_masked_scatter_kernelERKNS_10TensorBaseES5_S5_S5_ENKUlvE_clEvENKUlvE_clEvEUlhblE_EEvRNS_18TensorIteratorBaseERKT_EUliE_EEviT1_:
        /* <DEDUP_REMOVED lines=399> */
.L_x_11701:
        /* <DEDUP_REMOVED lines=16> */
.L_x_11705:
[----:B------:R0:W5:Y:S01]  /*19f0*/  LDG.E.U8 R19, desc[UR36][R4.64] ;  /* 0x0000002404137981 */ /* 0x000162000c1e1100 */
[----:B------:R-:W-:Y:S05]  /*1a00*/  BRA `(.L_x_11707) ;  /* 0x0000000c005c7947 */ /* 0x000fea0003800000 */
.L_x_11704:
        /* <DEDUP_REMOVED lines=8> */
.L_x_11709:
[----:B------:R3:W5:Y:S01]  /*1a90*/  LDG.E.U8 R19, desc[UR36][R4.64] ;  /* 0x0000002404137981 */ /* 0x000762000c1e1100 */
[----:B------:R-:W-:Y:S05]  /*1aa0*/  BRA `(.L_x_11707) ;  /* 0x0000000c00347947 */ /* 0x000fea0003800000 */
.L_x_11708:
[----:B------:R0:W5:Y:S01]  /*1ab0*/  LDG.E.U16 R19, desc[UR36][R4.64] ;  /* 0x0000002404137981 */ /* 0x000162000c1e1500 */
[----:B------:R-:W-:Y:S05]  /*1ac0*/  BRA `(.L_x_11707) ;  /* 0x0000000c002c7947 */ /* 0x000fea0003800000 */
.L_x_11703:
[----:B------:R-:W-:-:S09]  /*1ad0*/  UISETP.GT.AND UP0, UPT, UR4, 0x6, UPT ;  /* 0x000000060400788c */ /* 0x000fd2000bf04270 */
[----:B------:R-:W-:Y:S05]  /*1ae0*/  BRA.U UP0, `(.L_x_11710) ;  /* 0x0000000100347547 */ /* 0x000fea000b800000 */
[----:B------:R-:W-:-:S09]  /*1af0*/  UISETP.NE.AND UP0, UPT, UR4, 0x5, UPT ;  /* 0x000000050400788c */ /* 0x000fd2000bf05270 */
[----:B------:R-:W-:Y:S05]  /*1b00*/  BRA.U !UP0, `(.L_x_11711) ;  /* 0x0000000108187547 */ /* 0x000fea000b800000 */
[----:B------:R-:W-:-:S09]  /*1b10*/  UISETP.NE.AND UP0, UPT, UR4, 0x6, UPT ;  /* 0x000000060400788c */ /* 0x000fd2000bf05270 */
[----:B------:R-:W-:Y:S05]  /*1b20*/  BRA.U UP0, `(.L_x_11706) ;  /* 0x0000000900907547 */ /* 0x000fea000b800000 */
[----:B------:R-:W2:Y:S02]  /*1b30*/  LDG.E R2, desc[UR36][R4.64] ;  /* 0x0000002404027981 */ /* 0x000ea4000c1e1900 */
[----:B--2---:R-:W0:Y:S02]  /*1b40*/  F2I.S64.TRUNC R2, R2 ;  /* 0x0000000200027311 */ /* 0x004e24000020d900 */
[----:B0-----:R-:W-:Y:S01]  /*1b50*/  PRMT R19, R2, 0x7610, R19 ;  /* 0x0000761002137816 */ /* 0x001fe20000000013 */
[----:B------:R-:W-:Y:S06]  /*1b60*/  BRA `(.L_x_11707) ;  /* 0x0000000c00047947 */ /* 0x000fec0003800000 */
.L_x_11711:
[----:B------:R-:W2:Y:S02]  /*1b70*/  LDG.E.U16 R2, desc[UR36][R4.64] ;  /* 0x0000002404027981 */ /* 0x000ea4000c1e1500 */
[----:B--2---:R-:W-:-:S06]  /*1b80*/  HADD2.F32 R2, -RZ, R2.H0_H0 ;  /* 0x20000002ff027230 */ /* 0x004fcc0000004100 */
[----:B------:R-:W0:Y:S02]  /*1b90*/  F2I.S64.TRUNC R2, R2 ;  /* 0x0000000200027311 */ /* 0x000e24000020d900 */
[----:B0-----:R-:W-:Y:S01]  /*1ba0*/  PRMT R19, R2, 0x7610, R19 ;  /* 0x0000761002137816 */ /* 0x001fe20000000013 */
[----:B------:R-:W-:Y:S06]  /*1bb0*/  BRA `(.L_x_11707) ;  /* 0x0000000800f07947 */ /* 0x000fec0003800000 */
.L_x_11710:
[----:B------:R-:W-:-:S09]  /*1bc0*/  UISETP.NE.AND UP0, UPT, UR4, 0x7, UPT ;  /* 0x000000070400788c */ /* 0x000fd2000bf05270 */
[----:B------:R-:W-:Y:S05]  /*1bd0*/  BRA.U !UP0, `(.L_x_11712) ;  /* 0x0000000108347547 */ /* 0x000fea000b800000 */
        /* <DEDUP_REMOVED lines=8> */
.L_x_11713:
[----:B------:R-:W2:Y:S02]  /*1c60*/  LDG.E.U16 R4, desc[UR36][R4.64] ;  /* 0x0000002404047981 */ /* 0x000ea4000c1e1500 */
[----:B--2---:R-:W-:-:S06]  /*1c70*/  HADD2.F32 R2, -RZ, R4.H0_H0 ;  /* 0x20000004ff027230 */ /* 0x004fcc0000004100 */
[----:B------:R-:W0:Y:S02]  /*1c80*/  F2I.S64.TRUNC R2, R2 ;  /* 0x0000000200027311 */ /* 0x000e24000020d900 */
[----:B0-----:R-:W-:Y:S01]  /*1c90*/  PRMT R19, R2, 0x7610, R19 ;  /* 0x0000761002137816 */ /* 0x001fe20000000013 */
[----:B------:R-:W-:Y:S06]  /*1ca0*/  BRA `(.L_x_11707) ;  /* 0x0000000800b47947 */ /* 0x000fec0003800000 */
.L_x_11712:
[----:B------:R-:W2:Y:S02]  /*1cb0*/  LDG.E.64 R2, desc[UR36][R4.64] ;  /* 0x0000002404027981 */ /* 0x000ea4000c1e1b00 */
[----:B--2---:R-:W0:Y:S02]  /*1cc0*/  F2I.S64.F64.TRUNC R2, R2 ;  /* 0x0000000200027311 */ /* 0x004e24000030d900 */
[----:B0-----:R-:W-:Y:S01]  /*1cd0*/  PRMT R19, R2, 0x7610, R19 ;  /* 0x0000761002137816 */ /* 0x001fe20000000013 */
[----:B------:R-:W-:Y:S06]  /*1ce0*/  BRA `(.L_x_11707) ;  /* 0x0000000800a47947 */ /* 0x000fec0003800000 */
.L_x_11702:
        /* <DEDUP_REMOVED lines=12> */
.L_x_11716:
[----:B------:R-:W2:Y:S02]  /*1db0*/  LDG.E.64 R4, desc[UR36][R4.64] ;  /* 0x0000002404047981 */ /* 0x000ea4000c1e1b00 */
[----:B--2---:R-:W0:Y:S02]  /*1dc0*/  F2I.S64.F64.TRUNC R2, R4 ;  /* 0x0000000400027311 */ /* 0x004e24000030d900 */
[----:B0-----:R-:W-:Y:S01]  /*1dd0*/  PRMT R19, R2, 0x7610, R19 ;  /* 0x0000761002137816 */ /* 0x001fe20000000013 */
[----:B------:R-:W-:Y:S06]  /*1de0*/  BRA `(.L_x_11707) ;  /* 0x0000000800647947 */ /* 0x000fec0003800000 */
.L_x_11715:
        /* <DEDUP_REMOVED lines=24> */
[----:B------:R-:W0:Y:S02]  /*1f70*/  F2I.S64.TRUNC R2, R3 ;  /* 0x0000000300027311 */ /* 0x000e24000020d900 */
[----:B0-----:R-:W-:Y:S01]  /*1f80*/  PRMT R19, R2, 0x7610, R19 ;  /* 0x0000761002137816 */ /* 0x001fe20000000013 */
[----:B------:R-:W-:Y:S06]  /*1f90*/  BRA `(.L_x_11707) ;  /* 0x0000000400f87947 */ /* 0x000fec0003800000 */
.L_x_11718:
        /* <DEDUP_REMOVED lines=11> */
[----:B------:R-:W0:Y:S02]  /*2050*/  F2I.S64.TRUNC R2, R3 ;  /* 0x0000000300027311 */ /* 0x000e24000020d900 */
[----:B0-----:R-:W-:Y:S01]  /*2060*/  PRMT R19, R2, 0x7610, R19 ;  /* 0x0000761002137816 */ /* 0x001fe20000000013 */
[----:B------:R-:W-:Y:S06]  /*2070*/  BRA `(.L_x_11707) ;  /* 0x0000000400c07947 */ /* 0x000fec0003800000 */
.L_x_11717:
[----:B------:R-:W2:Y:S02]  /*2080*/  LDG.E.U16 R2, desc[UR36][R4.64] ;  /* 0x0000002404027981 */ /* 0x000ea4000c1e1500 */
[----:B--2---:R-:W-:-:S06]  /*2090*/  SHF.L.U32 R2, R2, 0x10, RZ ;  /* 0x0000001002027819 */ /* 0x004fcc00000006ff */
[----:B------:R-:W0:Y:S02]  /*20a0*/  F2I.S64.TRUNC R2, R2 ;  /* 0x0000000200027311 */ /* 0x000e24000020d900 */
[----:B0-----:R-:W-:Y:S01]  /*20b0*/  PRMT R19, R2, 0x7610, R19 ;  /* 0x0000761002137816 */ /* 0x001fe20000000013 */
[----:B------:R-:W-:Y:S06]  /*20c0*/  BRA `(.L_x_11707) ;  /* 0x0000000400ac7947 */ /* 0x000fec0003800000 */
.L_x_11714:
        /* <DEDUP_REMOVED lines=10> */
.L_x_11721:
        /* <DEDUP_REMOVED lines=21> */
.L_x_11725:
[----:B------:R-:W-:Y:S05]  /*22c0*/  BSYNC.RECONVERGENT B1 ;  /* 0x0000000000017941 */ /* 0x000fea0003800200 */
.L_x_11724:
[----:B------:R-:W-:Y:S02]  /*22d0*/  SHF.L.U32 R0, R0, 0x14, RZ ;  /* 0x0000001400007819 */ /* 0x000fe400000006ff */
[----:B------:R-:W-:-:S04]  /*22e0*/  LEA R2, R2, 0x3b800000, 0x17 ;  /* 0x3b80000002027811 */ /* 0x000fc800078eb8ff */
[----:B------:R-:W-:-:S07]  /*22f0*/  LOP3.LUT R2, R2, R0, R7, 0xfe, !PT ;  /* 0x0000000002027212 */ /* 0x000fce00078efe07 */
.L_x_11723:
[----:B------:R-:W-:Y:S05]  /*2300*/  BSYNC.RECONVERGENT B0 ;  /* 0x0000000000007941 */ /* 0x000fea0003800200 */
.L_x_11722:
[----:B------:R-:W0:Y:S02]  /*2310*/  F2I.S64.TRUNC R2, R2 ;  /* 0x0000000200027311 */ /* 0x000e24000020d900 */
[----:B0-----:R-:W-:Y:S01]  /*2320*/  PRMT R19, R2, 0x7610, R19 ;  /* 0x0000761002137816 */ /* 0x001fe20000000013 */
[----:B------:R-:W-:Y:S06]  /*2330*/  BRA `(.L_x_11707) ;  /* 0x0000000400107947 */ /* 0x000fec0003800000 */
.L_x_11720:
        /* <DEDUP_REMOVED lines=21> */
.L_x_11729:
[----:B------:R-:W-:Y:S05]  /*2490*/  BSYNC.RECONVERGENT B1 ;  /* 0x0000000000017941 */ /* 0x000fea0003800200 */
.L_x_11728:
[----:B------:R-:W-:Y:S02]  /*24a0*/  SHF.L.U32 R0, R0, 0x15, RZ ;  /* 0x0000001500007819 */ /* 0x000fe400000006ff */
[----:B------:R-:W-:-:S04]  /*24b0*/  LEA R2, R2, 0x37800000, 0x17 ;  /* 0x3780000002027811 */ /* 0x000fc800078eb8ff */
[----:B------:R-:W-:-:S07]  /*24c0*/  LOP3.LUT R2, R2, R0, R7, 0xfe, !PT ;  /* 0x0000000002027212 */ /* 0x000fce00078efe07 */
.L_x_11727:
[----:B------:R-:W-:Y:S05]  /*24d0*/  BSYNC.RECONVERGENT B0 ;  /* 0x0000000000007941 */ /* 0x000fea0003800200 */
.L_x_11726:
[----:B------:R-:W0:Y:S02]  /*24e0*/  F2I.S64.TRUNC R2, R2 ;  /* 0x0000000200027311 */ /* 0x000e24000020d900 */
[----:B0-----:R-:W-:Y:S01]  /*24f0*/  PRMT R19, R2, 0x7610, R19 ;  /* 0x0000761002137816 */ /* 0x001fe20000000013 */
[----:B------:R-:W-:Y:S06]  /*2500*/  BRA `(.L_x_11707) ;  /* 0x00000000009c7947 */ /* 0x000fec0003800000 */
.L_x_11719:
[----:B------:R-:W-:-:S09]  /*2510*/  UISETP.NE.AND UP0, UPT, UR4, 0x1c, UPT ;  /* 0x0000001c0400788c */ /* 0x000fd2000bf05270 */
[----:B------:R-:W-:Y:S05]  /*2520*/  BRA.U !UP0, `(.L_x_11730) ;  /* 0x0000000108907547 */ /* 0x000fea000b800000 */
[----:B------:R-:W-:-:S09]  /*2530*/  UISETP.NE.AND UP0, UPT, UR4, 0x1d, UPT ;  /* 0x0000001d0400788c */ /* 0x000fd2000bf05270 */
[----:B------:R-:W-:Y:S05]  /*2540*/  BRA.U !UP0, `(.L_x_11731) ;  /* 0x0000000108807547 */ /* 0x000fea000b800000 */
[----:B------:R-:W-:-:S09]  /*2550*/  UISETP.NE.AND UP0, UPT, UR4, 0x2c, UPT ;  /* 0x0000002c0400788c */ /* 0x000fd2000bf05270 */
[----:B------:R-:W-:Y:S05]  /*2560*/  BRA.U !UP0, `(.L_x_11732) ;  /* 0x0000000108487547 */ /* 0x000fea000b800000 */
.L_x_11706:
        /* <DEDUP_REMOVED lines=16> */
.L_x_11733:
[----:B------:R-:W-:Y:S01]  /*2670*/  PRMT R19, RZ, 0x7610, R19 ;  /* 0x00007610ff137816 */ /* 0x000fe20000000013 */
[----:B------:R-:W-:Y:S06]  /*2680*/  BRA `(.L_x_11707) ;  /* 0x00000000003c7947 */ /* 0x000fec0003800000 */
.L_x_11732:
        /* <DEDUP_REMOVED lines=8> */
.L_x_11735:
[----:B------:R-:W-:Y:S05]  /*2710*/  BSYNC.RECONVERGENT B0 ;  /* 0x0000000000007941 */ /* 0x000fea0003800200 */
.L_x_11734:
[----:B------:R-:W0:Y:S02]  /*2720*/  F2I.S64.TRUNC R2, R2 ;  /* 0x0000000200027311 */ /* 0x000e24000020d900 */
[----:B0-----:R-:W-:Y:S01]  /*2730*/  PRMT R19, R2, 0x7610, R19 ;  /* 0x0000761002137816 */ /* 0x001fe20000000013 */
[----:B------:R-:W-:Y:S06]  /*2740*/  BRA `(.L_x_11707) ;  /* 0x00000000000c7947 */ /* 0x000fec0003800000 */
.L_x_11731:
[----:B------:R2:W5:Y:S01]  /*2750*/  LDG.E.U8 R19, desc[UR36][R4.64] ;  /* 0x0000002404137981 */ /* 0x000562000c1e1100 */
[----:B------:R-:W-:Y:S05]  /*2760*/  BRA `(.L_x_11707) ;  /* 0x0000000000047947 */ /* 0x000fea0003800000 */
.L_x_11730:
[----:B------:R1:W5:Y:S02]  /*2770*/  LDG.E.U8 R19, desc[UR36][R4.64] ;  /* 0x0000002404137981 */ /* 0x000364000c1e1100 */
.L_x_11707:
        /* <DEDUP_REMOVED lines=19> */
.L_x_11740:
[----:B------:R-:W2:Y:S02]  /*28b0*/  LDG.E.U8 R2, desc[UR36][R2.64] ;  /* 0x0000002402027981 */ /* 0x000ea4000c1e1100 */
[----:B--2---:R-:W-:-:S04]  /*28c0*/  ISETP.NE.AND P0, PT, R2, RZ, PT ;  /* 0x000000ff0200720c */ /* 0x004fc80003f05270 */
[----:B------:R-:W-:Y:S01]  /*28d0*/  P2R R22, PR, RZ, 0x1 ;  /* 0x00000001ff167803 */ /* 0x000fe20000000000 */
[----:B------:R-:W-:Y:S08]  /*28e0*/  BRA `(.L_x_11742) ;  /* 0x0000000800847947 */ /* 0x000ff00003800000 */
.L_x_11739:
        /* <DEDUP_REMOVED lines=11> */
.L_x_11744:
[----:B------:R-:W2:Y:S02]  /*29a0*/  LDG.E R2, desc[UR36][R2.64] ;  /* 0x0000002402027981 */ /* 0x000ea4000c1e1900 */
[----:B--2---:R-:W-:-:S04]  /*29b0*/  ISETP.NE.AND P0, PT, R2, RZ, PT ;  /* 0x000000ff0200720c */ /* 0x004fc80003f05270 */
[----:B------:R-:W-:Y:S01]  /*29c0*/  P2R R22, PR, RZ, 0x1 ;  /* 0x00000001ff167803 */ /* 0x000fe20000000000 */
[----:B------:R-:W-:Y:S08]  /*29d0*/  BRA `(.L_x_11742) ;  /* 0x0000000800487947 */ /* 0x000ff00003800000 */
.L_x_11743:
[----:B------:R-:W2:Y:S02]  /*29e0*/  LDG.E.U16 R2, desc[UR36][R2.64] ;  /* 0x0000002402027981 */ /* 0x000ea4000c1e1500 */
[----:B--2---:R-:W-:-:S04]  /*29f0*/  ISETP.NE.AND P0, PT, R2, RZ, PT ;  /* 0x000000ff0200720c */ /* 0x004fc80003f05270 */
[----:B------:R-:W-:Y:S01]  /*2a00*/  P2R R22, PR, RZ, 0x1 ;  /* 0x00000001ff167803 */ /* 0x000fe20000000000 */
[----:B------:R-:W-:Y:S08]  /*2a10*/  BRA `(.L_x_11742) ;  /* 0x0000000800387947 */ /* 0x000ff00003800000 */
.L_x_11738:
        /* <DEDUP_REMOVED lines=10> */
.L_x_11746:
[----:B------:R-:W2:Y:S02]  /*2ac0*/  LDG.E.U16 R0, desc[UR36][R2.64] ;  /* 0x0000002402007981 */ /* 0x000ea4000c1e1500 */
[----:B--2---:R-:W-:-:S05]  /*2ad0*/  HADD2.F32 R0, -RZ, R0.H0_H0 ;  /* 0x20000000ff007230 */ /* 0x004fca0000004100 */
[----:B------:R-:W-:-:S04]  /*2ae0*/  FSETP.NEU.FTZ.AND P0, PT, R0, RZ, PT ;  /* 0x000000ff0000720b */ /* 0x000fc80003f1d000 */
[----:B------:R-:W-:Y:S01]  /*2af0*/  P2R R22, PR, RZ, 0x1 ;  /* 0x00000001ff167803 */ /* 0x000fe20000000000 */
[----:B------:R-:W-:Y:S08]  /*2b00*/  BRA `(.L_x_11742) ;  /* 0x0000000400fc7947 */ /* 0x000ff00003800000 */
.L_x_11745:
        /* <DEDUP_REMOVED lines=12> */
.L_x_11748:
        /* <DEDUP_REMOVED lines=10> */
.L_x_11747:
[----:B------:R-:W2:Y:S02]  /*2c70*/  LDG.E.64 R2, desc[UR36][R2.64] ;  /* 0x0000002402027981 */ /* 0x000ea4000c1e1b00 */
[----:B--2---:R-:W-:-:S06]  /*2c80*/  DSETP.NEU.AND P0, PT, R2, RZ, PT ;  /* 0x000000ff0200722a */ /* 0x004fcc0003f0d000 */
[----:B------:R-:W-:Y:S01]  /*2c90*/  P2R R22, PR, RZ, 0x1 ;  /* 0x00000001ff167803 */ /* 0x000fe20000000000 */
[----:B------:R-:W-:Y:S07]  /*2ca0*/  BRA `(.L_x_11742) ;  /* 0x0000000400947947 */ /* 0x000fee0003800000 */
.L_x_11737:
        /* <DEDUP_REMOVED lines=12> */
.L_x_11751:
[----:B-1234-:R-:W2:Y:S02]  /*2d70*/  LDG.E.128 R4, desc[UR36][R2.64] ;  /* 0x0000002402047981 */ /* 0x01eea4000c1e1d00 */
[----:B--2---:R-:W-:-:S06]  /*2d80*/  DSETP.NEU.AND P0, PT, R6, RZ, PT ;  /* 0x000000ff0600722a */ /* 0x004fcc0003f0d000 */
[----:B------:R-:W-:-:S06]  /*2d90*/  DSETP.NEU.OR P0, PT, R4, RZ, P0 ;  /* 0x000000ff0400722a */ /* 0x000fcc000070d400 */
[----:B------:R-:W-:Y:S01]  /*2da0*/  P2R R22, PR, RZ, 0x1 ;  /* 0x00000001ff167803 */ /* 0x000fe20000000000 */
[----:B------:R-:W-:Y:S07]  /*2db0*/  BRA `(.L_x_11742) ;  /* 0x0000000400507947 */ /* 0x000fee0003800000 */
.L_x_11750:
        /* <DEDUP_REMOVED lines=10> */
.L_x_11753:
[----:B------:R-:W1:Y:S02]  /*2e60*/  LDG.E.U8 R0, desc[UR36][R2.64] ;  /* 0x0000002402007981 */ /* 0x000e64000c1e1100 */
[----:B-1234-:R-:W-:-:S05]  /*2e70*/  IMAD.SHL.U32 R4, R0, 0x2000000, RZ ;  /* 0x0200000000047824 */ /* 0x01efca00078e00ff */
        /* <DEDUP_REMOVED lines=10> */
.L_x_11752:
[----:B------:R-:W2:Y:S02]  /*2f20*/  LDG.E.U16 R0, desc[UR36][R2.64] ;  /* 0x0000002402007981 */ /* 0x000ea4000c1e1500 */
[----:B--2---:R-:W-:-:S05]  /*2f30*/  IMAD.U32 R0, R0, 0x10000, RZ ;  /* 0x0001000000007824 */ /* 0x004fca00078e00ff */
[----:B------:R-:W-:-:S04]  /*2f40*/  FSETP.NEU.FTZ.AND P0, PT, R0, RZ, PT ;  /* 0x000000ff0000720b */ /* 0x000fc80003f1d000 */
[----:B------:R-:W-:Y:S01]  /*2f50*/  P2R R22, PR, RZ, 0x1 ;  /* 0x00000001ff167803 */ /* 0x000fe20000000000 */
[----:B------:R-:W-:Y:S08]  /*2f60*/  BRA `(.L_x_11742) ;  /* 0x0000000000e47947 */ /* 0x000ff00003800000 */
.L_x_11749:
        /* <DEDUP_REMOVED lines=12> */
.L_x_11756:
[----:B------:R-:W2:Y:S02]  /*3030*/  LDG.E.U8 R2, desc[UR36][R2.64] ;  /* 0x0000002402027981 */ /* 0x000ea4000c1e1100 */
[----:B--2---:R-:W-:-:S04]  /*3040*/  ISETP.NE.AND P0, PT, R2, RZ, PT ;  /* 0x000000ff0200720c */ /* 0x004fc80003f05270 */
[----:B------:R-:W-:Y:S01]  /*3050*/  P2R R22, PR, RZ, 0x1 ;  /* 0x00000001ff167803 */ /* 0x000fe20000000000 */
[----:B------:R-:W-:Y:S08]  /*3060*/  BRA `(.L_x_11742) ;  /* 0x0000000000a47947 */ /* 0x000ff00003800000 */
.L_x_11755:
[----:B------:R-:W2:Y:S02]  /*3070*/  LDG.E.U8 R2, desc[UR36][R2.64] ;  /* 0x0000002402027981 */ /* 0x000ea4000c1e1100 */
[----:B--2---:R-:W-:-:S04]  /*3080*/  ISETP.NE.AND P0, PT, R2, RZ, PT ;  /* 0x000000ff0200720c */ /* 0x004fc80003f05270 */
[----:B------:R-:W-:Y:S01]  /*3090*/  P2R R22, PR, RZ, 0x1 ;  /* 0x00000001ff167803 */ /* 0x000fe20000000000 */
[----:B------:R-:W-:Y:S08]  /*30a0*/  BRA `(.L_x_11742) ;  /* 0x0000000000947947 */ /* 0x000ff00003800000 */
.L_x_11754:
[----:B------:R-:W-:-:S09]  /*30b0*/  UISETP.NE.AND UP0, UPT, UR4, 0x1c, UPT ;  /* 0x0000001c0400788c */ /* 0x000fd2000bf05270 */
[----:B------:R-:W-:Y:S05]  /*30c0*/  BRA.U !UP0, `(.L_x_11757) ;  /* 0x0000000108807547 */ /* 0x000fea000b800000 */
[----:B------:R-:W-:-:S09]  /*30d0*/  UISETP.NE.AND UP0, UPT, UR4, 0x1d, UPT ;  /* 0x0000001d0400788c */ /* 0x000fd2000bf05270 */
[----:B------:R-:W-:Y:S05]  /*30e0*/  BRA.U !UP0, `(.L_x_11758) ;  /* 0x0000000108647547 */ /* 0x000fea000b800000 */
[----:B------:R-:W-:-:S09]  /*30f0*/  UISETP.NE.AND UP0, UPT, UR4, 0x2c, UPT ;  /* 0x0000002c0400788c */ /* 0x000fd2000bf05270 */
[----:B------:R-:W-:Y:S05]  /*3100*/  BRA.U !UP0, `(.L_x_11759) ;  /* 0x00000001084c7547 */ /* 0x000fea000b800000 */
.L_x_11741:
[----:B------:R-:W-:Y:S01]  /*3110*/  MOV R2, 0x0 ;  /* 0x0000000000027802 */ /* 0x000fe20000000f00 */
[----:B------:R-:W1:Y:S01]  /*3120*/  LDCU.64 UR6, c[0x4][0x4e8] ;  /* 0x01009d00ff0677ac */ /* 0x000e620008000a00 */
[----:B------:R-:W-:Y:S02]  /*3130*/  HFMA2 R13, -RZ, RZ, 0, 0 ;  /* 0x00000000ff0d7431 */ /* 0x000fe400000001ff */
[----:B------:R-:W-:Y:S01]  /*3140*/  IMAD.MOV.U32 R8, RZ, RZ, 0x4e ;  /* 0x0000004eff087424 */ /* 0x000fe200078e00ff */
[----:B------:R-:W0:Y:S01]  /*3150*/  LDCU.64 UR8, c[0x4][0x4f0] ;  /* 0x01009e00ff0877ac */ /* 0x000e220008000a00 */
[----:B------:R-:W0:Y:S01]  /*3160*/  LDC.64 R2, c[0x4][R2] ;  /* 0x0100000002027b82 */ /* 0x000e220000000a00 */
[----:B------:R-:W-:Y:S01]  /*3170*/  IMAD.MOV.U32 R12, RZ, RZ, 0x1 ;  /* 0x00000001ff0c7424 */ /* 0x000fe200078e00ff */
[----:B------:R-:W0:Y:S01]  /*3180*/  LDCU.64 UR4, c[0x4][0x320] ;  /* 0x01006400ff0477ac */ /* 0x000e220008000a00 */
[----:B-1234-:R-:W-:Y:S02]  /*3190*/  IMAD.U32 R4, RZ, RZ, UR6 ;  /* 0x00000006ff047e24 */ /* 0x01efe4000f8e00ff */
[----:B------:R-:W-:-:S02]  /*31a0*/  IMAD.U32 R5, RZ, RZ, UR7 ;  /* 0x00000007ff057e24 */ /* 0x000fc4000f8e00ff */
[----:B0-----:R-:W-:Y:S01]  /*31b0*/  IMAD.U32 R6, RZ, RZ, UR8 ;  /* 0x00000008ff067e24 */ /* 0x001fe2000f8e00ff */
[----:B------:R-:W-:Y:S01]  /*31c0*/  MOV R7, UR9 ;  /* 0x0000000900077c02 */ /* 0x000fe20008000f00 */
[----:B------:R-:W-:Y:S02]  /*31d0*/  IMAD.U32 R10, RZ, RZ, UR4 ;  /* 0x00000004ff0a7e24 */ /* 0x000fe4000f8e00ff */
[----:B------:R-:W-:-:S07]  /*31e0*/  IMAD.U32 R11, RZ, RZ, UR5 ;  /* 0x00000005ff0b7e24 */ /* 0x000fce000f8e00ff */
[----:B------:R-:W-:-:S07]  /*31f0*/  LEPC R20, `(.L_x_11760) ;  /* 0x000000001014794e */ /* 0x000fce0000000000 */
[----:B-----5:R-:W-:Y:S05]  /*3200*/  CALL.ABS.NOINC R2 ;  /* 0x0000000002007343 */ /* 0x020fea0003c00000 */
.L_x_11760:
[----:B------:R-:W-:-:S04]  /*3210*/  PLOP3.LUT P0, PT, PT, PT, PT, 0x8, 0x80 ;  /* 0x000000000080781c */ /* 0x000fc80003f0e170 */
[----:B------:R-:W-:Y:S01]  /*3220*/  P2R R22, PR, RZ, 0x1 ;  /* 0x00000001ff167803 */ /* 0x000fe20000000000 */
[----:B------:R-:W-:Y:S08]  /*3230*/  BRA `(.L_x_11742) ;  /* 0x0000000000307947 */ /* 0x000ff00003800000 */
.L_x_11759:
[----:B------:R-:W2:Y:S02]  /*3240*/  LDG.E.U8 R2, desc[UR36][R2.64] ;  /* 0x0000002402027981 */ /* 0x000ea4000c1e1100 */
[----:B--2---:R-:W-:-:S04]  /*3250*/  ISETP.NE.AND P0, PT, R2, RZ, PT ;  /* 0x000000ff0200720c */ /* 0x004fc80003f05270 */
[----:B------:R-:W-:Y:S01]  /*3260*/  P2R R22, PR, RZ, 0x1 ;  /* 0x00000001ff167803 */ /* 0x000fe20000000000 */
[----:B------:R-:W-:Y:S08]  /*3270*/  BRA `(.L_x_11742) ;  /* 0x0000000000207947 */ /* 0x000ff00003800000 */
.L_x_11758:
[----:B------:R-:W2:Y:S02]  /*3280*/  LDG.E.64 R2, desc[UR36][R2.64] ;  /* 0x0000002402027981 */ /* 0x000ea4000c1e1b00 */
[----:B--2---:R-:W-:-:S04]  /*3290*/  ISETP.NE.U32.AND P0, PT, R2, RZ, PT ;  /* 0x000000ff0200720c */ /* 0x004fc80003f05070 */
[----:B------:R-:W-:-:S04]  /*32a0*/  ISETP.NE.AND.EX P0, PT, R3, RZ, PT, P0 ;  /* 0x000000ff0300720c */ /* 0x000fc80003f05300 */
[----:B------:R-:W-:Y:S01]  /*32b0*/  P2R R22, PR, RZ, 0x1 ;  /* 0x00000001ff167803 */ /* 0x000fe20000000000 */
[----:B------:R-:W-:Y:S08]  /*32c0*/  BRA `(.L_x_11742) ;  /* 0x00000000000c7947 */ /* 0x000ff00003800000 */
.L_x_11757:
[----:B------:R-:W2:Y:S02]  /*32d0*/  LDG.E R2, desc[UR36][R2.64] ;  /* 0x0000002402027981 */ /* 0x000ea4000c1e1900 */
[----:B--2---:R-:W-:-:S04]  /*32e0*/  ISETP.NE.AND P0, PT, R2, RZ, PT ;  /* 0x000000ff0200720c */ /* 0x004fc80003f05270 */
[----:B------:R-:W-:-:S09]  /*32f0*/  P2R R22, PR, RZ, 0x1 ;  /* 0x00000001ff167803 */ /* 0x000fd20000000000 */
.L_x_11742:
[----:B------:R-:W-:Y:S05]  /*3300*/  BSYNC.RECONVERGENT B6 ;  /* 0x0000000000067941 */ /* 0x000fea0003800200 */
.L_x_11736:
        /* <DEDUP_REMOVED lines=17> */
.L_x_11764:
[----:B------:R0:W5:Y:S01]  /*3420*/  LDG.E.U8 R2, desc[UR36][R4.64] ;  /* 0x0000002404027981 */ /* 0x000162000c1e1100 */
[----:B------:R-:W-:Y:S01]  /*3430*/  IMAD.MOV.U32 R3, RZ, RZ, RZ ;  /* 0x000000ffff037224 */ /* 0x000fe200078e00ff */
[----:B------:R-:W-:Y:S06]  /*3440*/  BRA `(.L_x_11766) ;  /* 0x0000000c00407947 */ /* 0x000fec0003800000 */
.L_x_11763:
        /* <DEDUP_REMOVED lines=8> */
.L_x_11768:
[----:B------:R-:W2:Y:S02]  /*34d0*/  LDG.E R2, desc[UR36][R4.64] ;  /* 0x0000002404027981 */ /* 0x000ea4000c1e1900 */
[----:B--2---:R-:W-:Y:S01]  /*34e0*/  SHF.R.S32.HI R3, RZ, 0x1f, R2 ;  /* 0x0000001fff037819 */ /* 0x004fe20000011402 */
[----:B------:R-:W-:Y:S06]  /*34f0*/  BRA `(.L_x_11766) ;  /* 0x0000000c00147947 */ /* 0x000fec0003800000 */
.L_x_11767:
[----:B------:R-:W2:Y:S02]  /*3500*/  LDG.E.S16 R2, desc[UR36][R4.64] ;  /* 0x0000002404027981 */ /* 0x000ea4000c1e1700 */
[----:B--2---:R-:W-:Y:S01]  /*3510*/  SHF.R.S32.HI R3, RZ, 0x1f, R2 ;  /* 0x0000001fff037819 */ /* 0x004fe20000011402 */
[----:B------:R-:W-:Y:S06]  /*3520*/  BRA `(.L_x_11766) ;  /* 0x0000000c00087947 */ /* 0x000fec0003800000 */
.L_x_11762:
        /* <DEDUP_REMOVED lines=9> */
.L_x_11770:
[----:B------:R-:W2:Y:S02]  /*35c0*/  LDG.E.U16 R4, desc[UR36][R4.64] ;  /* 0x0000002404047981 */ /* 0x000ea4000c1e1500 */
[----:B--2---:R-:W-:-:S06]  /*35d0*/  HADD2.F32 R2, -RZ, R4.H0_H0 ;  /* 0x20000004ff027230 */ /* 0x004fcc0000004100 */
[----:B------:R-:W0:Y:S01]  /*35e0*/  F2I.S64.TRUNC R2, R2 ;  /* 0x0000000200027311 */ /* 0x000e22000020d900 */
[----:B------:R-:W-:Y:S05]  /*35f0*/  BRA `(.L_x_11766) ;  /* 0x0000000800d47947 */ /* 0x000fea0003800000 */
.L_x_11769:
        /* <DEDUP_REMOVED lines=9> */
.L_x_11772:
[----:B------:R-:W2:Y:S02]  /*3690*/  LDG.E.U16 R4, desc[UR36][R4.64] ;  /* 0x0000002404047981 */ /* 0x000ea4000c1e1500 */
[----:B--2---:R-:W-:-:S06]  /*36a0*/  HADD2.F32 R2, -RZ, R4.H0_H0 ;  /* 0x20000004ff027230 */ /* 0x004fcc0000004100 */
[----:B------:R-:W0:Y:S01]  /*36b0*/  F2I.S64.TRUNC R2, R2 ;  /* 0x0000000200027311 */ /* 0x000e22000020d900 */
[----:B------:R-:W-:Y:S05]  /*36c0*/  BRA `(.L_x_11766) ;  /* 0x0000000800a07947 */ /* 0x000fea0003800000 */
.L_x_11771:
[----:B------:R-:W2:Y:S02]  /*36d0*/  LDG.E.64 R2, desc[UR36][R4.64] ;  /* 0x0000002404027981 */ /* 0x000ea4000c1e1b00 */
[----:B--2---:R-:W0:Y:S01]  /*36e0*/  F2I.S64.F64.TRUNC R2, R2 ;  /* 0x0000000200027311 */ /* 0x004e22000030d900 */
[----:B------:R-:W-:Y:S05]  /*36f0*/  BRA `(.L_x_11766) ;  /* 0x0000000800947947 */ /* 0x000fea0003800000 */
.L_x_11761:
        /* <DEDUP_REMOVED lines=13> */
.L_x_11775:
[----:B------:R-:W2:Y:S02]  /*37d0*/  LDG.E.64 R2, desc[UR36][R4.64] ;  /* 0x0000002404027981 */ /* 0x000ea4000c1e1b00 */
[----:B--2---:R-:W0:Y:S01]  /*37e0*/  F2I.S64.F64.TRUNC R2, R2 ;  /* 0x0000000200027311 */ /* 0x004e22000030d900 */
[----:B------:R-:W-:Y:S05]  /*37f0*/  BRA `(.L_x_11766) ;  /* 0x0000000800547947 */ /* 0x000fea0003800000 */
.L_x_11774:
        /* <DEDUP_REMOVED lines=26> */
.L_x_11777:
        /* <DEDUP_REMOVED lines=13> */
.L_x_11776:
[----:B------:R-:W2:Y:S02]  /*3a70*/  LDG.E.U16 R2, desc[UR36][R4.64] ;  /* 0x0000002404027981 */ /* 0x000ea4000c1e1500 */
[----:B--2---:R-:W-:-:S06]  /*3a80*/  IMAD.U32 R2, R2, 0x10000, RZ ;  /* 0x0001000002027824 */ /* 0x004fcc00078e00ff */
[----:B------:R-:W1:Y:S01]  /*3a90*/  F2I.S64.TRUNC R2, R2 ;  /* 0x0000000200027311 */ /* 0x000e62000020d900 */
[----:B------:R-:W-:Y:S05]  /*3aa0*/  BRA `(.L_x_11766) ;  /* 0x0000000400a87947 */ /* 0x000fea0003800000 */
.L_x_11773:
        /* <DEDUP_REMOVED lines=11> */
.L_x_11780:
        /* <DEDUP_REMOVED lines=21> */
.L_x_11784:
[----:B------:R-:W-:Y:S05]  /*3cb0*/  BSYNC.RECONVERGENT B1 ;  /* 0x0000000000017941 */ /* 0x000fea0003800200 */
.L_x_11783:
[----:B------:R-:W-:Y:S01]  /*3cc0*/  IMAD.SHL.U32 R0, R0, 0x100000, RZ ;  /* 0x0010000000007824 */ /* 0x000fe200078e00ff */
[----:B------:R-:W-:-:S04]  /*3cd0*/  LEA R2, R2, 0x3b800000, 0x17 ;  /* 0x3b80000002027811 */ /* 0x000fc800078eb8ff */
[----:B------:R-:W-:-:S07]  /*3ce0*/  LOP3.LUT R2, R2, R0, R7, 0xfe, !PT ;  /* 0x0000000002027212 */ /* 0x000fce00078efe07 */
.L_x_11782:
[----:B------:R-:W-:Y:S05]  /*3cf0*/  BSYNC.RECONVERGENT B0 ;  /* 0x0000000000007941 */ /* 0x000fea0003800200 */
.L_x_11781:
[----:B------:R-:W0:Y:S01]  /*3d00*/  F2I.S64.TRUNC R2, R2 ;  /* 0x0000000200027311 */ /* 0x000e22000020d900 */
[----:B------:R-:W-:Y:S05]  /*3d10*/  BRA `(.L_x_11766) ;  /* 0x00000004000c7947 */ /* 0x000fea0003800000 */
.L_x_11779:
        /* <DEDUP_REMOVED lines=21> */
.L_x_11788:
[----:B------:R-:W-:Y:S05]  /*3e70*/  BSYNC.RECONVERGENT B1 ;  /* 0x0000000000017941 */ /* 0x000fea0003800200 */
.L_x_11787:
[----:B------:R-:W-:Y:S01]  /*3e80*/  IMAD.SHL.U32 R0, R0, 0x200000, RZ ;  /* 0x0020000000007824 */ /* 0x000fe200078e00ff */
[----:B------:R-:W-:-:S04]  /*3e90*/  LEA R2, R2, 0x37800000, 0x17 ;  /* 0x3780000002027811 */ /* 0x000fc800078eb8ff */
[----:B------:R-:W-:-:S07]  /*3ea0*/  LOP3.LUT R2, R2, R0, R7, 0xfe, !PT ;  /* 0x0000000002027212 */ /* 0x000fce00078efe07 */
.L_x_11786:
[----:B------:R-:W-:Y:S05]  /*3eb0*/  BSYNC.RECONVERGENT B0 ;  /* 0x0000000000007941 */ /* 0x000fea0003800200 */
.L_x_11785:
[----:B------:R-:W0:Y:S01]  /*3ec0*/  F2I.S64.TRUNC R2, R2 ;  /* 0x0000000200027311 */ /* 0x000e22000020d900 */
[----:B------:R-:W-:Y:S05]  /*3ed0*/  BRA `(.L_x_11766) ;  /* 0x00000000009c7947 */ /* 0x000fea0003800000 */
.L_x_11778:
[----:B------:R-:W-:-:S09]  /*3ee0*/  UISETP.NE.AND UP0, UPT, UR4, 0x1c, UPT ;  /* 0x0000001c0400788c */ /* 0x000fd2000bf05270 */
[----:B------:R-:W-:Y:S05]  /*3ef0*/  BRA.U !UP0, `(.L_x_11789) ;  /* 0x00000001088c7547 */ /* 0x000fea000b800000 */
[----:B------:R-:W-:-:S09]  /*3f00*/  UISETP.NE.AND UP0, UPT, UR4, 0x1d, UPT ;  /* 0x0000001d0400788c */ /* 0x000fd2000bf05270 */
[----:B------:R-:W-:Y:S05]  /*3f10*/  BRA.U !UP0, `(.L_x_11790) ;  /* 0x00000001087c7547 */ /* 0x000fea000b800000 */
[----:B------:R-:W-:-:S09]  /*3f20*/  UISETP.NE.AND UP0, UPT, UR4, 0x2c, UPT ;  /* 0x0000002c0400788c */ /* 0x000fd2000bf05270 */
[----:B------:R-:W-:Y:S05]  /*3f30*/  BRA.U !UP0, `(.L_x_11791) ;  /* 0x0000000108487547 */ /* 0x000fea000b800000 */
.L_x_11765:
        /* <DEDUP_REMOVED lines=16> */
.L_x_11792:
[----:B------:R-:W-:Y:S01]  /*4040*/  CS2R R2, SRZ ;  /* 0x0000000000027805 */ /* 0x000fe2000001ff00 */
[----:B------:R-:W-:Y:S06]  /*4050*/  BRA `(.L_x_11766) ;  /* 0x00000000003c7947 */ /* 0x000fec0003800000 */
.L_x_11791:
        /* <DEDUP_REMOVED lines=8> */
.L_x_11794:
[----:B------:R-:W-:Y:S05]  /*40e0*/  BSYNC.RECONVERGENT B0 ;  /* 0x0000000000007941 */ /* 0x000fea0003800200 */
.L_x_11793:
[----:B------:R-:W4:Y:S01]  /*40f0*/  F2I.S64.TRUNC R2, R2 ;  /* 0x0000000200027311 */ /* 0x000f22000020d900 */
[----:B------:R-:W-:Y:S05]  /*4100*/  BRA `(.L_x_11766) ;  /* 0x0000000000107947 */ /* 0x000fea0003800000 */
.L_x_11790:
[----:B------:R0:W5:Y:S01]  /*4110*/  LDG.E.64 R2, desc[UR36][R4.64] ;  /* 0x0000002404027981 */ /* 0x000162000c1e1b00 */
[----:B------:R-:W-:Y:S05]  /*4120*/  BRA `(.L_x_11766) ;  /* 0x0000000000087947 */ /* 0x000fea0003800000 */
.L_x_11789:
[----:B------:R0:W5:Y:S01]  /*4130*/  LDG.E R2, desc[UR36][R4.64] ;  /* 0x0000002404027981 */ /* 0x000162000c1e1900 */
[----:B------:R-:W-:-:S07]  /*4140*/  IMAD.MOV.U32 R3, RZ, RZ, RZ ;  /* 0x000000ffff037224 */ /* 0x000fce00078e00ff */
.L_x_11766:
[----:B------:R-:W-:Y:S01]  /*4150*/  ISETP.NE.AND P1, PT, R22, RZ, PT ;  /* 0x000000ff1600720c */ /* 0x000fe20003f25270 */
[----:B------:R-:W1:-:S12]  /*4160*/  LDCU.64 UR6, c[0x0][0x648] ;  /* 0x0000c900ff0677ac */ /* 0x000e580008000a00 */
[----:B0-----:R-:W1:Y:S02]  /*4170*/  @P1 LDC.64 R4, c[0x0][0x668] ;  /* 0x00019a00ff041b82 */ /* 0x001e640000000a00 */
[----:B-12345:R-:W-:-:S05]  /*4180*/  @P1 IADD3 R4, P0, PT, R2, R4, RZ ;  /* 0x0000000402041210 */ /* 0x03efca0007f1e0ff */
[----:B------:R-:W-:-:S05]  /*4190*/  @P1 IMAD.X R5, R3, 0x1, R5, P0 ;  /* 0x0000000103051824 */ /* 0x000fca00000e0605 */
[----:B------:R0:W5:Y:S01]  /*41a0*/  @P1 LDG.E.U8 R19, desc[UR36][R4.64] ;  /* 0x0000002404131981 */ /* 0x000162000c1e1100 */
[----:B------:R-:W-:Y:S01]  /*41b0*/  ULOP3.LUT UR4, UR39, 0xff, URZ, 0xc0, !UPT ;  /* 0x000000ff27047892 */ /* 0x000fe2000f8ec0ff */
[----:B------:R-:W-:Y:S01]  /*41c0*/  IADD3 R2, P0, PT, R16, UR6, RZ ;  /* 0x0000000610027c10 */ /* 0x000fe2000ff1e0ff */
[----:B------:R-:W-:Y:S02]  /*41d0*/  BSSY.RECONVERGENT B6, `(.L_x_11795) ;  /* 0x00000e4000067945 */ /* 0x000fe40003800200 */
        /* <DEDUP_REMOVED lines=13> */
.L_x_11799:
[----:B-----5:R0:W-:Y:S01]  /*42b0*/  STG.E.U8 desc[UR36][R2.64], R19 ;  /* 0x0000001302007986 */ /* 0x0201e2000c101124 */
[----:B------:R-:W-:Y:S05]  /*42c0*/  BRA `(.L_x_11801) ;  /* 0x0000000c00507947 */ /* 0x000fea0003800000 */
.L_x_11798:
[----:B------:R-:W-:-:S09]  /*42d0*/  UISETP.NE.AND UP0, UPT, UR4, 0x2, UPT ;  /* 0x000000020400788c */ /* 0x000fd2000bf05270 */
[----:B------:R-:W-:Y:S05]  /*42e0*/  BRA.U !UP0, `(.L_x_11802) ;  /* 0x00000001082c7547 */ /* 0x000fea000b800000 */
[----:B------:R-:W-:-:S09]  /*42f0*/  UISETP.NE.AND UP0, UPT, UR4, 0x3, UPT ;  /* 0x000000030400788c */ /* 0x000fd2000bf05270 */
[----:B------:R-:W-:Y:S05]  /*4300*/  BRA.U !UP0, `(.L_x_11803) ;  /* 0x0000000108187547 */ /* 0x000fea000b800000 */
[----:B------:R-:W-:-:S09]  /*4310*/  UISETP.NE.AND UP0, UPT, UR4, 0x4, UPT ;  /* 0x000000040400788c */ /* 0x000fd2000bf05270 */
[----:B------:R-:W-:Y:S05]  /*4320*/  BRA.U UP0, `(.L_x_11800) ;  /* 0x00000009009c7547 */ /* 0x000fea000b800000 */
[----:B------:R-:W-:Y:S01]  /*4330*/  HFMA2 R5, -RZ, RZ, 0, 0 ;  /* 0x00000000ff057431 */ /* 0x000fe200000001ff */
[----:B-----5:R-:W-:-:S05]  /*4340*/  LOP3.LUT R4, R19, 0xff, RZ, 0xc0, !PT ;  /* 0x000000ff13047812 */ /* 0x020fca00078ec0ff */
[----:B------:R0:W-:Y:S01]  /*4350*/  STG.E.64 desc[UR36][R2.64], R4 ;  /* 0x0000000402007986 */ /* 0x0001e2000c101b24 */
[----:B------:R-:W-:Y:S05]  /*4360*/  BRA `(.L_x_11801) ;  /* 0x0000000c00287947 */ /* 0x000fea0003800000 */
.L_x_11803:
[----:B-----5:R-:W-:-:S05]  /*4370*/  LOP3.LUT R19, R19, 0xff, RZ, 0xc0, !PT ;  /* 0x000000ff13137812 */ /* 0x020fca00078ec0ff */
[----:B------:R0:W-:Y:S01]  /*4380*/  STG.E desc[UR36][R2.64], R19 ;  /* 0x0000001302007986 */ /* 0x0001e2000c101924 */
[----:B------:R-:W-:Y:S05]  /*4390*/  BRA `(.L_x_11801) ;  /* 0x0000000c001c7947 */ /* 0x000fea0003800000 */
.L_x_11802:
[----:B-----5:R-:W-:-:S05]  /*43a0*/  LOP3.LUT R19, R19, 0xff, RZ, 0xc0, !PT ;  /* 0x000000ff13137812 */ /* 0x020fca00078ec0ff */
[----:B------:R0:W-:Y:S01]  /*43b0*/  STG.E.U16 desc[UR36][R2.64], R19 ;  /* 0x0000001302007986 */ /* 0x0001e2000c101524 */
[----:B------:R-:W-:Y:S05]  /*43c0*/  BRA `(.L_x_11801) ;  /* 0x0000000c00107947 */ /* 0x000fea0003800000 */
.L_x_11797:
[----:B------:R-:W-:-:S09]  /*43d0*/  UISETP.GT.AND UP0, UPT, UR4, 0x6, UPT ;  /* 0x000000060400788c */ /* 0x000fd2000bf04270 */
[----:B------:R-:W-:Y:S05]  /*43e0*/  BRA.U UP0, `(.L_x_11804) ;  /* 0x0000000100347547 */ /* 0x000fea000b800000 */
[----:B------:R-:W-:-:S09]  /*43f0*/  UISETP.NE.AND UP0, UPT, UR4, 0x5, UPT ;  /* 0x000000050400788c */ /* 0x000fd2000bf05270 */
[----:B------:R-:W-:Y:S05]  /*4400*/  BRA.U !UP0, `(.L_x_11805) ;  /* 0x0000000108187547 */ /* 0x000fea000b800000 */
[----:B------:R-:W-:-:S09]  /*4410*/  UISETP.NE.AND UP0, UPT, UR4, 0x6, UPT ;  /* 0x000000060400788c */ /* 0x000fd2000bf05270 */
[----:B------:R-:W-:Y:S05]  /*4420*/  BRA.U UP0, `(.L_x_11800) ;  /* 0x00000009005c7547 */ /* 0x000fea000b800000 */
[----:B-----5:R-:W-:-:S06]  /*4430*/  LOP3.LUT R5, R19, 0xff, RZ, 0xc0, !PT ;  /* 0x000000ff13057812 */ /* 0x020fcc00078ec0ff */
[----:B------:R-:W0:Y:S02]  /*4440*/  I2F.U16 R5, R5 ;  /* 0x0000000500057306 */ /* 0x000e240000101000 */
[----:B0-----:R0:W-:Y:S01]  /*4450*/  STG.E desc[UR36][R2.64], R5 ;  /* 0x0000000502007986 */ /* 0x0011e2000c101924 */
[----:B------:R-:W-:Y:S05]  /*4460*/  BRA `(.L_x_11801) ;  /* 0x0000000800e87947 */ /* 0x000fea0003800000 */
.L_x_11805:
[----:B-----5:R-:W-:-:S04]  /*4470*/  LOP3.LUT R19, R19, 0xff, RZ, 0xc0, !PT ;  /* 0x000000ff13137812 */ /* 0x020fc800078ec0ff */
[----:B------:R-:W0:Y:S02]  /*4480*/  I2F.U16 R0, R19 ;  /* 0x0000001300007306 */ /* 0x000e240000101000 */
[----:B0-----:R-:W-:-:S05]  /*4490*/  F2FP.F16.F32.PACK_AB R0, RZ, R0 ;  /* 0x00000000ff00723e */ /* 0x001fca00000000ff */
[----:B------:R0:W-:Y:S01]  /*44a0*/  STG.E.U16 desc[UR36][R2.64], R0 ;  /* 0x0000000002007986 */ /* 0x0001e2000c101524 */
[----:B------:R-:W-:Y:S05]  /*44b0*/  BRA `(.L_x_11801) ;  /* 0x0000000800d47947 */ /* 0x000fea0003800000 */
.L_x_11804:
[----:B------:R-:W-:-:S09]  /*44c0*/  UISETP.NE.AND UP0, UPT, UR4, 0x7, UPT ;  /* 0x000000070400788c */ /* 0x000fd2000bf05270 */
[----:B------:R-:W-:Y:S05]  /*44d0*/  BRA.U !UP0, `(.L_x_11806) ;  /* 0x00000001083c7547 */ /* 0x000fea000b800000 */
[----:B------:R-:W-:-:S09]  /*44e0*/  UISETP.NE.AND UP0, UPT, UR4, 0x8, UPT ;  /* 0x000000080400788c */ /* 0x000fd2000bf05270 */
[----:B------:R-:W-:Y:S05]  /*44f0*/  BRA.U !UP0, `(.L_x_11807) ;  /* 0x00000001081c7547 */ /* 0x000fea000b800000 */
[----:B------:R-:W-:-:S09]  /*4500*/  UISETP.NE.AND UP0, UPT, UR4, 0x9, UPT ;  /* 0x000000090400788c */ /* 0x000fd2000bf05270 */
[----:B------:R-:W-:Y:S05]  /*4510*/  BRA.U UP0, `(.L_x_11800) ;  /* 0x0000000900207547 */ /* 0x000fea000b800000 */
[----:B-----5:R-:W-:Y:S01]  /*4520*/  LOP3.LUT R19, R19, 0xff, RZ, 0xc0, !PT ;  /* 0x000000ff13137812 */ /* 0x020fe200078ec0ff */
[----:B------:R-:W-:-:S03]  /*4530*/  IMAD.MOV.U32 R5, RZ, RZ, RZ ;  /* 0x000000ffff057224 */ /* 0x000fc600078e00ff */
[----:B------:R-:W0:Y:S02]  /*4540*/  I2F.U16 R4, R19 ;  /* 0x0000001300047306 */ /* 0x000e240000101000 */
[----:B0-----:R0:W-:Y:S01]  /*4550*/  STG.E.64 desc[UR36][R2.64], R4 ;  /* 0x0000000402007986 */ /* 0x0011e2000c101b24 */
[----:B------:R-:W-:Y:S05]  /*4560*/  BRA `(.L_x_11801) ;  /* 0x0000000800a87947 */ /* 0x000fea0003800000 */
.L_x_11807:
[----:B-----5:R-:W-:-:S06]  /*4570*/  LOP3.LUT R19, R19, 0xff, RZ, 0xc0, !PT ;  /* 0x000000ff13137812 */ /* 0x020fcc00078ec0ff */
[----:B------:R-:W0:Y:S02]  /*4580*/  I2F.U16 R19, R19 ;  /* 0x0000001300137306 */ /* 0x000e240000101000 */
[----:B0-----:R-:W-:-:S04]  /*4590*/  F2FP.F16.F32.PACK_AB R5, RZ, R19 ;  /* 0x00000013ff05723e */ /* 0x001fc800000000ff */
[----:B------:R-:W-:-:S05]  /*45a0*/  PRMT R5, R5, 0x5410, RZ ;  /* 0x0000541005057816 */ /* 0x000fca00000000ff */
[----:B------:R0:W-:Y:S01]  /*45b0*/  STG.E desc[UR36][R2.64], R5 ;  /* 0x0000000502007986 */ /* 0x0001e2000c101924 */
[----:B------:R-:W-:Y:S05]  /*45c0*/  BRA `(.L_x_11801) ;  /* 0x0000000800907947 */ /* 0x000fea0003800000 */
.L_x_11806:
[----:B-----5:R-:W-:-:S06]  /*45d0*/  LOP3.LUT R4, R19, 0xff, RZ, 0xc0, !PT ;  /* 0x000000ff13047812 */ /* 0x020fcc00078ec0ff */
[----:B------:R-:W0:Y:S02]  /*45e0*/  I2F.F64.U16 R4, R4 ;  /* 0x0000000400047312 */ /* 0x000e240000101800 */
[----:B0-----:R0:W-:Y:S01]  /*45f0*/  STG.E.64 desc[UR36][R2.64], R4 ;  /* 0x0000000402007986 */ /* 0x0011e2000c101b24 */
[----:B------:R-:W-:Y:S05]  /*4600*/  BRA `(.L_x_11801) ;  /* 0x0000000800807947 */ /* 0x000fea0003800000 */
.L_x_11796:
        /* <DEDUP_REMOVED lines=12> */
.L_x_11810:
[----:B-----5:R-:W-:Y:S02]  /*46d0*/  LOP3.LUT R4, R19, 0xff, RZ, 0xc0, !PT ;  /* 0x000000ff13047812 */ /* 0x020fe400078ec0ff */
[----:B------:R-:W-:-:S04]  /*46e0*/  CS2R R6, SRZ ;  /* 0x0000000000067805 */ /* 0x000fc8000001ff00 */
[----:B------:R-:W0:Y:S02]  /*46f0*/  I2F.F64.U16 R4, R4 ;  /* 0x0000000400047312 */ /* 0x000e240000101800 */
[----:B0-----:R0:W-:Y:S01]  /*4700*/  STG.E.128 desc[UR36][R2.64], R4 ;  /* 0x0000000402007986 */ /* 0x0011e2000c101d24 */
[----:B------:R-:W-:Y:S05]  /*4710*/  BRA `(.L_x_11801) ;  /* 0x00000008003c7947 */ /* 0x000fea0003800000 */
.L_x_11809:
        /* <DEDUP_REMOVED lines=8> */
[----:B------:R-:W-:-:S04]  /*47a0*/  IMAD.MOV.U32 R5, RZ, RZ, 0x7f ;  /* 0x0000007fff057424 */ /* 0x000fc800078e00ff */
[----:B------:R-:W0:Y:S02]  /*47b0*/  I2F.U16 R19, R19 ;  /* 0x0000001300137306 */ /* 0x000e240000101000 */
[----:B0-----:R-:W-:-:S13]  /*47c0*/  ISETP.GT.U32.AND P0, PT, R19, 0x43efffff, PT ;  /* 0x43efffff1300780c */ /* 0x001fda0003f04070 */
[----:B------:R-:W-:Y:S05]  /*47d0*/  @P0 BRA `(.L_x_11814) ;  /* 0x0000000000180947 */ /* 0x000fea0003800000 */
[----:B------:R-:W-:-:S13]  /*47e0*/  ISETP.GT.U32.AND P0, PT, R19, 0x3c7fffff, PT ;  /* 0x3c7fffff1300780c */ /* 0x000fda0003f04070 */
[----:B------:R-:W-:Y:S01]  /*47f0*/  @P0 SHF.R.U32.HI R0, RZ, 0x14, R19 ;  /* 0x00000014ff000819 */ /* 0x000fe20000011613 */
[----:B------:R-:W-:-:S03]  /*4800*/  @!P0 FADD.FTZ R5, R19, 16384 ;  /* 0x4680000013058421 */ /* 0x000fc60000010000 */
[----:B------:R-:W-:-:S04]  /*4810*/  @P0 LOP3.LUT R0, R0, 0x1, RZ, 0xc0, !PT ;  /* 0x0000000100000812 */ /* 0x000fc800078ec0ff */
[----:B------:R-:W-:-:S04]  /*4820*/  @P0 IADD3 R0, PT, PT, R19, 0x407ffff, R0 ;  /* 0x0407ffff13000810 */ /* 0x000fc80007ffe000 */
[----:B------:R-:W-:-:S07]  /*4830*/  @P0 SHF.R.U32.HI R5, RZ, 0x14, R0 ;  /* 0x00000014ff050819 */ /* 0x000fce0000011600 */
.L_x_11814:
[----:B------:R-:W-:Y:S05]  /*4840*/  BSYNC.RECONVERGENT B0 ;  /* 0x0000000000007941 */ /* 0x000fea0003800200 */
.L_x_11813:
[----:B------:R3:W-:Y:S01]  /*4850*/  STG.E.U8 desc[UR36][R2.64], R5 ;  /* 0x0000000502007986 */ /* 0x0007e2000c101124 */
[----:B------:R-:W-:Y:S05]  /*4860*/  BRA `(.L_x_11801) ;  /* 0x0000000400e87947 */ /* 0x000fea0003800000 */
.L_x_11812:
[----:B-----5:R-:W-:-:S06]  /*4870*/  LOP3.LUT R19, R19, 0xff, RZ, 0xc0, !PT ;  /* 0x000000ff13137812 */ /* 0x020fcc00078ec0ff */
[----:B------:R-:W0:Y:S02]  /*4880*/  I2F.U16 R19, R19 ;  /* 0x0000001300137306 */ /* 0x000e240000101000 */
[----:B0-----:R-:W-:-:S13]  /*4890*/  ISETP.GE.U32.AND P1, PT, R19, 0x47800000, PT ;  /* 0x478000001300780c */ /* 0x001fda0003f26070 */
[----:B------:R-:W-:Y:S01]  /*48a0*/  @P1 IMAD.MOV.U32 R5, RZ, RZ, 0x7f ;  /* 0x0000007fff051424 */ /* 0x000fe200078e00ff */
[----:B------:R-:W-:-:S04]  /*48b0*/  @P1 ISETP.GT.U32.AND P0, PT, R19, 0x7f800000, PT ;  /* 0x7f8000001300180c */ /* 0x000fc80003f04070 */
[----:B------:R-:W-:-:S05]  /*48c0*/  @P1 SEL R5, R5, 0x7c, P0 ;  /* 0x0000007c05051807 */ /* 0x000fca0000000000 */
[----:B------:R4:W-:Y:S01]  /*48d0*/  @P1 STG.E.U8 desc[UR36][R2.64], R5 ;  /* 0x0000000502001986 */ /* 0x0009e2000c101124 */
[----:B------:R-:W-:Y:S05]  /*48e0*/  @P1 BRA `(.L_x_11801) ;  /* 0x0000000400c81947 */ /* 0x000fea0003800000 */
[----:B------:R-:W-:-:S13]  /*48f0*/  ISETP.GT.U32.AND P0, PT, R19, 0x387fffff, PT ;  /* 0x387fffff1300780c */ /* 0x000fda0003f04070 */
[----:B------:R-:W-:Y:S01]  /*4900*/  @P0 SHF.R.U32.HI R0, RZ, 0x15, R19 ;  /* 0x00000015ff000819 */ /* 0x000fe20000011613 */
[----:B----4-:R-:W-:-:S03]  /*4910*/  @!P0 FADD.FTZ R5, R19, 128 ;  /* 0x4300000013058421 */ /* 0x010fc60000010000 */
[----:B------:R-:W-:Y:S02]  /*4920*/  @P0 LOP3.LUT R0, R0, 0x1, RZ, 0xc0, !PT ;  /* 0x0000000100000812 */ /* 0x000fe400078ec0ff */
[----:B------:R0:W-:Y:S02]  /*4930*/  @!P0 STG.E.U8 desc[UR36][R2.64], R5 ;  /* 0x0000000502008986 */ /* 0x0001e4000c101124 */
[----:B------:R-:W-:-:S04]  /*4940*/  @P0 IADD3 R0, PT, PT, R19, 0x80fffff, R0 ;  /* 0x080fffff13000810 */ /* 0x000fc80007ffe000 */
[----:B------:R-:W-:-:S05]  /*4950*/  @P0 SHF.R.U32.HI R7, RZ, 0x15, R0 ;  /* 0x00000015ff070819 */ /* 0x000fca0000011600 */
[----:B------:R0:W-:Y:S01]  /*4960*/  @P0 STG.E.U8 desc[UR36][R2.64], R7 ;  /* 0x0000000702000986 */ /* 0x0001e2000c101124 */
[----:B------:R-:W-:Y:S05]  /*4970*/  BRA `(.L_x_11801) ;  /* 0x0000000400a47947 */ /* 0x000fea0003800000 */
.L_x_11811:
[----:B-----5:R-:W-:-:S04]  /*4980*/  LOP3.LUT R19, R19, 0xff, RZ, 0xc0, !PT ;  /* 0x000000ff13137812 */ /* 0x020fc800078ec0ff */
[----:B------:R-:W0:Y:S02]  /*4990*/  I2F.U16 R0, R19 ;  /* 0x0000001300007306 */ /* 0x000e240000101000 */
[----:B0-----:R-:W-:-:S05]  /*49a0*/  F2FP.BF16.F32.PACK_AB R0, RZ, R0 ;  /* 0x00000000ff00723e */ /* 0x001fca00000010ff */
[----:B------:R2:W-:Y:S01]  /*49b0*/  STG.E.U16 desc[UR36][R2.64], R0 ;  /* 0x0000000002007986 */ /* 0x0005e2000c101524 */
[----:B------:R-:W-:Y:S05]  /*49c0*/  BRA `(.L_x_11801) ;  /* 0x0000000400907947 */ /* 0x000fea0003800000 */
.L_x_11808:
        /* <DEDUP_REMOVED lines=8> */
[----:B-----5:R-:W-:-:S05]  /*4a50*/  LOP3.LUT R19, R19, 0xff, RZ, 0xc0, !PT ;  /* 0x000000ff13137812 */ /* 0x020fca00078ec0ff */
[----:B------:R0:W-:Y:S01]  /*4a60*/  STG.E.U16 desc[UR36][R2.64], R19 ;  /* 0x0000001302007986 */ /* 0x0001e2000c101524 */
[----:B------:R-:W-:Y:S05]  /*4a70*/  BRA `(.L_x_11801) ;  /* 0x0000000400647947 */ /* 0x000fea0003800000 */
.L_x_11817:
[----:B-----5:R-:W-:Y:S01]  /*4a80*/  LOP3.LUT R19, R19, 0xff, RZ, 0xc0, !PT ;  /* 0x000000ff13137812 */ /* 0x020fe200078ec0ff */
[----:B------:R-:W-:Y:S01]  /*4a90*/  BSSY.RECONVERGENT B0, `(.L_x_11818) ;  /* 0x0000012000007945 */ /* 0x000fe20003800200 */
[----:B------:R-:W-:-:S04]  /*4aa0*/  IMAD.MOV.U32 R0, RZ, RZ, 0x80 ;  /* 0x00000080ff007424 */ /* 0x000fc800078e00ff */
[----:B------:R-:W0:Y:S02]  /*4ab0*/  I2F.U16 R19, R19 ;  /* 0x0000001300137306 */ /* 0x000e240000101000 */
[----:B0-----:R-:W-:-:S13]  /*4ac0*/  ISETP.GT.U32.AND P0, PT, R19, 0x437fffff, PT ;  /* 0x437fffff1300780c */ /* 0x001fda0003f04070 */
        /* <DEDUP_REMOVED lines=8> */
.L_x_11820:
[----:B------:R-:W-:-:S04]  /*4b50*/  SHF.R.U32.HI R0, RZ, 0x14, R19 ;  /* 0x00000014ff007819 */ /* 0x000fc80000011613 */
[----:B------:R-:W-:-:S04]  /*4b60*/  LOP3.LUT R0, R0, 0x1, RZ, 0xc0, !PT ;  /* 0x0000000100007812 */ /* 0x000fc800078ec0ff */
[----:B------:R-:W-:-:S04]  /*4b70*/  IADD3 R0, PT, PT, R19, 0x487ffff, R0 ;  /* 0x0487ffff13007810 */ /* 0x000fc80007ffe000 */
[----:B------:R-:W-:-:S04]  /*4b80*/  SHF.R.U32.HI R0, RZ, 0x14, R0 ;  /* 0x00000014ff007819 */ /* 0x000fc80000011600 */
[----:B------:R-:W-:-:S07]  /*4b90*/  LOP3.LUT R4, R0, 0xff, RZ, 0xc0, !PT ;  /* 0x000000ff00047812 */ /* 0x000fce00078ec0ff */
.L_x_11821:
[----:B------:R-:W-:-:S07]  /*4ba0*/  PRMT R0, R4, 0x7610, R0 ;  /* 0x0000761004007816 */ /* 0x000fce0000000000 */
.L_x_11819:
[----:B------:R-:W-:Y:S05]  /*4bb0*/  BSYNC.RECONVERGENT B0 ;  /* 0x0000000000007941 */ /* 0x000fea0003800200 */
.L_x_11818:
[----:B------:R0:W-:Y:S01]  /*4bc0*/  STG.E.U8 desc[UR36][R2.64], R0 ;  /* 0x0000000002007986 */ /* 0x0001e2000c101124 */
[----:B------:R-:W-:Y:S05]  /*4bd0*/  BRA `(.L_x_11801) ;  /* 0x00000004000c7947 */ /* 0x000fea0003800000 */
.L_x_11816:
[----:B-----5:R-:W-:Y:S01]  /*4be0*/  LOP3.LUT R19, R19, 0xff, RZ, 0xc0, !PT ;  /* 0x000000ff13137812 */ /* 0x020fe200078ec0ff */
[----:B------:R-:W-:Y:S01]  /*4bf0*/  BSSY.RECONVERGENT B0, `(.L_x_11822) ;  /* 0x0000012000007945 */ /* 0x000fe20003800200 */
[----:B------:R-:W-:-:S04]  /*4c00*/  MOV R0, 0x80 ;  /* 0x0000008000007802 */ /* 0x000fc80000000f00 */
        /* <DEDUP_REMOVED lines=10> */
.L_x_11824:
[----:B------:R-:W-:-:S04]  /*4cb0*/  SHF.R.U32.HI R0, RZ, 0x15, R19 ;  /* 0x00000015ff007819 */ /* 0x000fc80000011613 */
[----:B------:R-:W-:-:S04]  /*4cc0*/  LOP3.LUT R0, R0, 0x1, RZ, 0xc0, !PT ;  /* 0x0000000100007812 */ /* 0x000fc800078ec0ff */
[----:B------:R-:W-:-:S04]  /*4cd0*/  IADD3 R0, PT, PT, R19, 0x88fffff, R0 ;  /* 0x088fffff13007810 */ /* 0x000fc80007ffe000 */
[----:B------:R-:W-:-:S04]  /*4ce0*/  SHF.R.U32.HI R0, RZ, 0x15, R0 ;  /* 0x00000015ff007819 */ /* 0x000fc80000011600 */
[----:B------:R-:W-:-:S07]  /*4cf0*/  LOP3.LUT R4, R0, 0xff, RZ, 0xc0, !PT ;  /* 0x000000ff00047812 */ /* 0x000fce00078ec0ff */
.L_x_11825:
[----:B------:R-:W-:-:S07]  /*4d00*/  PRMT R0, R4, 0x7610, R0 ;  /* 0x0000761004007816 */ /* 0x000fce0000000000 */
.L_x_11823:
[----:B------:R-:W-:Y:S05]  /*4d10*/  BSYNC.RECONVERGENT B0 ;  /* 0x0000000000007941 */ /* 0x000fea0003800200 */
.L_x_11822:
[----:B------:R0:W-:Y:S01]  /*4d20*/  STG.E.U8 desc[UR36][R2.64], R0 ;  /* 0x0000000002007986 */ /* 0x0001e2000c101124 */
[----:B------:R-:W-:Y:S05]  /*4d30*/  BRA `(.L_x_11801) ;  /* 0x0000000000b47947 */ /* 0x000fea0003800000 */
.L_x_11815:
[----:B------:R-:W-:-:S09]  /*4d40*/  UISETP.NE.AND UP0, UPT, UR4, 0x1c, UPT ;  /* 0x0000001c0400788c */ /* 0x000fd2000bf05270 */
[----:B------:R-:W-:Y:S05]  /*4d50*/  BRA.U !UP0, `(.L_x_11826) ;  /* 0x0000000108a47547 */ /* 0x000fea000b800000 */
[----:B------:R-:W-:-:S09]  /*4d60*/  UISETP.NE.AND UP0, UPT, UR4, 0x1d, UPT ;  /* 0x0000001d0400788c */ /* 0x000fd2000bf05270 */
[----:B------:R-:W-:Y:S05]  /*4d70*/  BRA.U !UP0, `(.L_x_11827) ;  /* 0x00000001088c7547 */ /* 0x000fea000b800000 */
[----:B------:R-:W-:-:S09]  /*4d80*/  UISETP.NE.AND UP0, UPT, UR4, 0x2c, UPT ;  /* 0x0000002c0400788c */ /* 0x000fd2000bf05270 */
[----:B------:R-:W-:Y:S05]  /*4d90*/  BRA.U !UP0, `(.L_x_11828) ;  /* 0x0000000108447547 */ /* 0x000fea000b800000 */
.L_x_11800:
        /* <DEDUP_REMOVED lines=16> */
.L_x_11829:
[----:B------:R-:W-:Y:S05]  /*4ea0*/  BRA `(.L_x_11801) ;  /* 0x0000000000587947 */ /* 0x000fea0003800000 */
.L_x_11828:
[----:B-----5:R-:W-:Y:S01]  /*4eb0*/  LOP3.LUT R19, R19, 0xff, RZ, 0xc0, !PT ;  /* 0x000000ff13137812 */ /* 0x020fe200078ec0ff */
[----:B------:R-:W-:-:S05]  /*4ec0*/  HFMA2 R5, -RZ, RZ, 0, 1.5199184417724609375e-05 ;  /* 0x000000ffff057431 */ /* 0x000fca00000001ff */
[----:B------:R-:W0:Y:S02]  /*4ed0*/  I2F.U16 R19, R19 ;  /* 0x0000001300137306 */ /* 0x000e240000101000 */
[----:B0-----:R-:W-:-:S04]  /*4ee0*/  SHF.R.U32.HI R4, RZ, 0x17, R19 ;  /* 0x00000017ff047819 */ /* 0x001fc80000011613 */
        /* <DEDUP_REMOVED lines=12> */
.L_x_11827:
[----:B-----5:R-:W-:Y:S01]  /*4fb0*/  LOP3.LUT R4, R19, 0xff, RZ, 0xc0, !PT ;  /* 0x000000ff13047812 */ /* 0x020fe200078ec0ff */
[----:B------:R-:W-:-:S05]  /*4fc0*/  IMAD.MOV.U32 R5, RZ, RZ, RZ ;  /* 0x000000ffff057224 */ /* 0x000fca00078e00ff */
[----:B------:R0:W-:Y:S01]  /*4fd0*/  STG.E.64 desc[UR36][R2.64], R4 ;  /* 0x0000000402007986 */ /* 0x0001e2000c101b24 */
[----:B------:R-:W-:Y:S05]  /*4fe0*/  BRA `(.L_x_11801) ;  /* 0x0000000000087947 */ /* 0x000fea0003800000 */
.L_x_11826:
[----:B-----5:R-:W-:-:S05]  /*4ff0*/  LOP3.LUT R19, R19, 0xff, RZ, 0xc0, !PT ;  /* 0x000000ff13137812 */ /* 0x020fca00078ec0ff */
[----:B------:R0:W-:Y:S02]  /*5000*/  STG.E desc[UR36][R2.64], R19 ;  /* 0x0000001302007986 */ /* 0x0001e4000c101924 */
.L_x_11801:
[----:B------:R-:W-:Y:S05]  /*5010*/  BSYNC.RECONVERGENT B6 ;  /* 0x0000000000067941 */ /* 0x000fea0003800200 */
.L_x_11795:
[----:B------:R-:W-:-:S07]  /*5020*/  IADD3 R17, PT, PT, R17, 0x80, RZ ;  /* 0x0000008011117810 */ /* 0x000fce0007ffe0ff */
.L_x_11700:
[----:B------:R-:W-:Y:S05]  /*5030*/  BSYNC.RECONVERGENT B7 ;  /* 0x0000000000077941 */ /* 0x000fea0003800200 */
.L_x_11699:
        /* <DEDUP_REMOVED lines=384> */
.L_x_11832:
[----:B------:R-:W0:Y:S01]  /*6840*/  LDCU.64 UR6, c[0x0][0x650] ;  /* 0x0000ca00ff0677ac */ /* 0x000e220008000a00 */
[----:B------:R-:W-:-:S04]  /*6850*/  UPRMT UR4, UR39, 0x7771, URZ ;  /* 0x0000777127047896 */ /* 0x000fc800080000ff */
[----:B------:R-:W-:Y:S01]  /*6860*/  UISETP.GT.AND UP0, UPT, UR4, 0x9, UPT ;  /* 0x000000090400788c */ /* 0x000fe2000bf04270 */
[----:B0-----:R-:W-:-:S04]  /*6870*/  IADD3 R4, P0, PT, R0, UR6, RZ ;  /* 0x0000000600047c10 */ /* 0x001fc8000ff1e0ff */
[----:B-1-34-:R-:W-:-:S04]  /*6880*/  IADD3.X R5, PT, PT, RZ, UR7, RZ, P0, !PT ;  /* 0x00000007ff057c10 */ /* 0x01afc800087fe4ff */
        /* <DEDUP_REMOVED lines=11> */
.L_x_11836:
[----:B------:R3:W5:Y:S01]  /*6940*/  LDG.E.U8 R19, desc[UR36][R4.64] ;  /* 0x0000002404137981 */ /* 0x000762000c1e1100 */
[----:B------:R-:W-:Y:S05]  /*6950*/  BRA `(.L_x_11838) ;  /* 0x0000000c005c7947 */ /* 0x000fea0003800000 */
.L_x_11835:
        /* <DEDUP_REMOVED lines=8> */
.L_x_11840:
[----:B------:R2:W5:Y:S01]  /*69e0*/  LDG.E.U8 R19, desc[UR36][R4.64] ;  /* 0x0000002404137981 */ /* 0x000562000c1e1100 */
[----:B------:R-:W-:Y:S05]  /*69f0*/  BRA `(.L_x_11838) ;  /* 0x0000000c00347947 */ /* 0x000fea0003800000 */
.L_x_11839:
[----:B------:R0:W5:Y:S01]  /*6a00*/  LDG.E.U16 R19, desc[UR36][R4.64] ;  /* 0x0000002404137981 */ /* 0x000162000c1e1500 */
[----:B------:R-:W-:Y:S05]  /*6a10*/  BRA `(.L_x_11838) ;  /* 0x0000000c002c7947 */ /* 0x000fea0003800000 */
.L_x_11834:
        /* <DEDUP_REMOVED lines=10> */
.L_x_11842:
[----:B------:R-:W2:Y:S02]  /*6ac0*/  LDG.E.U16 R2, desc[UR36][R4.64] ;  /* 0x0000002404027981 */ /* 0x000ea4000c1e1500 */
[----:B--2---:R-:W-:-:S06]  /*6ad0*/  HADD2.F32 R2, -RZ, R2.H0_H0 ;  /* 0x20000002ff027230 */ /* 0x004fcc0000004100 */
[----:B------:R-:W0:Y:S02]  /*6ae0*/  F2I.S64.TRUNC R2, R2 ;  /* 0x0000000200027311 */ /* 0x000e24000020d900 */
[----:B0-----:R-:W-:Y:S01]  /*6af0*/  PRMT R19, R2, 0x7610, R19 ;  /* 0x0000761002137816 */ /* 0x001fe20000000013 */
[----:B------:R-:W-:Y:S06]  /*6b00*/  BRA `(.L_x_11838) ;  /* 0x0000000800f07947 */ /* 0x000fec0003800000 */
.L_x_11841:
        /* <DEDUP_REMOVED lines=10> */
.L_x_11844:
[----:B------:R-:W2:Y:S02]  /*6bb0*/  LDG.E.U16 R4, desc[UR36][R4.64] ;  /* 0x0000002404047981 */ /* 0x000ea4000c1e1500 */
[----:B--2---:R-:W-:-:S06]  /*6bc0*/  HADD2.F32 R2, -RZ, R4.H0_H0 ;  /* 0x20000004ff027230 */ /* 0x004fcc0000004100 */
[----:B------:R-:W0:Y:S02]  /*6bd0*/  F2I.S64.TRUNC R2, R2 ;  /* 0x0000000200027311 */ /* 0x000e24000020d900 */
[----:B0-----:R-:W-:Y:S01]  /*6be0*/  PRMT R19, R2, 0x7610, R19 ;  /* 0x0000761002137816 */ /* 0x001fe20000000013 */
[----:B------:R-:W-:Y:S06]  /*6bf0*/  BRA `(.L_x_11838) ;  /* 0x0000000800b47947 */ /* 0x000fec0003800000 */
.L_x_11843:
[----:B------:R-:W2:Y:S02]  /*6c00*/  LDG.E.64 R2, desc[UR36][R4.64] ;  /* 0x0000002404027981 */ /* 0x000ea4000c1e1b00 */
[----:B--2---:R-:W0:Y:S02]  /*6c10*/  F2I.S64.F64.TRUNC R2, R2 ;  /* 0x0000000200027311 */ /* 0x004e24000030d900 */
[----:B0-----:R-:W-:Y:S01]  /*6c20*/  PRMT R19, R2, 0x7610, R19 ;  /* 0x0000761002137816 */ /* 0x001fe20000000013 */
[----:B------:R-:W-:Y:S06]  /*6c30*/  BRA `(.L_x_11838) ;  /* 0x0000000800a47947 */ /* 0x000fec0003800000 */
.L_x_11833:
        /* <DEDUP_REMOVED lines=12> */
.L_x_11847:
[----:B------:R-:W2:Y:S02]  /*6d00*/  LDG.E.64 R4, desc[UR36][R4.64] ;  /* 0x0000002404047981 */ /* 0x000ea4000c1e1b00 */
[----:B--2---:R-:W0:Y:S02]  /*6d10*/  F2I.S64.F64.TRUNC R2, R4 ;  /* 0x0000000400027311 */ /* 0x004e24000030d900 */
[----:B0-----:R-:W-:Y:S01]  /*6d20*/  PRMT R19, R2, 0x7610, R19 ;  /* 0x0000761002137816 */ /* 0x001fe20000000013 */
[----:B------:R-:W-:Y:S06]  /*6d30*/  BRA `(.L_x_11838) ;  /* 0x0000000800647947 */ /* 0x000fec0003800000 */
.L_x_11846:
        /* <DEDUP_REMOVED lines=27> */
.L_x_11849:
        /* <DEDUP_REMOVED lines=11> */
[----:B------:R-:W0:Y:S02]  /*6fa0*/  F2I.S64.TRUNC R2, R3 ;  /* 0x0000000300027311 */ /* 0x000e24000020d900 */
[----:B0-----:R-:W-:Y:S01]  /*6fb0*/  PRMT R19, R2, 0x7610, R19 ;  /* 0x0000761002137816 */ /* 0x001fe20000000013 */
[----:B------:R-:W-:Y:S06]  /*6fc0*/  BRA `(.L_x_11838) ;  /* 0x0000000400c07947 */ /* 0x000fec0003800000 */
.L_x_11848:
[----:B------:R-:W2:Y:S02]  /*6fd0*/  LDG.E.U16 R2, desc[UR36][R4.64] ;  /* 0x0000002404027981 */ /* 0x000ea4000c1e1500 */
[----:B--2---:R-:W-:-:S06]  /*6fe0*/  SHF.L.U32 R2, R2, 0x10, RZ ;  /* 0x0000001002027819 */ /* 0x004fcc00000006ff */
[----:B------:R-:W0:Y:S02]  /*6ff0*/  F2I.S64.TRUNC R2, R2 ;  /* 0x0000000200027311 */ /* 0x000e24000020d900 */
[----:B0-----:R-:W-:Y:S01]  /*7000*/  PRMT R19, R2, 0x7610, R19 ;  /* 0x0000761002137816 */ /* 0x001fe20000000013 */
[----:B------:R-:W-:Y:S06]  /*7010*/  BRA `(.L_x_11838) ;  /* 0x0000000400ac7947 */ /* 0x000fec0003800000 */
.L_x_11845:
        /* <DEDUP_REMOVED lines=10> */
.L_x_11852:
        /* <DEDUP_REMOVED lines=21> */
.L_x_11856:
[----:B------:R-:W-:Y:S05]  /*7210*/  BSYNC.RECONVERGENT B1 ;  /* 0x0000000000017941 */ /* 0x000fea0003800200 */
.L_x_11855:
[----:B------:R-:W-:Y:S02]  /*7220*/  SHF.L.U32 R0, R0, 0x14, RZ ;  /* 0x0000001400007819 */ /* 0x000fe400000006ff */
[----:B------:R-:W-:-:S04]  /*7230*/  LEA R2, R2, 0x3b800000, 0x17 ;  /* 0x3b80000002027811 */ /* 0x000fc800078eb8ff */
[----:B------:R-:W-:-:S07]  /*7240*/  LOP3.LUT R2, R2, R0, R7, 0xfe, !PT ;  /* 0x0000000002027212 */ /* 0x000fce00078efe07 */
.L_x_11854:
[----:B------:R-:W-:Y:S05]  /*7250*/  BSYNC.RECONVERGENT B0 ;  /* 0x0000000000007941 */ /* 0x000fea0003800200 */
.L_x_11853:
[----:B------:R-:W0:Y:S02]  /*7260*/  F2I.S64.TRUNC R2, R2 ;  /* 0x0000000200027311 */ /* 0x000e24000020d900 */
[----:B0-----:R-:W-:Y:S01]  /*7270*/  PRMT R19, R2, 0x7610, R19 ;  /* 0x0000761002137816 */ /* 0x001fe20000000013 */
[----:B------:R-:W-:Y:S06]  /*7280*/  BRA `(.L_x_11838) ;  /* 0x0000000400107947 */ /* 0x000fec0003800000 */
.L_x_11851:
        /* <DEDUP_REMOVED lines=21> */
.L_x_11860:
[----:B------:R-:W-:Y:S05]  /*73e0*/  BSYNC.RECONVERGENT B1 ;  /* 0x0000000000017941 */ /* 0x000fea0003800200 */
.L_x_11859:
[----:B------:R-:W-:Y:S02]  /*73f0*/  SHF.L.U32 R0, R0, 0x15, RZ ;  /* 0x0000001500007819 */ /* 0x000fe400000006ff */
[----:B------:R-:W-:-:S04]  /*7400*/  LEA R2, R2, 0x37800000, 0x17 ;  /* 0x3780000002027811 */ /* 0x000fc800078eb8ff */
[----:B------:R-:W-:-:S07]  /*7410*/  LOP3.LUT R2, R2, R0, R7, 0xfe, !PT ;  /* 0x0000000002027212 */ /* 0x000fce00078efe07 */
.L_x_11858:
[----:B------:R-:W-:Y:S05]  /*7420*/  BSYNC.RECONVERGENT B0 ;  /* 0x0000000000007941 */ /* 0x000fea0003800200 */
.L_x_11857:
[----:B------:R-:W0:Y:S02]  /*7430*/  F2I.S64.TRUNC R2, R2 ;  /* 0x0000000200027311 */ /* 0x000e24000020d900 */
[----:B0-----:R-:W-:Y:S01]  /*7440*/  PRMT R19, R2, 0x7610, R19 ;  /* 0x0000761002137816 */ /* 0x001fe20000000013 */
[----:B------:R-:W-:Y:S06]  /*7450*/  BRA `(.L_x_11838) ;  /* 0x00000000009c7947 */ /* 0x000fec0003800000 */
.L_x_11850:
        /* <DEDUP_REMOVED lines=14> */
.L_x_11864:
[----:B------:R-:W-:Y:S05]  /*7540*/  BSYNC.RECONVERGENT B0 ;  /* 0x0000000000007941 */ /* 0x000fea0003800200 */
.L_x_11863:
[----:B------:R-:W0:Y:S02]  /*7550*/  F2I.S64.TRUNC R2, R2 ;  /* 0x0000000200027311 */ /* 0x000e24000020d900 */
[----:B0-----:R-:W-:Y:S01]  /*7560*/  PRMT R19, R2, 0x7610, R19 ;  /* 0x0000761002137816 */ /* 0x001fe20000000013 */
[----:B------:R-:W-:Y:S06]  /*7570*/  BRA `(.L_x_11838) ;  /* 0x0000000000547947 */ /* 0x000fec0003800000 */
.L_x_11837:
        /* <DEDUP_REMOVED lines=16> */
.L_x_11865:
[----:B------:R-:W-:Y:S01]  /*7680*/  PRMT R19, RZ, 0x7610, R19 ;  /* 0x00007610ff137816 */ /* 0x000fe20000000013 */
[----:B------:R-:W-:Y:S06]  /*7690*/  BRA `(.L_x_11838) ;  /* 0x00000000000c7947 */ /* 0x000fec0003800000 */
.L_x_11862:
[----:B------:R0:W5:Y:S01]  /*76a0*/  LDG.E.U8 R19, desc[UR36][R4.64] ;  /* 0x0000002404137981 */ /* 0x000162000c1e1100 */
[----:B------:R-:W-:Y:S05]  /*76b0*/  BRA `(.L_x_11838) ;  /* 0x0000000000047947 */ /* 0x000fea0003800000 */
.L_x_11861:
[----:B------:R0:W5:Y:S02]  /*76c0*/  LDG.E.U8 R19, desc[UR36][R4.64] ;  /* 0x0000002404137981 */ /* 0x000164000c1e1100 */
.L_x_11838:
[----:B------:R-:W1:Y:S01]  /*76d0*/  LDCU.64 UR6, c[0x0][0x658] ;  /* 0x0000cb00ff0677ac */ /* 0x000e620008000a00 */
[----:B------:R-:W-:Y:S01]  /*76e0*/  BSSY.RECONVERGENT B6, `(.L_x_11866) ;  /* 0x00000b7000067945 */ /* 0x000fe20003800200 */
[----:B------:R-:W-:-:S04]  /*76f0*/  UPRMT UR4, UR39, 0x7772, URZ ;  /* 0x0000777227047896 */ /* 0x000fc800080000ff */
[----:B------:R-:W-:Y:S01]  /*7700*/  UISETP.GT.AND UP0, UPT, UR4, 0x9, UPT ;  /* 0x000000090400788c */ /* 0x000fe2000bf04270 */
[----:B-1----:R-:W-:-:S05]  /*7710*/  IADD3 R2, P0, PT, R22, UR6, RZ ;  /* 0x0000000616027c10 */ /* 0x002fca000ff1e0ff */
        /* <DEDUP_REMOVED lines=14> */
.L_x_11870:
[----:B------:R-:W2:Y:S02]  /*7800*/  LDG.E.U8 R2, desc[UR36][R2.64] ;  /* 0x0000002402027981 */ /* 0x000ea4000c1e1100 */
[----:B--2---:R-:W-:-:S04]  /*7810*/  ISETP.NE.AND P0, PT, R2, RZ, PT ;  /* 0x000000ff0200720c */ /* 0x004fc80003f05270 */
[----:B------:R-:W-:Y:S01]  /*7820*/  P2R R22, PR, RZ, 0x1 ;  /* 0x00000001ff167803 */ /* 0x000fe20000000000 */
[----:B------:R-:W-:Y:S08]  /*7830*/  BRA `(.L_x_11872) ;  /* 0x0000000800847947 */ /* 0x000ff00003800000 */
.L_x_11869:
        /* <DEDUP_REMOVED lines=11> */
.L_x_11874:
[----:B------:R-:W2:Y:S02]  /*78f0*/  LDG.E R2, desc[UR36][R2.64] ;  /* 0x0000002402027981 */ /* 0x000ea4000c1e1900 */
[----:B--2---:R-:W-:-:S04]  /*7900*/  ISETP.NE.AND P0, PT, R2, RZ, PT ;  /* 0x000000ff0200720c */ /* 0x004fc80003f05270 */
[----:B------:R-:W-:Y:S01]  /*7910*/  P2R R22, PR, RZ, 0x1 ;  /* 0x00000001ff167803 */ /* 0x000fe20000000000 */
[----:B------:R-:W-:Y:S08]  /*7920*/  BRA `(.L_x_11872) ;  /* 0x0000000800487947 */ /* 0x000ff00003800000 */
.L_x_11873:
[----:B------:R-:W2:Y:S02]  /*7930*/  LDG.E.U16 R2, desc[UR36][R2.64] ;  /* 0x0000002402027981 */ /* 0x000ea4000c1e1500 */
[----:B--2---:R-:W-:-:S04]  /*7940*/  ISETP.NE.AND P0, PT, R2, RZ, PT ;  /* 0x000000ff0200720c */ /* 0x004fc80003f05270 */
[----:B------:R-:W-:Y:S01]  /*7950*/  P2R R22, PR, RZ, 0x1 ;  /* 0x00000001ff167803 */ /* 0x000fe20000000000 */
[----:B------:R-:W-:Y:S08]  /*7960*/  BRA `(.L_x_11872) ;  /* 0x0000000800387947 */ /* 0x000ff00003800000 */
.L_x_11868:
        /* <DEDUP_REMOVED lines=10> */
.L_x_11876:
[----:B------:R-:W2:Y:S02]  /*7a10*/  LDG.E.U16 R0, desc[UR36][R2.64] ;  /* 0x0000002402007981 */ /* 0x000ea4000c1e1500 */
[----:B--2---:R-:W-:-:S05]  /*7a20*/  HADD2.F32 R0, -RZ, R0.H0_H0 ;  /* 0x20000000ff007230 */ /* 0x004fca0000004100 */
[----:B------:R-:W-:-:S04]  /*7a30*/  FSETP.NEU.FTZ.AND P0, PT, R0, RZ, PT ;  /* 0x000000ff0000720b */ /* 0x000fc80003f1d000 */
[----:B------:R-:W-:Y:S01]  /*7a40*/  P2R R22, PR, RZ, 0x1 ;  /* 0x00000001ff167803 */ /* 0x000fe20000000000 */
[----:B------:R-:W-:Y:S08]  /*7a50*/  BRA `(.L_x_11872) ;  /* 0x0000000400fc7947 */ /* 0x000ff00003800000 */
.L_x_11875:
        /* <DEDUP_REMOVED lines=12> */
.L_x_11878:
        /* <DEDUP_REMOVED lines=10> */
.L_x_11877:
[----:B------:R-:W2:Y:S02]  /*7bc0*/  LDG.E.64 R2, desc[UR36][R2.64] ;  /* 0x0000002402027981 */ /* 0x000ea4000c1e1b00 */
[----:B--2---:R-:W-:-:S06]  /*7bd0*/  DSETP.NEU.AND P0, PT, R2, RZ, PT ;  /* 0x000000ff0200722a */ /* 0x004fcc0003f0d000 */
[----:B------:R-:W-:Y:S01]  /*7be0*/  P2R R22, PR, RZ, 0x1 ;  /* 0x00000001ff167803 */ /* 0x000fe20000000000 */
[----:B------:R-:W-:Y:S07]  /*7bf0*/  BRA `(.L_x_11872) ;  /* 0x0000000400947947 */ /* 0x000fee0003800000 */
.L_x_11867:
        /* <DEDUP_REMOVED lines=12> */
.L_x_11881:
[----:B0-234-:R-:W2:Y:S02]  /*7cc0*/  LDG.E.128 R4, desc[UR36][R2.64] ;  /* 0x0000002402047981 */ /* 0x01dea4000c1e1d00 */
[----:B--2---:R-:W-:-:S06]  /*7cd0*/  DSETP.NEU.AND P0, PT, R6, RZ, PT ;  /* 0x000000ff0600722a */ /* 0x004fcc0003f0d000 */
[----:B------:R-:W-:-:S06]  /*7ce0*/  DSETP.NEU.OR P0, PT, R4, RZ, P0 ;  /* 0x000000ff0400722a */ /* 0x000fcc000070d400 */
[----:B------:R-:W-:Y:S01]  /*7cf0*/  P2R R22, PR, RZ, 0x1 ;  /* 0x00000001ff167803 */ /* 0x000fe20000000000 */
[----:B------:R-:W-:Y:S07]  /*7d00*/  BRA `(.L_x_11872) ;  /* 0x0000000400507947 */ /* 0x000fee0003800000 */
.L_x_11880:
        /* <DEDUP_REMOVED lines=10> */
.L_x_11883:
[----:B------:R-:W2:Y:S02]  /*7db0*/  LDG.E.U8 R2, desc[UR36][R2.64] ;  /* 0x0000002402027981 */ /* 0x000ea4000c1e1100 */
[----:B--2---:R-:W-:-:S05]  /*7dc0*/  IMAD.SHL.U32 R0, R2, 0x2000000, RZ ;  /* 0x0200000002007824 */ /* 0x004fca00078e00ff */
[----:B------:R-:W-:-:S13]  /*7dd0*/  ISETP.GE.U32.AND P0, PT, R0, 0x8000000, PT ;  /* 0x080000000000780c */ /* 0x000fda0003f06070 */
[----:B0--34-:R-:W-:Y:S02]  /*7de0*/  @!P0 SHF.L.U32 R4, R2, 0x8, RZ ;  /* 0x0000000802048819 */ /* 0x019fe400000006ff */
        /* <DEDUP_REMOVED lines=8> */
.L_x_11882:
[----:B------:R-:W2:Y:S02]  /*7e70*/  LDG.E.U16 R0, desc[UR36][R2.64] ;  /* 0x0000002402007981 */ /* 0x000ea4000c1e1500 */
[----:B--2---:R-:W-:-:S05]  /*7e80*/  IMAD.U32 R0, R0, 0x10000, RZ ;  /* 0x0001000000007824 */ /* 0x004fca00078e00ff */
[----:B------:R-:W-:-:S04]  /*7e90*/  FSETP.NEU.FTZ.AND P0, PT, R0, RZ, PT ;  /* 0x000000ff0000720b */ /* 0x000fc80003f1d000 */
[----:B------:R-:W-:Y:S01]  /*7ea0*/  P2R R22, PR, RZ, 0x1 ;  /* 0x00000001ff167803 */ /* 0x000fe20000000000 */
[----:B------:R-:W-:Y:S08]  /*7eb0*/  BRA `(.L_x_11872) ;  /* 0x0000000000e47947 */ /* 0x000ff00003800000 */
.L_x_11879:
        /* <DEDUP_REMOVED lines=12> */
.L_x_11886:
[----:B------:R-:W2:Y:S02]  /*7f80*/  LDG.E.U8 R2, desc[UR36][R2.64] ;  /* 0x0000002402027981 */ /* 0x000ea4000c1e1100 */
[----:B--2---:R-:W-:-:S04]  /*7f90*/  ISETP.NE.AND P0, PT, R2, RZ, PT ;  /* 0x000000ff0200720c */ /* 0x004fc80003f05270 */
[----:B------:R-:W-:Y:S01]  /*7fa0*/  P2R R22, PR, RZ, 0x1 ;  /* 0x00000001ff167803 */ /* 0x000fe20000000000 */
[----:B------:R-:W-:Y:S08]  /*7fb0*/  BRA `(.L_x_11872) ;  /* 0x0000000000a47947 */ /* 0x000ff00003800000 */
.L_x_11885:
[----:B------:R-:W2:Y:S02]  /*7fc0*/  LDG.E.U8 R2, desc[UR36][R2.64] ;  /* 0x0000002402027981 */ /* 0x000ea4000c1e1100 */
[----:B--2---:R-:W-:-:S04]  /*7fd0*/  ISETP.NE.AND P0, PT, R2, RZ, PT ;  /* 0x000000ff0200720c */ /* 0x004fc80003f05270 */
[----:B------:R-:W-:Y:S01]  /*7fe0*/  P2R R22, PR, RZ, 0x1 ;  /* 0x00000001ff167803 */ /* 0x000fe20000000000 */
[----:B------:R-:W-:Y:S08]  /*7ff0*/  BRA `(.L_x_11872) ;  /* 0x0000000000947947 */ /* 0x000ff00003800000 */
.L_x_11884:
        /* <DEDUP_REMOVED lines=10> */
.L_x_11871:
[----:B------:R-:W-:Y:S01]  /*80a0*/  MOV R2, 0x0 ;  /* 0x0000000000027802 */ /* 0x000fe20000000f00 */
[----:B------:R-:W0:Y:S01]  /*80b0*/  LDCU.64 UR4, c[0x4][0x4e8] ;  /* 0x01009d00ff0477ac */ /* 0x000e220008000a00 */
[----:B------:R-:W-:Y:S02]  /*80c0*/  HFMA2 R13, -RZ, RZ, 0, 0 ;  /* 0x00000000ff0d7431 */ /* 0x000fe400000001ff */
[----:B------:R-:W-:Y:S01]  /*80d0*/  IMAD.MOV.U32 R8, RZ, RZ, 0x4e ;  /* 0x0000004eff087424 */ /* 0x000fe200078e00ff */
[----:B------:R-:W1:Y:S01]  /*80e0*/  LDCU.64 UR6, c[0x4][0x4f0] ;  /* 0x01009e00ff0677ac */ /* 0x000e620008000a00 */
[----:B------:R-:W1:Y:S01]  /*80f0*/  LDC.64 R2, c[0x4][R2] ;  /* 0x0100000002027b82 */ /* 0x000e620000000a00 */
[----:B------:R-:W-:Y:S01]  /*8100*/  IMAD.MOV.U32 R12, RZ, RZ, 0x1 ;  /* 0x00000001ff0c7424 */ /* 0x000fe200078e00ff */
[----:B------:R-:W1:Y:S01]  /*8110*/  LDCU.64 UR8, c[0x4][0x320] ;  /* 0x01006400ff0877ac */ /* 0x000e620008000a00 */
[----:B0-234-:R-:W-:Y:S02]  /*8120*/  IMAD.U32 R4, RZ, RZ, UR4 ;  /* 0x00000004ff047e24 */ /* 0x01dfe4000f8e00ff */
[----:B------:R-:W-:-:S02]  /*8130*/  IMAD.U32 R5, RZ, RZ, UR5 ;  /* 0x00000005ff057e24 */ /* 0x000fc4000f8e00ff */
[----:B-1----:R-:W-:Y:S01]  /*8140*/  IMAD.U32 R6, RZ, RZ, UR6 ;  /* 0x00000006ff067e24 */ /* 0x002fe2000f8e00ff */
[----:B------:R-:W-:Y:S01]  /*8150*/  MOV R7, UR7 ;  /* 0x0000000700077c02 */ /* 0x000fe20008000f00 */
[----:B------:R-:W-:Y:S02]  /*8160*/  IMAD.U32 R10, RZ, RZ, UR8 ;  /* 0x00000008ff0a7e24 */ /* 0x000fe4000f8e00ff */
[----:B------:R-:W-:-:S07]  /*8170*/  IMAD.U32 R11, RZ, RZ, UR9 ;  /* 0x00000009ff0b7e24 */ /* 0x000fce000f8e00ff */
[----:B------:R-:W-:-:S07]  /*8180*/  LEPC R20, `(.L_x_11889) ;  /* 0x000000001014794e */ /* 0x000fce0000000000 */
[----:B-----5:R-:W-:Y:S05]  /*8190*/  CALL.ABS.NOINC R2 ;  /* 0x0000000002007343 */ /* 0x020fea0003c00000 */
.L_x_11889:
[----:B------:R-:W-:-:S04]  /*81a0*/  PLOP3.LUT P0, PT, PT, PT, PT, 0x8, 0x80 ;  /* 0x000000000080781c */ /* 0x000fc80003f0e170 */
[----:B------:R-:W-:Y:S01]  /*81b0*/  P2R R22, PR, RZ, 0x1 ;  /* 0x00000001ff167803 */ /* 0x000fe20000000000 */
[----:B------:R-:W-:Y:S08]  /*81c0*/  BRA `(.L_x_11872) ;  /* 0x0000000000207947 */ /* 0x000ff00003800000 */
.L_x_11888:
[----:B------:R-:W2:Y:S02]  /*81d0*/  LDG.E.64 R2, desc[UR36][R2.64] ;  /* 0x0000002402027981 */ /* 0x000ea4000c1e1b00 */
[----:B--2---:R-:W-:-:S04]  /*81e0*/  ISETP.NE.U32.AND P0, PT, R2, RZ, PT ;  /* 0x000000ff0200720c */ /* 0x004fc80003f05070 */
[----:B------:R-:W-:-:S04]  /*81f0*/  ISETP.NE.AND.EX P0, PT, R3, RZ, PT, P0 ;  /* 0x000000ff0300720c */ /* 0x000fc80003f05300 */
[----:B------:R-:W-:Y:S01]  /*8200*/  P2R R22, PR, RZ, 0x1 ;  /* 0x00000001ff167803 */ /* 0x000fe20000000000 */
[----:B------:R-:W-:Y:S08]  /*8210*/  BRA `(.L_x_11872) ;  /* 0x00000000000c7947 */ /* 0x000ff00003800000 */
.L_x_11887:
[----:B------:R-:W2:Y:S02]  /*8220*/  LDG.E R2, desc[UR36][R2.64] ;  /* 0x0000002402027981 */ /* 0x000ea4000c1e1900 */
[----:B--2---:R-:W-:-:S04]  /*8230*/  ISETP.NE.AND P0, PT, R2, RZ, PT ;  /* 0x000000ff0200720c */ /* 0x004fc80003f05270 */
[----:B------:R-:W-:-:S09]  /*8240*/  P2R R22, PR, RZ, 0x1 ;  /* 0x00000001ff167803 */ /* 0x000fd20000000000 */
.L_x_11872:
[----:B------:R-:W-:Y:S05]  /*8250*/  BSYNC.RECONVERGENT B6 ;  /* 0x0000000000067941 */ /* 0x000fea0003800200 */
.L_x_11866:
[----:B------:R-:W0:Y:S01]  /*8260*/  LDCU.64 UR6, c[0x0][0x660] ;  /* 0x0000cc00ff0677ac */ /* 0x000e220008000a00 */
[----:B------:R-:W-:-:S04]  /*8270*/  UPRMT UR4, UR39, 0x7773, URZ ;  /* 0x0000777327047896 */ /* 0x000fc800080000ff */
[----:B------:R-:W-:Y:S01]  /*8280*/  UISETP.GT.AND UP0, UPT, UR4, 0x9, UPT ;  /* 0x000000090400788c */ /* 0x000fe2000bf04270 */
[----:B0--34-:R-:W-:-:S05]  /*8290*/  IADD3 R4, P0, PT, R18, UR6, RZ ;  /* 0x0000000612047c10 */ /* 0x019fca000ff1e0ff */
        /* <DEDUP_REMOVED lines=13> */
.L_x_11893:
[----:B------:R1:W5:Y:S01]  /*8370*/  LDG.E.U8 R2, desc[UR36][R4.64] ;  /* 0x0000002404027981 */ /* 0x000362000c1e1100 */
[----:B------:R-:W-:Y:S01]  /*8380*/  IMAD.MOV.U32 R3, RZ, RZ, RZ ;  /* 0x000000ffff037224 */ /* 0x000fe200078e00ff */
[----:B------:R-:W-:Y:S06]  /*8390*/  BRA `(.L_x_11895) ;  /* 0x0000000c00407947 */ /* 0x000fec0003800000 */
.L_x_11892:
        /* <DEDUP_REMOVED lines=8> */
.L_x_11897:
[----:B------:R-:W2:Y:S02]  /*8420*/  LDG.E R2, desc[UR36][R4.64] ;  /* 0x0000002404027981 */ /* 0x000ea4000c1e1900 */
[----:B--2---:R-:W-:Y:S01]  /*8430*/  SHF.R.S32.HI R3, RZ, 0x1f, R2 ;  /* 0x0000001fff037819 */ /* 0x004fe20000011402 */
[----:B------:R-:W-:Y:S06]  /*8440*/  BRA `(.L_x_11895) ;  /* 0x0000000c00147947 */ /* 0x000fec0003800000 */
.L_x_11896:
[----:B------:R-:W2:Y:S02]  /*8450*/  LDG.E.S16 R2, desc[UR36][R4.64] ;  /* 0x0000002404027981 */ /* 0x000ea4000c1e1700 */
[----:B--2---:R-:W-:Y:S01]  /*8460*/  SHF.R.S32.HI R3, RZ, 0x1f, R2 ;  /* 0x0000001fff037819 */ /* 0x004fe20000011402 */
[----:B------:R-:W-:Y:S06]  /*8470*/  BRA `(.L_x_11895) ;  /* 0x0000000c00087947 */ /* 0x000fec0003800000 */
.L_x_11891:
        /* <DEDUP_REMOVED lines=9> */
.L_x_11899:
[----:B------:R-:W2:Y:S02]  /*8510*/  LDG.E.U16 R4, desc[UR36][R4.64] ;  /* 0x0000002404047981 */ /* 0x000ea4000c1e1500 */
[----:B--2---:R-:W-:-:S06]  /*8520*/  HADD2.F32 R2, -RZ, R4.H0_H0 ;  /* 0x20000004ff027230 */ /* 0x004fcc0000004100 */
[----:B------:R-:W0:Y:S01]  /*8530*/  F2I.S64.TRUNC R2, R2 ;  /* 0x0000000200027311 */ /* 0x000e22000020d900 */
[----:B------:R-:W-:Y:S05]  /*8540*/  BRA `(.L_x_11895) ;  /* 0x0000000800d47947 */ /* 0x000fea0003800000 */
.L_x_11898:
        /* <DEDUP_REMOVED lines=9> */
.L_x_11901:
[----:B------:R-:W2:Y:S02]  /*85e0*/  LDG.E.U16 R4, desc[UR36][R4.64] ;  /* 0x0000002404047981 */ /* 0x000ea4000c1e1500 */
[----:B--2---:R-:W-:-:S06]  /*85f0*/  HADD2.F32 R2, -RZ, R4.H0_H0 ;  /* 0x20000004ff027230 */ /* 0x004fcc0000004100 */
[----:B------:R-:W4:Y:S01]  /*8600*/  F2I.S64.TRUNC R2, R2 ;  /* 0x0000000200027311 */ /* 0x000f22000020d900 */
[----:B------:R-:W-:Y:S05]  /*8610*/  BRA `(.L_x_11895) ;  /* 0x0000000800a07947 */ /* 0x000fea0003800000 */
.L_x_11900:
[----:B------:R-:W2:Y:S02]  /*8620*/  LDG.E.64 R2, desc[UR36][R4.64] ;  /* 0x0000002404027981 */ /* 0x000ea4000c1e1b00 */
[----:B--2---:R-:W2:Y:S01]  /*8630*/  F2I.S64.F64.TRUNC R2, R2 ;  /* 0x0000000200027311 */ /* 0x004ea2000030d900 */
[----:B------:R-:W-:Y:S05]  /*8640*/  BRA `(.L_x_11895) ;  /* 0x0000000800947947 */ /* 0x000fea0003800000 */
.L_x_11890:
        /* <DEDUP_REMOVED lines=13> */
.L_x_11904:
[----:B------:R-:W2:Y:S02]  /*8720*/  LDG.E.64 R2, desc[UR36][R4.64] ;  /* 0x0000002404027981 */ /* 0x000ea4000c1e1b00 */
[----:B--2---:R-:W0:Y:S01]  /*8730*/  F2I.S64.F64.TRUNC R2, R2 ;  /* 0x0000000200027311 */ /* 0x004e22000030d900 */
[----:B------:R-:W-:Y:S05]  /*8740*/  BRA `(.L_x_11895) ;  /* 0x0000000800547947 */ /* 0x000fea0003800000 */
.L_x_11903:
        /* <DEDUP_REMOVED lines=26> */
.L_x_11906:
        /* <DEDUP_REMOVED lines=13> */
.L_x_11905:
[----:B------:R-:W2:Y:S02]  /*89c0*/  LDG.E.U16 R2, desc[UR36][R4.64] ;  /* 0x0000002404027981 */ /* 0x000ea4000c1e1500 */
[----:B--2---:R-:W-:-:S06]  /*89d0*/  IMAD.U32 R2, R2, 0x10000, RZ ;  /* 0x0001000002027824 */ /* 0x004fcc00078e00ff */
[----:B------:R-:W0:Y:S01]  /*89e0*/  F2I.S64.TRUNC R2, R2 ;  /* 0x0000000200027311 */ /* 0x000e22000020d900 */
[----:B------:R-:W-:Y:S05]  /*89f0*/  BRA `(.L_x_11895) ;  /* 0x0000000400a87947 */ /* 0x000fea0003800000 */
.L_x_11902:
        /* <DEDUP_REMOVED lines=11> */
.L_x_11909:
        /* <DEDUP_REMOVED lines=21> */
.L_x_11913:
[----:B------:R-:W-:Y:S05]  /*8c00*/  BSYNC.RECONVERGENT B1 ;  /* 0x0000000000017941 */ /* 0x000fea0003800200 */
.L_x_11912:
[----:B------:R-:W-:Y:S01]  /*8c10*/  IMAD.SHL.U32 R0, R0, 0x100000, RZ ;  /* 0x0010000000007824 */ /* 0x000fe200078e00ff */
[----:B------:R-:W-:-:S04]  /*8c20*/  LEA R2, R2, 0x3b800000, 0x17 ;  /* 0x3b80000002027811 */ /* 0x000fc800078eb8ff */
[----:B------:R-:W-:-:S07]  /*8c30*/  LOP3.LUT R2, R2, R0, R7, 0xfe, !PT ;  /* 0x0000000002027212 */ /* 0x000fce00078efe07 */
.L_x_11911:
[----:B------:R-:W-:Y:S05]  /*8c40*/  BSYNC.RECONVERGENT B0 ;  /* 0x0000000000007941 */ /* 0x000fea0003800200 */
.L_x_11910:
[----:B------:R-:W0:Y:S01]  /*8c50*/  F2I.S64.TRUNC R2, R2 ;  /* 0x0000000200027311 */ /* 0x000e22000020d900 */
[----:B------:R-:W-:Y:S05]  /*8c60*/  BRA `(.L_x_11895) ;  /* 0x00000004000c7947 */ /* 0x000fea0003800000 */
.L_x_11908:
        /* <DEDUP_REMOVED lines=21> */
.L_x_11917:
[----:B------:R-:W-:Y:S05]  /*8dc0*/  BSYNC.RECONVERGENT B1 ;  /* 0x0000000000017941 */ /* 0x000fea0003800200 */
.L_x_11916:
[----:B------:R-:W-:Y:S01]  /*8dd0*/  IMAD.SHL.U32 R0, R0, 0x200000, RZ ;  /* 0x0020000000007824 */ /* 0x000fe200078e00ff */
[----:B------:R-:W-:-:S04]  /*8de0*/  LEA R2, R2, 0x37800000, 0x17 ;  /* 0x3780000002027811 */ /* 0x000fc800078eb8ff */
[----:B------:R-:W-:-:S07]  /*8df0*/  LOP3.LUT R2, R2, R0, R7, 0xfe, !PT ;  /* 0x0000000002027212 */ /* 0x000fce00078efe07 */
.L_x_11915:
[----:B------:R-:W-:Y:S05]  /*8e00*/  BSYNC.RECONVERGENT B0 ;  /* 0x0000000000007941 */ /* 0x000fea0003800200 */
.L_x_11914:
[----:B------:R-:W0:Y:S01]  /*8e10*/  F2I.S64.TRUNC R2, R2 ;  /* 0x0000000200027311 */ /* 0x000e22000020d900 */
[----:B------:R-:W-:Y:S05]  /*8e20*/  BRA `(.L_x_11895) ;  /* 0x00000000009c7947 */ /* 0x000fea0003800000 */
.L_x_11907:
        /* <DEDUP_REMOVED lines=14> */
.L_x_11921:
[----:B------:R-:W-:Y:S05]  /*8f10*/  BSYNC.RECONVERGENT B0 ;  /* 0x0000000000007941 */ /* 0x000fea0003800200 */
.L_x_11920:
[----:B------:R-:W0:Y:S01]  /*8f20*/  F2I.S64.TRUNC R2, R2 ;  /* 0x0000000200027311 */ /* 0x000e22000020d900 */
[----:B------:R-:W-:Y:S05]  /*8f30*/  BRA `(.L_x_11895) ;  /* 0x0000000000587947 */ /* 0x000fea0003800000 */
.L_x_11894:
        /* <DEDUP_REMOVED lines=16> */
.L_x_11922:
[----:B------:R-:W-:Y:S01]  /*9040*/  CS2R R2, SRZ ;  /* 0x0000000000027805 */ /* 0x000fe2000001ff00 */
[----:B------:R-:W-:Y:S06]  /*9050*/  BRA `(.L_x_11895) ;  /* 0x0000000000107947 */ /* 0x000fec0003800000 */
.L_x_11919:
[----:B------:R0:W5:Y:S01]  /*9060*/  LDG.E.64 R2, desc[UR36][R4.64] ;  /* 0x0000002404027981 */ /* 0x000162000c1e1b00 */
[----:B------:R-:W-:Y:S05]  /*9070*/  BRA `(.L_x_11895) ;  /* 0x0000000000087947 */ /* 0x000fea0003800000 */
.L_x_11918:
[----:B------:R0:W5:Y:S01]  /*9080*/  LDG.E R2, desc[UR36][R4.64] ;  /* 0x0000002404027981 */ /* 0x000162000c1e1900 */
[----:B------:R-:W-:-:S07]  /*9090*/  IMAD.MOV.U32 R3, RZ, RZ, RZ ;  /* 0x000000ffff037224 */ /* 0x000fce00078e00ff */
.L_x_11895:
[----:B------:R-:W-:Y:S01]  /*90a0*/  ISETP.NE.AND P1, PT, R22, RZ, PT ;  /* 0x000000ff1600720c */ /* 0x000fe20003f25270 */
[----:B------:R-:W2:-:S12]  /*90b0*/  LDCU.64 UR4, c[0x0][0x648] ;  /* 0x0000c900ff0477ac */ /* 0x000e980008000a00 */
[----:B01----:R-:W2:Y:S02]  /*90c0*/  @P1 LDC.64 R4, c[0x0][0x668] ;  /* 0x00019a00ff041b82 */ /* 0x003ea40000000a00 */
[----:B--2345:R-:W-:-:S05]  /*90d0*/  @P1 IADD3 R4, P0, PT, R2, R4, RZ ;  /* 0x0000000402041210 */ /* 0x03cfca0007f1e0ff */
        /* <DEDUP_REMOVED lines=18> */
.L_x_11927:
[----:B-----5:R4:W-:Y:S01]  /*9200*/  STG.E.U8 desc[UR36][R2.64], R19 ;  /* 0x0000001302007986 */ /* 0x0209e2000c101124 */
[----:B------:R-:W-:Y:S05]  /*9210*/  BRA `(.L_x_11929) ;  /* 0x0000000c004c7947 */ /* 0x000fea0003800000 */
.L_x_11926:
[----:B------:R-:W-:-:S09]  /*9220*/  UISETP.NE.AND UP0, UPT, UR6, 0x2, UPT ;  /* 0x000000020600788c */ /* 0x000fd2000bf05270 */
[----:B------:R-:W-:Y:S05]  /*9230*/  BRA.U !UP0, `(.L_x_11930) ;  /* 0x00000001082c7547 */ /* 0x000fea000b800000 */
[----:B------:R-:W-:-:S09]  /*9240*/  UISETP.NE.AND UP0, UPT, UR6, 0x3, UPT ;  /* 0x000000030600788c */ /* 0x000fd2000bf05270 */
[----:B------:R-:W-:Y:S05]  /*9250*/  BRA.U !UP0, `(.L_x_11931) ;  /* 0x0000000108187547 */ /* 0x000fea000b800000 */
[----:B------:R-:W-:-:S09]  /*9260*/  UISETP.NE.AND UP0, UPT, UR6, 0x4, UPT ;  /* 0x000000040600788c */ /* 0x000fd2000bf05270 */
[----:B------:R-:W-:Y:S05]  /*9270*/  BRA.U UP0, `(.L_x_11928) ;  /* 0x00000009005c7547 */ /* 0x000fea000b800000 */
[----:B-----5:R-:W-:Y:S02]  /*9280*/  LOP3.LUT R4, R19, 0xff, RZ, 0xc0, !PT ;  /* 0x000000ff13047812 */ /* 0x020fe400078ec0ff */
[----:B------:R-:W-:-:S05]  /*9290*/  MOV R5, RZ ;  /* 0x000000ff00057202 */ /* 0x000fca0000000f00 */
[----:B------:R1:W-:Y:S01]  /*92a0*/  STG.E.64 desc[UR36][R2.64], R4 ;  /* 0x0000000402007986 */ /* 0x0003e2000c101b24 */
[----:B------:R-:W-:Y:S05]  /*92b0*/  BRA `(.L_x_11929) ;  /* 0x0000000c00247947 */ /* 0x000fea0003800000 */
.L_x_11931:
[----:B-----5:R-:W-:-:S05]  /*92c0*/  LOP3.LUT R19, R19, 0xff, RZ, 0xc0, !PT ;  /* 0x000000ff13137812 */ /* 0x020fca00078ec0ff */
[----:B------:R2:W-:Y:S01]  /*92d0*/  STG.E desc[UR36][R2.64], R19 ;  /* 0x0000001302007986 */ /* 0x0005e2000c101924 */
[----:B------:R-:W-:Y:S05]  /*92e0*/  BRA `(.L_x_11929) ;  /* 0x0000000c00187947 */ /* 0x000fea0003800000 */
.L_x_11930:
[----:B-----5:R-:W-:-:S05]  /*92f0*/  LOP3.LUT R19, R19, 0xff, RZ, 0xc0, !PT ;  /* 0x000000ff13137812 */ /* 0x020fca00078ec0ff */
[----:B------:R0:W-:Y:S01]  /*9300*/  STG.E.U16 desc[UR36][R2.64], R19 ;  /* 0x0000001302007986 */ /* 0x0001e2000c101524 */
[----:B------:R-:W-:Y:S05]  /*9310*/  BRA `(.L_x_11929) ;  /* 0x0000000c000c7947 */ /* 0x000fea0003800000 */
.L_x_11925:
        /* <DEDUP_REMOVED lines=10> */
.L_x_11933:
[----:B-----5:R-:W-:-:S04]  /*93c0*/  LOP3.LUT R19, R19, 0xff, RZ, 0xc0, !PT ;  /* 0x000000ff13137812 */ /* 0x020fc800078ec0ff */
[----:B------:R-:W0:Y:S02]  /*93d0*/  I2F.U16 R0, R19 ;  /* 0x0000001300007306 */ /* 0x000e240000101000 */
[----:B0-----:R-:W-:-:S05]  /*93e0*/  F2FP.F16.F32.PACK_AB R0, RZ, R0 ;  /* 0x00000000ff00723e */ /* 0x001fca00000000ff */
[----:B------:R0:W-:Y:S01]  /*93f0*/  STG.E.U16 desc[UR36][R2.64], R0 ;  /* 0x0000000002007986 */ /* 0x0001e2000c101524 */
[----:B------:R-:W-:Y:S05]  /*9400*/  BRA `(.L_x_11929) ;  /* 0x0000000800d07947 */ /* 0x000fea0003800000 */
.L_x_11932:
        /* <DEDUP_REMOVED lines=11> */
.L_x_11935:
[----:B-----5:R-:W-:-:S06]  /*94c0*/  LOP3.LUT R19, R19, 0xff, RZ, 0xc0, !PT ;  /* 0x000000ff13137812 */ /* 0x020fcc00078ec0ff */
[----:B------:R-:W0:Y:S02]  /*94d0*/  I2F.U16 R19, R19 ;  /* 0x0000001300137306 */ /* 0x000e240000101000 */
[----:B0-----:R-:W-:-:S04]  /*94e0*/  F2FP.F16.F32.PACK_AB R5, RZ, R19 ;  /* 0x00000013ff05723e */ /* 0x001fc800000000ff */
[----:B------:R-:W-:-:S05]  /*94f0*/  PRMT R5, R5, 0x5410, RZ ;  /* 0x0000541005057816 */ /* 0x000fca00000000ff */
[----:B------:R0:W-:Y:S01]  /*9500*/  STG.E desc[UR36][R2.64], R5 ;  /* 0x0000000502007986 */ /* 0x0001e2000c101924 */
[----:B------:R-:W-:Y:S05]  /*9510*/  BRA `(.L_x_11929) ;  /* 0x00000008008c7947 */ /* 0x000fea0003800000 */
.L_x_11934:
[----:B-----5:R-:W-:-:S06]  /*9520*/  LOP3.LUT R4, R19, 0xff, RZ, 0xc0, !PT ;  /* 0x000000ff13047812 */ /* 0x020fcc00078ec0ff */
[----:B------:R-:W0:Y:S02]  /*9530*/  I2F.F64.U16 R4, R4 ;  /* 0x0000000400047312 */ /* 0x000e240000101800 */
[----:B0-----:R0:W-:Y:S01]  /*9540*/  STG.E.64 desc[UR36][R2.64], R4 ;  /* 0x0000000402007986 */ /* 0x0011e2000c101b24 */
[----:B------:R-:W-:Y:S05]  /*9550*/  BRA `(.L_x_11929) ;  /* 0x00000008007c7947 */ /* 0x000fea0003800000 */
.L_x_11924:
        /* <DEDUP_REMOVED lines=13> */
.L_x_11939:
[----:B-----5:R-:W-:Y:S01]  /*9630*/  LOP3.LUT R19, R19, 0xff, RZ, 0xc0, !PT ;  /* 0x000000ff13137812 */ /* 0x020fe200078ec0ff */
[----:B------:R-:W-:Y:S01]  /*9640*/  BSSY.RECONVERGENT B0, `(.L_x_11940) ;  /* 0x0000011000007945 */ /* 0x000fe20003800200 */
[----:B------:R-:W-:-:S04]  /*9650*/  IMAD.MOV.U32 R0, RZ, RZ, 0x80 ;  /* 0x00000080ff007424 */ /* 0x000fc800078e00ff */
[----:B------:R-:W0:Y:S02]  /*9660*/  I2F.U16 R19, R19 ;  /* 0x0000001300137306 */ /* 0x000e240000101000 */
[----:B0-----:R-:W-:-:S13]  /*9670*/  ISETP.GT.U32.AND P0, PT, R19, 0x437fffff, PT ;  /* 0x437fffff1300780c */ /* 0x001fda0003f04070 */
        /* <DEDUP_REMOVED lines=13> */
.L_x_11941:
[----:B------:R-:W-:Y:S05]  /*9750*/  BSYNC.RECONVERGENT B0 ;  /* 0x0000000000007941 */ /* 0x000fea0003800200 */
.L_x_11940:
[----:B------:R0:W-:Y:S01]  /*9760*/  STG.E.U8 desc[UR36][R2.64], R0 ;  /* 0x0000000002007986 */ /* 0x0001e2000c101124 */
[----:B------:R-:W-:Y:S05]  /*9770*/  BRA `(.L_x_11929) ;  /* 0x0000000400f47947 */ /* 0x000fea0003800000 */
.L_x_11938:
        /* <DEDUP_REMOVED lines=18> */
.L_x_11943:
[----:B------:R-:W-:Y:S05]  /*98a0*/  BSYNC.RECONVERGENT B0 ;  /* 0x0000000000007941 */ /* 0x000fea0003800200 */
.L_x_11942:
[----:B------:R0:W-:Y:S01]  /*98b0*/  STG.E.U8 desc[UR36][R2.64], R0 ;  /* 0x0000000002007986 */ /* 0x0001e2000c101124 */
[----:B------:R-:W-:Y:S05]  /*98c0*/  BRA `(.L_x_11929) ;  /* 0x0000000400a07947 */ /* 0x000fea0003800000 */
.L_x_11937:
[----:B------:R-:W-:-:S09]  /*98d0*/  UISETP.NE.AND UP0, UPT, UR6, 0x1c, UPT ;  /* 0x0000001c0600788c */ /* 0x000fd2000bf05270 */
[----:B------:R-:W-:Y:S05]  /*98e0*/  BRA.U !UP0, `(.L_x_11944) ;  /* 0x0000000108607547 */ /* 0x000fea000b800000 */
[----:B------:R-:W-:-:S09]  /*98f0*/  UISETP.NE.AND UP0, UPT, UR6, 0x1d, UPT ;  /* 0x0000001d0600788c */ /* 0x000fd2000bf05270 */
[----:B------:R-:W-:Y:S05]  /*9900*/  BRA.U !UP0, `(.L_x_11945) ;  /* 0x0000000108487547 */ /* 0x000fea000b800000 */
[----:B------:R-:W-:-:S09]  /*9910*/  UISETP.NE.AND UP0, UPT, UR6, 0x2c, UPT ;  /* 0x0000002c0600788c */ /* 0x000fd2000bf05270 */
[----:B------:R-:W-:Y:S05]  /*9920*/  BRA.U UP0, `(.L_x_11928) ;  /* 0x0000000100b07547 */ /* 0x000fea000b800000 */
[----:B-----5:R-:W-:Y:S01]  /*9930*/  LOP3.LUT R19, R19, 0xff, RZ, 0xc0, !PT ;  /* 0x000000ff13137812 */ /* 0x020fe200078ec0ff */
[----:B------:R-:W-:-:S05]  /*9940*/  IMAD.MOV.U32 R5, RZ, RZ, 0xff ;  /* 0x000000ffff057424 */ /* 0x000fca00078e00ff */
        /* <DEDUP_REMOVED lines=14> */
.L_x_11945:
[----:B------:R-:W-:Y:S01]  /*9a30*/  HFMA2 R5, -RZ, RZ, 0, 0 ;  /* 0x00000000ff057431 */ /* 0x000fe200000001ff */
[----:B-----5:R-:W-:-:S05]  /*9a40*/  LOP3.LUT R4, R19, 0xff, RZ, 0xc0, !PT ;  /* 0x000000ff13047812 */ /* 0x020fca00078ec0ff */
[----:B------:R0:W-:Y:S01]  /*9a50*/  STG.E.64 desc[UR36][R2.64], R4 ;  /* 0x0000000402007986 */ /* 0x0001e2000c101b24 */
[----:B------:R-:W-:Y:S05]  /*9a60*/  BRA `(.L_x_11929) ;  /* 0x0000000400387947 */ /* 0x000fea0003800000 */
.L_x_11944:
[----:B-----5:R-:W-:-:S05]  /*9a70*/  LOP3.LUT R19, R19, 0xff, RZ, 0xc0, !PT ;  /* 0x000000ff13137812 */ /* 0x020fca00078ec0ff */
[----:B------:R0:W-:Y:S01]  /*9a80*/  STG.E desc[UR36][R2.64], R19 ;  /* 0x0000001302007986 */ /* 0x0001e2000c101924 */
[----:B------:R-:W-:Y:S05]  /*9a90*/  BRA `(.L_x_11929) ;  /* 0x00000004002c7947 */ /* 0x000fea0003800000 */
.L_x_11936:
        /* <DEDUP_REMOVED lines=10> */
.L_x_11947:
[----:B-----5:R-:W-:Y:S02]  /*9b40*/  LOP3.LUT R4, R19, 0xff, RZ, 0xc0, !PT ;  /* 0x000000ff13047812 */ /* 0x020fe400078ec0ff */
[----:B------:R-:W-:-:S04]  /*9b50*/  CS2R R6, SRZ ;  /* 0x0000000000067805 */ /* 0x000fc8000001ff00 */
[----:B------:R-:W0:Y:S02]  /*9b60*/  I2F.F64.U16 R4, R4 ;  /* 0x0000000400047312 */ /* 0x000e240000101800 */
[----:B0-----:R0:W-:Y:S01]  /*9b70*/  STG.E.128 desc[UR36][R2.64], R4 ;  /* 0x0000000402007986 */ /* 0x0011e2000c101d24 */
[----:B------:R-:W-:Y:S05]  /*9b80*/  BRA `(.L_x_11929) ;  /* 0x0000000000f07947 */ /* 0x000fea0003800000 */
.L_x_11946:
[----:B------:R-:W-:-:S09]  /*9b90*/  UISETP.NE.AND UP0, UPT, UR6, 0xf, UPT ;  /* 0x0000000f0600788c */ /* 0x000fd2000bf05270 */
[----:B------:R-:W-:Y:S05]  /*9ba0*/  BRA.U !UP0, `(.L_x_11948) ;  /* 0x0000000108d87547 */ /* 0x000fea000b800000 */
[----:B------:R-:W-:-:S09]  /*9bb0*/  UISETP.NE.AND UP0, UPT, UR6, 0x17, UPT ;  /* 0x000000170600788c */ /* 0x000fd2000bf05270 */
[----:B------:R-:W-:Y:S05]  /*9bc0*/  BRA.U !UP0, `(.L_x_11949) ;  /* 0x0000000108887547 */ /* 0x000fea000b800000 */
[----:B------:R-:W-:-:S09]  /*9bd0*/  UISETP.NE.AND UP0, UPT, UR6, 0x18, UPT ;  /* 0x000000180600788c */ /* 0x000fd2000bf05270 */
[----:B------:R-:W-:Y:S05]  /*9be0*/  BRA.U !UP0, `(.L_x_11950) ;  /* 0x0000000108447547 */ /* 0x000fea000b800000 */
.L_x_11928:
        /* <DEDUP_REMOVED lines=16> */
.L_x_11951:
[----:B------:R-:W-:Y:S05]  /*9cf0*/  BRA `(.L_x_11929) ;  /* 0x0000000000947947 */ /* 0x000fea0003800000 */
.L_x_11950:
[----:B-----5:R-:W-:Y:S01]  /*9d00*/  LOP3.LUT R19, R19, 0xff, RZ, 0xc0, !PT ;  /* 0x000000ff13137812 */ /* 0x020fe200078ec0ff */
[----:B------:R-:W-:Y:S01]  /*9d10*/  BSSY.RECONVERGENT B0, `(.L_x_11952) ;  /* 0x000000b000007945 */ /* 0x000fe20003800200 */
[----:B------:R-:W-:-:S04]  /*9d20*/  HFMA2 R5, -RZ, RZ, 0, 7.569789886474609375e-06 ;  /* 0x0000007fff057431 */ /* 0x000fc800000001ff */
[----:B------:R-:W0:Y:S02]  /*9d30*/  I2F.U16 R19, R19 ;  /* 0x0000001300137306 */ /* 0x000e240000101000 */
[----:B0-----:R-:W-:-:S13]  /*9d40*/  ISETP.GT.U32.AND P0, PT, R19, 0x43efffff, PT ;  /* 0x43efffff1300780c */ /* 0x001fda0003f04070 */
[----:B------:R-:W-:Y:S05]  /*9d50*/  @P0 BRA `(.L_x_11953) ;  /* 0x0000000000180947 */ /* 0x000fea0003800000 */
[----:B------:R-:W-:-:S13]  /*9d60*/  ISETP.GE.U32.AND P0, PT, R19, 0x3c800000, PT ;  /* 0x3c8000001300780c */ /* 0x000fda0003f06070 */
[----:B------:R-:W-:-:S04]  /*9d70*/  @P0 SHF.R.U32.HI R0, RZ, 0x14, R19 ;  /* 0x00000014ff000819 */ /* 0x000fc80000011613 */
[----:B------:R-:W-:-:S04]  /*9d80*/  @P0 LOP3.LUT R0, R0, 0x1, RZ, 0xc0, !PT ;  /* 0x0000000100000812 */ /* 0x000fc800078ec0ff */
[----:B------:R-:W-:-:S04]  /*9d90*/  @P0 IADD3 R0, PT, PT, R19, 0x407ffff, R0 ;  /* 0x0407ffff13000810 */ /* 0x000fc80007ffe000 */
[----:B------:R-:W-:Y:S01]  /*9da0*/  @P0 SHF.R.U32.HI R5, RZ, 0x14, R0 ;  /* 0x00000014ff050819 */ /* 0x000fe20000011600 */
[----:B------:R-:W-:-:S07]  /*9db0*/  @!P0 FADD.FTZ R5, R19, 16384 ;  /* 0x4680000013058421 */ /* 0x000fce0000010000 */
.L_x_11953:
[----:B------:R-:W-:Y:S05]  /*9dc0*/  BSYNC.RECONVERGENT B0 ;  /* 0x0000000000007941 */ /* 0x000fea0003800200 */
.L_x_11952:
[----:B------:R0:W-:Y:S01]  /*9dd0*/  STG.E.U8 desc[UR36][R2.64], R5 ;  /* 0x0000000502007986 */ /* 0x0001e2000c101124 */
[----:B------:R-:W-:Y:S05]  /*9de0*/  BRA `(.L_x_11929) ;  /* 0x0000000000587947 */ /* 0x000fea0003800000 */
.L_x_11949:
[----:B-----5:R-:W-:-:S06]  /*9df0*/  LOP3.LUT R19, R19, 0xff, RZ, 0xc0, !PT ;  /* 0x000000ff13137812 */ /* 0x020fcc00078ec0ff */
[----:B------:R-:W0:Y:S02]  /*9e00*/  I2F.U16 R19, R19 ;  /* 0x0000001300137306 */ /* 0x000e240000101000 */
[----:B0-----:R-:W-:-:S13]  /*9e10*/  ISETP.GT.U32.AND P0, PT, R19, 0x477fffff, PT ;  /* 0x477fffff1300780c */ /* 0x001fda0003f04070 */
[----:B------:R-:W-:Y:S05]  /*9e20*/  @P0 BRA `(.L_x_11954) ;  /* 0x0000000000240947 */ /* 0x000fea0003800000 */
[----:B------:R-:W-:-:S13]  /*9e30*/  ISETP.GE.U32.AND P0, PT, R19, 0x38800000, PT ;  /* 0x388000001300780c */ /* 0x000fda0003f06070 */
[----:B------:R-:W-:Y:S01]  /*9e40*/  @P0 SHF.R.U32.HI R0, RZ, 0x15, R19 ;  /* 0x00000015ff000819 */ /* 0x000fe20000011613 */
[----:B------:R-:W-:-:S03]  /*9e50*/  @!P0 FADD.FTZ R7, R19, 128 ;  /* 0x4300000013078421 */ /* 0x000fc60000010000 */
[----:B------:R-:W-:-:S04]  /*9e60*/  @P0 LOP3.LUT R0, R0, 0x1, RZ, 0xc0, !PT ;  /* 0x0000000100000812 */ /* 0x000fc800078ec0ff */
[----:B------:R-:W-:-:S04]  /*9e70*/  @P0 IADD3 R0, PT, PT, R19, 0x80fffff, R0 ;  /* 0x080fffff13000810 */ /* 0x000fc80007ffe000 */
[----:B------:R-:W-:-:S05]  /*9e80*/  @P0 SHF.R.U32.HI R5, RZ, 0x15, R0 ;  /* 0x00000015ff050819 */ /* 0x000fca0000011600 */
[----:B------:R0:W-:Y:S04]  /*9e90*/  @P0 STG.E.U8 desc[UR36][R2.64], R5 ;  /* 0x0000000502000986 */ /* 0x0001e8000c101124 */
[----:B------:R0:W-:Y:S01]  /*9ea0*/  @!P0 STG.E.U8 desc[UR36][R2.64], R7 ;  /* 0x0000000702008986 */ /* 0x0001e2000c101124 */
[----:B------:R-:W-:Y:S05]  /*9eb0*/  BRA `(.L_x_11929) ;  /* 0x0000000000247947 */ /* 0x000fea0003800000 */
.L_x_11954:
[----:B------:R-:W-:Y:S01]  /*9ec0*/  IMAD.MOV.U32 R5, RZ, RZ, 0x7f ;  /* 0x0000007fff057424 */ /* 0x000fe200078e00ff */
[----:B------:R-:W-:-:S04]  /*9ed0*/  ISETP.GT.U32.AND P0, PT, R19, 0x7f800000, PT ;  /* 0x7f8000001300780c */ /* 0x000fc80003f04070 */
[----:B------:R-:W-:-:S05]  /*9ee0*/  SEL R5, R5, 0x7c, P0 ;  /* 0x0000007c05057807 */ /* 0x000fca0000000000 */
[----:B------:R0:W-:Y:S01]  /*9ef0*/  STG.E.U8 desc[UR36][R2.64], R5 ;  /* 0x0000000502007986 */ /* 0x0001e2000c101124 */
[----:B------:R-:W-:Y:S05]  /*9f00*/  BRA `(.L_x_11929) ;  /* 0x0000000000107947 */ /* 0x000fea0003800000 */
.L_x_11948:
[----:B-----5:R-:W-:-:S04]  /*9f10*/  LOP3.LUT R19, R19, 0xff, RZ, 0xc0, !PT ;  /* 0x000000ff13137812 */ /* 0x020fc800078ec0ff */
[----:B------:R-:W0:Y:S02]  /*9f20*/  I2F.U16 R0, R19 ;  /* 0x0000001300007306 */ /* 0x000e240000101000 */
[----:B0-----:R-:W-:-:S05]  /*9f30*/  F2FP.BF16.F32.PACK_AB R0, RZ, R0 ;  /* 0x00000000ff00723e */ /* 0x001fca00000010ff */
[----:B------:R0:W-:Y:S02]  /*9f40*/  STG.E.U16 desc[UR36][R2.64], R0 ;  /* 0x0000000002007986 */ /* 0x0001e4000c101524 */
.L_x_11929:
[----:B------:R-:W-:Y:S05]  /*9f50*/  BSYNC.RECONVERGENT B6 ;  /* 0x0000000000067941 */ /* 0x000fea0003800200 */
.L_x_11923:
[----:B------:R-:W-:-:S07]  /*9f60*/  VIADD R17, R17, 0x80 ;  /* 0x0000008011117836 */ /* 0x000fce0000000000 */
.L_x_11831:
[----:B------:R-:W-:Y:S05]  /*9f70*/  BSYNC.RECONVERGENT B7 ;  /* 0x0000000000077941 */ /* 0x000fea0003800200 */
.L_x_11830:
[----:B------:R-:W5:Y:S01]  /*9f80*/  LDCU UR4, c[0x0][0x380] ;  /* 0x00007000ff0477ac */ /* 0x000f620008000800 */
[----:B------:R-:W-:Y:S01]  /*9f90*/  BSSY.RECONVERGENT B7, `(.L_x_11955) ;  /* 0x00004f2000077945 */ /* 0x000fe20003800200 */
[----:B-----5:R-:W-:-:S13]  /*9fa0*/  ISETP.GE.AND P0, PT, R17, UR4, PT ;  /* 0x0000000411007c0c */ /* 0x020fda000bf06270 */
[----:B------:R-:W-:Y:S05]  /*9fb0*/  @P0 BRA `(.L_x_11956) ;  /* 0x0000004c00bc0947 */ /* 0x000fea0003800000 */
[----:B------:R-:W5:Y:S01]  /*9fc0*/  LDCU UR4, c[0x0][0x388] ;  /* 0x00007100ff0477ac */ /* 0x000f620008000800 */
[----:B------:R-:W-:Y:S01]  /*9fd0*/  IMAD.MOV.U32 R18, RZ, RZ, RZ ;  /* 0x000000ffff127224 */ /* 0x000fe200078e00ff */
[----:B0-2---:R-:W-:Y:S01]  /*9fe0*/  MOV R0, RZ ;  /* 0x000000ff00007202 */ /* 0x005fe20000000f00 */
        /* <DEDUP_REMOVED lines=377> */
.L_x_11957:
[----:B------:R-:W1:Y:S01]  /*b780*/  LDCU.64 UR6, c[0x0][0x650] ;  /* 0x0000ca00ff0677ac */ /* 0x000e620008000a00 */
[----:B------:R-:W-:-:S04]  /*b790*/  UPRMT UR4, UR39, 0x7771, URZ ;  /* 0x0000777127047896 */ /* 0x000fc800080000ff */
[----:B------:R-:W-:Y:S01]  /*b7a0*/  UISETP.GT.AND UP0, UPT, UR4, 0x9, UPT ;  /* 0x000000090400788c */ /* 0x000fe2000bf04270 */
[----:B-1----:R-:W-:-:S05]  /*b7b0*/  IADD3 R4, P0, PT, R0, UR6, RZ ;  /* 0x0000000600047c10 */ /* 0x002fca000ff1e0ff */
[----:B---34-:R-:W-:-:S03]  /*b7c0*/  IMAD.X R5, RZ, RZ, UR7, P0 ;  /* 0x00000007ff057e24 */ /* 0x018fc600080e06ff */
        /* <DEDUP_REMOVED lines=11> */
.L_x_11961:
[----:B------:R0:W5:Y:S01]  /*b880*/  LDG.E.U8 R19, desc[UR36][R4.64] ;  /* 0x0000002404137981 */ /* 0x000162000c1e1100 */
[----:B------:R-:W-:Y:S05]  /*b890*/  BRA `(.L_x_11963) ;  /* 0x0000000c005c7947 */ /* 0x000fea0003800000 */
.L_x_11960:
        /* <DEDUP_REMOVED lines=8> */
.L_x_11965:
[----:B------:R4:W5:Y:S01]  /*b920*/  LDG.E.U8 R19, desc[UR36][R4.64] ;  /* 0x0000002404137981 */ /* 0x000962000c1e1100 */
[----:B------:R-:W-:Y:S05]  /*b930*/  BRA `(.L_x_11963) ;  /* 0x0000000c00347947 */ /* 0x000fea0003800000 */
.L_x_11964:
[----:B------:R0:W5:Y:S01]  /*b940*/  LDG.E.U16 R19, desc[UR36][R4.64] ;  /* 0x0000002404137981 */ /* 0x000162000c1e1500 */
[----:B------:R-:W-:Y:S05]  /*b950*/  BRA `(.L_x_11963) ;  /* 0x0000000c002c7947 */ /* 0x000fea0003800000 */
.L_x_11959:
        /* <DEDUP_REMOVED lines=10> */
.L_x_11967:
[----:B------:R-:W2:Y:S02]  /*ba00*/  LDG.E.U16 R2, desc[UR36][R4.64] ;  /* 0x0000002404027981 */ /* 0x000ea4000c1e1500 */
[----:B--2---:R-:W-:-:S06]  /*ba10*/  HADD2.F32 R2, -RZ, R2.H0_H0 ;  /* 0x20000002ff027230 */ /* 0x004fcc0000004100 */
[----:B------:R-:W0:Y:S02]  /*ba20*/  F2I.S64.TRUNC R2, R2 ;  /* 0x0000000200027311 */ /* 0x000e24000020d900 */
[----:B0-----:R-:W-:Y:S01]  /*ba30*/  PRMT R19, R2, 0x7610, R19 ;  /* 0x0000761002137816 */ /* 0x001fe20000000013 */
[----:B------:R-:W-:Y:S06]  /*ba40*/  BRA `(.L_x_11963) ;  /* 0x0000000800f07947 */ /* 0x000fec0003800000 */
.L_x_11966:
        /* <DEDUP_REMOVED lines=10> */
.L_x_11969:
[----:B------:R-:W2:Y:S02]  /*baf0*/  LDG.E.U16 R4, desc[UR36][R4.64] ;  /* 0x0000002404047981 */ /* 0x000ea4000c1e1500 */
[----:B--2---:R-:W-:-:S06]  /*bb00*/  HADD2.F32 R2, -RZ, R4.H0_H0 ;  /* 0x20000004ff027230 */ /* 0x004fcc0000004100 */
[----:B------:R-:W0:Y:S02]  /*bb10*/  F2I.S64.TRUNC R2, R2 ;  /* 0x0000000200027311 */ /* 0x000e24000020d900 */
[----:B0-----:R-:W-:Y:S01]  /*bb20*/  PRMT R19, R2, 0x7610, R19 ;  /* 0x0000761002137816 */ /* 0x001fe20000000013 */
[----:B------:R-:W-:Y:S06]  /*bb30*/  BRA `(.L_x_11963) ;  /* 0x0000000800b47947 */ /* 0x000fec0003800000 */
.L_x_11968:
[----:B------:R-:W2:Y:S02]  /*bb40*/  LDG.E.64 R2, desc[UR36][R4.64] ;  /* 0x0000002404027981 */ /* 0x000ea4000c1e1b00 */
[----:B--2---:R-:W0:Y:S02]  /*bb50*/  F2I.S64.F64.TRUNC R2, R2 ;  /* 0x0000000200027311 */ /* 0x004e24000030d900 */
[----:B0-----:R-:W-:Y:S01]  /*bb60*/  PRMT R19, R2, 0x7610, R19 ;  /* 0x0000761002137816 */ /* 0x001fe20000000013 */
[----:B------:R-:W-:Y:S06]  /*bb70*/  BRA `(.L_x_11963) ;  /* 0x0000000800a47947 */ /* 0x000fec0003800000 */
.L_x_11958:
        /* <DEDUP_REMOVED lines=12> */
.L_x_11972:
[----:B------:R-:W2:Y:S02]  /*bc40*/  LDG.E.64 R4, desc[UR36][R4.64] ;  /* 0x0000002404047981 */ /* 0x000ea4000c1e1b00 */
[----:B--2---:R-:W0:Y:S02]  /*bc50*/  F2I.S64.F64.TRUNC R2, R4 ;  /* 0x0000000400027311 */ /* 0x004e24000030d900 */
[----:B0-----:R-:W-:Y:S01]  /*bc60*/  PRMT R19, R2, 0x7610, R19 ;  /* 0x0000761002137816 */ /* 0x001fe20000000013 */
[----:B------:R-:W-:Y:S06]  /*bc70*/  BRA `(.L_x_11963) ;  /* 0x0000000800647947 */ /* 0x000fec0003800000 */
.L_x_11971:
        /* <DEDUP_REMOVED lines=27> */
.L_x_11974:
        /* <DEDUP_REMOVED lines=14> */
.L_x_11973:
[----:B------:R-:W2:Y:S02]  /*bf10*/  LDG.E.U16 R2, desc[UR36][R4.64] ;  /* 0x0000002404027981 */ /* 0x000ea4000c1e1500 */
[----:B--2---:R-:W-:-:S06]  /*bf20*/  IMAD.U32 R2, R2, 0x10000, RZ ;  /* 0x0001000002027824 */ /* 0x004fcc00078e00ff */
[----:B------:R-:W0:Y:S02]  /*bf30*/  F2I.S64.TRUNC R2, R2 ;  /* 0x0000000200027311 */ /* 0x000e24000020d900 */
[----:B0-----:R-:W-:Y:S01]  /*bf40*/  PRMT R19, R2, 0x7610, R19 ;  /* 0x0000761002137816 */ /* 0x001fe20000000013 */
[----:B------:R-:W-:Y:S06]  /*bf50*/  BRA `(.L_x_11963) ;  /* 0x0000000400ac7947 */ /* 0x000fec0003800000 */
.L_x_11970:
        /* <DEDUP_REMOVED lines=10> */
.L_x_11977:
        /* <DEDUP_REMOVED lines=21> */
.L_x_11981:
[----:B------:R-:W-:Y:S05]  /*c150*/  BSYNC.RECONVERGENT B1 ;  /* 0x0000000000017941 */ /* 0x000fea0003800200 */
.L_x_11980:
[----:B------:R-:W-:Y:S01]  /*c160*/  IMAD.SHL.U32 R0, R0, 0x100000, RZ ;  /* 0x0010000000007824 */ /* 0x000fe200078e00ff */
[----:B------:R-:W-:-:S04]  /*c170*/  LEA R2, R2, 0x3b800000, 0x17 ;  /* 0x3b80000002027811 */ /* 0x000fc800078eb8ff */
[----:B------:R-:W-:-:S07]  /*c180*/  LOP3.LUT R2, R2, R0, R7, 0xfe, !PT ;  /* 0x0000000002027212 */ /* 0x000fce00078efe07 */
.L_x_11979:
[----:B------:R-:W-:Y:S05]  /*c190*/  BSYNC.RECONVERGENT B0 ;  /* 0x0000000000007941 */ /* 0x000fea0003800200 */
.L_x_11978:
[----:B------:R-:W0:Y:S02]  /*c1a0*/  F2I.S64.TRUNC R2, R2 ;  /* 0x0000000200027311 */ /* 0x000e24000020d900 */
[----:B0-----:R-:W-:Y:S01]  /*c1b0*/  PRMT R19, R2, 0x7610, R19 ;  /* 0x0000761002137816 */ /* 0x001fe20000000013 */
[----:B------:R-:W-:Y:S06]  /*c1c0*/  BRA `(.L_x_11963) ;  /* 0x0000000400107947 */ /* 0x000fec0003800000 */
.L_x_11976:
        /* <DEDUP_REMOVED lines=21> */
.L_x_11985:
[----:B------:R-:W-:Y:S05]  /*c320*/  BSYNC.RECONVERGENT B1 ;  /* 0x0000000000017941 */ /* 0x000fea0003800200 */
.L_x_11984:
[----:B------:R-:W-:Y:S01]  /*c330*/  IMAD.SHL.U32 R0, R0, 0x200000, RZ ;  /* 0x0020000000007824 */ /* 0x000fe200078e00ff */
[----:B------:R-:W-:-:S04]  /*c340*/  LEA R2, R2, 0x37800000, 0x17 ;  /* 0x3780000002027811 */ /* 0x000fc800078eb8ff */
[----:B------:R-:W-:-:S07]  /*c350*/  LOP3.LUT R2, R2, R0, R7, 0xfe, !PT ;  /* 0x0000000002027212 */ /* 0x000fce00078efe07 */
.L_x_11983:
[----:B------:R-:W-:Y:S05]  /*c360*/  BSYNC.RECONVERGENT B0 ;  /* 0x0000000000007941 */ /* 0x000fea0003800200 */
.L_x_11982:
[----:B------:R-:W0:Y:S02]  /*c370*/  F2I.S64.TRUNC R2, R2 ;  /* 0x0000000200027311 */ /* 0x000e24000020d900 */
[----:B0-----:R-:W-:Y:S01]  /*c380*/  PRMT R19, R2, 0x7610, R19 ;  /* 0x0000761002137816 */ /* 0x001fe20000000013 */
[----:B------:R-:W-:Y:S06]  /*c390*/  BRA `(.L_x_11963) ;  /* 0x00000000009c7947 */ /* 0x000fec0003800000 */
.L_x_11975:
        /* <DEDUP_REMOVED lines=14> */
.L_x_11989:
[----:B------:R-:W-:Y:S05]  /*c480*/  BSYNC.RECONVERGENT B0 ;  /* 0x0000000000007941 */ /* 0x000fea0003800200 */
.L_x_11988:
[----:B------:R-:W0:Y:S02]  /*c490*/  F2I.S64.TRUNC R2, R2 ;  /* 0x0000000200027311 */ /* 0x000e24000020d900 */
[----:B0-----:R-:W-:Y:S01]  /*c4a0*/  PRMT R19, R2, 0x7610, R19 ;  /* 0x0000761002137816 */ /* 0x001fe20000000013 */
[----:B------:R-:W-:Y:S06]  /*c4b0*/  BRA `(.L_x_11963) ;  /* 0x0000000000547947 */ /* 0x000fec0003800000 */
.L_x_11962:
        /* <DEDUP_REMOVED lines=16> */
.L_x_11990:
[----:B------:R-:W-:Y:S01]  /*c5c0*/  PRMT R19, RZ, 0x7610, R19 ;  /* 0x00007610ff137816 */ /* 0x000fe20000000013 */
[----:B------:R-:W-:Y:S06]  /*c5d0*/  BRA `(.L_x_11963) ;  /* 0x00000000000c7947 */ /* 0x000fec0003800000 */
.L_x_11987:
[----:B------:R2:W5:Y:S01]  /*c5e0*/  LDG.E.U8 R19, desc[UR36][R4.64] ;  /* 0x0000002404137981 */ /* 0x000562000c1e1100 */
[----:B------:R-:W-:Y:S05]  /*c5f0*/  BRA `(.L_x_11963) ;  /* 0x0000000000047947 */ /* 0x000fea0003800000 */
.L_x_11986:
[----:B------:R1:W5:Y:S02]  /*c600*/  LDG.E.U8 R19, desc[UR36][R4.64] ;  /* 0x0000002404137981 */ /* 0x000364000c1e1100 */
.L_x_11963:
        /* <DEDUP_REMOVED lines=19> */
.L_x_11995:
[----:B------:R-:W2:Y:S02]  /*c740*/  LDG.E.U8 R2, desc[UR36][R2.64] ;  /* 0x0000002402027981 */ /* 0x000ea4000c1e1100 */
[----:B--2---:R-:W-:-:S04]  /*c750*/  ISETP.NE.AND P0, PT, R2, RZ, PT ;  /* 0x000000ff0200720c */ /* 0x004fc80003f05270 */
[----:B------:R-:W-:Y:S01]  /*c760*/  P2R R22, PR, RZ, 0x1 ;  /* 0x00000001ff167803 */ /* 0x000fe20000000000 */
[----:B------:R-:W-:Y:S08]  /*c770*/  BRA `(.L_x_11997) ;  /* 0x0000000800847947 */ /* 0x000ff00003800000 */
.L_x_11994:
        /* <DEDUP_REMOVED lines=11> */
.L_x_11999:
[----:B------:R-:W2:Y:S02]  /*c830*/  LDG.E R2, desc[UR36][R2.64] ;  /* 0x0000002402027981 */ /* 0x000ea4000c1e1900 */
[----:B--2---:R-:W-:-:S04]  /*c840*/  ISETP.NE.AND P0, PT, R2, RZ, PT ;  /* 0x000000ff0200720c */ /* 0x004fc80003f05270 */
[----:B------:R-:W-:Y:S01]  /*c850*/  P2R R22, PR, RZ, 0x1 ;  /* 0x00000001ff167803 */ /* 0x000fe20000000000 */
[----:B------:R-:W-:Y:S08]  /*c860*/  BRA `(.L_x_11997) ;  /* 0x0000000800487947 */ /* 0x000ff00003800000 */
.L_x_11998:
[----:B------:R-:W2:Y:S02]  /*c870*/  LDG.E.U16 R2, desc[UR36][R2.64] ;  /* 0x0000002402027981 */ /* 0x000ea4000c1e1500 */
[----:B--2---:R-:W-:-:S04]  /*c880*/  ISETP.NE.AND P0, PT, R2, RZ, PT ;  /* 0x000000ff0200720c */ /* 0x004fc80003f05270 */
[----:B------:R-:W-:Y:S01]  /*c890*/  P2R R22, PR, RZ, 0x1 ;  /* 0x00000001ff167803 */ /* 0x000fe20000000000 */
[----:B------:R-:W-:Y:S08]  /*c8a0*/  BRA `(.L_x_11997) ;  /* 0x0000000800387947 */ /* 0x000ff00003800000 */
.L_x_11993:
        /* <DEDUP_REMOVED lines=10> */
.L_x_12001:
[----:B------:R-:W2:Y:S02]  /*c950*/  LDG.E.U16 R0, desc[UR36][R2.64] ;  /* 0x0000002402007981 */ /* 0x000ea4000c1e1500 */
[----:B--2---:R-:W-:-:S05]  /*c960*/  HADD2.F32 R0, -RZ, R0.H0_H0 ;  /* 0x20000000ff007230 */ /* 0x004fca0000004100 */
[----:B------:R-:W-:-:S04]  /*c970*/  FSETP.NEU.FTZ.AND P0, PT, R0, RZ, PT ;  /* 0x000000ff0000720b */ /* 0x000fc80003f1d000 */
[----:B------:R-:W-:Y:S01]  /*c980*/  P2R R22, PR, RZ, 0x1 ;  /* 0x00000001ff167803 */ /* 0x000fe20000000000 */
[----:B------:R-:W-:Y:S08]  /*c990*/  BRA `(.L_x_11997) ;  /* 0x0000000400fc7947 */ /* 0x000ff00003800000 */
.L_x_12000:
        /* <DEDUP_REMOVED lines=12> */
.L_x_12003:
        /* <DEDUP_REMOVED lines=10> */
.L_x_12002:
[----:B------:R-:W2:Y:S02]  /*cb00*/  LDG.E.64 R2, desc[UR36][R2.64] ;  /* 0x0000002402027981 */ /* 0x000ea4000c1e1b00 */
[----:B--2---:R-:W-:-:S06]  /*cb10*/  DSETP.NEU.AND P0, PT, R2, RZ, PT ;  /* 0x000000ff0200722a */ /* 0x004fcc0003f0d000 */
[----:B------:R-:W-:Y:S01]  /*cb20*/  P2R R22, PR, RZ, 0x1 ;  /* 0x00000001ff167803 */ /* 0x000fe20000000000 */
[----:B------:R-:W-:Y:S07]  /*cb30*/  BRA `(.L_x_11997) ;  /* 0x0000000400947947 */ /* 0x000fee0003800000 */
.L_x_11992:
        /* <DEDUP_REMOVED lines=12> */
.L_x_12006:
[----:B-1234-:R-:W2:Y:S02]  /*cc00*/  LDG.E.128 R4, desc[UR36][R2.64] ;  /* 0x0000002402047981 */ /* 0x01eea4000c1e1d00 */
[----:B--2---:R-:W-:-:S06]  /*cc10*/  DSETP.NEU.AND P0, PT, R6, RZ, PT ;  /* 0x000000ff0600722a */ /* 0x004fcc0003f0d000 */
[----:B------:R-:W-:-:S06]  /*cc20*/  DSETP.NEU.OR P0, PT, R4, RZ, P0 ;  /* 0x000000ff0400722a */ /* 0x000fcc000070d400 */
[----:B------:R-:W-:Y:S01]  /*cc30*/  P2R R22, PR, RZ, 0x1 ;  /* 0x00000001ff167803 */ /* 0x000fe20000000000 */
[----:B------:R-:W-:Y:S07]  /*cc40*/  BRA `(.L_x_11997) ;  /* 0x0000000400507947 */ /* 0x000fee0003800000 */
.L_x_12005:
        /* <DEDUP_REMOVED lines=10> */
.L_x_12008:
[----:B------:R-:W2:Y:S02]  /*ccf0*/  LDG.E.U8 R2, desc[UR36][R2.64] ;  /* 0x0000002402027981 */ /* 0x000ea4000c1e1100 */
[----:B--2---:R-:W-:-:S05]  /*cd00*/  IMAD.SHL.U32 R0, R2, 0x2000000, RZ ;  /* 0x0200000002007824 */ /* 0x004fca00078e00ff */
[----:B------:R-:W-:-:S13]  /*cd10*/  ISETP.GE.U32.AND P0, PT, R0, 0x8000000, PT ;  /* 0x080000000000780c */ /* 0x000fda0003f06070 */
[----:B-1-34-:R-:W-:Y:S01]  /*cd20*/  @!P0 IMAD.SHL.U32 R4, R2, 0x100, RZ ;  /* 0x0000010002048824 */ /* 0x01afe200078e00ff */
        /* <DEDUP_REMOVED lines=8> */
.L_x_12007:
[----:B------:R-:W2:Y:S02]  /*cdb0*/  LDG.E.U16 R0, desc[UR36][R2.64] ;  /* 0x0000002402007981 */ /* 0x000ea4000c1e1500 */
[----:B--2---:R-:W-:-:S05]  /*cdc0*/  IMAD.U32 R0, R0, 0x10000, RZ ;  /* 0x0001000000007824 */ /* 0x004fca00078e00ff */
[----:B------:R-:W-:-:S04]  /*cdd0*/  FSETP.NEU.FTZ.AND P0, PT, R0, RZ, PT ;  /* 0x000000ff0000720b */ /* 0x000fc80003f1d000 */
[----:B------:R-:W-:Y:S01]  /*cde0*/  P2R R22, PR, RZ, 0x1 ;  /* 0x00000001ff167803 */ /* 0x000fe20000000000 */
[----:B------:R-:W-:Y:S08]  /*cdf0*/  BRA `(.L_x_11997) ;  /* 0x0000000000e47947 */ /* 0x000ff00003800000 */
.L_x_12004:
        /* <DEDUP_REMOVED lines=12> */
.L_x_12011:
[----:B------:R-:W2:Y:S02]  /*cec0*/  LDG.E.U8 R2, desc[UR36][R2.64] ;  /* 0x0000002402027981 */ /* 0x000ea4000c1e1100 */
[----:B--2---:R-:W-:-:S04]  /*ced0*/  ISETP.NE.AND P0, PT, R2, RZ, PT ;  /* 0x000000ff0200720c */ /* 0x004fc80003f05270 */
[----:B------:R-:W-:Y:S01]  /*cee0*/  P2R R22, PR, RZ, 0x1 ;  /* 0x00000001ff167803 */ /* 0x000fe20000000000 */
[----:B------:R-:W-:Y:S08]  /*cef0*/  BRA `(.L_x_11997) ;  /* 0x0000000000a47947 */ /* 0x000ff00003800000 */
.L_x_12010:
[----:B------:R-:W2:Y:S02]  /*cf00*/  LDG.E.U8 R2, desc[UR36][R2.64] ;  /* 0x0000002402027981 */ /* 0x000ea4000c1e1100 */
[----:B--2---:R-:W-:-:S04]  /*cf10*/  ISETP.NE.AND P0, PT, R2, RZ, PT ;  /* 0x000000ff0200720c */ /* 0x004fc80003f05270 */
[----:B------:R-:W-:Y:S01]  /*cf20*/  P2R R22, PR, RZ, 0x1 ;  /* 0x00000001ff167803 */ /* 0x000fe20000000000 */
[----:B------:R-:W-:Y:S08]  /*cf30*/  BRA `(.L_x_11997) ;  /* 0x0000000000947947 */ /* 0x000ff00003800000 */
.L_x_12009:
        /* <DEDUP_REMOVED lines=10> */
.L_x_11996:
[----:B------:R-:W-:Y:S01]  /*cfe0*/  MOV R2, 0x0 ;  /* 0x0000000000027802 */ /* 0x000fe20000000f00 */
[----:B------:R-:W1:Y:S01]  /*cff0*/  LDCU.64 UR4, c[0x4][0x4e8] ;  /* 0x01009d00ff0477ac */ /* 0x000e620008000a00 */
[----:B------:R-:W-:Y:S02]  /*d000*/  HFMA2 R8, -RZ, RZ, 0, 4.64916229248046875e-06 ;  /* 0x0000004eff087431 */ /* 0x000fe400000001ff */
[----:B------:R-:W-:Y:S01]  /*d010*/  IMAD.MOV.U32 R12, RZ, RZ, 0x1 ;  /* 0x00000001ff0c7424 */ /* 0x000fe200078e00ff */
[----:B------:R-:W0:Y:S01]  /*d020*/  LDCU.64 UR6, c[0x4][0x4f0] ;  /* 0x01009e00ff0677ac */ /* 0x000e220008000a00 */
[----:B------:R-:W0:Y:S01]  /*d030*/  LDC.64 R2, c[0x4][R2] ;  /* 0x0100000002027b82 */ /* 0x000e220000000a00 */
[----:B------:R-:W-:Y:S01]  /*d040*/  IMAD.MOV.U32 R13, RZ, RZ, RZ ;  /* 0x000000ffff0d7224 */ /* 0x000fe200078e00ff */
[----:B------:R-:W0:Y:S01]  /*d050*/  LDCU.64 UR8, c[0x4][0x320] ;  /* 0x01006400ff0877ac */ /* 0x000e220008000a00 */
[----:B-1234-:R-:W-:Y:S01]  /*d060*/  IMAD.U32 R4, RZ, RZ, UR4 ;  /* 0x00000004ff047e24 */ /* 0x01efe2000f8e00ff */
[----:B------:R-:W-:Y:S01]  /*d070*/  MOV R5, UR5 ;  /* 0x0000000500057c02 */ /* 0x000fe20008000f00 */
[----:B0-----:R-:W-:-:S02]  /*d080*/  IMAD.U32 R6, RZ, RZ, UR6 ;  /* 0x00000006ff067e24 */ /* 0x001fc4000f8e00ff */
[----:B------:R-:W-:Y:S02]  /*d090*/  IMAD.U32 R7, RZ, RZ, UR7 ;  /* 0x00000007ff077e24 */ /* 0x000fe4000f8e00ff */
[----:B------:R-:W-:Y:S02]  /*d0a0*/  IMAD.U32 R10, RZ, RZ, UR8 ;  /* 0x00000008ff0a7e24 */ /* 0x000fe4000f8e00ff */
[----:B------:R-:W-:-:S07]  /*d0b0*/  IMAD.U32 R11, RZ, RZ, UR9 ;  /* 0x00000009ff0b7e24 */ /* 0x000fce000f8e00ff */
[----:B------:R-:W-:-:S07]  /*d0c0*/  LEPC R20, `(.L_x_12014) ;  /* 0x000000001014794e */ /* 0x000fce0000000000 */
[----:B-----5:R-:W-:Y:S05]  /*d0d0*/  CALL.ABS.NOINC R2 ;  /* 0x0000000002007343 */ /* 0x020fea0003c00000 */
.L_x_12014:
[----:B------:R-:W-:-:S04]  /*d0e0*/  PLOP3.LUT P0, PT, PT, PT, PT, 0x8, 0x80 ;  /* 0x000000000080781c */ /* 0x000fc80003f0e170 */
[----:B------:R-:W-:Y:S01]  /*d0f0*/  P2R R22, PR, RZ, 0x1 ;  /* 0x00000001ff167803 */ /* 0x000fe20000000000 */
[----:B------:R-:W-:Y:S08]  /*d100*/  BRA `(.L_x_11997) ;  /* 0x0000000000207947 */ /* 0x000ff00003800000 */
.L_x_12013:
[----:B------:R-:W2:Y:S02]  /*d110*/  LDG.E.64 R2, desc[UR36][R2.64] ;  /* 0x0000002402027981 */ /* 0x000ea4000c1e1b00 */
[----:B--2---:R-:W-:-:S04]  /*d120*/  ISETP.NE.U32.AND P0, PT, R2, RZ, PT ;  /* 0x000000ff0200720c */ /* 0x004fc80003f05070 */
[----:B------:R-:W-:-:S04]  /*d130*/  ISETP.NE.AND.EX P0, PT, R3, RZ, PT, P0 ;  /* 0x000000ff0300720c */ /* 0x000fc80003f05300 */
[----:B------:R-:W-:Y:S01]  /*d140*/  P2R R22, PR, RZ, 0x1 ;  /* 0x00000001ff167803 */ /* 0x000fe20000000000 */
[----:B------:R-:W-:Y:S08]  /*d150*/  BRA `(.L_x_11997) ;  /* 0x00000000000c7947 */ /* 0x000ff00003800000 */
.L_x_12012:
[----:B------:R-:W2:Y:S02]  /*d160*/  LDG.E R2, desc[UR36][R2.64] ;  /* 0x0000002402027981 */ /* 0x000ea4000c1e1900 */
[----:B--2---:R-:W-:-:S04]  /*d170*/  ISETP.NE.AND P0, PT, R2, RZ, PT ;  /* 0x000000ff0200720c */ /* 0x004fc80003f05270 */
[----:B------:R-:W-:-:S09]  /*d180*/  P2R R22, PR, RZ, 0x1 ;  /* 0x00000001ff167803 */ /* 0x000fd20000000000 */
.L_x_11997:
[----:B------:R-:W-:Y:S05]  /*d190*/  BSYNC.RECONVERGENT B6 ;  /* 0x0000000000067941 */ /* 0x000fea0003800200 */
.L_x_11991:
        /* <DEDUP_REMOVED lines=17> */
.L_x_12018:
[----:B------:R0:W5:Y:S01]  /*d2b0*/  LDG.E.U8 R2, desc[UR36][R4.64] ;  /* 0x0000002404027981 */ /* 0x000162000c1e1100 */
[----:B------:R-:W-:Y:S01]  /*d2c0*/  IMAD.MOV.U32 R3, RZ, RZ, RZ ;  /* 0x000000ffff037224 */ /* 0x000fe200078e00ff */
[----:B------:R-:W-:Y:S06]  /*d2d0*/  BRA `(.L_x_12020) ;  /* 0x0000000c00407947 */ /* 0x000fec0003800000 */
.L_x_12017:
        /* <DEDUP_REMOVED lines=8> */
.L_x_12022:
[----:B------:R-:W2:Y:S02]  /*d360*/  LDG.E R2, desc[UR36][R4.64] ;  /* 0x0000002404027981 */ /* 0x000ea4000c1e1900 */
[----:B--2---:R-:W-:Y:S01]  /*d370*/  SHF.R.S32.HI R3, RZ, 0x1f, R2 ;  /* 0x0000001fff037819 */ /* 0x004fe20000011402 */
[----:B------:R-:W-:Y:S06]  /*d380*/  BRA `(.L_x_12020) ;  /* 0x0000000c00147947 */ /* 0x000fec0003800000 */
.L_x_12021:
[----:B------:R-:W2:Y:S02]  /*d390*/  LDG.E.S16 R2, desc[UR36][R4.64] ;  /* 0x0000002404027981 */ /* 0x000ea4000c1e1700 */
[----:B--2---:R-:W-:Y:S01]  /*d3a0*/  SHF.R.S32.HI R3, RZ, 0x1f, R2 ;  /* 0x0000001fff037819 */ /* 0x004fe20000011402 */
[----:B------:R-:W-:Y:S06]  /*d3b0*/  BRA `(.L_x_12020) ;  /* 0x0000000c00087947 */ /* 0x000fec0003800000 */
.L_x_12016:
        /* <DEDUP_REMOVED lines=9> */
.L_x_12024:
[----:B------:R-:W2:Y:S02]  /*d450*/  LDG.E.U16 R4, desc[UR36][R4.64] ;  /* 0x0000002404047981 */ /* 0x000ea4000c1e1500 */
[----:B--2---:R-:W-:-:S06]  /*d460*/  HADD2.F32 R2, -RZ, R4.H0_H0 ;  /* 0x20000004ff027230 */ /* 0x004fcc0000004100 */
[----:B------:R-:W0:Y:S01]  /*d470*/  F2I.S64.TRUNC R2, R2 ;  /* 0x0000000200027311 */ /* 0x000e22000020d900 */
[----:B------:R-:W-:Y:S05]  /*d480*/  BRA `(.L_x_12020) ;  /* 0x0000000800d47947 */ /* 0x000fea0003800000 */
.L_x_12023:
        /* <DEDUP_REMOVED lines=9> */
.L_x_12026:
[----:B------:R-:W2:Y:S02]  /*d520*/  LDG.E.U16 R4, desc[UR36][R4.64] ;  /* 0x0000002404047981 */ /* 0x000ea4000c1e1500 */
[----:B--2---:R-:W-:-:S06]  /*d530*/  HADD2.F32 R2, -RZ, R4.H0_H0 ;  /* 0x20000004ff027230 */ /* 0x004fcc0000004100 */
[----:B------:R-:W0:Y:S01]  /*d540*/  F2I.S64.TRUNC R2, R2 ;  /* 0x0000000200027311 */ /* 0x000e22000020d900 */
[----:B------:R-:W-:Y:S05]  /*d550*/  BRA `(.L_x_12020) ;  /* 0x0000000800a07947 */ /* 0x000fea0003800000 */
.L_x_12025:
[----:B------:R-:W2:Y:S02]  /*d560*/  LDG.E.64 R2, desc[UR36][R4.64] ;  /* 0x0000002404027981 */ /* 0x000ea4000c1e1b00 */
[----:B--2---:R-:W0:Y:S01]  /*d570*/  F2I.S64.F64.TRUNC R2, R2 ;  /* 0x0000000200027311 */ /* 0x004e22000030d900 */
[----:B------:R-:W-:Y:S05]  /*d580*/  BRA `(.L_x_12020) ;  /* 0x0000000800947947 */ /* 0x000fea0003800000 */
.L_x_12015:
        /* <DEDUP_REMOVED lines=13> */
.L_x_12029:
[----:B------:R-:W2:Y:S02]  /*d660*/  LDG.E.64 R2, desc[UR36][R4.64] ;  /* 0x0000002404027981 */ /* 0x000ea4000c1e1b00 */
[----:B--2---:R-:W0:Y:S01]  /*d670*/  F2I.S64.F64.TRUNC R2, R2 ;  /* 0x0000000200027311 */ /* 0x004e22000030d900 */
[----:B------:R-:W-:Y:S05]  /*d680*/  BRA `(.L_x_12020) ;  /* 0x0000000800547947 */ /* 0x000fea0003800000 */
.L_x_12028:
        /* <DEDUP_REMOVED lines=26> */
.L_x_12031:
        /* <DEDUP_REMOVED lines=13> */
.L_x_12030:
[----:B------:R-:W2:Y:S02]  /*d900*/  LDG.E.U16 R2, desc[UR36][R4.64] ;  /* 0x0000002404027981 */ /* 0x000ea4000c1e1500 */
[----:B--2---:R-:W-:-:S06]  /*d910*/  SHF.L.U32 R2, R2, 0x10, RZ ;  /* 0x0000001002027819 */ /* 0x004fcc00000006ff */
[----:B------:R-:W0:Y:S01]  /*d920*/  F2I.S64.TRUNC R2, R2 ;  /* 0x0000000200027311 */ /* 0x000e22000020d900 */
[----:B------:R-:W-:Y:S05]  /*d930*/  BRA `(.L_x_12020) ;  /* 0x0000000400a87947 */ /* 0x000fea0003800000 */
.L_x_12027:
        /* <DEDUP_REMOVED lines=11> */
.L_x_12034:
        /* <DEDUP_REMOVED lines=21> */
.L_x_12038:
[----:B------:R-:W-:Y:S05]  /*db40*/  BSYNC.RECONVERGENT B1 ;  /* 0x0000000000017941 */ /* 0x000fea0003800200 */
.L_x_12037:
[----:B------:R-:W-:Y:S01]  /*db50*/  IMAD.SHL.U32 R0, R0, 0x100000, RZ ;  /* 0x0010000000007824 */ /* 0x000fe200078e00ff */
[----:B------:R-:W-:-:S04]  /*db60*/  LEA R2, R2, 0x3b800000, 0x17 ;  /* 0x3b80000002027811 */ /* 0x000fc800078eb8ff */
[----:B------:R-:W-:-:S07]  /*db70*/  LOP3.LUT R2, R2, R0, R7, 0xfe, !PT ;  /* 0x0000000002027212 */ /* 0x000fce00078efe07 */
.L_x_12036:
[----:B------:R-:W-:Y:S05]  /*db80*/  BSYNC.RECONVERGENT B0 ;  /* 0x0000000000007941 */ /* 0x000fea0003800200 */
.L_x_12035:
[----:B------:R-:W4:Y:S01]  /*db90*/  F2I.S64.TRUNC R2, R2 ;  /* 0x0000000200027311 */ /* 0x000f22000020d900 */
[----:B------:R-:W-:Y:S05]  /*dba0*/  BRA `(.L_x_12020) ;  /* 0x00000004000c7947 */ /* 0x000fea0003800000 */
.L_x_12033:
        /* <DEDUP_REMOVED lines=21> */
.L_x_12042:
[----:B------:R-:W-:Y:S05]  /*dd00*/  BSYNC.RECONVERGENT B1 ;  /* 0x0000000000017941 */ /* 0x000fea0003800200 */
.L_x_12041:
[----:B------:R-:W-:Y:S01]  /*dd10*/  IMAD.SHL.U32 R0, R0, 0x200000, RZ ;  /* 0x0020000000007824 */ /* 0x000fe200078e00ff */
[----:B------:R-:W-:-:S04]  /*dd20*/  LEA R2, R2, 0x37800000, 0x17 ;  /* 0x3780000002027811 */ /* 0x000fc800078eb8ff */
[----:B------:R-:W-:-:S07]  /*dd30*/  LOP3.LUT R2, R2, R0, R7, 0xfe, !PT ;  /* 0x0000000002027212 */ /* 0x000fce00078efe07 */
.L_x_12040:
[----:B------:R-:W-:Y:S05]  /*dd40*/  BSYNC.RECONVERGENT B0 ;  /* 0x0000000000007941 */ /* 0x000fea0003800200 */
.L_x_12039:
[----:B------:R-:W3:Y:S01]  /*dd50*/  F2I.S64.TRUNC R2, R2 ;  /* 0x0000000200027311 */ /* 0x000ee2000020d900 */
[----:B------:R-:W-:Y:S05]  /*dd60*/  BRA `(.L_x_12020) ;  /* 0x00000000009c7947 */ /* 0x000fea0003800000 */
.L_x_12032:
        /* <DEDUP_REMOVED lines=14> */
.L_x_12046:
[----:B------:R-:W-:Y:S05]  /*de50*/  BSYNC.RECONVERGENT B0 ;  /* 0x0000000000007941 */ /* 0x000fea0003800200 */
.L_x_12045:
[----:B------:R-:W1:Y:S01]  /*de60*/  F2I.S64.TRUNC R2, R2 ;  /* 0x0000000200027311 */ /* 0x000e62000020d900 */
[----:B------:R-:W-:Y:S05]  /*de70*/  BRA `(.L_x_12020) ;  /* 0x0000000000587947 */ /* 0x000fea0003800000 */
.L_x_12019:
        /* <DEDUP_REMOVED lines=16> */
.L_x_12047:
[----:B------:R-:W-:Y:S01]  /*df80*/  CS2R R2, SRZ ;  /* 0x0000000000027805 */ /* 0x000fe2000001ff00 */
[----:B------:R-:W-:Y:S06]  /*df90*/  BRA `(.L_x_12020) ;  /* 0x0000000000107947 */ /* 0x000fec0003800000 */
.L_x_12044:
[----:B------:R0:W5:Y:S01]  /*dfa0*/  LDG.E.64 R2, desc[UR36][R4.64] ;  /* 0x0000002404027981 */ /* 0x000162000c1e1b00 */
[----:B------:R-:W-:Y:S05]  /*dfb0*/  BRA `(.L_x_12020) ;  /* 0x0000000000087947 */ /* 0x000fea0003800000 */
.L_x_12043:
[----:B------:R2:W5:Y:S01]  /*dfc0*/  LDG.E R2, desc[UR36][R4.64] ;  /* 0x0000002404027981 */ /* 0x000562000c1e1900 */
[----:B------:R-:W-:-:S07]  /*dfd0*/  IMAD.MOV.U32 R3, RZ, RZ, RZ ;  /* 0x000000ffff037224 */ /* 0x000fce00078e00ff */
.L_x_12020:
[----:B------:R-:W-:Y:S01]  /*dfe0*/  ISETP.NE.AND P1, PT, R22, RZ, PT ;  /* 0x000000ff1600720c */ /* 0x000fe20003f25270 */
[----:B------:R-:W1:-:S12]  /*dff0*/  LDCU.64 UR4, c[0x0][0x648] ;  /* 0x0000c900ff0477ac */ /* 0x000e580008000a00 */
[----:B0-2---:R-:W1:Y:S02]  /*e000*/  @P1 LDC.64 R4, c[0x0][0x668] ;  /* 0x00019a00ff041b82 */ /* 0x005e640000000a00 */
[----:B-1-345:R-:W-:-:S04]  /*e010*/  @P1 IADD3 R4, P0, PT, R2, R4, RZ ;  /* 0x0000000402041210 */ /* 0x03afc80007f1e0ff */
[----:B------:R-:W-:-:S05]  /*e020*/  @P1 IADD3.X R5, PT, PT, R3, R5, RZ, P0, !PT ;  /* 0x0000000503051210 */ /* 0x000fca00007fe4ff */
        /* <DEDUP_REMOVED lines=17> */
.L_x_12052:
[----:B-----5:R0:W-:Y:S01]  /*e140*/  STG.E.U8 desc[UR36][R2.64], R19 ;  /* 0x0000001302007986 */ /* 0x0201e2000c101124 */
[----:B------:R-:W-:Y:S05]  /*e150*/  BRA `(.L_x_12054) ;  /* 0x0000000c004c7947 */ /* 0x000fea0003800000 */
.L_x_12051:
[----:B------:R-:W-:-:S09]  /*e160*/  UISETP.NE.AND UP0, UPT, UR6, 0x2, UPT ;  /* 0x000000020600788c */ /* 0x000fd2000bf05270 */
[----:B------:R-:W-:Y:S05]  /*e170*/  BRA.U !UP0, `(.L_x_12055) ;  /* 0x00000001082c7547 */ /* 0x000fea000b800000 */
[----:B------:R-:W-:-:S09]  /*e180*/  UISETP.NE.AND UP0, UPT, UR6, 0x3, UPT ;  /* 0x000000030600788c */ /* 0x000fd2000bf05270 */
[----:B------:R-:W-:Y:S05]  /*e190*/  BRA.U !UP0, `(.L_x_12056) ;  /* 0x0000000108187547 */ /* 0x000fea000b800000 */
[----:B------:R-:W-:-:S09]  /*e1a0*/  UISETP.NE.AND UP0, UPT, UR6, 0x4, UPT ;  /* 0x000000040600788c */ /* 0x000fd2000bf05270 */
[----:B------:R-:W-:Y:S05]  /*e1b0*/  BRA.U UP0, `(.L_x_12053) ;  /* 0x00000009005c7547 */ /* 0x000fea000b800000 */
[----:B-----5:R-:W-:Y:S01]  /*e1c0*/  LOP3.LUT R4, R19, 0xff, RZ, 0xc0, !PT ;  /* 0x000000ff13047812 */ /* 0x020fe200078ec0ff */
[----:B------:R-:W-:-:S05]  /*e1d0*/  IMAD.MOV.U32 R5, RZ, RZ, RZ ;  /* 0x000000ffff057224 */ /* 0x000fca00078e00ff */
[----:B------:R0:W-:Y:S01]  /*e1e0*/  STG.E.64 desc[UR36][R2.64], R4 ;  /* 0x0000000402007986 */ /* 0x0001e2000c101b24 */
[----:B------:R-:W-:Y:S05]  /*e1f0*/  BRA `(.L_x_12054) ;  /* 0x0000000c00247947 */ /* 0x000fea0003800000 */
.L_x_12056:
[----:B-----5:R-:W-:-:S05]  /*e200*/  LOP3.LUT R19, R19, 0xff, RZ, 0xc0, !PT ;  /* 0x000000ff13137812 */ /* 0x020fca00078ec0ff */
[----:B------:R0:W-:Y:S01]  /*e210*/  STG.E desc[UR36][R2.64], R19 ;  /* 0x0000001302007986 */ /* 0x0001e2000c101924 */
[----:B------:R-:W-:Y:S05]  /*e220*/  BRA `(.L_x_12054) ;  /* 0x0000000c00187947 */ /* 0x000fea0003800000 */
.L_x_12055:
[----:B-----5:R-:W-:-:S05]  /*e230*/  LOP3.LUT R19, R19, 0xff, RZ, 0xc0, !PT ;  /* 0x000000ff13137812 */ /* 0x020fca00078ec0ff */
[----:B------:R0:W-:Y:S01]  /*e240*/  STG.E.U16 desc[UR36][R2.64], R19 ;  /* 0x0000001302007986 */ /* 0x0001e2000c101524 */
[----:B------:R-:W-:Y:S05]  /*e250*/  BRA `(.L_x_12054) ;  /* 0x0000000c000c7947 */ /* 0x000fea0003800000 */
.L_x_12050:
        /* <DEDUP_REMOVED lines=10> */
.L_x_12058:
[----:B-----5:R-:W-:-:S04]  /*e300*/  LOP3.LUT R19, R19, 0xff, RZ, 0xc0, !PT ;  /* 0x000000ff13137812 */ /* 0x020fc800078ec0ff */
[----:B------:R-:W0:Y:S02]  /*e310*/  I2F.U16 R0, R19 ;  /* 0x0000001300007306 */ /* 0x000e240000101000 */
[----:B0-----:R-:W-:-:S05]  /*e320*/  F2FP.F16.F32.PACK_AB R0, RZ, R0 ;  /* 0x00000000ff00723e */ /* 0x001fca00000000ff */
[----:B------:R0:W-:Y:S01]  /*e330*/  STG.E.U16 desc[UR36][R2.64], R0 ;  /* 0x0000000002007986 */ /* 0x0001e2000c101524 */
[----:B------:R-:W-:Y:S05]  /*e340*/  BRA `(.L_x_12054) ;  /* 0x0000000800d07947 */ /* 0x000fea0003800000 */
.L_x_12057:
        /* <DEDUP_REMOVED lines=11> */
.L_x_12060:
[----:B-----5:R-:W-:-:S06]  /*e400*/  LOP3.LUT R19, R19, 0xff, RZ, 0xc0, !PT ;  /* 0x000000ff13137812 */ /* 0x020fcc00078ec0ff */
[----:B------:R-:W0:Y:S02]  /*e410*/  I2F.U16 R19, R19 ;  /* 0x0000001300137306 */ /* 0x000e240000101000 */
[----:B0-----:R-:W-:-:S04]  /*e420*/  F2FP.F16.F32.PACK_AB R5, RZ, R19 ;  /* 0x00000013ff05723e */ /* 0x001fc800000000ff */
[----:B------:R-:W-:-:S05]  /*e430*/  PRMT R5, R5, 0x5410, RZ ;  /* 0x0000541005057816 */ /* 0x000fca00000000ff */
[----:B------:R0:W-:Y:S01]  /*e440*/  STG.E desc[UR36][R2.64], R5 ;  /* 0x0000000502007986 */ /* 0x0001e2000c101924 */
[----:B------:R-:W-:Y:S05]  /*e450*/  BRA `(.L_x_12054) ;  /* 0x00000008008c7947 */ /* 0x000fea0003800000 */
.L_x_12059:
[----:B-----5:R-:W-:-:S06]  /*e460*/  LOP3.LUT R4, R19, 0xff, RZ, 0xc0, !PT ;  /* 0x000000ff13047812 */ /* 0x020fcc00078ec0ff */
[----:B------:R-:W0:Y:S02]  /*e470*/  I2F.F64.U16 R4, R4 ;  /* 0x0000000400047312 */ /* 0x000e240000101800 */
[----:B0-----:R0:W-:Y:S01]  /*e480*/  STG.E.64 desc[UR36][R2.64], R4 ;  /* 0x0000000402007986 */ /* 0x0011e2000c101b24 */
[----:B------:R-:W-:Y:S05]  /*e490*/  BRA `(.L_x_12054) ;  /* 0x00000008007c7947 */ /* 0x000fea0003800000 */
.L_x_12049:
        /* <DEDUP_REMOVED lines=13> */
.L_x_12064:
        /* <DEDUP_REMOVED lines=18> */
.L_x_12066:
[----:B------:R-:W-:Y:S05]  /*e690*/  BSYNC.RECONVERGENT B0 ;  /* 0x0000000000007941 */ /* 0x000fea0003800200 */
.L_x_12065:
[----:B------:R0:W-:Y:S01]  /*e6a0*/  STG.E.U8 desc[UR36][R2.64], R0 ;  /* 0x0000000002007986 */ /* 0x0001e2000c101124 */
[----:B------:R-:W-:Y:S05]  /*e6b0*/  BRA `(.L_x_12054) ;  /* 0x0000000400f47947 */ /* 0x000fea0003800000 */
.L_x_12063:
        /* <DEDUP_REMOVED lines=18> */
.L_x_12068:
[----:B------:R-:W-:Y:S05]  /*e7e0*/  BSYNC.RECONVERGENT B0 ;  /* 0x0000000000007941 */ /* 0x000fea0003800200 */
.L_x_12067:
[----:B------:R0:W-:Y:S01]  /*e7f0*/  STG.E.U8 desc[UR36][R2.64], R0 ;  /* 0x0000000002007986 */ /* 0x0001e2000c101124 */
[----:B------:R-:W-:Y:S05]  /*e800*/  BRA `(.L_x_12054) ;  /* 0x0000000400a07947 */ /* 0x000fea0003800000 */
.L_x_12062:
        /* <DEDUP_REMOVED lines=22> */
.L_x_12070:
[----:B-----5:R-:W-:Y:S01]  /*e970*/  LOP3.LUT R4, R19, 0xff, RZ, 0xc0, !PT ;  /* 0x000000ff13047812 */ /* 0x020fe200078ec0ff */
[----:B------:R-:W-:-:S05]  /*e980*/  IMAD.MOV.U32 R5, RZ, RZ, RZ ;  /* 0x000000ffff057224 */ /* 0x000fca00078e00ff */
[----:B------:R0:W-:Y:S01]  /*e990*/  STG.E.64 desc[UR36][R2.64], R4 ;  /* 0x0000000402007986 */ /* 0x0001e2000c101b24 */
[----:B------:R-:W-:Y:S05]  /*e9a0*/  BRA `(.L_x_12054) ;  /* 0x0000000400387947 */ /* 0x000fea0003800000 */
.L_x_12069:
[----:B-----5:R-:W-:-:S05]  /*e9b0*/  LOP3.LUT R19, R19, 0xff, RZ, 0xc0, !PT ;  /* 0x000000ff13137812 */ /* 0x020fca00078ec0ff */
[----:B------:R0:W-:Y:S01]  /*e9c0*/  STG.E desc[UR36][R2.64], R19 ;  /* 0x0000001302007986 */ /* 0x0001e2000c101924 */
[----:B------:R-:W-:Y:S05]  /*e9d0*/  BRA `(.L_x_12054) ;  /* 0x00000004002c7947 */ /* 0x000fea0003800000 */
.L_x_12061:
        /* <DEDUP_REMOVED lines=10> */
.L_x_12072:
[----:B-----5:R-:W-:Y:S02]  /*ea80*/  LOP3.LUT R4, R19, 0xff, RZ, 0xc0, !PT ;  /* 0x000000ff13047812 */ /* 0x020fe400078ec0ff */
[----:B------:R-:W-:-:S04]  /*ea90*/  CS2R R6, SRZ ;  /* 0x0000000000067805 */ /* 0x000fc8000001ff00 */
[----:B------:R-:W0:Y:S02]  /*eaa0*/  I2F.F64.U16 R4, R4 ;  /* 0x0000000400047312 */ /* 0x000e240000101800 */
[----:B0-----:R4:W-:Y:S01]  /*eab0*/  STG.E.128 desc[UR36][R2.64], R4 ;  /* 0x0000000402007986 */ /* 0x0019e2000c101d24 */
[----:B------:R-:W-:Y:S05]  /*eac0*/  BRA `(.L_x_12054) ;  /* 0x0000000000f07947 */ /* 0x000fea0003800000 */
.L_x_12071:
[----:B------:R-:W-:-:S09]  /*ead0*/  UISETP.NE.AND UP0, UPT, UR6, 0xf, UPT ;  /* 0x0000000f0600788c */ /* 0x000fd2000bf05270 */
[----:B------:R-:W-:Y:S05]  /*eae0*/  BRA.U !UP0, `(.L_x_12073) ;  /* 0x0000000108d87547 */ /* 0x000fea000b800000 */
[----:B------:R-:W-:-:S09]  /*eaf0*/  UISETP.NE.AND UP0, UPT, UR6, 0x17, UPT ;  /* 0x000000170600788c */ /* 0x000fd2000bf05270 */
[----:B------:R-:W-:Y:S05]  /*eb00*/  BRA.U !UP0, `(.L_x_12074) ;  /* 0x0000000108887547 */ /* 0x000fea000b800000 */
[----:B------:R-:W-:-:S09]  /*eb10*/  UISETP.NE.AND UP0, UPT, UR6, 0x18, UPT ;  /* 0x000000180600788c */ /* 0x000fd2000bf05270 */
[----:B------:R-:W-:Y:S05]  /*eb20*/  BRA.U !UP0, `(.L_x_12075) ;  /* 0x0000000108447547 */ /* 0x000fea000b800000 */
.L_x_12053:
        /* <DEDUP_REMOVED lines=16> */
.L_x_12076:
[----:B------:R-:W-:Y:S05]  /*ec30*/  BRA `(.L_x_12054) ;  /* 0x0000000000947947 */ /* 0x000fea0003800000 */
.L_x_12075:
        /* <DEDUP_REMOVED lines=12> */
.L_x_12078:
[----:B------:R-:W-:Y:S05]  /*ed00*/  BSYNC.RECONVERGENT B0 ;  /* 0x0000000000007941 */ /* 0x000fea0003800200 */
.L_x_12077:
[----:B------:R3:W-:Y:S01]  /*ed10*/  STG.E.U8 desc[UR36][R2.64], R5 ;  /* 0x0000000502007986 */ /* 0x0007e2000c101124 */
[----:B------:R-:W-:Y:S05]  /*ed20*/  BRA `(.L_x_12054) ;  /* 0x0000000000587947 */ /* 0x000fea0003800000 */
.L_x_12074:
        /* <DEDUP_REMOVED lines=13> */
.L_x_12079:
[----:B------:R-:W-:Y:S01]  /*ee00*/  IMAD.MOV.U32 R5, RZ, RZ, 0x7f ;  /* 0x0000007fff057424 */ /* 0x000fe200078e00ff */
[----:B------:R-:W-:-:S04]  /*ee10*/  ISETP.GT.U32.AND P0, PT, R19, 0x7f800000, PT ;  /* 0x7f8000001300780c */ /* 0x000fc80003f04070 */
[----:B------:R-:W-:-:S05]  /*ee20*/  SEL R5, R5, 0x7c, P0 ;  /* 0x0000007c05057807 */ /* 0x000fca0000000000 */
[----:B------:R1:W-:Y:S01]  /*ee30*/  STG.E.U8 desc[UR36][R2.64], R5 ;  /* 0x0000000502007986 */ /* 0x0003e2000c101124 */
[----:B------:R-:W-:Y:S05]  /*ee40*/  BRA `(.L_x_12054) ;  /* 0x0000000000107947 */ /* 0x000fea0003800000 */
.L_x_12073:
[----:B-----5:R-:W-:-:S04]  /*ee50*/  LOP3.LUT R19, R19, 0xff, RZ, 0xc0, !PT ;  /* 0x000000ff13137812 */ /* 0x020fc800078ec0ff */
[----:B------:R-:W0:Y:S02]  /*ee60*/  I2F.U16 R0, R19 ;  /* 0x0000001300007306 */ /* 0x000e240000101000 */
[----:B0-----:R-:W-:-:S05]  /*ee70*/  F2FP.BF16.F32.PACK_AB R0, RZ, R0 ;  /* 0x00000000ff00723e */ /* 0x001fca00000010ff */
[----:B------:R0:W-:Y:S02]  /*ee80*/  STG.E.U16 desc[UR36][R2.64], R0 ;  /* 0x0000000002007986 */ /* 0x0001e4000c101524 */
.L_x_12054:
[----:B------:R-:W-:Y:S05]  /*ee90*/  BSYNC.RECONVERGENT B6 ;  /* 0x0000000000067941 */ /* 0x000fea0003800200 */
.L_x_12048:
[----:B------:R-:W-:-:S07]  /*eea0*/  VIADD R17, R17, 0x80 ;  /* 0x0000008011117836 */ /* 0x000fce0000000000 */
.L_x_11956:
[----:B------:R-:W-:Y:S05]  /*eeb0*/  BSYNC.RECONVERGENT B7 ;  /* 0x0000000000077941 */ /* 0x000fea0003800200 */
.L_x_11955:
[----:B------:R-:W5:Y:S02]  /*eec0*/  LDCU UR4, c[0x0][0x380] ;  /* 0x00007000ff0477ac */ /* 0x000f640008000800 */
[----:B-----5:R-:W-:-:S13]  /*eed0*/  ISETP.GE.AND P0, PT, R17, UR4, PT ;  /* 0x0000000411007c0c */ /* 0x020fda000bf06270 */
[----:B------:R-:W-:Y:S05]  /*eee0*/  @P0 EXIT ;  /* 0x000000000000094d */ /* 0x000fea0003800000 */
[----:B------:R-:W5:Y:S01]  /*eef0*/  LDCU UR4, c[0x0][0x388] ;  /* 0x00007100ff0477ac */ /* 0x000f620008000800 */
[----:B0-234-:R-:W-:Y:S02]  /*ef00*/  CS2R R18, SRZ ;  /* 0x0000000000127805 */ /* 0x01dfe4000001ff00 */
[----:B------:R-:W-:Y:S01]  /*ef10*/  MOV R0, RZ ;  /* 0x000000ff00007202 */ /* 0x000fe20000000f00 */
[----:B------:R-:W-:Y:S01]  /*ef20*/  IMAD.MOV.U32 R16, RZ, RZ, RZ ;  /* 0x000000ffff107224 */ /* 0x000fe200078e00ff */
[----:B-----5:R-:W-:-:S09]  /*ef30*/  UISETP.NE.AND UP0, UPT, UR4, URZ, UPT ;  /* 0x000000ff0400728c */ /* 0x020fd2000bf05270 */
[----:B------:R-:W-:Y:S05]  /*ef40*/  BRA.U !UP0, `(.L_x_12080) ;  /* 0x0000001508d47547 */ /* 0x000fea000b800000 */
[----:B------:R-:W1:Y:S01]  /*ef50*/  LDCU.64 UR4, c[0x0][0x390] ;  /* 0x00007200ff0477ac */ /* 0x000e620008000a00 */
[----:B------:R-:W-:Y:S01]  /*ef60*/  IMAD.MOV.U32 R16, RZ, RZ, RZ ;  /* 0x000000ffff107224 */ /* 0x000fe200078e00ff */
[----:B------:R-:W0:Y:S01]  /*ef70*/  LDCU UR6, c[0x0][0x38c] ;  /* 0x00007180ff0677ac */ /* 0x000e220008000800 */
[----:B------:R-:W2:Y:S01]  /*ef80*/  LDCU.64 UR8, c[0x0][0x4b8] ;  /* 0x00009700ff0877ac */ /* 0x000ea20008000a00 */
[----:B------:R-:W3:Y:S01]  /*ef90*/  LDCU.64 UR10, c[0x0][0x4c0] ;  /* 0x00009800ff0a77ac */ /* 0x000ee20008000a00 */
[----:B------:R-:W-:Y:S01]  /*efa0*/  UISETP.NE.AND UP0, UPT, UR44, URZ, UPT ;  /* 0x000000ff2c00728c */ /* 0x000fe2000bf05270 */
[----:B-1----:R-:W-:-:S05]  /*efb0*/  IMAD.HI.U32 R2, R17, UR4, R16 ;  /* 0x0000000411027c27 */ /* 0x002fca000f8e0010 */
[----:B------:R-:W-:-:S05]  /*efc0*/  SHF.R.U32.HI R3, RZ, UR5, R2 ;  /* 0x00000005ff037c19 */ /* 0x000fca0008011602 */
[----:B------:R-:W-:-:S04]  /*efd0*/  IMAD.MOV R0, RZ, RZ, -R3 ;  /* 0x000000ffff007224 */ /* 0x000fc800078e0a03 */
[----:B0-----:R-:W-:-:S04]  /*efe0*/  IMAD R17, R0, UR6, R17 ;  /* 0x0000000600117c24 */ /* 0x001fc8000f8e0211 */
        /* <DEDUP_REMOVED lines=363> */
.L_x_12080:
        /* <DEDUP_REMOVED lines=19> */
.L_x_12084:
[----:B------:R1:W5:Y:S01]  /*107d0*/  LDG.E.U8 R23, desc[UR36][R4.64] ;  /* 0x0000002404177981 */ /* 0x000362000c1e1100 */
[----:B------:R-:W-:Y:S05]  /*107e0*/  BRA `(.L_x_12086) ;  /* 0x0000000c005c7947 */ /* 0x000fea0003800000 */
.L_x_12083:
        /* <DEDUP_REMOVED lines=8> */
.L_x_12088:
[----:B------:R4:W5:Y:S01]  /*10870*/  LDG.E.U8 R23, desc[UR36][R4.64] ;  /* 0x0000002404177981 */ /* 0x000962000c1e1100 */
[----:B------:R-:W-:Y:S05]  /*10880*/  BRA `(.L_x_12086) ;  /* 0x0000000c00347947 */ /* 0x000fea0003800000 */
.L_x_12087:
[----:B------:R2:W5:Y:S01]  /*10890*/  LDG.E.U16 R23, desc[UR36][R4.64] ;  /* 0x0000002404177981 */ /* 0x000562000c1e1500 */
[----:B------:R-:W-:Y:S05]  /*108a0*/  BRA `(.L_x_12086) ;  /* 0x0000000c002c7947 */ /* 0x000fea0003800000 */
.L_x_12082:
        /* <DEDUP_REMOVED lines=10> */
.L_x_12090:
[----:B------:R-:W2:Y:S02]  /*10950*/  LDG.E.U16 R2, desc[UR36][R4.64] ;  /* 0x0000002404027981 */ /* 0x000ea4000c1e1500 */
[----:B--2---:R-:W-:-:S06]  /*10960*/  HADD2.F32 R2, -RZ, R2.H0_H0 ;  /* 0x20000002ff027230 */ /* 0x004fcc0000004100 */
[----:B------:R-:W0:Y:S02]  /*10970*/  F2I.S64.TRUNC R2, R2 ;  /* 0x0000000200027311 */ /* 0x000e24000020d900 */
[----:B0-----:R-:W-:Y:S01]  /*10980*/  PRMT R23, R2, 0x7610, R23 ;  /* 0x0000761002177816 */ /* 0x001fe20000000017 */
[----:B------:R-:W-:Y:S06]  /*10990*/  BRA `(.L_x_12086) ;  /* 0x0000000800f07947 */ /* 0x000fec0003800000 */
.L_x_12089:
        /* <DEDUP_REMOVED lines=10> */
.L_x_12092:
[----:B------:R-:W2:Y:S02]  /*10a40*/  LDG.E.U16 R4, desc[UR36][R4.64] ;  /* 0x0000002404047981 */ /* 0x000ea4000c1e1500 */
[----:B--2---:R-:W-:-:S06]  /*10a50*/  HADD2.F32 R2, -RZ, R4.H0_H0 ;  /* 0x20000004ff027230 */ /* 0x004fcc0000004100 */
[----:B------:R-:W0:Y:S02]  /*10a60*/  F2I.S64.TRUNC R2, R2 ;  /* 0x0000000200027311 */ /* 0x000e24000020d900 */
[----:B0-----:R-:W-:Y:S01]  /*10a70*/  PRMT R23, R2, 0x7610, R23 ;  /* 0x0000761002177816 */ /* 0x001fe20000000017 */
[----:B------:R-:W-:Y:S06]  /*10a80*/  BRA `(.L_x_12086) ;  /* 0x0000000800b47947 */ /* 0x000fec0003800000 */
.L_x_12091:
[----:B------:R-:W2:Y:S02]  /*10a90*/  LDG.E.64 R2, desc[UR36][R4.64] ;  /* 0x0000002404027981 */ /* 0x000ea4000c1e1b00 */
[----:B--2---:R-:W0:Y:S02]  /*10aa0*/  F2I.S64.F64.TRUNC R2, R2 ;  /* 0x0000000200027311 */ /* 0x004e24000030d900 */
[----:B0-----:R-:W-:Y:S01]  /*10ab0*/  PRMT R23, R2, 0x7610, R23 ;  /* 0x0000761002177816 */ /* 0x001fe20000000017 */
[----:B------:R-:W-:Y:S06]  /*10ac0*/  BRA `(.L_x_12086) ;  /* 0x0000000800a47947 */ /* 0x000fec0003800000 */
.L_x_12081:
        /* <DEDUP_REMOVED lines=12> */
.L_x_12095:
[----:B------:R-:W2:Y:S02]  /*10b90*/  LDG.E.64 R4, desc[UR36][R4.64] ;  /* 0x0000002404047981 */ /* 0x000ea4000c1e1b00 */
[----:B--2---:R-:W0:Y:S02]  /*10ba0*/  F2I.S64.F64.TRUNC R2, R4 ;  /* 0x0000000400027311 */ /* 0x004e24000030d900 */
[----:B0-----:R-:W-:Y:S01]  /*10bb0*/  PRMT R23, R2, 0x7610, R23 ;  /* 0x0000761002177816 */ /* 0x001fe20000000017 */
[----:B------:R-:W-:Y:S06]  /*10bc0*/  BRA `(.L_x_12086) ;  /* 0x0000000800647947 */ /* 0x000fec0003800000 */
.L_x_12094:
        /* <DEDUP_REMOVED lines=24> */
[----:B------:R-:W0:Y:S02]  /*10d50*/  F2I.S64.TRUNC R2, R3 ;  /* 0x0000000300027311 */ /* 0x000e24000020d900 */
[----:B0-----:R-:W-:Y:S01]  /*10d60*/  PRMT R23, R2, 0x7610, R23 ;  /* 0x0000761002177816 */ /* 0x001fe20000000017 */
[----:B------:R-:W-:Y:S06]  /*10d70*/  BRA `(.L_x_12086) ;  /* 0x0000000400f87947 */ /* 0x000fec0003800000 */
.L_x_12097:
        /* <DEDUP_REMOVED lines=14> */
.L_x_12096:
[----:B------:R-:W2:Y:S02]  /*10e60*/  LDG.E.U16 R2, desc[UR36][R4.64] ;  /* 0x0000002404027981 */ /* 0x000ea4000c1e1500 */
[----:B--2---:R-:W-:-:S06]  /*10e70*/  IMAD.U32 R2, R2, 0x10000, RZ ;  /* 0x0001000002027824 */ /* 0x004fcc00078e00ff */
[----:B------:R-:W0:Y:S02]  /*10e80*/  F2I.S64.TRUNC R2, R2 ;  /* 0x0000000200027311 */ /* 0x000e24000020d900 */
[----:B0-----:R-:W-:Y:S01]  /*10e90*/  PRMT R23, R2, 0x7610, R23 ;  /* 0x0000761002177816 */ /* 0x001fe20000000017 */
[----:B------:R-:W-:Y:S06]  /*10ea0*/  BRA `(.L_x_12086) ;  /* 0x0000000400ac7947 */ /* 0x000fec0003800000 */
.L_x_12093:
        /* <DEDUP_REMOVED lines=10> */
.L_x_12100:
        /* <DEDUP_REMOVED lines=21> */
.L_x_12104:
[----:B------:R-:W-:Y:S05]  /*110a0*/  BSYNC.RECONVERGENT B1 ;  /* 0x0000000000017941 */ /* 0x000fea0003800200 */
.L_x_12103:
[----:B------:R-:W-:Y:S01]  /*110b0*/  IMAD.SHL.U32 R0, R0, 0x100000, RZ ;  /* 0x0010000000007824 */ /* 0x000fe200078e00ff */
[----:B------:R-:W-:-:S04]  /*110c0*/  LEA R2, R2, 0x3b800000, 0x17 ;  /* 0x3b80000002027811 */ /* 0x000fc800078eb8ff */
[----:B------:R-:W-:-:S07]  /*110d0*/  LOP3.LUT R2, R2, R0, R7, 0xfe, !PT ;  /* 0x0000000002027212 */ /* 0x000fce00078efe07 */
.L_x_12102:
[----:B------:R-:W-:Y:S05]  /*110e0*/  BSYNC.RECONVERGENT B0 ;  /* 0x0000000000007941 */ /* 0x000fea0003800200 */
.L_x_12101:
[----:B------:R-:W0:Y:S02]  /*110f0*/  F2I.S64.TRUNC R2, R2 ;  /* 0x0000000200027311 */ /* 0x000e24000020d900 */
[----:B0-----:R-:W-:Y:S01]  /*11100*/  PRMT R23, R2, 0x7610, R23 ;  /* 0x0000761002177816 */ /* 0x001fe20000000017 */
[----:B------:R-:W-:Y:S06]  /*11110*/  BRA `(.L_x_12086) ;  /* 0x0000000400107947 */ /* 0x000fec0003800000 */
.L_x_12099:
        /* <DEDUP_REMOVED lines=21> */
.L_x_12108:
[----:B------:R-:W-:Y:S05]  /*11270*/  BSYNC.RECONVERGENT B1 ;  /* 0x0000000000017941 */ /* 0x000fea0003800200 */
.L_x_12107:
[----:B------:R-:W-:Y:S01]  /*11280*/  IMAD.SHL.U32 R0, R0, 0x200000, RZ ;  /* 0x0020000000007824 */ /* 0x000fe200078e00ff */
[----:B------:R-:W-:-:S04]  /*11290*/  LEA R2, R2, 0x37800000, 0x17 ;  /* 0x3780000002027811 */ /* 0x000fc800078eb8ff */
[----:B------:R-:W-:-:S07]  /*112a0*/  LOP3.LUT R2, R2, R0, R7, 0xfe, !PT ;  /* 0x0000000002027212 */ /* 0x000fce00078efe07 */
.L_x_12106:
[----:B------:R-:W-:Y:S05]  /*112b0*/  BSYNC.RECONVERGENT B0 ;  /* 0x0000000000007941 */ /* 0x000fea0003800200 */
.L_x_12105:
[----:B------:R-:W0:Y:S02]  /*112c0*/  F2I.S64.TRUNC R2, R2 ;  /* 0x0000000200027311 */ /* 0x000e24000020d900 */
[----:B0-----:R-:W-:Y:S01]  /*112d0*/  PRMT R23, R2, 0x7610, R23 ;  /* 0x0000761002177816 */ /* 0x001fe20000000017 */
[----:B------:R-:W-:Y:S06]  /*112e0*/  BRA `(.L_x_12086) ;  /* 0x00000000009c7947 */ /* 0x000fec0003800000 */
.L_x_12098:
        /* <DEDUP_REMOVED lines=14> */
.L_x_12112:
[----:B------:R-:W-:Y:S05]  /*113d0*/  BSYNC.RECONVERGENT B0 ;  /* 0x0000000000007941 */ /* 0x000fea0003800200 */
.L_x_12111:
[----:B------:R-:W0:Y:S02]  /*113e0*/  F2I.S64.TRUNC R2, R2 ;  /* 0x0000000200027311 */ /* 0x000e24000020d900 */
[----:B0-----:R-:W-:Y:S01]  /*113f0*/  PRMT R23, R2, 0x7610, R23 ;  /* 0x0000761002177816 */ /* 0x001fe20000000017 */
[----:B------:R-:W-:Y:S06]  /*11400*/  BRA `(.L_x_12086) ;  /* 0x0000000000547947 */ /* 0x000fec0003800000 */
.L_x_12085:
        /* <DEDUP_REMOVED lines=16> */
.L_x_12113:
[----:B------:R-:W-:Y:S01]  /*11510*/  PRMT R23, RZ, 0x7610, R23 ;  /* 0x00007610ff177816 */ /* 0x000fe20000000017 */
[----:B------:R-:W-:Y:S06]  /*11520*/  BRA `(.L_x_12086) ;  /* 0x00000000000c7947 */ /* 0x000fec0003800000 */
.L_x_12110:
[----:B------:R0:W5:Y:S01]  /*11530*/  LDG.E.U8 R23, desc[UR36][R4.64] ;  /* 0x0000002404177981 */ /* 0x000162000c1e1100 */
[----:B------:R-:W-:Y:S05]  /*11540*/  BRA `(.L_x_12086) ;  /* 0x0000000000047947 */ /* 0x000fea0003800000 */
.L_x_12109:
[----:B------:R0:W5:Y:S02]  /*11550*/  LDG.E.U8 R23, desc[UR36][R4.64] ;  /* 0x0000002404177981 */ /* 0x000164000c1e1100 */
.L_x_12086:
        /* <DEDUP_REMOVED lines=19> */
.L_x_12118:
[----:B------:R-:W2:Y:S02]  /*11690*/  LDG.E.U8 R2, desc[UR36][R2.64] ;  /* 0x0000002402027981 */ /* 0x000ea4000c1e1100 */
[----:B--2---:R-:W-:-:S04]  /*116a0*/  ISETP.NE.AND P0, PT, R2, RZ, PT ;  /* 0x000000ff0200720c */ /* 0x004fc80003f05270 */
[----:B------:R-:W-:Y:S01]  /*116b0*/  P2R R19, PR, RZ, 0x1 ;  /* 0x00000001ff137803 */ /* 0x000fe20000000000 */
[----:B------:R-:W-:Y:S08]  /*116c0*/  BRA `(.L_x_12120) ;  /* 0x0000000800847947 */ /* 0x000ff00003800000 */
.L_x_12117:
        /* <DEDUP_REMOVED lines=11> */
.L_x_12122:
[----:B------:R-:W2:Y:S02]  /*11780*/  LDG.E R2, desc[UR36][R2.64] ;  /* 0x0000002402027981 */ /* 0x000ea4000c1e1900 */
[----:B--2---:R-:W-:-:S04]  /*11790*/  ISETP.NE.AND P0, PT, R2, RZ, PT ;  /* 0x000000ff0200720c */ /* 0x004fc80003f05270 */
[----:B------:R-:W-:Y:S01]  /*117a0*/  P2R R19, PR, RZ, 0x1 ;  /* 0x00000001ff137803 */ /* 0x000fe20000000000 */
[----:B------:R-:W-:Y:S08]  /*117b0*/  BRA `(.L_x_12120) ;  /* 0x0000000800487947 */ /* 0x000ff00003800000 */
.L_x_12121:
[----:B------:R-:W2:Y:S02]  /*117c0*/  LDG.E.U16 R2, desc[UR36][R2.64] ;  /* 0x0000002402027981 */ /* 0x000ea4000c1e1500 */
[----:B--2---:R-:W-:-:S04]  /*117d0*/  ISETP.NE.AND P0, PT, R2, RZ, PT ;  /* 0x000000ff0200720c */ /* 0x004fc80003f05270 */
[----:B------:R-:W-:Y:S01]  /*117e0*/  P2R R19, PR, RZ, 0x1 ;  /* 0x00000001ff137803 */ /* 0x000fe20000000000 */
[----:B------:R-:W-:Y:S08]  /*117f0*/  BRA `(.L_x_12120) ;  /* 0x0000000800387947 */ /* 0x000ff00003800000 */
.L_x_12116:
        /* <DEDUP_REMOVED lines=10> */
.L_x_12124:
[----:B------:R-:W2:Y:S02]  /*118a0*/  LDG.E.U16 R0, desc[UR36][R2.64] ;  /* 0x0000002402007981 */ /* 0x000ea4000c1e1500 */
[----:B--2---:R-:W-:-:S05]  /*118b0*/  HADD2.F32 R0, -RZ, R0.H0_H0 ;  /* 0x20000000ff007230 */ /* 0x004fca0000004100 */
[----:B------:R-:W-:-:S04]  /*118c0*/  FSETP.NEU.FTZ.AND P0, PT, R0, RZ, PT ;  /* 0x000000ff0000720b */ /* 0x000fc80003f1d000 */
[----:B------:R-:W-:Y:S01]  /*118d0*/  P2R R19, PR, RZ, 0x1 ;  /* 0x00000001ff137803 */ /* 0x000fe20000000000 */
[----:B------:R-:W-:Y:S08]  /*118e0*/  BRA `(.L_x_12120) ;  /* 0x0000000400fc7947 */ /* 0x000ff00003800000 */
.L_x_12123:
        /* <DEDUP_REMOVED lines=12> */
.L_x_12126:
        /* <DEDUP_REMOVED lines=10> */
.L_x_12125:
[----:B------:R-:W2:Y:S02]  /*11a50*/  LDG.E.64 R2, desc[UR36][R2.64] ;  /* 0x0000002402027981 */ /* 0x000ea4000c1e1b00 */
[----:B--2---:R-:W-:-:S06]  /*11a60*/  DSETP.NEU.AND P0, PT, R2, RZ, PT ;  /* 0x000000ff0200722a */ /* 0x004fcc0003f0d000 */
[----:B------:R-:W-:Y:S01]  /*11a70*/  P2R R19, PR, RZ, 0x1 ;  /* 0x00000001ff137803 */ /* 0x000fe20000000000 */
[----:B------:R-:W-:Y:S07]  /*11a80*/  BRA `(.L_x_12120) ;  /* 0x0000000400947947 */ /* 0x000fee0003800000 */
.L_x_12115:
        /* <DEDUP_REMOVED lines=12> */
.L_x_12129:
[----:B0-234-:R-:W2:Y:S02]  /*11b50*/  LDG.E.128 R4, desc[UR36][R2.64] ;  /* 0x0000002402047981 */ /* 0x01dea4000c1e1d00 */
[----:B--2---:R-:W-:-:S06]  /*11b60*/  DSETP.NEU.AND P0, PT, R6, RZ, PT ;  /* 0x000000ff0600722a */ /* 0x004fcc0003f0d000 */
[----:B------:R-:W-:-:S06]  /*11b70*/  DSETP.NEU.OR P0, PT, R4, RZ, P0 ;  /* 0x000000ff0400722a */ /* 0x000fcc000070d400 */
[----:B------:R-:W-:Y:S01]  /*11b80*/  P2R R19, PR, RZ, 0x1 ;  /* 0x00000001ff137803 */ /* 0x000fe20000000000 */
[----:B------:R-:W-:Y:S07]  /*11b90*/  BRA `(.L_x_12120) ;  /* 0x0000000400507947 */ /* 0x000fee0003800000 */
.L_x_12128:
        /* <DEDUP_REMOVED lines=10> */
.L_x_12131:
[----:B------:R-:W2:Y:S02]  /*11c40*/  LDG.E.U8 R2, desc[UR36][R2.64] ;  /* 0x0000002402027981 */ /* 0x000ea4000c1e1100 */
[----:B--2---:R-:W-:-:S05]  /*11c50*/  IMAD.SHL.U32 R0, R2, 0x2000000, RZ ;  /* 0x0200000002007824 */ /* 0x004fca00078e00ff */
[----:B------:R-:W-:-:S13]  /*11c60*/  ISETP.GE.U32.AND P0, PT, R0, 0x8000000, PT ;  /* 0x080000000000780c */ /* 0x000fda0003f06070 */
[----:B0--34-:R-:W-:Y:S01]  /*11c70*/  @!P0 IMAD.SHL.U32 R4, R2, 0x100, RZ ;  /* 0x0000010002048824 */ /* 0x019fe200078e00ff */
        /* <DEDUP_REMOVED lines=8> */
.L_x_12130:
[----:B------:R-:W2:Y:S02]  /*11d00*/  LDG.E.U16 R0, desc[UR36][R2.64] ;  /* 0x0000002402007981 */ /* 0x000ea4000c1e1500 */
[----:B--2---:R-:W-:-:S05]  /*11d10*/  IMAD.U32 R0, R0, 0x10000, RZ ;  /* 0x0001000000007824 */ /* 0x004fca00078e00ff */
[----:B------:R-:W-:-:S04]  /*11d20*/  FSETP.NEU.FTZ.AND P0, PT, R0, RZ, PT ;  /* 0x000000ff0000720b */ /* 0x000fc80003f1d000 */
[----:B------:R-:W-:Y:S01]  /*11d30*/  P2R R19, PR, RZ, 0x1 ;  /* 0x00000001ff137803 */ /* 0x000fe20000000000 */
[----:B------:R-:W-:Y:S08]  /*11d40*/  BRA `(.L_x_12120) ;  /* 0x0000000000e47947 */ /* 0x000ff00003800000 */
.L_x_12127:
        /* <DEDUP_REMOVED lines=12> */
.L_x_12134:
[----:B------:R-:W2:Y:S02]  /*11e10*/  LDG.E.U8 R2, desc[UR36][R2.64] ;  /* 0x0000002402027981 */ /* 0x000ea4000c1e1100 */
[----:B--2---:R-:W-:-:S04]  /*11e20*/  ISETP.NE.AND P0, PT, R2, RZ, PT ;  /* 0x000000ff0200720c */ /* 0x004fc80003f05270 */
[----:B------:R-:W-:Y:S01]  /*11e30*/  P2R R19, PR, RZ, 0x1 ;  /* 0x00000001ff137803 */ /* 0x000fe20000000000 */
[----:B------:R-:W-:Y:S08]  /*11e40*/  BRA `(.L_x_12120) ;  /* 0x0000000000a47947 */ /* 0x000ff00003800000 */
.L_x_12133:
[----:B------:R-:W2:Y:S02]  /*11e50*/  LDG.E.U8 R2, desc[UR36][R2.64] ;  /* 0x0000002402027981 */ /* 0x000ea4000c1e1100 */
[----:B--2---:R-:W-:-:S04]  /*11e60*/  ISETP.NE.AND P0, PT, R2, RZ, PT ;  /* 0x000000ff0200720c */ /* 0x004fc80003f05270 */
[----:B------:R-:W-:Y:S01]  /*11e70*/  P2R R19, PR, RZ, 0x1 ;  /* 0x00000001ff137803 */ /* 0x000fe20000000000 */
[----:B------:R-:W-:Y:S08]  /*11e80*/  BRA `(.L_x_12120) ;  /* 0x0000000000947947 */ /* 0x000ff00003800000 */
.L_x_12132:
        /* <DEDUP_REMOVED lines=10> */
.L_x_12119:
[----:B------:R-:W-:Y:S01]  /*11f30*/  MOV R2, 0x0 ;  /* 0x0000000000027802 */ /* 0x000fe20000000f00 */
[----:B------:R-:W0:Y:S01]  /*11f40*/  LDCU.64 UR4, c[0x4][0x4e8] ;  /* 0x01009d00ff0477ac */ /* 0x000e220008000a00 */
[----:B------:R-:W-:Y:S02]  /*11f50*/  IMAD.MOV.U32 R8, RZ, RZ, 0x4e ;  /* 0x0000004eff087424 */ /* 0x000fe400078e00ff */
[----:B------:R-:W-:Y:S01]  /*11f60*/  IMAD.MOV.U32 R12, RZ, RZ, 0x1 ;  /* 0x00000001ff0c7424 */ /* 0x000fe200078e00ff */
[----:B------:R-:W1:Y:S01]  /*11f70*/  LDCU.64 UR6, c[0x4][0x4f0] ;  /* 0x01009e00ff0677ac */ /* 0x000e620008000a00 */
[----:B------:R-:W1:Y:S01]  /*11f80*/  LDC.64 R2, c[0x4][R2] ;  /* 0x0100000002027b82 */ /* 0x000e620000000a00 */
[----:B------:R-:W-:Y:S01]  /*11f90*/  IMAD.MOV.U32 R13, RZ, RZ, RZ ;  /* 0x000000ffff0d7224 */ /* 0x000fe200078e00ff */
[----:B------:R-:W1:Y:S01]  /*11fa0*/  LDCU.64 UR8, c[0x4][0x320] ;  /* 0x01006400ff0877ac */ /* 0x000e620008000a00 */
[----:B0-234-:R-:W-:Y:S01]  /*11fb0*/  MOV R4, UR4 ;  /* 0x0000000400047c02 */ /* 0x01dfe20008000f00 */
[----:B------:R-:W-:-:S02]  /*11fc0*/  IMAD.U32 R5, RZ, RZ, UR5 ;  /* 0x00000005ff057e24 */ /* 0x000fc4000f8e00ff */
[----:B-1----:R-:W-:Y:S02]  /*11fd0*/  IMAD.U32 R6, RZ, RZ, UR6 ;  /* 0x00000006ff067e24 */ /* 0x002fe4000f8e00ff */
[----:B------:R-:W-:Y:S02]  /*11fe0*/  IMAD.U32 R7, RZ, RZ, UR7 ;  /* 0x00000007ff077e24 */ /* 0x000fe4000f8e00ff */
[----:B------:R-:W-:Y:S01]  /*11ff0*/  IMAD.U32 R10, RZ, RZ, UR8 ;  /* 0x00000008ff0a7e24 */ /* 0x000fe2000f8e00ff */
[----:B------:R-:W-:-:S07]  /*12000*/  MOV R11, UR9 ;  /* 0x00000009000b7c02 */ /* 0x000fce0008000f00 */
[----:B------:R-:W-:-:S07]  /*12010*/  LEPC R20, `(.L_x_12137) ;  /* 0x000000001014794e */ /* 0x000fce0000000000 */
[----:B-----5:R-:W-:Y:S05]  /*12020*/  CALL.ABS.NOINC R2 ;  /* 0x0000000002007343 */ /* 0x020fea0003c00000 */
.L_x_12137:
[----:B------:R-:W-:-:S04]  /*12030*/  PLOP3.LUT P0, PT, PT, PT, PT, 0x8, 0x80 ;  /* 0x000000000080781c */ /* 0x000fc80003f0e170 */
[----:B------:R-:W-:Y:S01]  /*12040*/  P2R R19, PR, RZ, 0x1 ;  /* 0x00000001ff137803 */ /* 0x000fe20000000000 */
[----:B------:R-:W-:Y:S08]  /*12050*/  BRA `(.L_x_12120) ;  /* 0x0000000000207947 */ /* 0x000ff00003800000 */
.L_x_12136:
[----:B------:R-:W2:Y:S02]  /*12060*/  LDG.E.64 R2, desc[UR36][R2.64] ;  /* 0x0000002402027981 */ /* 0x000ea4000c1e1b00 */
[----:B--2---:R-:W-:-:S04]  /*12070*/  ISETP.NE.U32.AND P0, PT, R2, RZ, PT ;  /* 0x000000ff0200720c */ /* 0x004fc80003f05070 */
[----:B------:R-:W-:-:S04]  /*12080*/  ISETP.NE.AND.EX P0, PT, R3, RZ, PT, P0 ;  /* 0x000000ff0300720c */ /* 0x000fc80003f05300 */
[----:B------:R-:W-:Y:S01]  /*12090*/  P2R R19, PR, RZ, 0x1 ;  /* 0x00000001ff137803 */ /* 0x000fe20000000000 */
[----:B------:R-:W-:Y:S08]  /*120a0*/  BRA `(.L_x_12120) ;  /* 0x00000000000c7947 */ /* 0x000ff00003800000 */
.L_x_12135:
[----:B------:R-:W2:Y:S02]  /*120b0*/  LDG.E R2, desc[UR36][R2.64] ;  /* 0x0000002402027981 */ /* 0x000ea4000c1e1900 */
[----:B--2---:R-:W-:-:S04]  /*120c0*/  ISETP.NE.AND P0, PT, R2, RZ, PT ;  /* 0x000000ff0200720c */ /* 0x004fc80003f05270 */
[----:B------:R-:W-:-:S09]  /*120d0*/  P2R R19, PR, RZ, 0x1 ;  /* 0x00000001ff137803 */ /* 0x000fd20000000000 */
.L_x_12120:
[----:B------:R-:W-:Y:S05]  /*120e0*/  BSYNC.RECONVERGENT B6 ;  /* 0x0000000000067941 */ /* 0x000fea0003800200 */
.L_x_12114:
        /* <DEDUP_REMOVED lines=17> */
.L_x_12141:
[----:B------:R0:W5:Y:S01]  /*12200*/  LDG.E.U8 R2, desc[UR36][R4.64] ;  /* 0x0000002404027981 */ /* 0x000162000c1e1100 */
[----:B------:R-:W-:Y:S01]  /*12210*/  HFMA2 R3, -RZ, RZ, 0, 0 ;  /* 0x00000000ff037431 */ /* 0x000fe200000001ff */
[----:B------:R-:W-:Y:S06]  /*12220*/  BRA `(.L_x_12143) ;  /* 0x0000000c00407947 */ /* 0x000fec0003800000 */
.L_x_12140:
        /* <DEDUP_REMOVED lines=8> */
.L_x_12145:
[----:B------:R-:W2:Y:S02]  /*122b0*/  LDG.E R2, desc[UR36][R4.64] ;  /* 0x0000002404027981 */ /* 0x000ea4000c1e1900 */
[----:B--2---:R-:W-:Y:S01]  /*122c0*/  SHF.R.S32.HI R3, RZ, 0x1f, R2 ;  /* 0x0000001fff037819 */ /* 0x004fe20000011402 */
[----:B------:R-:W-:Y:S06]  /*122d0*/  BRA `(.L_x_12143) ;  /* 0x0000000c00147947 */ /* 0x000fec0003800000 */
.L_x_12144:
[----:B------:R-:W2:Y:S02]  /*122e0*/  LDG.E.S16 R2, desc[UR36][R4.64] ;  /* 0x0000002404027981 */ /* 0x000ea4000c1e1700 */
[----:B--2---:R-:W-:Y:S01]  /*122f0*/  SHF.R.S32.HI R3, RZ, 0x1f, R2 ;  /* 0x0000001fff037819 */ /* 0x004fe20000011402 */
[----:B------:R-:W-:Y:S06]  /*12300*/  BRA `(.L_x_12143) ;  /* 0x0000000c00087947 */ /* 0x000fec0003800000 */
.L_x_12139:
        /* <DEDUP_REMOVED lines=9> */
.L_x_12147:
[----:B------:R-:W2:Y:S02]  /*123a0*/  LDG.E.U16 R4, desc[UR36][R4.64] ;  /* 0x0000002404047981 */ /* 0x000ea4000c1e1500 */
[----:B--2---:R-:W-:-:S06]  /*123b0*/  HADD2.F32 R2, -RZ, R4.H0_H0 ;  /* 0x20000004ff027230 */ /* 0x004fcc0000004100 */
[----:B------:R-:W0:Y:S01]  /*123c0*/  F2I.S64.TRUNC R2, R2 ;  /* 0x0000000200027311 */ /* 0x000e22000020d900 */
[----:B------:R-:W-:Y:S05]  /*123d0*/  BRA `(.L_x_12143) ;  /* 0x0000000800d47947 */ /* 0x000fea0003800000 */
.L_x_12146:
        /* <DEDUP_REMOVED lines=9> */
.L_x_12149:
[----:B------:R-:W2:Y:S02]  /*12470*/  LDG.E.U16 R4, desc[UR36][R4.64] ;  /* 0x0000002404047981 */ /* 0x000ea4000c1e1500 */
[----:B--2---:R-:W-:-:S06]  /*12480*/  HADD2.F32 R2, -RZ, R4.H0_H0 ;  /* 0x20000004ff027230 */ /* 0x004fcc0000004100 */
[----:B------:R-:W0:Y:S01]  /*12490*/  F2I.S64.TRUNC R2, R2 ;  /* 0x0000000200027311 */ /* 0x000e22000020d900 */
[----:B------:R-:W-:Y:S05]  /*124a0*/  BRA `(.L_x_12143) ;  /* 0x0000000800a07947 */ /* 0x000fea0003800000 */
.L_x_12148:
[----:B------:R-:W2:Y:S02]  /*124b0*/  LDG.E.64 R2, desc[UR36][R4.64] ;  /* 0x0000002404027981 */ /* 0x000ea4000c1e1b00 */
[----:B--2---:R-:W0:Y:S01]  /*124c0*/  F2I.S64.F64.TRUNC R2, R2 ;  /* 0x0000000200027311 */ /* 0x004e22000030d900 */
[----:B------:R-:W-:Y:S05]  /*124d0*/  BRA `(.L_x_12143) ;  /* 0x0000000800947947 */ /* 0x000fea0003800000 */
.L_x_12138:
        /* <DEDUP_REMOVED lines=13> */
.L_x_12152:
[----:B------:R-:W2:Y:S02]  /*125b0*/  LDG.E.64 R2, desc[UR36][R4.64] ;  /* 0x0000002404027981 */ /* 0x000ea4000c1e1b00 */
[----:B--2---:R-:W0:Y:S01]  /*125c0*/  F2I.S64.F64.TRUNC R2, R2 ;  /* 0x0000000200027311 */ /* 0x004e22000030d900 */
[----:B------:R-:W-:Y:S05]  /*125d0*/  BRA `(.L_x_12143) ;  /* 0x0000000800547947 */ /* 0x000fea0003800000 */
.L_x_12151:
        /* <DEDUP_REMOVED lines=26> */
.L_x_12154:
        /* <DEDUP_REMOVED lines=13> */
.L_x_12153:
[----:B------:R-:W2:Y:S02]  /*12850*/  LDG.E.U16 R2, desc[UR36][R4.64] ;  /* 0x0000002404027981 */ /* 0x000ea4000c1e1500 */
[----:B--2---:R-:W-:-:S06]  /*12860*/  IMAD.U32 R2, R2, 0x10000, RZ ;  /* 0x0001000002027824 */ /* 0x004fcc00078e00ff */
[----:B------:R-:W0:Y:S01]  /*12870*/  F2I.S64.TRUNC R2, R2 ;  /* 0x0000000200027311 */ /* 0x000e22000020d900 */
[----:B------:R-:W-:Y:S05]  /*12880*/  BRA `(.L_x_12143) ;  /* 0x0000000400a87947 */ /* 0x000fea0003800000 */
.L_x_12150:
        /* <DEDUP_REMOVED lines=11> */
.L_x_12157:
        /* <DEDUP_REMOVED lines=21> */
.L_x_12161:
[----:B------:R-:W-:Y:S05]  /*12a90*/  BSYNC.RECONVERGENT B1 ;  /* 0x0000000000017941 */ /* 0x000fea0003800200 */
.L_x_12160:
[----:B------:R-:W-:Y:S02]  /*12aa0*/  SHF.L.U32 R0, R0, 0x14, RZ ;  /* 0x0000001400007819 */ /* 0x000fe400000006ff */
[----:B------:R-:W-:-:S04]  /*12ab0*/  LEA R2, R2, 0x3b800000, 0x17 ;  /* 0x3b80000002027811 */ /* 0x000fc800078eb8ff */
[----:B------:R-:W-:-:S07]  /*12ac0*/  LOP3.LUT R2, R2, R0, R7, 0xfe, !PT ;  /* 0x0000000002027212 */ /* 0x000fce00078efe07 */
.L_x_12159:
[----:B------:R-:W-:Y:S05]  /*12ad0*/  BSYNC.RECONVERGENT B0 ;  /* 0x0000000000007941 */ /* 0x000fea0003800200 */
.L_x_12158:
[----:B------:R-:W1:Y:S01]  /*12ae0*/  F2I.S64.TRUNC R2, R2 ;  /* 0x0000000200027311 */ /* 0x000e62000020d900 */
[----:B------:R-:W-:Y:S05]  /*12af0*/  BRA `(.L_x_12143) ;  /* 0x00000004000c7947 */ /* 0x000fea0003800000 */
.L_x_12156:
        /* <DEDUP_REMOVED lines=21> */
.L_x_12165:
[----:B------:R-:W-:Y:S05]  /*12c50*/  BSYNC.RECONVERGENT B1 ;  /* 0x0000000000017941 */ /* 0x000fea0003800200 */
.L_x_12164:
[----:B------:R-:W-:Y:S01]  /*12c60*/  IMAD.SHL.U32 R0, R0, 0x200000, RZ ;  /* 0x0020000000007824 */ /* 0x000fe200078e00ff */
[----:B------:R-:W-:-:S04]  /*12c70*/  LEA R2, R2, 0x37800000, 0x17 ;  /* 0x3780000002027811 */ /* 0x000fc800078eb8ff */
[----:B------:R-:W-:-:S07]  /*12c80*/  LOP3.LUT R2, R2, R0, R7, 0xfe, !PT ;  /* 0x0000000002027212 */ /* 0x000fce00078efe07 */
.L_x_12163:
[----:B------:R-:W-:Y:S05]  /*12c90*/  BSYNC.RECONVERGENT B0 ;  /* 0x0000000000007941 */ /* 0x000fea0003800200 */
.L_x_12162:
[----:B------:R-:W0:Y:S01]  /*12ca0*/  F2I.S64.TRUNC R2, R2 ;  /* 0x0000000200027311 */ /* 0x000e22000020d900 */
[----:B------:R-:W-:Y:S05]  /*12cb0*/  BRA `(.L_x_12143) ;  /* 0x00000000009c7947 */ /* 0x000fea0003800000 */
.L_x_12155:
        /* <DEDUP_REMOVED lines=14> */
.L_x_12169:
[----:B------:R-:W-:Y:S05]  /*12da0*/  BSYNC.RECONVERGENT B0 ;  /* 0x0000000000007941 */ /* 0x000fea0003800200 */
.L_x_12168:
[----:B------:R-:W0:Y:S01]  /*12db0*/  F2I.S64.TRUNC R2, R2 ;  /* 0x0000000200027311 */ /* 0x000e22000020d900 */
[----:B------:R-:W-:Y:S05]  /*12dc0*/  BRA `(.L_x_12143) ;  /* 0x0000000000587947 */ /* 0x000fea0003800000 */
.L_x_12142:
        /* <DEDUP_REMOVED lines=16> */
.L_x_12170:
[----:B------:R-:W-:Y:S01]  /*12ed0*/  CS2R R2, SRZ ;  /* 0x0000000000027805 */ /* 0x000fe2000001ff00 */
[----:B------:R-:W-:Y:S06]  /*12ee0*/  BRA `(.L_x_12143) ;  /* 0x0000000000107947 */ /* 0x000fec0003800000 */
.L_x_12167:
[----:B------:R4:W5:Y:S01]  /*12ef0*/  LDG.E.64 R2, desc[UR36][R4.64] ;  /* 0x0000002404027981 */ /* 0x000962000c1e1b00 */
[----:B------:R-:W-:Y:S05]  /*12f00*/  BRA `(.L_x_12143) ;  /* 0x0000000000087947 */ /* 0x000fea0003800000 */
.L_x_12166:
[----:B------:R3:W5:Y:S01]  /*12f10*/  LDG.E R2, desc[UR36][R4.64] ;  /* 0x0000002404027981 */ /* 0x000762000c1e1900 */
[----:B------:R-:W-:-:S07]  /*12f20*/  IMAD.MOV.U32 R3, RZ, RZ, RZ ;  /* 0x000000ffff037224 */ /* 0x000fce00078e00ff */
.L_x_12143:
[----:B------:R-:W-:Y:S01]  /*12f30*/  ISETP.NE.AND P0, PT, R19, RZ, PT ;  /* 0x000000ff1300720c */ /* 0x000fe20003f05270 */
[----:B------:R-:W-:-:S12]  /*12f40*/  BSSY.RECONVERGENT B0, `(.L_x_12171) ;  /* 0x0000006000007945 */ /* 0x000fd80003800200 */
[----:B------:R-:W-:Y:S05]  /*12f50*/  @!P0 BRA `(.L_x_12172) ;  /* 0x0000000000108947 */ /* 0x000fea0003800000 */
[----:B------:R-:W0:Y:S02]  /*12f60*/  LDCU.64 UR4, c[0x0][0x668] ;  /* 0x0000cd00ff0477ac */ /* 0x000e240008000a00 */
[----:B01---5:R-:W-:-:S04]  /*12f70*/  IADD3 R2, P0, PT, R2, UR4, RZ ;  /* 0x0000000402027c10 */ /* 0x023fc8000ff1e0ff */
[----:B------:R-:W-:-:S05]  /*12f80*/  IADD3.X R3, PT, PT, R3, UR5, RZ, P0, !PT ;  /* 0x0000000503037c10 */ /* 0x000fca00087fe4ff */
[----:B------:R0:W5:Y:S04]  /*12f90*/  LDG.E.U8 R23, desc[UR36][R2.64] ;  /* 0x0000002402177981 */ /* 0x000168000c1e1100 */
.L_x_12172:
[----:B------:R-:W-:Y:S05]  /*12fa0*/  BSYNC.RECONVERGENT B0 ;  /* 0x0000000000007941 */ /* 0x000fea0003800200 */
.L_x_12171:
        /* <DEDUP_REMOVED lines=13> */
.L_x_12176:
[----:B-----5:R-:W-:Y:S01]  /*13080*/  STG.E.U8 desc[UR36][R16.64], R23 ;  /* 0x0000001710007986 */ /* 0x020fe2000c101124 */
[----:B------:R-:W-:Y:S05]  /*13090*/  EXIT ;  /* 0x000000000000794d */ /* 0x000fea0003800000 */
.L_x_12175:
[----:B------:R-:W-:-:S09]  /*130a0*/  UISETP.NE.AND UP0, UPT, UR4, 0x2, UPT ;  /* 0x000000020400788c */ /* 0x000fd2000bf05270 */
[----:B------:R-:W-:Y:S05]  /*130b0*/  BRA.U !UP0, `(.L_x_12178) ;  /* 0x00000001082c7547 */ /* 0x000fea000b800000 */
[----:B------:R-:W-:-:S09]  /*130c0*/  UISETP.NE.AND UP0, UPT, UR4, 0x3, UPT ;  /* 0x000000030400788c */ /* 0x000fd2000bf05270 */
[----:B------:R-:W-:Y:S05]  /*130d0*/  BRA.U !UP0, `(.L_x_12179) ;  /* 0x0000000108187547 */ /* 0x000fea000b800000 */
[----:B------:R-:W-:-:S09]  /*130e0*/  UISETP.NE.AND UP0, UPT, UR4, 0x4, UPT ;  /* 0x000000040400788c */ /* 0x000fd2000bf05270 */
[----:B------:R-:W-:Y:S05]  /*130f0*/  BRA.U UP0, `(.L_x_12177) ;  /* 0x00000009005c7547 */ /* 0x000fea000b800000 */
[----:B01---5:R-:W-:Y:S01]  /*13100*/  LOP3.LUT R2, R23, 0xff, RZ, 0xc0, !PT ;  /* 0x000000ff17027812 */ /* 0x023fe200078ec0ff */
[----:B------:R-:W-:-:S05]  /*13110*/  IMAD.MOV.U32 R3, RZ, RZ, RZ ;  /* 0x000000ffff037224 */ /* 0x000fca00078e00ff */
[----:B------:R-:W-:Y:S01]  /*13120*/  STG.E.64 desc[UR36][R16.64], R2 ;  /* 0x0000000210007986 */ /* 0x000fe2000c101b24 */
[----:B------:R-:W-:Y:S05]  /*13130*/  EXIT ;  /* 0x000000000000794d */ /* 0x000fea0003800000 */
.L_x_12179:
[----:B-----5:R-:W-:-:S05]  /*13140*/  LOP3.LUT R23, R23, 0xff, RZ, 0xc0, !PT ;  /* 0x000000ff17177812 */ /* 0x020fca00078ec0ff */
[----:B------:R-:W-:Y:S01]  /*13150*/  STG.E desc[UR36][R16.64], R23 ;  /* 0x0000001710007986 */ /* 0x000fe2000c101924 */
[----:B------:R-:W-:Y:S05]  /*13160*/  EXIT ;  /* 0x000000000000794d */ /* 0x000fea0003800000 */
.L_x_12178:
[----:B-----5:R-:W-:-:S05]  /*13170*/  LOP3.LUT R23, R23, 0xff, RZ, 0xc0, !PT ;  /* 0x000000ff17177812 */ /* 0x020fca00078ec0ff */
[----:B------:R-:W-:Y:S01]  /*13180*/  STG.E.U16 desc[UR36][R16.64], R23 ;  /* 0x0000001710007986 */ /* 0x000fe2000c101524 */
[----:B------:R-:W-:Y:S05]  /*13190*/  EXIT ;  /* 0x000000000000794d */ /* 0x000fea0003800000 */
.L_x_12174:
[----:B------:R-:W-:-:S09]  /*131a0*/  UISETP.GT.AND UP0, UPT, UR4, 0x6, UPT ;  /* 0x000000060400788c */ /* 0x000fd2000bf04270 */
[----:B------:R-:W-:Y:S05]  /*131b0*/  BRA.U UP0, `(.L_x_12180) ;  /* 0x0000000100347547 */ /* 0x000fea000b800000 */
[----:B------:R-:W-:-:S09]  /*131c0*/  UISETP.NE.AND UP0, UPT, UR4, 0x5, UPT ;  /* 0x000000050400788c */ /* 0x000fd2000bf05270 */
[----:B------:R-:W-:Y:S05]  /*131d0*/  BRA.U !UP0, `(.L_x_12181) ;  /* 0x0000000108187547 */ /* 0x000fea000b800000 */
[----:B------:R-:W-:-:S09]  /*131e0*/  UISETP.NE.AND UP0, UPT, UR4, 0x6, UPT ;  /* 0x000000060400788c */ /* 0x000fd2000bf05270 */
[----:B------:R-:W-:Y:S05]  /*131f0*/  BRA.U UP0, `(.L_x_12177) ;  /* 0x00000009001c7547 */ /* 0x000fea000b800000 */
[----:B01---5:R-:W-:-:S06]  /*13200*/  LOP3.LUT R3, R23, 0xff, RZ, 0xc0, !PT ;  /* 0x000000ff17037812 */ /* 0x023fcc00078ec0ff */
[----:B------:R-:W0:Y:S02]  /*13210*/  I2F.U16 R3, R3 ;  /* 0x0000000300037306 */ /* 0x000e240000101000 */
[----:B0-----:R-:W-:Y:S01]  /*13220*/  STG.E desc[UR36][R16.64], R3 ;  /* 0x0000000310007986 */ /* 0x001fe2000c101924 */
[----:B------:R-:W-:Y:S05]  /*13230*/  EXIT ;  /* 0x000000000000794d */ /* 0x000fea0003800000 */
.L_x_12181:
[----:B-----5:R-:W-:-:S04]  /*13240*/  LOP3.LUT R23, R23, 0xff, RZ, 0xc0, !PT ;  /* 0x000000ff17177812 */ /* 0x020fc800078ec0ff */
[----:B------:R-:W0:Y:S02]  /*13250*/  I2F.U16 R0, R23 ;  /* 0x0000001700007306 */ /* 0x000e240000101000 */
[----:B0-----:R-:W-:-:S05]  /*13260*/  F2FP.F16.F32.PACK_AB R0, RZ, R0 ;  /* 0x00000000ff00723e */ /* 0x001fca00000000ff */
[----:B------:R-:W-:Y:S01]  /*13270*/  STG.E.U16 desc[UR36][R16.64], R0 ;  /* 0x0000000010007986 */ /* 0x000fe2000c101524 */
[----:B------:R-:W-:Y:S05]  /*13280*/  EXIT ;  /* 0x000000000000794d */ /* 0x000fea0003800000 */
.L_x_12180:
[----:B------:R-:W-:-:S09]  /*13290*/  UISETP.NE.AND UP0, UPT, UR4, 0x7, UPT ;  /* 0x000000070400788c */ /* 0x000fd2000bf05270 */
[----:B------:R-:W-:Y:S05]  /*132a0*/  BRA.U !UP0, `(.L_x_12182) ;  /* 0x00000001083c7547 */ /* 0x000fea000b800000 */
[----:B------:R-:W-:-:S09]  /*132b0*/  UISETP.NE.AND UP0, UPT, UR4, 0x8, UPT ;  /* 0x000000080400788c */ /* 0x000fd2000bf05270 */
[----:B------:R-:W-:Y:S05]  /*132c0*/  BRA.U !UP0, `(.L_x_12183) ;  /* 0x00000001081c7547 */ /* 0x000fea000b800000 */
[----:B------:R-:W-:-:S09]  /*132d0*/  UISETP.NE.AND UP0, UPT, UR4, 0x9, UPT ;  /* 0x000000090400788c */ /* 0x000fd2000bf05270 */
[----:B------:R-:W-:Y:S05]  /*132e0*/  BRA.U UP0, `(.L_x_12177) ;  /* 0x0000000500e07547 */ /* 0x000fea000b800000 */
[----:B-----5:R-:W-:Y:S02]  /*132f0*/  LOP3.LUT R23, R23, 0xff, RZ, 0xc0, !PT ;  /* 0x000000ff17177812 */ /* 0x020fe400078ec0ff */
[----:B01----:R-:W-:Y:S02]  /*13300*/  MOV R3, RZ ;  /* 0x000000ff00037202 */ /* 0x003fe40000000f00 */
[----:B------:R-:W0:Y:S03]  /*13310*/  I2F.U16 R2, R23 ;  /* 0x0000001700027306 */ /* 0x000e260000101000 */
[----:B0-----:R-:W-:Y:S01]  /*13320*/  STG.E.64 desc[UR36][R16.64], R2 ;  /* 0x0000000210007986 */ /* 0x001fe2000c101b24 */
[----:B------:R-:W-:Y:S05]  /*13330*/  EXIT ;  /* 0x000000000000794d */ /* 0x000fea0003800000 */
.L_x_12183:
[----:B-----5:R-:W-:-:S06]  /*13340*/  LOP3.LUT R23, R23, 0xff, RZ, 0xc0, !PT ;  /* 0x000000ff17177812 */ /* 0x020fcc00078ec0ff */
[----:B------:R-:W0:Y:S02]  /*13350*/  I2F.U16 R23, R23 ;  /* 0x0000001700177306 */ /* 0x000e240000101000 */
[----:B01----:R-:W-:-:S04]  /*13360*/  F2FP.F16.F32.PACK_AB R3, RZ, R23 ;  /* 0x00000017ff03723e */ /* 0x003fc800000000ff */
[----:B------:R-:W-:-:S05]  /*13370*/  PRMT R3, R3, 0x5410, RZ ;  /* 0x0000541003037816 */ /* 0x000fca00000000ff */
[----:B------:R-:W-:Y:S01]  /*13380*/  STG.E desc[UR36][R16.64], R3 ;  /* 0x0000000310007986 */ /* 0x000fe2000c101924 */
[----:B------:R-:W-:Y:S05]  /*13390*/  EXIT ;  /* 0x000000000000794d */ /* 0x000fea0003800000 */
.L_x_12182:
[----:B01---5:R-:W-:-:S06]  /*133a0*/  LOP3.LUT R2, R23, 0xff, RZ, 0xc0, !PT ;  /* 0x000000ff17027812 */ /* 0x023fcc00078ec0ff */
[----:B------:R-:W0:Y:S02]  /*133b0*/  I2F.F64.U16 R2, R2 ;  /* 0x0000000200027312 */ /* 0x000e240000101800 */
[----:B0-----:R-:W-:Y:S01]  /*133c0*/  STG.E.64 desc[UR36][R16.64], R2 ;  /* 0x0000000210007986 */ /* 0x001fe2000c101b24 */
[----:B------:R-:W-:Y:S05]  /*133d0*/  EXIT ;  /* 0x000000000000794d */ /* 0x000fea0003800000 */
.L_x_12173:
        /* <DEDUP_REMOVED lines=11> */
[----:B------:R-:W-:Y:S01]  /*13490*/  STG.E.U16 desc[UR36][R16.64], R23 ;  /* 0x0000001710007986 */ /* 0x000fe2000c101524 */
[----:B------:R-:W-:Y:S05]  /*134a0*/  EXIT ;  /* 0x000000000000794d */ /* 0x000fea0003800000 */
.L_x_12187:
        /* <DEDUP_REMOVED lines=17> */
.L_x_12190:
[----:B------:R-:W-:-:S07]  /*135c0*/  PRMT R8, R0, 0x7610, R8 ;  /* 0x0000761000087816 */ /* 0x000fce0000000008 */
.L_x_12189:
[----:B------:R-:W-:Y:S05]  /*135d0*/  BSYNC.RECONVERGENT B0 ;  /* 0x0000000000007941 */ /* 0x000fea0003800200 */
.L_x_12188:
[----:B------:R-:W-:Y:S01]  /*135e0*/  STG.E.U8 desc[UR36][R16.64], R8 ;  /* 0x0000000810007986 */ /* 0x000fe2000c101124 */
[----:B------:R-:W-:Y:S05]  /*135f0*/  EXIT ;  /* 0x000000000000794d */ /* 0x000fea0003800000 */
.L_x_12186:
        /* <DEDUP_REMOVED lines=17> */
.L_x_12193:
[----:B------:R-:W-:-:S07]  /*13710*/  PRMT R8, R0, 0x7610, R8 ;  /* 0x0000761000087816 */ /* 0x000fce0000000008 */
.L_x_12192:
[----:B------:R-:W-:Y:S05]  /*13720*/  BSYNC.RECONVERGENT B0 ;  /* 0x0000000000007941 */ /* 0x000fea0003800200 */
.L_x_12191:
[----:B------:R-:W-:Y:S01]  /*13730*/  STG.E.U8 desc[UR36][R16.64], R8 ;  /* 0x0000000810007986 */ /* 0x000fe2000c101124 */
[----:B------:R-:W-:Y:S05]  /*13740*/  EXIT ;  /* 0x000000000000794d */ /* 0x000fea0003800000 */
.L_x_12185:
[----:B------:R-:W-:-:S09]  /*13750*/  UISETP.NE.AND UP0, UPT, UR4, 0x1c, UPT ;  /* 0x0000001c0400788c */ /* 0x000fd2000bf05270 */
[----:B------:R-:W-:Y:S05]  /*13760*/  BRA.U !UP0, `(.L_x_12194) ;  /* 0x0000000108607547 */ /* 0x000fea000b800000 */
[----:B------:R-:W-:-:S09]  /*13770*/  UISETP.NE.AND UP0, UPT, UR4, 0x1d, UPT ;  /* 0x0000001d0400788c */ /* 0x000fd2000bf05270 */
[----:B------:R-:W-:Y:S05]  /*13780*/  BRA.U !UP0, `(.L_x_12195) ;  /* 0x0000000108487547 */ /* 0x000fea000b800000 */
[----:B------:R-:W-:-:S09]  /*13790*/  UISETP.NE.AND UP0, UPT, UR4, 0x2c, UPT ;  /* 0x0000002c0400788c */ /* 0x000fd2000bf05270 */
[----:B------:R-:W-:Y:S05]  /*137a0*/  BRA.U UP0, `(.L_x_12177) ;  /* 0x0000000100b07547 */ /* 0x000fea000b800000 */
[----:B-----5:R-:W-:Y:S01]  /*137b0*/  LOP3.LUT R23, R23, 0xff, RZ, 0xc0, !PT ;  /* 0x000000ff17177812 */ /* 0x020fe200078ec0ff */
[----:B01----:R-:W-:-:S05]  /*137c0*/  IMAD.MOV.U32 R3, RZ, RZ, 0xff ;  /* 0x000000ffff037424 */ /* 0x003fca00078e00ff */
[----:B------:R-:W0:Y:S02]  /*137d0*/  I2F.U16 R23, R23 ;  /* 0x0000001700177306 */ /* 0x000e240000101000 */
[----:B0-----:R-:W-:-:S04]  /*137e0*/  SHF.R.U32.HI R2, RZ, 0x17, R23 ;  /* 0x00000017ff027819 */ /* 0x001fc80000011617 */
        /* <DEDUP_REMOVED lines=12> */
.L_x_12195:
[----:B01---5:R-:W-:Y:S01]  /*138b0*/  LOP3.LUT R2, R23, 0xff, RZ, 0xc0, !PT ;  /* 0x000000ff17027812 */ /* 0x023fe200078ec0ff */
[----:B------:R-:W-:-:S05]  /*138c0*/  IMAD.MOV.U32 R3, RZ, RZ, RZ ;  /* 0x000000ffff037224 */ /* 0x000fca00078e00ff */
[----:B------:R-:W-:Y:S01]  /*138d0*/  STG.E.64 desc[UR36][R16.64], R2 ;  /* 0x0000000210007986 */ /* 0x000fe2000c101b24 */
[----:B------:R-:W-:Y:S05]  /*138e0*/  EXIT ;  /* 0x000000000000794d */ /* 0x000fea0003800000 */
.L_x_12194:
[----:B-----5:R-:W-:-:S05]  /*138f0*/  LOP3.LUT R23, R23, 0xff, RZ, 0xc0, !PT ;  /* 0x000000ff17177812 */ /* 0x020fca00078ec0ff */
[----:B------:R-:W-:Y:S01]  /*13900*/  STG.E desc[UR36][R16.64], R23 ;  /* 0x0000001710007986 */ /* 0x000fe2000c101924 */
[----:B------:R-:W-:Y:S05]  /*13910*/  EXIT ;  /* 0x000000000000794d */ /* 0x000fea0003800000 */
.L_x_12184:
[----:B------:R-:W-:-:S09]  /*13920*/  UISETP.GT.AND UP0, UPT, UR4, 0xe, UPT ;  /* 0x0000000e0400788c */ /* 0x000fd2000bf04270 */
[----:B------:R-:W-:Y:S05]  /*13930*/  BRA.U UP0, `(.L_x_12196) ;  /* 0x0000000100347547 */ /* 0x000fea000b800000 */
[----:B------:R-:W-:-:S09]  /*13940*/  UISETP.NE.AND UP0, UPT, UR4, 0xa, UPT ;  /* 0x0000000a0400788c */ /* 0x000fd2000bf05270 */
[----:B------:R-:W-:Y:S05]  /*13950*/  BRA.U !UP0, `(.L_x_12197) ;  /* 0x0000000108187547 */ /* 0x000fea000b800000 */
[----:B------:R-:W-:-:S09]  /*13960*/  UISETP.NE.AND UP0, UPT, UR4, 0xb, UPT ;  /* 0x0000000b0400788c */ /* 0x000fd2000bf05270 */
[----:B------:R-:W-:Y:S05]  /*13970*/  BRA.U UP0, `(.L_x_12177) ;  /* 0x00000001003c7547 */ /* 0x000fea000b800000 */
[----:B-----5:R-:W-:-:S04]  /*13980*/  LOP3.LUT P0, RZ, R23, 0xff, RZ, 0xc0, !PT ;  /* 0x000000ff17ff7812 */ /* 0x020fc8000780c0ff */
[----:B01----:R-:W-:-:S05]  /*13990*/  SEL R3, RZ, 0x1, !P0 ;  /* 0x00000001ff037807 */ /* 0x003fca0004000000 */
[----:B------:R-:W-:Y:S01]  /*139a0*/  STG.E.U8 desc[UR36][R16.64], R3 ;  /* 0x0000000310007986 */ /* 0x000fe2000c101124 */
[----:B------:R-:W-:Y:S05]  /*139b0*/  EXIT ;  /* 0x000000000000794d */ /* 0x000fea0003800000 */
.L_x_12197:
[----:B0-2345:R-:W-:Y:S02]  /*139c0*/  LOP3.LUT R4, R23, 0xff, RZ, 0xc0, !PT ;  /* 0x000000ff17047812 */ /* 0x03dfe400078ec0ff */
[----:B------:R-:W-:-:S04]  /*139d0*/  CS2R R6, SRZ ;  /* 0x0000000000067805 */ /* 0x000fc8000001ff00 */
[----:B------:R-:W0:Y:S02]  /*139e0*/  I2F.F64.U16 R4, R4 ;  /* 0x0000000400047312 */ /* 0x000e240000101800 */
[----:B0-----:R-:W-:Y:S01]  /*139f0*/  STG.E.128 desc[UR36][R16.64], R4 ;  /* 0x0000000410007986 */ /* 0x001fe2000c101d24 */
[----:B------:R-:W-:Y:S05]  /*13a00*/  EXIT ;  /* 0x000000000000794d */ /* 0x000fea0003800000 */
.L_x_12196:
[----:B------:R-:W-:-:S09]  /*13a10*/  UISETP.NE.AND UP0, UPT, UR4, 0xf, UPT ;  /* 0x0000000f0400788c */ /* 0x000fd2000bf05270 */
[----:B------:R-:W-:Y:S05]  /*13a20*/  BRA.U !UP0, `(.L_x_12198) ;  /* 0x0000000108dc7547 */ /* 0x000fea000b800000 */
[----:B------:R-:W-:-:S09]  /*13a30*/  UISETP.NE.AND UP0, UPT, UR4, 0x17, UPT ;  /* 0x000000170400788c */ /* 0x000fd2000bf05270 */
[----:B------:R-:W-:Y:S05]  /*13a40*/  BRA.U !UP0, `(.L_x_12199) ;  /* 0x0000000108887547 */ /* 0x000fea000b800000 */
[----:B------:R-:W-:-:S09]  /*13a50*/  UISETP.NE.AND UP0, UPT, UR4, 0x18, UPT ;  /* 0x000000180400788c */ /* 0x000fd2000bf05270 */
[----:B------:R-:W-:Y:S05]  /*13a60*/  BRA.U !UP0, `(.L_x_12200) ;  /* 0x0000000108447547 */ /* 0x000fea000b800000 */
.L_x_12177:
[----:B------:R-:W-:Y:S01]  /*13a70*/  MOV R0, 0x0 ;  /* 0x0000000000007802 */ /* 0x000fe20000000f00 */
[----:B------:R-:W2:Y:S01]  /*13a80*/  LDCU.64 UR4, c[0x4][0x4e8] ;  /* 0x01009d00ff0477ac */ /* 0x000ea20008000a00 */
[----:B------:R-:W-:Y:S02]  /*13a90*/  HFMA2 R13, -RZ, RZ, 0, 0 ;  /* 0x00000000ff0d7431 */ /* 0x000fe400000001ff */
[----:B------:R-:W-:Y:S01]  /*13aa0*/  IMAD.MOV.U32 R8, RZ, RZ, 0x65 ;  /* 0x00000065ff087424 */ /* 0x000fe200078e00ff */
[----:B01---5:R0:W1:Y:S01]  /*13ab0*/  LDC.64 R2, c[0x4][R0] ;  /* 0x0100000000027b82 */ /* 0x0230620000000a00 */
[----:B------:R-:W0:Y:S01]  /*13ac0*/  LDCU.64 UR6, c[0x4][0x4f0] ;  /* 0x01009e00ff0677ac */ /* 0x000e220008000a00 */
[----:B------:R-:W-:Y:S01]  /*13ad0*/  IMAD.MOV.U32 R12, RZ, RZ, 0x1 ;  /* 0x00000001ff0c7424 */ /* 0x000fe200078e00ff */
[----:B------:R-:W0:Y:S01]  /*13ae0*/  LDCU.64 UR8, c[0x4][0x330] ;  /* 0x01006600ff0877ac */ /* 0x000e220008000a00 */
[----:B--234-:R-:W-:Y:S01]  /*13af0*/  MOV R4, UR4 ;  /* 0x0000000400047c02 */ /* 0x01cfe20008000f00 */
[----:B------:R-:W-:-:S02]  /*13b00*/  IMAD.U32 R5, RZ, RZ, UR5 ;  /* 0x00000005ff057e24 */ /* 0x000fc4000f8e00ff */
[----:B0-----:R-:W-:Y:S02]  /*13b10*/  IMAD.U32 R6, RZ, RZ, UR6 ;  /* 0x00000006ff067e24 */ /* 0x001fe4000f8e00ff */
[----:B------:R-:W-:Y:S01]  /*13b20*/  IMAD.U32 R7, RZ, RZ, UR7 ;  /* 0x00000007ff077e24 */ /* 0x000fe2000f8e00ff */
[----:B------:R-:W-:Y:S01]  /*13b30*/  MOV R10, UR8 ;  /* 0x00000008000a7c02 */ /* 0x000fe20008000f00 */
[----:B------:R-:W-:-:S07]  /*13b40*/  IMAD.U32 R11, RZ, RZ, UR9 ;  /* 0x00000009ff0b7e24 */ /* 0x000fce000f8e00ff */
[----:B------:R-:W-:-:S07]  /*13b50*/  LEPC R20, `(.L_x_12201) ;  /* 0x000000001014794e */ /* 0x000fce0000000000 */
[----:B-1----:R-:W-:Y:S05]  /*13b60*/  CALL.ABS.NOINC R2 ;  /* 0x0000000002007343 */ /* 0x002fea0003c00000 */
.L_x_12201:
[----:B------:R-:W-:Y:S05]  /*13b70*/  EXIT ;  /* 0x000000000000794d */ /* 0x000fea0003800000 */
.L_x_12200:
[----:B-----5:R-:W-:Y:S01]  /*13b80*/  LOP3.LUT R23, R23, 0xff, RZ, 0xc0, !PT ;  /* 0x000000ff17177812 */ /* 0x020fe200078ec0ff */
[----:B------:R-:W-:Y:S01]  /*13b90*/  BSSY.RECONVERGENT B0, `(.L_x_12202) ;  /* 0x000000b000007945 */ /* 0x000fe20003800200 */
[----:B01----:R-:W-:-:S04]  /*13ba0*/  IMAD.MOV.U32 R3, RZ, RZ, 0x7f ;  /* 0x0000007fff037424 */ /* 0x003fc800078e00ff */
        /* <DEDUP_REMOVED lines=9> */
.L_x_12203:
[----:B------:R-:W-:Y:S05]  /*13c40*/  BSYNC.RECONVERGENT B0 ;  /* 0x0000000000007941 */ /* 0x000fea0003800200 */
.L_x_12202:
[----:B------:R-:W-:Y:S01]  /*13c50*/  STG.E.U8 desc[UR36][R16.64], R3 ;  /* 0x0000000310007986 */ /* 0x000fe2000c101124 */
[----:B------:R-:W-:Y:S05]  /*13c60*/  EXIT ;  /* 0x000000000000794d */ /* 0x000fea0003800000 */
.L_x_12199:
[----:B-----5:R-:W-:-:S06]  /*13c70*/  LOP3.LUT R23, R23, 0xff, RZ, 0xc0, !PT ;  /* 0x000000ff17177812 */ /* 0x020fcc00078ec0ff */
[----:B------:R-:W0:Y:S02]  /*13c80*/  I2F.U16 R23, R23 ;  /* 0x0000001700177306 */ /* 0x000e240000101000 */
[----:B0-----:R-:W-:-:S13]  /*13c90*/  ISETP.GT.U32.AND P0, PT, R23, 0x477fffff, PT ;  /* 0x477fffff1700780c */ /* 0x001fda0003f04070 */
[----:B------:R-:W-:Y:S05]  /*13ca0*/  @P0 BRA `(.L_x_12204) ;  /* 0x0000000000280947 */ /* 0x000fea0003800000 */
[----:B------:R-:W-:-:S13]  /*13cb0*/  ISETP.GE.U32.AND P0, PT, R23, 0x38800000, PT ;  /* 0x388000001700780c */ /* 0x000fda0003f06070 */
[----:B------:R-:W-:-:S04]  /*13cc0*/  @P0 SHF.R.U32.HI R0, RZ, 0x15, R23 ;  /* 0x00000015ff000819 */ /* 0x000fc80000011617 */
[----:B------:R-:W-:-:S04]  /*13cd0*/  @P0 LOP3.LUT R0, R0, 0x1, RZ, 0xc0, !PT ;  /* 0x0000000100000812 */ /* 0x000fc800078ec0ff */
[----:B------:R-:W-:-:S04]  /*13ce0*/  @P0 IADD3 R0, PT, PT, R23, 0x80fffff, R0 ;  /* 0x080fffff17000810 */ /* 0x000fc80007ffe000 */
[----:B-1----:R-:W-:-:S05]  /*13cf0*/  @P0 SHF.R.U32.HI R3, RZ, 0x15, R0 ;  /* 0x00000015ff030819 */ /* 0x002fca0000011600 */
[----:B------:R0:W-:Y:S01]  /*13d00*/  @P0 STG.E.U8 desc[UR36][R16.64], R3 ;  /* 0x0000000310000986 */ /* 0x0001e2000c101124 */
[----:B------:R-:W-:Y:S05]  /*13d10*/  @P0 EXIT ;  /* 0x000000000000094d */ /* 0x000fea0003800000 */
[----:B0-----:R-:W-:-:S05]  /*13d20*/  FADD.FTZ R3, R23, 128 ;  /* 0x4300000017037421 */ /* 0x001fca0000010000 */
[----:B------:R-:W-:Y:S01]  /*13d30*/  STG.E.U8 desc[UR36][R16.64], R3 ;  /* 0x0000000310007986 */ /* 0x000fe2000c101124 */
[----:B------:R-:W-:Y:S05]  /*13d40*/  EXIT ;  /* 0x000000000000794d */ /* 0x000fea0003800000 */
.L_x_12204:
[----:B-1----:R-:W-:Y:S01]  /*13d50*/  IMAD.MOV.U32 R3, RZ, RZ, 0x7f ;  /* 0x0000007fff037424 */ /* 0x002fe200078e00ff */
[----:B------:R-:W-:-:S04]  /*13d60*/  ISETP.GT.U32.AND P0, PT, R23, 0x7f800000, PT ;  /* 0x7f8000001700780c */ /* 0x000fc80003f04070 */
[----:B------:R-:W-:-:S05]  /*13d70*/  SEL R3, R3, 0x7c, P0 ;  /* 0x0000007c03037807 */ /* 0x000fca0000000000 */
[----:B------:R-:W-:Y:S01]  /*13d80*/  STG.E.U8 desc[UR36][R16.64], R3 ;  /* 0x0000000310007986 */ /* 0x000fe2000c101124 */
[----:B------:R-:W-:Y:S05]  /*13d90*/  EXIT ;  /* 0x000000000000794d */ /* 0x000fea0003800000 */
.L_x_12198:
[----:B-----5:R-:W-:-:S04]  /*13da0*/  LOP3.LUT R23, R23, 0xff, RZ, 0xc0, !PT ;  /* 0x000000ff17177812 */ /* 0x020fc800078ec0ff */
[----:B------:R-:W0:Y:S02]  /*13db0*/  I2F.U16 R0, R23 ;  /* 0x0000001700007306 */ /* 0x000e240000101000 */
[----:B0-----:R-:W-:-:S05]  /*13dc0*/  F2FP.BF16.F32.PACK_AB R0, RZ, R0 ;  /* 0x00000000ff00723e */ /* 0x001fca00000010ff */
[----:B------:R-:W-:Y:S01]  /*13dd0*/  STG.E.U16 desc[UR36][R16.64], R0 ;  /* 0x0000000010007986 */ /* 0x000fe2000c101524 */
[----:B------:R-:W-:Y:S05]  /*13de0*/  EXIT ;  /* 0x000000000000794d */ /* 0x000fea0003800000 */
.L_x_12205:
        /* <DEDUP_REMOVED lines=9> */
.L_x_41935:


//--------------------- .text._ZN2at6native27unrolled_elementwise_kernelIZZZNS0_28launch_masked_scatter_kernelERKNS_10TensorBaseES4_S4_S4_ENKUlvE_clEvENKUlvE_clEvEUlhblE_St5arrayIPcLm4EELi4E23TrivialOffsetCalculatorILi3EjESB_ILi1EjENS0_6memory12LoadWithCastILi3EEENSE_13StoreWithCastILi1EEEEEviT_T0_T2_T3_T4_T5_ --------------------------
	.section	.text._ZN2at6native27unrolled_elementwise_kernelIZZZNS0_28launch_masked_scatter_kernelERKNS_10TensorBaseES4_S4_S4_ENKUlvE_clEvENKUlvE_clEvEUlhblE_St5arrayIPcLm4EELi4E23TrivialOffsetCalculatorILi3EjESB_ILi1EjENS0_6memory12LoadWithCastILi3EEENSE_13StoreWithCastILi1EEEEEviT_T0_T2_T3_T4_T5_,"ax",@progbits
	.align	128
        .global         _ZN2at6native27unrolled_elementwise_kernelIZZZNS0_28launch_masked_scatter_kernelERKNS_10TensorBaseES4_S4_S4_ENKUlvE_clEvENKUlvE_clEvEUlhblE_St5arrayIPcLm4EELi4E23TrivialOffsetCalculatorILi3EjESB_ILi1EjENS0_6memory12LoadWithCastILi3EEENSE_13StoreWithCastILi1EEEEEviT_T0_T2_T3_T4_T5_
        .type           _ZN2at6native27unrolled_elementwise_kernelIZZZNS0_28launch_masked_scatter_kernelERKNS_10TensorBaseES4_S4_S4_ENKUlvE_clEvENKUlvE_clEvEUlhblE_St5arrayIPcLm4EELi4E23TrivialOffsetCalculatorILi3EjESB_ILi1EjENS0_6memory12LoadWithCastILi3EEENSE_13StoreWithCastILi1EEEEEviT_T0_T2_T3_T4_T5_,@function
        .size           _ZN2at6native27unrolled_elementwise_kernelIZZZNS0_28launch_masked_scatter_kernelERKNS_10TensorBaseES4_S4_S4_ENKUlvE_clEvENKUlvE_clEvEUlhblE_St5arrayIPcLm4EELi4E23TrivialOffsetCalculatorILi3EjESB_ILi1EjENS0_6memory12LoadWithCastILi3EEENSE_13StoreWithCastILi1EEEEEviT_T0_T2_T3_T4_T5_,(.L_x_41936 - _ZN2at6native27unrolled_elementwise_kernelIZZZNS0_28launch_masked_scatter_kernelERKNS_10TensorBaseES4_S4_S4_ENKUlvE_clEvENKUlvE_clEvEUlhblE_St5arrayIPcLm4EELi4E23TrivialOffsetCalculatorILi3EjESB_ILi1EjENS0_6memory12LoadWithCastILi3EEENSE_13StoreWithCastILi1EEEEEviT_T0_T2_T3_T4_T5_)
        .other          _ZN2at6native27unrolled_elementwise_kernelIZZZNS0_28launch_masked_scatter_kernelERKNS_10TensorBaseES4_S4_S4_ENKUlvE_clEvENKUlvE_clEvEUlhblE_St5arrayIPcLm4EELi4E23TrivialOffsetCalculatorILi3EjESB_ILi1EjENS0_6memory12LoadWithCastILi3EEENSE_13StoreWithCastILi1EEEEEviT_T0_T2_T3_T4_T5_,@"STO_CUDA_ENTRY STV_DEFAULT"
_ZN2at6native27unrolled_elementwise_kernelIZZZNS0_28launch_masked_scatter_kernelERKNS_10TensorBaseES4_S4_S4_ENKUlvE_clEvENKUlvE_clEvEUlhblE_St5arrayIPcLm4EELi4E23TrivialOffsetCalculatorILi3EjESB_ILi1EjENS0_6memory12LoadWithCastILi3EEENSE_13StoreWithCastILi1EEEEEviT_T0_T2_T3_T4_T5_:
.text._ZN2at6native27unrolled_elementwise_kernelIZZZNS0_28launch_masked_scatter_kernelERKNS_10TensorBaseES4_S4_S4_ENKUlvE_clEvENKUlvE_clEvEUlhblE_St5arrayIPcLm4EELi4E23TrivialOffsetCalculatorILi3EjESB_ILi1EjENS0_6memory12LoadWithCastILi3EEENSE_13StoreWithCastILi1EEEEEviT_T0_T2_T3_T4_T5_:
        /* <DEDUP_REMOVED lines=35> */
.L_x_12211:
[----:B------:R3:W5:Y:S01]  /*0230*/  LDG.E.U8 R22, desc[UR36][R6.64] ;  /* 0x0000002406167981 */ /* 0x000762000c1e1100 */
[----:B------:R-:W-:Y:S05]  /*0240*/  BRA `(.L_x_12213) ;  /* 0x0000000c00607947 */ /* 0x000fea0003800000 */
.L_x_12210:
        /* <DEDUP_REMOVED lines=8> */
.L_x_12215:
[----:B------:R1:W5:Y:S01]  /*02d0*/  LDG.E.U8 R22, desc[UR36][R6.64] ;  /* 0x0000002406167981 */ /* 0x000362000c1e1100 */
[----:B------:R-:W-:Y:S05]  /*02e0*/  BRA `(.L_x_12213) ;  /* 0x0000000c00387947 */ /* 0x000fea0003800000 */
.L_x_12214:
[----:B------:R2:W5:Y:S01]  /*02f0*/  LDG.E.U16 R22, desc[UR36][R6.64] ;  /* 0x0000002406167981 */ /* 0x000562000c1e1500 */
[----:B------:R-:W-:Y:S05]  /*0300*/  BRA `(.L_x_12213) ;  /* 0x0000000c00307947 */ /* 0x000fea0003800000 */
.L_x_12209:
        /* <DEDUP_REMOVED lines=10> */
.L_x_12217:
[----:B------:R-:W2:Y:S02]  /*03b0*/  LDG.E.U16 R4, desc[UR36][R6.64] ;  /* 0x0000002406047981 */ /* 0x000ea4000c1e1500 */
[----:B--2---:R-:W-:-:S06]  /*03c0*/  HADD2.F32 R4, -RZ, R4.H0_H0 ;  /* 0x20000004ff047230 */ /* 0x004fcc0000004100 */
[----:B------:R-:W0:Y:S02]  /*03d0*/  F2I.S64.TRUNC R4, R4 ;  /* 0x0000000400047311 */ /* 0x000e24000020d900 */
[----:B0-----:R-:W-:Y:S01]  /*03e0*/  PRMT R22, R4, 0x7610, R22 ;  /* 0x0000761004167816 */ /* 0x001fe20000000016 */
[----:B------:R-:W-:Y:S06]  /*03f0*/  BRA `(.L_x_12213) ;  /* 0x0000000800f47947 */ /* 0x000fec0003800000 */
.L_x_12216:
        /* <DEDUP_REMOVED lines=10> */
.L_x_12219:
[----:B------:R-:W2:Y:S02]  /*04a0*/  LDG.E.U16 R6, desc[UR36][R6.64] ;  /* 0x0000002406067981 */ /* 0x000ea4000c1e1500 */
[----:B--2---:R-:W-:-:S06]  /*04b0*/  HADD2.F32 R4, -RZ, R6.H0_H0 ;  /* 0x20000006ff047230 */ /* 0x004fcc0000004100 */
[----:B------:R-:W0:Y:S02]  /*04c0*/  F2I.S64.TRUNC R4, R4 ;  /* 0x0000000400047311 */ /* 0x000e24000020d900 */
[----:B0-----:R-:W-:Y:S01]  /*04d0*/  PRMT R22, R4, 0x7610, R22 ;  /* 0x0000761004167816 */ /* 0x001fe20000000016 */
[----:B------:R-:W-:Y:S06]  /*04e0*/  BRA `(.L_x_12213) ;  /* 0x0000000800b87947 */ /* 0x000fec0003800000 */
.L_x_12218:
[----:B------:R-:W2:Y:S02]  /*04f0*/  LDG.E.64 R4, desc[UR36][R6.64] ;  /* 0x0000002406047981 */ /* 0x000ea4000c1e1b00 */
[----:B--2---:R-:W0:Y:S02]  /*0500*/  F2I.S64.F64.TRUNC R4, R4 ;  /* 0x0000000400047311 */ /* 0x004e24000030d900 */
[----:B0-----:R-:W-:Y:S01]  /*0510*/  PRMT R22, R4, 0x7610, R22 ;  /* 0x0000761004167816 */ /* 0x001fe20000000016 */
[----:B------:R-:W-:Y:S06]  /*0520*/  BRA `(.L_x_12213) ;  /* 0x0000000800a87947 */ /* 0x000fec0003800000 */
.L_x_12208:
        /* <DEDUP_REMOVED lines=12> */
.L_x_12222:
[----:B------:R-:W2:Y:S02]  /*05f0*/  LDG.E.64 R6, desc[UR36][R6.64] ;  /* 0x0000002406067981 */ /* 0x000ea4000c1e1b00 */
[----:B--2---:R-:W0:Y:S02]  /*0600*/  F2I.S64.F64.TRUNC R4, R6 ;  /* 0x0000000600047311 */ /* 0x004e24000030d900 */
[----:B0-----:R-:W-:Y:S01]  /*0610*/  PRMT R22, R4, 0x7610, R22 ;  /* 0x0000761004167816 */ /* 0x001fe20000000016 */
[----:B------:R-:W-:Y:S06]  /*0620*/  BRA `(.L_x_12213) ;  /* 0x0000000800687947 */ /* 0x000fec0003800000 */
.L_x_12221:
        /* <DEDUP_REMOVED lines=24> */
[----:B------:R-:W0:Y:S02]  /*07b0*/  F2I.S64.TRUNC R4, R3 ;  /* 0x0000000300047311 */ /* 0x000e24000020d900 */
[----:B0-----:R-:W-:Y:S01]  /*07c0*/  PRMT R22, R4, 0x7610, R22 ;  /* 0x0000761004167816 */ /* 0x001fe20000000016 */
[----:B------:R-:W-:Y:S06]  /*07d0*/  BRA `(.L_x_12213) ;  /* 0x0000000400fc7947 */ /* 0x000fec0003800000 */
.L_x_12224:
        /* <DEDUP_REMOVED lines=12> */
[----:B------:R-:W0:Y:S02]  /*08a0*/  F2I.S64.TRUNC R4, R0 ;  /* 0x0000000000047311 */ /* 0x000e24000020d900 */
[----:B0-----:R-:W-:Y:S01]  /*08b0*/  PRMT R22, R4, 0x7610, R22 ;  /* 0x0000761004167816 */ /* 0x001fe20000000016 */
[----:B------:R-:W-:Y:S06]  /*08c0*/  BRA `(.L_x_12213) ;  /* 0x0000000400c07947 */ /* 0x000fec0003800000 */
.L_x_12223:
[----:B------:R-:W2:Y:S02]  /*08d0*/  LDG.E.U16 R4, desc[UR36][R6.64] ;  /* 0x0000002406047981 */ /* 0x000ea4000c1e1500 */
[----:B--2---:R-:W-:-:S06]  /*08e0*/  IMAD.U32 R4, R4, 0x10000, RZ ;  /* 0x0001000004047824 */ /* 0x004fcc00078e00ff */
[----:B------:R-:W0:Y:S02]  /*08f0*/  F2I.S64.TRUNC R4, R4 ;  /* 0x0000000400047311 */ /* 0x000e24000020d900 */
[----:B0-----:R-:W-:Y:S01]  /*0900*/  PRMT R22, R4, 0x7610, R22 ;  /* 0x0000761004167816 */ /* 0x001fe20000000016 */
[----:B------:R-:W-:Y:S06]  /*0910*/  BRA `(.L_x_12213) ;  /* 0x0000000400ac7947 */ /* 0x000fec0003800000 */
.L_x_12220:
        /* <DEDUP_REMOVED lines=10> */
.L_x_12227:
        /* <DEDUP_REMOVED lines=21> */
.L_x_12231:
[----:B------:R-:W-:Y:S05]  /*0b10*/  BSYNC.RECONVERGENT B1 ;  /* 0x0000000000017941 */ /* 0x000fea0003800200 */
.L_x_12230:
[----:B------:R-:W-:Y:S01]  /*0b20*/  IMAD.SHL.U32 R0, R0, 0x100000, RZ ;  /* 0x0010000000007824 */ /* 0x000fe200078e00ff */
[----:B------:R-:W-:-:S04]  /*0b30*/  LEA R3, R3, 0x3b800000, 0x17 ;  /* 0x3b80000003037811 */ /* 0x000fc800078eb8ff */
[----:B------:R-:W-:-:S07]  /*0b40*/  LOP3.LUT R4, R3, R0, R7, 0xfe, !PT ;  /* 0x0000000003047212 */ /* 0x000fce00078efe07 */
.L_x_12229:
[----:B------:R-:W-:Y:S05]  /*0b50*/  BSYNC.RECONVERGENT B0 ;  /* 0x0000000000007941 */ /* 0x000fea0003800200 */
.L_x_12228:
[----:B------:R-:W0:Y:S02]  /*0b60*/  F2I.S64.TRUNC R4, R4 ;  /* 0x0000000400047311 */ /* 0x000e24000020d900 */
[----:B0-----:R-:W-:Y:S01]  /*0b70*/  PRMT R22, R4, 0x7610, R22 ;  /* 0x0000761004167816 */ /* 0x001fe20000000016 */
[----:B------:R-:W-:Y:S06]  /*0b80*/  BRA `(.L_x_12213) ;  /* 0x0000000400107947 */ /* 0x000fec0003800000 */
.L_x_12226:
        /* <DEDUP_REMOVED lines=21> */
.L_x_12235:
[----:B------:R-:W-:Y:S05]  /*0ce0*/  BSYNC.RECONVERGENT B1 ;  /* 0x0000000000017941 */ /* 0x000fea0003800200 */
.L_x_12234:
[----:B------:R-:W-:Y:S01]  /*0cf0*/  IMAD.SHL.U32 R0, R0, 0x200000, RZ ;  /* 0x0020000000007824 */ /* 0x000fe200078e00ff */
[----:B------:R-:W-:-:S04]  /*0d00*/  LEA R3, R3, 0x37800000, 0x17 ;  /* 0x3780000003037811 */ /* 0x000fc800078eb8ff */
[----:B------:R-:W-:-:S07]  /*0d10*/  LOP3.LUT R4, R3, R0, R7, 0xfe, !PT ;  /* 0x0000000003047212 */ /* 0x000fce00078efe07 */
.L_x_12233:
[----:B------:R-:W-:Y:S05]  /*0d20*/  BSYNC.RECONVERGENT B0 ;  /* 0x0000000000007941 */ /* 0x000fea0003800200 */
.L_x_12232:
[----:B------:R-:W0:Y:S02]  /*0d30*/  F2I.S64.TRUNC R4, R4 ;  /* 0x0000000400047311 */ /* 0x000e24000020d900 */
[----:B0-----:R-:W-:Y:S01]  /*0d40*/  PRMT R22, R4, 0x7610, R22 ;  /* 0x0000761004167816 */ /* 0x001fe20000000016 */
[----:B------:R-:W-:Y:S06]  /*0d50*/  BRA `(.L_x_12213) ;  /* 0x00000000009c7947 */ /* 0x000fec0003800000 */
.L_x_12225:
[----:B------:R-:W-:-:S09]  /*0d60*/  UISETP.NE.AND UP0, UPT, UR4, 0x1c, UPT ;  /* 0x0000001c0400788c */ /* 0x000fd2000bf05270 */
[----:B------:R-:W-:Y:S05]  /*0d70*/  BRA.U !UP0, `(.L_x_12236) ;  /* 0x0000000108907547 */ /* 0x000fea000b800000 */
[----:B------:R-:W-:-:S09]  /*0d80*/  UISETP.NE.AND UP0, UPT, UR4, 0x1d, UPT ;  /* 0x0000001d0400788c */ /* 0x000fd2000bf05270 */
[----:B------:R-:W-:Y:S05]  /*0d90*/  BRA.U !UP0, `(.L_x_12237) ;  /* 0x0000000108807547 */ /* 0x000fea000b800000 */
[----:B------:R-:W-:-:S09]  /*0da0*/  UISETP.NE.AND UP0, UPT, UR4, 0x2c, UPT ;  /* 0x0000002c0400788c */ /* 0x000fd2000bf05270 */
[----:B------:R-:W-:Y:S05]  /*0db0*/  BRA.U !UP0, `(.L_x_12238) ;  /* 0x0000000108487547 */ /* 0x000fea000b800000 */
.L_x_12212:
        /* <DEDUP_REMOVED lines=16> */
.L_x_12239:
[----:B------:R-:W-:Y:S01]  /*0ec0*/  PRMT R22, RZ, 0x7610, R22 ;  /* 0x00007610ff167816 */ /* 0x000fe20000000016 */
[----:B------:R-:W-:Y:S06]  /*0ed0*/  BRA `(.L_x_12213) ;  /* 0x00000000003c7947 */ /* 0x000fec0003800000 */
.L_x_12238:
        /* <DEDUP_REMOVED lines=8> */
.L_x_12241:
[----:B------:R-:W-:Y:S05]  /*0f60*/  BSYNC.RECONVERGENT B0 ;  /* 0x0000000000007941 */ /* 0x000fea0003800200 */
.L_x_12240:
[----:B------:R-:W0:Y:S02]  /*0f70*/  F2I.S64.TRUNC R4, R4 ;  /* 0x0000000400047311 */ /* 0x000e24000020d900 */
[----:B0-----:R-:W-:Y:S01]  /*0f80*/  PRMT R22, R4, 0x7610, R22 ;  /* 0x0000761004167816 */ /* 0x001fe20000000016 */
[----:B------:R-:W-:Y:S06]  /*0f90*/  BRA `(.L_x_12213) ;  /* 0x00000000000c7947 */ /* 0x000fec0003800000 */
.L_x_12237:
[----:B------:R0:W5:Y:S01]  /*0fa0*/  LDG.E.U8 R22, desc[UR36][R6.64] ;  /* 0x0000002406167981 */ /* 0x000162000c1e1100 */
[----:B------:R-:W-:Y:S05]  /*0fb0*/  BRA `(.L_x_12213) ;  /* 0x0000000000047947 */ /* 0x000fea0003800000 */
.L_x_12236:
[----:B------:R0:W5:Y:S02]  /*0fc0*/  LDG.E.U8 R22, desc[UR36][R6.64] ;  /* 0x0000002406167981 */ /* 0x000164000c1e1100 */
.L_x_12213:
[----:B------:R-:W1:Y:S01]  /*0fd0*/  LDC.64 R4, c[0x0][0x3a8] ;  /* 0x0000ea00ff047b82 */ /* 0x000e620000000a00 */
[----:B------:R-:W2:Y:S01]  /*0fe0*/  LDCU UR5, c[0x0][0x3c4] ;  /* 0x00007880ff0577ac */ /* 0x000ea20008000800 */
[----:B------:R-:W-:Y:S01]  /*0ff0*/  BSSY.RECONVERGENT B6, `(.L_x_12242) ;  /* 0x00000b8000067945 */ /* 0x000fe20003800200 */
[----:B------:R-:W-:-:S04]  /*1000*/  UPRMT UR4, UR40, 0x9910, URZ ;  /* 0x0000991028047896 */ /* 0x000fc800080000ff */
        /* <DEDUP_REMOVED lines=17> */
.L_x_12246:
[----:B------:R-:W2:Y:S02]  /*1120*/  LDG.E.U8 R4, desc[UR36][R4.64] ;  /* 0x0000002404047981 */ /* 0x000ea4000c1e1100 */
[----:B--2---:R-:W-:-:S04]  /*1130*/  ISETP.NE.AND P0, PT, R4, RZ, PT ;  /* 0x000000ff0400720c */ /* 0x004fc80003f05270 */
[----:B------:R-:W-:Y:S01]  /*1140*/  P2R R23, PR, RZ, 0x1 ;  /* 0x00000001ff177803 */ /* 0x000fe20000000000 */
[----:B------:R-:W-:Y:S08]  /*1150*/  BRA `(.L_x_12248) ;  /* 0x0000000800847947 */ /* 0x000ff00003800000 */
.L_x_12245:
        /* <DEDUP_REMOVED lines=11> */
.L_x_12250:
[----:B------:R-:W2:Y:S02]  /*1210*/  LDG.E R4, desc[UR36][R4.64] ;  /* 0x0000002404047981 */ /* 0x000ea4000c1e1900 */
[----:B--2---:R-:W-:-:S04]  /*1220*/  ISETP.NE.AND P0, PT, R4, RZ, PT ;  /* 0x000000ff0400720c */ /* 0x004fc80003f05270 */
[----:B------:R-:W-:Y:S01]  /*1230*/  P2R R23, PR, RZ, 0x1 ;  /* 0x00000001ff177803 */ /* 0x000fe20000000000 */
[----:B------:R-:W-:Y:S08]  /*1240*/  BRA `(.L_x_12248) ;  /* 0x0000000800487947 */ /* 0x000ff00003800000 */
.L_x_12249:
[----:B------:R-:W2:Y:S02]  /*1250*/  LDG.E.U16 R4, desc[UR36][R4.64] ;  /* 0x0000002404047981 */ /* 0x000ea4000c1e1500 */
[----:B--2---:R-:W-:-:S04]  /*1260*/  ISETP.NE.AND P0, PT, R4, RZ, PT ;  /* 0x000000ff0400720c */ /* 0x004fc80003f05270 */
[----:B------:R-:W-:Y:S01]  /*1270*/  P2R R23, PR, RZ, 0x1 ;  /* 0x00000001ff177803 */ /* 0x000fe20000000000 */
[----:B------:R-:W-:Y:S08]  /*1280*/  BRA `(.L_x_12248) ;  /* 0x0000000800387947 */ /* 0x000ff00003800000 */
.L_x_12244:
        /* <DEDUP_REMOVED lines=10> */
.L_x_12252:
[----:B------:R-:W2:Y:S02]  /*1330*/  LDG.E.U16 R0, desc[UR36][R4.64] ;  /* 0x0000002404007981 */ /* 0x000ea4000c1e1500 */
[----:B--2---:R-:W-:-:S05]  /*1340*/  HADD2.F32 R0, -RZ, R0.H0_H0 ;  /* 0x20000000ff007230 */ /* 0x004fca0000004100 */
[----:B------:R-:W-:-:S04]  /*1350*/  FSETP.NEU.FTZ.AND P0, PT, R0, RZ, PT ;  /* 0x000000ff0000720b */ /* 0x000fc80003f1d000 */
[----:B------:R-:W-:Y:S01]  /*1360*/  P2R R23, PR, RZ, 0x1 ;  /* 0x00000001ff177803 */ /* 0x000fe20000000000 */
[----:B------:R-:W-:Y:S08]  /*1370*/  BRA `(.L_x_12248) ;  /* 0x0000000400fc7947 */ /* 0x000ff00003800000 */
.L_x_12251:
        /* <DEDUP_REMOVED lines=12> */
.L_x_12254:
        /* <DEDUP_REMOVED lines=10> */
.L_x_12253:
[----:B------:R-:W2:Y:S02]  /*14e0*/  LDG.E.64 R4, desc[UR36][R4.64] ;  /* 0x0000002404047981 */ /* 0x000ea4000c1e1b00 */
[----:B--2---:R-:W-:-:S06]  /*14f0*/  DSETP.NEU.AND P0, PT, R4, RZ, PT ;  /* 0x000000ff0400722a */ /* 0x004fcc0003f0d000 */
[----:B------:R-:W-:Y:S01]  /*1500*/  P2R R23, PR, RZ, 0x1 ;  /* 0x00000001ff177803 */ /* 0x000fe20000000000 */
[----:B------:R-:W-:Y:S07]  /*1510*/  BRA `(.L_x_12248) ;  /* 0x0000000400947947 */ /* 0x000fee0003800000 */
.L_x_12243:
        /* <DEDUP_REMOVED lines=12> */
.L_x_12257:
[----:B0--34-:R-:W2:Y:S02]  /*15e0*/  LDG.E.128 R4, desc[UR36][R4.64] ;  /* 0x0000002404047981 */ /* 0x019ea4000c1e1d00 */
[----:B--2---:R-:W-:-:S06]  /*15f0*/  DSETP.NEU.AND P0, PT, R6, RZ, PT ;  /* 0x000000ff0600722a */ /* 0x004fcc0003f0d000 */
[----:B------:R-:W-:-:S06]  /*1600*/  DSETP.NEU.OR P0, PT, R4, RZ, P0 ;  /* 0x000000ff0400722a */ /* 0x000fcc000070d400 */
[----:B------:R-:W-:Y:S01]  /*1610*/  P2R R23, PR, RZ, 0x1 ;  /* 0x00000001ff177803 */ /* 0x000fe20000000000 */
[----:B------:R-:W-:Y:S07]  /*1620*/  BRA `(.L_x_12248) ;  /* 0x0000000400507947 */ /* 0x000fee0003800000 */
.L_x_12256:
        /* <DEDUP_REMOVED lines=10> */
.L_x_12259:
        /* <DEDUP_REMOVED lines=12> */
.L_x_12258:
[----:B------:R-:W2:Y:S02]  /*1790*/  LDG.E.U16 R0, desc[UR36][R4.64] ;  /* 0x0000002404007981 */ /* 0x000ea4000c1e1500 */
[----:B--2---:R-:W-:-:S05]  /*17a0*/  IMAD.U32 R0, R0, 0x10000, RZ ;  /* 0x0001000000007824 */ /* 0x004fca00078e00ff */
[----:B------:R-:W-:-:S04]  /*17b0*/  FSETP.NEU.FTZ.AND P0, PT, R0, RZ, PT ;  /* 0x000000ff0000720b */ /* 0x000fc80003f1d000 */
[----:B------:R-:W-:Y:S01]  /*17c0*/  P2R R23, PR, RZ, 0x1 ;  /* 0x00000001ff177803 */ /* 0x000fe20000000000 */
[----:B------:R-:W-:Y:S08]  /*17d0*/  BRA `(.L_x_12248) ;  /* 0x0000000000e47947 */ /* 0x000ff00003800000 */
.L_x_12255:
        /* <DEDUP_REMOVED lines=12> */
.L_x_12262:
[----:B------:R-:W2:Y:S02]  /*18a0*/  LDG.E.U8 R4, desc[UR36][R4.64] ;  /* 0x0000002404047981 */ /* 0x000ea4000c1e1100 */
[----:B--2---:R-:W-:-:S04]  /*18b0*/  ISETP.NE.AND P0, PT, R4, RZ, PT ;  /* 0x000000ff0400720c */ /* 0x004fc80003f05270 */
[----:B------:R-:W-:Y:S01]  /*18c0*/  P2R R23, PR, RZ, 0x1 ;  /* 0x00000001ff177803 */ /* 0x000fe20000000000 */
[----:B------:R-:W-:Y:S08]  /*18d0*/  BRA `(.L_x_12248) ;  /* 0x0000000000a47947 */ /* 0x000ff00003800000 */
.L_x_12261:
[----:B------:R-:W2:Y:S02]  /*18e0*/  LDG.E.U8 R4, desc[UR36][R4.64] ;  /* 0x0000002404047981 */ /* 0x000ea4000c1e1100 */
[----:B--2---:R-:W-:-:S04]  /*18f0*/  ISETP.NE.AND P0, PT, R4, RZ, PT ;  /* 0x000000ff0400720c */ /* 0x004fc80003f05270 */
[----:B------:R-:W-:Y:S01]  /*1900*/  P2R R23, PR, RZ, 0x1 ;  /* 0x00000001ff177803 */ /* 0x000fe20000000000 */
[----:B------:R-:W-:Y:S08]  /*1910*/  BRA `(.L_x_12248) ;  /* 0x0000000000947947 */ /* 0x000ff00003800000 */
.L_x_12260:
[----:B------:R-:W-:-:S09]  /*1920*/  UISETP.NE.AND UP0, UPT, UR4, 0x1c, UPT ;  /* 0x0000001c0400788c */ /* 0x000fd2000bf05270 */
[----:B------:R-:W-:Y:S05]  /*1930*/  BRA.U !UP0, `(.L_x_12263) ;  /* 0x0000000108807547 */ /* 0x000fea000b800000 */
[----:B------:R-:W-:-:S09]  /*1940*/  UISETP.NE.AND UP0, UPT, UR4, 0x1d, UPT ;  /* 0x0000001d0400788c */ /* 0x000fd2000bf05270 */
[----:B------:R-:W-:Y:S05]  /*1950*/  BRA.U !UP0, `(.L_x_12264) ;  /* 0x0000000108647547 */ /* 0x000fea000b800000 */
[----:B------:R-:W-:-:S09]  /*1960*/  UISETP.NE.AND UP0, UPT, UR4, 0x2c, UPT ;  /* 0x0000002c0400788c */ /* 0x000fd2000bf05270 */
[----:B------:R-:W-:Y:S05]  /*1970*/  BRA.U !UP0, `(.L_x_12265) ;  /* 0x00000001084c7547 */ /* 0x000fea000b800000 */
.L_x_12247:
[----:B------:R-:W-:Y:S01]  /*1980*/  MOV R0, 0x0 ;  /* 0x0000000000007802 */ /* 0x000fe20000000f00 */
[----:B------:R-:W1:Y:S01]  /*1990*/  LDCU.64 UR6, c[0x4][0x4e8] ;  /* 0x01009d00ff0677ac */ /* 0x000e620008000a00 */
[----:B------:R-:W-:Y:S02]  /*19a0*/  IMAD.MOV.U32 R8, RZ, RZ, 0x4e ;  /* 0x0000004eff087424 */ /* 0x000fe400078e00ff */
[----:B------:R2:W2:Y:S01]  /*19b0*/  LDC.64 R14, c[0x4][R0] ;  /* 0x01000000000e7b82 */ /* 0x0004a20000000a00 */
[----:B------:R-:W0:Y:S01]  /*19c0*/  LDCU.64 UR8, c[0x4][0x4f0] ;  /* 0x01009e00ff0877ac */ /* 0x000e220008000a00 */
[----:B------:R-:W-:Y:S02]  /*19d0*/  IMAD.MOV.U32 R12, RZ, RZ, 0x1 ;  /* 0x00000001ff0c7424 */ /* 0x000fe400078e00ff */
[----:B------:R-:W-:Y:S01]  /*19e0*/  IMAD.MOV.U32 R13, RZ, RZ, RZ ;  /* 0x000000ffff0d7224 */ /* 0x000fe200078e00ff */
[----:B------:R-:W0:Y:S01]  /*19f0*/  LDCU.64 UR4, c[0x4][0x320] ;  /* 0x01006400ff0477ac */ /* 0x000e220008000a00 */
[----:B-1----:R-:W-:-:S02]  /*1a00*/  IMAD.U32 R4, RZ, RZ, UR6 ;  /* 0x00000006ff047e24 */ /* 0x002fc4000f8e00ff */
[----:B------:R-:W-:Y:S02]  /*1a10*/  IMAD.U32 R5, RZ, RZ, UR7 ;  /* 0x00000007ff057e24 */ /* 0x000fe4000f8e00ff */
[----:B0--34-:R-:W-:Y:S02]  /*1a20*/  IMAD.U32 R6, RZ, RZ, UR8 ;  /* 0x00000008ff067e24 */ /* 0x019fe4000f8e00ff */
[----:B------:R-:W-:Y:S02]  /*1a30*/  IMAD.U32 R7, RZ, RZ, UR9 ;  /* 0x00000009ff077e24 */ /* 0x000fe4000f8e00ff */
[----:B------:R-:W-:Y:S02]  /*1a40*/  IMAD.U32 R10, RZ, RZ, UR4 ;  /* 0x00000004ff0a7e24 */ /* 0x000fe4000f8e00ff */
[----:B------:R-:W-:-:S07]  /*1a50*/  IMAD.U32 R11, RZ, RZ, UR5 ;  /* 0x00000005ff0b7e24 */ /* 0x000fce000f8e00ff */
[----:B------:R-:W-:-:S07]  /*1a60*/  LEPC R20, `(.L_x_12266) ;  /* 0x000000001014794e */ /* 0x000fce0000000000 */
[----:B--2--5:R-:W-:Y:S05]  /*1a70*/  CALL.ABS.NOINC R14 ;  /* 0x000000000e007343 */ /* 0x024fea0003c00000 */
.L_x_12266:
[----:B------:R-:W-:-:S04]  /*1a80*/  PLOP3.LUT P0, PT, PT, PT, PT, 0x8, 0x80 ;  /* 0x000000000080781c */ /* 0x000fc80003f0e170 */
[----:B------:R-:W-:Y:S01]  /*1a90*/  P2R R23, PR, RZ, 0x1 ;  /* 0x00000001ff177803 */ /* 0x000fe20000000000 */
[----:B------:R-:W-:Y:S08]  /*1aa0*/  BRA `(.L_x_12248) ;  /* 0x0000000000307947 */ /* 0x000ff00003800000 */
.L_x_12265:
[----:B------:R-:W2:Y:S02]  /*1ab0*/  LDG.E.U8 R4, desc[UR36][R4.64] ;  /* 0x0000002404047981 */ /* 0x000ea4000c1e1100 */
[----:B--2---:R-:W-:-:S04]  /*1ac0*/  ISETP.NE.AND P0, PT, R4, RZ, PT ;  /* 0x000000ff0400720c */ /* 0x004fc80003f05270 */
[----:B------:R-:W-:Y:S01]  /*1ad0*/  P2R R23, PR, RZ, 0x1 ;  /* 0x00000001ff177803 */ /* 0x000fe20000000000 */
[----:B------:R-:W-:Y:S08]  /*1ae0*/  BRA `(.L_x_12248) ;  /* 0x0000000000207947 */ /* 0x000ff00003800000 */
.L_x_12264:
[----:B------:R-:W2:Y:S02]  /*1af0*/  LDG.E.64 R4, desc[UR36][R4.64] ;  /* 0x0000002404047981 */ /* 0x000ea4000c1e1b00 */
[----:B--2---:R-:W-:-:S04]  /*1b00*/  ISETP.NE.U32.AND P0, PT, R4, RZ, PT ;  /* 0x000000ff0400720c */ /* 0x004fc80003f05070 */
[----:B------:R-:W-:-:S04]  /*1b10*/  ISETP.NE.AND.EX P0, PT, R5, RZ, PT, P0 ;  /* 0x000000ff0500720c */ /* 0x000fc80003f05300 */
[----:B------:R-:W-:Y:S01]  /*1b20*/  P2R R23, PR, RZ, 0x1 ;  /* 0x00000001ff177803 */ /* 0x000fe20000000000 */
[----:B------:R-:W-:Y:S08]  /*1b30*/  BRA `(.L_x_12248) ;  /* 0x00000000000c7947 */ /* 0x000ff00003800000 */
.L_x_12263:
[----:B------:R-:W2:Y:S02]  /*1b40*/  LDG.E R4, desc[UR36][R4.64] ;  /* 0x0000002404047981 */ /* 0x000ea4000c1e1900 */
[----:B--2---:R-:W-:-:S04]  /*1b50*/  ISETP.NE.AND P0, PT, R4, RZ, PT ;  /* 0x000000ff0400720c */ /* 0x004fc80003f05270 */
[----:B------:R-:W-:-:S09]  /*1b60*/  P2R R23, PR, RZ, 0x1 ;  /* 0x00000001ff177803 */ /* 0x000fd20000000000 */
.L_x_12248:
[----:B------:R-:W-:Y:S05]  /*1b70*/  BSYNC.RECONVERGENT B6 ;  /* 0x0000000000067941 */ /* 0x000fea0003800200 */
.L_x_12242:
[----:B------:R-:W1:Y:S01]  /*1b80*/  LDC.64 R4, c[0x0][0x3b0] ;  /* 0x0000ec00ff047b82 */ /* 0x000e620000000a00 */
[----:B------:R-:W2:Y:S01]  /*1b90*/  LDCU UR5, c[0x0][0x3c8] ;  /* 0x00007900ff0577ac */ /* 0x000ea20008000800 */
        /* <DEDUP_REMOVED lines=17> */
.L_x_12270:
[----:B------:R1:W5:Y:S01]  /*1cb0*/  LDG.E.U8 R16, desc[UR36][R4.64] ;  /* 0x0000002404107981 */ /* 0x000362000c1e1100 */
[----:B------:R-:W-:Y:S01]  /*1cc0*/  IMAD.MOV.U32 R17, RZ, RZ, RZ ;  /* 0x000000ffff117224 */ /* 0x000fe200078e00ff */
[----:B------:R-:W-:Y:S06]  /*1cd0*/  BRA `(.L_x_12272) ;  /* 0x0000000c00447947 */ /* 0x000fec0003800000 */
.L_x_12269:
        /* <DEDUP_REMOVED lines=8> */
.L_x_12274:
[----:B------:R-:W2:Y:S02]  /*1d60*/  LDG.E R16, desc[UR36][R4.64] ;  /* 0x0000002404107981 */ /* 0x000ea4000c1e1900 */
[----:B--2---:R-:W-:Y:S01]  /*1d70*/  SHF.R.S32.HI R17, RZ, 0x1f, R16 ;  /* 0x0000001fff117819 */ /* 0x004fe20000011410 */
[----:B------:R-:W-:Y:S06]  /*1d80*/  BRA `(.L_x_12272) ;  /* 0x0000000c00187947 */ /* 0x000fec0003800000 */
.L_x_12273:
[----:B------:R-:W2:Y:S02]  /*1d90*/  LDG.E.S16 R16, desc[UR36][R4.64] ;  /* 0x0000002404107981 */ /* 0x000ea4000c1e1700 */
[----:B--2---:R-:W-:Y:S01]  /*1da0*/  SHF.R.S32.HI R17, RZ, 0x1f, R16 ;  /* 0x0000001fff117819 */ /* 0x004fe20000011410 */
[----:B------:R-:W-:Y:S06]  /*1db0*/  BRA `(.L_x_12272) ;  /* 0x0000000c000c7947 */ /* 0x000fec0003800000 */
.L_x_12268:
        /* <DEDUP_REMOVED lines=9> */
.L_x_12276:
[----:B------:R-:W2:Y:S02]  /*1e50*/  LDG.E.U16 R4, desc[UR36][R4.64] ;  /* 0x0000002404047981 */ /* 0x000ea4000c1e1500 */
[----:B--2---:R-:W-:-:S06]  /*1e60*/  HADD2.F32 R16, -RZ, R4.H0_H0 ;  /* 0x20000004ff107230 */ /* 0x004fcc0000004100 */
[----:B------:R-:W1:Y:S01]  /*1e70*/  F2I.S64.TRUNC R16, R16 ;  /* 0x0000001000107311 */ /* 0x000e62000020d900 */
[----:B------:R-:W-:Y:S05]  /*1e80*/  BRA `(.L_x_12272) ;  /* 0x0000000800d87947 */ /* 0x000fea0003800000 */
.L_x_12275:
        /* <DEDUP_REMOVED lines=9> */
.L_x_12278:
[----:B------:R-:W2:Y:S02]  /*1f20*/  LDG.E.U16 R4, desc[UR36][R4.64] ;  /* 0x0000002404047981 */ /* 0x000ea4000c1e1500 */
[----:B--2---:R-:W-:-:S06]  /*1f30*/  HADD2.F32 R16, -RZ, R4.H0_H0 ;  /* 0x20000004ff107230 */ /* 0x004fcc0000004100 */
[----:B------:R-:W1:Y:S01]  /*1f40*/  F2I.S64.TRUNC R16, R16 ;  /* 0x0000001000107311 */ /* 0x000e62000020d900 */
[----:B------:R-:W-:Y:S05]  /*1f50*/  BRA `(.L_x_12272) ;  /* 0x0000000800a47947 */ /* 0x000fea0003800000 */
.L_x_12277:
[----:B------:R-:W2:Y:S02]  /*1f60*/  LDG.E.64 R4, desc[UR36][R4.64] ;  /* 0x0000002404047981 */ /* 0x000ea4000c1e1b00 */
[----:B--2---:R1:W2:Y:S01]  /*1f70*/  F2I.S64.F64.TRUNC R16, R4 ;  /* 0x0000000400107311 */ /* 0x0042a2000030d900 */
[----:B------:R-:W-:Y:S05]  /*1f80*/  BRA `(.L_x_12272) ;  /* 0x0000000800987947 */ /* 0x000fea0003800000 */
.L_x_12267:
        /* <DEDUP_REMOVED lines=13> */
.L_x_12281:
[----:B------:R-:W2:Y:S02]  /*2060*/  LDG.E.64 R4, desc[UR36][R4.64] ;  /* 0x0000002404047981 */ /* 0x000ea4000c1e1b00 */
[----:B--2---:R1:W2:Y:S01]  /*2070*/  F2I.S64.F64.TRUNC R16, R4 ;  /* 0x0000000400107311 */ /* 0x0042a2000030d900 */
[----:B------:R-:W-:Y:S05]  /*2080*/  BRA `(.L_x_12272) ;  /* 0x0000000800587947 */ /* 0x000fea0003800000 */
.L_x_12280:
[----:B------:R-:W-:-:S09]  /*2090*/  UISETP.NE.AND UP0, UPT, UR4, 0xf, UPT ;  /* 0x0000000f0400788c */ /* 0x000fd2000bf05270 */
[----:B------:R-:W-:Y:S05]  /*20a0*/  BRA.U !UP0, `(.L_x_12282) ;  /* 0x0000000108987547 */ /* 0x000fea000b800000 */
[----:B------:R-:W-:-:S09]  /*20b0*/  UISETP.NE.AND UP0, UPT, UR4, 0x17, UPT ;  /* 0x000000170400788c */ /* 0x000fd2000bf05270 */
[----:B------:R-:W-:Y:S05]  /*20c0*/  BRA.U !UP0, `(.L_x_12283) ;  /* 0x0000000108587547 */ /* 0x000fea000b800000 */
[----:B------:R-:W-:-:S09]  /*20d0*/  UISETP.NE.AND UP0, UPT, UR4, 0x18, UPT ;  /* 0x000000180400788c */ /* 0x000fd2000bf05270 */
[----:B------:R-:W-:Y:S05]  /*20e0*/  BRA.U UP0, `(.L_x_12271) ;  /* 0x0000000500bc7547 */ /* 0x000fea000b800000 */
[----:B------:R-:W2:Y:S01]  /*20f0*/  LDG.E.U8 R0, desc[UR36][R4.64] ;  /* 0x0000002404007981 */ /* 0x000ea2000c1e1100 */
[----:B0--34-:R-:W-:Y:S02]  /*2100*/  IMAD.MOV.U32 R7, RZ, RZ, 0x1f ;  /* 0x0000001fff077424 */ /* 0x019fe400078e00ff */
        /* <DEDUP_REMOVED lines=18> */
.L_x_12283:
[----:B------:R-:W2:Y:S02]  /*2230*/  LDG.E.U8 R4, desc[UR36][R4.64] ;  /* 0x0000002404047981 */ /* 0x000ea4000c1e1100 */
[C---:B--2---:R-:W-:Y:S02]  /*2240*/  IMAD.SHL.U32 R3, R4.reuse, 0x2000000, RZ ;  /* 0x0200000004037824 */ /* 0x044fe400078e00ff */
[----:B0--34-:R-:W-:-:S03]  /*2250*/  IMAD.SHL.U32 R6, R4, 0x100, RZ ;  /* 0x0000010004067824 */ /* 0x019fc600078e00ff */
        /* <DEDUP_REMOVED lines=11> */
.L_x_12282:
[----:B------:R-:W2:Y:S02]  /*2310*/  LDG.E.U16 R16, desc[UR36][R4.64] ;  /* 0x0000002404107981 */ /* 0x000ea4000c1e1500 */
[----:B--2---:R-:W-:-:S06]  /*2320*/  IMAD.U32 R16, R16, 0x10000, RZ ;  /* 0x0001000010107824 */ /* 0x004fcc00078e00ff */
[----:B------:R-:W1:Y:S01]  /*2330*/  F2I.S64.TRUNC R16, R16 ;  /* 0x0000001000107311 */ /* 0x000e62000020d900 */
[----:B------:R-:W-:Y:S05]  /*2340*/  BRA `(.L_x_12272) ;  /* 0x0000000400a87947 */ /* 0x000fea0003800000 */
.L_x_12279:
        /* <DEDUP_REMOVED lines=11> */
.L_x_12286:
        /* <DEDUP_REMOVED lines=12> */
[----:B0--34-:R-:W-:Y:S01]  /*24c0*/  IMAD.U32 R7, R0, -0x80000000, RZ ;  /* 0x8000000000077824 */ /* 0x019fe200078e00ff */
        /* <DEDUP_REMOVED lines=8> */
.L_x_12290:
[----:B------:R-:W-:Y:S05]  /*2550*/  BSYNC.RECONVERGENT B1 ;  /* 0x0000000000017941 */ /* 0x000fea0003800200 */
.L_x_12289:
[----:B------:R-:W-:Y:S01]  /*2560*/  IMAD.SHL.U32 R0, R0, 0x100000, RZ ;  /* 0x0010000000007824 */ /* 0x000fe200078e00ff */
[----:B------:R-:W-:-:S04]  /*2570*/  LEA R3, R3, 0x3b800000, 0x17 ;  /* 0x3b80000003037811 */ /* 0x000fc800078eb8ff */
[----:B------:R-:W-:-:S07]  /*2580*/  LOP3.LUT R16, R3, R0, R7, 0xfe, !PT ;  /* 0x0000000003107212 */ /* 0x000fce00078efe07 */
.L_x_12288:
[----:B------:R-:W-:Y:S05]  /*2590*/  BSYNC.RECONVERGENT B0 ;  /* 0x0000000000007941 */ /* 0x000fea0003800200 */
.L_x_12287:
[----:B------:R-:W2:Y:S01]  /*25a0*/  F2I.S64.TRUNC R16, R16 ;  /* 0x0000001000107311 */ /* 0x000ea2000020d900 */
[----:B------:R-:W-:Y:S05]  /*25b0*/  BRA `(.L_x_12272) ;  /* 0x00000004000c7947 */ /* 0x000fea0003800000 */
.L_x_12285:
        /* <DEDUP_REMOVED lines=21> */
.L_x_12294:
[----:B------:R-:W-:Y:S05]  /*2710*/  BSYNC.RECONVERGENT B1 ;  /* 0x0000000000017941 */ /* 0x000fea0003800200 */
.L_x_12293:
[----:B------:R-:W-:Y:S01]  /*2720*/  IMAD.SHL.U32 R0, R0, 0x200000, RZ ;  /* 0x0020000000007824 */ /* 0x000fe200078e00ff */
[----:B------:R-:W-:-:S04]  /*2730*/  LEA R3, R3, 0x37800000, 0x17 ;  /* 0x3780000003037811 */ /* 0x000fc800078eb8ff */
[----:B------:R-:W-:-:S07]  /*2740*/  LOP3.LUT R16, R3, R0, R7, 0xfe, !PT ;  /* 0x0000000003107212 */ /* 0x000fce00078efe07 */
.L_x_12292:
[----:B------:R-:W-:Y:S05]  /*2750*/  BSYNC.RECONVERGENT B0 ;  /* 0x0000000000007941 */ /* 0x000fea0003800200 */
.L_x_12291:
[----:B------:R-:W1:Y:S01]  /*2760*/  F2I.S64.TRUNC R16, R16 ;  /* 0x0000001000107311 */ /* 0x000e62000020d900 */
[----:B------:R-:W-:Y:S05]  /*2770*/  BRA `(.L_x_12272) ;  /* 0x00000000009c7947 */ /* 0x000fea0003800000 */
.L_x_12284:
[----:B------:R-:W-:-:S09]  /*2780*/  UISETP.NE.AND UP0, UPT, UR4, 0x1c, UPT ;  /* 0x0000001c0400788c */ /* 0x000fd2000bf05270 */
[----:B------:R-:W-:Y:S05]  /*2790*/  BRA.U !UP0, `(.L_x_12295) ;  /* 0x00000001088c7547 */ /* 0x000fea000b800000 */
[----:B------:R-:W-:-:S09]  /*27a0*/  UISETP.NE.AND UP0, UPT, UR4, 0x1d, UPT ;  /* 0x0000001d0400788c */ /* 0x000fd2000bf05270 */
[----:B------:R-:W-:Y:S05]  /*27b0*/  BRA.U !UP0, `(.L_x_12296) ;  /* 0x00000001087c7547 */ /* 0x000fea000b800000 */
[----:B------:R-:W-:-:S09]  /*27c0*/  UISETP.NE.AND UP0, UPT, UR4, 0x2c, UPT ;  /* 0x0000002c0400788c */ /* 0x000fd2000bf05270 */
[----:B------:R-:W-:Y:S05]  /*27d0*/  BRA.U !UP0, `(.L_x_12297) ;  /* 0x0000000108487547 */ /* 0x000fea000b800000 */
.L_x_12271:
        /* <DEDUP_REMOVED lines=16> */
.L_x_12298:
[----:B------:R-:W-:Y:S01]  /*28e0*/  CS2R R16, SRZ ;  /* 0x0000000000107805 */ /* 0x000fe2000001ff00 */
[----:B------:R-:W-:Y:S06]  /*28f0*/  BRA `(.L_x_12272) ;  /* 0x00000000003c7947 */ /* 0x000fec0003800000 */
.L_x_12297:
        /* <DEDUP_REMOVED lines=8> */
.L_x_12300:
[----:B------:R-:W-:Y:S05]  /*2980*/  BSYNC.RECONVERGENT B0 ;  /* 0x0000000000007941 */ /* 0x000fea0003800200 */
.L_x_12299:
[----:B------:R-:W1:Y:S01]  /*2990*/  F2I.S64.TRUNC R16, R16 ;  /* 0x0000001000107311 */ /* 0x000e62000020d900 */
[----:B------:R-:W-:Y:S05]  /*29a0*/  BRA `(.L_x_12272) ;  /* 0x0000000000107947 */ /* 0x000fea0003800000 */
.L_x_12296:
[----:B------:R1:W5:Y:S01]  /*29b0*/  LDG.E.64 R16, desc[UR36][R4.64] ;  /* 0x0000002404107981 */ /* 0x000362000c1e1b00 */
[----:B------:R-:W-:Y:S05]  /*29c0*/  BRA `(.L_x_12272) ;  /* 0x0000000000087947 */ /* 0x000fea0003800000 */
.L_x_12295:
[----:B------:R1:W5:Y:S01]  /*29d0*/  LDG.E R16, desc[UR36][R4.64] ;  /* 0x0000002404107981 */ /* 0x000362000c1e1900 */
[----:B------:R-:W-:-:S07]  /*29e0*/  IMAD.MOV.U32 R17, RZ, RZ, RZ ;  /* 0x000000ffff117224 */ /* 0x000fce00078e00ff */
.L_x_12272:
[----:B------:R-:W-:Y:S01]  /*29f0*/  ISETP.NE.AND P0, PT, R23, RZ, PT ;  /* 0x000000ff1700720c */ /* 0x000fe20003f05270 */
[----:B------:R-:W-:-:S03]  /*2a00*/  VIADD R25, R19, 0x80 ;  /* 0x0000008013197836 */ /* 0x000fc60000000000 */
[----:B------:R-:W-:-:S04]  /*2a10*/  PLOP3.LUT P0, PT, P0, PT, PT, 0x8, 0x80 ;  /* 0x000000000080781c */ /* 0x000fc8000070e170 */
[----:B------:R-:W-:-:S09]  /*2a20*/  P2R R24, PR, RZ, 0x1 ;  /* 0x00000001ff187803 */ /* 0x000fd20000000000 */
.L_x_12207:
[----:B------:R-:W-:Y:S05]  /*2a30*/  BSYNC.RECONVERGENT B7 ;  /* 0x0000000000077941 */ /* 0x000fea0003800200 */
.L_x_12206:
[----:B------:R-:W-:Y:S01]  /*2a40*/  ISETP.GE.AND P0, PT, R25, R18, PT ;  /* 0x000000121900720c */ /* 0x000fe20003f06270 */
[----:B------:R-:W-:Y:S01]  /*2a50*/  BSSY.RECONVERGENT B7, `(.L_x_12301) ;  /* 0x0000299000077945 */ /* 0x000fe20003800200 */
[----:B------:R-:W-:Y:S02]  /*2a60*/  PLOP3.LUT P1, PT, PT, PT, PT, 0x80, 0x8 ;  /* 0x000000000008781c */ /* 0x000fe40003f2f070 */
[----:B------:R-:W-:Y:S02]  /*2a70*/  CS2R R28, SRZ ;  /* 0x00000000001c7805 */ /* 0x000fe4000001ff00 */
[----:B------:R-:W-:Y:S02]  /*2a80*/  PRMT R23, RZ, 0x7610, R23 ;  /* 0x00007610ff177816 */ /* 0x000fe40000000017 */
[----:B------:R-:W-:-:S05]  /*2a90*/  P2R R27, PR, RZ, 0x2 ;  /* 0x00000002ff1b7803 */ /* 0x000fca0000000000 */
[----:B------:R-:W-:Y:S05]  /*2aa0*/  @P0 BRA `(.L_x_12302) ;  /* 0x00000028004c0947 */ /* 0x000fea0003800000 */
[----:B0--34-:R-:W0:Y:S01]  /*2ab0*/  LDC.64 R6, c[0x0][0x3a0] ;  /* 0x0000e800ff067b82 */ /* 0x019e220000000a00 */
[----:B------:R-:W3:Y:S01]  /*2ac0*/  LDCU UR5, c[0x0][0x3c0] ;  /* 0x00007800ff0577ac */ /* 0x000ee20008000800 */
[----:B------:R-:W-:Y:S01]  /*2ad0*/  IMAD R26, R2, 0x200, R25 ;  /* 0x00000200021a7824 */ /* 0x000fe200078e0219 */
        /* <DEDUP_REMOVED lines=16> */
.L_x_12306:
[----:B------:R3:W5:Y:S01]  /*2be0*/  LDG.E.U8 R23, desc[UR36][R6.64] ;  /* 0x0000002406177981 */ /* 0x000762000c1e1100 */
[----:B------:R-:W-:Y:S05]  /*2bf0*/  BRA `(.L_x_12308) ;  /* 0x0000000c00607947 */ /* 0x000fea0003800000 */
.L_x_12305:
        /* <DEDUP_REMOVED lines=8> */
.L_x_12310:
[----:B------:R0:W5:Y:S01]  /*2c80*/  LDG.E.U8 R23, desc[UR36][R6.64] ;  /* 0x0000002406177981 */ /* 0x000162000c1e1100 */
[----:B------:R-:W-:Y:S05]  /*2c90*/  BRA `(.L_x_12308) ;  /* 0x0000000c00387947 */ /* 0x000fea0003800000 */
.L_x_12309:
[----:B------:R4:W5:Y:S01]  /*2ca0*/  LDG.E.U16 R23, desc[UR36][R6.64] ;  /* 0x0000002406177981 */ /* 0x000962000c1e1500 */
[----:B------:R-:W-:Y:S05]  /*2cb0*/  BRA `(.L_x_12308) ;  /* 0x0000000c00307947 */ /* 0x000fea0003800000 */
.L_x_12304:
[----:B------:R-:W-:-:S09]  /*2cc0*/  UISETP.GT.AND UP0, UPT, UR4, 0x6, UPT ;  /* 0x000000060400788c */ /* 0x000fd2000bf04270 */
[----:B------:R-:W-:Y:S05]  /*2cd0*/  BRA.U UP0, `(.L_x_12311) ;  /* 0x0000000100347547 */ /* 0x000fea000b800000 */
[----:B------:R-:W-:-:S09]  /*2ce0*/  UISETP.NE.AND UP0, UPT, UR4, 0x5, UPT ;  /* 0x000000050400788c */ /* 0x000fd2000bf05270 */
[----:B------:R-:W-:Y:S05]  /*2cf0*/  BRA.U !UP0, `(.L_x_12312) ;  /* 0x0000000108187547 */ /* 0x000fea000b800000 */
[----:B------:R-:W-:-:S09]  /*2d00*/  UISETP.NE.AND UP0, UPT, UR4, 0x6, UPT ;  /* 0x000000060400788c */ /* 0x000fd2000bf05270 */
[----:B------:R-:W-:Y:S05]  /*2d10*/  BRA.U UP0, `(.L_x_12307) ;  /* 0x0000000900c47547 */ /* 0x000fea000b800000 */
[----:B-1----:R-:W3:Y:S02]  /*2d20*/  LDG.E R4, desc[UR36][R6.64] ;  /* 0x0000002406047981 */ /* 0x002ee4000c1e1900 */
[----:B---3--:R-:W0:Y:S02]  /*2d30*/  F2I.S64.TRUNC R4, R4 ;  /* 0x0000000400047311 */ /* 0x008e24000020d900 */
[----:B0-----:R-:W-:Y:S01]  /*2d40*/  PRMT R23, R4, 0x7610, R23 ;  /* 0x0000761004177816 */ /* 0x001fe20000000017 */
[----:B------:R-:W-:Y:S06]  /*2d50*/  BRA `(.L_x_12308) ;  /* 0x0000000c00087947 */ /* 0x000fec0003800000 */
.L_x_12312:
[----:B-1----:R-:W3:Y:S02]  /*2d60*/  LDG.E.U16 R4, desc[UR36][R6.64] ;  /* 0x0000002406047981 */ /* 0x002ee4000c1e1500 */
[----:B---3--:R-:W-:-:S06]  /*2d70*/  HADD2.F32 R4, -RZ, R4.H0_H0 ;  /* 0x20000004ff047230 */ /* 0x008fcc0000004100 */
[----:B------:R-:W0:Y:S02]  /*2d80*/  F2I.S64.TRUNC R4, R4 ;  /* 0x0000000400047311 */ /* 0x000e24000020d900 */
[----:B0-----:R-:W-:Y:S01]  /*2d90*/  PRMT R23, R4, 0x7610, R23 ;  /* 0x0000761004177816 */ /* 0x001fe20000000017 */
[----:B------:R-:W-:Y:S06]  /*2da0*/  BRA `(.L_x_12308) ;  /* 0x0000000800f47947 */ /* 0x000fec0003800000 */
.L_x_12311:
[----:B------:R-:W-:-:S09]  /*2db0*/  UISETP.NE.AND UP0, UPT, UR4, 0x7, UPT ;  /* 0x000000070400788c */ /* 0x000fd2000bf05270 */
[----:B------:R-:W-:Y:S05]  /*2dc0*/  BRA.U !UP0, `(.L_x_12313) ;  /* 0x0000000108347547 */ /* 0x000fea000b800000 */
        /* <DEDUP_REMOVED lines=8> */
.L_x_12314:
[----:B------:R-:W1:Y:S02]  /*2e50*/  LDG.E.U16 R6, desc[UR36][R6.64] ;  /* 0x0000002406067981 */ /* 0x000e64000c1e1500 */
[----:B-1----:R-:W-:-:S06]  /*2e60*/  HADD2.F32 R4, -RZ, R6.H0_H0 ;  /* 0x20000006ff047230 */ /* 0x002fcc0000004100 */
[----:B------:R-:W0:Y:S02]  /*2e70*/  F2I.S64.TRUNC R4, R4 ;  /* 0x0000000400047311 */ /* 0x000e24000020d900 */
[----:B0-----:R-:W-:Y:S01]  /*2e80*/  PRMT R23, R4, 0x7610, R23 ;  /* 0x0000761004177816 */ /* 0x001fe20000000017 */
[----:B------:R-:W-:Y:S06]  /*2e90*/  BRA `(.L_x_12308) ;  /* 0x0000000800b87947 */ /* 0x000fec0003800000 */
.L_x_12313:
[----:B-1----:R-:W3:Y:S02]  /*2ea0*/  LDG.E.64 R4, desc[UR36][R6.64] ;  /* 0x0000002406047981 */ /* 0x002ee4000c1e1b00 */
[----:B---3--:R-:W0:Y:S02]  /*2eb0*/  F2I.S64.F64.TRUNC R4, R4 ;  /* 0x0000000400047311 */ /* 0x008e24000030d900 */
[----:B0-----:R-:W-:Y:S01]  /*2ec0*/  PRMT R23, R4, 0x7610, R23 ;  /* 0x0000761004177816 */ /* 0x001fe20000000017 */
[----:B------:R-:W-:Y:S06]  /*2ed0*/  BRA `(.L_x_12308) ;  /* 0x0000000800a87947 */ /* 0x000fec0003800000 */
.L_x_12303:
        /* <DEDUP_REMOVED lines=10> */
[----:B------:R-:W-:Y:S01]  /*2f80*/  SEL R23, RZ, 0x1, !P0 ;  /* 0x00000001ff177807 */ /* 0x000fe20004000000 */
[----:B------:R-:W-:Y:S08]  /*2f90*/  BRA `(.L_x_12308) ;  /* 0x0000000800787947 */ /* 0x000ff00003800000 */
.L_x_12317:
[----:B------:R-:W1:Y:S02]  /*2fa0*/  LDG.E.64 R6, desc[UR36][R6.64] ;  /* 0x0000002406067981 */ /* 0x000e64000c1e1b00 */
[----:B-1----:R-:W0:Y:S02]  /*2fb0*/  F2I.S64.F64.TRUNC R4, R6 ;  /* 0x0000000600047311 */ /* 0x002e24000030d900 */
[----:B0-----:R-:W-:Y:S01]  /*2fc0*/  PRMT R23, R4, 0x7610, R23 ;  /* 0x0000761004177816 */ /* 0x001fe20000000017 */
[----:B------:R-:W-:Y:S06]  /*2fd0*/  BRA `(.L_x_12308) ;  /* 0x0000000800687947 */ /* 0x000fec0003800000 */
.L_x_12316:
[----:B------:R-:W-:-:S09]  /*2fe0*/  UISETP.NE.AND UP0, UPT, UR4, 0xf, UPT ;  /* 0x0000000f0400788c */ /* 0x000fd2000bf05270 */
[----:B------:R-:W-:Y:S05]  /*2ff0*/  BRA.U !UP0, `(.L_x_12318) ;  /* 0x0000000108a07547 */ /* 0x000fea000b800000 */
[----:B------:R-:W-:-:S09]  /*3000*/  UISETP.NE.AND UP0, UPT, UR4, 0x17, UPT ;  /* 0x000000170400788c */ /* 0x000fd2000bf05270 */
[----:B------:R-:W-:Y:S05]  /*3010*/  BRA.U !UP0, `(.L_x_12319) ;  /* 0x00000001085c7547 */ /* 0x000fea000b800000 */
[----:B------:R-:W-:-:S09]  /*3020*/  UISETP.NE.AND UP0, UPT, UR4, 0x18, UPT ;  /* 0x000000180400788c */ /* 0x000fd2000bf05270 */
[----:B------:R-:W-:Y:S05]  /*3030*/  BRA.U UP0, `(.L_x_12307) ;  /* 0x0000000500fc7547 */ /* 0x000fea000b800000 */
[----:B------:R-:W3:Y:S01]  /*3040*/  LDG.E.U8 R0, desc[UR36][R6.64] ;  /* 0x0000002406007981 */ /* 0x000ee2000c1e1100 */
[----:B-1----:R-:W-:Y:S02]  /*3050*/  IMAD.MOV.U32 R5, RZ, RZ, 0x1f ;  /* 0x0000001fff057424 */ /* 0x002fe400078e00ff */
        /* <DEDUP_REMOVED lines=19> */
.L_x_12319:
[----:B-1----:R-:W3:Y:S02]  /*3190*/  LDG.E.U8 R4, desc[UR36][R6.64] ;  /* 0x0000002406047981 */ /* 0x002ee4000c1e1100 */
        /* <DEDUP_REMOVED lines=11> */
[----:B------:R-:W0:Y:S02]  /*3250*/  F2I.S64.TRUNC R4, R0 ;  /* 0x0000000000047311 */ /* 0x000e24000020d900 */
[----:B0-----:R-:W-:Y:S01]  /*3260*/  PRMT R23, R4, 0x7610, R23 ;  /* 0x0000761004177816 */ /* 0x001fe20000000017 */
[----:B------:R-:W-:Y:S06]  /*3270*/  BRA `(.L_x_12308) ;  /* 0x0000000400c07947 */ /* 0x000fec0003800000 */
.L_x_12318:
[----:B-1----:R-:W3:Y:S02]  /*3280*/  LDG.E.U16 R4, desc[UR36][R6.64] ;  /* 0x0000002406047981 */ /* 0x002ee4000c1e1500 */
[----:B---3--:R-:W-:-:S06]  /*3290*/  IMAD.U32 R4, R4, 0x10000, RZ ;  /* 0x0001000004047824 */ /* 0x008fcc00078e00ff */
[----:B------:R-:W0:Y:S02]  /*32a0*/  F2I.S64.TRUNC R4, R4 ;  /* 0x0000000400047311 */ /* 0x000e24000020d900 */
[----:B0-----:R-:W-:Y:S01]  /*32b0*/  PRMT R23, R4, 0x7610, R23 ;  /* 0x0000761004177816 */ /* 0x001fe20000000017 */
[----:B------:R-:W-:Y:S06]  /*32c0*/  BRA `(.L_x_12308) ;  /* 0x0000000400ac7947 */ /* 0x000fec0003800000 */
.L_x_12315:
        /* <DEDUP_REMOVED lines=10> */
.L_x_12322:
[----:B------:R-:W3:Y:S01]  /*3370*/  LDG.E.U8 R6, desc[UR36][R6.64] ;  /* 0x0000002406067981 */ /* 0x000ee2000c1e1100 */
[----:B------:R-:W-:Y:S01]  /*3380*/  BSSY.RECONVERGENT B0, `(.L_x_12323) ;  /* 0x0000018000007945 */ /* 0x000fe20003800200 */
[----:B-1----:R-:W-:Y:S01]  /*3390*/  IMAD.MOV.U32 R4, RZ, RZ, RZ ;  /* 0x000000ffff047224 */ /* 0x002fe200078e00ff */
        /* <DEDUP_REMOVED lines=18> */
.L_x_12326:
[----:B------:R-:W-:Y:S05]  /*34c0*/  BSYNC.RECONVERGENT B1 ;  /* 0x0000000000017941 */ /* 0x000fea0003800200 */
.L_x_12325:
[----:B------:R-:W-:Y:S01]  /*34d0*/  IMAD.SHL.U32 R0, R0, 0x100000, RZ ;  /* 0x0010000000007824 */ /* 0x000fe200078e00ff */
[----:B------:R-:W-:-:S04]  /*34e0*/  LEA R3, R3, 0x3b800000, 0x17 ;  /* 0x3b80000003037811 */ /* 0x000fc800078eb8ff */
[----:B------:R-:W-:-:S07]  /*34f0*/  LOP3.LUT R4, R3, R0, R7, 0xfe, !PT ;  /* 0x0000000003047212 */ /* 0x000fce00078efe07 */
.L_x_12324:
[----:B------:R-:W-:Y:S05]  /*3500*/  BSYNC.RECONVERGENT B0 ;  /* 0x0000000000007941 */ /* 0x000fea0003800200 */
.L_x_12323:
[----:B------:R-:W0:Y:S02]  /*3510*/  F2I.S64.TRUNC R4, R4 ;  /* 0x0000000400047311 */ /* 0x000e24000020d900 */
[----:B0-----:R-:W-:Y:S01]  /*3520*/  PRMT R23, R4, 0x7610, R23 ;  /* 0x0000761004177816 */ /* 0x001fe20000000017 */
[----:B------:R-:W-:Y:S06]  /*3530*/  BRA `(.L_x_12308) ;  /* 0x0000000400107947 */ /* 0x000fec0003800000 */
.L_x_12321:
        /* <DEDUP_REMOVED lines=21> */
.L_x_12330:
[----:B------:R-:W-:Y:S05]  /*3690*/  BSYNC.RECONVERGENT B1 ;  /* 0x0000000000017941 */ /* 0x000fea0003800200 */
.L_x_12329:
[----:B------:R-:W-:Y:S01]  /*36a0*/  IMAD.SHL.U32 R0, R0, 0x200000, RZ ;  /* 0x0020000000007824 */ /* 0x000fe200078e00ff */
[----:B------:R-:W-:-:S04]  /*36b0*/  LEA R3, R3, 0x37800000, 0x17 ;  /* 0x3780000003037811 */ /* 0x000fc800078eb8ff */
[----:B------:R-:W-:-:S07]  /*36c0*/  LOP3.LUT R4, R3, R0, R7, 0xfe, !PT ;  /* 0x0000000003047212 */ /* 0x000fce00078efe07 */
.L_x_12328:
[----:B------:R-:W-:Y:S05]  /*36d0*/  BSYNC.RECONVERGENT B0 ;  /* 0x0000000000007941 */ /* 0x000fea0003800200 */
.L_x_12327:
[----:B------:R-:W0:Y:S02]  /*36e0*/  F2I.S64.TRUNC R4, R4 ;  /* 0x0000000400047311 */ /* 0x000e24000020d900 */
[----:B0-----:R-:W-:Y:S01]  /*36f0*/  PRMT R23, R4, 0x7610, R23 ;  /* 0x0000761004177816 */ /* 0x001fe20000000017 */
[----:B------:R-:W-:Y:S06]  /*3700*/  BRA `(.L_x_12308) ;  /* 0x00000000009c7947 */ /* 0x000fec0003800000 */
.L_x_12320:
        /* <DEDUP_REMOVED lines=8> */
[----:B-1----:R-:W-:Y:S01]  /*3790*/  IMAD.MOV.U32 R4, RZ, RZ, 0x400000 ;  /* 0x00400000ff047424 */ /* 0x002fe200078e00ff */
[----:B---3--:R-:W-:-:S13]  /*37a0*/  ISETP.NE.AND P0, PT, R6, RZ, PT ;  /* 0x000000ff0600720c */ /* 0x008fda0003f05270 */
[----:B------:R-:W-:Y:S05]  /*37b0*/  @!P0 BRA `(.L_x_12334) ;  /* 0x00000000000c8947 */ /* 0x000fea0003800000 */
[----:B------:R-:W-:-:S13]  /*37c0*/  ISETP.NE.AND P0, PT, R6, 0xff, PT ;  /* 0x000000ff0600780c */ /* 0x000fda0003f05270 */
[----:B------:R-:W-:Y:S02]  /*37d0*/  @!P0 IMAD.MOV.U32 R4, RZ, RZ, 0x7f800001 ;  /* 0x7f800001ff048424 */ /* 0x000fe400078e00ff */
[----:B------:R-:W-:-:S07]  /*37e0*/  @P0 IMAD.SHL.U32 R4, R6, 0x800000, RZ ;  /* 0x0080000006040824 */ /* 0x000fce00078e00ff */
.L_x_12334:
[----:B------:R-:W-:Y:S05]  /*37f0*/  BSYNC.RECONVERGENT B0 ;  /* 0x0000000000007941 */ /* 0x000fea0003800200 */
.L_x_12333:
[----:B------:R-:W0:Y:S02]  /*3800*/  F2I.S64.TRUNC R4, R4 ;  /* 0x0000000400047311 */ /* 0x000e24000020d900 */
[----:B0-----:R-:W-:Y:S01]  /*3810*/  PRMT R23, R4, 0x7610, R23 ;  /* 0x0000761004177816 */ /* 0x001fe20000000017 */
[----:B------:R-:W-:Y:S06]  /*3820*/  BRA `(.L_x_12308) ;  /* 0x0000000000547947 */ /* 0x000fec0003800000 */
.L_x_12307:
[----:B------:R-:W-:Y:S01]  /*3830*/  MOV R14, 0x0 ;  /* 0x00000000000e7802 */ /* 0x000fe20000000f00 */
[----:B------:R-:W1:Y:S01]  /*3840*/  LDCU.64 UR4, c[0x4][0x4e8] ;  /* 0x01009d00ff0477ac */ /* 0x000e620008000a00 */
[----:B------:R-:W-:Y:S02]  /*3850*/  IMAD.MOV.U32 R8, RZ, RZ, 0x4e ;  /* 0x0000004eff087424 */ /* 0x000fe400078e00ff */
[----:B------:R-:W-:Y:S01]  /*3860*/  IMAD.MOV.U32 R12, RZ, RZ, 0x1 ;  /* 0x00000001ff0c7424 */ /* 0x000fe200078e00ff */
[----:B------:R-:W0:Y:S01]  /*3870*/  LDCU.64 UR6, c[0x4][0x4f0] ;  /* 0x01009e00ff0677ac */ /* 0x000e220008000a00 */
[----:B------:R-:W3:Y:S01]  /*3880*/  LDC.64 R14, c[0x4][R14] ;  /* 0x010000000e0e7b82 */ /* 0x000ee20000000a00 */
[----:B------:R-:W-:Y:S01]  /*3890*/  IMAD.MOV.U32 R13, RZ, RZ, RZ ;  /* 0x000000ffff0d7224 */ /* 0x000fe200078e00ff */
[----:B------:R-:W4:Y:S01]  /*38a0*/  LDCU.64 UR8, c[0x4][0x318] ;  /* 0x01006300ff0877ac */ /* 0x000f220008000a00 */
[----:B-1----:R-:W-:Y:S02]  /*38b0*/  IMAD.U32 R4, RZ, RZ, UR4 ;  /* 0x00000004ff047e24 */ /* 0x002fe4000f8e00ff */
[----:B------:R-:W-:-:S02]  /*38c0*/  IMAD.U32 R5, RZ, RZ, UR5 ;  /* 0x00000005ff057e24 */ /* 0x000fc4000f8e00ff */
[----:B0-----:R-:W-:Y:S02]  /*38d0*/  IMAD.U32 R6, RZ, RZ, UR6 ;  /* 0x00000006ff067e24 */ /* 0x001fe4000f8e00ff */
[----:B------:R-:W-:Y:S02]  /*38e0*/  IMAD.U32 R7, RZ, RZ, UR7 ;  /* 0x00000007ff077e24 */ /* 0x000fe4000f8e00ff */
[----:B----4-:R-:W-:Y:S02]  /*38f0*/  IMAD.U32 R10, RZ, RZ, UR8 ;  /* 0x00000008ff0a7e24 */ /* 0x010fe4000f8e00ff */
[----:B------:R-:W-:-:S07]  /*3900*/  IMAD.U32 R11, RZ, RZ, UR9 ;  /* 0x00000009ff0b7e24 */ /* 0x000fce000f8e00ff */
[----:B------:R-:W-:-:S07]  /*3910*/  LEPC R20, `(.L_x_12335) ;  /* 0x000000001014794e */ /* 0x000fce0000000000 */
[----:B--23-5:R-:W-:Y:S05]  /*3920*/  CALL.ABS.NOINC R14 ;  /* 0x000000000e007343 */ /* 0x02cfea0003c00000 */
.L_x_12335:
[----:B------:R-:W-:Y:S01]  /*3930*/  PRMT R23, RZ, 0x7610, R23 ;  /* 0x00007610ff177816 */ /* 0x000fe20000000017 */
[----:B------:R-:W-:Y:S06]  /*3940*/  BRA `(.L_x_12308) ;  /* 0x00000000000c7947 */ /* 0x000fec0003800000 */
.L_x_12332:
[----:B------:R0:W5:Y:S01]  /*3950*/  LDG.E.U8 R23, desc[UR36][R6.64] ;  /* 0x0000002406177981 */ /* 0x000162000c1e1100 */
[----:B------:R-:W-:Y:S05]  /*3960*/  BRA `(.L_x_12308) ;  /* 0x0000000000047947 */ /* 0x000fea0003800000 */
.L_x_12331:
[----:B------:R0:W5:Y:S02]  /*3970*/  LDG.E.U8 R23, desc[UR36][R6.64] ;  /* 0x0000002406177981 */ /* 0x000164000c1e1100 */
.L_x_12308:
[----:B-1----:R-:W1:Y:S01]  /*3980*/  LDC.64 R4, c[0x0][0x3a8] ;  /* 0x0000ea00ff047b82 */ /* 0x002e620000000a00 */
        /* <DEDUP_REMOVED lines=20> */
.L_x_12340:
[----:B------:R-:W2:Y:S02]  /*3ad0*/  LDG.E.U8 R4, desc[UR36][R4.64] ;  /* 0x0000002404047981 */ /* 0x000ea4000c1e1100 */
[----:B--2---:R-:W-:-:S04]  /*3ae0*/  ISETP.NE.AND P0, PT, R4, RZ, PT ;  /* 0x000000ff0400720c */ /* 0x004fc80003f05270 */
[----:B------:R-:W-:Y:S01]  /*3af0*/  P2R R27, PR, RZ, 0x1 ;  /* 0x00000001ff1b7803 */ /* 0x000fe20000000000 */
[----:B------:R-:W-:Y:S08]  /*3b00*/  BRA `(.L_x_12342) ;  /* 0x0000000800847947 */ /* 0x000ff00003800000 */
.L_x_12339:
        /* <DEDUP_REMOVED lines=11> */
.L_x_12344:
[----:B------:R-:W2:Y:S02]  /*3bc0*/  LDG.E R4, desc[UR36][R4.64] ;  /* 0x0000002404047981 */ /* 0x000ea4000c1e1900 */
[----:B--2---:R-:W-:-:S04]  /*3bd0*/  ISETP.NE.AND P0, PT, R4, RZ, PT ;  /* 0x000000ff0400720c */ /* 0x004fc80003f05270 */
[----:B------:R-:W-:Y:S01]  /*3be0*/  P2R R27, PR, RZ, 0x1 ;  /* 0x00000001ff1b7803 */ /* 0x000fe20000000000 */
[----:B------:R-:W-:Y:S08]  /*3bf0*/  BRA `(.L_x_12342) ;  /* 0x0000000800487947 */ /* 0x000ff00003800000 */
.L_x_12343:
[----:B------:R-:W2:Y:S02]  /*3c00*/  LDG.E.U16 R4, desc[UR36][R4.64] ;  /* 0x0000002404047981 */ /* 0x000ea4000c1e1500 */
[----:B--2---:R-:W-:-:S04]  /*3c10*/  ISETP.NE.AND P0, PT, R4, RZ, PT ;  /* 0x000000ff0400720c */ /* 0x004fc80003f05270 */
[----:B------:R-:W-:Y:S01]  /*3c20*/  P2R R27, PR, RZ, 0x1 ;  /* 0x00000001ff1b7803 */ /* 0x000fe20000000000 */
[----:B------:R-:W-:Y:S08]  /*3c30*/  BRA `(.L_x_12342) ;  /* 0x0000000800387947 */ /* 0x000ff00003800000 */
.L_x_12338:
        /* <DEDUP_REMOVED lines=10> */
.L_x_12346:
[----:B------:R-:W2:Y:S02]  /*3ce0*/  LDG.E.U16 R0, desc[UR36][R4.64] ;  /* 0x0000002404007981 */ /* 0x000ea4000c1e1500 */
[----:B--2---:R-:W-:-:S05]  /*3cf0*/  HADD2.F32 R0, -RZ, R0.H0_H0 ;  /* 0x20000000ff007230 */ /* 0x004fca0000004100 */
[----:B------:R-:W-:-:S04]  /*3d00*/  FSETP.NEU.FTZ.AND P0, PT, R0, RZ, PT ;  /* 0x000000ff0000720b */ /* 0x000fc80003f1d000 */
[----:B------:R-:W-:Y:S01]  /*3d10*/  P2R R27, PR, RZ, 0x1 ;  /* 0x00000001ff1b7803 */ /* 0x000fe20000000000 */
[----:B------:R-:W-:Y:S08]  /*3d20*/  BRA `(.L_x_12342) ;  /* 0x0000000400fc7947 */ /* 0x000ff00003800000 */
.L_x_12345:
        /* <DEDUP_REMOVED lines=12> */
.L_x_12348:
        /* <DEDUP_REMOVED lines=10> */
.L_x_12347:
[----:B------:R-:W2:Y:S02]  /*3e90*/  LDG.E.64 R4, desc[UR36][R4.64] ;  /* 0x0000002404047981 */ /* 0x000ea4000c1e1b00 */
[----:B--2---:R-:W-:-:S06]  /*3ea0*/  DSETP.NEU.AND P0, PT, R4, RZ, PT ;  /* 0x000000ff0400722a */ /* 0x004fcc0003f0d000 */
[----:B------:R-:W-:Y:S01]  /*3eb0*/  P2R R27, PR, RZ, 0x1 ;  /* 0x00000001ff1b7803 */ /* 0x000fe20000000000 */
[----:B------:R-:W-:Y:S07]  /*3ec0*/  BRA `(.L_x_12342) ;  /* 0x0000000400947947 */ /* 0x000fee0003800000 */
.L_x_12337:
        /* <DEDUP_REMOVED lines=12> */
.L_x_12351:
[----:B0--34-:R-:W2:Y:S02]  /*3f90*/  LDG.E.128 R4, desc[UR36][R4.64] ;  /* 0x0000002404047981 */ /* 0x019ea4000c1e1d00 */
[----:B--2---:R-:W-:-:S06]  /*3fa0*/  DSETP.NEU.AND P0, PT, R6, RZ, PT ;  /* 0x000000ff0600722a */ /* 0x004fcc0003f0d000 */
[----:B------:R-:W-:-:S06]  /*3fb0*/  DSETP.NEU.OR P0, PT, R4, RZ, P0 ;  /* 0x000000ff0400722a */ /* 0x000fcc000070d400 */
[----:B------:R-:W-:Y:S01]  /*3fc0*/  P2R R27, PR, RZ, 0x1 ;  /* 0x00000001ff1b7803 */ /* 0x000fe20000000000 */
[----:B------:R-:W-:Y:S07]  /*3fd0*/  BRA `(.L_x_12342) ;  /* 0x0000000400507947 */ /* 0x000fee0003800000 */
.L_x_12350:
        /* <DEDUP_REMOVED lines=10> */
.L_x_12353:
        /* <DEDUP_REMOVED lines=12> */
.L_x_12352:
[----:B------:R-:W2:Y:S02]  /*4140*/  LDG.E.U16 R0, desc[UR36][R4.64] ;  /* 0x0000002404007981 */ /* 0x000ea4000c1e1500 */
[----:B--2---:R-:W-:-:S05]  /*4150*/  IMAD.U32 R0, R0, 0x10000, RZ ;  /* 0x0001000000007824 */ /* 0x004fca00078e00ff */
[----:B------:R-:W-:-:S04]  /*4160*/  FSETP.NEU.FTZ.AND P0, PT, R0, RZ, PT ;  /* 0x000000ff0000720b */ /* 0x000fc80003f1d000 */
[----:B------:R-:W-:Y:S01]  /*4170*/  P2R R27, PR, RZ, 0x1 ;  /* 0x00000001ff1b7803 */ /* 0x000fe20000000000 */
[----:B------:R-:W-:Y:S08]  /*4180*/  BRA `(.L_x_12342) ;  /* 0x0000000000e47947 */ /* 0x000ff00003800000 */
.L_x_12349:
        /* <DEDUP_REMOVED lines=12> */
.L_x_12356:
[----:B------:R-:W2:Y:S02]  /*4250*/  LDG.E.U8 R4, desc[UR36][R4.64] ;  /* 0x0000002404047981 */ /* 0x000ea4000c1e1100 */
[----:B--2---:R-:W-:-:S04]  /*4260*/  ISETP.NE.AND P0, PT, R4, RZ, PT ;  /* 0x000000ff0400720c */ /* 0x004fc80003f05270 */
[----:B------:R-:W-:Y:S01]  /*4270*/  P2R R27, PR, RZ, 0x1 ;  /* 0x00000001ff1b7803 */ /* 0x000fe20000000000 */
[----:B------:R-:W-:Y:S08]  /*4280*/  BRA `(.L_x_12342) ;  /* 0x0000000000a47947 */ /* 0x000ff00003800000 */
.L_x_12355:
[----:B------:R-:W2:Y:S02]  /*4290*/  LDG.E.U8 R4, desc[UR36][R4.64] ;  /* 0x0000002404047981 */ /* 0x000ea4000c1e1100 */
[----:B--2---:R-:W-:-:S04]  /*42a0*/  ISETP.NE.AND P0, PT, R4, RZ, PT ;  /* 0x000000ff0400720c */ /* 0x004fc80003f05270 */
[----:B------:R-:W-:Y:S01]  /*42b0*/  P2R R27, PR, RZ, 0x1 ;  /* 0x00000001ff1b7803 */ /* 0x000fe20000000000 */
[----:B------:R-:W-:Y:S08]  /*42c0*/  BRA `(.L_x_12342) ;  /* 0x0000000000947947 */ /* 0x000ff00003800000 */
.L_x_12354:
        /* <DEDUP_REMOVED lines=10> */
.L_x_12341:
[----:B------:R-:W-:Y:S01]  /*4370*/  MOV R14, 0x0 ;  /* 0x00000000000e7802 */ /* 0x000fe20000000f00 */
[----:B------:R-:W1:Y:S01]  /*4380*/  LDCU.64 UR4, c[0x4][0x4e8] ;  /* 0x01009d00ff0477ac */ /* 0x000e620008000a00 */
[----:B------:R-:W-:Y:S02]  /*4390*/  IMAD.MOV.U32 R8, RZ, RZ, 0x4e ;  /* 0x0000004eff087424 */ /* 0x000fe400078e00ff */
[----:B------:R-:W-:Y:S01]  /*43a0*/  IMAD.MOV.U32 R12, RZ, RZ, 0x1 ;  /* 0x00000001ff0c7424 */ /* 0x000fe200078e00ff */
[----:B------:R-:W0:Y:S01]  /*43b0*/  LDCU.64 UR6, c[0x4][0x4f0] ;  /* 0x01009e00ff0677ac */ /* 0x000e220008000a00 */
[----:B------:R-:W2:Y:S01]  /*43c0*/  LDC.64 R14, c[0x4][R14] ;  /* 0x010000000e0e7b82 */ /* 0x000ea20000000a00 */
[----:B------:R-:W-:Y:S01]  /*43d0*/  IMAD.MOV.U32 R13, RZ, RZ, RZ ;  /* 0x000000ffff0d7224 */ /* 0x000fe200078e00ff */
[----:B------:R-:W0:Y:S01]  /*43e0*/  LDCU.64 UR8, c[0x4][0x320] ;  /* 0x01006400ff0877ac */ /* 0x000e220008000a00 */
[----:B-1----:R-:W-:Y:S02]  /*43f0*/  IMAD.U32 R4, RZ, RZ, UR4 ;  /* 0x00000004ff047e24 */ /* 0x002fe4000f8e00ff */
[----:B------:R-:W-:-:S02]  /*4400*/  IMAD.U32 R5, RZ, RZ, UR5 ;  /* 0x00000005ff057e24 */ /* 0x000fc4000f8e00ff */
[----:B0--34-:R-:W-:Y:S02]  /*4410*/  IMAD.U32 R6, RZ, RZ, UR6 ;  /* 0x00000006ff067e24 */ /* 0x019fe4000f8e00ff */
[----:B------:R-:W-:Y:S02]  /*4420*/  IMAD.U32 R7, RZ, RZ, UR7 ;  /* 0x00000007ff077e24 */ /* 0x000fe4000f8e00ff */
[----:B------:R-:W-:Y:S02]  /*4430*/  IMAD.U32 R10, RZ, RZ, UR8 ;  /* 0x00000008ff0a7e24 */ /* 0x000fe4000f8e00ff */
[----:B------:R-:W-:-:S07]  /*4440*/  IMAD.U32 R11, RZ, RZ, UR9 ;  /* 0x00000009ff0b7e24 */ /* 0x000fce000f8e00ff */
[----:B------:R-:W-:-:S07]  /*4450*/  LEPC R20, `(.L_x_12359) ;  /* 0x000000001014794e */ /* 0x000fce0000000000 */
[----:B--2--5:R-:W-:Y:S05]  /*4460*/  CALL.ABS.NOINC R14 ;  /* 0x000000000e007343 */ /* 0x024fea0003c00000 */
.L_x_12359:
[----:B------:R-:W-:-:S04]  /*4470*/  PLOP3.LUT P0, PT, PT, PT, PT, 0x8, 0x80 ;  /* 0x000000000080781c */ /* 0x000fc80003f0e170 */
[----:B------:R-:W-:Y:S01]  /*4480*/  P2R R27, PR, RZ, 0x1 ;  /* 0x00000001ff1b7803 */ /* 0x000fe20000000000 */
[----:B------:R-:W-:Y:S08]  /*4490*/  BRA `(.L_x_12342) ;  /* 0x0000000000207947 */ /* 0x000ff00003800000 */
.L_x_12358:
[----:B------:R-:W2:Y:S02]  /*44a0*/  LDG.E.64 R4, desc[UR36][R4.64] ;  /* 0x0000002404047981 */ /* 0x000ea4000c1e1b00 */
[----:B--2---:R-:W-:-:S04]  /*44b0*/  ISETP.NE.U32.AND P0, PT, R4, RZ, PT ;  /* 0x000000ff0400720c */ /* 0x004fc80003f05070 */
[----:B------:R-:W-:-:S04]  /*44c0*/  ISETP.NE.AND.EX P0, PT, R5, RZ, PT, P0 ;  /* 0x000000ff0500720c */ /* 0x000fc80003f05300 */
[----:B------:R-:W-:Y:S01]  /*44d0*/  P2R R27, PR, RZ, 0x1 ;  /* 0x00000001ff1b7803 */ /* 0x000fe20000000000 */
[----:B------:R-:W-:Y:S08]  /*44e0*/  BRA `(.L_x_12342) ;  /* 0x00000000000c7947 */ /* 0x000ff00003800000 */
.L_x_12357:
[----:B------:R-:W2:Y:S02]  /*44f0*/  LDG.E R4, desc[UR36][R4.64] ;  /* 0x0000002404047981 */ /* 0x000ea4000c1e1900 */
[----:B--2---:R-:W-:-:S04]  /*4500*/  ISETP.NE.AND P0, PT, R4, RZ, PT ;  /* 0x000000ff0400720c */ /* 0x004fc80003f05270 */
[----:B------:R-:W-:-:S09]  /*4510*/  P2R R27, PR, RZ, 0x1 ;  /* 0x00000001ff1b7803 */ /* 0x000fd20000000000 */
.L_x_12342:
[----:B------:R-:W-:Y:S05]  /*4520*/  BSYNC.RECONVERGENT B6 ;  /* 0x0000000000067941 */ /* 0x000fea0003800200 */
.L_x_12336:
        /* <DEDUP_REMOVED lines=19> */
.L_x_12363:
[----:B------:R1:W5:Y:S01]  /*4660*/  LDG.E.U8 R28, desc[UR36][R4.64] ;  /* 0x00000024041c7981 */ /* 0x000362000c1e1100 */
[----:B------:R-:W-:Y:S01]  /*4670*/  IMAD.MOV.U32 R29, RZ, RZ, RZ ;  /* 0x000000ffff1d7224 */ /* 0x000fe200078e00ff */
[----:B------:R-:W-:Y:S06]  /*4680*/  BRA `(.L_x_12365) ;  /* 0x0000000c00447947 */ /* 0x000fec0003800000 */
.L_x_12362:
        /* <DEDUP_REMOVED lines=8> */
.L_x_12367:
[----:B------:R-:W2:Y:S02]  /*4710*/  LDG.E R28, desc[UR36][R4.64] ;  /* 0x00000024041c7981 */ /* 0x000ea4000c1e1900 */
[----:B--2---:R-:W-:Y:S01]  /*4720*/  SHF.R.S32.HI R29, RZ, 0x1f, R28 ;  /* 0x0000001fff1d7819 */ /* 0x004fe2000001141c */
[----:B------:R-:W-:Y:S06]  /*4730*/  BRA `(.L_x_12365) ;  /* 0x0000000c00187947 */ /* 0x000fec0003800000 */
.L_x_12366:
[----:B------:R-:W2:Y:S02]  /*4740*/  LDG.E.S16 R28, desc[UR36][R4.64] ;  /* 0x00000024041c7981 */ /* 0x000ea4000c1e1700 */
[----:B--2---:R-:W-:Y:S01]  /*4750*/  SHF.R.S32.HI R29, RZ, 0x1f, R28 ;  /* 0x0000001fff1d7819 */ /* 0x004fe2000001141c */
[----:B------:R-:W-:Y:S06]  /*4760*/  BRA `(.L_x_12365) ;  /* 0x0000000c000c7947 */ /* 0x000fec0003800000 */
.L_x_12361:
        /* <DEDUP_REMOVED lines=9> */
.L_x_12369:
[----:B------:R-:W2:Y:S02]  /*4800*/  LDG.E.U16 R4, desc[UR36][R4.64] ;  /* 0x0000002404047981 */ /* 0x000ea4000c1e1500 */
[----:B--2---:R-:W-:-:S06]  /*4810*/  HADD2.F32 R28, -RZ, R4.H0_H0 ;  /* 0x20000004ff1c7230 */ /* 0x004fcc0000004100 */
[----:B------:R-:W1:Y:S01]  /*4820*/  F2I.S64.TRUNC R28, R28 ;  /* 0x0000001c001c7311 */ /* 0x000e62000020d900 */
[----:B------:R-:W-:Y:S05]  /*4830*/  BRA `(.L_x_12365) ;  /* 0x0000000800d87947 */ /* 0x000fea0003800000 */
.L_x_12368:
        /* <DEDUP_REMOVED lines=9> */
.L_x_12371:
[----:B------:R-:W2:Y:S02]  /*48d0*/  LDG.E.U16 R4, desc[UR36][R4.64] ;  /* 0x0000002404047981 */ /* 0x000ea4000c1e1500 */
[----:B--2---:R-:W-:-:S06]  /*48e0*/  HADD2.F32 R28, -RZ, R4.H0_H0 ;  /* 0x20000004ff1c7230 */ /* 0x004fcc0000004100 */
[----:B------:R-:W1:Y:S01]  /*48f0*/  F2I.S64.TRUNC R28, R28 ;  /* 0x0000001c001c7311 */ /* 0x000e62000020d900 */
[----:B------:R-:W-:Y:S05]  /*4900*/  BRA `(.L_x_12365) ;  /* 0x0000000800a47947 */ /* 0x000fea0003800000 */
.L_x_12370:
[----:B------:R-:W2:Y:S02]  /*4910*/  LDG.E.64 R4, desc[UR36][R4.64] ;  /* 0x0000002404047981 */ /* 0x000ea4000c1e1b00 */
[----:B--2---:R1:W2:Y:S01]  /*4920*/  F2I.S64.F64.TRUNC R28, R4 ;  /* 0x00000004001c7311 */ /* 0x0042a2000030d900 */
[----:B------:R-:W-:Y:S05]  /*4930*/  BRA `(.L_x_12365) ;  /* 0x0000000800987947 */ /* 0x000fea0003800000 */
.L_x_12360:
        /* <DEDUP_REMOVED lines=13> */
.L_x_12374:
[----:B------:R-:W2:Y:S02]  /*4a10*/  LDG.E.64 R4, desc[UR36][R4.64] ;  /* 0x0000002404047981 */ /* 0x000ea4000c1e1b00 */
[----:B--2---:R1:W2:Y:S01]  /*4a20*/  F2I.S64.F64.TRUNC R28, R4 ;  /* 0x00000004001c7311 */ /* 0x0042a2000030d900 */
[----:B------:R-:W-:Y:S05]  /*4a30*/  BRA `(.L_x_12365) ;  /* 0x0000000800587947 */ /* 0x000fea0003800000 */
.L_x_12373:
        /* <DEDUP_REMOVED lines=26> */
.L_x_12376:
[----:B------:R-:W2:Y:S02]  /*4be0*/  LDG.E.U8 R4, desc[UR36][R4.64] ;  /* 0x0000002404047981 */ /* 0x000ea4000c1e1100 */
[C---:B--2---:R-:W-:Y:S02]  /*4bf0*/  IMAD.SHL.U32 R0, R4.reuse, 0x2000000, RZ ;  /* 0x0200000004007824 */ /* 0x044fe400078e00ff */
[----:B0--34-:R-:W-:-:S03]  /*4c00*/  IMAD.SHL.U32 R6, R4, 0x100, RZ ;  /* 0x0000010004067824 */ /* 0x019fc600078e00ff */
        /* <DEDUP_REMOVED lines=11> */
.L_x_12375:
[----:B------:R-:W2:Y:S02]  /*4cc0*/  LDG.E.U16 R28, desc[UR36][R4.64] ;  /* 0x00000024041c7981 */ /* 0x000ea4000c1e1500 */
[----:B--2---:R-:W-:-:S06]  /*4cd0*/  IMAD.U32 R28, R28, 0x10000, RZ ;  /* 0x000100001c1c7824 */ /* 0x004fcc00078e00ff */
[----:B------:R-:W1:Y:S01]  /*4ce0*/  F2I.S64.TRUNC R28, R28 ;  /* 0x0000001c001c7311 */ /* 0x000e62000020d900 */
[----:B------:R-:W-:Y:S05]  /*4cf0*/  BRA `(.L_x_12365) ;  /* 0x0000000400a87947 */ /* 0x000fea0003800000 */
.L_x_12372:
        /* <DEDUP_REMOVED lines=11> */
.L_x_12379:
        /* <DEDUP_REMOVED lines=21> */
.L_x_12383:
[----:B------:R-:W-:Y:S05]  /*4f00*/  BSYNC.RECONVERGENT B1 ;  /* 0x0000000000017941 */ /* 0x000fea0003800200 */
.L_x_12382:
[----:B------:R-:W-:Y:S01]  /*4f10*/  IMAD.SHL.U32 R0, R0, 0x100000, RZ ;  /* 0x0010000000007824 */ /* 0x000fe200078e00ff */
[----:B------:R-:W-:-:S04]  /*4f20*/  LEA R3, R3, 0x3b800000, 0x17 ;  /* 0x3b80000003037811 */ /* 0x000fc800078eb8ff */
[----:B------:R-:W-:-:S07]  /*4f30*/  LOP3.LUT R28, R3, R0, R7, 0xfe, !PT ;  /* 0x00000000031c7212 */ /* 0x000fce00078efe07 */
.L_x_12381:
[----:B------:R-:W-:Y:S05]  /*4f40*/  BSYNC.RECONVERGENT B0 ;  /* 0x0000000000007941 */ /* 0x000fea0003800200 */
.L_x_12380:
[----:B------:R-:W1:Y:S01]  /*4f50*/  F2I.S64.TRUNC R28, R28 ;  /* 0x0000001c001c7311 */ /* 0x000e62000020d900 */
[----:B------:R-:W-:Y:S05]  /*4f60*/  BRA `(.L_x_12365) ;  /* 0x00000004000c7947 */ /* 0x000fea0003800000 */
.L_x_12378:
        /* <DEDUP_REMOVED lines=21> */
.L_x_12387:
[----:B------:R-:W-:Y:S05]  /*50c0*/  BSYNC.RECONVERGENT B1 ;  /* 0x0000000000017941 */ /* 0x000fea0003800200 */
.L_x_12386:
[----:B------:R-:W-:Y:S01]  /*50d0*/  IMAD.SHL.U32 R0, R0, 0x200000, RZ ;  /* 0x0020000000007824 */ /* 0x000fe200078e00ff */
[----:B------:R-:W-:-:S04]  /*50e0*/  LEA R3, R3, 0x37800000, 0x17 ;  /* 0x3780000003037811 */ /* 0x000fc800078eb8ff */
[----:B------:R-:W-:-:S07]  /*50f0*/  LOP3.LUT R28, R3, R0, R7, 0xfe, !PT ;  /* 0x00000000031c7212 */ /* 0x000fce00078efe07 */
.L_x_12385:
[----:B------:R-:W-:Y:S05]  /*5100*/  BSYNC.RECONVERGENT B0 ;  /* 0x0000000000007941 */ /* 0x000fea0003800200 */
.L_x_12384:
[----:B------:R-:W1:Y:S01]  /*5110*/  F2I.S64.TRUNC R28, R28 ;  /* 0x0000001c001c7311 */ /* 0x000e62000020d900 */
[----:B------:R-:W-:Y:S05]  /*5120*/  BRA `(.L_x_12365) ;  /* 0x00000000009c7947 */ /* 0x000fea0003800000 */
.L_x_12377:
        /* <DEDUP_REMOVED lines=14> */
.L_x_12391:
[----:B------:R-:W-:Y:S05]  /*5210*/  BSYNC.RECONVERGENT B0 ;  /* 0x0000000000007941 */ /* 0x000fea0003800200 */
.L_x_12390:
[----:B------:R-:W1:Y:S01]  /*5220*/  F2I.S64.TRUNC R28, R28 ;  /* 0x0000001c001c7311 */ /* 0x000e62000020d900 */
[----:B------:R-:W-:Y:S05]  /*5230*/  BRA `(.L_x_12365) ;  /* 0x0000000000587947 */ /* 0x000fea0003800000 */
.L_x_12364:
        /* <DEDUP_REMOVED lines=16> */
.L_x_12392:
[----:B------:R-:W-:Y:S01]  /*5340*/  CS2R R28, SRZ ;  /* 0x00000000001c7805 */ /* 0x000fe2000001ff00 */
[----:B------:R-:W-:Y:S06]  /*5350*/  BRA `(.L_x_12365) ;  /* 0x0000000000107947 */ /* 0x000fec0003800000 */
.L_x_12389:
[----:B------:R1:W5:Y:S01]  /*5360*/  LDG.E.64 R28, desc[UR36][R4.64] ;  /* 0x00000024041c7981 */ /* 0x000362000c1e1b00 */
[----:B------:R-:W-:Y:S05]  /*5370*/  BRA `(.L_x_12365) ;  /* 0x0000000000087947 */ /* 0x000fea0003800000 */
.L_x_12388:
[----:B------:R1:W5:Y:S01]  /*5380*/  LDG.E R28, desc[UR36][R4.64] ;  /* 0x00000024041c7981 */ /* 0x000362000c1e1900 */
[----:B------:R-:W-:-:S07]  /*5390*/  IMAD.MOV.U32 R29, RZ, RZ, RZ ;  /* 0x000000ffff1d7224 */ /* 0x000fce00078e00ff */
.L_x_12365:
[----:B------:R-:W-:Y:S01]  /*53a0*/  ISETP.NE.AND P0, PT, R27, RZ, PT ;  /* 0x000000ff1b00720c */ /* 0x000fe20003f05270 */
[----:B------:R-:W-:-:S03]  /*53b0*/  VIADD R25, R25, 0x80 ;  /* 0x0000008019197836 */ /* 0x000fc60000000000 */
[----:B------:R-:W-:-:S04]  /*53c0*/  PLOP3.LUT P0, PT, P0, PT, PT, 0x8, 0x80 ;  /* 0x000000000080781c */ /* 0x000fc8000070e170 */
[----:B------:R-:W-:-:S09]  /*53d0*/  P2R R27, PR, RZ, 0x1 ;  /* 0x00000001ff1b7803 */ /* 0x000fd20000000000 */
.L_x_12302:
[----:B------:R-:W-:Y:S05]  /*53e0*/  BSYNC.RECONVERGENT B7 ;  /* 0x0000000000077941 */ /* 0x000fea0003800200 */
.L_x_12301:
        /* <DEDUP_REMOVED lines=26> */
.L_x_12398:
[----:B------:R0:W5:Y:S01]  /*5590*/  LDG.E.U8 R26, desc[UR36][R6.64] ;  /* 0x00000024061a7981 */ /* 0x000162000c1e1100 */
[----:B------:R-:W-:Y:S05]  /*55a0*/  BRA `(.L_x_12400) ;  /* 0x0000000c00607947 */ /* 0x000fea0003800000 */
.L_x_12397:
        /* <DEDUP_REMOVED lines=8> */
.L_x_12402:
[----:B------:R0:W5:Y:S01]  /*5630*/  LDG.E.U8 R26, desc[UR36][R6.64] ;  /* 0x00000024061a7981 */ /* 0x000162000c1e1100 */
[----:B------:R-:W-:Y:S05]  /*5640*/  BRA `(.L_x_12400) ;  /* 0x0000000c00387947 */ /* 0x000fea0003800000 */
.L_x_12401:
[----:B------:R4:W5:Y:S01]  /*5650*/  LDG.E.U16 R26, desc[UR36][R6.64] ;  /* 0x00000024061a7981 */ /* 0x000962000c1e1500 */
[----:B------:R-:W-:Y:S05]  /*5660*/  BRA `(.L_x_12400) ;  /* 0x0000000c00307947 */ /* 0x000fea0003800000 */
.L_x_12396:
[----:B------:R-:W-:-:S09]  /*5670*/  UISETP.GT.AND UP0, UPT, UR4, 0x6, UPT ;  /* 0x000000060400788c */ /* 0x000fd2000bf04270 */
[----:B------:R-:W-:Y:S05]  /*5680*/  BRA.U UP0, `(.L_x_12403) ;  /* 0x0000000100347547 */ /* 0x000fea000b800000 */
[----:B------:R-:W-:-:S09]  /*5690*/  UISETP.NE.AND UP0, UPT, UR4, 0x5, UPT ;  /* 0x000000050400788c */ /* 0x000fd2000bf05270 */
[----:B------:R-:W-:Y:S05]  /*56a0*/  BRA.U !UP0, `(.L_x_12404) ;  /* 0x0000000108187547 */ /* 0x000fea000b800000 */
[----:B------:R-:W-:-:S09]  /*56b0*/  UISETP.NE.AND UP0, UPT, UR4, 0x6, UPT ;  /* 0x000000060400788c */ /* 0x000fd2000bf05270 */
[----:B------:R-:W-:Y:S05]  /*56c0*/  BRA.U UP0, `(.L_x_12399) ;  /* 0x0000000900c47547 */ /* 0x000fea000b800000 */
[----:B-1----:R-:W2:Y:S02]  /*56d0*/  LDG.E R4, desc[UR36][R6.64] ;  /* 0x0000002406047981 */ /* 0x002ea4000c1e1900 */
[----:B--2---:R-:W0:Y:S02]  /*56e0*/  F2I.S64.TRUNC R4, R4 ;  /* 0x0000000400047311 */ /* 0x004e24000020d900 */
[----:B0-----:R-:W-:Y:S01]  /*56f0*/  PRMT R26, R4, 0x7610, R26 ;  /* 0x00007610041a7816 */ /* 0x001fe2000000001a */
[----:B------:R-:W-:Y:S06]  /*5700*/  BRA `(.L_x_12400) ;  /* 0x0000000c00087947 */ /* 0x000fec0003800000 */
.L_x_12404:
[----:B-1----:R-:W2:Y:S02]  /*5710*/  LDG.E.U16 R4, desc[UR36][R6.64] ;  /* 0x0000002406047981 */ /* 0x002ea4000c1e1500 */
[----:B--2---:R-:W-:-:S06]  /*5720*/  HADD2.F32 R4, -RZ, R4.H0_H0 ;  /* 0x20000004ff047230 */ /* 0x004fcc0000004100 */
[----:B------:R-:W0:Y:S02]  /*5730*/  F2I.S64.TRUNC R4, R4 ;  /* 0x0000000400047311 */ /* 0x000e24000020d900 */
[----:B0-----:R-:W-:Y:S01]  /*5740*/  PRMT R26, R4, 0x7610, R26 ;  /* 0x00007610041a7816 */ /* 0x001fe2000000001a */
[----:B------:R-:W-:Y:S06]  /*5750*/  BRA `(.L_x_12400) ;  /* 0x0000000800f47947 */ /* 0x000fec0003800000 */
.L_x_12403:
[----:B------:R-:W-:-:S09]  /*5760*/  UISETP.NE.AND UP0, UPT, UR4, 0x7, UPT ;  /* 0x000000070400788c */ /* 0x000fd2000bf05270 */
[----:B------:R-:W-:Y:S05]  /*5770*/  BRA.U !UP0, `(.L_x_12405) ;  /* 0x0000000108347547 */ /* 0x000fea000b800000 */
        /* <DEDUP_REMOVED lines=8> */
.L_x_12406:
[----:B------:R-:W1:Y:S02]  /*5800*/  LDG.E.U16 R6, desc[UR36][R6.64] ;  /* 0x0000002406067981 */ /* 0x000e64000c1e1500 */
[----:B-1----:R-:W-:-:S06]  /*5810*/  HADD2.F32 R4, -RZ, R6.H0_H0 ;  /* 0x20000006ff047230 */ /* 0x002fcc0000004100 */
[----:B------:R-:W0:Y:S02]  /*5820*/  F2I.S64.TRUNC R4, R4 ;  /* 0x0000000400047311 */ /* 0x000e24000020d900 */
[----:B0-----:R-:W-:Y:S01]  /*5830*/  PRMT R26, R4, 0x7610, R26 ;  /* 0x00007610041a7816 */ /* 0x001fe2000000001a */
[----:B------:R-:W-:Y:S06]  /*5840*/  BRA `(.L_x_12400) ;  /* 0x0000000800b87947 */ /* 0x000fec0003800000 */
.L_x_12405:
[----:B-1----:R-:W2:Y:S02]  /*5850*/  LDG.E.64 R4, desc[UR36][R6.64] ;  /* 0x0000002406047981 */ /* 0x002ea4000c1e1b00 */
[----:B--2---:R-:W0:Y:S02]  /*5860*/  F2I.S64.F64.TRUNC R4, R4 ;  /* 0x0000000400047311 */ /* 0x004e24000030d900 */
[----:B0-----:R-:W-:Y:S01]  /*5870*/  PRMT R26, R4, 0x7610, R26 ;  /* 0x00007610041a7816 */ /* 0x001fe2000000001a */
[----:B------:R-:W-:Y:S06]  /*5880*/  BRA `(.L_x_12400) ;  /* 0x0000000800a87947 */ /* 0x000fec0003800000 */
.L_x_12395:
        /* <DEDUP_REMOVED lines=12> */
.L_x_12409:
[----:B------:R-:W1:Y:S02]  /*5950*/  LDG.E.64 R6, desc[UR36][R6.64] ;  /* 0x0000002406067981 */ /* 0x000e64000c1e1b00 */
[----:B-1----:R-:W0:Y:S02]  /*5960*/  F2I.S64.F64.TRUNC R4, R6 ;  /* 0x0000000600047311 */ /* 0x002e24000030d900 */
[----:B0-----:R-:W-:Y:S01]  /*5970*/  PRMT R26, R4, 0x7610, R26 ;  /* 0x00007610041a7816 */ /* 0x001fe2000000001a */
[----:B------:R-:W-:Y:S06]  /*5980*/  BRA `(.L_x_12400) ;  /* 0x0000000800687947 */ /* 0x000fec0003800000 */
.L_x_12408:
[----:B------:R-:W-:-:S09]  /*5990*/  UISETP.NE.AND UP0, UPT, UR4, 0xf, UPT ;  /* 0x0000000f0400788c */ /* 0x000fd2000bf05270 */
[----:B------:R-:W-:Y:S05]  /*59a0*/  BRA.U !UP0, `(.L_x_12410) ;  /* 0x0000000108a07547 */ /* 0x000fea000b800000 */
[----:B------:R-:W-:-:S09]  /*59b0*/  UISETP.NE.AND UP0, UPT, UR4, 0x17, UPT ;  /* 0x000000170400788c */ /* 0x000fd2000bf05270 */
[----:B------:R-:W-:Y:S05]  /*59c0*/  BRA.U !UP0, `(.L_x_12411) ;  /* 0x00000001085c7547 */ /* 0x000fea000b800000 */
[----:B------:R-:W-:-:S09]  /*59d0*/  UISETP.NE.AND UP0, UPT, UR4, 0x18, UPT ;  /* 0x000000180400788c */ /* 0x000fd2000bf05270 */
[----:B------:R-:W-:Y:S05]  /*59e0*/  BRA.U UP0, `(.L_x_12399) ;  /* 0x0000000500fc7547 */ /* 0x000fea000b800000 */
[----:B------:R-:W2:Y:S01]  /*59f0*/  LDG.E.U8 R0, desc[UR36][R6.64] ;  /* 0x0000002406007981 */ /* 0x000ea2000c1e1100 */
[----:B-1----:R-:W-:Y:S02]  /*5a00*/  IMAD.MOV.U32 R5, RZ, RZ, 0x1f ;  /* 0x0000001fff057424 */ /* 0x002fe400078e00ff */
        /* <DEDUP_REMOVED lines=19> */
.L_x_12411:
[----:B-1----:R-:W2:Y:S02]  /*5b40*/  LDG.E.U8 R4, desc[UR36][R6.64] ;  /* 0x0000002406047981 */ /* 0x002ea4000c1e1100 */
        /* <DEDUP_REMOVED lines=14> */
.L_x_12410:
[----:B-1----:R-:W2:Y:S02]  /*5c30*/  LDG.E.U16 R4, desc[UR36][R6.64] ;  /* 0x0000002406047981 */ /* 0x002ea4000c1e1500 */
[----:B--2---:R-:W-:-:S06]  /*5c40*/  IMAD.U32 R4, R4, 0x10000, RZ ;  /* 0x0001000004047824 */ /* 0x004fcc00078e00ff */
[----:B------:R-:W0:Y:S02]  /*5c50*/  F2I.S64.TRUNC R4, R4 ;  /* 0x0000000400047311 */ /* 0x000e24000020d900 */
[----:B0-----:R-:W-:Y:S01]  /*5c60*/  PRMT R26, R4, 0x7610, R26 ;  /* 0x00007610041a7816 */ /* 0x001fe2000000001a */
[----:B------:R-:W-:Y:S06]  /*5c70*/  BRA `(.L_x_12400) ;  /* 0x0000000400ac7947 */ /* 0x000fec0003800000 */
.L_x_12407:
        /* <DEDUP_REMOVED lines=10> */
.L_x_12414:
[----:B------:R-:W2:Y:S01]  /*5d20*/  LDG.E.U8 R6, desc[UR36][R6.64] ;  /* 0x0000002406067981 */ /* 0x000ea2000c1e1100 */
[----:B------:R-:W-:Y:S01]  /*5d30*/  BSSY.RECONVERGENT B0, `(.L_x_12415) ;  /* 0x0000018000007945 */ /* 0x000fe20003800200 */
[----:B-1----:R-:W-:Y:S01]  /*5d40*/  IMAD.MOV.U32 R4, RZ, RZ, RZ ;  /* 0x000000ffff047224 */ /* 0x002fe200078e00ff */
        /* <DEDUP_REMOVED lines=18> */
.L_x_12418:
[----:B------:R-:W-:Y:S05]  /*5e70*/  BSYNC.RECONVERGENT B1 ;  /* 0x0000000000017941 */ /* 0x000fea0003800200 */
.L_x_12417:
[----:B------:R-:W-:Y:S01]  /*5e80*/  IMAD.SHL.U32 R0, R0, 0x100000, RZ ;  /* 0x0010000000007824 */ /* 0x000fe200078e00ff */
[----:B------:R-:W-:-:S04]  /*5e90*/  LEA R3, R3, 0x3b800000, 0x17 ;  /* 0x3b80000003037811 */ /* 0x000fc800078eb8ff */
[----:B------:R-:W-:-:S07]  /*5ea0*/  LOP3.LUT R4, R3, R0, R7, 0xfe, !PT ;  /* 0x0000000003047212 */ /* 0x000fce00078efe07 */
.L_x_12416:
[----:B------:R-:W-:Y:S05]  /*5eb0*/  BSYNC.RECONVERGENT B0 ;  /* 0x0000000000007941 */ /* 0x000fea0003800200 */
.L_x_12415:
[----:B------:R-:W0:Y:S02]  /*5ec0*/  F2I.S64.TRUNC R4, R4 ;  /* 0x0000000400047311 */ /* 0x000e24000020d900 */
[----:B0-----:R-:W-:Y:S01]  /*5ed0*/  PRMT R26, R4, 0x7610, R26 ;  /* 0x00007610041a7816 */ /* 0x001fe2000000001a */
[----:B------:R-:W-:Y:S06]  /*5ee0*/  BRA `(.L_x_12400) ;  /* 0x0000000400107947 */ /* 0x000fec0003800000 */
.L_x_12413:
        /* <DEDUP_REMOVED lines=21> */
.L_x_12422:
[----:B------:R-:W-:Y:S05]  /*6040*/  BSYNC.RECONVERGENT B1 ;  /* 0x0000000000017941 */ /* 0x000fea0003800200 */
.L_x_12421:
[----:B------:R-:W-:Y:S01]  /*6050*/  IMAD.SHL.U32 R0, R0, 0x200000, RZ ;  /* 0x0020000000007824 */ /* 0x000fe200078e00ff */
[----:B------:R-:W-:-:S04]  /*6060*/  LEA R3, R3, 0x37800000, 0x17 ;  /* 0x3780000003037811 */ /* 0x000fc800078eb8ff */
[----:B------:R-:W-:-:S07]  /*6070*/  LOP3.LUT R4, R3, R0, R7, 0xfe, !PT ;  /* 0x0000000003047212 */ /* 0x000fce00078efe07 */
.L_x_12420:
[----:B------:R-:W-:Y:S05]  /*6080*/  BSYNC.RECONVERGENT B0 ;  /* 0x0000000000007941 */ /* 0x000fea0003800200 */
.L_x_12419:
[----:B------:R-:W0:Y:S02]  /*6090*/  F2I.S64.TRUNC R4, R4 ;  /* 0x0000000400047311 */ /* 0x000e24000020d900 */
[----:B0-----:R-:W-:Y:S01]  /*60a0*/  PRMT R26, R4, 0x7610, R26 ;  /* 0x00007610041a7816 */ /* 0x001fe2000000001a */
[----:B------:R-:W-:Y:S06]  /*60b0*/  BRA `(.L_x_12400) ;  /* 0x00000000009c7947 */ /* 0x000fec0003800000 */
.L_x_12412:
        /* <DEDUP_REMOVED lines=8> */
[----:B-1----:R-:W-:Y:S01]  /*6140*/  IMAD.MOV.U32 R4, RZ, RZ, 0x400000 ;  /* 0x00400000ff047424 */ /* 0x002fe200078e00ff */
[----:B--2---:R-:W-:-:S13]  /*6150*/  ISETP.NE.AND P0, PT, R6, RZ, PT ;  /* 0x000000ff0600720c */ /* 0x004fda0003f05270 */
[----:B------:R-:W-:Y:S05]  /*6160*/  @!P0 BRA `(.L_x_12426) ;  /* 0x00000000000c8947 */ /* 0x000fea0003800000 */
[----:B------:R-:W-:-:S13]  /*6170*/  ISETP.NE.AND P0, PT, R6, 0xff, PT ;  /* 0x000000ff0600780c */ /* 0x000fda0003f05270 */
[----:B------:R-:W-:Y:S02]  /*6180*/  @!P0 IMAD.MOV.U32 R4, RZ, RZ, 0x7f800001 ;  /* 0x7f800001ff048424 */ /* 0x000fe400078e00ff */
[----:B------:R-:W-:-:S07]  /*6190*/  @P0 IMAD.SHL.U32 R4, R6, 0x800000, RZ ;  /* 0x0080000006040824 */ /* 0x000fce00078e00ff */
.L_x_12426:
[----:B------:R-:W-:Y:S05]  /*61a0*/  BSYNC.RECONVERGENT B0 ;  /* 0x0000000000007941 */ /* 0x000fea0003800200 */
.L_x_12425:
[----:B------:R-:W0:Y:S02]  /*61b0*/  F2I.S64.TRUNC R4, R4 ;  /* 0x0000000400047311 */ /* 0x000e24000020d900 */
[----:B0-----:R-:W-:Y:S01]  /*61c0*/  PRMT R26, R4, 0x7610, R26 ;  /* 0x00007610041a7816 */ /* 0x001fe2000000001a */
[----:B------:R-:W-:Y:S06]  /*61d0*/  BRA `(.L_x_12400) ;  /* 0x0000000000547947 */ /* 0x000fec0003800000 */
.L_x_12399:
[----:B------:R-:W-:Y:S01]  /*61e0*/  MOV R14, 0x0 ;  /* 0x00000000000e7802 */ /* 0x000fe20000000f00 */
[----:B------:R-:W1:Y:S01]  /*61f0*/  LDCU.64 UR4, c[0x4][0x4e8] ;  /* 0x01009d00ff0477ac */ /* 0x000e620008000a00 */
[----:B------:R-:W-:Y:S02]  /*6200*/  IMAD.MOV.U32 R8, RZ, RZ, 0x4e ;  /* 0x0000004eff087424 */ /* 0x000fe400078e00ff */
[----:B------:R-:W-:Y:S01]  /*6210*/  IMAD.MOV.U32 R12, RZ, RZ, 0x1 ;  /* 0x00000001ff0c7424 */ /* 0x000fe200078e00ff */
[----:B------:R-:W0:Y:S01]  /*6220*/  LDCU.64 UR6, c[0x4][0x4f0] ;  /* 0x01009e00ff0677ac */ /* 0x000e220008000a00 */
[----:B------:R-:W2:Y:S01]  /*6230*/  LDC.64 R14, c[0x4][R14] ;  /* 0x010000000e0e7b82 */ /* 0x000ea20000000a00 */
[----:B------:R-:W-:Y:S01]  /*6240*/  IMAD.MOV.U32 R13, RZ, RZ, RZ ;  /* 0x000000ffff0d7224 */ /* 0x000fe200078e00ff */
[----:B------:R-:W3:Y:S01]  /*6250*/  LDCU.64 UR8, c[0x4][0x318] ;  /* 0x01006300ff0877ac */ /* 0x000ee20008000a00 */
[----:B-1----:R-:W-:Y:S02]  /*6260*/  IMAD.U32 R4, RZ, RZ, UR4 ;  /* 0x00000004ff047e24 */ /* 0x002fe4000f8e00ff */
[----:B------:R-:W-:-:S02]  /*6270*/  IMAD.U32 R5, RZ, RZ, UR5 ;  /* 0x00000005ff057e24 */ /* 0x000fc4000f8e00ff */
[----:B0-----:R-:W-:Y:S02]  /*6280*/  IMAD.U32 R6, RZ, RZ, UR6 ;  /* 0x00000006ff067e24 */ /* 0x001fe4000f8e00ff */
[----:B------:R-:W-:Y:S02]  /*6290*/  IMAD.U32 R7, RZ, RZ, UR7 ;  /* 0x00000007ff077e24 */ /* 0x000fe4000f8e00ff */
[----:B---3--:R-:W-:Y:S02]  /*62a0*/  IMAD.U32 R10, RZ, RZ, UR8 ;  /* 0x00000008ff0a7e24 */ /* 0x008fe4000f8e00ff */
[----:B------:R-:W-:-:S07]  /*62b0*/  IMAD.U32 R11, RZ, RZ, UR9 ;  /* 0x00000009ff0b7e24 */ /* 0x000fce000f8e00ff */
[----:B------:R-:W-:-:S07]  /*62c0*/  LEPC R20, `(.L_x_12427) ;  /* 0x000000001014794e */ /* 0x000fce0000000000 */
[----:B--2--5:R-:W-:Y:S05]  /*62d0*/  CALL.ABS.NOINC R14 ;  /* 0x000000000e007343 */ /* 0x024fea0003c00000 */
.L_x_12427:
[----:B------:R-:W-:Y:S01]  /*62e0*/  PRMT R26, RZ, 0x7610, R26 ;  /* 0x00007610ff1a7816 */ /* 0x000fe2000000001a */
[----:B------:R-:W-:Y:S06]  /*62f0*/  BRA `(.L_x_12400) ;  /* 0x00000000000c7947 */ /* 0x000fec0003800000 */
.L_x_12424:
[----:B------:R2:W5:Y:S01]  /*6300*/  LDG.E.U8 R26, desc[UR36][R6.64] ;  /* 0x00000024061a7981 */ /* 0x000562000c1e1100 */
[----:B------:R-:W-:Y:S05]  /*6310*/  BRA `(.L_x_12400) ;  /* 0x0000000000047947 */ /* 0x000fea0003800000 */
.L_x_12423:
[----:B------:R3:W5:Y:S02]  /*6320*/  LDG.E.U8 R26, desc[UR36][R6.64] ;  /* 0x00000024061a7981 */ /* 0x000764000c1e1100 */
.L_x_12400:
[----:B-1----:R-:W1:Y:S01]  /*6330*/  LDC.64 R4, c[0x0][0x3a8] ;  /* 0x0000ea00ff047b82 */ /* 0x002e620000000a00 */
[----:B------:R-:W0:Y:S01]  /*6340*/  LDCU UR5, c[0x0][0x3c4] ;  /* 0x00007880ff0577ac */ /* 0x000e220008000800 */
[----:B------:R-:W-:Y:S01]  /*6350*/  BSSY.RECONVERGENT B6, `(.L_x_12428) ;  /* 0x00000b8000067945 */ /* 0x000fe20003800200 */
[----:B------:R-:W-:-:S04]  /*6360*/  UPRMT UR4, UR40, 0x9910, URZ ;  /* 0x0000991028047896 */ /* 0x000fc800080000ff */
[----:B------:R-:W-:Y:S01]  /*6370*/  UISETP.GT.AND UP0, UPT, UR4, 0x9, UPT ;  /* 0x000000090400788c */ /* 0x000fe2000bf04270 */
[----:B0-----:R-:W-:-:S05]  /*6380*/  IMAD R3, R30, UR5, RZ ;  /* 0x000000051e037c24 */ /* 0x001fca000f8e02ff */
        /* <DEDUP_REMOVED lines=15> */
.L_x_12432:
[----:B------:R-:W2:Y:S02]  /*6480*/  LDG.E.U8 R4, desc[UR36][R4.64] ;  /* 0x0000002404047981 */ /* 0x000ea4000c1e1100 */
[----:B--2---:R-:W-:-:S04]  /*6490*/  ISETP.NE.AND P0, PT, R4, RZ, PT ;  /* 0x000000ff0400720c */ /* 0x004fc80003f05270 */
[----:B------:R-:W-:Y:S01]  /*64a0*/  P2R R31, PR, RZ, 0x1 ;  /* 0x00000001ff1f7803 */ /* 0x000fe20000000000 */
[----:B------:R-:W-:Y:S08]  /*64b0*/  BRA `(.L_x_12434) ;  /* 0x0000000800847947 */ /* 0x000ff00003800000 */
.L_x_12431:
        /* <DEDUP_REMOVED lines=11> */
.L_x_12436:
[----:B------:R-:W2:Y:S02]  /*6570*/  LDG.E R4, desc[UR36][R4.64] ;  /* 0x0000002404047981 */ /* 0x000ea4000c1e1900 */
[----:B--2---:R-:W-:-:S04]  /*6580*/  ISETP.NE.AND P0, PT, R4, RZ, PT ;  /* 0x000000ff0400720c */ /* 0x004fc80003f05270 */
[----:B------:R-:W-:Y:S01]  /*6590*/  P2R R31, PR, RZ, 0x1 ;  /* 0x00000001ff1f7803 */ /* 0x000fe20000000000 */
[----:B------:R-:W-:Y:S08]  /*65a0*/  BRA `(.L_x_12434) ;  /* 0x0000000800487947 */ /* 0x000ff00003800000 */
.L_x_12435:
[----:B------:R-:W2:Y:S02]  /*65b0*/  LDG.E.U16 R4, desc[UR36][R4.64] ;  /* 0x0000002404047981 */ /* 0x000ea4000c1e1500 */
[----:B--2---:R-:W-:-:S04]  /*65c0*/  ISETP.NE.AND P0, PT, R4, RZ, PT ;  /* 0x000000ff0400720c */ /* 0x004fc80003f05270 */
[----:B------:R-:W-:Y:S01]  /*65d0*/  P2R R31, PR, RZ, 0x1 ;  /* 0x00000001ff1f7803 */ /* 0x000fe20000000000 */
[----:B------:R-:W-:Y:S08]  /*65e0*/  BRA `(.L_x_12434) ;  /* 0x0000000800387947 */ /* 0x000ff00003800000 */
.L_x_12430:
        /* <DEDUP_REMOVED lines=10> */
.L_x_12438:
[----:B------:R-:W2:Y:S02]  /*6690*/  LDG.E.U16 R0, desc[UR36][R4.64] ;  /* 0x0000002404007981 */ /* 0x000ea4000c1e1500 */
[----:B--2---:R-:W-:-:S05]  /*66a0*/  HADD2.F32 R0, -RZ, R0.H0_H0 ;  /* 0x20000000ff007230 */ /* 0x004fca0000004100 */
[----:B------:R-:W-:-:S04]  /*66b0*/  FSETP.NEU.FTZ.AND P0, PT, R0, RZ, PT ;  /* 0x000000ff0000720b */ /* 0x000fc80003f1d000 */
[----:B------:R-:W-:Y:S01]  /*66c0*/  P2R R31, PR, RZ, 0x1 ;  /* 0x00000001ff1f7803 */ /* 0x000fe20000000000 */
[----:B------:R-:W-:Y:S08]  /*66d0*/  BRA `(.L_x_12434) ;  /* 0x0000000400fc7947 */ /* 0x000ff00003800000 */
.L_x_12437:
        /* <DEDUP_REMOVED lines=12> */
.L_x_12440:
        /* <DEDUP_REMOVED lines=10> */
.L_x_12439:
[----:B------:R-:W2:Y:S02]  /*6840*/  LDG.E.64 R4, desc[UR36][R4.64] ;  /* 0x0000002404047981 */ /* 0x000ea4000c1e1b00 */
[----:B--2---:R-:W-:-:S06]  /*6850*/  DSETP.NEU.AND P0, PT, R4, RZ, PT ;  /* 0x000000ff0400722a */ /* 0x004fcc0003f0d000 */
[----:B------:R-:W-:Y:S01]  /*6860*/  P2R R31, PR, RZ, 0x1 ;  /* 0x00000001ff1f7803 */ /* 0x000fe20000000000 */
[----:B------:R-:W-:Y:S07]  /*6870*/  BRA `(.L_x_12434) ;  /* 0x0000000400947947 */ /* 0x000fee0003800000 */
.L_x_12429:
        /* <DEDUP_REMOVED lines=12> */
.L_x_12443:
[----:B--234-:R-:W2:Y:S02]  /*6940*/  LDG.E.128 R4, desc[UR36][R4.64] ;  /* 0x0000002404047981 */ /* 0x01cea4000c1e1d00 */
[----:B--2---:R-:W-:-:S06]  /*6950*/  DSETP.NEU.AND P0, PT, R6, RZ, PT ;  /* 0x000000ff0600722a */ /* 0x004fcc0003f0d000 */
[----:B------:R-:W-:-:S06]  /*6960*/  DSETP.NEU.OR P0, PT, R4, RZ, P0 ;  /* 0x000000ff0400722a */ /* 0x000fcc000070d400 */
[----:B------:R-:W-:Y:S01]  /*6970*/  P2R R31, PR, RZ, 0x1 ;  /* 0x00000001ff1f7803 */ /* 0x000fe20000000000 */
[----:B------:R-:W-:Y:S07]  /*6980*/  BRA `(.L_x_12434) ;  /* 0x0000000400507947 */ /* 0x000fee0003800000 */
.L_x_12442:
        /* <DEDUP_REMOVED lines=10> */
.L_x_12445:
        /* <DEDUP_REMOVED lines=12> */
.L_x_12444:
[----:B------:R-:W2:Y:S02]  /*6af0*/  LDG.E.U16 R0, desc[UR36][R4.64] ;  /* 0x0000002404007981 */ /* 0x000ea4000c1e1500 */
[----:B--2---:R-:W-:-:S05]  /*6b00*/  IMAD.U32 R0, R0, 0x10000, RZ ;  /* 0x0001000000007824 */ /* 0x004fca00078e00ff */
[----:B------:R-:W-:-:S04]  /*6b10*/  FSETP.NEU.FTZ.AND P0, PT, R0, RZ, PT ;  /* 0x000000ff0000720b */ /* 0x000fc80003f1d000 */
[----:B------:R-:W-:Y:S01]  /*6b20*/  P2R R31, PR, RZ, 0x1 ;  /* 0x00000001ff1f7803 */ /* 0x000fe20000000000 */
[----:B------:R-:W-:Y:S08]  /*6b30*/  BRA `(.L_x_12434) ;  /* 0x0000000000e47947 */ /* 0x000ff00003800000 */
.L_x_12441:
        /* <DEDUP_REMOVED lines=12> */
.L_x_12448:
[----:B------:R-:W2:Y:S02]  /*6c00*/  LDG.E.U8 R4, desc[UR36][R4.64] ;  /* 0x0000002404047981 */ /* 0x000ea4000c1e1100 */
[----:B--2---:R-:W-:-:S04]  /*6c10*/  ISETP.NE.AND P0, PT, R4, RZ, PT ;  /* 0x000000ff0400720c */ /* 0x004fc80003f05270 */
[----:B------:R-:W-:Y:S01]  /*6c20*/  P2R R31, PR, RZ, 0x1 ;  /* 0x00000001ff1f7803 */ /* 0x000fe20000000000 */
[----:B------:R-:W-:Y:S08]  /*6c30*/  BRA `(.L_x_12434) ;  /* 0x0000000000a47947 */ /* 0x000ff00003800000 */
.L_x_12447:
[----:B------:R-:W2:Y:S02]  /*6c40*/  LDG.E.U8 R4, desc[UR36][R4.64] ;  /* 0x0000002404047981 */ /* 0x000ea4000c1e1100 */
[----:B--2---:R-:W-:-:S04]  /*6c50*/  ISETP.NE.AND P0, PT, R4, RZ, PT ;  /* 0x000000ff0400720c */ /* 0x004fc80003f05270 */
[----:B------:R-:W-:Y:S01]  /*6c60*/  P2R R31, PR, RZ, 0x1 ;  /* 0x00000001ff1f7803 */ /* 0x000fe20000000000 */
[----:B------:R-:W-:Y:S08]  /*6c70*/  BRA `(.L_x_12434) ;  /* 0x0000000000947947 */ /* 0x000ff00003800000 */
.L_x_12446:
        /* <DEDUP_REMOVED lines=10> */
.L_x_12433:
[----:B------:R-:W-:Y:S01]  /*6d20*/  MOV R14, 0x0 ;  /* 0x00000000000e7802 */ /* 0x000fe20000000f00 */
[----:B------:R-:W0:Y:S01]  /*6d30*/  LDCU.64 UR4, c[0x4][0x4e8] ;  /* 0x01009d00ff0477ac */ /* 0x000e220008000a00 */
[----:B------:R-:W-:Y:S02]  /*6d40*/  IMAD.MOV.U32 R8, RZ, RZ, 0x4e ;  /* 0x0000004eff087424 */ /* 0x000fe400078e00ff */
[----:B------:R-:W-:Y:S01]  /*6d50*/  IMAD.MOV.U32 R12, RZ, RZ, 0x1 ;  /* 0x00000001ff0c7424 */ /* 0x000fe200078e00ff */
[----:B------:R-:W2:Y:S01]  /*6d60*/  LDCU.64 UR6, c[0x4][0x4f0] ;  /* 0x01009e00ff0677ac */ /* 0x000ea20008000a00 */
[----:B------:R-:W1:Y:S01]  /*6d70*/  LDC.64 R14, c[0x4][R14] ;  /* 0x010000000e0e7b82 */ /* 0x000e620000000a00 */
[----:B------:R-:W-:Y:S01]  /*6d80*/  IMAD.MOV.U32 R13, RZ, RZ, RZ ;  /* 0x000000ffff0d7224 */ /* 0x000fe200078e00ff */
[----:B------:R-:W2:Y:S01]  /*6d90*/  LDCU.64 UR8, c[0x4][0x320] ;  /* 0x01006400ff0877ac */ /* 0x000ea20008000a00 */
[----:B0-----:R-:W-:Y:S02]  /*6da0*/  IMAD.U32 R4, RZ, RZ, UR4 ;  /* 0x00000004ff047e24 */ /* 0x001fe4000f8e00ff */
[----:B------:R-:W-:-:S02]  /*6db0*/  IMAD.U32 R5, RZ, RZ, UR5 ;  /* 0x00000005ff057e24 */ /* 0x000fc4000f8e00ff */
[----:B--234-:R-:W-:Y:S02]  /*6dc0*/  IMAD.U32 R6, RZ, RZ, UR6 ;  /* 0x00000006ff067e24 */ /* 0x01cfe4000f8e00ff */
[----:B------:R-:W-:Y:S02]  /*6dd0*/  IMAD.U32 R7, RZ, RZ, UR7 ;  /* 0x00000007ff077e24 */ /* 0x000fe4000f8e00ff */
[----:B------:R-:W-:Y:S02]  /*6de0*/  IMAD.U32 R10, RZ, RZ, UR8 ;  /* 0x00000008ff0a7e24 */ /* 0x000fe4000f8e00ff */
[----:B------:R-:W-:-:S07]  /*6df0*/  IMAD.U32 R11, RZ, RZ, UR9 ;  /* 0x00000009ff0b7e24 */ /* 0x000fce000f8e00ff */
[----:B------:R-:W-:-:S07]  /*6e00*/  LEPC R20, `(.L_x_12451) ;  /* 0x000000001014794e */ /* 0x000fce0000000000 */
[----:B-1---5:R-:W-:Y:S05]  /*6e10*/  CALL.ABS.NOINC R14 ;  /* 0x000000000e007343 */ /* 0x022fea0003c00000 */
.L_x_12451:
[----:B------:R-:W-:-:S04]  /*6e20*/  PLOP3.LUT P0, PT, PT, PT, PT, 0x8, 0x80 ;  /* 0x000000000080781c */ /* 0x000fc80003f0e170 */
[----:B------:R-:W-:Y:S01]  /*6e30*/  P2R R31, PR, RZ, 0x1 ;  /* 0x00000001ff1f7803 */ /* 0x000fe20000000000 */
[----:B------:R-:W-:Y:S08]  /*6e40*/  BRA `(.L_x_12434) ;  /* 0x0000000000207947 */ /* 0x000ff00003800000 */
.L_x_12450:
[----:B------:R-:W2:Y:S02]  /*6e50*/  LDG.E.64 R4, desc[UR36][R4.64] ;  /* 0x0000002404047981 */ /* 0x000ea4000c1e1b00 */
[----:B--2---:R-:W-:-:S04]  /*6e60*/  ISETP.NE.U32.AND P0, PT, R4, RZ, PT ;  /* 0x000000ff0400720c */ /* 0x004fc80003f05070 */
[----:B------:R-:W-:-:S04]  /*6e70*/  ISETP.NE.AND.EX P0, PT, R5, RZ, PT, P0 ;  /* 0x000000ff0500720c */ /* 0x000fc80003f05300 */
[----:B------:R-:W-:Y:S01]  /*6e80*/  P2R R31, PR, RZ, 0x1 ;  /* 0x00000001ff1f7803 */ /* 0x000fe20000000000 */
[----:B------:R-:W-:Y:S08]  /*6e90*/  BRA `(.L_x_12434) ;  /* 0x00000000000c7947 */ /* 0x000ff00003800000 */
.L_x_12449:
[----:B------:R-:W2:Y:S02]  /*6ea0*/  LDG.E R4, desc[UR36][R4.64] ;  /* 0x0000002404047981 */ /* 0x000ea4000c1e1900 */
[----:B--2---:R-:W-:-:S04]  /*6eb0*/  ISETP.NE.AND P0, PT, R4, RZ, PT ;  /* 0x000000ff0400720c */ /* 0x004fc80003f05270 */
[----:B------:R-:W-:-:S09]  /*6ec0*/  P2R R31, PR, RZ, 0x1 ;  /* 0x00000001ff1f7803 */ /* 0x000fd20000000000 */
.L_x_12434:
[----:B------:R-:W-:Y:S05]  /*6ed0*/  BSYNC.RECONVERGENT B6 ;  /* 0x0000000000067941 */ /* 0x000fea0003800200 */
.L_x_12428:
        /* <DEDUP_REMOVED lines=19> */
.L_x_12455:
[----:B------:R0:W5:Y:S01]  /*7010*/  LDG.E.U8 R32, desc[UR36][R4.64] ;  /* 0x0000002404207981 */ /* 0x000162000c1e1100 */
[----:B------:R-:W-:Y:S01]  /*7020*/  IMAD.MOV.U32 R33, RZ, RZ, RZ ;  /* 0x000000ffff217224 */ /* 0x000fe200078e00ff */
[----:B------:R-:W-:Y:S06]  /*7030*/  BRA `(.L_x_12457) ;  /* 0x0000000c00447947 */ /* 0x000fec0003800000 */
.L_x_12454:
        /* <DEDUP_REMOVED lines=8> */
.L_x_12459:
[----:B------:R-:W2:Y:S02]  /*70c0*/  LDG.E R32, desc[UR36][R4.64] ;  /* 0x0000002404207981 */ /* 0x000ea4000c1e1900 */
[----:B--2---:R-:W-:Y:S01]  /*70d0*/  SHF.R.S32.HI R33, RZ, 0x1f, R32 ;  /* 0x0000001fff217819 */ /* 0x004fe20000011420 */
[----:B------:R-:W-:Y:S06]  /*70e0*/  BRA `(.L_x_12457) ;  /* 0x0000000c00187947 */ /* 0x000fec0003800000 */
.L_x_12458:
[----:B------:R-:W2:Y:S02]  /*70f0*/  LDG.E.S16 R32, desc[UR36][R4.64] ;  /* 0x0000002404207981 */ /* 0x000ea4000c1e1700 */
[----:B--2---:R-:W-:Y:S01]  /*7100*/  SHF.R.S32.HI R33, RZ, 0x1f, R32 ;  /* 0x0000001fff217819 */ /* 0x004fe20000011420 */
[----:B------:R-:W-:Y:S06]  /*7110*/  BRA `(.L_x_12457) ;  /* 0x0000000c000c7947 */ /* 0x000fec0003800000 */
.L_x_12453:
        /* <DEDUP_REMOVED lines=9> */
.L_x_12461:
[----:B------:R-:W2:Y:S02]  /*71b0*/  LDG.E.U16 R4, desc[UR36][R4.64] ;  /* 0x0000002404047981 */ /* 0x000ea4000c1e1500 */
[----:B--2---:R-:W-:-:S06]  /*71c0*/  HADD2.F32 R32, -RZ, R4.H0_H0 ;  /* 0x20000004ff207230 */ /* 0x004fcc0000004100 */
[----:B------:R-:W0:Y:S01]  /*71d0*/  F2I.S64.TRUNC R32, R32 ;  /* 0x0000002000207311 */ /* 0x000e22000020d900 */
[----:B------:R-:W-:Y:S05]  /*71e0*/  BRA `(.L_x_12457) ;  /* 0x0000000800d87947 */ /* 0x000fea0003800000 */
.L_x_12460:
        /* <DEDUP_REMOVED lines=9> */
.L_x_12463:
[----:B------:R-:W2:Y:S02]  /*7280*/  LDG.E.U16 R4, desc[UR36][R4.64] ;  /* 0x0000002404047981 */ /* 0x000ea4000c1e1500 */
[----:B--2---:R-:W-:-:S06]  /*7290*/  HADD2.F32 R32, -RZ, R4.H0_H0 ;  /* 0x20000004ff207230 */ /* 0x004fcc0000004100 */
[----:B------:R-:W0:Y:S01]  /*72a0*/  F2I.S64.TRUNC R32, R32 ;  /* 0x0000002000207311 */ /* 0x000e22000020d900 */
[----:B------:R-:W-:Y:S05]  /*72b0*/  BRA `(.L_x_12457) ;  /* 0x0000000800a47947 */ /* 0x000fea0003800000 */
.L_x_12462:
[----:B------:R-:W2:Y:S02]  /*72c0*/  LDG.E.64 R4, desc[UR36][R4.64] ;  /* 0x0000002404047981 */ /* 0x000ea4000c1e1b00 */
[----:B--2---:R0:W1:Y:S01]  /*72d0*/  F2I.S64.F64.TRUNC R32, R4 ;  /* 0x0000000400207311 */ /* 0x004062000030d900 */
[----:B------:R-:W-:Y:S05]  /*72e0*/  BRA `(.L_x_12457) ;  /* 0x0000000800987947 */ /* 0x000fea0003800000 */
.L_x_12452:
        /* <DEDUP_REMOVED lines=13> */
.L_x_12466:
[----:B------:R-:W2:Y:S02]  /*73c0*/  LDG.E.64 R4, desc[UR36][R4.64] ;  /* 0x0000002404047981 */ /* 0x000ea4000c1e1b00 */
[----:B--2---:R0:W1:Y:S01]  /*73d0*/  F2I.S64.F64.TRUNC R32, R4 ;  /* 0x0000000400207311 */ /* 0x004062000030d900 */
[----:B------:R-:W-:Y:S05]  /*73e0*/  BRA `(.L_x_12457) ;  /* 0x0000000800587947 */ /* 0x000fea0003800000 */
.L_x_12465:
[----:B------:R-:W-:-:S09]  /*73f0*/  UISETP.NE.AND UP0, UPT, UR4, 0xf, UPT ;  /* 0x0000000f0400788c */ /* 0x000fd2000bf05270 */
[----:B------:R-:W-:Y:S05]  /*7400*/  BRA.U !UP0, `(.L_x_12467) ;  /* 0x0000000108987547 */ /* 0x000fea000b800000 */
[----:B------:R-:W-:-:S09]  /*7410*/  UISETP.NE.AND UP0, UPT, UR4, 0x17, UPT ;  /* 0x000000170400788c */ /* 0x000fd2000bf05270 */
[----:B------:R-:W-:Y:S05]  /*7420*/  BRA.U !UP0, `(.L_x_12468) ;  /* 0x0000000108587547 */ /* 0x000fea000b800000 */
[----:B------:R-:W-:-:S09]  /*7430*/  UISETP.NE.AND UP0, UPT, UR4, 0x18, UPT ;  /* 0x000000180400788c */ /* 0x000fd2000bf05270 */
[----:B------:R-:W-:Y:S05]  /*7440*/  BRA.U UP0, `(.L_x_12456) ;  /* 0x0000000500e87547 */ /* 0x000fea000b800000 */
[----:B------:R-:W2:Y:S01]  /*7450*/  LDG.E.U8 R0, desc[UR36][R4.64] ;  /* 0x0000002404007981 */ /* 0x000ea2000c1e1100 */
[----:B---34-:R-:W-:Y:S02]  /*7460*/  IMAD.MOV.U32 R7, RZ, RZ, 0x1f ;  /* 0x0000001fff077424 */ /* 0x018fe400078e00ff */
        /* <DEDUP_REMOVED lines=18> */
.L_x_12468:
[----:B------:R-:W2:Y:S02]  /*7590*/  LDG.E.U8 R4, desc[UR36][R4.64] ;  /* 0x0000002404047981 */ /* 0x000ea4000c1e1100 */
[C---:B--2---:R-:W-:Y:S02]  /*75a0*/  IMAD.SHL.U32 R0, R4.reuse, 0x2000000, RZ ;  /* 0x0200000004007824 */ /* 0x044fe400078e00ff */
[----:B---34-:R-:W-:-:S03]  /*75b0*/  IMAD.SHL.U32 R6, R4, 0x100, RZ ;  /* 0x0000010004067824 */ /* 0x018fc600078e00ff */
        /* <DEDUP_REMOVED lines=11> */
.L_x_12467:
[----:B------:R-:W2:Y:S02]  /*7670*/  LDG.E.U16 R32, desc[UR36][R4.64] ;  /* 0x0000002404207981 */ /* 0x000ea4000c1e1500 */
[----:B--2---:R-:W-:-:S06]  /*7680*/  IMAD.U32 R32, R32, 0x10000, RZ ;  /* 0x0001000020207824 */ /* 0x004fcc00078e00ff */
[----:B------:R-:W0:Y:S01]  /*7690*/  F2I.S64.TRUNC R32, R32 ;  /* 0x0000002000207311 */ /* 0x000e22000020d900 */
[----:B------:R-:W-:Y:S05]  /*76a0*/  BRA `(.L_x_12457) ;  /* 0x0000000400a87947 */ /* 0x000fea0003800000 */
.L_x_12464:
        /* <DEDUP_REMOVED lines=11> */
.L_x_12471:
        /* <DEDUP_REMOVED lines=12> */
[----:B---34-:R-:W-:Y:S01]  /*7820*/  IMAD.U32 R7, R0, -0x80000000, RZ ;  /* 0x8000000000077824 */ /* 0x018fe200078e00ff */
        /* <DEDUP_REMOVED lines=8> */
.L_x_12475:
[----:B------:R-:W-:Y:S05]  /*78b0*/  BSYNC.RECONVERGENT B1 ;  /* 0x0000000000017941 */ /* 0x000fea0003800200 */
.L_x_12474:
[----:B------:R-:W-:Y:S01]  /*78c0*/  IMAD.SHL.U32 R0, R0, 0x100000, RZ ;  /* 0x0010000000007824 */ /* 0x000fe200078e00ff */
[----:B------:R-:W-:-:S04]  /*78d0*/  LEA R3, R3, 0x3b800000, 0x17 ;  /* 0x3b80000003037811 */ /* 0x000fc800078eb8ff */
[----:B------:R-:W-:-:S07]  /*78e0*/  LOP3.LUT R32, R3, R0, R7, 0xfe, !PT ;  /* 0x0000000003207212 */ /* 0x000fce00078efe07 */
.L_x_12473:
[----:B------:R-:W-:Y:S05]  /*78f0*/  BSYNC.RECONVERGENT B0 ;  /* 0x0000000000007941 */ /* 0x000fea0003800200 */
.L_x_12472:
[----:B------:R-:W1:Y:S01]  /*7900*/  F2I.S64.TRUNC R32, R32 ;  /* 0x0000002000207311 */ /* 0x000e62000020d900 */
[----:B------:R-:W-:Y:S05]  /*7910*/  BRA `(.L_x_12457) ;  /* 0x00000004000c7947 */ /* 0x000fea0003800000 */
.L_x_12470:
        /* <DEDUP_REMOVED lines=21> */
.L_x_12479:
[----:B------:R-:W-:Y:S05]  /*7a70*/  BSYNC.RECONVERGENT B1 ;  /* 0x0000000000017941 */ /* 0x000fea0003800200 */
.L_x_12478:
[----:B------:R-:W-:Y:S01]  /*7a80*/  IMAD.SHL.U32 R0, R0, 0x200000, RZ ;  /* 0x0020000000007824 */ /* 0x000fe200078e00ff */
[----:B------:R-:W-:-:S04]  /*7a90*/  LEA R3, R3, 0x37800000, 0x17 ;  /* 0x3780000003037811 */ /* 0x000fc800078eb8ff */
[----:B------:R-:W-:-:S07]  /*7aa0*/  LOP3.LUT R32, R3, R0, R7, 0xfe, !PT ;  /* 0x0000000003207212 */ /* 0x000fce00078efe07 */
.L_x_12477:
[----:B------:R-:W-:Y:S05]  /*7ab0*/  BSYNC.RECONVERGENT B0 ;  /* 0x0000000000007941 */ /* 0x000fea0003800200 */
.L_x_12476:
[----:B------:R-:W2:Y:S01]  /*7ac0*/  F2I.S64.TRUNC R32, R32 ;  /* 0x0000002000207311 */ /* 0x000ea2000020d900 */
[----:B------:R-:W-:Y:S05]  /*7ad0*/  BRA `(.L_x_12457) ;  /* 0x00000000009c7947 */ /* 0x000fea0003800000 */
.L_x_12469:
        /* <DEDUP_REMOVED lines=14> */
.L_x_12483:
[----:B------:R-:W-:Y:S05]  /*7bc0*/  BSYNC.RECONVERGENT B0 ;  /* 0x0000000000007941 */ /* 0x000fea0003800200 */
.L_x_12482:
[----:B------:R-:W0:Y:S01]  /*7bd0*/  F2I.S64.TRUNC R32, R32 ;  /* 0x0000002000207311 */ /* 0x000e22000020d900 */
[----:B------:R-:W-:Y:S05]  /*7be0*/  BRA `(.L_x_12457) ;  /* 0x0000000000587947 */ /* 0x000fea0003800000 */
.L_x_12456:
        /* <DEDUP_REMOVED lines=10> */
[----:B---34-:R-:W-:Y:S02]  /*7c90*/  IMAD.U32 R6, RZ, RZ, UR6 ;  /* 0x00000006ff067e24 */ /* 0x018fe4000f8e00ff */
[----:B------:R-:W-:Y:S02]  /*7ca0*/  IMAD.U32 R7, RZ, RZ, UR7 ;  /* 0x00000007ff077e24 */ /* 0x000fe4000f8e00ff */
[----:B--2---:R-:W-:Y:S02]  /*7cb0*/  IMAD.U32 R10, RZ, RZ, UR8 ;  /* 0x00000008ff0a7e24 */ /* 0x004fe4000f8e00ff */
[----:B------:R-:W-:-:S07]  /*7cc0*/  IMAD.U32 R11, RZ, RZ, UR9 ;  /* 0x00000009ff0b7e24 */ /* 0x000fce000f8e00ff */
[----:B------:R-:W-:-:S07]  /*7cd0*/  LEPC R20, `(.L_x_12484) ;  /* 0x000000001014794e */ /* 0x000fce0000000000 */
[----:B-1---5:R-:W-:Y:S05]  /*7ce0*/  CALL.ABS.NOINC R14 ;  /* 0x000000000e007343 */ /* 0x022fea0003c00000 */
.L_x_12484:
[----:B------:R-:W-:Y:S01]  /*7cf0*/  CS2R R32, SRZ ;  /* 0x0000000000207805 */ /* 0x000fe2000001ff00 */
[----:B------:R-:W-:Y:S06]  /*7d00*/  BRA `(.L_x_12457) ;  /* 0x0000000000107947 */ /* 0x000fec0003800000 */
.L_x_12481:
[----:B------:R0:W5:Y:S01]  /*7d10*/  LDG.E.64 R32, desc[UR36][R4.64] ;  /* 0x0000002404207981 */ /* 0x000162000c1e1b00 */
[----:B------:R-:W-:Y:S05]  /*7d20*/  BRA `(.L_x_12457) ;  /* 0x0000000000087947 */ /* 0x000fea0003800000 */
.L_x_12480:
[----:B------:R0:W5:Y:S01]  /*7d30*/  LDG.E R32, desc[UR36][R4.64] ;  /* 0x0000002404207981 */ /* 0x000162000c1e1900 */
[----:B------:R-:W-:-:S07]  /*7d40*/  IMAD.MOV.U32 R33, RZ, RZ, RZ ;  /* 0x000000ffff217224 */ /* 0x000fce00078e00ff */
.L_x_12457:
[----:B------:R-:W-:Y:S01]  /*7d50*/  ISETP.NE.AND P0, PT, R31, RZ, PT ;  /* 0x000000ff1f00720c */ /* 0x000fe20003f05270 */
[----:B------:R-:W-:-:S03]  /*7d60*/  VIADD R25, R25, 0x80 ;  /* 0x0000008019197836 */ /* 0x000fc60000000000 */
[----:B------:R-:W-:-:S04]  /*7d70*/  PLOP3.LUT P0, PT, P0, PT, PT, 0x8, 0x80 ;  /* 0x000000000080781c */ /* 0x000fc8000070e170 */
[----:B------:R-:W-:-:S09]  /*7d80*/  P2R R31, PR, RZ, 0x1 ;  /* 0x00000001ff1f7803 */ /* 0x000fd20000000000 */
.L_x_12394:
[----:B------:R-:W-:Y:S05]  /*7d90*/  BSYNC.RECONVERGENT B7 ;  /* 0x0000000000077941 */ /* 0x000fea0003800200 */
.L_x_12393:
[----:B------:R-:W-:Y:S01]  /*7da0*/  ISETP.GE.AND P1, PT, R25, R18, PT ;  /* 0x000000121900720c */ /* 0x000fe20003f26270 */
[----:B------:R-:W-:Y:S01]  /*7db0*/  BSSY.RECONVERGENT B7, `(.L_x_12485) ;  /* 0x0000297000077945 */ /* 0x000fe20003800200 */
[----:B------:R-:W-:Y:S02]  /*7dc0*/  PLOP3.LUT P0, PT, PT, PT, PT, 0x80, 0x8 ;  /* 0x000000000008781c */ /* 0x000fe40003f0f070 */
[----:B01----:R-:W-:Y:S02]  /*7dd0*/  CS2R R4, SRZ ;  /* 0x0000000000047805 */ /* 0x003fe4000001ff00 */
[----:B------:R-:W-:-:S07]  /*7de0*/  PRMT R30, RZ, 0x7610, R30 ;  /* 0x00007610ff1e7816 */ /* 0x000fce000000001e */
[----:B------:R-:W-:Y:S05]  /*7df0*/  @P1 BRA `(.L_x_12486) ;  /* 0x0000002800481947 */ /* 0x000fea0003800000 */
[----:B---34-:R-:W0:Y:S01]  /*7e00*/  LDC.64 R6, c[0x0][0x3a0] ;  /* 0x0000e800ff067b82 */ /* 0x018e220000000a00 */
        /* <DEDUP_REMOVED lines=18> */
.L_x_12490:
[----:B------:R4:W5:Y:S01]  /*7f30*/  LDG.E.U8 R30, desc[UR36][R6.64] ;  /* 0x00000024061e7981 */ /* 0x000962000c1e1100 */
[----:B------:R-:W-:Y:S05]  /*7f40*/  BRA `(.L_x_12492) ;  /* 0x0000000c00607947 */ /* 0x000fea0003800000 */
.L_x_12489:
        /* <DEDUP_REMOVED lines=8> */
.L_x_12494:
[----:B------:R2:W5:Y:S01]  /*7fd0*/  LDG.E.U8 R30, desc[UR36][R6.64] ;  /* 0x00000024061e7981 */ /* 0x000562000c1e1100 */
[----:B------:R-:W-:Y:S05]  /*7fe0*/  BRA `(.L_x_12492) ;  /* 0x0000000c00387947 */ /* 0x000fea0003800000 */
.L_x_12493:
[----:B------:R0:W5:Y:S01]  /*7ff0*/  LDG.E.U16 R30, desc[UR36][R6.64] ;  /* 0x00000024061e7981 */ /* 0x000162000c1e1500 */
[----:B------:R-:W-:Y:S05]  /*8000*/  BRA `(.L_x_12492) ;  /* 0x0000000c00307947 */ /* 0x000fea0003800000 */
.L_x_12488:
        /* <DEDUP_REMOVED lines=10> */
.L_x_12496:
[----:B------:R-:W2:Y:S02]  /*80b0*/  LDG.E.U16 R4, desc[UR36][R6.64] ;  /* 0x0000002406047981 */ /* 0x000ea4000c1e1500 */
[----:B--2---:R-:W-:-:S06]  /*80c0*/  HADD2.F32 R4, -RZ, R4.H0_H0 ;  /* 0x20000004ff047230 */ /* 0x004fcc0000004100 */
[----:B------:R-:W0:Y:S02]  /*80d0*/  F2I.S64.TRUNC R4, R4 ;  /* 0x0000000400047311 */ /* 0x000e24000020d900 */
[----:B0-----:R-:W-:Y:S01]  /*80e0*/  PRMT R30, R4, 0x7610, R30 ;  /* 0x00007610041e7816 */ /* 0x001fe2000000001e */
[----:B------:R-:W-:Y:S06]  /*80f0*/  BRA `(.L_x_12492) ;  /* 0x0000000800f47947 */ /* 0x000fec0003800000 */
.L_x_12495:
        /* <DEDUP_REMOVED lines=10> */
.L_x_12498:
[----:B------:R-:W2:Y:S02]  /*81a0*/  LDG.E.U16 R6, desc[UR36][R6.64] ;  /* 0x0000002406067981 */ /* 0x000ea4000c1e1500 */
[----:B--2---:R-:W-:-:S06]  /*81b0*/  HADD2.F32 R4, -RZ, R6.H0_H0 ;  /* 0x20000006ff047230 */ /* 0x004fcc0000004100 */
[----:B------:R-:W0:Y:S02]  /*81c0*/  F2I.S64.TRUNC R4, R4 ;  /* 0x0000000400047311 */ /* 0x000e24000020d900 */
[----:B0-----:R-:W-:Y:S01]  /*81d0*/  PRMT R30, R4, 0x7610, R30 ;  /* 0x00007610041e7816 */ /* 0x001fe2000000001e */
[----:B------:R-:W-:Y:S06]  /*81e0*/  BRA `(.L_x_12492) ;  /* 0x0000000800b87947 */ /* 0x000fec0003800000 */
.L_x_12497:
[----:B------:R-:W2:Y:S02]  /*81f0*/  LDG.E.64 R4, desc[UR36][R6.64] ;  /* 0x0000002406047981 */ /* 0x000ea4000c1e1b00 */
[----:B--2---:R-:W0:Y:S02]  /*8200*/  F2I.S64.F64.TRUNC R4, R4 ;  /* 0x0000000400047311 */ /* 0x004e24000030d900 */
[----:B0-----:R-:W-:Y:S01]  /*8210*/  PRMT R30, R4, 0x7610, R30 ;  /* 0x00007610041e7816 */ /* 0x001fe2000000001e */
[----:B------:R-:W-:Y:S06]  /*8220*/  BRA `(.L_x_12492) ;  /* 0x0000000800a87947 */ /* 0x000fec0003800000 */
.L_x_12487:
        /* <DEDUP_REMOVED lines=12> */
.L_x_12501:
[----:B------:R-:W2:Y:S02]  /*82f0*/  LDG.E.64 R6, desc[UR36][R6.64] ;  /* 0x0000002406067981 */ /* 0x000ea4000c1e1b00 */
[----:B--2---:R-:W0:Y:S02]  /*8300*/  F2I.S64.F64.TRUNC R4, R6 ;  /* 0x0000000600047311 */ /* 0x004e24000030d900 */
[----:B0-----:R-:W-:Y:S01]  /*8310*/  PRMT R30, R4, 0x7610, R30 ;  /* 0x00007610041e7816 */ /* 0x001fe2000000001e */
[----:B------:R-:W-:Y:S06]  /*8320*/  BRA `(.L_x_12492) ;  /* 0x0000000800687947 */ /* 0x000fec0003800000 */
.L_x_12500:
        /* <DEDUP_REMOVED lines=27> */
.L_x_12503:
        /* <DEDUP_REMOVED lines=15> */
.L_x_12502:
[----:B------:R-:W2:Y:S02]  /*85d0*/  LDG.E.U16 R4, desc[UR36][R6.64] ;  /* 0x0000002406047981 */ /* 0x000ea4000c1e1500 */
[----:B--2---:R-:W-:-:S06]  /*85e0*/  IMAD.U32 R4, R4, 0x10000, RZ ;  /* 0x0001000004047824 */ /* 0x004fcc00078e00ff */
[----:B------:R-:W0:Y:S02]  /*85f0*/  F2I.S64.TRUNC R4, R4 ;  /* 0x0000000400047311 */ /* 0x000e24000020d900 */
[----:B0-----:R-:W-:Y:S01]  /*8600*/  PRMT R30, R4, 0x7610, R30 ;  /* 0x00007610041e7816 */ /* 0x001fe2000000001e */
[----:B------:R-:W-:Y:S06]  /*8610*/  BRA `(.L_x_12492) ;  /* 0x0000000400ac7947 */ /* 0x000fec0003800000 */
.L_x_12499:
        /* <DEDUP_REMOVED lines=10> */
.L_x_12506:
        /* <DEDUP_REMOVED lines=21> */
.L_x_12510:
[----:B------:R-:W-:Y:S05]  /*8810*/  BSYNC.RECONVERGENT B1 ;  /* 0x0000000000017941 */ /* 0x000fea0003800200 */
.L_x_12509:
[----:B------:R-:W-:Y:S01]  /*8820*/  IMAD.SHL.U32 R0, R0, 0x100000, RZ ;  /* 0x0010000000007824 */ /* 0x000fe200078e00ff */
[----:B------:R-:W-:-:S04]  /*8830*/  LEA R3, R3, 0x3b800000, 0x17 ;  /* 0x3b80000003037811 */ /* 0x000fc800078eb8ff */
[----:B------:R-:W-:-:S07]  /*8840*/  LOP3.LUT R4, R3, R0, R7, 0xfe, !PT ;  /* 0x0000000003047212 */ /* 0x000fce00078efe07 */
.L_x_12508:
[----:B------:R-:W-:Y:S05]  /*8850*/  BSYNC.RECONVERGENT B0 ;  /* 0x0000000000007941 */ /* 0x000fea0003800200 */
.L_x_12507:
[----:B------:R-:W0:Y:S02]  /*8860*/  F2I.S64.TRUNC R4, R4 ;  /* 0x0000000400047311 */ /* 0x000e24000020d900 */
[----:B0-----:R-:W-:Y:S01]  /*8870*/  PRMT R30, R4, 0x7610, R30 ;  /* 0x00007610041e7816 */ /* 0x001fe2000000001e */
[----:B------:R-:W-:Y:S06]  /*8880*/  BRA `(.L_x_12492) ;  /* 0x0000000400107947 */ /* 0x000fec0003800000 */
.L_x_12505:
        /* <DEDUP_REMOVED lines=21> */
.L_x_12514:
[----:B------:R-:W-:Y:S05]  /*89e0*/  BSYNC.RECONVERGENT B1 ;  /* 0x0000000000017941 */ /* 0x000fea0003800200 */
.L_x_12513:
[----:B------:R-:W-:Y:S01]  /*89f0*/  IMAD.SHL.U32 R0, R0, 0x200000, RZ ;  /* 0x0020000000007824 */ /* 0x000fe200078e00ff */
[----:B------:R-:W-:-:S04]  /*8a00*/  LEA R3, R3, 0x37800000, 0x17 ;  /* 0x3780000003037811 */ /* 0x000fc800078eb8ff */
[----:B------:R-:W-:-:S07]  /*8a10*/  LOP3.LUT R4, R3, R0, R7, 0xfe, !PT ;  /* 0x0000000003047212 */ /* 0x000fce00078efe07 */
.L_x_12512:
[----:B------:R-:W-:Y:S05]  /*8a20*/  BSYNC.RECONVERGENT B0 ;  /* 0x0000000000007941 */ /* 0x000fea0003800200 */
.L_x_12511:
[----:B------:R-:W0:Y:S02]  /*8a30*/  F2I.S64.TRUNC R4, R4 ;  /* 0x0000000400047311 */ /* 0x000e24000020d900 */
[----:B0-----:R-:W-:Y:S01]  /*8a40*/  PRMT R30, R4, 0x7610, R30 ;  /* 0x00007610041e7816 */ /* 0x001fe2000000001e */
[----:B------:R-:W-:Y:S06]  /*8a50*/  BRA `(.L_x_12492) ;  /* 0x00000000009c7947 */ /* 0x000fec0003800000 */
.L_x_12504:
        /* <DEDUP_REMOVED lines=14> */
.L_x_12518:
[----:B------:R-:W-:Y:S05]  /*8b40*/  BSYNC.RECONVERGENT B0 ;  /* 0x0000000000007941 */ /* 0x000fea0003800200 */
.L_x_12517:
[----:B------:R-:W0:Y:S02]  /*8b50*/  F2I.S64.TRUNC R4, R4 ;  /* 0x0000000400047311 */ /* 0x000e24000020d900 */
[----:B0-----:R-:W-:Y:S01]  /*8b60*/  PRMT R30, R4, 0x7610, R30 ;  /* 0x00007610041e7816 */ /* 0x001fe2000000001e */
[----:B------:R-:W-:Y:S06]  /*8b70*/  BRA `(.L_x_12492) ;  /* 0x0000000000547947 */ /* 0x000fec0003800000 */
.L_x_12491:
        /* <DEDUP_REMOVED lines=16> */
.L_x_12519:
[----:B------:R-:W-:Y:S01]  /*8c80*/  PRMT R30, RZ, 0x7610, R30 ;  /* 0x00007610ff1e7816 */ /* 0x000fe2000000001e */
[----:B------:R-:W-:Y:S06]  /*8c90*/  BRA `(.L_x_12492) ;  /* 0x00000000000c7947 */ /* 0x000fec0003800000 */
.L_x_12516:
[----:B------:R0:W5:Y:S01]  /*8ca0*/  LDG.E.U8 R30, desc[UR36][R6.64] ;  /* 0x00000024061e7981 */ /* 0x000162000c1e1100 */
[----:B------:R-:W-:Y:S05]  /*8cb0*/  BRA `(.L_x_12492) ;  /* 0x0000000000047947 */ /* 0x000fea0003800000 */
.L_x_12515:
[----:B------:R0:W5:Y:S02]  /*8cc0*/  LDG.E.U8 R30, desc[UR36][R6.64] ;  /* 0x00000024061e7981 */ /* 0x000164000c1e1100 */
.L_x_12492:
        /* <DEDUP_REMOVED lines=21> */
.L_x_12524:
[----:B------:R-:W2:Y:S02]  /*8e20*/  LDG.E.U8 R4, desc[UR36][R4.64] ;  /* 0x0000002404047981 */ /* 0x000ea4000c1e1100 */
[----:B--2---:R-:W-:-:S04]  /*8e30*/  ISETP.NE.AND P0, PT, R4, RZ, PT ;  /* 0x000000ff0400720c */ /* 0x004fc80003f05270 */
[----:B------:R-:W-:Y:S01]  /*8e40*/  P2R R34, PR, RZ, 0x1 ;  /* 0x00000001ff227803 */ /* 0x000fe20000000000 */
[----:B------:R-:W-:Y:S08]  /*8e50*/  BRA `(.L_x_12526) ;  /* 0x0000000800847947 */ /* 0x000ff00003800000 */
.L_x_12523:
        /* <DEDUP_REMOVED lines=11> */
.L_x_12528:
[----:B------:R-:W2:Y:S02]  /*8f10*/  LDG.E R4, desc[UR36][R4.64] ;  /* 0x0000002404047981 */ /* 0x000ea4000c1e1900 */
[----:B--2---:R-:W-:-:S04]  /*8f20*/  ISETP.NE.AND P0, PT, R4, RZ, PT ;  /* 0x000000ff0400720c */ /* 0x004fc80003f05270 */
[----:B------:R-:W-:Y:S01]  /*8f30*/  P2R R34, PR, RZ, 0x1 ;  /* 0x00000001ff227803 */ /* 0x000fe20000000000 */
[----:B------:R-:W-:Y:S08]  /*8f40*/  BRA `(.L_x_12526) ;  /* 0x0000000800487947 */ /* 0x000ff00003800000 */
.L_x_12527:
[----:B------:R-:W2:Y:S02]  /*8f50*/  LDG.E.U16 R4, desc[UR36][R4.64] ;  /* 0x0000002404047981 */ /* 0x000ea4000c1e1500 */
[----:B--2---:R-:W-:-:S04]  /*8f60*/  ISETP.NE.AND P0, PT, R4, RZ, PT ;  /* 0x000000ff0400720c */ /* 0x004fc80003f05270 */
[----:B------:R-:W-:Y:S01]  /*8f70*/  P2R R34, PR, RZ, 0x1 ;  /* 0x00000001ff227803 */ /* 0x000fe20000000000 */
[----:B------:R-:W-:Y:S08]  /*8f80*/  BRA `(.L_x_12526) ;  /* 0x0000000800387947 */ /* 0x000ff00003800000 */
.L_x_12522:
        /* <DEDUP_REMOVED lines=10> */
.L_x_12530:
[----:B------:R-:W2:Y:S02]  /*9030*/  LDG.E.U16 R0, desc[UR36][R4.64] ;  /* 0x0000002404007981 */ /* 0x000ea4000c1e1500 */
[----:B--2---:R-:W-:-:S05]  /*9040*/  HADD2.F32 R0, -RZ, R0.H0_H0 ;  /* 0x20000000ff007230 */ /* 0x004fca0000004100 */
[----:B------:R-:W-:-:S04]  /*9050*/  FSETP.NEU.FTZ.AND P0, PT, R0, RZ, PT ;  /* 0x000000ff0000720b */ /* 0x000fc80003f1d000 */
[----:B------:R-:W-:Y:S01]  /*9060*/  P2R R34, PR, RZ, 0x1 ;  /* 0x00000001ff227803 */ /* 0x000fe20000000000 */
[----:B------:R-:W-:Y:S08]  /*9070*/  BRA `(.L_x_12526) ;  /* 0x0000000400fc7947 */ /* 0x000ff00003800000 */
.L_x_12529:
        /* <DEDUP_REMOVED lines=12> */
.L_x_12532:
        /* <DEDUP_REMOVED lines=10> */
.L_x_12531:
[----:B------:R-:W2:Y:S02]  /*91e0*/  LDG.E.64 R4, desc[UR36][R4.64] ;  /* 0x0000002404047981 */ /* 0x000ea4000c1e1b00 */
[----:B--2---:R-:W-:-:S06]  /*91f0*/  DSETP.NEU.AND P0, PT, R4, RZ, PT ;  /* 0x000000ff0400722a */ /* 0x004fcc0003f0d000 */
[----:B------:R-:W-:Y:S01]  /*9200*/  P2R R34, PR, RZ, 0x1 ;  /* 0x00000001ff227803 */ /* 0x000fe20000000000 */
[----:B------:R-:W-:Y:S07]  /*9210*/  BRA `(.L_x_12526) ;  /* 0x0000000400947947 */ /* 0x000fee0003800000 */
.L_x_12521:
        /* <DEDUP_REMOVED lines=12> */
.L_x_12535:
[----:B0--34-:R-:W2:Y:S02]  /*92e0*/  LDG.E.128 R4, desc[UR36][R4.64] ;  /* 0x0000002404047981 */ /* 0x019ea4000c1e1d00 */
[----:B--2---:R-:W-:-:S06]  /*92f0*/  DSETP.NEU.AND P0, PT, R6, RZ, PT ;  /* 0x000000ff0600722a */ /* 0x004fcc0003f0d000 */
[----:B------:R-:W-:-:S06]  /*9300*/  DSETP.NEU.OR P0, PT, R4, RZ, P0 ;  /* 0x000000ff0400722a */ /* 0x000fcc000070d400 */
[----:B------:R-:W-:Y:S01]  /*9310*/  P2R R34, PR, RZ, 0x1 ;  /* 0x00000001ff227803 */ /* 0x000fe20000000000 */
[----:B------:R-:W-:Y:S07]  /*9320*/  BRA `(.L_x_12526) ;  /* 0x0000000400507947 */ /* 0x000fee0003800000 */
.L_x_12534:
        /* <DEDUP_REMOVED lines=10> */
.L_x_12537:
        /* <DEDUP_REMOVED lines=12> */
.L_x_12536:
[----:B------:R-:W2:Y:S02]  /*9490*/  LDG.E.U16 R0, desc[UR36][R4.64] ;  /* 0x0000002404007981 */ /* 0x000ea4000c1e1500 */
[----:B--2---:R-:W-:-:S05]  /*94a0*/  IMAD.U32 R0, R0, 0x10000, RZ ;  /* 0x0001000000007824 */ /* 0x004fca00078e00ff */
[----:B------:R-:W-:-:S04]  /*94b0*/  FSETP.NEU.FTZ.AND P0, PT, R0, RZ, PT ;  /* 0x000000ff0000720b */ /* 0x000fc80003f1d000 */
[----:B------:R-:W-:Y:S01]  /*94c0*/  P2R R34, PR, RZ, 0x1 ;  /* 0x00000001ff227803 */ /* 0x000fe20000000000 */
[----:B------:R-:W-:Y:S08]  /*94d0*/  BRA `(.L_x_12526) ;  /* 0x0000000000e47947 */ /* 0x000ff00003800000 */
.L_x_12533:
        /* <DEDUP_REMOVED lines=12> */
.L_x_12540:
[----:B------:R-:W2:Y:S02]  /*95a0*/  LDG.E.U8 R4, desc[UR36][R4.64] ;  /* 0x0000002404047981 */ /* 0x000ea4000c1e1100 */
[----:B--2---:R-:W-:-:S04]  /*95b0*/  ISETP.NE.AND P0, PT, R4, RZ, PT ;  /* 0x000000ff0400720c */ /* 0x004fc80003f05270 */
[----:B------:R-:W-:Y:S01]  /*95c0*/  P2R R34, PR, RZ, 0x1 ;  /* 0x00000001ff227803 */ /* 0x000fe20000000000 */
[----:B------:R-:W-:Y:S08]  /*95d0*/  BRA `(.L_x_12526) ;  /* 0x0000000000a47947 */ /* 0x000ff00003800000 */
.L_x_12539:
[----:B------:R-:W2:Y:S02]  /*95e0*/  LDG.E.U8 R4, desc[UR36][R4.64] ;  /* 0x0000002404047981 */ /* 0x000ea4000c1e1100 */
[----:B--2---:R-:W-:-:S04]  /*95f0*/  ISETP.NE.AND P0, PT, R4, RZ, PT ;  /* 0x000000ff0400720c */ /* 0x004fc80003f05270 */
[----:B------:R-:W-:Y:S01]  /*9600*/  P2R R34, PR, RZ, 0x1 ;  /* 0x00000001ff227803 */ /* 0x000fe20000000000 */
[----:B------:R-:W-:Y:S08]  /*9610*/  BRA `(.L_x_12526) ;  /* 0x0000000000947947 */ /* 0x000ff00003800000 */
.L_x_12538:
        /* <DEDUP_REMOVED lines=10> */
.L_x_12525:
        /* <DEDUP_REMOVED lines=16> */
.L_x_12543:
[----:B------:R-:W-:-:S04]  /*97c0*/  PLOP3.LUT P0, PT, PT, PT, PT, 0x8, 0x80 ;  /* 0x000000000080781c */ /* 0x000fc80003f0e170 */
[----:B------:R-:W-:Y:S01]  /*97d0*/  P2R R34, PR, RZ, 0x1 ;  /* 0x00000001ff227803 */ /* 0x000fe20000000000 */
[----:B------:R-:W-:Y:S08]  /*97e0*/  BRA `(.L_x_12526) ;  /* 0x0000000000207947 */ /* 0x000ff00003800000 */
.L_x_12542:
[----:B------:R-:W2:Y:S02]  /*97f0*/  LDG.E.64 R4, desc[UR36][R4.64] ;  /* 0x0000002404047981 */ /* 0x000ea4000c1e1b00 */
[----:B--2---:R-:W-:-:S04]  /*9800*/  ISETP.NE.U32.AND P0, PT, R4, RZ, PT ;  /* 0x000000ff0400720c */ /* 0x004fc80003f05070 */
[----:B------:R-:W-:-:S04]  /*9810*/  ISETP.NE.AND.EX P0, PT, R5, RZ, PT, P0 ;  /* 0x000000ff0500720c */ /* 0x000fc80003f05300 */
[----:B------:R-:W-:Y:S01]  /*9820*/  P2R R34, PR, RZ, 0x1 ;  /* 0x00000001ff227803 */ /* 0x000fe20000000000 */
[----:B------:R-:W-:Y:S08]  /*9830*/  BRA `(.L_x_12526) ;  /* 0x00000000000c7947 */ /* 0x000ff00003800000 */
.L_x_12541:
[----:B------:R-:W2:Y:S02]  /*9840*/  LDG.E R4, desc[UR36][R4.64] ;  /* 0x0000002404047981 */ /* 0x000ea4000c1e1900 */
[----:B--2---:R-:W-:-:S04]  /*9850*/  ISETP.NE.AND P0, PT, R4, RZ, PT ;  /* 0x000000ff0400720c */ /* 0x004fc80003f05270 */
[----:B------:R-:W-:-:S09]  /*9860*/  P2R R34, PR, RZ, 0x1 ;  /* 0x00000001ff227803 */ /* 0x000fd20000000000 */
.L_x_12526:
[----:B------:R-:W-:Y:S05]  /*9870*/  BSYNC.RECONVERGENT B6 ;  /* 0x0000000000067941 */ /* 0x000fea0003800200 */
.L_x_12520:
[----:B------:R-:W1:Y:S01]  /*9880*/  LDCU.U8 UR6, c[0x0][0x3be] ;  /* 0x000077c0ff0677ac */ /* 0x000e620008000000 */
[----:B0--34-:R-:W0:Y:S01]  /*9890*/  LDC.64 R6, c[0x0][0x3b0] ;  /* 0x0000ec00ff067b82 */ /* 0x019e220000000a00 */
[----:B------:R-:W2:Y:S01]  /*98a0*/  LDCU UR5, c[0x0][0x3c8] ;  /* 0x00007900ff0577ac */ /* 0x000ea20008000800 */
[----:B-1----:R-:W-:-:S04]  /*98b0*/  UPRMT UR4, UR6, 0x9910, URZ ;  /* 0x0000991006047896 */ /* 0x002fc800080000ff */
        /* <DEDUP_REMOVED lines=16> */
.L_x_12547:
[----:B------:R0:W5:Y:S01]  /*99c0*/  LDG.E.U8 R4, desc[UR36][R6.64] ;  /* 0x0000002406047981 */ /* 0x000162000c1e1100 */
[----:B------:R-:W-:Y:S01]  /*99d0*/  IMAD.MOV.U32 R5, RZ, RZ, RZ ;  /* 0x000000ffff057224 */ /* 0x000fe200078e00ff */
[----:B------:R-:W-:Y:S06]  /*99e0*/  BRA `(.L_x_12549) ;  /* 0x0000000c00447947 */ /* 0x000fec0003800000 */
.L_x_12546:
        /* <DEDUP_REMOVED lines=8> */
.L_x_12551:
[----:B------:R-:W2:Y:S02]  /*9a70*/  LDG.E R4, desc[UR36][R6.64] ;  /* 0x0000002406047981 */ /* 0x000ea4000c1e1900 */
[----:B--2---:R-:W-:Y:S01]  /*9a80*/  SHF.R.S32.HI R5, RZ, 0x1f, R4 ;  /* 0x0000001fff057819 */ /* 0x004fe20000011404 */
[----:B------:R-:W-:Y:S06]  /*9a90*/  BRA `(.L_x_12549) ;  /* 0x0000000c00187947 */ /* 0x000fec0003800000 */
.L_x_12550:
[----:B------:R-:W2:Y:S02]  /*9aa0*/  LDG.E.S16 R4, desc[UR36][R6.64] ;  /* 0x0000002406047981 */ /* 0x000ea4000c1e1700 */
[----:B--2---:R-:W-:Y:S01]  /*9ab0*/  SHF.R.S32.HI R5, RZ, 0x1f, R4 ;  /* 0x0000001fff057819 */ /* 0x004fe20000011404 */
[----:B------:R-:W-:Y:S06]  /*9ac0*/  BRA `(.L_x_12549) ;  /* 0x0000000c000c7947 */ /* 0x000fec0003800000 */
.L_x_12545:
        /* <DEDUP_REMOVED lines=9> */
.L_x_12553:
[----:B------:R-:W2:Y:S02]  /*9b60*/  LDG.E.U16 R6, desc[UR36][R6.64] ;  /* 0x0000002406067981 */ /* 0x000ea4000c1e1500 */
[----:B--2---:R-:W-:-:S06]  /*9b70*/  HADD2.F32 R4, -RZ, R6.H0_H0 ;  /* 0x20000006ff047230 */ /* 0x004fcc0000004100 */
[----:B------:R-:W0:Y:S01]  /*9b80*/  F2I.S64.TRUNC R4, R4 ;  /* 0x0000000400047311 */ /* 0x000e22000020d900 */
[----:B------:R-:W-:Y:S05]  /*9b90*/  BRA `(.L_x_12549) ;  /* 0x0000000800d87947 */ /* 0x000fea0003800000 */
.L_x_12552:
        /* <DEDUP_REMOVED lines=9> */
.L_x_12555:
[----:B------:R-:W2:Y:S02]  /*9c30*/  LDG.E.U16 R6, desc[UR36][R6.64] ;  /* 0x0000002406067981 */ /* 0x000ea4000c1e1500 */
[----:B--2---:R-:W-:-:S06]  /*9c40*/  HADD2.F32 R4, -RZ, R6.H0_H0 ;  /* 0x20000006ff047230 */ /* 0x004fcc0000004100 */
[----:B------:R-:W0:Y:S01]  /*9c50*/  F2I.S64.TRUNC R4, R4 ;  /* 0x0000000400047311 */ /* 0x000e22000020d900 */
[----:B------:R-:W-:Y:S05]  /*9c60*/  BRA `(.L_x_12549) ;  /* 0x0000000800a47947 */ /* 0x000fea0003800000 */
.L_x_12554:
[----:B------:R-:W2:Y:S02]  /*9c70*/  LDG.E.64 R4, desc[UR36][R6.64] ;  /* 0x0000002406047981 */ /* 0x000ea4000c1e1b00 */
[----:B--2---:R-:W0:Y:S01]  /*9c80*/  F2I.S64.F64.TRUNC R4, R4 ;  /* 0x0000000400047311 */ /* 0x004e22000030d900 */
[----:B------:R-:W-:Y:S05]  /*9c90*/  BRA `(.L_x_12549) ;  /* 0x0000000800987947 */ /* 0x000fea0003800000 */
.L_x_12544:
        /* <DEDUP_REMOVED lines=13> */
.L_x_12558:
[----:B------:R-:W2:Y:S02]  /*9d70*/  LDG.E.64 R4, desc[UR36][R6.64] ;  /* 0x0000002406047981 */ /* 0x000ea4000c1e1b00 */
[----:B--2---:R-:W0:Y:S01]  /*9d80*/  F2I.S64.F64.TRUNC R4, R4 ;  /* 0x0000000400047311 */ /* 0x004e22000030d900 */
[----:B------:R-:W-:Y:S05]  /*9d90*/  BRA `(.L_x_12549) ;  /* 0x0000000800587947 */ /* 0x000fea0003800000 */
.L_x_12557:
        /* <DEDUP_REMOVED lines=26> */
.L_x_12560:
        /* <DEDUP_REMOVED lines=14> */
.L_x_12559:
[----:B------:R-:W2:Y:S02]  /*a020*/  LDG.E.U16 R4, desc[UR36][R6.64] ;  /* 0x0000002406047981 */ /* 0x000ea4000c1e1500 */
[----:B--2---:R-:W-:-:S06]  /*a030*/  IMAD.U32 R4, R4, 0x10000, RZ ;  /* 0x0001000004047824 */ /* 0x004fcc00078e00ff */
[----:B------:R-:W0:Y:S01]  /*a040*/  F2I.S64.TRUNC R4, R4 ;  /* 0x0000000400047311 */ /* 0x000e22000020d900 */
[----:B------:R-:W-:Y:S05]  /*a050*/  BRA `(.L_x_12549) ;  /* 0x0000000400a87947 */ /* 0x000fea0003800000 */
.L_x_12556:
        /* <DEDUP_REMOVED lines=11> */
.L_x_12563:
        /* <DEDUP_REMOVED lines=21> */
.L_x_12567:
[----:B------:R-:W-:Y:S05]  /*a260*/  BSYNC.RECONVERGENT B1 ;  /* 0x0000000000017941 */ /* 0x000fea0003800200 */
.L_x_12566:
[----:B------:R-:W-:Y:S01]  /*a270*/  IMAD.SHL.U32 R0, R0, 0x100000, RZ ;  /* 0x0010000000007824 */ /* 0x000fe200078e00ff */
[----:B------:R-:W-:-:S04]  /*a280*/  LEA R3, R3, 0x3b800000, 0x17 ;  /* 0x3b80000003037811 */ /* 0x000fc800078eb8ff */
[----:B------:R-:W-:-:S07]  /*a290*/  LOP3.LUT R4, R3, R0, R7, 0xfe, !PT ;  /* 0x0000000003047212 */ /* 0x000fce00078efe07 */
.L_x_12565:
[----:B------:R-:W-:Y:S05]  /*a2a0*/  BSYNC.RECONVERGENT B0 ;  /* 0x0000000000007941 */ /* 0x000fea0003800200 */
.L_x_12564:
[----:B------:R-:W2:Y:S01]  /*a2b0*/  F2I.S64.TRUNC R4, R4 ;  /* 0x0000000400047311 */ /* 0x000ea2000020d900 */
[----:B------:R-:W-:Y:S05]  /*a2c0*/  BRA `(.L_x_12549) ;  /* 0x00000004000c7947 */ /* 0x000fea0003800000 */
.L_x_12562:
        /* <DEDUP_REMOVED lines=21> */
.L_x_12571:
[----:B------:R-:W-:Y:S05]  /*a420*/  BSYNC.RECONVERGENT B1 ;  /* 0x0000000000017941 */ /* 0x000fea0003800200 */
.L_x_12570:
[----:B------:R-:W-:Y:S01]  /*a430*/  IMAD.SHL.U32 R0, R0, 0x200000, RZ ;  /* 0x0020000000007824 */ /* 0x000fe200078e00ff */
[----:B------:R-:W-:-:S04]  /*a440*/  LEA R3, R3, 0x37800000, 0x17 ;  /* 0x3780000003037811 */ /* 0x000fc800078eb8ff */
[----:B------:R-:W-:-:S07]  /*a450*/  LOP3.LUT R4, R3, R0, R7, 0xfe, !PT ;  /* 0x0000000003047212 */ /* 0x000fce00078efe07 */
.L_x_12569:
[----:B------:R-:W-:Y:S05]  /*a460*/  BSYNC.RECONVERGENT B0 ;  /* 0x0000000000007941 */ /* 0x000fea0003800200 */
.L_x_12568:
[----:B------:R-:W0:Y:S01]  /*a470*/  F2I.S64.TRUNC R4, R4 ;  /* 0x0000000400047311 */ /* 0x000e22000020d900 */
[----:B------:R-:W-:Y:S05]  /*a480*/  BRA `(.L_x_12549) ;  /* 0x00000000009c7947 */ /* 0x000fea0003800000 */
.L_x_12561:
        /* <DEDUP_REMOVED lines=14> */
.L_x_12575:
[----:B------:R-:W-:Y:S05]  /*a570*/  BSYNC.RECONVERGENT B0 ;  /* 0x0000000000007941 */ /* 0x000fea0003800200 */
.L_x_12574:
[----:B------:R-:W3:Y:S01]  /*a580*/  F2I.S64.TRUNC R4, R4 ;  /* 0x0000000400047311 */ /* 0x000ee2000020d900 */
[----:B------:R-:W-:Y:S05]  /*a590*/  BRA `(.L_x_12549) ;  /* 0x0000000000587947 */ /* 0x000fea0003800000 */
.L_x_12548:
        /* <DEDUP_REMOVED lines=16> */
.L_x_12576:
[----:B------:R-:W-:Y:S01]  /*a6a0*/  CS2R R4, SRZ ;  /* 0x0000000000047805 */ /* 0x000fe2000001ff00 */
[----:B------:R-:W-:Y:S06]  /*a6b0*/  BRA `(.L_x_12549) ;  /* 0x0000000000107947 */ /* 0x000fec0003800000 */
.L_x_12573:
[----:B------:R4:W5:Y:S01]  /*a6c0*/  LDG.E.64 R4, desc[UR36][R6.64] ;  /* 0x0000002406047981 */ /* 0x000962000c1e1b00 */
[----:B------:R-:W-:Y:S05]  /*a6d0*/  BRA `(.L_x_12549) ;  /* 0x0000000000087947 */ /* 0x000fea0003800000 */
.L_x_12572:
[----:B------:R0:W5:Y:S01]  /*a6e0*/  LDG.E R4, desc[UR36][R6.64] ;  /* 0x0000002406047981 */ /* 0x000162000c1e1900 */
[----:B------:R-:W-:-:S07]  /*a6f0*/  IMAD.MOV.U32 R5, RZ, RZ, RZ ;  /* 0x000000ffff057224 */ /* 0x000fce00078e00ff */
.L_x_12549:
[----:B------:R-:W-:-:S04]  /*a700*/  ISETP.NE.AND P0, PT, R34, RZ, PT ;  /* 0x000000ff2200720c */ /* 0x000fc80003f05270 */
[----:B------:R-:W-:-:S13]  /*a710*/  PLOP3.LUT P0, PT, P0, PT, PT, 0x8, 0x80 ;  /* 0x000000000080781c */ /* 0x000fda000070e170 */
.L_x_12486:
[----:B------:R-:W-:Y:S05]  /*a720*/  BSYNC.RECONVERGENT B7 ;  /* 0x0000000000077941 */ /* 0x000fea0003800200 */
.L_x_12485:
[----:B------:R-:W-:Y:S01]  /*a730*/  VIADD R25, R19, 0x80 ;  /* 0x0000008013197836 */ /* 0x000fe20000000000 */
[----:B------:R-:W-:Y:S01]  /*a740*/  ISETP.NE.AND P1, PT, R27, RZ, PT ;  /* 0x000000ff1b00720c */ /* 0x000fe20003f25270 */
[----:B0-2---:R-:W-:Y:S01]  /*a750*/  VIADD R3, R19, 0x100 ;  /* 0x0000010013037836 */ /* 0x005fe20000000000 */
[----:B------:R-:W-:Y:S01]  /*a760*/  ISETP.NE.AND P2, PT, R31, RZ, PT ;  /* 0x000000ff1f00720c */ /* 0x000fe20003f45270 */
[----:B-1-34-:R-:W-:Y:S01]  /*a770*/  VIADD R7, R19, 0x180 ;  /* 0x0000018013077836 */ /* 0x01afe20000000000 */
[-C--:B------:R-:W-:Y:S02]  /*a780*/  ISETP.GE.OR P1, PT, R25, R18.reuse, P1 ;  /* 0x000000121900720c */ /* 0x080fe40000f26670 */
[-C--:B------:R-:W-:Y:S02]  /*a790*/  ISETP.GE.OR P2, PT, R3, R18.reuse, P2 ;  /* 0x000000120300720c */ /* 0x080fe40001746670 */
[----:B------:R-:W-:Y:S02]  /*a7a0*/  ISETP.GE.OR P0, PT, R7, R18, P0 ;  /* 0x000000120700720c */ /* 0x000fe40000706670 */
[----:B------:R-:W-:-:S07]  /*a7b0*/  ISETP.NE.AND P5, PT, R24, RZ, PT ;  /* 0x000000ff1800720c */ /* 0x000fce0003fa5270 */
[----:B------:R-:W0:Y:S08]  /*a7c0*/  @!P1 LDC.64 R10, c[0x0][0x388] ;  /* 0x0000e200ff0a9b82 */ /* 0x000e300000000a00 */
[----:B------:R-:W1:Y:S08]  /*a7d0*/  @!P2 LDC.64 R12, c[0x0][0x388] ;  /* 0x0000e200ff0cab82 */ /* 0x000e700000000a00 */
[----:B------:R-:W2:Y:S08]  /*a7e0*/  @!P0 LDC.64 R8, c[0x0][0x388] ;  /* 0x0000e200ff088b82 */ /* 0x000eb00000000a00 */
[----:B------:R-:W3:Y:S01]  /*a7f0*/  @!P5 LDC.64 R6, c[0x0][0x388] ;  /* 0x0000e200ff06db82 */ /* 0x000ee20000000a00 */
[----:B0----5:R-:W-:-:S05]  /*a800*/  @!P1 IADD3 R10, P3, PT, R28, R10, RZ ;  /* 0x0000000a1c0a9210 */ /* 0x021fca0007f7e0ff */
[----:B------:R-:W-:Y:S01]  /*a810*/  @!P1 IMAD.X R11, R29, 0x1, R11, P3 ;  /* 0x000000011d0b9824 */ /* 0x000fe200018e060b */
[----:B-1----:R-:W-:-:S04]  /*a820*/  @!P2 IADD3 R12, P4, PT, R32, R12, RZ ;  /* 0x0000000c200ca210 */ /* 0x002fc80007f9e0ff */
[----:B------:R0:W5:Y:S01]  /*a830*/  @!P1 LDG.E.U8 R23, desc[UR36][R10.64] ;  /* 0x000000240a179981 */ /* 0x000162000c1e1100 */
[----:B------:R-:W-:Y:S01]  /*a840*/  @!P2 IMAD.X R13, R33, 0x1, R13, P4 ;  /* 0x00000001210da824 */ /* 0x000fe200020e060d */
[----:B--2---:R-:W-:-:S04]  /*a850*/  @!P0 IADD3 R8, P3, PT, R4, R8, RZ ;  /* 0x0000000804088210 */ /* 0x004fc80007f7e0ff */
[----:B------:R0:W5:Y:S01]  /*a860*/  @!P2 LDG.E.U8 R26, desc[UR36][R12.64] ;  /* 0x000000240c1aa981 */ /* 0x000162000c1e1100 */
[----:B------:R-:W-:Y:S01]  /*a870*/  @!P0 IMAD.X R9, R5, 0x1, R9, P3 ;  /* 0x0000000105098824 */ /* 0x000fe200018e0609 */
[----:B---3--:R-:W-:Y:S02]  /*a880*/  @!P5 IADD3 R4, P4, PT, R16, R6, RZ ;  /* 0x000000061004d210 */ /* 0x008fe40007f9e0ff */
[----:B------:R-:W1:Y:S02]  /*a890*/  LDC.U8 R16, c[0x0][0x3cc] ;  /* 0x0000f300ff107b82 */ /* 0x000e640000000000 */
[----:B------:R0:W5:Y:S01]  /*a8a0*/  @!P0 LDG.E.U8 R30, desc[UR36][R8.64] ;  /* 0x00000024081e8981 */ /* 0x000162000c1e1100 */
        /* <DEDUP_REMOVED lines=9> */
[----:B-1----:R-:W-:Y:S01]  /*a940*/  PRMT R4, R16, 0x9910, RZ ;  /* 0x0000991010047816 */ /* 0x002fe200000000ff */
[----:B------:R-:W-:Y:S02]  /*a950*/  BSSY.RECONVERGENT B6, `(.L_x_12580) ;  /* 0x00000ff000067945 */ /* 0x000fe40003800200 */
        /* <DEDUP_REMOVED lines=17> */
.L_x_12584:
[----:B-----5:R0:W-:Y:S01]  /*aa70*/  STG.E.U8 desc[UR36][R8.64], R22 ;  /* 0x0000001608007986 */ /* 0x0201e2000c101124 */
[----:B------:R-:W-:Y:S01]  /*aa80*/  IMAD.MOV.U32 R19, RZ, RZ, R25 ;  /* 0x000000ffff137224 */ /* 0x000fe200078e0019 */
[----:B------:R-:W-:Y:S06]  /*aa90*/  BRA `(.L_x_12586) ;  /* 0x0000000c00a87947 */ /* 0x000fec0003800000 */
.L_x_12583:
[----:B------:R-:W-:-:S13]  /*aaa0*/  ISETP.NE.AND P0, PT, R0, 0x2, PT ;  /* 0x000000020000780c */ /* 0x000fda0003f05270 */
[----:B------:R-:W-:Y:S05]  /*aab0*/  @!P0 BRA `(.L_x_12587) ;  /* 0x0000000000348947 */ /* 0x000fea0003800000 */
[----:B------:R-:W-:-:S13]  /*aac0*/  ISETP.NE.AND P0, PT, R0, 0x3, PT ;  /* 0x000000030000780c */ /* 0x000fda0003f05270 */
[----:B------:R-:W-:Y:S05]  /*aad0*/  @!P0 BRA `(.L_x_12588) ;  /* 0x00000000001c8947 */ /* 0x000fea0003800000 */
[----:B------:R-:W-:-:S13]  /*aae0*/  ISETP.NE.AND P0, PT, R0, 0x4, PT ;  /* 0x000000040000780c */ /* 0x000fda0003f05270 */
[----:B------:R-:W-:Y:S05]  /*aaf0*/  @P0 BRA `(.L_x_12585) ;  /* 0x0000000800e40947 */ /* 0x000fea0003800000 */
[----:B-----5:R-:W-:Y:S01]  /*ab00*/  LOP3.LUT R4, R22, 0xff, RZ, 0xc0, !PT ;  /* 0x000000ff16047812 */ /* 0x020fe200078ec0ff */
[----:B------:R-:W-:Y:S02]  /*ab10*/  IMAD.MOV.U32 R5, RZ, RZ, RZ ;  /* 0x000000ffff057224 */ /* 0x000fe400078e00ff */
[----:B------:R-:W-:-:S03]  /*ab20*/  IMAD.MOV.U32 R19, RZ, RZ, R25 ;  /* 0x000000ffff137224 */ /* 0x000fc600078e0019 */
[----:B------:R0:W-:Y:S01]  /*ab30*/  STG.E.64 desc[UR36][R8.64], R4 ;  /* 0x0000000408007986 */ /* 0x0001e2000c101b24 */
[----:B------:R-:W-:Y:S05]  /*ab40*/  BRA `(.L_x_12586) ;  /* 0x0000000c007c7947 */ /* 0x000fea0003800000 */
.L_x_12588:
[----:B-----5:R-:W-:Y:S01]  /*ab50*/  LOP3.LUT R3, R22, 0xff, RZ, 0xc0, !PT ;  /* 0x000000ff16037812 */ /* 0x020fe200078ec0ff */
[----:B------:R-:W-:-:S04]  /*ab60*/  IMAD.MOV.U32 R19, RZ, RZ, R25 ;  /* 0x000000ffff137224 */ /* 0x000fc800078e0019 */
[----:B------:R0:W-:Y:S01]  /*ab70*/  STG.E desc[UR36][R8.64], R3 ;  /* 0x0000000308007986 */ /* 0x0001e2000c101924 */
[----:B------:R-:W-:Y:S05]  /*ab80*/  BRA `(.L_x_12586) ;  /* 0x0000000c006c7947 */ /* 0x000fea0003800000 */
.L_x_12587:
[----:B-----5:R-:W-:Y:S01]  /*ab90*/  LOP3.LUT R3, R22, 0xff, RZ, 0xc0, !PT ;  /* 0x000000ff16037812 */ /* 0x020fe200078ec0ff */
[----:B------:R-:W-:-:S04]  /*aba0*/  IMAD.MOV.U32 R19, RZ, RZ, R25 ;  /* 0x000000ffff137224 */ /* 0x000fc800078e0019 */
[----:B------:R0:W-:Y:S01]  /*abb0*/  STG.E.U16 desc[UR36][R8.64], R3 ;  /* 0x0000000308007986 */ /* 0x0001e2000c101524 */
[----:B------:R-:W-:Y:S05]  /*abc0*/  BRA `(.L_x_12586) ;  /* 0x0000000c005c7947 */ /* 0x000fea0003800000 */
.L_x_12582:
[----:B------:R-:W-:-:S13]  /*abd0*/  ISETP.GT.AND P0, PT, R0, 0x6, PT ;  /* 0x000000060000780c */ /* 0x000fda0003f04270 */
[----:B------:R-:W-:Y:S05]  /*abe0*/  @P0 BRA `(.L_x_12589) ;  /* 0x00000000003c0947 */ /* 0x000fea0003800000 */
[----:B------:R-:W-:-:S13]  /*abf0*/  ISETP.NE.AND P0, PT, R0, 0x5, PT ;  /* 0x000000050000780c */ /* 0x000fda0003f05270 */
[----:B------:R-:W-:Y:S05]  /*ac00*/  @!P0 BRA `(.L_x_12590) ;  /* 0x00000000001c8947 */ /* 0x000fea0003800000 */
[----:B------:R-:W-:-:S13]  /*ac10*/  ISETP.NE.AND P0, PT, R0, 0x6, PT ;  /* 0x000000060000780c */ /* 0x000fda0003f05270 */
[----:B------:R-:W-:Y:S05]  /*ac20*/  @P0 BRA `(.L_x_12585) ;  /* 0x0000000800980947 */ /* 0x000fea0003800000 */
[----:B-----5:R-:W-:Y:S01]  /*ac30*/  LOP3.LUT R3, R22, 0xff, RZ, 0xc0, !PT ;  /* 0x000000ff16037812 */ /* 0x020fe200078ec0ff */
[----:B------:R-:W-:-:S05]  /*ac40*/  IMAD.MOV.U32 R19, RZ, RZ, R25 ;  /* 0x000000ffff137224 */ /* 0x000fca00078e0019 */
[----:B------:R-:W0:Y:S02]  /*ac50*/  I2F.U16 R3, R3 ;  /* 0x0000000300037306 */ /* 0x000e240000101000 */
[----:B0-----:R0:W-:Y:S01]  /*ac60*/  STG.E desc[UR36][R8.64], R3 ;  /* 0x0000000308007986 */ /* 0x0011e2000c101924 */
[----:B------:R-:W-:Y:S05]  /*ac70*/  BRA `(.L_x_12586) ;  /* 0x0000000c00307947 */ /* 0x000fea0003800000 */
.L_x_12590:
[----:B-----5:R-:W-:Y:S01]  /*ac80*/  LOP3.LUT R22, R22, 0xff, RZ, 0xc0, !PT ;  /* 0x000000ff16167812 */ /* 0x020fe200078ec0ff */
[----:B------:R-:W-:-:S03]  /*ac90*/  IMAD.MOV.U32 R19, RZ, RZ, R25 ;  /* 0x000000ffff137224 */ /* 0x000fc600078e0019 */
[----:B------:R-:W0:Y:S02]  /*aca0*/  I2F.U16 R0, R22 ;  /* 0x0000001600007306 */ /* 0x000e240000101000 */
[----:B0-----:R-:W-:-:S05]  /*acb0*/  F2FP.F16.F32.PACK_AB R0, RZ, R0 ;  /* 0x00000000ff00723e */ /* 0x001fca00000000ff */
[----:B------:R0:W-:Y:S01]  /*acc0*/  STG.E.U16 desc[UR36][R8.64], R0 ;  /* 0x0000000008007986 */ /* 0x0001e2000c101524 */
[----:B------:R-:W-:Y:S05]  /*acd0*/  BRA `(.L_x_12586) ;  /* 0x0000000c00187947 */ /* 0x000fea0003800000 */
.L_x_12589:
        /* <DEDUP_REMOVED lines=8> */
[----:B------:R-:W-:Y:S01]  /*ad60*/  IMAD.MOV.U32 R19, RZ, RZ, R25 ;  /* 0x000000ffff137224 */ /* 0x000fe200078e0019 */
[----:B------:R-:W0:Y:S02]  /*ad70*/  I2F.U16 R4, R22 ;  /* 0x0000001600047306 */ /* 0x000e240000101000 */
[----:B0-----:R0:W-:Y:S01]  /*ad80*/  STG.E.64 desc[UR36][R8.64], R4 ;  /* 0x0000000408007986 */ /* 0x0011e2000c101b24 */
[----:B------:R-:W-:Y:S05]  /*ad90*/  BRA `(.L_x_12586) ;  /* 0x0000000800e87947 */ /* 0x000fea0003800000 */
.L_x_12592:
[----:B-----5:R-:W-:Y:S01]  /*ada0*/  LOP3.LUT R22, R22, 0xff, RZ, 0xc0, !PT ;  /* 0x000000ff16167812 */ /* 0x020fe200078ec0ff */
[----:B------:R-:W-:-:S05]  /*adb0*/  IMAD.MOV.U32 R19, RZ, RZ, R25 ;  /* 0x000000ffff137224 */ /* 0x000fca00078e0019 */
[----:B------:R-:W0:Y:S02]  /*adc0*/  I2F.U16 R22, R22 ;  /* 0x0000001600167306 */ /* 0x000e240000101000 */
[----:B0-----:R-:W-:-:S04]  /*add0*/  F2FP.F16.F32.PACK_AB R3, RZ, R22 ;  /* 0x00000016ff03723e */ /* 0x001fc800000000ff */
[----:B------:R-:W-:-:S05]  /*ade0*/  PRMT R3, R3, 0x5410, RZ ;  /* 0x0000541003037816 */ /* 0x000fca00000000ff */
[----:B------:R0:W-:Y:S01]  /*adf0*/  STG.E desc[UR36][R8.64], R3 ;  /* 0x0000000308007986 */ /* 0x0001e2000c101924 */
[----:B------:R-:W-:Y:S05]  /*ae00*/  BRA `(.L_x_12586) ;  /* 0x0000000800cc7947 */ /* 0x000fea0003800000 */
.L_x_12591:
[----:B-----5:R-:W-:Y:S01]  /*ae10*/  LOP3.LUT R4, R22, 0xff, RZ, 0xc0, !PT ;  /* 0x000000ff16047812 */ /* 0x020fe200078ec0ff */
[----:B------:R-:W-:-:S05]  /*ae20*/  IMAD.MOV.U32 R19, RZ, RZ, R25 ;  /* 0x000000ffff137224 */ /* 0x000fca00078e0019 */
[----:B------:R-:W0:Y:S02]  /*ae30*/  I2F.F64.U16 R4, R4 ;  /* 0x0000000400047312 */ /* 0x000e240000101800 */
[----:B0-----:R0:W-:Y:S01]  /*ae40*/  STG.E.64 desc[UR36][R8.64], R4 ;  /* 0x0000000408007986 */ /* 0x0011e2000c101b24 */
[----:B------:R-:W-:Y:S05]  /*ae50*/  BRA `(.L_x_12586) ;  /* 0x0000000800b87947 */ /* 0x000fea0003800000 */
.L_x_12581:
        /* <DEDUP_REMOVED lines=13> */
.L_x_12595:
[----:B-----5:R-:W-:Y:S02]  /*af30*/  LOP3.LUT R4, R22, 0xff, RZ, 0xc0, !PT ;  /* 0x000000ff16047812 */ /* 0x020fe400078ec0ff */
[----:B------:R-:W-:Y:S01]  /*af40*/  CS2R R6, SRZ ;  /* 0x0000000000067805 */ /* 0x000fe2000001ff00 */
[----:B------:R-:W-:-:S03]  /*af50*/  IMAD.MOV.U32 R19, RZ, RZ, R25 ;  /* 0x000000ffff137224 */ /* 0x000fc600078e0019 */
[----:B------:R-:W0:Y:S02]  /*af60*/  I2F.F64.U16 R4, R4 ;  /* 0x0000000400047312 */ /* 0x000e240000101800 */
[----:B0-----:R0:W-:Y:S01]  /*af70*/  STG.E.128 desc[UR36][R8.64], R4 ;  /* 0x0000000408007986 */ /* 0x0011e2000c101d24 */
[----:B------:R-:W-:Y:S05]  /*af80*/  BRA `(.L_x_12586) ;  /* 0x00000008006c7947 */ /* 0x000fea0003800000 */
.L_x_12594:
        /* <DEDUP_REMOVED lines=8> */
[----:B------:R-:W-:Y:S02]  /*b010*/  IMAD.MOV.U32 R3, RZ, RZ, 0x7f ;  /* 0x0000007fff037424 */ /* 0x000fe400078e00ff */
        /* <DEDUP_REMOVED lines=9> */
.L_x_12599:
[----:B------:R-:W-:Y:S05]  /*b0b0*/  BSYNC.RECONVERGENT B0 ;  /* 0x0000000000007941 */ /* 0x000fea0003800200 */
.L_x_12598:
[----:B------:R0:W-:Y:S01]  /*b0c0*/  STG.E.U8 desc[UR36][R8.64], R3 ;  /* 0x0000000308007986 */ /* 0x0001e2000c101124 */
[----:B------:R-:W-:Y:S01]  /*b0d0*/  IMAD.MOV.U32 R19, RZ, RZ, R25 ;  /* 0x000000ffff137224 */ /* 0x000fe200078e0019 */
[----:B------:R-:W-:Y:S06]  /*b0e0*/  BRA `(.L_x_12586) ;  /* 0x0000000800147947 */ /* 0x000fec0003800000 */
.L_x_12597:
[----:B-----5:R-:W-:-:S04]  /*b0f0*/  LOP3.LUT R22, R22, 0xff, RZ, 0xc0, !PT ;  /* 0x000000ff16167812 */ /* 0x020fc800078ec0ff */
[----:B------:R-:W0:Y:S02]  /*b100*/  I2F.U16 R5, R22 ;  /* 0x0000001600057306 */ /* 0x000e240000101000 */
[----:B0-----:R-:W-:-:S13]  /*b110*/  ISETP.GE.U32.AND P1, PT, R5, 0x47800000, PT ;  /* 0x478000000500780c */ /* 0x001fda0003f26070 */
[----:B------:R-:W-:Y:S01]  /*b120*/  @P1 IMAD.MOV.U32 R3, RZ, RZ, 0x7f ;  /* 0x0000007fff031424 */ /* 0x000fe200078e00ff */
[----:B------:R-:W-:Y:S01]  /*b130*/  @P1 ISETP.GT.U32.AND P0, PT, R5, 0x7f800000, PT ;  /* 0x7f8000000500180c */ /* 0x000fe20003f04070 */
[----:B------:R-:W-:-:S03]  /*b140*/  @P1 IMAD.MOV.U32 R19, RZ, RZ, R25 ;  /* 0x000000ffff131224 */ /* 0x000fc600078e0019 */
[----:B------:R-:W-:-:S05]  /*b150*/  @P1 SEL R3, R3, 0x7c, P0 ;  /* 0x0000007c03031807 */ /* 0x000fca0000000000 */
[----:B------:R0:W-:Y:S01]  /*b160*/  @P1 STG.E.U8 desc[UR36][R8.64], R3 ;  /* 0x0000000308001986 */ /* 0x0001e2000c101124 */
[----:B------:R-:W-:Y:S05]  /*b170*/  @P1 BRA `(.L_x_12586) ;  /* 0x0000000400f01947 */ /* 0x000fea0003800000 */
[----:B------:R-:W-:-:S13]  /*b180*/  ISETP.GT.U32.AND P0, PT, R5, 0x387fffff, PT ;  /* 0x387fffff0500780c */ /* 0x000fda0003f04070 */
[----:B------:R-:W-:Y:S01]  /*b190*/  @P0 SHF.R.U32.HI R0, RZ, 0x15, R5 ;  /* 0x00000015ff000819 */ /* 0x000fe20000011605 */
[C---:B0-----:R-:W-:Y:S01]  /*b1a0*/  @!P0 FADD.FTZ R3, R5.reuse, 128 ;  /* 0x4300000005038421 */ /* 0x041fe20000010000 */
[--C-:B------:R-:W-:Y:S02]  /*b1b0*/  @!P0 IMAD.MOV.U32 R19, RZ, RZ, R25.reuse ;  /* 0x000000ffff138224 */ /* 0x100fe400078e0019 */
[----:B------:R-:W-:Y:S01]  /*b1c0*/  @P0 LOP3.LUT R0, R0, 0x1, RZ, 0xc0, !PT ;  /* 0x0000000100000812 */ /* 0x000fe200078ec0ff */
[----:B------:R-:W-:Y:S01]  /*b1d0*/  @P0 IMAD.MOV.U32 R19, RZ, RZ, R25 ;  /* 0x000000ffff130224 */ /* 0x000fe200078e0019 */
[----:B------:R0:W-:Y:S02]  /*b1e0*/  @!P0 STG.E.U8 desc[UR36][R8.64], R3 ;  /* 0x0000000308008986 */ /* 0x0001e4000c101124 */
[----:B------:R-:W-:-:S04]  /*b1f0*/  @P0 IADD3 R0, PT, PT, R5, 0x80fffff, R0 ;  /* 0x080fffff05000810 */ /* 0x000fc80007ffe000 */
[----:B------:R-:W-:-:S05]  /*b200*/  @P0 SHF.R.U32.HI R5, RZ, 0x15, R0 ;  /* 0x00000015ff050819 */ /* 0x000fca0000011600 */
[----:B------:R0:W-:Y:S01]  /*b210*/  @P0 STG.E.U8 desc[UR36][R8.64], R5 ;  /* 0x0000000508000986 */ /* 0x0001e2000c101124 */
[----:B------:R-:W-:Y:S05]  /*b220*/  BRA `(.L_x_12586) ;  /* 0x0000000400c47947 */ /* 0x000fea0003800000 */
.L_x_12596:
[----:B-----5:R-:W-:Y:S01]  /*b230*/  LOP3.LUT R22, R22, 0xff, RZ, 0xc0, !PT ;  /* 0x000000ff16167812 */ /* 0x020fe200078ec0ff */
[----:B------:R-:W-:-:S03]  /*b240*/  IMAD.MOV.U32 R19, RZ, RZ, R25 ;  /* 0x000000ffff137224 */ /* 0x000fc600078e0019 */
[----:B------:R-:W0:Y:S02]  /*b250*/  I2F.U16 R0, R22 ;  /* 0x0000001600007306 */ /* 0x000e240000101000 */
[----:B0-----:R-:W-:-:S05]  /*b260*/  F2FP.BF16.F32.PACK_AB R0, RZ, R0 ;  /* 0x00000000ff00723e */ /* 0x001fca00000010ff */
[----:B------:R0:W-:Y:S01]  /*b270*/  STG.E.U16 desc[UR36][R8.64], R0 ;  /* 0x0000000008007986 */ /* 0x0001e2000c101524 */
[----:B------:R-:W-:Y:S05]  /*b280*/  BRA `(.L_x_12586) ;  /* 0x0000000400ac7947 */ /* 0x000fea0003800000 */
.L_x_12593:
        /* <DEDUP_REMOVED lines=8> */
[----:B-----5:R-:W-:Y:S01]  /*b310*/  LOP3.LUT R3, R22, 0xff, RZ, 0xc0, !PT ;  /* 0x000000ff16037812 */ /* 0x020fe200078ec0ff */
[----:B------:R-:W-:-:S04]  /*b320*/  IMAD.MOV.U32 R19, RZ, RZ, R25 ;  /* 0x000000ffff137224 */ /* 0x000fc800078e0019 */
[----:B------:R0:W-:Y:S01]  /*b330*/  STG.E.U16 desc[UR36][R8.64], R3 ;  /* 0x0000000308007986 */ /* 0x0001e2000c101524 */
[----:B------:R-:W-:Y:S05]  /*b340*/  BRA `(.L_x_12586) ;  /* 0x00000004007c7947 */ /* 0x000fea0003800000 */
.L_x_12602:
[----:B-----5:R-:W-:Y:S01]  /*b350*/  LOP3.LUT R22, R22, 0xff, RZ, 0xc0, !PT ;  /* 0x000000ff16167812 */ /* 0x020fe200078ec0ff */
[----:B------:R-:W-:Y:S01]  /*b360*/  BSSY.RECONVERGENT B0, `(.L_x_12603) ;  /* 0x0000012000007945 */ /* 0x000fe20003800200 */
[----:B------:R-:W-:Y:S02]  /*b370*/  IMAD.MOV.U32 R4, RZ, RZ, 0x80 ;  /* 0x00000080ff047424 */ /* 0x000fe400078e00ff */
[----:B------:R-:W0:Y:S02]  /*b380*/  I2F.U16 R3, R22 ;  /* 0x0000001600037306 */ /* 0x000e240000101000 */
[----:B0-----:R-:W-:-:S13]  /*b390*/  ISETP.GT.U32.AND P0, PT, R3, 0x437fffff, PT ;  /* 0x437fffff0300780c */ /* 0x001fda0003f04070 */
        /* <DEDUP_REMOVED lines=8> */
.L_x_12605:
[----:B------:R-:W-:-:S04]  /*b420*/  SHF.R.U32.HI R0, RZ, 0x14, R3 ;  /* 0x00000014ff007819 */ /* 0x000fc80000011603 */
[----:B------:R-:W-:-:S04]  /*b430*/  LOP3.LUT R0, R0, 0x1, RZ, 0xc0, !PT ;  /* 0x0000000100007812 */ /* 0x000fc800078ec0ff */
[----:B------:R-:W-:-:S04]  /*b440*/  IADD3 R0, PT, PT, R3, 0x487ffff, R0 ;  /* 0x0487ffff03007810 */ /* 0x000fc80007ffe000 */
[----:B------:R-:W-:-:S04]  /*b450*/  SHF.R.U32.HI R0, RZ, 0x14, R0 ;  /* 0x00000014ff007819 */ /* 0x000fc80000011600 */
[----:B------:R-:W-:-:S07]  /*b460*/  LOP3.LUT R0, R0, 0xff, RZ, 0xc0, !PT ;  /* 0x000000ff00007812 */ /* 0x000fce00078ec0ff */
.L_x_12606:
[----:B------:R-:W-:-:S07]  /*b470*/  PRMT R4, R0, 0x7610, R4 ;  /* 0x0000761000047816 */ /* 0x000fce0000000004 */
.L_x_12604:
[----:B------:R-:W-:Y:S05]  /*b480*/  BSYNC.RECONVERGENT B0 ;  /* 0x0000000000007941 */ /* 0x000fea0003800200 */
.L_x_12603:
[----:B------:R4:W-:Y:S01]  /*b490*/  STG.E.U8 desc[UR36][R8.64], R4 ;  /* 0x0000000408007986 */ /* 0x0009e2000c101124 */
[----:B------:R-:W-:Y:S01]  /*b4a0*/  IMAD.MOV.U32 R19, RZ, RZ, R25 ;  /* 0x000000ffff137224 */ /* 0x000fe200078e0019 */
[----:B------:R-:W-:Y:S06]  /*b4b0*/  BRA `(.L_x_12586) ;  /* 0x0000000400207947 */ /* 0x000fec0003800000 */
.L_x_12601:
        /* <DEDUP_REMOVED lines=13> */
.L_x_12609:
[----:B------:R-:W-:-:S04]  /*b590*/  SHF.R.U32.HI R0, RZ, 0x15, R3 ;  /* 0x00000015ff007819 */ /* 0x000fc80000011603 */
[----:B------:R-:W-:-:S04]  /*b5a0*/  LOP3.LUT R0, R0, 0x1, RZ, 0xc0, !PT ;  /* 0x0000000100007812 */ /* 0x000fc800078ec0ff */
[----:B------:R-:W-:-:S04]  /*b5b0*/  IADD3 R0, PT, PT, R3, 0x88fffff, R0 ;  /* 0x088fffff03007810 */ /* 0x000fc80007ffe000 */
[----:B------:R-:W-:-:S04]  /*b5c0*/  SHF.R.U32.HI R0, RZ, 0x15, R0 ;  /* 0x00000015ff007819 */ /* 0x000fc80000011600 */
[----:B------:R-:W-:-:S07]  /*b5d0*/  LOP3.LUT R0, R0, 0xff, RZ, 0xc0, !PT ;  /* 0x000000ff00007812 */ /* 0x000fce00078ec0ff */
.L_x_12610:
[----:B------:R-:W-:-:S07]  /*b5e0*/  PRMT R4, R0, 0x7610, R4 ;  /* 0x0000761000047816 */ /* 0x000fce0000000004 */
.L_x_12608:
[----:B------:R-:W-:Y:S05]  /*b5f0*/  BSYNC.RECONVERGENT B0 ;  /* 0x0000000000007941 */ /* 0x000fea0003800200 */
.L_x_12607:
[----:B------:R3:W-:Y:S01]  /*b600*/  STG.E.U8 desc[UR36][R8.64], R4 ;  /* 0x0000000408007986 */ /* 0x0007e2000c101124 */
[----:B------:R-:W-:Y:S01]  /*b610*/  IMAD.MOV.U32 R19, RZ, RZ, R25 ;  /* 0x000000ffff137224 */ /* 0x000fe200078e0019 */
[----:B------:R-:W-:Y:S06]  /*b620*/  BRA `(.L_x_12586) ;  /* 0x0000000000c47947 */ /* 0x000fec0003800000 */
.L_x_12600:
[----:B------:R-:W-:-:S13]  /*b630*/  ISETP.NE.AND P0, PT, R0, 0x1c, PT ;  /* 0x0000001c0000780c */ /* 0x000fda0003f05270 */
[----:B------:R-:W-:Y:S05]  /*b640*/  @!P0 BRA `(.L_x_12611) ;  /* 0x0000000000b08947 */ /* 0x000fea0003800000 */
[----:B------:R-:W-:-:S13]  /*b650*/  ISETP.NE.AND P0, PT, R0, 0x1d, PT ;  /* 0x0000001d0000780c */ /* 0x000fda0003f05270 */
[----:B------:R-:W-:Y:S05]  /*b660*/  @!P0 BRA `(.L_x_12612) ;  /* 0x0000000000948947 */ /* 0x000fea0003800000 */
[----:B------:R-:W-:-:S13]  /*b670*/  ISETP.NE.AND P0, PT, R0, 0x2c, PT ;  /* 0x0000002c0000780c */ /* 0x000fda0003f05270 */
[----:B------:R-:W-:Y:S05]  /*b680*/  @!P0 BRA `(.L_x_12613) ;  /* 0x0000000000488947 */ /* 0x000fea0003800000 */
.L_x_12585:
        /* <DEDUP_REMOVED lines=16> */
.L_x_12614:
[----:B------:R-:W-:Y:S01]  /*b790*/  IMAD.MOV.U32 R19, RZ, RZ, R25 ;  /* 0x000000ffff137224 */ /* 0x000fe200078e0019 */
[----:B------:R-:W-:Y:S06]  /*b7a0*/  BRA `(.L_x_12586) ;  /* 0x0000000000647947 */ /* 0x000fec0003800000 */
.L_x_12613:
[----:B-----5:R-:W-:Y:S01]  /*b7b0*/  LOP3.LUT R22, R22, 0xff, RZ, 0xc0, !PT ;  /* 0x000000ff16167812 */ /* 0x020fe200078ec0ff */
[----:B------:R-:W-:-:S03]  /*b7c0*/  IMAD.MOV.U32 R19, RZ, RZ, R25 ;  /* 0x000000ffff137224 */ /* 0x000fc600078e0019 */
[----:B------:R-:W0:Y:S02]  /*b7d0*/  I2F.U16 R3, R22 ;  /* 0x0000001600037306 */ /* 0x000e240000101000 */
[----:B0-----:R-:W-:-:S04]  /*b7e0*/  SHF.R.U32.HI R4, RZ, 0x17, R3 ;  /* 0x00000017ff047819 */ /* 0x001fc80000011603 */
        /* <DEDUP_REMOVED lines=13> */
.L_x_12612:
[----:B-----5:R-:W-:Y:S01]  /*b8c0*/  LOP3.LUT R4, R22, 0xff, RZ, 0xc0, !PT ;  /* 0x000000ff16047812 */ /* 0x020fe200078ec0ff */
[----:B------:R-:W-:Y:S02]  /*b8d0*/  IMAD.MOV.U32 R5, RZ, RZ, RZ ;  /* 0x000000ffff057224 */ /* 0x000fe400078e00ff */
[----:B------:R-:W-:-:S03]  /*b8e0*/  IMAD.MOV.U32 R19, RZ, RZ, R25 ;  /* 0x000000ffff137224 */ /* 0x000fc600078e0019 */
[----:B------:R1:W-:Y:S01]  /*b8f0*/  STG.E.64 desc[UR36][R8.64], R4 ;  /* 0x0000000408007986 */ /* 0x0003e2000c101b24 */
[----:B------:R-:W-:Y:S05]  /*b900*/  BRA `(.L_x_12586) ;  /* 0x00000000000c7947 */ /* 0x000fea0003800000 */
.L_x_12611:
[----:B-----5:R-:W-:Y:S01]  /*b910*/  LOP3.LUT R3, R22, 0xff, RZ, 0xc0, !PT ;  /* 0x000000ff16037812 */ /* 0x020fe200078ec0ff */
[----:B------:R-:W-:-:S04]  /*b920*/  IMAD.MOV.U32 R19, RZ, RZ, R25 ;  /* 0x000000ffff137224 */ /* 0x000fc800078e0019 */
[----:B------:R0:W-:Y:S03]  /*b930*/  STG.E desc[UR36][R8.64], R3 ;  /* 0x0000000308007986 */ /* 0x0001e6000c101924 */
.L_x_12586:
[----:B------:R-:W-:Y:S05]  /*b940*/  BSYNC.RECONVERGENT B6 ;  /* 0x0000000000067941 */ /* 0x000fea0003800200 */
.L_x_12580:
[----:B------:R-:W-:-:S13]  /*b950*/  ISETP.GE.AND P0, PT, R19, R18, PT ;  /* 0x000000121300720c */ /* 0x000fda0003f06270 */
[----:B------:R-:W-:Y:S05]  /*b960*/  @P0 BREAK.RELIABLE B7 ;  /* 0x0000000000070942 */ /* 0x000fea0003800100 */
[----:B------:R-:W-:Y:S05]  /*b970*/  @P0 BRA `(.L_x_12615) ;  /* 0x0000001c00700947 */ /* 0x000fea0003800000 */
[----:B------:R-:W2:Y:S01]  /*b980*/  LDCU UR4, c[0x0][0x3d0] ;  /* 0x00007a00ff0477ac */ /* 0x000ea20008000800 */
[----:B01-34-:R-:W0:Y:S01]  /*b990*/  LDC.64 R4, c[0x0][0x398] ;  /* 0x0000e600ff047b82 */ /* 0x01be220000000a00 */
[----:B------:R-:W-:Y:S01]  /*b9a0*/  IMAD R0, R2, 0x200, R19 ;  /* 0x0000020002007824 */ /* 0x000fe200078e0213 */
[----:B------:R-:W-:Y:S01]  /*b9b0*/  PRMT R6, R16, 0x9910, RZ ;  /* 0x0000991010067816 */ /* 0x000fe200000000ff */
[----:B------:R-:W-:Y:S02]  /*b9c0*/  BSSY.RECONVERGENT B6, `(.L_x_12616) ;  /* 0x00000e6000067945 */ /* 0x000fe40003800200 */
        /* <DEDUP_REMOVED lines=16> */
.L_x_12620:
[----:B------:R0:W-:Y:S01]  /*bad0*/  STG.E.U8 desc[UR36][R4.64], R23 ;  /* 0x0000001704007986 */ /* 0x0001e2000c101124 */
[----:B------:R-:W-:Y:S05]  /*bae0*/  BRA `(.L_x_12622) ;  /* 0x0000000c004c7947 */ /* 0x000fea0003800000 */
.L_x_12619:
[----:B------:R-:W-:-:S13]  /*baf0*/  ISETP.NE.AND P0, PT, R0, 0x2, PT ;  /* 0x000000020000780c */ /* 0x000fda0003f05270 */
[----:B------:R-:W-:Y:S05]  /*bb00*/  @!P0 BRA `(.L_x_12623) ;  /* 0x00000000002c8947 */ /* 0x000fea0003800000 */
[----:B------:R-:W-:-:S13]  /*bb10*/  ISETP.NE.AND P0, PT, R0, 0x3, PT ;  /* 0x000000030000780c */ /* 0x000fda0003f05270 */
[----:B------:R-:W-:Y:S05]  /*bb20*/  @!P0 BRA `(.L_x_12624) ;  /* 0x0000000000188947 */ /* 0x000fea0003800000 */
[----:B------:R-:W-:-:S13]  /*bb30*/  ISETP.NE.AND P0, PT, R0, 0x4, PT ;  /* 0x000000040000780c */ /* 0x000fda0003f05270 */
[----:B------:R-:W-:Y:S05]  /*bb40*/  @P0 BRA `(.L_x_12621) ;  /* 0x00000008005c0947 */ /* 0x000fea0003800000 */
[----:B------:R-:W-:Y:S01]  /*bb50*/  LOP3.LUT R6, R23, 0xff, RZ, 0xc0, !PT ;  /* 0x000000ff17067812 */ /* 0x000fe200078ec0ff */
[----:B------:R-:W-:-:S05]  /*bb60*/  IMAD.MOV.U32 R7, RZ, RZ, RZ ;  /* 0x000000ffff077224 */ /* 0x000fca00078e00ff */
[----:B------:R0:W-:Y:S01]  /*bb70*/  STG.E.64 desc[UR36][R4.64], R6 ;  /* 0x0000000604007986 */ /* 0x0001e2000c101b24 */
[----:B------:R-:W-:Y:S05]  /*bb80*/  BRA `(.L_x_12622) ;  /* 0x0000000c00247947 */ /* 0x000fea0003800000 */
.L_x_12624:
[----:B------:R-:W-:-:S05]  /*bb90*/  LOP3.LUT R23, R23, 0xff, RZ, 0xc0, !PT ;  /* 0x000000ff17177812 */ /* 0x000fca00078ec0ff */
[----:B------:R0:W-:Y:S01]  /*bba0*/  STG.E desc[UR36][R4.64], R23 ;  /* 0x0000001704007986 */ /* 0x0001e2000c101924 */
[----:B------:R-:W-:Y:S05]  /*bbb0*/  BRA `(.L_x_12622) ;  /* 0x0000000c00187947 */ /* 0x000fea0003800000 */
.L_x_12623:
[----:B------:R-:W-:-:S05]  /*bbc0*/  LOP3.LUT R23, R23, 0xff, RZ, 0xc0, !PT ;  /* 0x000000ff17177812 */ /* 0x000fca00078ec0ff */
[----:B------:R0:W-:Y:S01]  /*bbd0*/  STG.E.U16 desc[UR36][R4.64], R23 ;  /* 0x0000001704007986 */ /* 0x0001e2000c101524 */
[----:B------:R-:W-:Y:S05]  /*bbe0*/  BRA `(.L_x_12622) ;  /* 0x0000000c000c7947 */ /* 0x000fea0003800000 */
.L_x_12618:
[----:B------:R-:W-:-:S13]  /*bbf0*/  ISETP.GT.AND P0, PT, R0, 0x6, PT ;  /* 0x000000060000780c */ /* 0x000fda0003f04270 */
[----:B------:R-:W-:Y:S05]  /*bc00*/  @P0 BRA `(.L_x_12625) ;  /* 0x0000000000340947 */ /* 0x000fea0003800000 */
[----:B------:R-:W-:-:S13]  /*bc10*/  ISETP.NE.AND P0, PT, R0, 0x5, PT ;  /* 0x000000050000780c */ /* 0x000fda0003f05270 */
[----:B------:R-:W-:Y:S05]  /*bc20*/  @!P0 BRA `(.L_x_12626) ;  /* 0x0000000000188947 */ /* 0x000fea0003800000 */
[----:B------:R-:W-:-:S13]  /*bc30*/  ISETP.NE.AND P0, PT, R0, 0x6, PT ;  /* 0x000000060000780c */ /* 0x000fda0003f05270 */
[----:B------:R-:W-:Y:S05]  /*bc40*/  @P0 BRA `(.L_x_12621) ;  /* 0x00000008001c0947 */ /* 0x000fea0003800000 */
[----:B------:R-:W-:-:S06]  /*bc50*/  LOP3.LUT R3, R23, 0xff, RZ, 0xc0, !PT ;  /* 0x000000ff17037812 */ /* 0x000fcc00078ec0ff */
[----:B------:R-:W0:Y:S02]  /*bc60*/  I2F.U16 R3, R3 ;  /* 0x0000000300037306 */ /* 0x000e240000101000 */
[----:B0-----:R0:W-:Y:S01]  /*bc70*/  STG.E desc[UR36][R4.64], R3 ;  /* 0x0000000304007986 */ /* 0x0011e2000c101924 */
[----:B------:R-:W-:Y:S05]  /*bc80*/  BRA `(.L_x_12622) ;  /* 0x0000000800e47947 */ /* 0x000fea0003800000 */
.L_x_12626:
[----:B------:R-:W-:-:S04]  /*bc90*/  LOP3.LUT R23, R23, 0xff, RZ, 0xc0, !PT ;  /* 0x000000ff17177812 */ /* 0x000fc800078ec0ff */
[----:B------:R-:W0:Y:S02]  /*bca0*/  I2F.U16 R0, R23 ;  /* 0x0000001700007306 */ /* 0x000e240000101000 */
[----:B0-----:R-:W-:-:S05]  /*bcb0*/  F2FP.F16.F32.PACK_AB R0, RZ, R0 ;  /* 0x00000000ff00723e */ /* 0x001fca00000000ff */
[----:B------:R1:W-:Y:S01]  /*bcc0*/  STG.E.U16 desc[UR36][R4.64], R0 ;  /* 0x0000000004007986 */ /* 0x0003e2000c101524 */
[----:B------:R-:W-:Y:S05]  /*bcd0*/  BRA `(.L_x_12622) ;  /* 0x0000000800d07947 */ /* 0x000fea0003800000 */
.L_x_12625:
[----:B------:R-:W-:-:S13]  /*bce0*/  ISETP.NE.AND P0, PT, R0, 0x7, PT ;  /* 0x000000070000780c */ /* 0x000fda0003f05270 */
[----:B------:R-:W-:Y:S05]  /*bcf0*/  @!P0 BRA `(.L_x_12627) ;  /* 0x00000000003c8947 */ /* 0x000fea0003800000 */
[----:B------:R-:W-:-:S13]  /*bd00*/  ISETP.NE.AND P0, PT, R0, 0x8, PT ;  /* 0x000000080000780c */ /* 0x000fda0003f05270 */
[----:B------:R-:W-:Y:S05]  /*bd10*/  @!P0 BRA `(.L_x_12628) ;  /* 0x00000000001c8947 */ /* 0x000fea0003800000 */
[----:B------:R-:W-:-:S13]  /*bd20*/  ISETP.NE.AND P0, PT, R0, 0x9, PT ;  /* 0x000000090000780c */ /* 0x000fda0003f05270 */
[----:B------:R-:W-:Y:S05]  /*bd30*/  @P0 BRA `(.L_x_12621) ;  /* 0x0000000400e00947 */ /* 0x000fea0003800000 */
[----:B------:R-:W-:Y:S01]  /*bd40*/  LOP3.LUT R23, R23, 0xff, RZ, 0xc0, !PT ;  /* 0x000000ff17177812 */ /* 0x000fe200078ec0ff */
[----:B------:R-:W-:-:S03]  /*bd50*/  IMAD.MOV.U32 R7, RZ, RZ, RZ ;  /* 0x000000ffff077224 */ /* 0x000fc600078e00ff */
[----:B------:R-:W0:Y:S02]  /*bd60*/  I2F.U16 R6, R23 ;  /* 0x0000001700067306 */ /* 0x000e240000101000 */
[----:B0-----:R3:W-:Y:S01]  /*bd70*/  STG.E.64 desc[UR36][R4.64], R6 ;  /* 0x0000000604007986 */ /* 0x0017e2000c101b24 */
[----:B------:R-:W-:Y:S05]  /*bd80*/  BRA `(.L_x_12622) ;  /* 0x0000000800a47947 */ /* 0x000fea0003800000 */
.L_x_12628:
[----:B------:R-:W-:-:S06]  /*bd90*/  LOP3.LUT R23, R23, 0xff, RZ, 0xc0, !PT ;  /* 0x000000ff17177812 */ /* 0x000fcc00078ec0ff */
[----:B------:R-:W0:Y:S02]  /*bda0*/  I2F.U16 R23, R23 ;  /* 0x0000001700177306 */ /* 0x000e240000101000 */
[----:B0-----:R-:W-:-:S04]  /*bdb0*/  F2FP.F16.F32.PACK_AB R3, RZ, R23 ;  /* 0x00000017ff03723e */ /* 0x001fc800000000ff */
[----:B------:R-:W-:-:S05]  /*bdc0*/  PRMT R3, R3, 0x5410, RZ ;  /* 0x0000541003037816 */ /* 0x000fca00000000ff */
[----:B------:R4:W-:Y:S01]  /*bdd0*/  STG.E desc[UR36][R4.64], R3 ;  /* 0x0000000304007986 */ /* 0x0009e2000c101924 */
[----:B------:R-:W-:Y:S05]  /*bde0*/  BRA `(.L_x_12622) ;  /* 0x00000008008c7947 */ /* 0x000fea0003800000 */
.L_x_12627:
[----:B------:R-:W-:-:S06]  /*bdf0*/  LOP3.LUT R6, R23, 0xff, RZ, 0xc0, !PT ;  /* 0x000000ff17067812 */ /* 0x000fcc00078ec0ff */
[----:B------:R-:W0:Y:S02]  /*be00*/  I2F.F64.U16 R6, R6 ;  /* 0x0000000600067312 */ /* 0x000e240000101800 */
[----:B0-----:R2:W-:Y:S01]  /*be10*/  STG.E.64 desc[UR36][R4.64], R6 ;  /* 0x0000000604007986 */ /* 0x0015e2000c101b24 */
[----:B------:R-:W-:Y:S05]  /*be20*/  BRA `(.L_x_12622) ;  /* 0x00000008007c7947 */ /* 0x000fea0003800000 */
.L_x_12617:
        /* <DEDUP_REMOVED lines=10> */
[----:B------:R-:W-:-:S05]  /*bed0*/  LOP3.LUT R23, R23, 0xff, RZ, 0xc0, !PT ;  /* 0x000000ff17177812 */ /* 0x000fca00078ec0ff */
[----:B------:R0:W-:Y:S01]  /*bee0*/  STG.E.U16 desc[UR36][R4.64], R23 ;  /* 0x0000001704007986 */ /* 0x0001e2000c101524 */
[----:B------:R-:W-:Y:S05]  /*bef0*/  BRA `(.L_x_12622) ;  /* 0x0000000800487947 */ /* 0x000fea0003800000 */
.L_x_12632:
[----:B------:R-:W-:Y:S01]  /*bf00*/  LOP3.LUT R23, R23, 0xff, RZ, 0xc0, !PT ;  /* 0x000000ff17177812 */ /* 0x000fe200078ec0ff */
        /* <DEDUP_REMOVED lines=17> */
.L_x_12634:
[----:B------:R-:W-:Y:S05]  /*c020*/  BSYNC.RECONVERGENT B0 ;  /* 0x0000000000007941 */ /* 0x000fea0003800200 */
.L_x_12633:
[----:B------:R0:W-:Y:S01]  /*c030*/  STG.E.U8 desc[UR36][R4.64], R0 ;  /* 0x0000000004007986 */ /* 0x0001e2000c101124 */
[----:B------:R-:W-:Y:S05]  /*c040*/  BRA `(.L_x_12622) ;  /* 0x0000000400f47947 */ /* 0x000fea0003800000 */
.L_x_12631:
        /* <DEDUP_REMOVED lines=18> */
.L_x_12636:
[----:B------:R-:W-:Y:S05]  /*c170*/  BSYNC.RECONVERGENT B0 ;  /* 0x0000000000007941 */ /* 0x000fea0003800200 */
.L_x_12635:
[----:B------:R0:W-:Y:S01]  /*c180*/  STG.E.U8 desc[UR36][R4.64], R0 ;  /* 0x0000000004007986 */ /* 0x0001e2000c101124 */
[----:B------:R-:W-:Y:S05]  /*c190*/  BRA `(.L_x_12622) ;  /* 0x0000000400a07947 */ /* 0x000fea0003800000 */
.L_x_12630:
[----:B------:R-:W-:-:S13]  /*c1a0*/  ISETP.NE.AND P0, PT, R0, 0x1c, PT ;  /* 0x0000001c0000780c */ /* 0x000fda0003f05270 */
[----:B------:R-:W-:Y:S05]  /*c1b0*/  @!P0 BRA `(.L_x_12637) ;  /* 0x0000000000608947 */ /* 0x000fea0003800000 */
[----:B------:R-:W-:-:S13]  /*c1c0*/  ISETP.NE.AND P0, PT, R0, 0x1d, PT ;  /* 0x0000001d0000780c */ /* 0x000fda0003f05270 */
[----:B------:R-:W-:Y:S05]  /*c1d0*/  @!P0 BRA `(.L_x_12638) ;  /* 0x0000000000488947 */ /* 0x000fea0003800000 */
[----:B------:R-:W-:-:S13]  /*c1e0*/  ISETP.NE.AND P0, PT, R0, 0x2c, PT ;  /* 0x0000002c0000780c */ /* 0x000fda0003f05270 */
[----:B------:R-:W-:Y:S05]  /*c1f0*/  @P0 BRA `(.L_x_12621) ;  /* 0x0000000000b00947 */ /* 0x000fea0003800000 */
[----:B------:R-:W-:Y:S01]  /*c200*/  LOP3.LUT R23, R23, 0xff, RZ, 0xc0, !PT ;  /* 0x000000ff17177812 */ /* 0x000fe200078ec0ff */
        /* <DEDUP_REMOVED lines=15> */
.L_x_12638:
[----:B------:R-:W-:Y:S01]  /*c300*/  LOP3.LUT R6, R23, 0xff, RZ, 0xc0, !PT ;  /* 0x000000ff17067812 */ /* 0x000fe200078ec0ff */
[----:B------:R-:W-:-:S05]  /*c310*/  IMAD.MOV.U32 R7, RZ, RZ, RZ ;  /* 0x000000ffff077224 */ /* 0x000fca00078e00ff */
[----:B------:R0:W-:Y:S01]  /*c320*/  STG.E.64 desc[UR36][R4.64], R6 ;  /* 0x0000000604007986 */ /* 0x0001e2000c101b24 */
[----:B------:R-:W-:Y:S05]  /*c330*/  BRA `(.L_x_12622) ;  /* 0x0000000400387947 */ /* 0x000fea0003800000 */
.L_x_12637:
[----:B------:R-:W-:-:S05]  /*c340*/  LOP3.LUT R23, R23, 0xff, RZ, 0xc0, !PT ;  /* 0x000000ff17177812 */ /* 0x000fca00078ec0ff */
[----:B------:R0:W-:Y:S01]  /*c350*/  STG.E desc[UR36][R4.64], R23 ;  /* 0x0000001704007986 */ /* 0x0001e2000c101924 */
[----:B------:R-:W-:Y:S05]  /*c360*/  BRA `(.L_x_12622) ;  /* 0x00000004002c7947 */ /* 0x000fea0003800000 */
.L_x_12629:
        /* <DEDUP_REMOVED lines=10> */
.L_x_12640:
[----:B------:R-:W-:Y:S02]  /*c410*/  LOP3.LUT R8, R23, 0xff, RZ, 0xc0, !PT ;  /* 0x000000ff17087812 */ /* 0x000fe400078ec0ff */
[----:B------:R-:W-:-:S04]  /*c420*/  CS2R R10, SRZ ;  /* 0x00000000000a7805 */ /* 0x000fc8000001ff00 */
[----:B------:R-:W0:Y:S02]  /*c430*/  I2F.F64.U16 R8, R8 ;  /* 0x0000000800087312 */ /* 0x000e240000101800 */
[----:B0-----:R0:W-:Y:S01]  /*c440*/  STG.E.128 desc[UR36][R4.64], R8 ;  /* 0x0000000804007986 */ /* 0x0011e2000c101d24 */
[----:B------:R-:W-:Y:S05]  /*c450*/  BRA `(.L_x_12622) ;  /* 0x0000000000f07947 */ /* 0x000fea0003800000 */
.L_x_12639:
[----:B------:R-:W-:-:S13]  /*c460*/  ISETP.NE.AND P0, PT, R0, 0xf, PT ;  /* 0x0000000f0000780c */ /* 0x000fda0003f05270 */
[----:B------:R-:W-:Y:S05]  /*c470*/  @!P0 BRA `(.L_x_12641) ;  /* 0x0000000000d88947 */ /* 0x000fea0003800000 */
[----:B------:R-:W-:-:S13]  /*c480*/  ISETP.NE.AND P0, PT, R0, 0x17, PT ;  /* 0x000000170000780c */ /* 0x000fda0003f05270 */
[----:B------:R-:W-:Y:S05]  /*c490*/  @!P0 BRA `(.L_x_12642) ;  /* 0x0000000000888947 */ /* 0x000fea0003800000 */
[----:B------:R-:W-:-:S13]  /*c4a0*/  ISETP.NE.AND P0, PT, R0, 0x18, PT ;  /* 0x000000180000780c */ /* 0x000fda0003f05270 */
[----:B------:R-:W-:Y:S05]  /*c4b0*/  @!P0 BRA `(.L_x_12643) ;  /* 0x0000000000448947 */ /* 0x000fea0003800000 */
.L_x_12621:
        /* <DEDUP_REMOVED lines=16> */
.L_x_12644:
[----:B------:R-:W-:Y:S05]  /*c5c0*/  BRA `(.L_x_12622) ;  /* 0x0000000000947947 */ /* 0x000fea0003800000 */
.L_x_12643:
        /* <DEDUP_REMOVED lines=12> */
.L_x_12646:
[----:B------:R-:W-:Y:S05]  /*c690*/  BSYNC.RECONVERGENT B0 ;  /* 0x0000000000007941 */ /* 0x000fea0003800200 */
.L_x_12645:
[----:B------:R0:W-:Y:S01]  /*c6a0*/  STG.E.U8 desc[UR36][R4.64], R3 ;  /* 0x0000000304007986 */ /* 0x0001e2000c101124 */
[----:B------:R-:W-:Y:S05]  /*c6b0*/  BRA `(.L_x_12622) ;  /* 0x0000000000587947 */ /* 0x000fea0003800000 */
.L_x_12642:
[----:B------:R-:W-:-:S06]  /*c6c0*/  LOP3.LUT R23, R23, 0xff, RZ, 0xc0, !PT ;  /* 0x000000ff17177812 */ /* 0x000fcc00078ec0ff */
        /* <DEDUP_REMOVED lines=12> */
.L_x_12647:
[----:B------:R-:W-:Y:S01]  /*c790*/  IMAD.MOV.U32 R3, RZ, RZ, 0x7f ;  /* 0x0000007fff037424 */ /* 0x000fe200078e00ff */
[----:B------:R-:W-:-:S04]  /*c7a0*/  ISETP.GT.U32.AND P0, PT, R23, 0x7f800000, PT ;  /* 0x7f8000001700780c */ /* 0x000fc80003f04070 */
[----:B------:R-:W-:-:S05]  /*c7b0*/  SEL R3, R3, 0x7c, P0 ;  /* 0x0000007c03037807 */ /* 0x000fca0000000000 */
[----:B------:R0:W-:Y:S01]  /*c7c0*/  STG.E.U8 desc[UR36][R4.64], R3 ;  /* 0x0000000304007986 */ /* 0x0001e2000c101124 */
[----:B------:R-:W-:Y:S05]  /*c7d0*/  BRA `(.L_x_12622) ;  /* 0x0000000000107947 */ /* 0x000fea0003800000 */
.L_x_12641:
[----:B------:R-:W-:-:S04]  /*c7e0*/  LOP3.LUT R23, R23, 0xff, RZ, 0xc0, !PT ;  /* 0x000000ff17177812 */ /* 0x000fc800078ec0ff */
[----:B------:R-:W0:Y:S02]  /*c7f0*/  I2F.U16 R0, R23 ;  /* 0x0000001700007306 */ /* 0x000e240000101000 */
[----:B0-----:R-:W-:-:S05]  /*c800*/  F2FP.BF16.F32.PACK_AB R0, RZ, R0 ;  /* 0x00000000ff00723e */ /* 0x001fca00000010ff */
[----:B------:R0:W-:Y:S02]  /*c810*/  STG.E.U16 desc[UR36][R4.64], R0 ;  /* 0x0000000004007986 */ /* 0x0001e4000c101524 */
.L_x_12622:
[----:B------:R-:W-:Y:S05]  /*c820*/  BSYNC.RECONVERGENT B6 ;  /* 0x0000000000067941 */ /* 0x000fea0003800200 */
.L_x_12616:
[----:B------:R-:W-:-:S07]  /*c830*/  VIADD R19, R19, 0x80 ;  /* 0x0000008013137836 */ /* 0x000fce0000000000 */
.L_x_12579:
[----:B------:R-:W-:-:S13]  /*c840*/  ISETP.GE.AND P0, PT, R19, R18, PT ;  /* 0x000000121300720c */ /* 0x000fda0003f06270 */
[----:B------:R-:W-:Y:S05]  /*c850*/  @P0 BREAK.RELIABLE B7 ;  /* 0x0000000000070942 */ /* 0x000fea0003800100 */
[----:B------:R-:W-:Y:S05]  /*c860*/  @P0 BRA `(.L_x_12615) ;  /* 0x0000000c00b40947 */ /* 0x000fea0003800000 */
[----:B------:R-:W-:Y:S05]  /*c870*/  BSYNC.RELIABLE B7 ;  /* 0x0000000000077941 */ /* 0x000fea0003800100 */
.L_x_12578:
[----:B------:R-:W0:Y:S02]  /*c880*/  LDCU UR4, c[0x0][0x3d0] ;  /* 0x00007a00ff0477ac */ /* 0x000e240008000800 */
[----:B01234-:R-:W0:Y:S01]  /*c890*/  LDC.64 R4, c[0x0][0x398] ;  /* 0x0000e600ff047b82 */ /* 0x01fe220000000a00 */
[----:B------:R-:W-:Y:S01]  /*c8a0*/  IMAD R0, R2, 0x200, R19 ;  /* 0x0000020002007824 */ /* 0x000fe200078e0213 */
[----:B------:R-:W-:Y:S01]  /*c8b0*/  PRMT R6, R16, 0x9910, RZ ;  /* 0x0000991010067816 */ /* 0x000fe200000000ff */
[----:B------:R-:W-:Y:S02]  /*c8c0*/  BSSY.RECONVERGENT B6, `(.L_x_12648) ;  /* 0x00000e6000067945 */ /* 0x000fe40003800200 */
        /* <DEDUP_REMOVED lines=16> */
.L_x_12652:
[----:B-----5:R0:W-:Y:S01]  /*c9d0*/  STG.E.U8 desc[UR36][R4.64], R26 ;  /* 0x0000001a04007986 */ /* 0x0201e2000c101124 */
[----:B------:R-:W-:Y:S05]  /*c9e0*/  BRA `(.L_x_12654) ;  /* 0x0000000c004c7947 */ /* 0x000fea0003800000 */
.L_x_12651:
[----:B------:R-:W-:-:S13]  /*c9f0*/  ISETP.NE.AND P0, PT, R0, 0x2, PT ;  /* 0x000000020000780c */ /* 0x000fda0003f05270 */
[----:B------:R-:W-:Y:S05]  /*ca00*/  @!P0 BRA `(.L_x_12655) ;  /* 0x00000000002c8947 */ /* 0x000fea0003800000 */
[----:B------:R-:W-:-:S13]  /*ca10*/  ISETP.NE.AND P0, PT, R0, 0x3, PT ;  /* 0x000000030000780c */ /* 0x000fda0003f05270 */
[----:B------:R-:W-:Y:S05]  /*ca20*/  @!P0 BRA `(.L_x_12656) ;  /* 0x0000000000188947 */ /* 0x000fea0003800000 */
[----:B------:R-:W-:-:S13]  /*ca30*/  ISETP.NE.AND P0, PT, R0, 0x4, PT ;  /* 0x000000040000780c */ /* 0x000fda0003f05270 */
[----:B------:R-:W-:Y:S05]  /*ca40*/  @P0 BRA `(.L_x_12653) ;  /* 0x00000008005c0947 */ /* 0x000fea0003800000 */
[----:B-----5:R-:W-:Y:S01]  /*ca50*/  LOP3.LUT R26, R26, 0xff, RZ, 0xc0, !PT ;  /* 0x000000ff1a1a7812 */ /* 0x020fe200078ec0ff */
[----:B------:R-:W-:-:S05]  /*ca60*/  IMAD.MOV.U32 R27, RZ, RZ, RZ ;  /* 0x000000ffff1b7224 */ /* 0x000fca00078e00ff */
[----:B------:R0:W-:Y:S01]  /*ca70*/  STG.E.64 desc[UR36][R4.64], R26 ;  /* 0x0000001a04007986 */ /* 0x0001e2000c101b24 */
[----:B------:R-:W-:Y:S05]  /*ca80*/  BRA `(.L_x_12654) ;  /* 0x0000000c00247947 */ /* 0x000fea0003800000 */
.L_x_12656:
[----:B-----5:R-:W-:-:S05]  /*ca90*/  LOP3.LUT R3, R26, 0xff, RZ, 0xc0, !PT ;  /* 0x000000ff1a037812 */ /* 0x020fca00078ec0ff */
[----:B------:R0:W-:Y:S01]  /*caa0*/  STG.E desc[UR36][R4.64], R3 ;  /* 0x0000000304007986 */ /* 0x0001e2000c101924 */
[----:B------:R-:W-:Y:S05]  /*cab0*/  BRA `(.L_x_12654) ;  /* 0x0000000c00187947 */ /* 0x000fea0003800000 */
.L_x_12655:
[----:B-----5:R-:W-:-:S05]  /*cac0*/  LOP3.LUT R3, R26, 0xff, RZ, 0xc0, !PT ;  /* 0x000000ff1a037812 */ /* 0x020fca00078ec0ff */
[----:B------:R0:W-:Y:S01]  /*cad0*/  STG.E.U16 desc[UR36][R4.64], R3 ;  /* 0x0000000304007986 */ /* 0x0001e2000c101524 */
[----:B------:R-:W-:Y:S05]  /*cae0*/  BRA `(.L_x_12654) ;  /* 0x0000000c000c7947 */ /* 0x000fea0003800000 */
.L_x_12650:
[----:B------:R-:W-:-:S13]  /*caf0*/  ISETP.GT.AND P0, PT, R0, 0x6, PT ;  /* 0x000000060000780c */ /* 0x000fda0003f04270 */
[----:B------:R-:W-:Y:S05]  /*cb00*/  @P0 BRA `(.L_x_12657) ;  /* 0x0000000000340947 */ /* 0x000fea0003800000 */
[----:B------:R-:W-:-:S13]  /*cb10*/  ISETP.NE.AND P0, PT, R0, 0x5, PT ;  /* 0x000000050000780c */ /* 0x000fda0003f05270 */
[----:B------:R-:W-:Y:S05]  /*cb20*/  @!P0 BRA `(.L_x_12658) ;  /* 0x0000000000188947 */ /* 0x000fea0003800000 */
[----:B------:R-:W-:-:S13]  /*cb30*/  ISETP.NE.AND P0, PT, R0, 0x6, PT ;  /* 0x000000060000780c */ /* 0x000fda0003f05270 */
[----:B------:R-:W-:Y:S05]  /*cb40*/  @P0 BRA `(.L_x_12653) ;  /* 0x00000008001c0947 */ /* 0x000fea0003800000 */
[----:B-----5:R-:W-:-:S06]  /*cb50*/  LOP3.LUT R3, R26, 0xff, RZ, 0xc0, !PT ;  /* 0x000000ff1a037812 */ /* 0x020fcc00078ec0ff */
[----:B------:R-:W0:Y:S02]  /*cb60*/  I2F.U16 R3, R3 ;  /* 0x0000000300037306 */ /* 0x000e240000101000 */
[----:B0-----:R0:W-:Y:S01]  /*cb70*/  STG.E desc[UR36][R4.64], R3 ;  /* 0x0000000304007986 */ /* 0x0011e2000c101924 */
[----:B------:R-:W-:Y:S05]  /*cb80*/  BRA `(.L_x_12654) ;  /* 0x0000000800e47947 */ /* 0x000fea0003800000 */
.L_x_12658:
[----:B-----5:R-:W-:-:S04]  /*cb90*/  LOP3.LUT R26, R26, 0xff, RZ, 0xc0, !PT ;  /* 0x000000ff1a1a7812 */ /* 0x020fc800078ec0ff */
[----:B------:R-:W0:Y:S02]  /*cba0*/  I2F.U16 R0, R26 ;  /* 0x0000001a00007306 */ /* 0x000e240000101000 */
[----:B0-----:R-:W-:-:S05]  /*cbb0*/  F2FP.F16.F32.PACK_AB R0, RZ, R0 ;  /* 0x00000000ff00723e */ /* 0x001fca00000000ff */
[----:B------:R1:W-:Y:S01]  /*cbc0*/  STG.E.U16 desc[UR36][R4.64], R0 ;  /* 0x0000000004007986 */ /* 0x0003e2000c101524 */
[----:B------:R-:W-:Y:S05]  /*cbd0*/  BRA `(.L_x_12654) ;  /* 0x0000000800d07947 */ /* 0x000fea0003800000 */
.L_x_12657:
        /* <DEDUP_REMOVED lines=8> */
[----:B------:R-:W0:Y:S02]  /*cc60*/  I2F.U16 R26, R26 ;  /* 0x0000001a001a7306 */ /* 0x000e240000101000 */
[----:B0-----:R3:W-:Y:S01]  /*cc70*/  STG.E.64 desc[UR36][R4.64], R26 ;  /* 0x0000001a04007986 */ /* 0x0017e2000c101b24 */
[----:B------:R-:W-:Y:S05]  /*cc80*/  BRA `(.L_x_12654) ;  /* 0x0000000800a47947 */ /* 0x000fea0003800000 */
.L_x_12660:
[----:B-----5:R-:W-:-:S06]  /*cc90*/  LOP3.LUT R26, R26, 0xff, RZ, 0xc0, !PT ;  /* 0x000000ff1a1a7812 */ /* 0x020fcc00078ec0ff */
[----:B------:R-:W0:Y:S02]  /*cca0*/  I2F.U16 R26, R26 ;  /* 0x0000001a001a7306 */ /* 0x000e240000101000 */
[----:B0-----:R-:W-:-:S04]  /*ccb0*/  F2FP.F16.F32.PACK_AB R3, RZ, R26 ;  /* 0x0000001aff03723e */ /* 0x001fc800000000ff */
[----:B------:R-:W-:-:S05]  /*ccc0*/  PRMT R3, R3, 0x5410, RZ ;  /* 0x0000541003037816 */ /* 0x000fca00000000ff */
[----:B------:R4:W-:Y:S01]  /*ccd0*/  STG.E desc[UR36][R4.64], R3 ;  /* 0x0000000304007986 */ /* 0x0009e2000c101924 */
[----:B------:R-:W-:Y:S05]  /*cce0*/  BRA `(.L_x_12654) ;  /* 0x00000008008c7947 */ /* 0x000fea0003800000 */
.L_x_12659:
[----:B-----5:R-:W-:-:S06]  /*ccf0*/  LOP3.LUT R6, R26, 0xff, RZ, 0xc0, !PT ;  /* 0x000000ff1a067812 */ /* 0x020fcc00078ec0ff */
[----:B------:R-:W0:Y:S02]  /*cd00*/  I2F.F64.U16 R6, R6 ;  /* 0x0000000600067312 */ /* 0x000e240000101800 */
[----:B0-----:R2:W-:Y:S01]  /*cd10*/  STG.E.64 desc[UR36][R4.64], R6 ;  /* 0x0000000604007986 */ /* 0x0015e2000c101b24 */
[----:B------:R-:W-:Y:S05]  /*cd20*/  BRA `(.L_x_12654) ;  /* 0x00000008007c7947 */ /* 0x000fea0003800000 */
.L_x_12649:
        /* <DEDUP_REMOVED lines=10> */
[----:B-----5:R-:W-:-:S05]  /*cdd0*/  LOP3.LUT R3, R26, 0xff, RZ, 0xc0, !PT ;  /* 0x000000ff1a037812 */ /* 0x020fca00078ec0ff */
[----:B------:R0:W-:Y:S01]  /*cde0*/  STG.E.U16 desc[UR36][R4.64], R3 ;  /* 0x0000000304007986 */ /* 0x0001e2000c101524 */
[----:B------:R-:W-:Y:S05]  /*cdf0*/  BRA `(.L_x_12654) ;  /* 0x0000000800487947 */ /* 0x000fea0003800000 */
.L_x_12664:
[----:B-----5:R-:W-:Y:S01]  /*ce00*/  LOP3.LUT R26, R26, 0xff, RZ, 0xc0, !PT ;  /* 0x000000ff1a1a7812 */ /* 0x020fe200078ec0ff */
[----:B------:R-:W-:Y:S01]  /*ce10*/  BSSY.RECONVERGENT B0, `(.L_x_12665) ;  /* 0x0000011000007945 */ /* 0x000fe20003800200 */
[----:B------:R-:W-:Y:S02]  /*ce20*/  IMAD.MOV.U32 R0, RZ, RZ, 0x80 ;  /* 0x00000080ff007424 */ /* 0x000fe400078e00ff */
        /* <DEDUP_REMOVED lines=15> */
.L_x_12666:
[----:B------:R-:W-:Y:S05]  /*cf20*/  BSYNC.RECONVERGENT B0 ;  /* 0x0000000000007941 */ /* 0x000fea0003800200 */
.L_x_12665:
[----:B------:R0:W-:Y:S01]  /*cf30*/  STG.E.U8 desc[UR36][R4.64], R0 ;  /* 0x0000000004007986 */ /* 0x0001e2000c101124 */
[----:B------:R-:W-:Y:S05]  /*cf40*/  BRA `(.L_x_12654) ;  /* 0x0000000400f47947 */ /* 0x000fea0003800000 */
.L_x_12663:
        /* <DEDUP_REMOVED lines=18> */
.L_x_12668:
[----:B------:R-:W-:Y:S05]  /*d070*/  BSYNC.RECONVERGENT B0 ;  /* 0x0000000000007941 */ /* 0x000fea0003800200 */
.L_x_12667:
[----:B------:R0:W-:Y:S01]  /*d080*/  STG.E.U8 desc[UR36][R4.64], R0 ;  /* 0x0000000004007986 */ /* 0x0001e2000c101124 */
[----:B------:R-:W-:Y:S05]  /*d090*/  BRA `(.L_x_12654) ;  /* 0x0000000400a07947 */ /* 0x000fea0003800000 */
.L_x_12662:
[----:B------:R-:W-:-:S13]  /*d0a0*/  ISETP.NE.AND P0, PT, R0, 0x1c, PT ;  /* 0x0000001c0000780c */ /* 0x000fda0003f05270 */
[----:B------:R-:W-:Y:S05]  /*d0b0*/  @!P0 BRA `(.L_x_12669) ;  /* 0x0000000000608947 */ /* 0x000fea0003800000 */
[----:B------:R-:W-:-:S13]  /*d0c0*/  ISETP.NE.AND P0, PT, R0, 0x1d, PT ;  /* 0x0000001d0000780c */ /* 0x000fda0003f05270 */
[----:B------:R-:W-:Y:S05]  /*d0d0*/  @!P0 BRA `(.L_x_12670) ;  /* 0x0000000000488947 */ /* 0x000fea0003800000 */
[----:B------:R-:W-:-:S13]  /*d0e0*/  ISETP.NE.AND P0, PT, R0, 0x2c, PT ;  /* 0x0000002c0000780c */ /* 0x000fda0003f05270 */
[----:B------:R-:W-:Y:S05]  /*d0f0*/  @P0 BRA `(.L_x_12653) ;  /* 0x0000000000b00947 */ /* 0x000fea0003800000 */
[----:B-----5:R-:W-:-:S04]  /*d100*/  LOP3.LUT R26, R26, 0xff, RZ, 0xc0, !PT ;  /* 0x000000ff1a1a7812 */ /* 0x020fc800078ec0ff */
        /* <DEDUP_REMOVED lines=15> */
.L_x_12670:
[----:B-----5:R-:W-:Y:S01]  /*d200*/  LOP3.LUT R26, R26, 0xff, RZ, 0xc0, !PT ;  /* 0x000000ff1a1a7812 */ /* 0x020fe200078ec0ff */
[----:B------:R-:W-:-:S05]  /*d210*/  IMAD.MOV.U32 R27, RZ, RZ, RZ ;  /* 0x000000ffff1b7224 */ /* 0x000fca00078e00ff */
[----:B------:R0:W-:Y:S01]  /*d220*/  STG.E.64 desc[UR36][R4.64], R26 ;  /* 0x0000001a04007986 */ /* 0x0001e2000c101b24 */
[----:B------:R-:W-:Y:S05]  /*d230*/  BRA `(.L_x_12654) ;  /* 0x0000000400387947 */ /* 0x000fea0003800000 */
.L_x_12669:
[----:B-----5:R-:W-:-:S05]  /*d240*/  LOP3.LUT R3, R26, 0xff, RZ, 0xc0, !PT ;  /* 0x000000ff1a037812 */ /* 0x020fca00078ec0ff */
[----:B------:R0:W-:Y:S01]  /*d250*/  STG.E desc[UR36][R4.64], R3 ;  /* 0x0000000304007986 */ /* 0x0001e2000c101924 */
[----:B------:R-:W-:Y:S05]  /*d260*/  BRA `(.L_x_12654) ;  /* 0x00000004002c7947 */ /* 0x000fea0003800000 */
.L_x_12661:
        /* <DEDUP_REMOVED lines=10> */
.L_x_12672:
[----:B-----5:R-:W-:Y:S02]  /*d310*/  LOP3.LUT R8, R26, 0xff, RZ, 0xc0, !PT ;  /* 0x000000ff1a087812 */ /* 0x020fe400078ec0ff */
[----:B------:R-:W-:-:S04]  /*d320*/  CS2R R10, SRZ ;  /* 0x00000000000a7805 */ /* 0x000fc8000001ff00 */
[----:B------:R-:W0:Y:S02]  /*d330*/  I2F.F64.U16 R8, R8 ;  /* 0x0000000800087312 */ /* 0x000e240000101800 */
[----:B0-----:R0:W-:Y:S01]  /*d340*/  STG.E.128 desc[UR36][R4.64], R8 ;  /* 0x0000000804007986 */ /* 0x0011e2000c101d24 */
[----:B------:R-:W-:Y:S05]  /*d350*/  BRA `(.L_x_12654) ;  /* 0x0000000000f07947 */ /* 0x000fea0003800000 */
.L_x_12671:
[----:B------:R-:W-:-:S13]  /*d360*/  ISETP.NE.AND P0, PT, R0, 0xf, PT ;  /* 0x0000000f0000780c */ /* 0x000fda0003f05270 */
[----:B------:R-:W-:Y:S05]  /*d370*/  @!P0 BRA `(.L_x_12673) ;  /* 0x0000000000d88947 */ /* 0x000fea0003800000 */
[----:B------:R-:W-:-:S13]  /*d380*/  ISETP.NE.AND P0, PT, R0, 0x17, PT ;  /* 0x000000170000780c */ /* 0x000fda0003f05270 */
[----:B------:R-:W-:Y:S05]  /*d390*/  @!P0 BRA `(.L_x_12674) ;  /* 0x0000000000888947 */ /* 0x000fea0003800000 */
[----:B------:R-:W-:-:S13]  /*d3a0*/  ISETP.NE.AND P0, PT, R0, 0x18, PT ;  /* 0x000000180000780c */ /* 0x000fda0003f05270 */
[----:B------:R-:W-:Y:S05]  /*d3b0*/  @!P0 BRA `(.L_x_12675) ;  /* 0x0000000000448947 */ /* 0x000fea0003800000 */
.L_x_12653:
        /* <DEDUP_REMOVED lines=16> */
.L_x_12676:
[----:B------:R-:W-:Y:S05]  /*d4c0*/  BRA `(.L_x_12654) ;  /* 0x0000000000947947 */ /* 0x000fea0003800000 */
.L_x_12675:
        /* <DEDUP_REMOVED lines=12> */
.L_x_12678:
[----:B------:R-:W-:Y:S05]  /*d590*/  BSYNC.RECONVERGENT B0 ;  /* 0x0000000000007941 */ /* 0x000fea0003800200 */
.L_x_12677:
[----:B------:R0:W-:Y:S01]  /*d5a0*/  STG.E.U8 desc[UR36][R4.64], R3 ;  /* 0x0000000304007986 */ /* 0x0001e2000c101124 */
[----:B------:R-:W-:Y:S05]  /*d5b0*/  BRA `(.L_x_12654) ;  /* 0x0000000000587947 */ /* 0x000fea0003800000 */
.L_x_12674:
[----:B-----5:R-:W-:-:S04]  /*d5c0*/  LOP3.LUT R26, R26, 0xff, RZ, 0xc0, !PT ;  /* 0x000000ff1a1a7812 */ /* 0x020fc800078ec0ff */
[----:B------:R-:W0:Y:S02]  /*d5d0*/  I2F.U16 R7, R26 ;  /* 0x0000001a00077306 */ /* 0x000e240000101000 */
[----:B0-----:R-:W-:-:S13]  /*d5e0*/  ISETP.GT.U32.AND P0, PT, R7, 0x477fffff, PT ;  /* 0x477fffff0700780c */ /* 0x001fda0003f04070 */
[----:B------:R-:W-:Y:S05]  /*d5f0*/  @P0 BRA `(.L_x_12679) ;  /* 0x0000000000240947 */ /* 0x000fea0003800000 */
[----:B------:R-:W-:-:S13]  /*d600*/  ISETP.GE.U32.AND P0, PT, R7, 0x38800000, PT ;  /* 0x388000000700780c */ /* 0x000fda0003f06070 */
[----:B------:R-:W-:-:S04]  /*d610*/  @P0 SHF.R.U32.HI R0, RZ, 0x15, R7 ;  /* 0x00000015ff000819 */ /* 0x000fc80000011607 */
[----:B------:R-:W-:-:S04]  /*d620*/  @P0 LOP3.LUT R0, R0, 0x1, RZ, 0xc0, !PT ;  /* 0x0000000100000812 */ /* 0x000fc800078ec0ff */
[C---:B------:R-:W-:Y:S01]  /*d630*/  @P0 IADD3 R0, PT, PT, R7.reuse, 0x80fffff, R0 ;  /* 0x080fffff07000810 */ /* 0x040fe20007ffe000 */
[----:B------:R-:W-:-:S03]  /*d640*/  @!P0 FADD.FTZ R7, R7, 128 ;  /* 0x4300000007078421 */ /* 0x000fc60000010000 */
[----:B------:R-:W-:-:S05]  /*d650*/  @P0 SHF.R.U32.HI R3, RZ, 0x15, R0 ;  /* 0x00000015ff030819 */ /* 0x000fca0000011600 */
[----:B------:R0:W-:Y:S04]  /*d660*/  @P0 STG.E.U8 desc[UR36][R4.64], R3 ;  /* 0x0000000304000986 */ /* 0x0001e8000c101124 */
[----:B------:R0:W-:Y:S01]  /*d670*/  @!P0 STG.E.U8 desc[UR36][R4.64], R7 ;  /* 0x0000000704008986 */ /* 0x0001e2000c101124 */
[----:B------:R-:W-:Y:S05]  /*d680*/  BRA `(.L_x_12654) ;  /* 0x0000000000247947 */ /* 0x000fea0003800000 */
.L_x_12679:
[----:B------:R-:W-:Y:S01]  /*d690*/  IMAD.MOV.U32 R3, RZ, RZ, 0x7f ;  /* 0x0000007fff037424 */ /* 0x000fe200078e00ff */
[----:B------:R-:W-:-:S04]  /*d6a0*/  ISETP.GT.U32.AND P0, PT, R7, 0x7f800000, PT ;  /* 0x7f8000000700780c */ /* 0x000fc80003f04070 */
[----:B------:R-:W-:-:S05]  /*d6b0*/  SEL R3, R3, 0x7c, P0 ;  /* 0x0000007c03037807 */ /* 0x000fca0000000000 */
[----:B------:R0:W-:Y:S01]  /*d6c0*/  STG.E.U8 desc[UR36][R4.64], R3 ;  /* 0x0000000304007986 */ /* 0x0001e2000c101124 */
[----:B------:R-:W-:Y:S05]  /*d6d0*/  BRA `(.L_x_12654) ;  /* 0x0000000000107947 */ /* 0x000fea0003800000 */
.L_x_12673:
[----:B-----5:R-:W-:-:S04]  /*d6e0*/  LOP3.LUT R26, R26, 0xff, RZ, 0xc0, !PT ;  /* 0x000000ff1a1a7812 */ /* 0x020fc800078ec0ff */
[----:B------:R-:W0:Y:S02]  /*d6f0*/  I2F.U16 R0, R26 ;  /* 0x0000001a00007306 */ /* 0x000e240000101000 */
[----:B0-----:R-:W-:-:S05]  /*d700*/  F2FP.BF16.F32.PACK_AB R0, RZ, R0 ;  /* 0x00000000ff00723e */ /* 0x001fca00000010ff */
[----:B------:R0:W-:Y:S02]  /*d710*/  STG.E.U16 desc[UR36][R4.64], R0 ;  /* 0x0000000004007986 */ /* 0x0001e4000c101524 */
.L_x_12654:
[----:B------:R-:W-:Y:S05]  /*d720*/  BSYNC.RECONVERGENT B6 ;  /* 0x0000000000067941 */ /* 0x000fea0003800200 */
.L_x_12648:
[----:B------:R-:W-:-:S07]  /*d730*/  VIADD R19, R19, 0x80 ;  /* 0x0000008013137836 */ /* 0x000fce0000000000 */
.L_x_12615:
[----:B------:R-:W-:Y:S05]  /*d740*/  BSYNC.RECONVERGENT B8 ;  /* 0x0000000000087941 */ /* 0x000fea0003800200 */
.L_x_12577:
        /* <DEDUP_REMOVED lines=21> */
.L_x_12683:
[----:B-----5:R-:W-:Y:S01]  /*d8a0*/  STG.E.U8 desc[UR36][R2.64], R30 ;  /* 0x0000001e02007986 */ /* 0x020fe2000c101124 */
[----:B------:R-:W-:Y:S05]  /*d8b0*/  EXIT ;  /* 0x000000000000794d */ /* 0x000fea0003800000 */
.L_x_12682:
        /* <DEDUP_REMOVED lines=8> */
[----:B------:R-:W-:Y:S01]  /*d940*/  STG.E.64 desc[UR36][R2.64], R30 ;  /* 0x0000001e02007986 */ /* 0x000fe2000c101b24 */
[----:B------:R-:W-:Y:S05]  /*d950*/  EXIT ;  /* 0x000000000000794d */ /* 0x000fea0003800000 */
.L_x_12686:
[----:B-----5:R-:W-:-:S05]  /*d960*/  LOP3.LUT R5, R30, 0xff, RZ, 0xc0, !PT ;  /* 0x000000ff1e057812 */ /* 0x020fca00078ec0ff */
[----:B------:R-:W-:Y:S01]  /*d970*/  STG.E desc[UR36][R2.64], R5 ;  /* 0x0000000502007986 */ /* 0x000fe2000c101924 */
[----:B------:R-:W-:Y:S05]  /*d980*/  EXIT ;  /* 0x000000000000794d */ /* 0x000fea0003800000 */
.L_x_12685:
[----:B-----5:R-:W-:-:S05]  /*d990*/  LOP3.LUT R5, R30, 0xff, RZ, 0xc0, !PT ;  /* 0x000000ff1e057812 */ /* 0x020fca00078ec0ff */
[----:B------:R-:W-:Y:S01]  /*d9a0*/  STG.E.U16 desc[UR36][R2.64], R5 ;  /* 0x0000000502007986 */ /* 0x000fe2000c101524 */
[----:B------:R-:W-:Y:S05]  /*d9b0*/  EXIT ;  /* 0x000000000000794d */ /* 0x000fea0003800000 */
.L_x_12681:
        /* <DEDUP_REMOVED lines=8> */
[----:B0-----:R-:W-:Y:S01]  /*da40*/  STG.E desc[UR36][R2.64], R5 ;  /* 0x0000000502007986 */ /* 0x001fe2000c101924 */
[----:B------:R-:W-:Y:S05]  /*da50*/  EXIT ;  /* 0x000000000000794d */ /* 0x000fea0003800000 */
.L_x_12688:
[----:B-----5:R-:W-:-:S04]  /*da60*/  LOP3.LUT R30, R30, 0xff, RZ, 0xc0, !PT ;  /* 0x000000ff1e1e7812 */ /* 0x020fc800078ec0ff */
[----:B------:R-:W0:Y:S02]  /*da70*/  I2F.U16 R0, R30 ;  /* 0x0000001e00007306 */ /* 0x000e240000101000 */
[----:B0-----:R-:W-:-:S05]  /*da80*/  F2FP.F16.F32.PACK_AB R0, RZ, R0 ;  /* 0x00000000ff00723e */ /* 0x001fca00000000ff */
[----:B------:R-:W-:Y:S01]  /*da90*/  STG.E.U16 desc[UR36][R2.64], R0 ;  /* 0x0000000002007986 */ /* 0x000fe2000c101524 */
[----:B------:R-:W-:Y:S05]  /*daa0*/  EXIT ;  /* 0x000000000000794d */ /* 0x000fea0003800000 */
.L_x_12687:
        /* <DEDUP_REMOVED lines=9> */
[----:B0-----:R-:W-:Y:S01]  /*db40*/  STG.E.64 desc[UR36][R2.64], R30 ;  /* 0x0000001e02007986 */ /* 0x001fe2000c101b24 */
[----:B------:R-:W-:Y:S05]  /*db50*/  EXIT ;  /* 0x000000000000794d */ /* 0x000fea0003800000 */
.L_x_12690:
[----:B-----5:R-:W-:-:S06]  /*db60*/  LOP3.LUT R30, R30, 0xff, RZ, 0xc0, !PT ;  /* 0x000000ff1e1e7812 */ /* 0x020fcc00078ec0ff */
[----:B------:R-:W0:Y:S02]  /*db70*/  I2F.U16 R30, R30 ;  /* 0x0000001e001e7306 */ /* 0x000e240000101000 */
[----:B0-----:R-:W-:-:S04]  /*db80*/  F2FP.F16.F32.PACK_AB R5, RZ, R30 ;  /* 0x0000001eff05723e */ /* 0x001fc800000000ff */
[----:B------:R-:W-:-:S05]  /*db90*/  PRMT R5, R5, 0x5410, RZ ;  /* 0x0000541005057816 */ /* 0x000fca00000000ff */
[----:B------:R-:W-:Y:S01]  /*dba0*/  STG.E desc[UR36][R2.64], R5 ;  /* 0x0000000502007986 */ /* 0x000fe2000c101924 */
[----:B------:R-:W-:Y:S05]  /*dbb0*/  EXIT ;  /* 0x000000000000794d */ /* 0x000fea0003800000 */
.L_x_12689:
[----:B-----5:R-:W-:-:S06]  /*dbc0*/  LOP3.LUT R4, R30, 0xff, RZ, 0xc0, !PT ;  /* 0x000000ff1e047812 */ /* 0x020fcc00078ec0ff */
[----:B------:R-:W0:Y:S02]  /*dbd0*/  I2F.F64.U16 R4, R4 ;  /* 0x0000000400047312 */ /* 0x000e240000101800 */
[----:B0-----:R-:W-:Y:S01]  /*dbe0*/  STG.E.64 desc[UR36][R2.64], R4 ;  /* 0x0000000402007986 */ /* 0x001fe2000c101b24 */
[----:B------:R-:W-:Y:S05]  /*dbf0*/  EXIT ;  /* 0x000000000000794d */ /* 0x000fea0003800000 */
.L_x_12680:
        /* <DEDUP_REMOVED lines=11> */
[----:B------:R-:W-:Y:S01]  /*dcb0*/  STG.E.U16 desc[UR36][R2.64], R5 ;  /* 0x0000000502007986 */ /* 0x000fe2000c101524 */
[----:B------:R-:W-:Y:S05]  /*dcc0*/  EXIT ;  /* 0x000000000000794d */ /* 0x000fea0003800000 */
.L_x_12694:
        /* <DEDUP_REMOVED lines=18> */
.L_x_12696:
[----:B------:R-:W-:Y:S05]  /*ddf0*/  BSYNC.RECONVERGENT B0 ;  /* 0x0000000000007941 */ /* 0x000fea0003800200 */
.L_x_12695:
[----:B------:R-:W-:Y:S01]  /*de00*/  STG.E.U8 desc[UR36][R2.64], R0 ;  /* 0x0000000002007986 */ /* 0x000fe2000c101124 */
[----:B------:R-:W-:Y:S05]  /*de10*/  EXIT ;  /* 0x000000000000794d */ /* 0x000fea0003800000 */
.L_x_12693:
        /* <DEDUP_REMOVED lines=18> */
.L_x_12698:
[----:B------:R-:W-:Y:S05]  /*df40*/  BSYNC.RECONVERGENT B0 ;  /* 0x0000000000007941 */ /* 0x000fea0003800200 */
.L_x_12697:
[----:B------:R-:W-:Y:S01]  /*df50*/  STG.E.U8 desc[UR36][R2.64], R0 ;  /* 0x0000000002007986 */ /* 0x000fe2000c101124 */
[----:B------:R-:W-:Y:S05]  /*df60*/  EXIT ;  /* 0x000000000000794d */ /* 0x000fea0003800000 */
.L_x_12692:
        /* <DEDUP_REMOVED lines=22> */
.L_x_12700:
[----:B-----5:R-:W-:Y:S01]  /*e0d0*/  LOP3.LUT R30, R30, 0xff, RZ, 0xc0, !PT ;  /* 0x000000ff1e1e7812 */ /* 0x020fe200078ec0ff */
[----:B------:R-:W-:-:S05]  /*e0e0*/  IMAD.MOV.U32 R31, RZ, RZ, RZ ;  /* 0x000000ffff1f7224 */ /* 0x000fca00078e00ff */
[----:B------:R-:W-:Y:S01]  /*e0f0*/  STG.E.64 desc[UR36][R2.64], R30 ;  /* 0x0000001e02007986 */ /* 0x000fe2000c101b24 */
[----:B------:R-:W-:Y:S05]  /*e100*/  EXIT ;  /* 0x000000000000794d */ /* 0x000fea0003800000 */
.L_x_12699:
[----:B-----5:R-:W-:-:S05]  /*e110*/  LOP3.LUT R5, R30, 0xff, RZ, 0xc0, !PT ;  /* 0x000000ff1e057812 */ /* 0x020fca00078ec0ff */
[----:B------:R-:W-:Y:S01]  /*e120*/  STG.E desc[UR36][R2.64], R5 ;  /* 0x0000000502007986 */ /* 0x000fe2000c101924 */
[----:B------:R-:W-:Y:S05]  /*e130*/  EXIT ;  /* 0x000000000000794d */ /* 0x000fea0003800000 */
.L_x_12691:
        /* <DEDUP_REMOVED lines=10> */
.L_x_12702:
[----:B-----5:R-:W-:Y:S02]  /*e1e0*/  LOP3.LUT R4, R30, 0xff, RZ, 0xc0, !PT ;  /* 0x000000ff1e047812 */ /* 0x020fe400078ec0ff */
[----:B------:R-:W-:-:S04]  /*e1f0*/  CS2R R6, SRZ ;  /* 0x0000000000067805 */ /* 0x000fc8000001ff00 */
[----:B------:R-:W0:Y:S02]  /*e200*/  I2F.F64.U16 R4, R4 ;  /* 0x0000000400047312 */ /* 0x000e240000101800 */
[----:B0-----:R-:W-:Y:S01]  /*e210*/  STG.E.128 desc[UR36][R2.64], R4 ;  /* 0x0000000402007986 */ /* 0x001fe2000c101d24 */
[----:B------:R-:W-:Y:S05]  /*e220*/  EXIT ;  /* 0x000000000000794d */ /* 0x000fea0003800000 */
.L_x_12701:
[----:B------:R-:W-:-:S13]  /*e230*/  ISETP.NE.AND P0, PT, R0, 0xf, PT ;  /* 0x0000000f0000780c */ /* 0x000fda0003f05270 */
[----:B------:R-:W-:Y:S05]  /*e240*/  @!P0 BRA `(.L_x_12703) ;  /* 0x0000000000dc8947 */ /* 0x000fea0003800000 */
[----:B------:R-:W-:-:S13]  /*e250*/  ISETP.NE.AND P0, PT, R0, 0x17, PT ;  /* 0x000000170000780c */ /* 0x000fda0003f05270 */
[----:B------:R-:W-:Y:S05]  /*e260*/  @!P0 BRA `(.L_x_12704) ;  /* 0x0000000000888947 */ /* 0x000fea0003800000 */
[----:B------:R-:W-:-:S13]  /*e270*/  ISETP.NE.AND P0, PT, R0, 0x18, PT ;  /* 0x000000180000780c */ /* 0x000fda0003f05270 */
[----:B------:R-:W-:Y:S05]  /*e280*/  @!P0 BRA `(.L_x_12705) ;  /* 0x0000000000448947 */ /* 0x000fea0003800000 */
.L_x_12684:
        /* <DEDUP_REMOVED lines=16> */
.L_x_12706:
[----:B------:R-:W-:Y:S05]  /*e390*/  EXIT ;  /* 0x000000000000794d */ /* 0x000fea0003800000 */
.L_x_12705:
        /* <DEDUP_REMOVED lines=12> */
.L_x_12708:
[----:B------:R-:W-:Y:S05]  /*e460*/  BSYNC.RECONVERGENT B0 ;  /* 0x0000000000007941 */ /* 0x000fea0003800200 */
.L_x_12707:
[----:B------:R-:W-:Y:S01]  /*e470*/  STG.E.U8 desc[UR36][R2.64], R5 ;  /* 0x0000000502007986 */ /* 0x000fe2000c101124 */
[----:B------:R-:W-:Y:S05]  /*e480*/  EXIT ;  /* 0x000000000000794d */ /* 0x000fea0003800000 */
.L_x_12704:
[----:B-----5:R-:W-:-:S04]  /*e490*/  LOP3.LUT R30, R30, 0xff, RZ, 0xc0, !PT ;  /* 0x000000ff1e1e7812 */ /* 0x020fc800078ec0ff */
[----:B------:R-:W0:Y:S02]  /*e4a0*/  I2F.U16 R7, R30 ;  /* 0x0000001e00077306 */ /* 0x000e240000101000 */
[----:B0-----:R-:W-:-:S13]  /*e4b0*/  ISETP.GT.U32.AND P0, PT, R7, 0x477fffff, PT ;  /* 0x477fffff0700780c */ /* 0x001fda0003f04070 */
[----:B------:R-:W-:Y:S05]  /*e4c0*/  @P0 BRA `(.L_x_12709) ;  /* 0x0000000000280947 */ /* 0x000fea0003800000 */
[----:B------:R-:W-:-:S13]  /*e4d0*/  ISETP.GE.U32.AND P0, PT, R7, 0x38800000, PT ;  /* 0x388000000700780c */ /* 0x000fda0003f06070 */
[----:B------:R-:W-:-:S04]  /*e4e0*/  @P0 SHF.R.U32.HI R0, RZ, 0x15, R7 ;  /* 0x00000015ff000819 */ /* 0x000fc80000011607 */
[----:B------:R-:W-:-:S04]  /*e4f0*/  @P0 LOP3.LUT R0, R0, 0x1, RZ, 0xc0, !PT ;  /* 0x0000000100000812 */ /* 0x000fc800078ec0ff */
[----:B------:R-:W-:-:S04]  /*e500*/  @P0 IADD3 R0, PT, PT, R7, 0x80fffff, R0 ;  /* 0x080fffff07000810 */ /* 0x000fc80007ffe000 */
[----:B------:R-:W-:-:S05]  /*e510*/  @P0 SHF.R.U32.HI R5, RZ, 0x15, R0 ;  /* 0x00000015ff050819 */ /* 0x000fca0000011600 */
[----:B------:R0:W-:Y:S01]  /*e520*/  @P0 STG.E.U8 desc[UR36][R2.64], R5 ;  /* 0x0000000502000986 */ /* 0x0001e2000c101124 */
[----:B------:R-:W-:Y:S05]  /*e530*/  @P0 EXIT ;  /* 0x000000000000094d */ /* 0x000fea0003800000 */
[----:B0-----:R-:W-:-:S05]  /*e540*/  FADD.FTZ R5, R7, 128 ;  /* 0x4300000007057421 */ /* 0x001fca0000010000 */
[----:B------:R-:W-:Y:S01]  /*e550*/  STG.E.U8 desc[UR36][R2.64], R5 ;  /* 0x0000000502007986 */ /* 0x000fe2000c101124 */
[----:B------:R-:W-:Y:S05]  /*e560*/  EXIT ;  /* 0x000000000000794d */ /* 0x000fea0003800000 */
.L_x_12709:
[----:B------:R-:W-:Y:S01]  /*e570*/  IMAD.MOV.U32 R5, RZ, RZ, 0x7f ;  /* 0x0000007fff057424 */ /* 0x000fe200078e00ff */
[----:B------:R-:W-:-:S04]  /*e580*/  ISETP.GT.U32.AND P0, PT, R7, 0x7f800000, PT ;  /* 0x7f8000000700780c */ /* 0x000fc80003f04070 */
[----:B------:R-:W-:-:S05]  /*e590*/  SEL R5, R5, 0x7c, P0 ;  /* 0x0000007c05057807 */ /* 0x000fca0000000000 */
[----:B------:R-:W-:Y:S01]  /*e5a0*/  STG.E.U8 desc[UR36][R2.64], R5 ;  /* 0x0000000502007986 */ /* 0x000fe2000c101124 */
[----:B------:R-:W-:Y:S05]  /*e5b0*/  EXIT ;  /* 0x000000000000794d */ /* 0x000fea0003800000 */
.L_x_12703:
[----:B-----5:R-:W-:-:S04]  /*e5c0*/  LOP3.LUT R30, R30, 0xff, RZ, 0xc0, !PT ;  /* 0x000000ff1e1e7812 */ /* 0x020fc800078ec0ff */
[----:B------:R-:W0:Y:S02]  /*e5d0*/  I2F.U16 R0, R30 ;  /* 0x0000001e00007306 */ /* 0x000e240000101000 */
[----:B0-----:R-:W-:-:S05]  /*e5e0*/  F2FP.BF16.F32.PACK_AB R0, RZ, R0 ;  /* 0x00000000ff00723e */ /* 0x001fca00000010ff */
[----:B------:R-:W-:Y:S01]  /*e5f0*/  STG.E.U16 desc[UR36][R2.64], R0 ;  /* 0x0000000002007986 */ /* 0x000fe2000c101524 */
[----:B------:R-:W-:Y:S05]  /*e600*/  EXIT ;  /* 0x000000000000794d */ /* 0x000fea0003800000 */
.L_x_12710:
        /* <DEDUP_REMOVED lines=15> */
.L_x_41936:


//--------------------- .text._ZN2at6native18elementwise_kernelILi128ELi4EZNS0_22gpu_kernel_impl_nocastIZZZNS0_28launch_masked_scatter_kernelERKNS_10TensorBaseES5_S5_S5_ENKUlvE_clEvENKUlvE_clEvEUlhblE_EEvRNS_18TensorIteratorBaseERKT_EUliE_EEviT1_ --------------------------
	.section	.text._ZN2at6native18elementwise_kernelILi128ELi4EZNS0_22gpu_kernel_impl_nocastIZZZNS0_28launch_masked_scatter_kernelERKNS_10TensorBaseES5_S5_S5_ENKUlvE_clEvENKUlvE_clEvEUlhblE_EEvRNS_18TensorIteratorBaseERKT_EUliE_EEviT1_,"ax",@progbits
	.align	128
        .global         _ZN2at6native18elementwise_kernelILi128ELi4EZNS0_22gpu_kernel_impl_nocastIZZZNS0_28launch_masked_scatter_kernelERKNS_10TensorBaseES5_S5_S5_ENKUlvE_clEvENKUlvE_clEvEUlhblE_EEvRNS_18TensorIteratorBaseERKT_EUliE_EEviT1_
        .type           _ZN2at6native18elementwise_kernelILi128ELi4EZNS0_22gpu_kernel_impl_nocastIZZZNS0_28launch_masked_scatter_kernelERKNS_10TensorBaseES5_S5_S5_ENKUlvE_clEvENKUlvE_clEvEUlhblE_EEvRNS_18TensorIteratorBaseERKT_EUliE_EEviT1_,@function
        .size           _ZN2at6native18elementwise_kernelILi128ELi4EZNS0_22gpu_kernel_impl_nocastIZZZNS0_28launch_masked_scatter_kernelERKNS_10TensorBaseES5_S5_S5_ENKUlvE_clEvENKUlvE_clEvEUlhblE_EEvRNS_18TensorIteratorBaseERKT_EUliE_EEviT1_,(.L_x_41937 - _ZN2at6native18elementwise_kernelILi128ELi4EZNS0_22gpu_kernel_impl_nocastIZZZNS0_28launch_masked_scatter_kernelERKNS_10TensorBaseES5_S5_S5_ENKUlvE_clEvENKUlvE_clEvEUlhblE_EEvRNS_18TensorIteratorBaseERKT_EUliE_EEviT1_)
        .other          _ZN2at6native18elementwise_kernelILi128ELi4EZNS0_22gpu_kernel_impl_nocastIZZZNS0_28launch_masked_scatter_kernelERKNS_10TensorBaseES5_S5_S5_ENKUlvE_clEvENKUlvE_clEvEUlhblE_EEvRNS_18TensorIteratorBaseERKT_EUliE_EEviT1_,@"STO_CUDA_ENTRY STV_DEFAULT"
_ZN2at6native18elementwise_kernelILi128ELi4EZNS0_22gpu_kernel_impl_nocastIZZZNS0_28launch_masked_scatter_kernelERKNS_10TensorBaseES5_S5_S5_ENKUlvE_clEvENKUlvE_clEvEUlhblE_EEvRNS_18TensorIteratorBaseERKT_EUliE_EEviT1_:
.text._ZN2at6native18elementwise_kernelILi128ELi4EZNS0_22gpu_kernel_impl_nocastIZZZNS0_28launch_masked_scatter_kernelERKNS_10TensorBaseES5_S5_S5_ENKUlvE_clEvENKUlvE_clEvEUlhblE_EEvRNS_18TensorIteratorBaseERKT_EUliE_EEviT1_:
        /* <DEDUP_REMOVED lines=45> */
.L_x_12714:
[----:B------:R-:W-:-:S13]  /*02d0*/  ISETP.GE.AND P0, PT, R3, UR4, PT ;  /* 0x0000000403007c0c */ /* 0x000fda000bf06270 */
[----:B------:R-:W-:Y:S05]  /*02e0*/  @P0 BREAK.RELIABLE B1 ;  /* 0x0000000000010942 */ /* 0x000fea0003800100 */
[----:B------:R-:W-:Y:S05]  /*02f0*/  @P0 BRA `(.L_x_12715) ;  /* 0x00000000003c0947 */ /* 0x000fea0003800000 */
[----:B------:R-:W-:Y:S05]  /*0300*/  BSYNC.RELIABLE B1 ;  /* 0x0000000000017941 */ /* 0x000fea0003800100 */
.L_x_12713:
        /* <DEDUP_REMOVED lines=14> */
.L_x_12715:
[----:B------:R-:W-:Y:S05]  /*03f0*/  BSYNC.RECONVERGENT B0 ;  /* 0x0000000000007941 */ /* 0x000fea0003800200 */
.L_x_12712:
        /* <DEDUP_REMOVED lines=17> */
.L_x_12711:
        /* <DEDUP_REMOVED lines=381> */
.L_x_12719:
        /* <DEDUP_REMOVED lines=397> */
.L_x_12721:
        /* <DEDUP_REMOVED lines=21> */
.L_x_12718:
[----:B------:R-:W-:-:S13]  /*3700*/  ISETP.GE.AND P0, PT, R3, UR4, PT ;  /* 0x0000000403007c0c */ /* 0x000fda000bf06270 */
[----:B------:R-:W-:Y:S05]  /*3710*/  @P0 BREAK.RELIABLE B1 ;  /* 0x0000000000010942 */ /* 0x000fea0003800100 */
[----:B------:R-:W-:Y:S05]  /*3720*/  @P0 BRA `(.L_x_12720) ;  /* 0x00000018002c0947 */ /* 0x000fea0003800000 */
[----:B------:R-:W-:Y:S05]  /*3730*/  BSYNC.RELIABLE B1 ;  /* 0x0000000000017941 */ /* 0x000fea0003800100 */
.L_x_12717:
        /* <DEDUP_REMOVED lines=373> */
.L_x_12722:
        /* <DEDUP_REMOVED lines=21> */
.L_x_12720:
[----:B------:R-:W-:Y:S05]  /*4fe0*/  BSYNC.RECONVERGENT B0 ;  /* 0x0000000000007941 */ /* 0x000fea0003800200 */
.L_x_12716:
        /* <DEDUP_REMOVED lines=376> */
.L_x_12723:
        /* <DEDUP_REMOVED lines=21> */
.L_x_12724:
        /* <DEDUP_REMOVED lines=12> */
.L_x_41937:


//--------------------- .text._ZN2at6native27unrolled_elementwise_kernelIZZZNS0_28launch_masked_scatter_kernelERKNS_10TensorBaseES4_S4_S4_ENKUlvE_clEvENKUlvE_clEvEUlhblE_St5arrayIPcLm4EELi4E23TrivialOffsetCalculatorILi3EjESB_ILi1EjENS0_6memory15LoadWithoutCastENSE_16StoreWithoutCastEEEviT_T0_T2_T3_T4_T5_ --------------------------
	.section	.text._ZN2at6native27unrolled_elementwise_kernelIZZZNS0_28launch_masked_scatter_kernelERKNS_10TensorBaseES4_S4_S4_ENKUlvE_clEvENKUlvE_clEvEUlhblE_St5arrayIPcLm4EELi4E23TrivialOffsetCalculatorILi3EjESB_ILi1EjENS0_6memory15LoadWithoutCastENSE_16StoreWithoutCastEEEviT_T0_T2_T3_T4_T5_,"ax",@progbits
	.align	128
        .global         _ZN2at6native27unrolled_elementwise_kernelIZZZNS0_28launch_masked_scatter_kernelERKNS_10TensorBaseES4_S4_S4_ENKUlvE_clEvENKUlvE_clEvEUlhblE_St5arrayIPcLm4EELi4E23TrivialOffsetCalculatorILi3EjESB_ILi1EjENS0_6memory15LoadWithoutCastENSE_16StoreWithoutCastEEEviT_T0_T2_T3_T4_T5_
        .type           _ZN2at6native27unrolled_elementwise_kernelIZZZNS0_28launch_masked_scatter_kernelERKNS_10TensorBaseES4_S4_S4_ENKUlvE_clEvENKUlvE_clEvEUlhblE_St5arrayIPcLm4EELi4E23TrivialOffsetCalculatorILi3EjESB_ILi1EjENS0_6memory15LoadWithoutCastENSE_16StoreWithoutCastEEEviT_T0_T2_T3_T4_T5_,@function
        .size           _ZN2at6native27unrolled_elementwise_kernelIZZZNS0_28launch_masked_scatter_kernelERKNS_10TensorBaseES4_S4_S4_ENKUlvE_clEvENKUlvE_clEvEUlhblE_St5arrayIPcLm4EELi4E23TrivialOffsetCalculatorILi3EjESB_ILi1EjENS0_6memory15LoadWithoutCastENSE_16StoreWithoutCastEEEviT_T0_T2_T3_T4_T5_,(.L_x_41938 - _ZN2at6native27unrolled_elementwise_kernelIZZZNS0_28launch_masked_scatter_kernelERKNS_10TensorBaseES4_S4_S4_ENKUlvE_clEvENKUlvE_clEvEUlhblE_St5arrayIPcLm4EELi4E23TrivialOffsetCalculatorILi3EjESB_ILi1EjENS0_6memory15LoadWithoutCastENSE_16StoreWithoutCastEEEviT_T0_T2_T3_T4_T5_)
        .other          _ZN2at6native27unrolled_elementwise_kernelIZZZNS0_28launch_masked_scatter_kernelERKNS_10TensorBaseES4_S4_S4_ENKUlvE_clEvENKUlvE_clEvEUlhblE_St5arrayIPcLm4EELi4E23TrivialOffsetCalculatorILi3EjESB_ILi1EjENS0_6memory15LoadWithoutCastENSE_16StoreWithoutCastEEEviT_T0_T2_T3_T4_T5_,@"STO_CUDA_ENTRY STV_DEFAULT"
_ZN2at6native27unrolled_elementwise_kernelIZZZNS0_28launch_masked_scatter_kernelERKNS_10TensorBaseES4_S4_S4_ENKUlvE_clEvENKUlvE_clEvEUlhblE_St5arrayIPcLm4EELi4E23TrivialOffsetCalculatorILi3EjESB_ILi1EjENS0_6memory15LoadWithoutCastENSE_16StoreWithoutCastEEEviT_T0_T2_T3_T4_T5_:
.text._ZN2at6native27unrolled_elementwise_kernelIZZZNS0_28launch_masked_scatter_kernelERKNS_10TensorBaseES4_S4_S4_ENKUlvE_clEvENKUlvE_clEvEUlhblE_St5arrayIPcLm4EELi4E23TrivialOffsetCalculatorILi3EjESB_ILi1EjENS0_6memory15LoadWithoutCastENSE_16StoreWithoutCastEEEviT_T0_T2_T3_T4_T5_:
        /* <DEDUP_REMOVED lines=114> */
.L_x_12727:
[----:B------:R-:W-:Y:S05]  /*0720*/  BSYNC.RELIABLE B1 ;  /* 0x0000000000017941 */ /* 0x000fea0003800100 */
.L_x_12726:
[----:B------:R-:W-:-:S13]  /*0730*/  ISETP.GE.AND P0, PT, R5, R3, PT ;  /* 0x000000030500720c */ /* 0x000fda0003f06270 */
[----:B------:R-:W1:Y:S01]  /*0740*/  @!P0 LDC.64 R10, c[0x0][0x398] ;  /* 0x0000e600ff0a8b82 */ /* 0x000e620000000a00 */
[----:B0-----:R-:W-:Y:S02]  /*0750*/  @!P0 IMAD R9, R2, 0x200, R5 ;  /* 0x0000020002098824 */ /* 0x001fe400078e0205 */
[----:B------:R-:W-:-:S03]  /*0760*/  @!P0 VIADD R5, R5, 0x80 ;  /* 0x0000008005058836 */ /* 0x000fc60000000000 */
[----:B-1----:R-:W-:-:S05]  /*0770*/  @!P0 IADD3 R8, P1, PT, R9, R10, RZ ;  /* 0x0000000a09088210 */ /* 0x002fca0007f3e0ff */
[----:B------:R-:W-:-:S05]  /*0780*/  @!P0 IMAD.X R9, RZ, RZ, R11, P1 ;  /* 0x000000ffff098224 */ /* 0x000fca00008e060b */
[----:B-----5:R1:W-:Y:S03]  /*0790*/  @!P0 STG.E.U8 desc[UR4][R8.64], R6 ;  /* 0x0000000608008986 */ /* 0x0203e6000c101104 */
.L_x_12728:
[----:B------:R-:W-:Y:S05]  /*07a0*/  BSYNC.RECONVERGENT B0 ;  /* 0x0000000000007941 */ /* 0x000fea0003800200 */
.L_x_12725:
        /* <DEDUP_REMOVED lines=9> */
.L_x_12729:
        /* <DEDUP_REMOVED lines=12> */
.L_x_41938:


//--------------------- .text._ZN2at6native29vectorized_elementwise_kernelILi2EZZZNS0_28launch_masked_scatter_kernelERKNS_10TensorBaseES4_S4_S4_ENKUlvE_clEvENKUlvE_clEvEUlhblE_St5arrayIPcLm4EEEEviT0_T1_ --------------------------
	.section	.text._ZN2at6native29vectorized_elementwise_kernelILi2EZZZNS0_28launch_masked_scatter_kernelERKNS_10TensorBaseES4_S4_S4_ENKUlvE_clEvENKUlvE_clEvEUlhblE_St5arrayIPcLm4EEEEviT0_T1_,"ax",@progbits
	.align	128
        .global         _ZN2at6native29vectorized_elementwise_kernelILi2EZZZNS0_28launch_masked_scatter_kernelERKNS_10TensorBaseES4_S4_S4_ENKUlvE_clEvENKUlvE_clEvEUlhblE_St5arrayIPcLm4EEEEviT0_T1_
        .type           _ZN2at6native29vectorized_elementwise_kernelILi2EZZZNS0_28launch_masked_scatter_kernelERKNS_10TensorBaseES4_S4_S4_ENKUlvE_clEvENKUlvE_clEvEUlhblE_St5arrayIPcLm4EEEEviT0_T1_,@function
        .size           _ZN2at6native29vectorized_elementwise_kernelILi2EZZZNS0_28launch_masked_scatter_kernelERKNS_10TensorBaseES4_S4_S4_ENKUlvE_clEvENKUlvE_clEvEUlhblE_St5arrayIPcLm4EEEEviT0_T1_,(.L_x_41939 - _ZN2at6native29vectorized_elementwise_kernelILi2EZZZNS0_28launch_masked_scatter_kernelERKNS_10TensorBaseES4_S4_S4_ENKUlvE_clEvENKUlvE_clEvEUlhblE_St5arrayIPcLm4EEEEviT0_T1_)
        .other          _ZN2at6native29vectorized_elementwise_kernelILi2EZZZNS0_28launch_masked_scatter_kernelERKNS_10TensorBaseES4_S4_S4_ENKUlvE_clEvENKUlvE_clEvEUlhblE_St5arrayIPcLm4EEEEviT0_T1_,@"STO_CUDA_ENTRY STV_DEFAULT"
_ZN2at6native29vectorized_elementwise_kernelILi2EZZZNS0_28launch_masked_scatter_kernelERKNS_10TensorBaseES4_S4_S4_ENKUlvE_clEvENKUlvE_clEvEUlhblE_St5arrayIPcLm4EEEEviT0_T1_:
.text._ZN2at6native29vectorized_elementwise_kernelILi2EZZZNS0_28launch_masked_scatter_kernelERKNS_10TensorBaseES4_S4_S4_ENKUlvE_clEvENKUlvE_clEvEUlhblE_St5arrayIPcLm4EEEEviT0_T1_:
        /* <DEDUP_REMOVED lines=209> */
.L_x_12733:
        /* <DEDUP_REMOVED lines=8> */
.L_x_12734:
        /* <DEDUP_REMOVED lines=8> */
.L_x_12735:
        /* <DEDUP_REMOVED lines=8> */
.L_x_12736:
        /* <DEDUP_REMOVED lines=9> */
.L_x_12737:
[----:B------:R-:W-:Y:S05]  /*0f20*/  BSYNC.RELIABLE B1 ;  /* 0x0000000000017941 */ /* 0x000fea0003800100 */
.L_x_12732:
[----:B------:R-:W-:-:S13]  /*0f30*/  ISETP.GE.U32.AND P0, PT, R5, R3, PT ;  /* 0x000000030500720c */ /* 0x000fda0003f06070 */
[----:B-----5:R-:W0:Y:S01]  /*0f40*/  @!P0 LDC.64 R8, c[0x0][0x398] ;  /* 0x0000e600ff088b82 */ /* 0x020e220000000a00 */
[----:B-12---:R-:W-:Y:S02]  /*0f50*/  @!P0 IMAD R7, R2, 0x400, R5 ;  /* 0x0000040002078824 */ /* 0x006fe400078e0205 */
[----:B------:R-:W-:-:S03]  /*0f60*/  @!P0 VIADD R5, R5, 0x80 ;  /* 0x0000008005058836 */ /* 0x000fc60000000000 */
[----:B0-----:R-:W-:-:S05]  /*0f70*/  @!P0 IADD3 R6, P1, PT, R7, R8, RZ ;  /* 0x0000000807068210 */ /* 0x001fca0007f3e0ff */
[----:B------:R-:W-:-:S05]  /*0f80*/  @!P0 IMAD.X R7, RZ, RZ, R9, P1 ;  /* 0x000000ffff078224 */ /* 0x000fca00008e0609 */
[----:B------:R3:W-:Y:S03]  /*0f90*/  @!P0 STG.E.U8 desc[UR4][R6.64], R20 ;  /* 0x0000001406008986 */ /* 0x0007e6000c101104 */
.L_x_12738:
[----:B------:R-:W-:Y:S05]  /*0fa0*/  BSYNC.RECONVERGENT B0 ;  /* 0x0000000000007941 */ /* 0x000fea0003800200 */
.L_x_12731:
        /* <DEDUP_REMOVED lines=9> */
.L_x_12730:
        /* <DEDUP_REMOVED lines=93> */
.L_x_12739:
        /* <DEDUP_REMOVED lines=15> */
.L_x_41939:


//--------------------- .text._ZN2at6native29vectorized_elementwise_kernelILi4EZZZNS0_28launch_masked_scatter_kernelERKNS_10TensorBaseES4_S4_S4_ENKUlvE_clEvENKUlvE_clEvEUlhblE_St5arrayIPcLm4EEEEviT0_T1_ --------------------------
	.section	.text._ZN2at6native29vectorized_elementwise_kernelILi4EZZZNS0_28launch_masked_scatter_kernelERKNS_10TensorBaseES4_S4_S4_ENKUlvE_clEvENKUlvE_clEvEUlhblE_St5arrayIPcLm4EEEEviT0_T1_,"ax",@progbits
	.align	128
        .global         _ZN2at6native29vectorized_elementwise_kernelILi4EZZZNS0_28launch_masked_scatter_kernelERKNS_10TensorBaseES4_S4_S4_ENKUlvE_clEvENKUlvE_clEvEUlhblE_St5arrayIPcLm4EEEEviT0_T1_
        .type           _ZN2at6native29vectorized_elementwise_kernelILi4EZZZNS0_28launch_masked_scatter_kernelERKNS_10TensorBaseES4_S4_S4_ENKUlvE_clEvENKUlvE_clEvEUlhblE_St5arrayIPcLm4EEEEviT0_T1_,@function
        .size           _ZN2at6native29vectorized_elementwise_kernelILi4EZZZNS0_28launch_masked_scatter_kernelERKNS_10TensorBaseES4_S4_S4_ENKUlvE_clEvENKUlvE_clEvEUlhblE_St5arrayIPcLm4EEEEviT0_T1_,(.L_x_41940 - _ZN2at6native29vectorized_elementwise_kernelILi4EZZZNS0_28launch_masked_scatter_kernelERKNS_10TensorBaseES4_S4_S4_ENKUlvE_clEvENKUlvE_clEvEUlhblE_St5arrayIPcLm4EEEEviT0_T1_)
        .other          _ZN2at6native29vectorized_elementwise_kernelILi4EZZZNS0_28launch_masked_scatter_kernelERKNS_10TensorBaseES4_S4_S4_ENKUlvE_clEvENKUlvE_clEvEUlhblE_St5arrayIPcLm4EEEEviT0_T1_,@"STO_CUDA_ENTRY STV_DEFAULT"
_ZN2at6native29vectorized_elementwise_kernelILi4EZZZNS0_28launch_masked_scatter_kernelERKNS_10TensorBaseES4_S4_S4_ENKUlvE_clEvENKUlvE_clEvEUlhblE_St5arrayIPcLm4EEEEviT0_T1_:
.text._ZN2at6native29vectorized_elementwise_kernelILi4EZZZNS0_28launch_masked_scatter_kernelERKNS_10TensorBaseES4_S4_S4_ENKUlvE_clEvENKUlvE_clEvEUlhblE_St5arrayIPcLm4EEEEviT0_T1_:
        /* <DEDUP_REMOVED lines=209> */
.L_x_12743:
        /* <DEDUP_REMOVED lines=8> */
.L_x_12744:
        /* <DEDUP_REMOVED lines=8> */
.L_x_12745:
        /* <DEDUP_REMOVED lines=8> */
.L_x_12746:
        /* <DEDUP_REMOVED lines=9> */
.L_x_12747:
[----:B------:R-:W-:Y:S05]  /*0f20*/  BSYNC.RELIABLE B1 ;  /* 0x0000000000017941 */ /* 0x000fea0003800100 */
.L_x_12742:
[----:B------:R-:W-:-:S13]  /*0f30*/  ISETP.GE.U32.AND P0, PT, R4, R3, PT ;  /* 0x000000030400720c */ /* 0x000fda0003f06070 */
[----:B-----5:R-:W0:Y:S01]  /*0f40*/  @!P0 LDC.64 R8, c[0x0][0x398] ;  /* 0x0000e600ff088b82 */ /* 0x020e220000000a00 */
[----:B-12---:R-:W-:Y:S02]  /*0f50*/  @!P0 IMAD R7, R2, 0x400, R4 ;  /* 0x0000040002078824 */ /* 0x006fe400078e0204 */
[----:B------:R-:W-:-:S03]  /*0f60*/  @!P0 VIADD R4, R4, 0x80 ;  /* 0x0000008004048836 */ /* 0x000fc60000000000 */
[----:B0-----:R-:W-:-:S05]  /*0f70*/  @!P0 IADD3 R6, P1, PT, R7, R8, RZ ;  /* 0x0000000807068210 */ /* 0x001fca0007f3e0ff */
[----:B------:R-:W-:-:S05]  /*0f80*/  @!P0 IMAD.X R7, RZ, RZ, R9, P1 ;  /* 0x000000ffff078224 */ /* 0x000fca00008e0609 */
[----:B------:R3:W-:Y:S03]  /*0f90*/  @!P0 STG.E.U8 desc[UR4][R6.64], R13 ;  /* 0x0000000d06008986 */ /* 0x0007e6000c101104 */
.L_x_12748:
[----:B------:R-:W-:Y:S05]  /*0fa0*/  BSYNC.RECONVERGENT B0 ;  /* 0x0000000000007941 */ /* 0x000fea0003800200 */
.L_x_12741:
        /* <DEDUP_REMOVED lines=9> */
.L_x_12740:
        /* <DEDUP_REMOVED lines=96> */
.L_x_12749:
        /* <DEDUP_REMOVED lines=12> */
.L_x_41940:


//--------------------- .text._ZN2at6native29vectorized_elementwise_kernelILi8EZZZNS0_28launch_masked_scatter_kernelERKNS_10TensorBaseES4_S4_S4_ENKUlvE_clEvENKUlvE_clEvEUlhblE_St5arrayIPcLm4EEEEviT0_T1_ --------------------------
	.section	.text._ZN2at6native29vectorized_elementwise_kernelILi8EZZZNS0_28launch_masked_scatter_kernelERKNS_10TensorBaseES4_S4_S4_ENKUlvE_clEvENKUlvE_clEvEUlhblE_St5arrayIPcLm4EEEEviT0_T1_,"ax",@progbits
	.align	128
        .global         _ZN2at6native29vectorized_elementwise_kernelILi8EZZZNS0_28launch_masked_scatter_kernelERKNS_10TensorBaseES4_S4_S4_ENKUlvE_clEvENKUlvE_clEvEUlhblE_St5arrayIPcLm4EEEEviT0_T1_
        .type           _ZN2at6native29vectorized_elementwise_kernelILi8EZZZNS0_28launch_masked_scatter_kernelERKNS_10TensorBaseES4_S4_S4_ENKUlvE_clEvENKUlvE_clEvEUlhblE_St5arrayIPcLm4EEEEviT0_T1_,@function
        .size           _ZN2at6native29vectorized_elementwise_kernelILi8EZZZNS0_28launch_masked_scatter_kernelERKNS_10TensorBaseES4_S4_S4_ENKUlvE_clEvENKUlvE_clEvEUlhblE_St5arrayIPcLm4EEEEviT0_T1_,(.L_x_41941 - _ZN2at6native29vectorized_elementwise_kernelILi8EZZZNS0_28launch_masked_scatter_kernelERKNS_10TensorBaseES4_S4_S4_ENKUlvE_clEvENKUlvE_clEvEUlhblE_St5arrayIPcLm4EEEEviT0_T1_)
        .other          _ZN2at6native29vectorized_elementwise_kernelILi8EZZZNS0_28launch_masked_scatter_kernelERKNS_10TensorBaseES4_S4_S4_ENKUlvE_clEvENKUlvE_clEvEUlhblE_St5arrayIPcLm4EEEEviT0_T1_,@"STO_CUDA_ENTRY STV_DEFAULT"
_ZN2at6native29vectorized_elementwise_kernelILi8EZZZNS0_28launch_masked_scatter_kernelERKNS_10TensorBaseES4_S4_S4_ENKUlvE_clEvENKUlvE_clEvEUlhblE_St5arrayIPcLm4EEEEviT0_T1_:
.text._ZN2at6native29vectorized_elementwise_kernelILi8EZZZNS0_28launch_masked_scatter_kernelERKNS_10TensorBaseES4_S4_S4_ENKUlvE_clEvENKUlvE_clEvEUlhblE_St5arrayIPcLm4EEEEviT0_T1_:
        /* <DEDUP_REMOVED lines=209> */
.L_x_12753:
        /* <DEDUP_REMOVED lines=8> */
.L_x_12754:
        /* <DEDUP_REMOVED lines=8> */
.L_x_12755:
        /* <DEDUP_REMOVED lines=8> */
.L_x_12756:
        /* <DEDUP_REMOVED lines=9> */
.L_x_12757:
[----:B------:R-:W-:Y:S05]  /*0f20*/  BSYNC.RELIABLE B1 ;  /* 0x0000000000017941 */ /* 0x000fea0003800100 */
.L_x_12752:
[----:B------:R-:W-:-:S13]  /*0f30*/  ISETP.GE.U32.AND P0, PT, R4, R3, PT ;  /* 0x000000030400720c */ /* 0x000fda0003f06070 */
[----:B-----5:R-:W0:Y:S01]  /*0f40*/  @!P0 LDC.64 R8, c[0x0][0x398] ;  /* 0x0000e600ff088b82 */ /* 0x020e220000000a00 */
[----:B-12---:R-:W-:Y:S02]  /*0f50*/  @!P0 IMAD R7, R2, 0x400, R4 ;  /* 0x0000040002078824 */ /* 0x006fe400078e0204 */
[----:B------:R-:W-:-:S03]  /*0f60*/  @!P0 VIADD R4, R4, 0x80 ;  /* 0x0000008004048836 */ /* 0x000fc60000000000 */
[----:B0-----:R-:W-:-:S05]  /*0f70*/  @!P0 IADD3 R6, P1, PT, R7, R8, RZ ;  /* 0x0000000807068210 */ /* 0x001fca0007f3e0ff */
[----:B------:R-:W-:-:S05]  /*0f80*/  @!P0 IMAD.X R7, RZ, RZ, R9, P1 ;  /* 0x000000ffff078224 */ /* 0x000fca00008e0609 */
[----:B------:R3:W-:Y:S03]  /*0f90*/  @!P0 STG.E.U8 desc[UR4][R6.64], R13 ;  /* 0x0000000d06008986 */ /* 0x0007e6000c101104 */
.L_x_12758:
[----:B------:R-:W-:Y:S05]  /*0fa0*/  BSYNC.RECONVERGENT B0 ;  /* 0x0000000000007941 */ /* 0x000fea0003800200 */
.L_x_12751:
        /* <DEDUP_REMOVED lines=9> */
.L_x_12750:
        /* <DEDUP_REMOVED lines=93> */
.L_x_12759:
        /* <DEDUP_REMOVED lines=15> */
.L_x_41941:


//--------------------- .text._ZN2at6native24index_elementwise_kernelILi128ELi4EZNS0_20cuda_take_put_kernelIN3c108BFloat16ElZZZZZNS0_11take_kernelERNS_14TensorIteratorERKNS_10TensorBaseEENKUlvE_clEvENKUlvE10_clEvENKUlvE_clEvENKUlvE0_clEvEUlRS4_lE_EEvS6_S9_RKT1_EUliE_EEvlSG_ --------------------------
	.section	.text._ZN2at6native24index_elementwise_kernelILi128ELi4EZNS0_20cuda_take_put_kernelIN3c108BFloat16ElZZZZZNS0_11take_kernelERNS_14TensorIteratorERKNS_10TensorBaseEENKUlvE_clEvENKUlvE10_clEvENKUlvE_clEvENKUlvE0_clEvEUlRS4_lE_EEvS6_S9_RKT1_EUliE_EEvlSG_,"ax",@progbits
	.align	128
        .global         _ZN2at6native24index_elementwise_kernelILi128ELi4EZNS0_20cuda_take_put_kernelIN3c108BFloat16ElZZZZZNS0_11take_kernelERNS_14TensorIteratorERKNS_10TensorBaseEENKUlvE_clEvENKUlvE10_clEvENKUlvE_clEvENKUlvE0_clEvEUlRS4_lE_EEvS6_S9_RKT1_EUliE_EEvlSG_
        .type           _ZN2at6native24index_elementwise_kernelILi128ELi4EZNS0_20cuda_take_put_kernelIN3c108BFloat16ElZZZZZNS0_11take_kernelERNS_14TensorIteratorERKNS_10TensorBaseEENKUlvE_clEvENKUlvE10_clEvENKUlvE_clEvENKUlvE0_clEvEUlRS4_lE_EEvS6_S9_RKT1_EUliE_EEvlSG_,@function
        .size           _ZN2at6native24index_elementwise_kernelILi128ELi4EZNS0_20cuda_take_put_kernelIN3c108BFloat16ElZZZZZNS0_11take_kernelERNS_14TensorIteratorERKNS_10TensorBaseEENKUlvE_clEvENKUlvE10_clEvENKUlvE_clEvENKUlvE0_clEvEUlRS4_lE_EEvS6_S9_RKT1_EUliE_EEvlSG_,(.L_x_41782 - _ZN2at6native24index_elementwise_kernelILi128ELi4EZNS0_20cuda_take_put_kernelIN3c108BFloat16ElZZZZZNS0_11take_kernelERNS_14TensorIteratorERKNS_10TensorBaseEENKUlvE_clEvENKUlvE10_clEvENKUlvE_clEvENKUlvE0_clEvEUlRS4_lE_EEvS6_S9_RKT1_EUliE_EEvlSG_)
        .other          _ZN2at6native24index_elementwise_kernelILi128ELi4EZNS0_20cuda_take_put_kernelIN3c108BFloat16ElZZZZZNS0_11take_kernelERNS_14TensorIteratorERKNS_10TensorBaseEENKUlvE_clEvENKUlvE10_clEvENKUlvE_clEvENKUlvE0_clEvEUlRS4_lE_EEvS6_S9_RKT1_EUliE_EEvlSG_,@"STO_CUDA_ENTRY STV_DEFAULT"
_ZN2at6native24index_elementwise_kernelILi128ELi4EZNS0_20cuda_take_put_kernelIN3c108BFloat16ElZZZZZNS0_11take_kernelERNS_14TensorIteratorERKNS_10TensorBaseEENKUlvE_clEvENKUlvE10_clEvENKUlvE_clEvENKUlvE0_clEvEUlRS4_lE_EEvS6_S9_RKT1_EUliE_EEvlSG_:
.text._ZN2at6native24index_elementwise_kernelILi128ELi4EZNS0_20cuda_take_put_kernelIN3c108BFloat16ElZZZZZNS0_11take_kernelERNS_14TensorIteratorERKNS_10TensorBaseEENKUlvE_clEvENKUlvE10_clEvENKUlvE_clEvENKUlvE0_clEvEUlRS4_lE_EEvS6_S9_RKT1_EUliE_EEvlSG_:
[----:B------:R-:W0:Y:S08]  /*0000*/  LDC R1, c[0x0][0x37c] ;  /* 0x0000df00ff017b82 */ /* 0x000e300000000800 */
[----:B------:R-:W1:Y:S01]  /*0010*/  LDC R18, c[0x0][0x388] ;  /* 0x0000e200ff127b82 */ /* 0x000e620000000800 */
[----:B------:R-:W2:Y:S01]  /*0020*/  S2R R16, SR_TID.X ;  /* 0x0000000000107919 */ /* 0x000ea20000002100 */
[----:B------:R-:W3:Y:S01]  /*0030*/  LDCU.64 UR36, c[0x0][0x358] ;  /* 0x00006b00ff2477ac */ /* 0x000ee20008000a00 */
[----:B------:R-:W4:Y:S05]  /*0040*/  LDCU.U8 UR5, c[0x0][0x598] ;  /* 0x0000b300ff0577ac */ /* 0x000f2a0008000000 */
[----:B------:R-:W5:Y:S01]  /*0050*/  S2UR UR4, SR_CTAID.X ;  /* 0x00000000000479c3 */ /* 0x000f620000002500 */
[----:B------:R-:W0:Y:S01]  /*0060*/  LDCU.64 UR38, c[0x0][0x668] ;  /* 0x0000cd00ff2677ac */ /* 0x000e220008000a00 */
[----:B-1----:R-:W-:Y:S01]  /*0070*/  ISETP.NE.AND P0, PT, R18, RZ, PT ;  /* 0x000000ff1200720c */ /* 0x002fe20003f05270 */
[----:B-----5:R-:W-:-:S06]  /*0080*/  USHF.L.U32 UR4, UR4, 0x9, URZ ;  /* 0x0000000904047899 */ /* 0x020fcc00080006ff */
[----:B--2---:R-:W-:-:S06]  /*0090*/  LOP3.LUT R16, R16, UR4, RZ, 0xfc, !PT ;  /* 0x0000000410107c12 */ /* 0x004fcc000f8efcff */
[----:B0--34-:R-:W-:Y:S05]  /*00a0*/  @P0 BRA `(.L_x_12760) ;  /* 0x0000017c00280947 */ /* 0x019fea0003800000 */
[----:B------:R-:W-:-:S09]  /*00b0*/  UISETP.NE.AND UP0, UPT, UR5, URZ, UPT ;  /* 0x000000ff0500728c */ /* 0x000fd2000bf05270 */
[----:B------:R-:W-:Y:S05]  /*00c0*/  BRA.U UP0, `(.L_x_12761) ;  /* 0x0000017100487547 */ /* 0x000fea000b800000 */
[----:B------:R-:W0:Y:S02]  /*00d0*/  LDCU UR40, c[0x0][0x5a0] ;  /* 0x0000b400ff2877ac */ /* 0x000e240008000800 */
[----:B0-----:R-:W-:-:S09]  /*00e0*/  UISETP.NE.AND UP0, UPT, UR40, URZ, UPT ;  /* 0x000000ff2800728c */ /* 0x001fd2000bf05270 */
[----:B------:R-:W-:Y:S05]  /*00f0*/  BRA.U UP0, `(.L_x_12762) ;  /* 0x0000000900487547 */ /* 0x000fea000b800000 */
[----:B------:R-:W0:Y:S01]  /*0100*/  LDCU.64 UR4, c[0x0][0x380] ;  /* 0x00007000ff0477ac */ /* 0x000e220008000a00 */
[----:B------:R-:W-:Y:S01]  /*0110*/  BSSY.RECONVERGENT B6, `(.L_x_12763) ;  /* 0x0000023000067945 */ /* 0x000fe20003800200 */
[----:B0-----:R-:W-:-:S04]  /*0120*/  ISETP.GE.U32.AND P0, PT, R16, UR4, PT ;  /* 0x0000000410007c0c */ /* 0x001fc8000bf06070 */
[----:B------:R-:W-:-:S13]  /*0130*/  ISETP.GE.AND.EX P0, PT, RZ, UR5, PT, P0 ;  /* 0x00000005ff007c0c */ /* 0x000fda000bf06300 */
[----:B------:R-:W-:Y:S05]  /*0140*/  @P0 BRA `(.L_x_12764) ;  /* 0x00000000007c0947 */ /* 0x000fea0003800000 */
[----:B------:R-:W0:Y:S01]  /*0150*/  LDC.64 R2, c[0x0][0x588] ;  /* 0x00016200ff027b82 */ /* 0x000e220000000a00 */
[----:B------:R-:W1:Y:S01]  /*0160*/  LDCU.64 UR6, c[0x0][0x590] ;  /* 0x0000b200ff0677ac */ /* 0x000e620008000a00 */
[----:B0-----:R-:W2:Y:S01]  /*0170*/  LDG.E.64 R2, desc[UR36][R2.64] ;  /* 0x0000002402027981 */ /* 0x001ea2000c1e1b00 */
[----:B-1----:R-:W-:-:S04]  /*0180*/  UIADD3 UR4, UP0, UPT, URZ, -UR6, URZ ;  /* 0x80000006ff047290 */ /* 0x002fc8000ff1e0ff */
[----:B------:R-:W-:Y:S02]  /*0190*/  UIADD3.X UR5, UPT, UPT, URZ, ~UR7, URZ, UP0, !UPT ;  /* 0x80000007ff057290 */ /* 0x000fe400087fe4ff */
[C---:B--2---:R-:W-:Y:S02]  /*01a0*/  ISETP.GE.U32.AND P0, PT, R2.reuse, UR4, PT ;  /* 0x0000000402007c0c */ /* 0x044fe4000bf06070 */
[----:B------:R-:W-:Y:S02]  /*01b0*/  ISETP.LT.U32.AND P1, PT, R2, UR6, PT ;  /* 0x0000000602007c0c */ /* 0x000fe4000bf21070 */
[C---:B------:R-:W-:Y:S02]  /*01c0*/  ISETP.GE.AND.EX P0, PT, R3.reuse, UR5, PT, P0 ;  /* 0x0000000503007c0c */ /* 0x040fe4000bf06300 */
[----:B------:R-:W-:-:S13]  /*01d0*/  ISETP.LT.AND.EX P1, PT, R3, UR7, PT, P1 ;  /* 0x0000000703007c0c */ /* 0x000fda000bf21310 */
[----:B------:R-:W-:Y:S05]  /*01e0*/  @P0 BRA P1, `(.L_x_12765) ;  /* 0x0000000000400947 */ /* 0x000fea0000800000 */
[----:B------:R-:W-:Y:S01]  /*01f0*/  MOV R0, 0x0 ;  /* 0x0000000000007802 */ /* 0x000fe20000000f00 */
[----:B------:R-:W0:Y:S01]  /*0200*/  LDCU.64 UR4, c[0x4][0x4e0] ;  /* 0x01009c00ff0477ac */ /* 0x000e220008000a00 */
[----:B------:R-:W-:Y:S02]  /*0210*/  HFMA2 R8, -RZ, RZ, 0, 2.0205974578857421875e-05 ;  /* 0x00000153ff087431 */ /* 0x000fe400000001ff */
[----:B------:R-:W-:Y:S01]  /*0220*/  IMAD.MOV.U32 R12, RZ, RZ, 0x1 ;  /* 0x00000001ff0c7424 */ /* 0x000fe200078e00ff */
[----:B------:R1:W2:Y:S01]  /*0230*/  LDC.64 R2, c[0x4][R0] ;  /* 0x0100000000027b82 */ /* 0x0002a20000000a00 */
[----:B------:R-:W3:Y:S01]  /*0240*/  LDCU.64 UR6, c[0x4][0x4c0] ;  /* 0x01009800ff0677ac */ /* 0x000ee20008000a00 */
[----:B------:R-:W-:Y:S01]  /*0250*/  MOV R13, RZ ;  /* 0x000000ff000d7202 */ /* 0x000fe20000000f00 */
[----:B------:R-:W4:Y:S01]  /*0260*/  LDCU.64 UR8, c[0x4][0x310] ;  /* 0x01006200ff0877ac */ /* 0x000f220008000a00 */
[----:B0-----:R-:W-:Y:S01]  /*0270*/  MOV R4, UR4 ;  /* 0x0000000400047c02 */ /* 0x001fe20008000f00 */
[----:B------:R-:W-:Y:S01]  /*0280*/  IMAD.U32 R5, RZ, RZ, UR5 ;  /* 0x00000005ff057e24 */ /* 0x000fe2000f8e00ff */
[----:B---3--:R-:W-:Y:S01]  /*0290*/  MOV R6, UR6 ;  /* 0x0000000600067c02 */ /* 0x008fe20008000f00 */
[----:B------:R-:W-:Y:S01]  /*02a0*/  IMAD.U32 R7, RZ, RZ, UR7 ;  /* 0x00000007ff077e24 */ /* 0x000fe2000f8e00ff */
[----:B----4-:R-:W-:Y:S01]  /*02b0*/  MOV R10, UR8 ;  /* 0x00000008000a7c02 */ /* 0x010fe20008000f00 */
[----:B-1----:R-:W-:-:S07]  /*02c0*/  IMAD.U32 R11, RZ, RZ, UR9 ;  /* 0x00000009ff0b7e24 */ /* 0x002fce000f8e00ff */
[----:B------:R-:W-:-:S07]  /*02d0*/  LEPC R20, `(.L_x_12765) ;  /* 0x000000001014794e */ /* 0x000fce0000000000 */
[----:B--2---:R-:W-:Y:S05]  /*02e0*/  CALL.ABS.NOINC R2 ;  /* 0x0000000002007343 */ /* 0x004fea0003c00000 */
.L_x_12765:
[----:B------:R-:W0:Y:S02]  /*02f0*/  LDC.64 R2, c[0x0][0x738] ;  /* 0x0001ce00ff027b82 */ /* 0x000e240000000a00 */
[----:B0-----:R-:W2:Y:S06]  /*0300*/  LDG.E.U16 R3, desc[UR36][R2.64] ;  /* 0x0000002402037981 */ /* 0x001eac000c1e1500 */
[----:B------:R-:W2:Y:S01]  /*0310*/  LDC.64 R4, c[0x0][0x580] ;  /* 0x00016000ff047b82 */ /* 0x000ea20000000a00 */
[----:B------:R-:W-:Y:S01]  /*0320*/  VIADD R16, R16, 0x80 ;  /* 0x0000008010107836 */ /* 0x000fe20000000000 */
[----:B--2---:R0:W-:Y:S06]  /*0330*/  STG.E.U16 desc[UR36][R4.64], R3 ;  /* 0x0000000304007986 */ /* 0x0041ec000c101524 */
.L_x_12764:
[----:B------:R-:W-:Y:S05]  /*0340*/  BSYNC.RECONVERGENT B6 ;  /* 0x0000000000067941 */ /* 0x000fea0003800200 */
.L_x_12763:
[----:B------:R-:W1:Y:S01]  /*0350*/  LDCU.64 UR4, c[0x0][0x380] ;  /* 0x00007000ff0477ac */ /* 0x000e620008000a00 */
[----:B------:R-:W-:Y:S01]  /*0360*/  BSSY.RECONVERGENT B6, `(.L_x_12766) ;  /* 0x0000023000067945 */ /* 0x000fe20003800200 */
[----:B-1----:R-:W-:-:S04]  /*0370*/  ISETP.GE.U32.AND P0, PT, R16, UR4, PT ;  /* 0x0000000410007c0c */ /* 0x002fc8000bf06070 */
[----:B------:R-:W-:-:S13]  /*0380*/  ISETP.GE.AND.EX P0, PT, RZ, UR5, PT, P0 ;  /* 0x00000005ff007c0c */ /* 0x000fda000bf06300 */
[----:B------:R-:W-:Y:S05]  /*0390*/  @P0 BRA `(.L_x_12767) ;  /* 0x00000000007c0947 */ /* 0x000fea0003800000 */
[----:B0-----:R-:W0:Y:S01]  /*03a0*/  LDC.64 R2, c[0x0][0x588] ;  /* 0x00016200ff027b82 */ /* 0x001e220000000a00 */
        /* <DEDUP_REMOVED lines=25> */
.L_x_12768:
[----:B------:R-:W0:Y:S02]  /*0540*/  LDC.64 R2, c[0x0][0x738] ;  /* 0x0001ce00ff027b82 */ /* 0x000e240000000a00 */
[----:B0-----:R-:W2:Y:S06]  /*0550*/  LDG.E.U16 R3, desc[UR36][R2.64] ;  /* 0x0000002402037981 */ /* 0x001eac000c1e1500 */
[----:B------:R-:W2:Y:S01]  /*0560*/  LDC.64 R4, c[0x0][0x580] ;  /* 0x00016000ff047b82 */ /* 0x000ea20000000a00 */
[----:B------:R-:W-:Y:S01]  /*0570*/  VIADD R16, R16, 0x80 ;  /* 0x0000008010107836 */ /* 0x000fe20000000000 */
[----:B--2---:R1:W-:Y:S06]  /*0580*/  STG.E.U16 desc[UR36][R4.64], R3 ;  /* 0x0000000304007986 */ /* 0x0043ec000c101524 */
.L_x_12767:
[----:B------:R-:W-:Y:S05]  /*0590*/  BSYNC.RECONVERGENT B6 ;  /* 0x0000000000067941 */ /* 0x000fea0003800200 */
.L_x_12766:
[----:B------:R-:W2:Y:S01]  /*05a0*/  LDCU.64 UR4, c[0x0][0x380] ;  /* 0x00007000ff0477ac */ /* 0x000ea20008000a00 */
[----:B------:R-:W-:Y:S01]  /*05b0*/  BSSY.RECONVERGENT B6, `(.L_x_12769) ;  /* 0x0000023000067945 */ /* 0x000fe20003800200 */
[----:B--2---:R-:W-:-:S04]  /*05c0*/  ISETP.GE.U32.AND P0, PT, R16, UR4, PT ;  /* 0x0000000410007c0c */ /* 0x004fc8000bf06070 */
[----:B------:R-:W-:-:S13]  /*05d0*/  ISETP.GE.AND.EX P0, PT, RZ, UR5, PT, P0 ;  /* 0x00000005ff007c0c */ /* 0x000fda000bf06300 */
[----:B------:R-:W-:Y:S05]  /*05e0*/  @P0 BRA `(.L_x_12770) ;  /* 0x00000000007c0947 */ /* 0x000fea0003800000 */
[----:B01----:R-:W0:Y:S01]  /*05f0*/  LDC.64 R2, c[0x0][0x588] ;  /* 0x00016200ff027b82 */ /* 0x003e220000000a00 */
        /* <DEDUP_REMOVED lines=25> */
.L_x_12771:
[----:B------:R-:W0:Y:S02]  /*0790*/  LDC.64 R2, c[0x0][0x738] ;  /* 0x0001ce00ff027b82 */ /* 0x000e240000000a00 */
[----:B0-----:R-:W2:Y:S06]  /*07a0*/  LDG.E.U16 R3, desc[UR36][R2.64] ;  /* 0x0000002402037981 */ /* 0x001eac000c1e1500 */
[----:B------:R-:W2:Y:S01]  /*07b0*/  LDC.64 R4, c[0x0][0x580] ;  /* 0x00016000ff047b82 */ /* 0x000ea20000000a00 */
[----:B------:R-:W-:Y:S01]  /*07c0*/  VIADD R16, R16, 0x80 ;  /* 0x0000008010107836 */ /* 0x000fe20000000000 */
[----:B--2---:R2:W-:Y:S06]  /*07d0*/  STG.E.U16 desc[UR36][R4.64], R3 ;  /* 0x0000000304007986 */ /* 0x0045ec000c101524 */
.L_x_12770:
[----:B------:R-:W-:Y:S05]  /*07e0*/  BSYNC.RECONVERGENT B6 ;  /* 0x0000000000067941 */ /* 0x000fea0003800200 */
.L_x_12769:
[----:B------:R-:W3:Y:S02]  /*07f0*/  LDCU.64 UR4, c[0x0][0x380] ;  /* 0x00007000ff0477ac */ /* 0x000ee40008000a00 */
[----:B---3--:R-:W-:-:S04]  /*0800*/  ISETP.GE.U32.AND P0, PT, R16, UR4, PT ;  /* 0x0000000410007c0c */ /* 0x008fc8000bf06070 */
[----:B------:R-:W-:-:S13]  /*0810*/  ISETP.GE.AND.EX P0, PT, RZ, UR5, PT, P0 ;  /* 0x00000005ff007c0c */ /* 0x000fda000bf06300 */
[----:B------:R-:W-:Y:S05]  /*0820*/  @P0 EXIT ;  /* 0x000000000000094d */ /* 0x000fea0003800000 */
[----:B012---:R-:W0:Y:S01]  /*0830*/  LDC.64 R2, c[0x0][0x588] ;  /* 0x00016200ff027b82 */ /* 0x007e220000000a00 */
        /* <DEDUP_REMOVED lines=25> */
.L_x_12772:
[----:B------:R-:W0:Y:S02]  /*09d0*/  LDC.64 R2, c[0x0][0x738] ;  /* 0x0001ce00ff027b82 */ /* 0x000e240000000a00 */
[----:B0-----:R-:W2:Y:S06]  /*09e0*/  LDG.E.U16 R3, desc[UR36][R2.64] ;  /* 0x0000002402037981 */ /* 0x001eac000c1e1500 */
[----:B------:R-:W2:Y:S02]  /*09f0*/  LDC.64 R4, c[0x0][0x580] ;  /* 0x00016000ff047b82 */ /* 0x000ea40000000a00 */
[----:B--2---:R-:W-:Y:S01]  /*0a00*/  STG.E.U16 desc[UR36][R4.64], R3 ;  /* 0x0000000304007986 */ /* 0x004fe2000c101524 */
[----:B------:R-:W-:Y:S05]  /*0a10*/  EXIT ;  /* 0x000000000000794d */ /* 0x000fea0003800000 */
.L_x_12762:
[----:B------:R-:W0:Y:S01]  /*0a20*/  LDCU.64 UR4, c[0x0][0x380] ;  /* 0x00007000ff0477ac */ /* 0x000e220008000a00 */
[----:B------:R-:W-:Y:S01]  /*0a30*/  BSSY.RECONVERGENT B6, `(.L_x_12773) ;  /* 0x00005a7000067945 */ /* 0x000fe20003800200 */
[----:B------:R-:W-:-:S04]  /*0a40*/  UIADD3 UR40, UPT, UPT, UR40, -0x1, URZ ;  /* 0xffffffff28287890 */ /* 0x000fc8000fffe0ff */
[----:B------:R-:W-:-:S04]  /*0a50*/  UISETP.LT.U32.AND UP0, UPT, UR40, 0x18, UPT ;  /* 0x000000182800788c */ /* 0x000fc8000bf01070 */
[----:B------:R-:W-:-:S04]  /*0a60*/  USEL UR41, UR40, 0x18, UP0 ;  /* 0x0000001828297887 */ /* 0x000fc80008000000 */
[----:B------:R-:W-:Y:S01]  /*0a70*/  UIADD3 UR41, UPT, UPT, UR41, 0x1, URZ ;  /* 0x0000000129297890 */ /* 0x000fe2000fffe0ff */
[----:B0-----:R-:W-:-:S04]  /*0a80*/  ISETP.GE.U32.AND P0, PT, R16, UR4, PT ;  /* 0x0000000410007c0c */ /* 0x001fc8000bf06070 */
[----:B------:R-:W-:-:S13]  /*0a90*/  ISETP.GE.AND.EX P0, PT, RZ, UR5, PT, P0 ;  /* 0x00000005ff007c0c */ /* 0x000fda000bf06300 */
[----:B------:R-:W-:Y:S05]  /*0aa0*/  @P0 BRA `(.L_x_12774) ;  /* 0x00000058007c0947 */ /* 0x000fea0003800000 */
[----:B------:R-:W0:Y:S01]  /*0ab0*/  LDC.64 R18, c[0x0][0x588] ;  /* 0x00016200ff127b82 */ /* 0x000e220000000a00 */
[----:B------:R-:W1:Y:S01]  /*0ac0*/  LDCU.64 UR4, c[0x0][0x590] ;  /* 0x0000b200ff0477ac */ /* 0x000e620008000a00 */
[----:B0-----:R-:W2:Y:S01]  /*0ad0*/  LDG.E.64 R18, desc[UR36][R18.64] ;  /* 0x0000002412127981 */ /* 0x001ea2000c1e1b00 */
[----:B-1----:R-:W-:-:S04]  /*0ae0*/  UIADD3 UR6, UP0, UPT, URZ, -UR4, URZ ;  /* 0x80000004ff067290 */ /* 0x002fc8000ff1e0ff */
[----:B------:R-:W-:Y:S01]  /*0af0*/  UIADD3.X UR7, UPT, UPT, URZ, ~UR5, URZ, UP0, !UPT ;  /* 0x80000005ff077290 */ /* 0x000fe200087fe4ff */
[C---:B--2---:R-:W-:Y:S02]  /*0b00*/  ISETP.LT.U32.AND P1, PT, R18.reuse, UR4, PT ;  /* 0x0000000412007c0c */ /* 0x044fe4000bf21070 */
[----:B------:R-:W-:Y:S02]  /*0b10*/  ISETP.GE.U32.AND P0, PT, R18, UR6, PT ;  /* 0x0000000612007c0c */ /* 0x000fe4000bf06070 */
[C---:B------:R-:W-:Y:S02]  /*0b20*/  ISETP.LT.AND.EX P1, PT, R19.reuse, UR5, PT, P1 ;  /* 0x0000000513007c0c */ /* 0x040fe4000bf21310 */
[----:B------:R-:W-:-:S13]  /*0b30*/  ISETP.GE.AND.EX P0, PT, R19, UR7, PT, P0 ;  /* 0x0000000713007c0c */ /* 0x000fda000bf06300 */
[----:B------:R-:W-:Y:S05]  /*0b40*/  @P0 BRA P1, `(.L_x_12775) ;  /* 0x0000000000400947 */ /* 0x000fea0000800000 */
        /* <DEDUP_REMOVED lines=10> */
[----:B---3--:R-:W-:Y:S01]  /*0bf0*/  IMAD.U32 R6, RZ, RZ, UR6 ;  /* 0x00000006ff067e24 */ /* 0x008fe2000f8e00ff */
[----:B------:R-:W-:Y:S01]  /*0c00*/  MOV R7, UR7 ;  /* 0x0000000700077c02 */ /* 0x000fe20008000f00 */
[----:B----4-:R-:W-:Y:S01]  /*0c10*/  IMAD.U32 R10, RZ, RZ, UR8 ;  /* 0x00000008ff0a7e24 */ /* 0x010fe2000f8e00ff */
[----:B-1----:R-:W-:-:S07]  /*0c20*/  MOV R11, UR9 ;  /* 0x00000009000b7c02 */ /* 0x002fce0008000f00 */
[----:B------:R-:W-:-:S07]  /*0c30*/  LEPC R20, `(.L_x_12775) ;  /* 0x000000001014794e */ /* 0x000fce0000000000 */
[----:B--2---:R-:W-:Y:S05]  /*0c40*/  CALL.ABS.NOINC R2 ;  /* 0x0000000002007343 */ /* 0x004fea0003c00000 */
.L_x_12775:
[----:B------:R-:W0:Y:S01]  /*0c50*/  LDCU.64 UR6, c[0x0][0x590] ;  /* 0x0000b200ff0677ac */ /* 0x000e220008000a00 */
[--C-:B------:R-:W-:Y:S02]  /*0c60*/  SHF.R.S32.HI R13, RZ, 0x1f, R19.reuse ;  /* 0x0000001fff0d7819 */ /* 0x100fe40000011413 */
[----:B------:R-:W-:Y:S01]  /*0c70*/  SHF.R.S32.HI R3, RZ, 0x1f, R19 ;  /* 0x0000001fff037819 */ /* 0x000fe20000011413 */
[----:B------:R-:W1:Y:S01]  /*0c80*/  LDCU UR4, c[0x0][0x5ac] ;  /* 0x0000b580ff0477ac */ /* 0x000e620008000800 */
[----:B0-----:R-:W-:Y:S02]  /*0c90*/  LOP3.LUT R13, R13, UR6, RZ, 0xc0, !PT ;  /* 0x000000060d0d7c12 */ /* 0x001fe4000f8ec0ff */
[----:B------:R-:W-:Y:S02]  /*0ca0*/  LOP3.LUT R3, R3, UR7, RZ, 0xc0, !PT ;  /* 0x0000000703037c12 */ /* 0x000fe4000f8ec0ff */
[----:B------:R-:W-:-:S04]  /*0cb0*/  IADD3 R12, P0, PT, R18, R13, RZ ;  /* 0x0000000d120c7210 */ /* 0x000fc80007f1e0ff */
[----:B------:R-:W-:-:S04]  /*0cc0*/  IADD3.X R13, PT, PT, R19, R3, RZ, P0, !PT ;  /* 0x00000003130d7210 */ /* 0x000fc800007fe4ff */
[----:B-1----:R-:W-:-:S04]  /*0cd0*/  LOP3.LUT R0, R13, UR4, RZ, 0xfc, !PT ;  /* 0x000000040d007c12 */ /* 0x002fc8000f8efcff */
[----:B------:R-:W-:-:S13]  /*0ce0*/  ISETP.NE.U32.AND P0, PT, R0, RZ, PT ;  /* 0x000000ff0000720c */ /* 0x000fda0003f05070 */
[----:B------:R-:W-:Y:S05]  /*0cf0*/  @P0 BRA `(.L_x_12776) ;  /* 0x0000000000600947 */ /* 0x000fea0003800000 */
[----:B------:R-:W0:Y:S01]  /*0d00*/  LDCU UR4, c[0x0][0x5a8] ;  /* 0x0000b500ff0477ac */ /* 0x000e220008000800 */
[----:B------:R-:W-:Y:S01]  /*0d10*/  MOV R13, RZ ;  /* 0x000000ff000d7202 */ /* 0x000fe20000000f00 */
[----:B0-----:R-:W0:Y:S01]  /*0d20*/  I2F.U32.RP R0, UR4 ;  /* 0x0000000400007d06 */ /* 0x001e220008209000 */
[----:B------:R-:W-:-:S07]  /*0d30*/  ISETP.NE.U32.AND P2, PT, RZ, UR4, PT ;  /* 0x00000004ff007c0c */ /* 0x000fce000bf45070 */
[----:B0-----:R-:W0:Y:S02]  /*0d40*/  MUFU.RCP R0, R0 ;  /* 0x0000000000007308 */ /* 0x001e240000001000 */
[----:B0-----:R-:W-:-:S06]  /*0d50*/  VIADD R2, R0, 0xffffffe ;  /* 0x0ffffffe00027836 */ /* 0x001fcc0000000000 */
[----:B------:R0:W1:Y:S02]  /*0d60*/  F2I.FTZ.U32.TRUNC.NTZ R3, R2 ;  /* 0x0000000200037305 */ /* 0x000064000021f000 */
[----:B0-----:R-:W-:Y:S01]  /*0d70*/  IMAD.MOV.U32 R2, RZ, RZ, RZ ;  /* 0x000000ffff027224 */ /* 0x001fe200078e00ff */
[----:B-1----:R-:W-:-:S05]  /*0d80*/  IADD3 R5, PT, PT, RZ, -R3, RZ ;  /* 0x80000003ff057210 */ /* 0x002fca0007ffe0ff */
[----:B------:R-:W-:-:S04]  /*0d90*/  IMAD R5, R5, UR4, RZ ;  /* 0x0000000405057c24 */ /* 0x000fc8000f8e02ff */
[----:B------:R-:W-:-:S06]  /*0da0*/  IMAD.HI.U32 R3, R3, R5, R2 ;  /* 0x0000000503037227 */ /* 0x000fcc00078e0002 */
[----:B------:R-:W-:-:S05]  /*0db0*/  IMAD.HI.U32 R3, R3, R12, RZ ;  /* 0x0000000c03037227 */ /* 0x000fca00078e00ff */
[----:B------:R-:W-:-:S05]  /*0dc0*/  IADD3 R5, PT, PT, -R3, RZ, RZ ;  /* 0x000000ff03057210 */ /* 0x000fca0007ffe1ff */
[----:B------:R-:W-:-:S05]  /*0dd0*/  IMAD R4, R5, UR4, R12 ;  /* 0x0000000405047c24 */ /* 0x000fca000f8e020c */
[----:B------:R-:W-:-:S13]  /*0de0*/  ISETP.GE.U32.AND P0, PT, R4, UR4, PT ;  /* 0x0000000404007c0c */ /* 0x000fda000bf06070 */
[----:B------:R-:W-:Y:S01]  /*0df0*/  @P0 VIADD R4, R4, -UR4 ;  /* 0x8000000404040c36 */ /* 0x000fe20008000000 */
[----:B------:R-:W-:-:S04]  /*0e00*/  @P0 IADD3 R3, PT, PT, R3, 0x1, RZ ;  /* 0x0000000103030810 */ /* 0x000fc80007ffe0ff */
[----:B------:R-:W-:-:S13]  /*0e10*/  ISETP.GE.U32.AND P1, PT, R4, UR4, PT ;  /* 0x0000000404007c0c */ /* 0x000fda000bf26070 */
[----:B------:R-:W-:Y:S01]  /*0e20*/  @P1 VIADD R3, R3, 0x1 ;  /* 0x0000000103031836 */ /* 0x000fe20000000000 */
[----:B------:R-:W-:-:S04]  /*0e30*/  @!P2 LOP3.LUT R3, RZ, UR4, RZ, 0x33, !PT ;  /* 0x00000004ff03ac12 */ /* 0x000fc8000f8e33ff */
[----:B------:R-:W-:-:S05]  /*0e40*/  IADD3 R5, PT, PT, -R3, RZ, RZ ;  /* 0x000000ff03057210 */ /* 0x000fca0007ffe1ff */
[----:B------:R-:W-:Y:S02]  /*0e50*/  IMAD R0, R5, UR4, R12 ;  /* 0x0000000405007c24 */ /* 0x000fe4000f8e020c */
[----:B------:R-:W-:Y:S01]  /*0e60*/  IMAD.MOV.U32 R12, RZ, RZ, R3 ;  /* 0x000000ffff0c7224 */ /* 0x000fe200078e0003 */
[----:B------:R-:W-:Y:S06]  /*0e70*/  BRA `(.L_x_12777) ;  /* 0x0000000000447947 */ /* 0x000fec0003800000 */
.L_x_12776:
[----:B------:R-:W0:Y:S01]  /*0e80*/  LDCU.64 UR4, c[0x0][0x5a8] ;  /* 0x0000b500ff0477ac */ /* 0x000e220008000a00 */
[----:B------:R-:W-:Y:S01]  /*0e90*/  IMAD.MOV.U32 R10, RZ, RZ, R12 ;  /* 0x000000ffff0a7224 */ /* 0x000fe200078e000c */
[----:B------:R-:W-:Y:S02]  /*0ea0*/  MOV R9, R13 ;  /* 0x0000000d00097202 */ /* 0x000fe40000000f00 */
[----:B------:R-:W-:Y:S02]  /*0eb0*/  MOV R0, 0xef0 ;  /* 0x00000ef000007802 */ /* 0x000fe40000000f00 */
[----:B0-----:R-:W-:Y:S01]  /*0ec0*/  MOV R4, UR4 ;  /* 0x0000000400047c02 */ /* 0x001fe20008000f00 */
[----:B------:R-:W-:-:S07]  /*0ed0*/  IMAD.U32 R3, RZ, RZ, UR5 ;  /* 0x00000005ff037e24 */ /* 0x000fce000f8e00ff */
[----:B------:R-:W-:Y:S05]  /*0ee0*/  CALL.REL.NOINC `($__internal_0_$__cuda_sm20_div_u64) ;  /* 0x000003cc002c7944 */ /* 0x000fea0003c00000 */
[----:B------:R-:W0:Y:S01]  /*0ef0*/  LDCU.64 UR4, c[0x0][0x5a8] ;  /* 0x0000b500ff0477ac */ /* 0x000e220008000a00 */
[----:B------:R-:W-:-:S05]  /*0f00*/  IADD3 R3, P0, PT, RZ, -R6, RZ ;  /* 0x80000006ff037210 */ /* 0x000fca0007f1e0ff */
[----:B------:R-:W-:-:S04]  /*0f10*/  IMAD.X R0, RZ, RZ, ~R7, P0 ;  /* 0x000000ffff007224 */ /* 0x000fc800000e0e07 */
[----:B0-----:R-:W-:Y:S02]  /*0f20*/  IMAD R0, R0, UR4, RZ ;  /* 0x0000000400007c24 */ /* 0x001fe4000f8e02ff */
[----:B------:R-:W-:-:S04]  /*0f30*/  IMAD.WIDE.U32 R12, R3, UR4, R12 ;  /* 0x00000004030c7c25 */ /* 0x000fc8000f8e000c */
[----:B------:R-:W-:Y:S01]  /*0f40*/  IMAD R3, R3, UR5, R0 ;  /* 0x0000000503037c24 */ /* 0x000fe2000f8e0200 */
[----:B------:R-:W-:Y:S02]  /*0f50*/  MOV R0, R12 ;  /* 0x0000000c00007202 */ /* 0x000fe40000000f00 */
[----:B------:R-:W-:Y:S01]  /*0f60*/  MOV R12, R6 ;  /* 0x00000006000c7202 */ /* 0x000fe20000000f00 */
[----:B------:R-:W-:Y:S02]  /*0f70*/  IMAD.IADD R2, R13, 0x1, R3 ;  /* 0x000000010d027824 */ /* 0x000fe400078e0203 */
[----:B------:R-:W-:-:S07]  /*0f80*/  IMAD.MOV.U32 R13, RZ, RZ, R7 ;  /* 0x000000ffff0d7224 */ /* 0x000fce00078e0007 */
.L_x_12777:
[----:B------:R-:W0:Y:S01]  /*0f90*/  LDCU.64 UR4, c[0x0][0x670] ;  /* 0x0000ce00ff0477ac */ /* 0x000e220008000a00 */
[----:B------:R-:W-:Y:S01]  /*0fa0*/  UISETP.NE.AND UP0, UPT, UR40, URZ, UPT ;  /* 0x000000ff2800728c */ /* 0x000fe2000bf05270 */
[----:B0-----:R-:W-:Y:S02]  /*0fb0*/  IMAD R5, R2, UR4, RZ ;  /* 0x0000000402057c24 */ /* 0x001fe4000f8e02ff */
[----:B------:R-:W-:-:S04]  /*0fc0*/  IMAD.WIDE.U32 R2, R0, UR4, RZ ;  /* 0x0000000400027c25 */ /* 0x000fc8000f8e00ff */
[----:B------:R-:W-:-:S05]  /*0fd0*/  IMAD R5, R0, UR5, R5 ;  /* 0x0000000500057c24 */ /* 0x000fca000f8e0205 */
[----:B------:R-:W-:Y:S01]  /*0fe0*/  IADD3 R17, PT, PT, R3, R5, RZ ;  /* 0x0000000503117210 */ /* 0x000fe20007ffe0ff */
[----:B------:R-:W-:Y:S06]  /*0ff0*/  BRA.U !UP0, `(.L_x_12778) ;  /* 0x00000055080c7547 */ /* 0x000fec000b800000 */
[----:B------:R-:W0:Y:S01]  /*1000*/  LDCU UR4, c[0x0][0x5b4] ;  /* 0x0000b680ff0477ac */ /* 0x000e220008000800 */
[----:B------:R-:W-:Y:S01]  /*1010*/  BSSY.RECONVERGENT B0, `(.L_x_12779) ;  /* 0x000002f000007945 */ /* 0x000fe20003800200 */
[----:B0-----:R-:W-:-:S04]  /*1020*/  LOP3.LUT R0, R13, UR4, RZ, 0xfc, !PT ;  /* 0x000000040d007c12 */ /* 0x001fc8000f8efcff */
[----:B------:R-:W-:-:S13]  /*1030*/  ISETP.NE.U32.AND P0, PT, R0, RZ, PT ;  /* 0x000000ff0000720c */ /* 0x000fda0003f05070 */
[----:B------:R-:W-:Y:S05]  /*1040*/  @P0 BRA `(.L_x_12780) ;  /* 0x0000000000640947 */ /* 0x000fea0003800000 */
[----:B------:R-:W0:Y:S01]  /*1050*/  LDCU UR4, c[0x0][0x5b0] ;  /* 0x0000b600ff0477ac */ /* 0x000e220008000800 */
[----:B------:R-:W-:Y:S01]  /*1060*/  IMAD.MOV.U32 R13, RZ, RZ, RZ ;  /* 0x000000ffff0d7224 */ /* 0x000fe200078e00ff */
[----:B0-----:R-:W0:Y:S01]  /*1070*/  I2F.U32.RP R0, UR4 ;  /* 0x0000000400007d06 */ /* 0x001e220008209000 */
[----:B------:R-:W-:-:S07]  /*1080*/  ISETP.NE.U32.AND P2, PT, RZ, UR4, PT ;  /* 0x00000004ff007c0c */ /* 0x000fce000bf45070 */
[----:B0-----:R-:W0:Y:S02]  /*1090*/  MUFU.RCP R0, R0 ;  /* 0x0000000000007308 */ /* 0x001e240000001000 */
[----:B0-----:R-:W-:Y:S02]  /*10a0*/  VIADD R4, R0, 0xffffffe ;  /* 0x0ffffffe00047836 */ /* 0x001fe40000000000 */
[----:B------:R-:W-:-:S04]  /*10b0*/  IMAD.MOV.U32 R0, RZ, RZ, RZ ;  /* 0x000000ffff007224 */ /* 0x000fc800078e00ff */
        /* <DEDUP_REMOVED lines=15> */
[----:B------:R-:W-:Y:S01]  /*11b0*/  IMAD R4, R3, UR4, R12 ;  /* 0x0000000403047c24 */ /* 0x000fe2000f8e020c */
[----:B------:R-:W-:Y:S01]  /*11c0*/  MOV R12, R5 ;  /* 0x00000005000c7202 */ /* 0x000fe20000000f00 */
[----:B------:R-:W-:Y:S06]  /*11d0*/  BRA `(.L_x_12781) ;  /* 0x0000000000487947 */ /* 0x000fec0003800000 */
.L_x_12780:
[----:B------:R-:W0:Y:S01]  /*11e0*/  LDCU.64 UR4, c[0x0][0x5b0] ;  /* 0x0000b600ff0477ac */ /* 0x000e220008000a00 */
[----:B------:R-:W-:Y:S01]  /*11f0*/  MOV R10, R12 ;  /* 0x0000000c000a7202 */ /* 0x000fe20000000f00 */
[----:B------:R-:W-:Y:S01]  /*1200*/  IMAD.MOV.U32 R9, RZ, RZ, R13 ;  /* 0x000000ffff097224 */ /* 0x000fe200078e000d */
[----:B------:R-:W-:Y:S01]  /*1210*/  MOV R0, 0x1250 ;  /* 0x0000125000007802 */ /* 0x000fe20000000f00 */
[----:B0-----:R-:W-:Y:S01]  /*1220*/  IMAD.U32 R4, RZ, RZ, UR4 ;  /* 0x00000004ff047e24 */ /* 0x001fe2000f8e00ff */
[----:B------:R-:W-:-:S07]  /*1230*/  MOV R3, UR5 ;  /* 0x0000000500037c02 */ /* 0x000fce0008000f00 */
[----:B------:R-:W-:Y:S05]  /*1240*/  CALL.REL.NOINC `($__internal_0_$__cuda_sm20_div_u64) ;  /* 0x000003c800547944 */ /* 0x000fea0003c00000 */
[----:B------:R-:W0:Y:S01]  /*1250*/  LDCU.64 UR4, c[0x0][0x5b0] ;  /* 0x0000b600ff0477ac */ /* 0x000e220008000a00 */
[-C--:B------:R-:W-:Y:S01]  /*1260*/  IADD3 R3, P0, PT, RZ, -R6.reuse, RZ ;  /* 0x80000006ff037210 */ /* 0x080fe20007f1e0ff */
[----:B------:R-:W-:Y:S01]  /*1270*/  IMAD.MOV.U32 R4, RZ, RZ, R12 ;  /* 0x000000ffff047224 */ /* 0x000fe200078e000c */
[----:B------:R-:W-:Y:S01]  /*1280*/  MOV R5, R13 ;  /* 0x0000000d00057202 */ /* 0x000fe20000000f00 */
[----:B------:R-:W-:Y:S01]  /*1290*/  IMAD.MOV.U32 R13, RZ, RZ, R7 ;  /* 0x000000ffff0d7224 */ /* 0x000fe200078e0007 */
[----:B------:R-:W-:Y:S02]  /*12a0*/  IADD3.X R0, PT, PT, RZ, ~R7, RZ, P0, !PT ;  /* 0x80000007ff007210 */ /* 0x000fe400007fe4ff */
[----:B------:R-:W-:-:S03]  /*12b0*/  MOV R12, R6 ;  /* 0x00000006000c7202 */ /* 0x000fc60000000f00 */
[----:B0-----:R-:W-:Y:S02]  /*12c0*/  IMAD R0, R0, UR4, RZ ;  /* 0x0000000400007c24 */ /* 0x001fe4000f8e02ff */
[----:B------:R-:W-:-:S04]  /*12d0*/  IMAD.WIDE.U32 R4, R3, UR4, R4 ;  /* 0x0000000403047c25 */ /* 0x000fc8000f8e0004 */
[----:B------:R-:W-:-:S04]  /*12e0*/  IMAD R3, R3, UR5, R0 ;  /* 0x0000000503037c24 */ /* 0x000fc8000f8e0200 */
[----:B------:R-:W-:-:S07]  /*12f0*/  IMAD.IADD R0, R5, 0x1, R3 ;  /* 0x0000000105007824 */ /* 0x000fce00078e0203 */
.L_x_12781:
[----:B------:R-:W-:Y:S05]  /*1300*/  BSYNC.RECONVERGENT B0 ;  /* 0x0000000000007941 */ /* 0x000fea0003800200 */
.L_x_12779:
[----:B------:R-:W0:Y:S01]  /*1310*/  LDCU.64 UR4, c[0x0][0x678] ;  /* 0x0000cf00ff0477ac */ /* 0x000e220008000a00 */
[----:B------:R-:W-:Y:S01]  /*1320*/  MOV R3, R17 ;  /* 0x0000001100037202 */ /* 0x000fe20000000f00 */
[----:B------:R-:W-:Y:S01]  /*1330*/  UISETP.NE.AND UP0, UPT, UR41, 0x2, UPT ;  /* 0x000000022900788c */ /* 0x000fe2000bf05270 */
[----:B0-----:R-:W-:Y:S02]  /*1340*/  IMAD R5, R0, UR4, RZ ;  /* 0x0000000400057c24 */ /* 0x001fe4000f8e02ff */
[----:B------:R-:W-:-:S04]  /*1350*/  IMAD.WIDE.U32 R2, R4, UR4, R2 ;  /* 0x0000000404027c25 */ /* 0x000fc8000f8e0002 */
[----:B------:R-:W-:-:S04]  /*1360*/  IMAD R5, R4, UR5, R5 ;  /* 0x0000000504057c24 */ /* 0x000fc8000f8e0205 */
[----:B------:R-:W-:Y:S01]  /*1370*/  IMAD.IADD R17, R3, 0x1, R5 ;  /* 0x0000000103117824 */ /* 0x000fe200078e0205 */
[----:B------:R-:W-:Y:S06]  /*1380*/  BRA.U !UP0, `(.L_x_12778) ;  /* 0x0000005108287547 */ /* 0x000fec000b800000 */
[----:B------:R-:W0:Y:S01]  /*1390*/  LDCU UR4, c[0x0][0x5bc] ;  /* 0x0000b780ff0477ac */ /* 0x000e220008000800 */
[----:B------:R-:W-:Y:S01]  /*13a0*/  BSSY.RECONVERGENT B0, `(.L_x_12782) ;  /* 0x000002f000007945 */ /* 0x000fe20003800200 */
[----:B0-----:R-:W-:-:S04]  /*13b0*/  LOP3.LUT R0, R13, UR4, RZ, 0xfc, !PT ;  /* 0x000000040d007c12 */ /* 0x001fc8000f8efcff */
[----:B------:R-:W-:-:S13]  /*13c0*/  ISETP.NE.U32.AND P0, PT, R0, RZ, PT ;  /* 0x000000ff0000720c */ /* 0x000fda0003f05070 */
[----:B------:R-:W-:Y:S05]  /*13d0*/  @P0 BRA `(.L_x_12783) ;  /* 0x0000000000640947 */ /* 0x000fea0003800000 */
[----:B------:R-:W0:Y:S01]  /*13e0*/  LDCU UR4, c[0x0][0x5b8] ;  /* 0x0000b700ff0477ac */ /* 0x000e220008000800 */
[----:B------:R-:W-:Y:S01]  /*13f0*/  HFMA2 R13, -RZ, RZ, 0, 0 ;  /* 0x00000000ff0d7431 */ /* 0x000fe200000001ff */
[----:B0-----:R-:W0:Y:S01]  /*1400*/  I2F.U32.RP R0, UR4 ;  /* 0x0000000400007d06 */ /* 0x001e220008209000 */
[----:B------:R-:W-:-:S07]  /*1410*/  ISETP.NE.U32.AND P2, PT, RZ, UR4, PT ;  /* 0x00000004ff007c0c */ /* 0x000fce000bf45070 */
[----:B0-----:R-:W0:Y:S02]  /*1420*/  MUFU.RCP R0, R0 ;  /* 0x0000000000007308 */ /* 0x001e240000001000 */
[----:B0-----:R-:W-:Y:S02]  /*1430*/  IADD3 R4, PT, PT, R0, 0xffffffe, RZ ;  /* 0x0ffffffe00047810 */ /* 0x001fe40007ffe0ff */
[----:B------:R-:W-:-:S04]  /*1440*/  MOV R0, RZ ;  /* 0x000000ff00007202 */ /* 0x000fc80000000f00 */
[----:B------:R0:W1:Y:S02]  /*1450*/  F2I.FTZ.U32.TRUNC.NTZ R5, R4 ;  /* 0x0000000400057305 */ /* 0x000064000021f000 */
[----:B0-----:R-:W-:Y:S02]  /*1460*/  HFMA2 R4, -RZ, RZ, 0, 0 ;  /* 0x00000000ff047431 */ /* 0x001fe400000001ff */
[----:B-1----:R-:W-:-:S04]  /*1470*/  IMAD.MOV R3, RZ, RZ, -R5 ;  /* 0x000000ffff037224 */ /* 0x002fc800078e0a05 */
[----:B------:R-:W-:-:S04]  /*1480*/  IMAD R3, R3, UR4, RZ ;  /* 0x0000000403037c24 */ /* 0x000fc8000f8e02ff */
[----:B------:R-:W-:-:S06]  /*1490*/  IMAD.HI.U32 R5, R5, R3, R4 ;  /* 0x0000000305057227 */ /* 0x000fcc00078e0004 */
[----:B------:R-:W-:-:S04]  /*14a0*/  IMAD.HI.U32 R5, R5, R12, RZ ;  /* 0x0000000c05057227 */ /* 0x000fc800078e00ff */
[----:B------:R-:W-:-:S04]  /*14b0*/  IMAD.MOV R3, RZ, RZ, -R5 ;  /* 0x000000ffff037224 */ /* 0x000fc800078e0a05 */
[----:B------:R-:W-:-:S05]  /*14c0*/  IMAD R3, R3, UR4, R12 ;  /* 0x0000000403037c24 */ /* 0x000fca000f8e020c */
[----:B------:R-:W-:-:S13]  /*14d0*/  ISETP.GE.U32.AND P0, PT, R3, UR4, PT ;  /* 0x0000000403007c0c */ /* 0x000fda000bf06070 */
[----:B------:R-:W-:Y:S01]  /*14e0*/  @P0 IADD3 R3, PT, PT, R3, -UR4, RZ ;  /* 0x8000000403030c10 */ /* 0x000fe2000fffe0ff */
[----:B------:R-:W-:-:S03]  /*14f0*/  @P0 VIADD R5, R5, 0x1 ;  /* 0x0000000105050836 */ /* 0x000fc60000000000 */
[----:B------:R-:W-:-:S13]  /*1500*/  ISETP.GE.U32.AND P1, PT, R3, UR4, PT ;  /* 0x0000000403007c0c */ /* 0x000fda000bf26070 */
[----:B------:R-:W-:Y:S02]  /*1510*/  @P1 IADD3 R5, PT, PT, R5, 0x1, RZ ;  /* 0x0000000105051810 */ /* 0x000fe40007ffe0ff */
[----:B------:R-:W-:-:S05]  /*1520*/  @!P2 LOP3.LUT R5, RZ, UR4, RZ, 0x33, !PT ;  /* 0x00000004ff05ac12 */ /* 0x000fca000f8e33ff */
[----:B------:R-:W-:-:S04]  /*1530*/  IMAD.MOV R3, RZ, RZ, -R5 ;  /* 0x000000ffff037224 */ /* 0x000fc800078e0a05 */
[----:B------:R-:W-:Y:S02]  /*1540*/  IMAD R4, R3, UR4, R12 ;  /* 0x0000000403047c24 */ /* 0x000fe4000f8e020c */
[----:B------:R-:W-:Y:S01]  /*1550*/  IMAD.MOV.U32 R12, RZ, RZ, R5 ;  /* 0x000000ffff0c7224 */ /* 0x000fe200078e0005 */
[----:B------:R-:W-:Y:S06]  /*1560*/  BRA `(.L_x_12784) ;  /* 0x0000000000487947 */ /* 0x000fec0003800000 */
.L_x_12783:
        /* <DEDUP_REMOVED lines=8> */
[----:B------:R-:W-:Y:S01]  /*15f0*/  IADD3 R3, P0, PT, RZ, -R6, RZ ;  /* 0x80000006ff037210 */ /* 0x000fe20007f1e0ff */
[----:B------:R-:W-:Y:S01]  /*1600*/  IMAD.MOV.U32 R5, RZ, RZ, R13 ;  /* 0x000000ffff057224 */ /* 0x000fe200078e000d */
[----:B------:R-:W-:Y:S01]  /*1610*/  MOV R4, R12 ;  /* 0x0000000c00047202 */ /* 0x000fe20000000f00 */
[----:B------:R-:W-:Y:S01]  /*1620*/  IMAD.MOV.U32 R12, RZ, RZ, R6 ;  /* 0x000000ffff0c7224 */ /* 0x000fe200078e0006 */
[----:B------:R-:W-:Y:S01]  /*1630*/  MOV R13, R7 ;  /* 0x00000007000d7202 */ /* 0x000fe20000000f00 */
[----:B------:R-:W-:-:S04]  /*1640*/  IMAD.X R0, RZ, RZ, ~R7, P0 ;  /* 0x000000ffff007224 */ /* 0x000fc800000e0e07 */
[----:B0-----:R-:W-:Y:S02]  /*1650*/  IMAD R0, R0, UR4, RZ ;  /* 0x0000000400007c24 */ /* 0x001fe4000f8e02ff */
[----:B------:R-:W-:-:S04]  /*1660*/  IMAD.WIDE.U32 R4, R3, UR4, R4 ;  /* 0x0000000403047c25 */ /* 0x000fc8000f8e0004 */
[----:B------:R-:W-:-:S05]  /*1670*/  IMAD R3, R3, UR5, R0 ;  /* 0x0000000503037c24 */ /* 0x000fca000f8e0200 */
[----:B------:R-:W-:-:S07]  /*1680*/  IADD3 R0, PT, PT, R5, R3, RZ ;  /* 0x0000000305007210 */ /* 0x000fce0007ffe0ff */
.L_x_12784:
[----:B------:R-:W-:Y:S05]  /*1690*/  BSYNC.RECONVERGENT B0 ;  /* 0x0000000000007941 */ /* 0x000fea0003800200 */
.L_x_12782:
[----:B------:R-:W0:Y:S01]  /*16a0*/  LDCU.64 UR4, c[0x0][0x680] ;  /* 0x0000d000ff0477ac */ /* 0x000e220008000a00 */
[----:B------:R-:W-:Y:S01]  /*16b0*/  IMAD.MOV.U32 R3, RZ, RZ, R17 ;  /* 0x000000ffff037224 */ /* 0x000fe200078e0011 */
[----:B------:R-:W-:Y:S01]  /*16c0*/  UISETP.NE.AND UP0, UPT, UR41, 0x3, UPT ;  /* 0x000000032900788c */ /* 0x000fe2000bf05270 */
[----:B0-----:R-:W-:Y:S02]  /*16d0*/  IMAD R5, R0, UR4, RZ ;  /* 0x0000000400057c24 */ /* 0x001fe4000f8e02ff */
[----:B------:R-:W-:-:S04]  /*16e0*/  IMAD.WIDE.U32 R2, R4, UR4, R2 ;  /* 0x0000000404027c25 */ /* 0x000fc8000f8e0002 */
        /* <DEDUP_REMOVED lines=33> */
.L_x_12786:
        /* <DEDUP_REMOVED lines=18> */
.L_x_12787:
[----:B------:R-:W-:Y:S05]  /*1a20*/  BSYNC.RECONVERGENT B0 ;  /* 0x0000000000007941 */ /* 0x000fea0003800200 */
.L_x_12785:
        /* <DEDUP_REMOVED lines=38> */
.L_x_12789:
        /* <DEDUP_REMOVED lines=18> */
.L_x_12790:
[----:B------:R-:W-:Y:S05]  /*1db0*/  BSYNC.RECONVERGENT B0 ;  /* 0x0000000000007941 */ /* 0x000fea0003800200 */
.L_x_12788:
        /* <DEDUP_REMOVED lines=38> */
.L_x_12792:
        /* <DEDUP_REMOVED lines=18> */
.L_x_12793:
[----:B------:R-:W-:Y:S05]  /*2140*/  BSYNC.RECONVERGENT B0 ;  /* 0x0000000000007941 */ /* 0x000fea0003800200 */
.L_x_12791:
        /* <DEDUP_REMOVED lines=38> */
.L_x_12795:
        /* <DEDUP_REMOVED lines=18> */
.L_x_12796:
[----:B------:R-:W-:Y:S05]  /*24d0*/  BSYNC.RECONVERGENT B0 ;  /* 0x0000000000007941 */ /* 0x000fea0003800200 */
.L_x_12794:
        /* <DEDUP_REMOVED lines=38> */
.L_x_12798:
        /* <DEDUP_REMOVED lines=18> */
.L_x_12799:
[----:B------:R-:W-:Y:S05]  /*2860*/  BSYNC.RECONVERGENT B0 ;  /* 0x0000000000007941 */ /* 0x000fea0003800200 */
.L_x_12797:
        /* <DEDUP_REMOVED lines=38> */
.L_x_12801:
        /* <DEDUP_REMOVED lines=18> */
.L_x_12802:
[----:B------:R-:W-:Y:S05]  /*2bf0*/  BSYNC.RECONVERGENT B0 ;  /* 0x0000000000007941 */ /* 0x000fea0003800200 */
.L_x_12800:
        /* <DEDUP_REMOVED lines=38> */
.L_x_12804:
        /* <DEDUP_REMOVED lines=18> */
.L_x_12805:
[----:B------:R-:W-:Y:S05]  /*2f80*/  BSYNC.RECONVERGENT B0 ;  /* 0x0000000000007941 */ /* 0x000fea0003800200 */
.L_x_12803:
        /* <DEDUP_REMOVED lines=38> */
.L_x_12807:
        /* <DEDUP_REMOVED lines=18> */
.L_x_12808:
[----:B------:R-:W-:Y:S05]  /*3310*/  BSYNC.RECONVERGENT B0 ;  /* 0x0000000000007941 */ /* 0x000fea0003800200 */
.L_x_12806:
        /* <DEDUP_REMOVED lines=38> */
.L_x_12810:
        /* <DEDUP_REMOVED lines=18> */
.L_x_12811:
[----:B------:R-:W-:Y:S05]  /*36a0*/  BSYNC.RECONVERGENT B0 ;  /* 0x0000000000007941 */ /* 0x000fea0003800200 */
.L_x_12809:
        /* <DEDUP_REMOVED lines=38> */
.L_x_12813:
        /* <DEDUP_REMOVED lines=18> */
.L_x_12814:
[----:B------:R-:W-:Y:S05]  /*3a30*/  BSYNC.RECONVERGENT B0 ;  /* 0x0000000000007941 */ /* 0x000fea0003800200 */
.L_x_12812:
        /* <DEDUP_REMOVED lines=38> */
.L_x_12816:
        /* <DEDUP_REMOVED lines=18> */
.L_x_12817:
[----:B------:R-:W-:Y:S05]  /*3dc0*/  BSYNC.RECONVERGENT B0 ;  /* 0x0000000000007941 */ /* 0x000fea0003800200 */
.L_x_12815:
        /* <DEDUP_REMOVED lines=38> */
.L_x_12819:
        /* <DEDUP_REMOVED lines=18> */
.L_x_12820:
[----:B------:R-:W-:Y:S05]  /*4150*/  BSYNC.RECONVERGENT B0 ;  /* 0x0000000000007941 */ /* 0x000fea0003800200 */
.L_x_12818:
        /* <DEDUP_REMOVED lines=38> */
.L_x_12822:
        /* <DEDUP_REMOVED lines=18> */
.L_x_12823:
[----:B------:R-:W-:Y:S05]  /*44e0*/  BSYNC.RECONVERGENT B0 ;  /* 0x0000000000007941 */ /* 0x000fea0003800200 */
.L_x_12821:
        /* <DEDUP_REMOVED lines=38> */
.L_x_12825:
        /* <DEDUP_REMOVED lines=18> */
.L_x_12826:
[----:B------:R-:W-:Y:S05]  /*4870*/  BSYNC.RECONVERGENT B0 ;  /* 0x0000000000007941 */ /* 0x000fea0003800200 */
.L_x_12824:
        /* <DEDUP_REMOVED lines=38> */
.L_x_12828:
        /* <DEDUP_REMOVED lines=18> */
.L_x_12829:
[----:B------:R-:W-:Y:S05]  /*4c00*/  BSYNC.RECONVERGENT B0 ;  /* 0x0000000000007941 */ /* 0x000fea0003800200 */
.L_x_12827:
        /* <DEDUP_REMOVED lines=38> */
.L_x_12831:
        /* <DEDUP_REMOVED lines=18> */
.L_x_12832:
[----:B------:R-:W-:Y:S05]  /*4f90*/  BSYNC.RECONVERGENT B0 ;  /* 0x0000000000007941 */ /* 0x000fea0003800200 */
.L_x_12830:
        /* <DEDUP_REMOVED lines=38> */
.L_x_12834:
        /* <DEDUP_REMOVED lines=18> */
.L_x_12835:
[----:B------:R-:W-:Y:S05]  /*5320*/  BSYNC.RECONVERGENT B0 ;  /* 0x0000000000007941 */ /* 0x000fea0003800200 */
.L_x_12833:
        /* <DEDUP_REMOVED lines=38> */
.L_x_12837:
        /* <DEDUP_REMOVED lines=18> */
.L_x_12838:
[----:B------:R-:W-:Y:S05]  /*56b0*/  BSYNC.RECONVERGENT B0 ;  /* 0x0000000000007941 */ /* 0x000fea0003800200 */
.L_x_12836:
        /* <DEDUP_REMOVED lines=38> */
.L_x_12840:
        /* <DEDUP_REMOVED lines=18> */
.L_x_12841:
[----:B------:R-:W-:Y:S05]  /*5a40*/  BSYNC.RECONVERGENT B0 ;  /* 0x0000000000007941 */ /* 0x000fea0003800200 */
.L_x_12839:
        /* <DEDUP_REMOVED lines=38> */
.L_x_12843:
        /* <DEDUP_REMOVED lines=18> */
.L_x_12844:
[----:B------:R-:W-:Y:S05]  /*5dd0*/  BSYNC.RECONVERGENT B0 ;  /* 0x0000000000007941 */ /* 0x000fea0003800200 */
.L_x_12842:
        /* <DEDUP_REMOVED lines=36> */
[----:B------:R-:W-:Y:S06]  /*6020*/  BRA `(.L_x_12847) ;  /* 0x0000000000407947 */ /* 0x000fec0003800000 */
.L_x_12846:
        /* <DEDUP_REMOVED lines=10> */
[----:B------:R-:W-:-:S03]  /*60d0*/  MOV R4, R12 ;  /* 0x0000000c00047202 */ /* 0x000fc60000000f00 */
[----:B------:R-:W-:-:S04]  /*60e0*/  IMAD.X R0, RZ, RZ, ~R7, P0 ;  /* 0x000000ffff007224 */ /* 0x000fc800000e0e07 */
[----:B0-----:R-:W-:Y:S02]  /*60f0*/  IMAD R0, R0, UR4, RZ ;  /* 0x0000000400007c24 */ /* 0x001fe4000f8e02ff */
[----:B------:R-:W-:-:S04]  /*6100*/  IMAD.WIDE.U32 R4, R3, UR4, R4 ;  /* 0x0000000403047c25 */ /* 0x000fc8000f8e0004 */
[----:B------:R-:W-:-:S05]  /*6110*/  IMAD R3, R3, UR5, R0 ;  /* 0x0000000503037c24 */ /* 0x000fca000f8e0200 */
[----:B------:R-:W-:-:S07]  /*6120*/  IADD3 R0, PT, PT, R5, R3, RZ ;  /* 0x0000000305007210 */ /* 0x000fce0007ffe0ff */
.L_x_12847:
[----:B------:R-:W-:Y:S05]  /*6130*/  BSYNC.RECONVERGENT B0 ;  /* 0x0000000000007941 */ /* 0x000fea0003800200 */
.L_x_12845:
        /* <DEDUP_REMOVED lines=13> */
[----:B------:R-:W0:Y:S02]  /*6210*/  LDCU UR4, c[0x0][0x668] ;  /* 0x0000cd00ff0477ac */ /* 0x000e240008000800 */
        /* <DEDUP_REMOVED lines=11> */
[----:B------:R-:W-:Y:S02]  /*62d0*/  IMAD R6, R5, UR4, R6 ;  /* 0x0000000405067c24 */ /* 0x000fe4000f8e0206 */
[----:B------:R-:W-:-:S03]  /*62e0*/  HFMA2 R5, -RZ, RZ, 0, 0 ;  /* 0x00000000ff057431 */ /* 0x000fc600000001ff */
[----:B------:R-:W-:-:S13]  /*62f0*/  ISETP.GE.U32.AND P0, PT, R6, UR4, PT ;  /* 0x0000000406007c0c */ /* 0x000fda000bf06070 */
[----:B------:R-:W-:-:S05]  /*6300*/  @P0 VIADD R6, R6, -UR4 ;  /* 0x8000000406060c36 */ /* 0x000fca0008000000 */
[----:B------:R-:W-:-:S13]  /*6310*/  ISETP.GE.U32.AND P0, PT, R6, UR4, PT ;  /* 0x0000000406007c0c */ /* 0x000fda000bf06070 */
[----:B------:R-:W-:Y:S02]  /*6320*/  @P0 IADD3 R6, PT, PT, R6, -UR4, RZ ;  /* 0x8000000406060c10 */ /* 0x000fe4000fffe0ff */
[----:B------:R-:W-:-:S05]  /*6330*/  @!P1 LOP3.LUT R6, RZ, UR4, RZ, 0x33, !PT ;  /* 0x00000004ff069c12 */ /* 0x000fca000f8e33ff */
[----:B------:R-:W-:Y:S01]  /*6340*/  IMAD.MOV.U32 R4, RZ, RZ, R6 ;  /* 0x000000ffff047224 */ /* 0x000fe200078e0006 */
[----:B------:R-:W-:Y:S06]  /*6350*/  BRA `(.L_x_12850) ;  /* 0x0000000000187947 */ /* 0x000fec0003800000 */
.L_x_12849:
[----:B------:R-:W-:Y:S01]  /*6360*/  IMAD.MOV.U32 R8, RZ, RZ, R6 ;  /* 0x000000ffff087224 */ /* 0x000fe200078e0006 */
[----:B------:R-:W-:Y:S02]  /*6370*/  MOV R10, R7 ;  /* 0x00000007000a7202 */ /* 0x000fe40000000f00 */
[----:B------:R-:W-:-:S07]  /*6380*/  MOV R9, 0x63a0 ;  /* 0x000063a000097802 */ /* 0x000fce0000000f00 */
[----:B------:R-:W-:Y:S05]  /*6390*/  CALL.REL.NOINC `($__internal_1_$__cuda_sm20_rem_u64) ;  /* 0x0000037c00147944 */ /* 0x000fea0003c00000 */
[----:B------:R-:W-:Y:S01]  /*63a0*/  IMAD.MOV.U32 R4, RZ, RZ, R0 ;  /* 0x000000ffff047224 */ /* 0x000fe200078e0000 */
[----:B------:R-:W-:-:S07]  /*63b0*/  MOV R5, R3 ;  /* 0x0000000300057202 */ /* 0x000fce0000000f00 */
.L_x_12850:
[----:B------:R-:W-:Y:S05]  /*63c0*/  BSYNC.RECONVERGENT B0 ;  /* 0x0000000000007941 */ /* 0x000fea0003800200 */
.L_x_12848:
[----:B------:R-:W0:Y:S01]  /*63d0*/  LDCU.64 UR4, c[0x0][0x730] ;  /* 0x0000e600ff0477ac */ /* 0x000e220008000a00 */
[----:B------:R-:W-:Y:S02]  /*63e0*/  IMAD.MOV.U32 R3, RZ, RZ, R17 ;  /* 0x000000ffff037224 */ /* 0x000fe400078e0011 */
[----:B0-----:R-:W-:Y:S02]  /*63f0*/  IMAD R5, R5, UR4, RZ ;  /* 0x0000000405057c24 */ /* 0x001fe4000f8e02ff */
[----:B------:R-:W-:-:S04]  /*6400*/  IMAD.WIDE.U32 R2, R4, UR4, R2 ;  /* 0x0000000404027c25 */ /* 0x000fc8000f8e0002 */
[----:B------:R-:W-:-:S05]  /*6410*/  IMAD R5, R4, UR5, R5 ;  /* 0x0000000504057c24 */ /* 0x000fca000f8e0205 */
[----:B------:R-:W-:-:S07]  /*6420*/  IADD3 R17, PT, PT, R3, R5, RZ ;  /* 0x0000000503117210 */ /* 0x000fce0007ffe0ff */
.L_x_12778:
[----:B------:R-:W0:Y:S02]  /*6430*/  LDCU.64 UR4, c[0x0][0x738] ;  /* 0x0000e700ff0477ac */ /* 0x000e240008000a00 */
[----:B0-----:R-:W-:-:S04]  /*6440*/  LEA R4, P0, R2, UR4, 0x1 ;  /* 0x0000000402047c11 */ /* 0x001fc8000f8008ff */
[----:B------:R-:W-:-:S06]  /*6450*/  LEA.HI.X R5, R2, UR5, R17, 0x1, P0 ;  /* 0x0000000502057c11 */ /* 0x000fcc00080f0c11 */
[----:B------:R-:W2:Y:S01]  /*6460*/  LDG.E.U16 R5, desc[UR36][R4.64] ;  /* 0x0000002404057981 */ /* 0x000ea2000c1e1500 */
[----:B------:R-:W2:Y:S01]  /*6470*/  LDC.64 R2, c[0x0][0x580] ;  /* 0x00016000ff027b82 */ /* 0x000ea20000000a00 */
[----:B------:R-:W-:Y:S02]  /*6480*/  VIADD R16, R16, 0x80 ;  /* 0x0000008010107836 */ /* 0x000fe40000000000 */
[----:B--2---:R0:W-:Y:S05]  /*6490*/  STG.E.U16 desc[UR36][R2.64], R5 ;  /* 0x0000000502007986 */ /* 0x0041ea000c101524 */
.L_x_12774:
[----:B------:R-:W-:Y:S05]  /*64a0*/  BSYNC.RECONVERGENT B6 ;  /* 0x0000000000067941 */ /* 0x000fea0003800200 */
.L_x_12773:
[----:B------:R-:W1:Y:S01]  /*64b0*/  LDCU.64 UR4, c[0x0][0x380] ;  /* 0x00007000ff0477ac */ /* 0x000e620008000a00 */
[----:B------:R-:W-:Y:S01]  /*64c0*/  BSSY.RECONVERGENT B6, `(.L_x_12851) ;  /* 0x00005a3000067945 */ /* 0x000fe20003800200 */
[----:B-1----:R-:W-:-:S04]  /*64d0*/  ISETP.GE.U32.AND P0, PT, R16, UR4, PT ;  /* 0x0000000410007c0c */ /* 0x002fc8000bf06070 */
[----:B------:R-:W-:-:S13]  /*64e0*/  ISETP.GE.AND.EX P0, PT, RZ, UR5, PT, P0 ;  /* 0x00000005ff007c0c */ /* 0x000fda000bf06300 */
[----:B------:R-:W-:Y:S05]  /*64f0*/  @P0 BRA `(.L_x_12852) ;  /* 0x00000058007c0947 */ /* 0x000fea0003800000 */
[----:B------:R-:W1:Y:S01]  /*6500*/  LDC.64 R18, c[0x0][0x588] ;  /* 0x00016200ff127b82 */ /* 0x000e620000000a00 */
[----:B------:R-:W2:Y:S01]  /*6510*/  LDCU.64 UR4, c[0x0][0x590] ;  /* 0x0000b200ff0477ac */ /* 0x000ea20008000a00 */
[----:B-1----:R-:W3:Y:S01]  /*6520*/  LDG.E.64 R18, desc[UR36][R18.64] ;  /* 0x0000002412127981 */ /* 0x002ee2000c1e1b00 */
[----:B--2---:R-:W-:-:S04]  /*6530*/  UIADD3 UR6, UP0, UPT, URZ, -UR4, URZ ;  /* 0x80000004ff067290 */ /* 0x004fc8000ff1e0ff */
[----:B------:R-:W-:Y:S01]  /*6540*/  UIADD3.X UR7, UPT, UPT, URZ, ~UR5, URZ, UP0, !UPT ;  /* 0x80000005ff077290 */ /* 0x000fe200087fe4ff */
[C---:B---3--:R-:W-:Y:S02]  /*6550*/  ISETP.LT.U32.AND P1, PT, R18.reuse, UR4, PT ;  /* 0x0000000412007c0c */ /* 0x048fe4000bf21070 */
[----:B------:R-:W-:Y:S02]  /*6560*/  ISETP.GE.U32.AND P0, PT, R18, UR6, PT ;  /* 0x0000000612007c0c */ /* 0x000fe4000bf06070 */
[C---:B------:R-:W-:Y:S02]  /*6570*/  ISETP.LT.AND.EX P1, PT, R19.reuse, UR5, PT, P1 ;  /* 0x0000000513007c0c */ /* 0x040fe4000bf21310 */
[----:B------:R-:W-:-:S13]  /*6580*/  ISETP.GE.AND.EX P0, PT, R19, UR7, PT, P0 ;  /* 0x0000000713007c0c */ /* 0x000fda000bf06300 */
[----:B------:R-:W-:Y:S05]  /*6590*/  @P0 BRA P1, `(.L_x_12853) ;  /* 0x0000000000400947 */ /* 0x000fea0000800000 */
[----:B------:R-:W-:Y:S01]  /*65a0*/  MOV R0, 0x0 ;  /* 0x0000000000007802 */ /* 0x000fe20000000f00 */
[----:B------:R-:W1:Y:S01]  /*65b0*/  LDCU.64 UR4, c[0x4][0x4e0] ;  /* 0x01009c00ff0477ac */ /* 0x000e620008000a00 */
[----:B------:R-:W-:Y:S02]  /*65c0*/  HFMA2 R8, -RZ, RZ, 0, 2.0205974578857421875e-05 ;  /* 0x00000153ff087431 */ /* 0x000fe400000001ff */
[----:B------:R-:W-:Y:S01]  /*65d0*/  IMAD.MOV.U32 R12, RZ, RZ, 0x1 ;  /* 0x00000001ff0c7424 */ /* 0x000fe200078e00ff */
[----:B0-----:R0:W2:Y:S01]  /*65e0*/  LDC.64 R2, c[0x4][R0] ;  /* 0x0100000000027b82 */ /* 0x0010a20000000a00 */
[----:B------:R-:W3:Y:S01]  /*65f0*/  LDCU.64 UR6, c[0x4][0x4c0] ;  /* 0x01009800ff0677ac */ /* 0x000ee20008000a00 */
[----:B------:R-:W-:Y:S01]  /*6600*/  MOV R13, RZ ;  /* 0x000000ff000d7202 */ /* 0x000fe20000000f00 */
[----:B------:R-:W4:Y:S01]  /*6610*/  LDCU.64 UR8, c[0x4][0x310] ;  /* 0x01006200ff0877ac */ /* 0x000f220008000a00 */
[----:B-1----:R-:W-:Y:S01]  /*6620*/  MOV R4, UR4 ;  /* 0x0000000400047c02 */ /* 0x002fe20008000f00 */
[----:B------:R-:W-:Y:S01]  /*6630*/  IMAD.U32 R5, RZ, RZ, UR5 ;  /* 0x00000005ff057e24 */ /* 0x000fe2000f8e00ff */
[----:B---3--:R-:W-:Y:S01]  /*6640*/  MOV R6, UR6 ;  /* 0x0000000600067c02 */ /* 0x008fe20008000f00 */
[----:B------:R-:W-:Y:S01]  /*6650*/  IMAD.U32 R7, RZ, RZ, UR7 ;  /* 0x00000007ff077e24 */ /* 0x000fe2000f8e00ff */
[----:B----4-:R-:W-:Y:S01]  /*6660*/  MOV R10, UR8 ;  /* 0x00000008000a7c02 */ /* 0x010fe20008000f00 */
[----:B0-----:R-:W-:-:S07]  /*6670*/  IMAD.U32 R11, RZ, RZ, UR9 ;  /* 0x00000009ff0b7e24 */ /* 0x001fce000f8e00ff */
[----:B------:R-:W-:-:S07]  /*6680*/  LEPC R20, `(.L_x_12853) ;  /* 0x000000001014794e */ /* 0x000fce0000000000 */
[----:B--2---:R-:W-:Y:S05]  /*6690*/  CALL.ABS.NOINC R2 ;  /* 0x0000000002007343 */ /* 0x004fea0003c00000 */
.L_x_12853:
[----:B------:R-:W1:Y:S01]  /*66a0*/  LDCU.64 UR4, c[0x0][0x590] ;  /* 0x0000b200ff0477ac */ /* 0x000e620008000a00 */
[--C-:B------:R-:W-:Y:S02]  /*66b0*/  SHF.R.S32.HI R13, RZ, 0x1f, R19.reuse ;  /* 0x0000001fff0d7819 */ /* 0x100fe40000011413 */
[----:B0-----:R-:W-:Y:S01]  /*66c0*/  SHF.R.S32.HI R3, RZ, 0x1f, R19 ;  /* 0x0000001fff037819 */ /* 0x001fe20000011413 */
[----:B------:R-:W0:Y:S01]  /*66d0*/  LDCU UR6, c[0x0][0x5ac] ;  /* 0x0000b580ff0677ac */ /* 0x000e220008000800 */
[----:B-1----:R-:W-:Y:S02]  /*66e0*/  LOP3.LUT R13, R13, UR4, RZ, 0xc0, !PT ;  /* 0x000000040d0d7c12 */ /* 0x002fe4000f8ec0ff */
[----:B------:R-:W-:Y:S02]  /*66f0*/  LOP3.LUT R3, R3, UR5, RZ, 0xc0, !PT ;  /* 0x0000000503037c12 */ /* 0x000fe4000f8ec0ff */
[----:B------:R-:W-:-:S05]  /*6700*/  IADD3 R12, P0, PT, R18, R13, RZ ;  /* 0x0000000d120c7210 */ /* 0x000fca0007f1e0ff */
[----:B------:R-:W-:-:S05]  /*6710*/  IMAD.X R13, R19, 0x1, R3, P0 ;  /* 0x00000001130d7824 */ /* 0x000fca00000e0603 */
[----:B0-----:R-:W-:-:S04]  /*6720*/  LOP3.LUT R0, R13, UR6, RZ, 0xfc, !PT ;  /* 0x000000060d007c12 */ /* 0x001fc8000f8efcff */
[----:B------:R-:W-:-:S13]  /*6730*/  ISETP.NE.U32.AND P0, PT, R0, RZ, PT ;  /* 0x000000ff0000720c */ /* 0x000fda0003f05070 */
[----:B------:R-:W-:Y:S05]  /*6740*/  @P0 BRA `(.L_x_12854) ;  /* 0x0000000000640947 */ /* 0x000fea0003800000 */
[----:B------:R-:W0:Y:S01]  /*6750*/  LDCU UR4, c[0x0][0x5a8] ;  /* 0x0000b500ff0477ac */ /* 0x000e220008000800 */
[----:B------:R-:W-:Y:S02]  /*6760*/  HFMA2 R2, -RZ, RZ, 0, 0 ;  /* 0x00000000ff027431 */ /* 0x000fe400000001ff */
[----:B------:R-:W-:Y:S01]  /*6770*/  HFMA2 R13, -RZ, RZ, 0, 0 ;  /* 0x00000000ff0d7431 */ /* 0x000fe200000001ff */
[----:B0-----:R-:W0:Y:S01]  /*6780*/  I2F.U32.RP R4, UR4 ;  /* 0x0000000400047d06 */ /* 0x001e220008209000 */
[----:B------:R-:W-:-:S07]  /*6790*/  ISETP.NE.U32.AND P2, PT, RZ, UR4, PT ;  /* 0x00000004ff007c0c */ /* 0x000fce000bf45070 */
[----:B0-----:R-:W0:Y:S02]  /*67a0*/  MUFU.RCP R4, R4 ;  /* 0x0000000400047308 */ /* 0x001e240000001000 */
[----:B0-----:R-:W-:-:S06]  /*67b0*/  IADD3 R5, PT, PT, R4, 0xffffffe, RZ ;  /* 0x0ffffffe04057810 */ /* 0x001fcc0007ffe0ff */
[----:B------:R-:W0:Y:S02]  /*67c0*/  F2I.FTZ.U32.TRUNC.NTZ R3, R5 ;  /* 0x0000000500037305 */ /* 0x000e24000021f000 */
[----:B0-----:R-:W-:-:S04]  /*67d0*/  IMAD.MOV R7, RZ, RZ, -R3 ;  /* 0x000000ffff077224 */ /* 0x001fc800078e0a03 */
        /* <DEDUP_REMOVED lines=8> */
[----:B------:R-:W-:Y:S02]  /*6860*/  ISETP.GE.U32.AND P1, PT, R2, UR4, PT ;  /* 0x0000000402007c0c */ /* 0x000fe4000bf26070 */
[----:B------:R-:W-:-:S11]  /*6870*/  MOV R2, RZ ;  /* 0x000000ff00027202 */ /* 0x000fd60000000f00 */
[----:B------:R-:W-:Y:S02]  /*6880*/  @P1 IADD3 R0, PT, PT, R0, 0x1, RZ ;  /* 0x0000000100001810 */ /* 0x000fe40007ffe0ff */
[----:B------:R-:W-:-:S05]  /*6890*/  @!P2 LOP3.LUT R0, RZ, UR4, RZ, 0x33, !PT ;  /* 0x00000004ff00ac12 */ /* 0x000fca000f8e33ff */
[----:B------:R-:W-:-:S04]  /*68a0*/  IMAD.MOV R3, RZ, RZ, -R0 ;  /* 0x000000ffff037224 */ /* 0x000fc800078e0a00 */
[----:B------:R-:W-:Y:S02]  /*68b0*/  IMAD R4, R3, UR4, R12 ;  /* 0x0000000403047c24 */ /* 0x000fe4000f8e020c */
[----:B------:R-:W-:Y:S01]  /*68c0*/  IMAD.MOV.U32 R12, RZ, RZ, R0 ;  /* 0x000000ffff0c7224 */ /* 0x000fe200078e0000 */
[----:B------:R-:W-:Y:S06]  /*68d0*/  BRA `(.L_x_12855) ;  /* 0x0000000000447947 */ /* 0x000fec0003800000 */
.L_x_12854:
        /* <DEDUP_REMOVED lines=17> */
.L_x_12855:
        /* <DEDUP_REMOVED lines=29> */
[----:B------:R-:W-:Y:S01]  /*6bc0*/  ISETP.GE.U32.AND P1, PT, R3, UR4, PT ;  /* 0x0000000403007c0c */ /* 0x000fe2000bf26070 */
[----:B------:R-:W-:-:S12]  /*6bd0*/  IMAD.MOV.U32 R3, RZ, RZ, RZ ;  /* 0x000000ffff037224 */ /* 0x000fd800078e00ff */
[----:B------:R-:W-:Y:S01]  /*6be0*/  @P1 VIADD R0, R0, 0x1 ;  /* 0x0000000100001836 */ /* 0x000fe20000000000 */
[----:B------:R-:W-:-:S04]  /*6bf0*/  @!P2 LOP3.LUT R0, RZ, UR4, RZ, 0x33, !PT ;  /* 0x00000004ff00ac12 */ /* 0x000fc8000f8e33ff */
[----:B------:R-:W-:-:S05]  /*6c00*/  IADD3 R5, PT, PT, -R0, RZ, RZ ;  /* 0x000000ff00057210 */ /* 0x000fca0007ffe1ff */
[----:B------:R-:W-:Y:S01]  /*6c10*/  IMAD R4, R5, UR4, R12 ;  /* 0x0000000405047c24 */ /* 0x000fe2000f8e020c */
[----:B------:R-:W-:Y:S01]  /*6c20*/  MOV R12, R0 ;  /* 0x00000000000c7202 */ /* 0x000fe20000000f00 */
[----:B------:R-:W-:Y:S06]  /*6c30*/  BRA `(.L_x_12859) ;  /* 0x0000000000487947 */ /* 0x000fec0003800000 */
.L_x_12858:
        /* <DEDUP_REMOVED lines=18> */
.L_x_12859:
[----:B------:R-:W-:Y:S05]  /*6d60*/  BSYNC.RECONVERGENT B0 ;  /* 0x0000000000007941 */ /* 0x000fea0003800200 */
.L_x_12857:
[----:B------:R-:W0:Y:S01]  /*6d70*/  LDCU.64 UR4, c[0x0][0x678] ;  /* 0x0000cf00ff0477ac */ /* 0x000e220008000a00 */
[----:B------:R-:W-:Y:S01]  /*6d80*/  UISETP.NE.AND UP0, UPT, UR41, 0x2, UPT ;  /* 0x000000022900788c */ /* 0x000fe2000bf05270 */
[----:B0-----:R-:W-:Y:S01]  /*6d90*/  IMAD R5, R3, UR4, RZ ;  /* 0x0000000403057c24 */ /* 0x001fe2000f8e02ff */
[----:B------:R-:W-:-:S03]  /*6da0*/  MOV R3, R17 ;  /* 0x0000001100037202 */ /* 0x000fc60000000f00 */
[C---:B------:R-:W-:Y:S02]  /*6db0*/  IMAD R5, R4.reuse, UR5, R5 ;  /* 0x0000000504057c24 */ /* 0x040fe4000f8e0205 */
[----:B------:R-:W-:-:S04]  /*6dc0*/  IMAD.WIDE.U32 R2, R4, UR4, R2 ;  /* 0x0000000404027c25 */ /* 0x000fc8000f8e0002 */
        /* <DEDUP_REMOVED lines=12> */
[----:B0-----:R-:W-:-:S06]  /*6e90*/  IADD3 R4, PT, PT, R6, 0xffffffe, RZ ;  /* 0x0ffffffe06047810 */ /* 0x001fcc0007ffe0ff */
        /* <DEDUP_REMOVED lines=19> */
.L_x_12861:
        /* <DEDUP_REMOVED lines=18> */
.L_x_12862:
[----:B------:R-:W-:Y:S05]  /*70f0*/  BSYNC.RECONVERGENT B0 ;  /* 0x0000000000007941 */ /* 0x000fea0003800200 */
.L_x_12860:
[----:B------:R-:W0:Y:S01]  /*7100*/  LDCU.64 UR4, c[0x0][0x680] ;  /* 0x0000d000ff0477ac */ /* 0x000e220008000a00 */
[----:B------:R-:W-:Y:S01]  /*7110*/  UISETP.NE.AND UP0, UPT, UR41, 0x3, UPT ;  /* 0x000000032900788c */ /* 0x000fe2000bf05270 */
[----:B0-----:R-:W-:Y:S02]  /*7120*/  IMAD R5, R3, UR4, RZ ;  /* 0x0000000403057c24 */ /* 0x001fe4000f8e02ff */
[----:B------:R-:W-:Y:S02]  /*7130*/  IMAD.MOV.U32 R3, RZ, RZ, R17 ;  /* 0x000000ffff037224 */ /* 0x000fe400078e0011 */
[C---:B------:R-:W-:Y:S02]  /*7140*/  IMAD R5, R4.reuse, UR5, R5 ;  /* 0x0000000504057c24 */ /* 0x040fe4000f8e0205 */
[----:B------:R-:W-:-:S05]  /*7150*/  IMAD.WIDE.U32 R2, R4, UR4, R2 ;  /* 0x0000000404027c25 */ /* 0x000fca000f8e0002 */
        /* <DEDUP_REMOVED lines=32> */
.L_x_12864:
        /* <DEDUP_REMOVED lines=18> */
.L_x_12865:
[----:B------:R-:W-:Y:S05]  /*7480*/  BSYNC.RECONVERGENT B0 ;  /* 0x0000000000007941 */ /* 0x000fea0003800200 */
.L_x_12863:
        /* <DEDUP_REMOVED lines=38> */
.L_x_12867:
        /* <DEDUP_REMOVED lines=18> */
.L_x_12868:
[----:B------:R-:W-:Y:S05]  /*7810*/  BSYNC.RECONVERGENT B0 ;  /* 0x0000000000007941 */ /* 0x000fea0003800200 */
.L_x_12866:
        /* <DEDUP_REMOVED lines=38> */
.L_x_12870:
        /* <DEDUP_REMOVED lines=18> */
.L_x_12871:
[----:B------:R-:W-:Y:S05]  /*7ba0*/  BSYNC.RECONVERGENT B0 ;  /* 0x0000000000007941 */ /* 0x000fea0003800200 */
.L_x_12869:
        /* <DEDUP_REMOVED lines=38> */
.L_x_12873:
        /* <DEDUP_REMOVED lines=18> */
.L_x_12874:
[----:B------:R-:W-:Y:S05]  /*7f30*/  BSYNC.RECONVERGENT B0 ;  /* 0x0000000000007941 */ /* 0x000fea0003800200 */
.L_x_12872:
        /* <DEDUP_REMOVED lines=38> */
.L_x_12876:
        /* <DEDUP_REMOVED lines=18> */
.L_x_12877:
[----:B------:R-:W-:Y:S05]  /*82c0*/  BSYNC.RECONVERGENT B0 ;  /* 0x0000000000007941 */ /* 0x000fea0003800200 */
.L_x_12875:
        /* <DEDUP_REMOVED lines=38> */
.L_x_12879:
        /* <DEDUP_REMOVED lines=18> */
.L_x_12880:
[----:B------:R-:W-:Y:S05]  /*8650*/  BSYNC.RECONVERGENT B0 ;  /* 0x0000000000007941 */ /* 0x000fea0003800200 */
.L_x_12878:
        /* <DEDUP_REMOVED lines=38> */
.L_x_12882:
        /* <DEDUP_REMOVED lines=18> */
.L_x_12883:
[----:B------:R-:W-:Y:S05]  /*89e0*/  BSYNC.RECONVERGENT B0 ;  /* 0x0000000000007941 */ /* 0x000fea0003800200 */
.L_x_12881:
        /* <DEDUP_REMOVED lines=38> */
.L_x_12885:
        /* <DEDUP_REMOVED lines=18> */
.L_x_12886:
[----:B------:R-:W-:Y:S05]  /*8d70*/  BSYNC.RECONVERGENT B0 ;  /* 0x0000000000007941 */ /* 0x000fea0003800200 */
.L_x_12884:
        /* <DEDUP_REMOVED lines=38> */
.L_x_12888:
        /* <DEDUP_REMOVED lines=18> */
.L_x_12889:
[----:B------:R-:W-:Y:S05]  /*9100*/  BSYNC.RECONVERGENT B0 ;  /* 0x0000000000007941 */ /* 0x000fea0003800200 */
.L_x_12887:
        /* <DEDUP_REMOVED lines=38> */
.L_x_12891:
        /* <DEDUP_REMOVED lines=18> */
.L_x_12892:
[----:B------:R-:W-:Y:S05]  /*9490*/  BSYNC.RECONVERGENT B0 ;  /* 0x0000000000007941 */ /* 0x000fea0003800200 */
.L_x_12890:
        /* <DEDUP_REMOVED lines=38> */
.L_x_12894:
        /* <DEDUP_REMOVED lines=18> */
.L_x_12895:
[----:B------:R-:W-:Y:S05]  /*9820*/  BSYNC.RECONVERGENT B0 ;  /* 0x0000000000007941 */ /* 0x000fea0003800200 */
.L_x_12893:
        /* <DEDUP_REMOVED lines=38> */
.L_x_12897:
        /* <DEDUP_REMOVED lines=18> */
.L_x_12898:
[----:B------:R-:W-:Y:S05]  /*9bb0*/  BSYNC.RECONVERGENT B0 ;  /* 0x0000000000007941 */ /* 0x000fea0003800200 */
.L_x_12896:
        /* <DEDUP_REMOVED lines=38> */
.L_x_12900:
        /* <DEDUP_REMOVED lines=18> */
.L_x_12901:
[----:B------:R-:W-:Y:S05]  /*9f40*/  BSYNC.RECONVERGENT B0 ;  /* 0x0000000000007941 */ /* 0x000fea0003800200 */
.L_x_12899:
        /* <DEDUP_REMOVED lines=38> */
.L_x_12903:
        /* <DEDUP_REMOVED lines=18> */
.L_x_12904:
[----:B------:R-:W-:Y:S05]  /*a2d0*/  BSYNC.RECONVERGENT B0 ;  /* 0x0000000000007941 */ /* 0x000fea0003800200 */
.L_x_12902:
        /* <DEDUP_REMOVED lines=38> */
.L_x_12906:
        /* <DEDUP_REMOVED lines=18> */
.L_x_12907:
[----:B------:R-:W-:Y:S05]  /*a660*/  BSYNC.RECONVERGENT B0 ;  /* 0x0000000000007941 */ /* 0x000fea0003800200 */
.L_x_12905:
        /* <DEDUP_REMOVED lines=38> */
.L_x_12909:
        /* <DEDUP_REMOVED lines=18> */
.L_x_12910:
[----:B------:R-:W-:Y:S05]  /*a9f0*/  BSYNC.RECONVERGENT B0 ;  /* 0x0000000000007941 */ /* 0x000fea0003800200 */
.L_x_12908:
        /* <DEDUP_REMOVED lines=38> */
.L_x_12912:
        /* <DEDUP_REMOVED lines=18> */
.L_x_12913:
[----:B------:R-:W-:Y:S05]  /*ad80*/  BSYNC.RECONVERGENT B0 ;  /* 0x0000000000007941 */ /* 0x000fea0003800200 */
.L_x_12911:
        /* <DEDUP_REMOVED lines=38> */
.L_x_12915:
        /* <DEDUP_REMOVED lines=18> */
.L_x_12916:
[----:B------:R-:W-:Y:S05]  /*b110*/  BSYNC.RECONVERGENT B0 ;  /* 0x0000000000007941 */ /* 0x000fea0003800200 */
.L_x_12914:
        /* <DEDUP_REMOVED lines=38> */
.L_x_12918:
        /* <DEDUP_REMOVED lines=18> */
.L_x_12919:
[----:B------:R-:W-:Y:S05]  /*b4a0*/  BSYNC.RECONVERGENT B0 ;  /* 0x0000000000007941 */ /* 0x000fea0003800200 */
.L_x_12917:
        /* <DEDUP_REMOVED lines=38> */
.L_x_12921:
        /* <DEDUP_REMOVED lines=18> */
.L_x_12922:
[----:B------:R-:W-:Y:S05]  /*b830*/  BSYNC.RECONVERGENT B0 ;  /* 0x0000000000007941 */ /* 0x000fea0003800200 */
.L_x_12920:
        /* <DEDUP_REMOVED lines=17> */
[----:B0-----:R-:W-:Y:S02]  /*b950*/  VIADD R4, R7, 0xffffffe ;  /* 0x0ffffffe07047836 */ /* 0x001fe40000000000 */
[----:B------:R-:W-:-:S04]  /*b960*/  HFMA2 R7, -RZ, RZ, 0, 0 ;  /* 0x00000000ff077431 */ /* 0x000fc800000001ff */
        /* <DEDUP_REMOVED lines=17> */
[----:B------:R-:W-:Y:S06]  /*ba80*/  BRA `(.L_x_12925) ;  /* 0x0000000000407947 */ /* 0x000fec0003800000 */
.L_x_12924:
        /* <DEDUP_REMOVED lines=16> */
.L_x_12925:
[----:B------:R-:W-:Y:S05]  /*bb90*/  BSYNC.RECONVERGENT B0 ;  /* 0x0000000000007941 */ /* 0x000fea0003800200 */
.L_x_12923:
        /* <DEDUP_REMOVED lines=19> */
[----:B------:R-:W0:Y:S02]  /*bcd0*/  F2I.FTZ.U32.TRUNC.NTZ R5, R5 ;  /* 0x0000000500057305 */ /* 0x000e24000021f000 */
[----:B0-----:R-:W-:-:S05]  /*bce0*/  IADD3 R3, PT, PT, RZ, -R5, RZ ;  /* 0x80000005ff037210 */ /* 0x001fca0007ffe0ff */
[----:B------:R-:W-:-:S04]  /*bcf0*/  IMAD R3, R3, UR4, RZ ;  /* 0x0000000403037c24 */ /* 0x000fc8000f8e02ff */
[----:B------:R-:W-:-:S04]  /*bd00*/  IMAD.HI.U32 R3, R5, R3, R4 ;  /* 0x0000000305037227 */ /* 0x000fc800078e0004 */
[----:B------:R-:W-:Y:S02]  /*bd10*/  IMAD.MOV.U32 R5, RZ, RZ, RZ ;  /* 0x000000ffff057224 */ /* 0x000fe400078e00ff */
[----:B------:R-:W-:-:S05]  /*bd20*/  IMAD.HI.U32 R0, R3, R6, RZ ;  /* 0x0000000603007227 */ /* 0x000fca00078e00ff */
[----:B------:R-:W-:-:S05]  /*bd30*/  IADD3 R3, PT, PT, -R0, RZ, RZ ;  /* 0x000000ff00037210 */ /* 0x000fca0007ffe1ff */
[----:B------:R-:W-:-:S05]  /*bd40*/  IMAD R4, R3, UR4, R6 ;  /* 0x0000000403047c24 */ /* 0x000fca000f8e0206 */
[----:B------:R-:W-:-:S13]  /*bd50*/  ISETP.GE.U32.AND P0, PT, R4, UR4, PT ;  /* 0x0000000404007c0c */ /* 0x000fda000bf06070 */
[----:B------:R-:W-:-:S05]  /*bd60*/  @P0 VIADD R4, R4, -UR4 ;  /* 0x8000000404040c36 */ /* 0x000fca0008000000 */
[----:B------:R-:W-:-:S13]  /*bd70*/  ISETP.GE.U32.AND P0, PT, R4, UR4, PT ;  /* 0x0000000404007c0c */ /* 0x000fda000bf06070 */
[----:B------:R-:W-:Y:S02]  /*bd80*/  @P0 IADD3 R4, PT, PT, R4, -UR4, RZ ;  /* 0x8000000404040c10 */ /* 0x000fe4000fffe0ff */
[----:B------:R-:W-:Y:S01]  /*bd90*/  @!P1 LOP3.LUT R4, RZ, UR4, RZ, 0x33, !PT ;  /* 0x00000004ff049c12 */ /* 0x000fe2000f8e33ff */
[----:B------:R-:W-:Y:S06]  /*bda0*/  BRA `(.L_x_12928) ;  /* 0x0000000000187947 */ /* 0x000fec0003800000 */
.L_x_12927:
[----:B------:R-:W-:Y:S01]  /*bdb0*/  MOV R8, R6 ;  /* 0x0000000600087202 */ /* 0x000fe20000000f00 */
[----:B------:R-:W-:Y:S01]  /*bdc0*/  IMAD.MOV.U32 R10, RZ, RZ, R7 ;  /* 0x000000ffff0a7224 */ /* 0x000fe200078e0007 */
[----:B------:R-:W-:-:S07]  /*bdd0*/  MOV R9, 0xbdf0 ;  /* 0x0000bdf000097802 */ /* 0x000fce0000000f00 */
[----:B------:R-:W-:Y:S05]  /*bde0*/  CALL.REL.NOINC `($__internal_1_$__cuda_sm20_rem_u64) ;  /* 0x0000032000807944 */ /* 0x000fea0003c00000 */
[----:B------:R-:W-:Y:S01]  /*bdf0*/  MOV R4, R0 ;  /* 0x0000000000047202 */ /* 0x000fe20000000f00 */
[----:B------:R-:W-:-:S07]  /*be00*/  IMAD.MOV.U32 R5, RZ, RZ, R3 ;  /* 0x000000ffff057224 */ /* 0x000fce00078e0003 */
.L_x_12928:
[----:B------:R-:W-:Y:S05]  /*be10*/  BSYNC.RECONVERGENT B0 ;  /* 0x0000000000007941 */ /* 0x000fea0003800200 */
.L_x_12926:
[----:B------:R-:W0:Y:S01]  /*be20*/  LDCU.64 UR4, c[0x0][0x730] ;  /* 0x0000e600ff0477ac */ /* 0x000e220008000a00 */
[----:B------:R-:W-:Y:S01]  /*be30*/  MOV R3, R17 ;  /* 0x0000001100037202 */ /* 0x000fe20000000f00 */
[----:B0-----:R-:W-:Y:S02]  /*be40*/  IMAD R5, R5, UR4, RZ ;  /* 0x0000000405057c24 */ /* 0x001fe4000f8e02ff */
[----:B------:R-:W-:-:S04]  /*be50*/  IMAD.WIDE.U32 R2, R4, UR4, R2 ;  /* 0x0000000404027c25 */ /* 0x000fc8000f8e0002 */
[----:B------:R-:W-:-:S04]  /*be60*/  IMAD R5, R4, UR5, R5 ;  /* 0x0000000504057c24 */ /* 0x000fc8000f8e0205 */
[----:B------:R-:W-:-:S07]  /*be70*/  IMAD.IADD R17, R3, 0x1, R5 ;  /* 0x0000000103117824 */ /* 0x000fce00078e0205 */
.L_x_12856:
[----:B------:R-:W0:Y:S02]  /*be80*/  LDCU.64 UR4, c[0x0][0x738] ;  /* 0x0000e700ff0477ac */ /* 0x000e240008000a00 */
[----:B0-----:R-:W-:-:S04]  /*be90*/  LEA R4, P0, R2, UR4, 0x1 ;  /* 0x0000000402047c11 */ /* 0x001fc8000f8008ff */
[----:B------:R-:W-:-:S06]  /*bea0*/  LEA.HI.X R5, R2, UR5, R17, 0x1, P0 ;  /* 0x0000000502057c11 */ /* 0x000fcc00080f0c11 */
[----:B------:R-:W2:Y:S01]  /*beb0*/  LDG.E.U16 R5, desc[UR36][R4.64] ;  /* 0x0000002404057981 */ /* 0x000ea2000c1e1500 */
[----:B------:R-:W2:Y:S01]  /*bec0*/  LDC.64 R2, c[0x0][0x580] ;  /* 0x00016000ff027b82 */ /* 0x000ea20000000a00 */
[----:B------:R-:W-:Y:S02]  /*bed0*/  IADD3 R16, PT, PT, R16, 0x80, RZ ;  /* 0x0000008010107810 */ /* 0x000fe40007ffe0ff */
[----:B--2---:R1:W-:Y:S05]  /*bee0*/  STG.E.U16 desc[UR36][R2.64], R5 ;  /* 0x0000000502007986 */ /* 0x0043ea000c101524 */
.L_x_12852:
[----:B------:R-:W-:Y:S05]  /*bef0*/  BSYNC.RECONVERGENT B6 ;  /* 0x0000000000067941 */ /* 0x000fea0003800200 */
.L_x_12851:
[----:B------:R-:W2:Y:S01]  /*bf00*/  LDCU.64 UR4, c[0x0][0x380] ;  /* 0x00007000ff0477ac */ /* 0x000ea20008000a00 */
[----:B------:R-:W-:Y:S01]  /*bf10*/  BSSY.RECONVERGENT B6, `(.L_x_12929) ;  /* 0x00005a3000067945 */ /* 0x000fe20003800200 */
[----:B--2---:R-:W-:-:S04]  /*bf20*/  ISETP.GE.U32.AND P0, PT, R16, UR4, PT ;  /* 0x0000000410007c0c */ /* 0x004fc8000bf06070 */
[----:B------:R-:W-:-:S13]  /*bf30*/  ISETP.GE.AND.EX P0, PT, RZ, UR5, PT, P0 ;  /* 0x00000005ff007c0c */ /* 0x000fda000bf06300 */
[----:B------:R-:W-:Y:S05]  /*bf40*/  @P0 BRA `(.L_x_12930) ;  /* 0x00000058007c0947 */ /* 0x000fea0003800000 */
[----:B------:R-:W2:Y:S01]  /*bf50*/  LDC.64 R18, c[0x0][0x588] ;  /* 0x00016200ff127b82 */ /* 0x000ea20000000a00 */
[----:B------:R-:W3:Y:S01]  /*bf60*/  LDCU.64 UR4, c[0x0][0x590] ;  /* 0x0000b200ff0477ac */ /* 0x000ee20008000a00 */
[----:B--2---:R-:W2:Y:S01]  /*bf70*/  LDG.E.64 R18, desc[UR36][R18.64] ;  /* 0x0000002412127981 */ /* 0x004ea2000c1e1b00 */
[----:B---3--:R-:W-:-:S04]  /*bf80*/  UIADD3 UR6, UP0, UPT, URZ, -UR4, URZ ;  /* 0x80000004ff067290 */ /* 0x008fc8000ff1e0ff */
[----:B------:R-:W-:Y:S01]  /*bf90*/  UIADD3.X UR7, UPT, UPT, URZ, ~UR5, URZ, UP0, !UPT ;  /* 0x80000005ff077290 */ /* 0x000fe200087fe4ff */
[C---:B--2---:R-:W-:Y:S02]  /*bfa0*/  ISETP.LT.U32.AND P1, PT, R18.reuse, UR4, PT ;  /* 0x0000000412007c0c */ /* 0x044fe4000bf21070 */
[----:B------:R-:W-:Y:S02]  /*bfb0*/  ISETP.GE.U32.AND P0, PT, R18, UR6, PT ;  /* 0x0000000612007c0c */ /* 0x000fe4000bf06070 */
[C---:B------:R-:W-:Y:S02]  /*bfc0*/  ISETP.LT.AND.EX P1, PT, R19.reuse, UR5, PT, P1 ;  /* 0x0000000513007c0c */ /* 0x040fe4000bf21310 */
[----:B------:R-:W-:-:S13]  /*bfd0*/  ISETP.GE.AND.EX P0, PT, R19, UR7, PT, P0 ;  /* 0x0000000713007c0c */ /* 0x000fda000bf06300 */
[----:B------:R-:W-:Y:S05]  /*bfe0*/  @P0 BRA P1, `(.L_x_12931) ;  /* 0x0000000000400947 */ /* 0x000fea0000800000 */
[----:B------:R-:W-:Y:S01]  /*bff0*/  MOV R0, 0x0 ;  /* 0x0000000000007802 */ /* 0x000fe20000000f00 */
[----:B------:R-:W2:Y:S01]  /*c000*/  LDCU.64 UR4, c[0x4][0x4e0] ;  /* 0x01009c00ff0477ac */ /* 0x000ea20008000a00 */
[----:B------:R-:W-:Y:S02]  /*c010*/  HFMA2 R12, -RZ, RZ, 0, 5.9604644775390625e-08 ;  /* 0x00000001ff0c7431 */ /* 0x000fe400000001ff */
[----:B------:R-:W-:Y:S01]  /*c020*/  IMAD.MOV.U32 R8, RZ, RZ, 0x153 ;  /* 0x00000153ff087424 */ /* 0x000fe200078e00ff */
[----:B01----:R0:W1:Y:S01]  /*c030*/  LDC.64 R2, c[0x4][R0] ;  /* 0x0100000000027b82 */ /* 0x0030620000000a00 */
[----:B------:R-:W3:Y:S01]  /*c040*/  LDCU.64 UR6, c[0x4][0x4c0] ;  /* 0x01009800ff0677ac */ /* 0x000ee20008000a00 */
[----:B------:R-:W-:Y:S01]  /*c050*/  IMAD.MOV.U32 R13, RZ, RZ, RZ ;  /* 0x000000ffff0d7224 */ /* 0x000fe200078e00ff */
[----:B------:R-:W4:Y:S01]  /*c060*/  LDCU.64 UR8, c[0x4][0x310] ;  /* 0x01006200ff0877ac */ /* 0x000f220008000a00 */
[----:B--2---:R-:W-:Y:S01]  /*c070*/  IMAD.U32 R4, RZ, RZ, UR4 ;  /* 0x00000004ff047e24 */ /* 0x004fe2000f8e00ff */
[----:B------:R-:W-:Y:S01]  /*c080*/  MOV R5, UR5 ;  /* 0x0000000500057c02 */ /* 0x000fe20008000f00 */
[----:B---3--:R-:W-:Y:S01]  /*c090*/  IMAD.U32 R6, RZ, RZ, UR6 ;  /* 0x00000006ff067e24 */ /* 0x008fe2000f8e00ff */
[----:B------:R-:W-:Y:S01]  /*c0a0*/  MOV R7, UR7 ;  /* 0x0000000700077c02 */ /* 0x000fe20008000f00 */
[----:B----4-:R-:W-:Y:S01]  /*c0b0*/  IMAD.U32 R10, RZ, RZ, UR8 ;  /* 0x00000008ff0a7e24 */ /* 0x010fe2000f8e00ff */
[----:B0-----:R-:W-:-:S07]  /*c0c0*/  MOV R11, UR9 ;  /* 0x00000009000b7c02 */ /* 0x001fce0008000f00 */
[----:B------:R-:W-:-:S07]  /*c0d0*/  LEPC R20, `(.L_x_12931) ;  /* 0x000000001014794e */ /* 0x000fce0000000000 */
[----:B-1----:R-:W-:Y:S05]  /*c0e0*/  CALL.ABS.NOINC R2 ;  /* 0x0000000002007343 */ /* 0x002fea0003c00000 */
.L_x_12931:
[----:B------:R-:W2:Y:S01]  /*c0f0*/  LDCU.64 UR4, c[0x0][0x590] ;  /* 0x0000b200ff0477ac */ /* 0x000ea20008000a00 */
[--C-:B------:R-:W-:Y:S02]  /*c100*/  SHF.R.S32.HI R13, RZ, 0x1f, R19.reuse ;  /* 0x0000001fff0d7819 */ /* 0x100fe40000011413 */
[----:B01----:R-:W-:Y:S01]  /*c110*/  SHF.R.S32.HI R3, RZ, 0x1f, R19 ;  /* 0x0000001fff037819 */ /* 0x003fe20000011413 */
[----:B------:R-:W0:Y:S01]  /*c120*/  LDCU UR6, c[0x0][0x5ac] ;  /* 0x0000b580ff0677ac */ /* 0x000e220008000800 */
[----:B--2---:R-:W-:Y:S02]  /*c130*/  LOP3.LUT R13, R13, UR4, RZ, 0xc0, !PT ;  /* 0x000000040d0d7c12 */ /* 0x004fe4000f8ec0ff */
[----:B------:R-:W-:Y:S02]  /*c140*/  LOP3.LUT R3, R3, UR5, RZ, 0xc0, !PT ;  /* 0x0000000503037c12 */ /* 0x000fe4000f8ec0ff */
[----:B------:R-:W-:-:S04]  /*c150*/  IADD3 R12, P0, PT, R18, R13, RZ ;  /* 0x0000000d120c7210 */ /* 0x000fc80007f1e0ff */
[----:B------:R-:W-:-:S04]  /*c160*/  IADD3.X R13, PT, PT, R19, R3, RZ, P0, !PT ;  /* 0x00000003130d7210 */ /* 0x000fc800007fe4ff */
[----:B0-----:R-:W-:-:S04]  /*c170*/  LOP3.LUT R0, R13, UR6, RZ, 0xfc, !PT ;  /* 0x000000060d007c12 */ /* 0x001fc8000f8efcff */
[----:B------:R-:W-:-:S13]  /*c180*/  ISETP.NE.U32.AND P0, PT, R0, RZ, PT ;  /* 0x000000ff0000720c */ /* 0x000fda0003f05070 */
[----:B------:R-:W-:Y:S05]  /*c190*/  @P0 BRA `(.L_x_12932) ;  /* 0x0000000000640947 */ /* 0x000fea0003800000 */
[----:B------:R-:W0:Y:S01]  /*c1a0*/  LDCU UR4, c[0x0][0x5a8] ;  /* 0x0000b500ff0477ac */ /* 0x000e220008000800 */
[----:B------:R-:W-:Y:S02]  /*c1b0*/  IMAD.MOV.U32 R2, RZ, RZ, RZ ;  /* 0x000000ffff027224 */ /* 0x000fe400078e00ff */
        /* <DEDUP_REMOVED lines=23> */
.L_x_12932:
        /* <DEDUP_REMOVED lines=8> */
[----:B------:R-:W-:-:S04]  /*c3b0*/  IADD3 R3, P0, PT, RZ, -R6, RZ ;  /* 0x80000006ff037210 */ /* 0x000fc80007f1e0ff */
[----:B------:R-:W-:-:S05]  /*c3c0*/  IADD3.X R0, PT, PT, RZ, ~R7, RZ, P0, !PT ;  /* 0x80000007ff007210 */ /* 0x000fca00007fe4ff */
[----:B0-----:R-:W-:Y:S02]  /*c3d0*/  IMAD R0, R0, UR4, RZ ;  /* 0x0000000400007c24 */ /* 0x001fe4000f8e02ff */
[----:B------:R-:W-:-:S04]  /*c3e0*/  IMAD.WIDE.U32 R12, R3, UR4, R12 ;  /* 0x00000004030c7c25 */ /* 0x000fc8000f8e000c */
[----:B------:R-:W-:Y:S02]  /*c3f0*/  IMAD R3, R3, UR5, R0 ;  /* 0x0000000503037c24 */ /* 0x000fe4000f8e0200 */
[----:B------:R-:W-:Y:S02]  /*c400*/  IMAD.MOV.U32 R4, RZ, RZ, R12 ;  /* 0x000000ffff047224 */ /* 0x000fe400078e000c */
[----:B------:R-:W-:Y:S01]  /*c410*/  IMAD.MOV.U32 R12, RZ, RZ, R6 ;  /* 0x000000ffff0c7224 */ /* 0x000fe200078e0006 */
[----:B------:R-:W-:Y:S02]  /*c420*/  IADD3 R2, PT, PT, R3, R13, RZ ;  /* 0x0000000d03027210 */ /* 0x000fe40007ffe0ff */
[----:B------:R-:W-:-:S07]  /*c430*/  MOV R13, R7 ;  /* 0x00000007000d7202 */ /* 0x000fce0000000f00 */
.L_x_12933:
[----:B------:R-:W0:Y:S01]  /*c440*/  LDCU.64 UR4, c[0x0][0x670] ;  /* 0x0000ce00ff0477ac */ /* 0x000e220008000a00 */
[----:B------:R-:W-:Y:S01]  /*c450*/  UISETP.NE.AND UP0, UPT, UR40, URZ, UPT ;  /* 0x000000ff2800728c */ /* 0x000fe2000bf05270 */
[----:B0-----:R-:W-:Y:S02]  /*c460*/  IMAD R5, R2, UR4, RZ ;  /* 0x0000000402057c24 */ /* 0x001fe4000f8e02ff */
[----:B------:R-:W-:-:S04]  /*c470*/  IMAD.WIDE.U32 R2, R4, UR4, RZ ;  /* 0x0000000404027c25 */ /* 0x000fc8000f8e00ff */
        /* <DEDUP_REMOVED lines=33> */
.L_x_12936:
        /* <DEDUP_REMOVED lines=18> */
.L_x_12937:
[----:B------:R-:W-:Y:S05]  /*c7b0*/  BSYNC.RECONVERGENT B0 ;  /* 0x0000000000007941 */ /* 0x000fea0003800200 */
.L_x_12935:
        /* <DEDUP_REMOVED lines=38> */
.L_x_12939:
        /* <DEDUP_REMOVED lines=18> */
.L_x_12940:
[----:B------:R-:W-:Y:S05]  /*cb40*/  BSYNC.RECONVERGENT B0 ;  /* 0x0000000000007941 */ /* 0x000fea0003800200 */
.L_x_12938:
        /* <DEDUP_REMOVED lines=38> */
.L_x_12942:
        /* <DEDUP_REMOVED lines=18> */
.L_x_12943:
[----:B------:R-:W-:Y:S05]  /*ced0*/  BSYNC.RECONVERGENT B0 ;  /* 0x0000000000007941 */ /* 0x000fea0003800200 */
.L_x_12941:
        /* <DEDUP_REMOVED lines=38> */
.L_x_12945:
        /* <DEDUP_REMOVED lines=18> */
.L_x_12946:
[----:B------:R-:W-:Y:S05]  /*d260*/  BSYNC.RECONVERGENT B0 ;  /* 0x0000000000007941 */ /* 0x000fea0003800200 */
.L_x_12944:
        /* <DEDUP_REMOVED lines=38> */
.L_x_12948:
        /* <DEDUP_REMOVED lines=18> */
.L_x_12949:
[----:B------:R-:W-:Y:S05]  /*d5f0*/  BSYNC.RECONVERGENT B0 ;  /* 0x0000000000007941 */ /* 0x000fea0003800200 */
.L_x_12947:
        /* <DEDUP_REMOVED lines=38> */
.L_x_12951:
        /* <DEDUP_REMOVED lines=18> */
.L_x_12952:
[----:B------:R-:W-:Y:S05]  /*d980*/  BSYNC.RECONVERGENT B0 ;  /* 0x0000000000007941 */ /* 0x000fea0003800200 */
.L_x_12950:
        /* <DEDUP_REMOVED lines=38> */
.L_x_12954:
        /* <DEDUP_REMOVED lines=18> */
.L_x_12955:
[----:B------:R-:W-:Y:S05]  /*dd10*/  BSYNC.RECONVERGENT B0 ;  /* 0x0000000000007941 */ /* 0x000fea0003800200 */
.L_x_12953:
        /* <DEDUP_REMOVED lines=38> */
.L_x_12957:
        /* <DEDUP_REMOVED lines=18> */
.L_x_12958:
[----:B------:R-:W-:Y:S05]  /*e0a0*/  BSYNC.RECONVERGENT B0 ;  /* 0x0000000000007941 */ /* 0x000fea0003800200 */
.L_x_12956:
        /* <DEDUP_REMOVED lines=38> */
.L_x_12960:
        /* <DEDUP_REMOVED lines=18> */
.L_x_12961:
[----:B------:R-:W-:Y:S05]  /*e430*/  BSYNC.RECONVERGENT B0 ;  /* 0x0000000000007941 */ /* 0x000fea0003800200 */
.L_x_12959:
        /* <DEDUP_REMOVED lines=38> */
.L_x_12963:
        /* <DEDUP_REMOVED lines=18> */
.L_x_12964:
[----:B------:R-:W-:Y:S05]  /*e7c0*/  BSYNC.RECONVERGENT B0 ;  /* 0x0000000000007941 */ /* 0x000fea0003800200 */
.L_x_12962:
        /* <DEDUP_REMOVED lines=38> */
.L_x_12966:
        /* <DEDUP_REMOVED lines=18> */
.L_x_12967:
[----:B------:R-:W-:Y:S05]  /*eb50*/  BSYNC.RECONVERGENT B0 ;  /* 0x0000000000007941 */ /* 0x000fea0003800200 */
.L_x_12965:
        /* <DEDUP_REMOVED lines=38> */
.L_x_12969:
        /* <DEDUP_REMOVED lines=18> */
.L_x_12970:
[----:B------:R-:W-:Y:S05]  /*eee0*/  BSYNC.RECONVERGENT B0 ;  /* 0x0000000000007941 */ /* 0x000fea0003800200 */
.L_x_12968:
        /* <DEDUP_REMOVED lines=38> */
.L_x_12972:
        /* <DEDUP_REMOVED lines=18> */
.L_x_12973:
[----:B------:R-:W-:Y:S05]  /*f270*/  BSYNC.RECONVERGENT B0 ;  /* 0x0000000000007941 */ /* 0x000fea0003800200 */
.L_x_12971:
        /* <DEDUP_REMOVED lines=38> */
.L_x_12975:
        /* <DEDUP_REMOVED lines=18> */
.L_x_12976:
[----:B------:R-:W-:Y:S05]  /*f600*/  BSYNC.RECONVERGENT B0 ;  /* 0x0000000000007941 */ /* 0x000fea0003800200 */
.L_x_12974:
        /* <DEDUP_REMOVED lines=38> */
.L_x_12978:
        /* <DEDUP_REMOVED lines=18> */
.L_x_12979:
[----:B------:R-:W-:Y:S05]  /*f990*/  BSYNC.RECONVERGENT B0 ;  /* 0x0000000000007941 */ /* 0x000fea0003800200 */
.L_x_12977:
        /* <DEDUP_REMOVED lines=38> */
.L_x_12981:
        /* <DEDUP_REMOVED lines=18> */
.L_x_12982:
[----:B------:R-:W-:Y:S05]  /*fd20*/  BSYNC.RECONVERGENT B0 ;  /* 0x0000000000007941 */ /* 0x000fea0003800200 */
.L_x_12980:
        /* <DEDUP_REMOVED lines=38> */
.L_x_12984:
        /* <DEDUP_REMOVED lines=18> */
.L_x_12985:
[----:B------:R-:W-:Y:S05]  /*100b0*/  BSYNC.RECONVERGENT B0 ;  /* 0x0000000000007941 */ /* 0x000fea0003800200 */
.L_x_12983:
        /* <DEDUP_REMOVED lines=38> */
.L_x_12987:
        /* <DEDUP_REMOVED lines=18> */
.L_x_12988:
[----:B------:R-:W-:Y:S05]  /*10440*/  BSYNC.RECONVERGENT B0 ;  /* 0x0000000000007941 */ /* 0x000fea0003800200 */
.L_x_12986:
        /* <DEDUP_REMOVED lines=38> */
.L_x_12990:
        /* <DEDUP_REMOVED lines=18> */
.L_x_12991:
[----:B------:R-:W-:Y:S05]  /*107d0*/  BSYNC.RECONVERGENT B0 ;  /* 0x0000000000007941 */ /* 0x000fea0003800200 */
.L_x_12989:
        /* <DEDUP_REMOVED lines=38> */
.L_x_12993:
        /* <DEDUP_REMOVED lines=18> */
.L_x_12994:
[----:B------:R-:W-:Y:S05]  /*10b60*/  BSYNC.RECONVERGENT B0 ;  /* 0x0000000000007941 */ /* 0x000fea0003800200 */
.L_x_12992:
        /* <DEDUP_REMOVED lines=38> */
.L_x_12996:
        /* <DEDUP_REMOVED lines=18> */
.L_x_12997:
[----:B------:R-:W-:Y:S05]  /*10ef0*/  BSYNC.RECONVERGENT B0 ;  /* 0x0000000000007941 */ /* 0x000fea0003800200 */
.L_x_12995:
        /* <DEDUP_REMOVED lines=38> */
.L_x_12999:
        /* <DEDUP_REMOVED lines=18> */
.L_x_13000:
[----:B------:R-:W-:Y:S05]  /*11280*/  BSYNC.RECONVERGENT B0 ;  /* 0x0000000000007941 */ /* 0x000fea0003800200 */
.L_x_12998:
        /* <DEDUP_REMOVED lines=17> */
[----:B0-----:R-:W-:Y:S01]  /*113a0*/  IADD3 R4, PT, PT, R7, 0xffffffe, RZ ;  /* 0x0ffffffe07047810 */ /* 0x001fe20007ffe0ff */
[----:B------:R-:W-:-:S05]  /*113b0*/  IMAD.MOV.U32 R7, RZ, RZ, RZ ;  /* 0x000000ffff077224 */ /* 0x000fca00078e00ff */
        /* <DEDUP_REMOVED lines=16> */
[----:B------:R-:W-:Y:S01]  /*114c0*/  IMAD R4, R3, UR4, R12 ;  /* 0x0000000403047c24 */ /* 0x000fe2000f8e020c */
[----:B------:R-:W-:Y:S06]  /*114d0*/  BRA `(.L_x_13003) ;  /* 0x0000000000407947 */ /* 0x000fec0003800000 */
.L_x_13002:
        /* <DEDUP_REMOVED lines=8> */
[----:B------:R-:W-:Y:S01]  /*11560*/  IADD3 R3, P0, PT, RZ, -R6, RZ ;  /* 0x80000006ff037210 */ /* 0x000fe20007f1e0ff */
[----:B------:R-:W-:Y:S01]  /*11570*/  IMAD.MOV.U32 R4, RZ, RZ, R12 ;  /* 0x000000ffff047224 */ /* 0x000fe200078e000c */
[----:B------:R-:W-:Y:S02]  /*11580*/  MOV R5, R13 ;  /* 0x0000000d00057202 */ /* 0x000fe40000000f00 */
[----:B------:R-:W-:-:S05]  /*11590*/  IADD3.X R0, PT, PT, RZ, ~R7, RZ, P0, !PT ;  /* 0x80000007ff007210 */ /* 0x000fca00007fe4ff */
[----:B0-----:R-:W-:Y:S02]  /*115a0*/  IMAD R0, R0, UR4, RZ ;  /* 0x0000000400007c24 */ /* 0x001fe4000f8e02ff */
[----:B------:R-:W-:-:S04]  /*115b0*/  IMAD.WIDE.U32 R4, R3, UR4, R4 ;  /* 0x0000000403047c25 */ /* 0x000fc8000f8e0004 */
[----:B------:R-:W-:-:S04]  /*115c0*/  IMAD R3, R3, UR5, R0 ;  /* 0x0000000503037c24 */ /* 0x000fc8000f8e0200 */
[----:B------:R-:W-:-:S07]  /*115d0*/  IMAD.IADD R0, R3, 0x1, R5 ;  /* 0x0000000103007824 */ /* 0x000fce00078e0205 */
.L_x_13003:
[----:B------:R-:W-:Y:S05]  /*115e0*/  BSYNC.RECONVERGENT B0 ;  /* 0x0000000000007941 */ /* 0x000fea0003800200 */
.L_x_13001:
        /* <DEDUP_REMOVED lines=22> */
[----:B------:R-:W-:Y:S01]  /*11750*/  IMAD.HI.U32 R3, R5, R3, R4 ;  /* 0x0000000305037227 */ /* 0x000fe200078e0004 */
[----:B------:R-:W-:-:S05]  /*11760*/  MOV R5, RZ ;  /* 0x000000ff00057202 */ /* 0x000fca0000000f00 */
[----:B------:R-:W-:-:S04]  /*11770*/  IMAD.HI.U32 R0, R3, R6, RZ ;  /* 0x0000000603007227 */ /* 0x000fc800078e00ff */
[----:B------:R-:W-:-:S04]  /*11780*/  IMAD.MOV R3, RZ, RZ, -R0 ;  /* 0x000000ffff037224 */ /* 0x000fc800078e0a00 */
[----:B------:R-:W-:-:S05]  /*11790*/  IMAD R4, R3, UR4, R6 ;  /* 0x0000000403047c24 */ /* 0x000fca000f8e0206 */
[----:B------:R-:W-:-:S13]  /*117a0*/  ISETP.GE.U32.AND P0, PT, R4, UR4, PT ;  /* 0x0000000404007c0c */ /* 0x000fda000bf06070 */
[----:B------:R-:W-:-:S04]  /*117b0*/  @P0 IADD3 R4, PT, PT, R4, -UR4, RZ ;  /* 0x8000000404040c10 */ /* 0x000fc8000fffe0ff */
[----:B------:R-:W-:-:S13]  /*117c0*/  ISETP.GE.U32.AND P0, PT, R4, UR4, PT ;  /* 0x0000000404007c0c */ /* 0x000fda000bf06070 */
[----:B------:R-:W-:Y:S01]  /*117d0*/  @P0 VIADD R4, R4, -UR4 ;  /* 0x8000000404040c36 */ /* 0x000fe20008000000 */
[----:B------:R-:W-:Y:S01]  /*117e0*/  @!P1 LOP3.LUT R4, RZ, UR4, RZ, 0x33, !PT ;  /* 0x00000004ff049c12 */ /* 0x000fe2000f8e33ff */
[----:B------:R-:W-:Y:S06]  /*117f0*/  BRA `(.L_x_13006) ;  /* 0x0000000000187947 */ /* 0x000fec0003800000 */
.L_x_13005:
[----:B------:R-:W-:Y:S01]  /*11800*/  IMAD.MOV.U32 R8, RZ, RZ, R6 ;  /* 0x000000ffff087224 */ /* 0x000fe200078e0006 */
[----:B------:R-:W-:Y:S02]  /*11810*/  MOV R10, R7 ;  /* 0x00000007000a7202 */ /* 0x000fe40000000f00 */
[----:B------:R-:W-:-:S07]  /*11820*/  MOV R9, 0x11840 ;  /* 0x0001184000097802 */ /* 0x000fce0000000f00 */
[----:B------:R-:W-:Y:S05]  /*11830*/  CALL.REL.NOINC `($__internal_1_$__cuda_sm20_rem_u64) ;  /* 0x000002c400ec7944 */ /* 0x000fea0003c00000 */
[----:B------:R-:W-:Y:S01]  /*11840*/  IMAD.MOV.U32 R4, RZ, RZ, R0 ;  /* 0x000000ffff047224 */ /* 0x000fe200078e0000 */
[----:B------:R-:W-:-:S07]  /*11850*/  MOV R5, R3 ;  /* 0x0000000300057202 */ /* 0x000fce0000000f00 */
.L_x_13006:
[----:B------:R-:W-:Y:S05]  /*11860*/  BSYNC.RECONVERGENT B0 ;  /* 0x0000000000007941 */ /* 0x000fea0003800200 */
.L_x_13004:
[----:B------:R-:W0:Y:S01]  /*11870*/  LDCU.64 UR4, c[0x0][0x730] ;  /* 0x0000e600ff0477ac */ /* 0x000e220008000a00 */
[----:B------:R-:W-:Y:S02]  /*11880*/  IMAD.MOV.U32 R3, RZ, RZ, R17 ;  /* 0x000000ffff037224 */ /* 0x000fe400078e0011 */
[----:B0-----:R-:W-:Y:S02]  /*11890*/  IMAD R5, R5, UR4, RZ ;  /* 0x0000000405057c24 */ /* 0x001fe4000f8e02ff */
[----:B------:R-:W-:-:S04]  /*118a0*/  IMAD.WIDE.U32 R2, R4, UR4, R2 ;  /* 0x0000000404027c25 */ /* 0x000fc8000f8e0002 */
[----:B------:R-:W-:-:S05]  /*118b0*/  IMAD R5, R4, UR5, R5 ;  /* 0x0000000504057c24 */ /* 0x000fca000f8e0205 */
[----:B------:R-:W-:-:S07]  /*118c0*/  IADD3 R17, PT, PT, R3, R5, RZ ;  /* 0x0000000503117210 */ /* 0x000fce0007ffe0ff */
.L_x_12934:
[----:B------:R-:W0:Y:S02]  /*118d0*/  LDCU.64 UR4, c[0x0][0x738] ;  /* 0x0000e700ff0477ac */ /* 0x000e240008000a00 */
[----:B0-----:R-:W-:-:S04]  /*118e0*/  LEA R4, P0, R2, UR4, 0x1 ;  /* 0x0000000402047c11 */ /* 0x001fc8000f8008ff */
[----:B------:R-:W-:-:S06]  /*118f0*/  LEA.HI.X R5, R2, UR5, R17, 0x1, P0 ;  /* 0x0000000502057c11 */ /* 0x000fcc00080f0c11 */
[----:B------:R-:W2:Y:S01]  /*11900*/  LDG.E.U16 R5, desc[UR36][R4.64] ;  /* 0x0000002404057981 */ /* 0x000ea2000c1e1500 */
[----:B------:R-:W2:Y:S01]  /*11910*/  LDC.64 R2, c[0x0][0x580] ;  /* 0x00016000ff027b82 */ /* 0x000ea20000000a00 */
[----:B------:R-:W-:Y:S02]  /*11920*/  VIADD R16, R16, 0x80 ;  /* 0x0000008010107836 */ /* 0x000fe40000000000 */
[----:B--2---:R2:W-:Y:S05]  /*11930*/  STG.E.U16 desc[UR36][R2.64], R5 ;  /* 0x0000000502007986 */ /* 0x0045ea000c101524 */
.L_x_12930:
[----:B------:R-:W-:Y:S05]  /*11940*/  BSYNC.RECONVERGENT B6 ;  /* 0x0000000000067941 */ /* 0x000fea0003800200 */
.L_x_12929:
[----:B------:R-:W3:Y:S02]  /*11950*/  LDCU.64 UR4, c[0x0][0x380] ;  /* 0x00007000ff0477ac */ /* 0x000ee40008000a00 */
[----:B---3--:R-:W-:-:S04]  /*11960*/  ISETP.GE.U32.AND P0, PT, R16, UR4, PT ;  /* 0x0000000410007c0c */ /* 0x008fc8000bf06070 */
[----:B------:R-:W-:-:S13]  /*11970*/  ISETP.GE.AND.EX P0, PT, RZ, UR5, PT, P0 ;  /* 0x00000005ff007c0c */ /* 0x000fda000bf06300 */
[----:B------:R-:W-:Y:S05]  /*11980*/  @P0 EXIT ;  /* 0x000000000000094d */ /* 0x000fea0003800000 */
[----:B------:R-:W3:Y:S01]  /*11990*/  LDC.64 R16, c[0x0][0x588] ;  /* 0x00016200ff107b82 */ /* 0x000ee20000000a00 */
[----:B------:R-:W4:Y:S01]  /*119a0*/  LDCU.64 UR4, c[0x0][0x590] ;  /* 0x0000b200ff0477ac */ /* 0x000f220008000a00 */
[----:B---3--:R-:W3:Y:S01]  /*119b0*/  LDG.E.64 R16, desc[UR36][R16.64] ;  /* 0x0000002410107981 */ /* 0x008ee2000c1e1b00 */
[----:B----4-:R-:W-:-:S04]  /*119c0*/  UIADD3 UR6, UP0, UPT, URZ, -UR4, URZ ;  /* 0x80000004ff067290 */ /* 0x010fc8000ff1e0ff */
[----:B------:R-:W-:Y:S01]  /*119d0*/  UIADD3.X UR7, UPT, UPT, URZ, ~UR5, URZ, UP0, !UPT ;  /* 0x80000005ff077290 */ /* 0x000fe200087fe4ff */
[C---:B---3--:R-:W-:Y:S02]  /*119e0*/  ISETP.LT.U32.AND P1, PT, R16.reuse, UR4, PT ;  /* 0x0000000410007c0c */ /* 0x048fe4000bf21070 */
[----:B------:R-:W-:Y:S02]  /*119f0*/  ISETP.GE.U32.AND P0, PT, R16, UR6, PT ;  /* 0x0000000610007c0c */ /* 0x000fe4000bf06070 */
[C---:B------:R-:W-:Y:S02]  /*11a00*/  ISETP.LT.AND.EX P1, PT, R17.reuse, UR5, PT, P1 ;  /* 0x0000000511007c0c */ /* 0x040fe4000bf21310 */
[----:B------:R-:W-:-:S13]  /*11a10*/  ISETP.GE.AND.EX P0, PT, R17, UR7, PT, P0 ;  /* 0x0000000711007c0c */ /* 0x000fda000bf06300 */
[----:B------:R-:W-:Y:S05]  /*11a20*/  @P0 BRA P1, `(.L_x_13007) ;  /* 0x0000000000400947 */ /* 0x000fea0000800000 */
[----:B------:R-:W-:Y:S01]  /*11a30*/  MOV R0, 0x0 ;  /* 0x0000000000007802 */ /* 0x000fe20000000f00 */
[----:B------:R-:W3:Y:S01]  /*11a40*/  LDCU.64 UR4, c[0x4][0x4e0] ;  /* 0x01009c00ff0477ac */ /* 0x000ee20008000a00 */
[----:B------:R-:W-:Y:S02]  /*11a50*/  HFMA2 R8, -RZ, RZ, 0, 2.0205974578857421875e-05 ;  /* 0x00000153ff087431 */ /* 0x000fe400000001ff */
[----:B------:R-:W-:Y:S01]  /*11a60*/  IMAD.MOV.U32 R12, RZ, RZ, 0x1 ;  /* 0x00000001ff0c7424 */ /* 0x000fe200078e00ff */
[----:B012---:R0:W1:Y:S01]  /*11a70*/  LDC.64 R2, c[0x4][R0] ;  /* 0x0100000000027b82 */ /* 0x0070620000000a00 */
[----:B------:R-:W2:Y:S01]  /*11a80*/  LDCU.64 UR6, c[0x4][0x4c0] ;  /* 0x01009800ff0677ac */ /* 0x000ea20008000a00 */
[----:B------:R-:W-:Y:S01]  /*11a90*/  MOV R13, RZ ;  /* 0x000000ff000d7202 */ /* 0x000fe20000000f00 */
[----:B------:R-:W4:Y:S01]  /*11aa0*/  LDCU.64 UR8, c[0x4][0x310] ;  /* 0x01006200ff0877ac */ /* 0x000f220008000a00 */
[----:B---3--:R-:W-:Y:S01]  /*11ab0*/  MOV R4, UR4 ;  /* 0x0000000400047c02 */ /* 0x008fe20008000f00 */
[----:B------:R-:W-:Y:S01]  /*11ac0*/  IMAD.U32 R5, RZ, RZ, UR5 ;  /* 0x00000005ff057e24 */ /* 0x000fe2000f8e00ff */
[----:B--2---:R-:W-:Y:S01]  /*11ad0*/  MOV R6, UR6 ;  /* 0x0000000600067c02 */ /* 0x004fe20008000f00 */
[----:B------:R-:W-:Y:S01]  /*11ae0*/  IMAD.U32 R7, RZ, RZ, UR7 ;  /* 0x00000007ff077e24 */ /* 0x000fe2000f8e00ff */
[----:B----4-:R-:W-:Y:S01]  /*11af0*/  MOV R10, UR8 ;  /* 0x00000008000a7c02 */ /* 0x010fe20008000f00 */
[----:B0-----:R-:W-:-:S07]  /*11b00*/  IMAD.U32 R11, RZ, RZ, UR9 ;  /* 0x00000009ff0b7e24 */ /* 0x001fce000f8e00ff */
[----:B------:R-:W-:-:S07]  /*11b10*/  LEPC R20, `(.L_x_13007) ;  /* 0x000000001014794e */ /* 0x000fce0000000000 */
[----:B-1----:R-:W-:Y:S05]  /*11b20*/  CALL.ABS.NOINC R2 ;  /* 0x0000000002007343 */ /* 0x002fea0003c00000 */
.L_x_13007:
[----:B------:R-:W3:Y:S01]  /*11b30*/  LDCU.64 UR4, c[0x0][0x590] ;  /* 0x0000b200ff0477ac */ /* 0x000ee20008000a00 */
[--C-:B------:R-:W-:Y:S02]  /*11b40*/  SHF.R.S32.HI R13, RZ, 0x1f, R17.reuse ;  /* 0x0000001fff0d7819 */ /* 0x100fe40000011411 */
[----:B012---:R-:W-:Y:S01]  /*11b50*/  SHF.R.S32.HI R3, RZ, 0x1f, R17 ;  /* 0x0000001fff037819 */ /* 0x007fe20000011411 */
[----:B------:R-:W0:Y:S01]  /*11b60*/  LDCU UR6, c[0x0][0x5ac] ;  /* 0x0000b580ff0677ac */ /* 0x000e220008000800 */
[----:B---3--:R-:W-:Y:S02]  /*11b70*/  LOP3.LUT R13, R13, UR4, RZ, 0xc0, !PT ;  /* 0x000000040d0d7c12 */ /* 0x008fe4000f8ec0ff */
        /* <DEDUP_REMOVED lines=19> */
[----:B------:R-:W-:Y:S01]  /*11cb0*/  IMAD R2, R3, UR4, R12 ;  /* 0x0000000403027c24 */ /* 0x000fe2000f8e020c */
[----:B------:R-:W-:-:S04]  /*11cc0*/  MOV R3, RZ ;  /* 0x000000ff00037202 */ /* 0x000fc80000000f00 */
        /* <DEDUP_REMOVED lines=10> */
.L_x_13008:
        /* <DEDUP_REMOVED lines=17> */
.L_x_13009:
        /* <DEDUP_REMOVED lines=25> */
[----:B------:R-:W-:Y:S02]  /*12010*/  IMAD R2, R3, UR4, R12 ;  /* 0x0000000403027c24 */ /* 0x000fe4000f8e020c */
[----:B------:R-:W-:-:S03]  /*12020*/  IMAD.MOV.U32 R3, RZ, RZ, RZ ;  /* 0x000000ffff037224 */ /* 0x000fc600078e00ff */
        /* <DEDUP_REMOVED lines=10> */
.L_x_13012:
        /* <DEDUP_REMOVED lines=18> */
.L_x_13013:
[----:B------:R-:W-:Y:S05]  /*121f0*/  BSYNC.RECONVERGENT B0 ;  /* 0x0000000000007941 */ /* 0x000fea0003800200 */
.L_x_13011:
[----:B------:R-:W0:Y:S01]  /*12200*/  LDCU.64 UR4, c[0x0][0x678] ;  /* 0x0000cf00ff0477ac */ /* 0x000e220008000a00 */
        /* <DEDUP_REMOVED lines=36> */
.L_x_13015:
        /* <DEDUP_REMOVED lines=18> */
.L_x_13016:
[----:B------:R-:W-:Y:S05]  /*12570*/  BSYNC.RECONVERGENT B0 ;  /* 0x0000000000007941 */ /* 0x000fea0003800200 */
.L_x_13014:
        /* <DEDUP_REMOVED lines=37> */
.L_x_13018:
        /* <DEDUP_REMOVED lines=18> */
.L_x_13019:
[----:B------:R-:W-:Y:S05]  /*128f0*/  BSYNC.RECONVERGENT B0 ;  /* 0x0000000000007941 */ /* 0x000fea0003800200 */
.L_x_13017:
        /* <DEDUP_REMOVED lines=37> */
.L_x_13021:
        /* <DEDUP_REMOVED lines=18> */
.L_x_13022:
[----:B------:R-:W-:Y:S05]  /*12c70*/  BSYNC.RECONVERGENT B0 ;  /* 0x0000000000007941 */ /* 0x000fea0003800200 */
.L_x_13020:
        /* <DEDUP_REMOVED lines=37> */
.L_x_13024:
        /* <DEDUP_REMOVED lines=18> */
.L_x_13025:
[----:B------:R-:W-:Y:S05]  /*12ff0*/  BSYNC.RECONVERGENT B0 ;  /* 0x0000000000007941 */ /* 0x000fea0003800200 */
.L_x_13023:
        /* <DEDUP_REMOVED lines=37> */
.L_x_13027:
        /* <DEDUP_REMOVED lines=18> */
.L_x_13028:
[----:B------:R-:W-:Y:S05]  /*13370*/  BSYNC.RECONVERGENT B0 ;  /* 0x0000000000007941 */ /* 0x000fea0003800200 */
.L_x_13026:
        /* <DEDUP_REMOVED lines=37> */
.L_x_13030:
        /* <DEDUP_REMOVED lines=18> */
.L_x_13031:
[----:B------:R-:W-:Y:S05]  /*136f0*/  BSYNC.RECONVERGENT B0 ;  /* 0x0000000000007941 */ /* 0x000fea0003800200 */
.L_x_13029:
        /* <DEDUP_REMOVED lines=37> */
.L_x_13033:
        /* <DEDUP_REMOVED lines=18> */
.L_x_13034:
[----:B------:R-:W-:Y:S05]  /*13a70*/  BSYNC.RECONVERGENT B0 ;  /* 0x0000000000007941 */ /* 0x000fea0003800200 */
.L_x_13032:
        /* <DEDUP_REMOVED lines=37> */
.L_x_13036:
        /* <DEDUP_REMOVED lines=18> */
.L_x_13037:
[----:B------:R-:W-:Y:S05]  /*13df0*/  BSYNC.RECONVERGENT B0 ;  /* 0x0000000000007941 */ /* 0x000fea0003800200 */
.L_x_13035:
        /* <DEDUP_REMOVED lines=37> */
.L_x_13039:
        /* <DEDUP_REMOVED lines=18> */
.L_x_13040:
[----:B------:R-:W-:Y:S05]  /*14170*/  BSYNC.RECONVERGENT B0 ;  /* 0x0000000000007941 */ /* 0x000fea0003800200 */
.L_x_13038:
        /* <DEDUP_REMOVED lines=37> */
.L_x_13042:
        /* <DEDUP_REMOVED lines=18> */
.L_x_13043:
[----:B------:R-:W-:Y:S05]  /*144f0*/  BSYNC.RECONVERGENT B0 ;  /* 0x0000000000007941 */ /* 0x000fea0003800200 */
.L_x_13041:
        /* <DEDUP_REMOVED lines=37> */
.L_x_13045:
        /* <DEDUP_REMOVED lines=18> */
.L_x_13046:
[----:B------:R-:W-:Y:S05]  /*14870*/  BSYNC.RECONVERGENT B0 ;  /* 0x0000000000007941 */ /* 0x000fea0003800200 */
.L_x_13044:
        /* <DEDUP_REMOVED lines=37> */
.L_x_13048:
        /* <DEDUP_REMOVED lines=18> */
.L_x_13049:
[----:B------:R-:W-:Y:S05]  /*14bf0*/  BSYNC.RECONVERGENT B0 ;  /* 0x0000000000007941 */ /* 0x000fea0003800200 */
.L_x_13047:
        /* <DEDUP_REMOVED lines=37> */
.L_x_13051:
        /* <DEDUP_REMOVED lines=18> */
.L_x_13052:
[----:B------:R-:W-:Y:S05]  /*14f70*/  BSYNC.RECONVERGENT B0 ;  /* 0x0000000000007941 */ /* 0x000fea0003800200 */
.L_x_13050:
        /* <DEDUP_REMOVED lines=37> */
.L_x_13054:
        /* <DEDUP_REMOVED lines=18> */
.L_x_13055:
[----:B------:R-:W-:Y:S05]  /*152f0*/  BSYNC.RECONVERGENT B0 ;  /* 0x0000000000007941 */ /* 0x000fea0003800200 */
.L_x_13053:
        /* <DEDUP_REMOVED lines=37> */
.L_x_13057:
        /* <DEDUP_REMOVED lines=18> */
.L_x_13058:
[----:B------:R-:W-:Y:S05]  /*15670*/  BSYNC.RECONVERGENT B0 ;  /* 0x0000000000007941 */ /* 0x000fea0003800200 */
.L_x_13056:
        /* <DEDUP_REMOVED lines=37> */
.L_x_13060:
        /* <DEDUP_REMOVED lines=18> */
.L_x_13061:
[----:B------:R-:W-:Y:S05]  /*159f0*/  BSYNC.RECONVERGENT B0 ;  /* 0x0000000000007941 */ /* 0x000fea0003800200 */
.L_x_13059:
        /* <DEDUP_REMOVED lines=37> */
.L_x_13063:
        /* <DEDUP_REMOVED lines=18> */
.L_x_13064:
[----:B------:R-:W-:Y:S05]  /*15d70*/  BSYNC.RECONVERGENT B0 ;  /* 0x0000000000007941 */ /* 0x000fea0003800200 */
.L_x_13062:
        /* <DEDUP_REMOVED lines=37> */
.L_x_13066:
        /* <DEDUP_REMOVED lines=18> */
.L_x_13067:
[----:B------:R-:W-:Y:S05]  /*160f0*/  BSYNC.RECONVERGENT B0 ;  /* 0x0000000000007941 */ /* 0x000fea0003800200 */
.L_x_13065:
        /* <DEDUP_REMOVED lines=37> */
.L_x_13069:
        /* <DEDUP_REMOVED lines=18> */
.L_x_13070:
[----:B------:R-:W-:Y:S05]  /*16470*/  BSYNC.RECONVERGENT B0 ;  /* 0x0000000000007941 */ /* 0x000fea0003800200 */
.L_x_13068:
        /* <DEDUP_REMOVED lines=37> */
.L_x_13072:
        /* <DEDUP_REMOVED lines=18> */
.L_x_13073:
[----:B------:R-:W-:Y:S05]  /*167f0*/  BSYNC.RECONVERGENT B0 ;  /* 0x0000000000007941 */ /* 0x000fea0003800200 */
.L_x_13071:
        /* <DEDUP_REMOVED lines=37> */
.L_x_13075:
        /* <DEDUP_REMOVED lines=18> */
.L_x_13076:
[----:B------:R-:W-:Y:S05]  /*16b70*/  BSYNC.RECONVERGENT B0 ;  /* 0x0000000000007941 */ /* 0x000fea0003800200 */
.L_x_13074:
        /* <DEDUP_REMOVED lines=36> */
.L_x_13078:
        /* <DEDUP_REMOVED lines=16> */
.L_x_13079:
[----:B------:R-:W-:Y:S05]  /*16ec0*/  BSYNC.RECONVERGENT B0 ;  /* 0x0000000000007941 */ /* 0x000fea0003800200 */
.L_x_13077:
[----:B------:R-:W0:Y:S01]  /*16ed0*/  LDCU.64 UR4, c[0x0][0x728] ;  /* 0x0000e500ff0477ac */ /* 0x000e220008000a00 */
        /* <DEDUP_REMOVED lines=26> */
[----:B------:R-:W-:-:S04]  /*17080*/  @P0 IADD3 R2, PT, PT, R2, -UR4, RZ ;  /* 0x8000000402020c10 */ /* 0x000fc8000fffe0ff */
[----:B------:R-:W-:-:S13]  /*17090*/  ISETP.GE.U32.AND P0, PT, R2, UR4, PT ;  /* 0x0000000402007c0c */ /* 0x000fda000bf06070 */
[----:B------:R-:W-:Y:S01]  /*170a0*/  @P0 VIADD R2, R2, -UR4 ;  /* 0x8000000402020c36 */ /* 0x000fe20008000000 */
[----:B------:R-:W-:Y:S01]  /*170b0*/  @!P1 LOP3.LUT R2, RZ, UR4, RZ, 0x33, !PT ;  /* 0x00000004ff029c12 */ /* 0x000fe2000f8e33ff */
[----:B------:R-:W-:Y:S06]  /*170c0*/  BRA `(.L_x_13082) ;  /* 0x0000000000147947 */ /* 0x000fec0003800000 */
.L_x_13081:
[----:B------:R-:W-:Y:S01]  /*170d0*/  IMAD.MOV.U32 R8, RZ, RZ, R6 ;  /* 0x000000ffff087224 */ /* 0x000fe200078e0006 */
[----:B------:R-:W-:Y:S02]  /*170e0*/  MOV R10, R7 ;  /* 0x00000007000a7202 */ /* 0x000fe40000000f00 */
[----:B------:R-:W-:-:S07]  /*170f0*/  MOV R9, 0x17110 ;  /* 0x0001711000097802 */ /* 0x000fce0000000f00 */
[----:B------:R-:W-:Y:S05]  /*17100*/  CALL.REL.NOINC `($__internal_1_$__cuda_sm20_rem_u64) ;  /* 0x0000026c00b87944 */ /* 0x000fea0003c00000 */
[----:B------:R-:W-:-:S07]  /*17110*/  IMAD.MOV.U32 R2, RZ, RZ, R0 ;  /* 0x000000ffff027224 */ /* 0x000fce00078e0000 */
.L_x_13082:
[----:B------:R-:W-:Y:S05]  /*17120*/  BSYNC.RECONVERGENT B0 ;  /* 0x0000000000007941 */ /* 0x000fea0003800200 */
.L_x_13080:
[----:B------:R-:W0:Y:S02]  /*17130*/  LDCU.64 UR4, c[0x0][0x730] ;  /* 0x0000e600ff0477ac */ /* 0x000e240008000a00 */
[----:B0-----:R-:W-:Y:S02]  /*17140*/  IMAD R3, R3, UR4, RZ ;  /* 0x0000000403037c24 */ /* 0x001fe4000f8e02ff */
[----:B------:R-:W-:-:S04]  /*17150*/  IMAD.WIDE.U32 R16, R2, UR4, R16 ;  /* 0x0000000402107c25 */ /* 0x000fc8000f8e0010 */
[----:B------:R-:W-:-:S05]  /*17160*/  IMAD R3, R2, UR5, R3 ;  /* 0x0000000502037c24 */ /* 0x000fca000f8e0203 */
[----:B------:R-:W-:-:S07]  /*17170*/  IADD3 R17, PT, PT, R17, R3, RZ ;  /* 0x0000000311117210 */ /* 0x000fce0007ffe0ff */
.L_x_13010:
[----:B------:R-:W0:Y:S02]  /*17180*/  LDCU.64 UR4, c[0x0][0x738] ;  /* 0x0000e700ff0477ac */ /* 0x000e240008000a00 */
[----:B0-----:R-:W-:-:S04]  /*17190*/  LEA R2, P0, R16, UR4, 0x1 ;  /* 0x0000000410027c11 */ /* 0x001fc8000f8008ff */
[----:B------:R-:W-:-:S06]  /*171a0*/  LEA.HI.X R3, R16, UR5, R17, 0x1, P0 ;  /* 0x0000000510037c11 */ /* 0x000fcc00080f0c11 */
[----:B------:R-:W2:Y:S01]  /*171b0*/  LDG.E.U16 R3, desc[UR36][R2.64] ;  /* 0x0000002402037981 */ /* 0x000ea2000c1e1500 */
[----:B------:R-:W2:Y:S03]  /*171c0*/  LDC.64 R4, c[0x0][0x580] ;  /* 0x00016000ff047b82 */ /* 0x000ea60000000a00 */
[----:B--2---:R-:W-:Y:S01]  /*171d0*/  STG.E.U16 desc[UR36][R4.64], R3 ;  /* 0x0000000304007986 */ /* 0x004fe2000c101524 */
[----:B------:R-:W-:Y:S05]  /*171e0*/  EXIT ;  /* 0x000000000000794d */ /* 0x000fea0003800000 */
.L_x_12761:
        /* <DEDUP_REMOVED lines=31> */
.L_x_13085:
[----:B------:R-:W0:Y:S01]  /*173e0*/  LDCU.64 UR4, c[0x0][0x590] ;  /* 0x0000b200ff0477ac */ /* 0x000e220008000a00 */
[----:B------:R-:W1:Y:S01]  /*173f0*/  LDC.64 R6, c[0x0][0x738] ;  /* 0x0001ce00ff067b82 */ /* 0x000e620000000a00 */
[--C-:B------:R-:W-:Y:S02]  /*17400*/  SHF.R.S32.HI R3, RZ, 0x1f, R19.reuse ;  /* 0x0000001fff037819 */ /* 0x100fe40000011413 */
[----:B------:R-:W-:Y:S02]  /*17410*/  SHF.R.S32.HI R5, RZ, 0x1f, R19 ;  /* 0x0000001fff057819 */ /* 0x000fe40000011413 */
[----:B0-----:R-:W-:Y:S02]  /*17420*/  LOP3.LUT R3, R3, UR4, RZ, 0xc0, !PT ;  /* 0x0000000403037c12 */ /* 0x001fe4000f8ec0ff */
[----:B------:R-:W-:Y:S02]  /*17430*/  LOP3.LUT R5, R5, UR5, RZ, 0xc0, !PT ;  /* 0x0000000505057c12 */ /* 0x000fe4000f8ec0ff */
[----:B------:R-:W-:-:S04]  /*17440*/  IADD3 R0, P0, PT, R18, R3, RZ ;  /* 0x0000000312007210 */ /* 0x000fc80007f1e0ff */
[----:B------:R-:W-:Y:S02]  /*17450*/  IADD3.X R18, PT, PT, R19, R5, RZ, P0, !PT ;  /* 0x0000000513127210 */ /* 0x000fe400007fe4ff */
[----:B-1----:R-:W-:-:S04]  /*17460*/  LEA R2, P0, R0, R6, 0x1 ;  /* 0x0000000600027211 */ /* 0x002fc800078008ff */
[----:B------:R-:W-:-:S06]  /*17470*/  LEA.HI.X R3, R0, R7, R18, 0x1, P0 ;  /* 0x0000000700037211 */ /* 0x000fcc00000f0c12 */
[----:B------:R-:W2:Y:S01]  /*17480*/  LDG.E.U16 R3, desc[UR36][R2.64] ;  /* 0x0000002402037981 */ /* 0x000ea2000c1e1500 */
[----:B------:R-:W2:Y:S01]  /*17490*/  LDC.64 R4, c[0x0][0x580] ;  /* 0x00016000ff047b82 */ /* 0x000ea20000000a00 */
[----:B------:R-:W-:Y:S02]  /*174a0*/  VIADD R16, R16, 0x80 ;  /* 0x0000008010107836 */ /* 0x000fe40000000000 */
[----:B--2---:R0:W-:Y:S05]  /*174b0*/  STG.E.U16 desc[UR36][R4.64], R3 ;  /* 0x0000000304007986 */ /* 0x0041ea000c101524 */
.L_x_13084:
[----:B------:R-:W-:Y:S05]  /*174c0*/  BSYNC.RECONVERGENT B6 ;  /* 0x0000000000067941 */ /* 0x000fea0003800200 */
.L_x_13083:
        /* <DEDUP_REMOVED lines=31> */
.L_x_13088:
[----:B------:R-:W1:Y:S01]  /*176c0*/  LDCU.64 UR4, c[0x0][0x590] ;  /* 0x0000b200ff0477ac */ /* 0x000e620008000a00 */
[----:B------:R-:W2:Y:S01]  /*176d0*/  LDC.64 R6, c[0x0][0x738] ;  /* 0x0001ce00ff067b82 */ /* 0x000ea20000000a00 */
[--C-:B0-----:R-:W-:Y:S02]  /*176e0*/  SHF.R.S32.HI R3, RZ, 0x1f, R19.reuse ;  /* 0x0000001fff037819 */ /* 0x101fe40000011413 */
[----:B------:R-:W-:Y:S02]  /*176f0*/  SHF.R.S32.HI R5, RZ, 0x1f, R19 ;  /* 0x0000001fff057819 */ /* 0x000fe40000011413 */
[----:B-1----:R-:W-:Y:S02]  /*17700*/  LOP3.LUT R3, R3, UR4, RZ, 0xc0, !PT ;  /* 0x0000000403037c12 */ /* 0x002fe4000f8ec0ff */
[----:B------:R-:W-:Y:S02]  /*17710*/  LOP3.LUT R5, R5, UR5, RZ, 0xc0, !PT ;  /* 0x0000000505057c12 */ /* 0x000fe4000f8ec0ff */
[----:B------:R-:W-:-:S05]  /*17720*/  IADD3 R0, P0, PT, R18, R3, RZ ;  /* 0x0000000312007210 */ /* 0x000fca0007f1e0ff */
[----:B------:R-:W-:Y:S01]  /*17730*/  IMAD.X R18, R19, 0x1, R5, P0 ;  /* 0x0000000113127824 */ /* 0x000fe200000e0605 */
[----:B--2---:R-:W-:-:S04]  /*17740*/  LEA R2, P0, R0, R6, 0x1 ;  /* 0x0000000600027211 */ /* 0x004fc800078008ff */
[----:B------:R-:W-:-:S06]  /*17750*/  LEA.HI.X R3, R0, R7, R18, 0x1, P0 ;  /* 0x0000000700037211 */ /* 0x000fcc00000f0c12 */
[----:B------:R-:W2:Y:S01]  /*17760*/  LDG.E.U16 R3, desc[UR36][R2.64] ;  /* 0x0000002402037981 */ /* 0x000ea2000c1e1500 */
[----:B------:R-:W2:Y:S01]  /*17770*/  LDC.64 R4, c[0x0][0x580] ;  /* 0x00016000ff047b82 */ /* 0x000ea20000000a00 */
[----:B------:R-:W-:Y:S02]  /*17780*/  IADD3 R16, PT, PT, R16, 0x80, RZ ;  /* 0x0000008010107810 */ /* 0x000fe40007ffe0ff */
[----:B--2---:R1:W-:Y:S05]  /*17790*/  STG.E.U16 desc[UR36][R4.64], R3 ;  /* 0x0000000304007986 */ /* 0x0043ea000c101524 */
.L_x_13087:
[----:B------:R-:W-:Y:S05]  /*177a0*/  BSYNC.RECONVERGENT B6 ;  /* 0x0000000000067941 */ /* 0x000fea0003800200 */
.L_x_13086:
        /* <DEDUP_REMOVED lines=31> */
.L_x_13091:
[----:B------:R-:W2:Y:S01]  /*179a0*/  LDCU.64 UR4, c[0x0][0x590] ;  /* 0x0000b200ff0477ac */ /* 0x000ea20008000a00 */
[----:B------:R-:W3:Y:S01]  /*179b0*/  LDC.64 R6, c[0x0][0x738] ;  /* 0x0001ce00ff067b82 */ /* 0x000ee20000000a00 */
[--C-:B01----:R-:W-:Y:S02]  /*179c0*/  SHF.R.S32.HI R3, RZ, 0x1f, R19.reuse ;  /* 0x0000001fff037819 */ /* 0x103fe40000011413 */
[----:B------:R-:W-:Y:S02]  /*179d0*/  SHF.R.S32.HI R5, RZ, 0x1f, R19 ;  /* 0x0000001fff057819 */ /* 0x000fe40000011413 */
[----:B--2---:R-:W-:Y:S02]  /*179e0*/  LOP3.LUT R3, R3, UR4, RZ, 0xc0, !PT ;  /* 0x0000000403037c12 */ /* 0x004fe4000f8ec0ff */
[----:B------:R-:W-:Y:S02]  /*179f0*/  LOP3.LUT R5, R5, UR5, RZ, 0xc0, !PT ;  /* 0x0000000505057c12 */ /* 0x000fe4000f8ec0ff */
[----:B------:R-:W-:-:S04]  /*17a00*/  IADD3 R0, P0, PT, R18, R3, RZ ;  /* 0x0000000312007210 */ /* 0x000fc80007f1e0ff */
[----:B------:R-:W-:Y:S02]  /*17a10*/  IADD3.X R18, PT, PT, R19, R5, RZ, P0, !PT ;  /* 0x0000000513127210 */ /* 0x000fe400007fe4ff */
[----:B---3--:R-:W-:-:S04]  /*17a20*/  LEA R2, P0, R0, R6, 0x1 ;  /* 0x0000000600027211 */ /* 0x008fc800078008ff */
[----:B------:R-:W-:-:S06]  /*17a30*/  LEA.HI.X R3, R0, R7, R18, 0x1, P0 ;  /* 0x0000000700037211 */ /* 0x000fcc00000f0c12 */
[----:B------:R-:W2:Y:S01]  /*17a40*/  LDG.E.U16 R3, desc[UR36][R2.64] ;  /* 0x0000002402037981 */ /* 0x000ea2000c1e1500 */
[----:B------:R-:W2:Y:S01]  /*17a50*/  LDC.64 R4, c[0x0][0x580] ;  /* 0x00016000ff047b82 */ /* 0x000ea20000000a00 */
[----:B------:R-:W-:Y:S02]  /*17a60*/  VIADD R16, R16, 0x80 ;  /* 0x0000008010107836 */ /* 0x000fe40000000000 */
[----:B--2---:R2:W-:Y:S05]  /*17a70*/  STG.E.U16 desc[UR36][R4.64], R3 ;  /* 0x0000000304007986 */ /* 0x0045ea000c101524 */
.L_x_13090:
[----:B------:R-:W-:Y:S05]  /*17a80*/  BSYNC.RECONVERGENT B6 ;  /* 0x0000000000067941 */ /* 0x000fea0003800200 */
.L_x_13089:
        /* <DEDUP_REMOVED lines=30> */
.L_x_13092:
[----:B------:R-:W3:Y:S01]  /*17c70*/  LDCU.64 UR4, c[0x0][0x590] ;  /* 0x0000b200ff0477ac */ /* 0x000ee20008000a00 */
[----:B------:R-:W4:Y:S01]  /*17c80*/  LDC.64 R6, c[0x0][0x738] ;  /* 0x0001ce00ff067b82 */ /* 0x000f220000000a00 */
[--C-:B012---:R-:W-:Y:S02]  /*17c90*/  SHF.R.S32.HI R3, RZ, 0x1f, R17.reuse ;  /* 0x0000001fff037819 */ /* 0x107fe40000011411 */
[----:B------:R-:W-:Y:S02]  /*17ca0*/  SHF.R.S32.HI R5, RZ, 0x1f, R17 ;  /* 0x0000001fff057819 */ /* 0x000fe40000011411 */
[----:B---3--:R-:W-:Y:S02]  /*17cb0*/  LOP3.LUT R3, R3, UR4, RZ, 0xc0, !PT ;  /* 0x0000000403037c12 */ /* 0x008fe4000f8ec0ff */
[----:B------:R-:W-:Y:S02]  /*17cc0*/  LOP3.LUT R5, R5, UR5, RZ, 0xc0, !PT ;  /* 0x0000000505057c12 */ /* 0x000fe4000f8ec0ff */
[----:B------:R-:W-:-:S05]  /*17cd0*/  IADD3 R0, P0, PT, R16, R3, RZ ;  /* 0x0000000310007210 */ /* 0x000fca0007f1e0ff */
[----:B------:R-:W-:Y:S01]  /*17ce0*/  IMAD.X R16, R17, 0x1, R5, P0 ;  /* 0x0000000111107824 */ /* 0x000fe200000e0605 */
[----:B----4-:R-:W-:-:S04]  /*17cf0*/  LEA R2, P0, R0, R6, 0x1 ;  /* 0x0000000600027211 */ /* 0x010fc800078008ff */
[----:B------:R-:W-:-:S06]  /*17d00*/  LEA.HI.X R3, R0, R7, R16, 0x1, P0 ;  /* 0x0000000700037211 */ /* 0x000fcc00000f0c10 */
[----:B------:R-:W2:Y:S01]  /*17d10*/  LDG.E.U16 R3, desc[UR36][R2.64] ;  /* 0x0000002402037981 */ /* 0x000ea2000c1e1500 */
[----:B------:R-:W2:Y:S03]  /*17d20*/  LDC.64 R4, c[0x0][0x580] ;  /* 0x00016000ff047b82 */ /* 0x000ea60000000a00 */
[----:B--2---:R-:W-:Y:S01]  /*17d30*/  STG.E.U16 desc[UR36][R4.64], R3 ;  /* 0x0000000304007986 */ /* 0x004fe2000c101524 */
[----:B------:R-:W-:Y:S05]  /*17d40*/  EXIT ;  /* 0x000000000000794d */ /* 0x000fea0003800000 */
.L_x_12760:
[----:B------:R-:W-:-:S09]  /*17d50*/  UISETP.NE.AND UP0, UPT, UR5, URZ, UPT ;  /* 0x000000ff0500728c */ /* 0x000fd2000bf05270 */
[----:B------:R-:W-:Y:S05]  /*17d60*/  BRA.U UP0, `(.L_x_13093) ;  /* 0x0000020500ac7547 */ /* 0x000fea000b800000 */
[----:B------:R-:W0:Y:S01]  /*17d70*/  LDCU UR40, c[0x0][0x5a0] ;  /* 0x0000b400ff2877ac */ /* 0x000e220008000800 */
[----:B------:R-:W-:Y:S01]  /*17d80*/  IADD3 R22, PT, PT, R18, -0x1, RZ ;  /* 0xffffffff12167810 */ /* 0x000fe20007ffe0ff */
[----:B0-----:R-:W-:-:S09]  /*17d90*/  UISETP.NE.AND UP0, UPT, UR40, URZ, UPT ;  /* 0x000000ff2800728c */ /* 0x001fd2000bf05270 */
[----:B------:R-:W-:Y:S05]  /*17da0*/  BRA.U UP0, `(.L_x_13094) ;  /* 0x00000055004c7547 */ /* 0x000fea000b800000 */
[----:B------:R-:W0:Y:S01]  /*17db0*/  LDCU.64 UR4, c[0x0][0x380] ;  /* 0x00007000ff0477ac */ /* 0x000e220008000a00 */
[----:B------:R-:W-:Y:S01]  /*17dc0*/  VIMNMX.U32 R17, PT, PT, R22, 0x18, PT ;  /* 0x0000001816117848 */ /* 0x000fe20003fe0000 */
[----:B------:R-:W-:Y:S04]  /*17dd0*/  BSSY.RECONVERGENT B6, `(.L_x_13095) ;  /* 0x0000154000067945 */ /* 0x000fe80003800200 */
[----:B------:R-:W-:Y:S01]  /*17de0*/  VIADD R17, R17, 0x1 ;  /* 0x0000000111117836 */ /* 0x000fe20000000000 */
[----:B0-----:R-:W-:-:S04]  /*17df0*/  ISETP.GE.U32.AND P0, PT, R16, UR4, PT ;  /* 0x0000000410007c0c */ /* 0x001fc8000bf06070 */
[----:B------:R-:W-:-:S13]  /*17e00*/  ISETP.GE.AND.EX P0, PT, RZ, UR5, PT, P0 ;  /* 0x00000005ff007c0c */ /* 0x000fda000bf06300 */
[----:B------:R-:W-:Y:S05]  /*17e10*/  @P0 BRA `(.L_x_13096) ;  /* 0x00000014003c0947 */ /* 0x000fea0003800000 */
[----:B------:R-:W0:Y:S01]  /*17e20*/  LDCU.64 UR4, c[0x0][0x390] ;  /* 0x00007200ff0477ac */ /* 0x000e220008000a00 */
[----:B------:R-:W-:Y:S02]  /*17e30*/  HFMA2 R2, -RZ, RZ, 0, 0 ;  /* 0x00000000ff027431 */ /* 0x000fe400000001ff */
[----:B------:R-:W-:Y:S01]  /*17e40*/  IMAD.MOV.U32 R3, RZ, RZ, R16 ;  /* 0x000000ffff037224 */ /* 0x000fe200078e0010 */
[----:B------:R-:W-:Y:S01]  /*17e50*/  ISETP.NE.AND P0, PT, R22, RZ, PT ;  /* 0x000000ff1600720c */ /* 0x000fe20003f05270 */
[----:B------:R-:W1:Y:S01]  /*17e60*/  LDCU UR6, c[0x0][0x38c] ;  /* 0x00007180ff0677ac */ /* 0x000e620008000800 */
        /* <DEDUP_REMOVED lines=274> */
[----:B------:R-:W-:Y:S01]  /*18f90*/  IMAD.MOV.U32 R2, RZ, RZ, RZ ;  /* 0x000000ffff027224 */ /* 0x000fe200078e00ff */
        /* <DEDUP_REMOVED lines=18> */
.L_x_13097:
[----:B------:R-:W0:Y:S02]  /*190c0*/  LDCU.64 UR4, c[0x0][0x588] ;  /* 0x0000b100ff0477ac */ /* 0x000e240008000a00 */
[----:B0-----:R-:W-:-:S05]  /*190d0*/  IADD3 R2, P0, PT, R0, UR4, RZ ;  /* 0x0000000400027c10 */ /* 0x001fca000ff1e0ff */
[----:B------:R-:W-:Y:S01]  /*190e0*/  IMAD.X R3, RZ, RZ, UR5, P0 ;  /* 0x00000005ff037e24 */ /* 0x000fe200080e06ff */
[----:B------:R-:W0:Y:S05]  /*190f0*/  LDCU.64 UR4, c[0x0][0x590] ;  /* 0x0000b200ff0477ac */ /* 0x000e2a0008000a00 */
[----:B------:R-:W2:Y:S01]  /*19100*/  LDG.E.64 R2, desc[UR36][R2.64] ;  /* 0x0000002402027981 */ /* 0x000ea2000c1e1b00 */
[----:B------:R-:W-:Y:S01]  /*19110*/  BSSY.RECONVERGENT B7, `(.L_x_13098) ;  /* 0x0000018000077945 */ /* 0x000fe20003800200 */
[----:B0-----:R-:W-:-:S04]  /*19120*/  UIADD3 UR6, UP0, UPT, URZ, -UR4, URZ ;  /* 0x80000004ff067290 */ /* 0x001fc8000ff1e0ff */
        /* <DEDUP_REMOVED lines=22> */
.L_x_13099:
[----:B------:R-:W-:Y:S05]  /*19290*/  BSYNC.RECONVERGENT B7 ;  /* 0x0000000000077941 */ /* 0x000fea0003800200 */
.L_x_13098:
[----:B------:R-:W0:Y:S01]  /*192a0*/  LDC.64 R4, c[0x0][0x738] ;  /* 0x0001ce00ff047b82 */ /* 0x000e220000000a00 */
[----:B------:R-:W1:Y:S01]  /*192b0*/  LDCU.64 UR4, c[0x0][0x580] ;  /* 0x0000b000ff0477ac */ /* 0x000e620008000a00 */
[----:B0-----:R-:W2:Y:S01]  /*192c0*/  LDG.E.U16 R5, desc[UR36][R4.64] ;  /* 0x0000002404057981 */ /* 0x001ea2000c1e1500 */
[----:B-1----:R-:W-:Y:S02]  /*192d0*/  IADD3 R2, P0, PT, R19, UR4, RZ ;  /* 0x0000000413027c10 */ /* 0x002fe4000ff1e0ff */
[----:B------:R-:W-:-:S03]  /*192e0*/  IADD3 R16, PT, PT, R16, 0x80, RZ ;  /* 0x0000008010107810 */ /* 0x000fc60007ffe0ff */
[----:B------:R-:W-:-:S05]  /*192f0*/  IMAD.X R3, RZ, RZ, UR5, P0 ;  /* 0x00000005ff037e24 */ /* 0x000fca00080e06ff */
[----:B--2---:R0:W-:Y:S03]  /*19300*/  STG.E.U16 desc[UR36][R2.64], R5 ;  /* 0x0000000502007986 */ /* 0x0041e6000c101524 */
.L_x_13096:
[----:B------:R-:W-:Y:S05]  /*19310*/  BSYNC.RECONVERGENT B6 ;  /* 0x0000000000067941 */ /* 0x000fea0003800200 */
.L_x_13095:
[----:B------:R-:W1:Y:S01]  /*19320*/  LDCU.64 UR4, c[0x0][0x380] ;  /* 0x00007000ff0477ac */ /* 0x000e620008000a00 */
[----:B------:R-:W-:Y:S01]  /*19330*/  BSSY.RECONVERGENT B6, `(.L_x_13100) ;  /* 0x0000153000067945 */ /* 0x000fe20003800200 */
[----:B-1----:R-:W-:-:S04]  /*19340*/  ISETP.GE.U32.AND P0, PT, R16, UR4, PT ;  /* 0x0000000410007c0c */ /* 0x002fc8000bf06070 */
[----:B------:R-:W-:-:S13]  /*19350*/  ISETP.GE.AND.EX P0, PT, RZ, UR5, PT, P0 ;  /* 0x00000005ff007c0c */ /* 0x000fda000bf06300 */
[----:B------:R-:W-:Y:S05]  /*19360*/  @P0 BRA `(.L_x_13101) ;  /* 0x00000014003c0947 */ /* 0x000fea0003800000 */
[----:B------:R-:W1:Y:S01]  /*19370*/  LDCU.64 UR4, c[0x0][0x390] ;  /* 0x00007200ff0477ac */ /* 0x000e620008000a00 */
[----:B0-----:R-:W-:Y:S01]  /*19380*/  MOV R3, R16 ;  /* 0x0000001000037202 */ /* 0x001fe20000000f00 */
[----:B------:R-:W-:Y:S01]  /*19390*/  IMAD.MOV.U32 R2, RZ, RZ, RZ ;  /* 0x000000ffff027224 */ /* 0x000fe200078e00ff */
[----:B------:R-:W-:Y:S01]  /*193a0*/  ISETP.NE.AND P0, PT, R22, RZ, PT ;  /* 0x000000ff1600720c */ /* 0x000fe20003f05270 */
[----:B------:R-:W0:Y:S01]  /*193b0*/  LDCU UR6, c[0x0][0x38c] ;  /* 0x00007180ff0677ac */ /* 0x000e220008000800 */
[----:B------:R-:W2:Y:S01]  /*193c0*/  LDCU.64 UR8, c[0x0][0x4b8] ;  /* 0x00009700ff0877ac */ /* 0x000ea20008000a00 */
[----:B-1----:R-:W-:-:S05]  /*193d0*/  IMAD.HI.U32 R2, R16, UR4, R2 ;  /* 0x0000000410027c27 */ /* 0x002fca000f8e0002 */
[----:B------:R-:W-:-:S05]  /*193e0*/  SHF.R.U32.HI R3, RZ, UR5, R2 ;  /* 0x00000005ff037c19 */ /* 0x000fca0008011602 */
[----:B------:R-:W-:-:S04]  /*193f0*/  IMAD.MOV R5, RZ, RZ, -R3 ;  /* 0x000000ffff057224 */ /* 0x000fc800078e0a03 */
[----:B0-----:R-:W-:-:S04]  /*19400*/  IMAD R0, R5, UR6, R16 ;  /* 0x0000000605007c24 */ /* 0x001fc8000f8e0210 */
[C---:B--2---:R-:W-:Y:S02]  /*19410*/  IMAD R19, R0.reuse, UR8, RZ ;  /* 0x0000000800137c24 */ /* 0x044fe4000f8e02ff */
        /* <DEDUP_REMOVED lines=275> */
[----:B------:R-:W-:Y:S02]  /*1a550*/  @P0 IMAD.MOV.U32 R4, RZ, RZ, RZ ;  /* 0x000000ffff040224 */ /* 0x000fe400078e00ff */
        /* <DEDUP_REMOVED lines=11> */
.L_x_13102:
[----:B------:R-:W0:Y:S02]  /*1a610*/  LDCU.64 UR4, c[0x0][0x588] ;  /* 0x0000b100ff0477ac */ /* 0x000e240008000a00 */
[----:B0-----:R-:W-:-:S04]  /*1a620*/  IADD3 R2, P0, PT, R0, UR4, RZ ;  /* 0x0000000400027c10 */ /* 0x001fc8000ff1e0ff */
[----:B------:R-:W-:Y:S01]  /*1a630*/  IADD3.X R3, PT, PT, RZ, UR5, RZ, P0, !PT ;  /* 0x00000005ff037c10 */ /* 0x000fe200087fe4ff */
        /* <DEDUP_REMOVED lines=26> */
.L_x_13104:
[----:B------:R-:W-:Y:S05]  /*1a7e0*/  BSYNC.RECONVERGENT B7 ;  /* 0x0000000000077941 */ /* 0x000fea0003800200 */
.L_x_13103:
[----:B------:R-:W0:Y:S01]  /*1a7f0*/  LDC.64 R4, c[0x0][0x738] ;  /* 0x0001ce00ff047b82 */ /* 0x000e220000000a00 */
[----:B------:R-:W1:Y:S01]  /*1a800*/  LDCU.64 UR4, c[0x0][0x580] ;  /* 0x0000b000ff0477ac */ /* 0x000e620008000a00 */
[----:B0-----:R-:W2:Y:S01]  /*1a810*/  LDG.E.U16 R5, desc[UR36][R4.64] ;  /* 0x0000002404057981 */ /* 0x001ea2000c1e1500 */
[----:B-1----:R-:W-:Y:S01]  /*1a820*/  IADD3 R2, P0, PT, R19, UR4, RZ ;  /* 0x0000000413027c10 */ /* 0x002fe2000ff1e0ff */
[----:B------:R-:W-:-:S03]  /*1a830*/  VIADD R16, R16, 0x80 ;  /* 0x0000008010107836 */ /* 0x000fc60000000000 */
[----:B------:R-:W-:-:S05]  /*1a840*/  IADD3.X R3, PT, PT, RZ, UR5, RZ, P0, !PT ;  /* 0x00000005ff037c10 */ /* 0x000fca00087fe4ff */
[----:B--2---:R1:W-:Y:S04]  /*1a850*/  STG.E.U16 desc[UR36][R2.64], R5 ;  /* 0x0000000502007986 */ /* 0x0043e8000c101524 */
.L_x_13101:
[----:B------:R-:W-:Y:S05]  /*1a860*/  BSYNC.RECONVERGENT B6 ;  /* 0x0000000000067941 */ /* 0x000fea0003800200 */
.L_x_13100:
[----:B------:R-:W2:Y:S01]  /*1a870*/  LDCU.64 UR4, c[0x0][0x380] ;  /* 0x00007000ff0477ac */ /* 0x000ea20008000a00 */
[----:B------:R-:W-:Y:S01]  /*1a880*/  BSSY.RECONVERGENT B6, `(.L_x_13105) ;  /* 0x0000153000067945 */ /* 0x000fe20003800200 */
[----:B--2---:R-:W-:-:S04]  /*1a890*/  ISETP.GE.U32.AND P0, PT, R16, UR4, PT ;  /* 0x0000000410007c0c */ /* 0x004fc8000bf06070 */
[----:B------:R-:W-:-:S13]  /*1a8a0*/  ISETP.GE.AND.EX P0, PT, RZ, UR5, PT, P0 ;  /* 0x00000005ff007c0c */ /* 0x000fda000bf06300 */
[----:B------:R-:W-:Y:S05]  /*1a8b0*/  @P0 BRA `(.L_x_13106) ;  /* 0x00000014003c0947 */ /* 0x000fea0003800000 */
[----:B------:R-:W2:Y:S01]  /*1a8c0*/  LDCU.64 UR4, c[0x0][0x390] ;  /* 0x00007200ff0477ac */ /* 0x000ea20008000a00 */
[----:B01----:R-:W-:Y:S02]  /*1a8d0*/  HFMA2 R2, -RZ, RZ, 0, 0 ;  /* 0x00000000ff027431 */ /* 0x003fe400000001ff */
[----:B------:R-:W-:Y:S01]  /*1a8e0*/  IMAD.MOV.U32 R3, RZ, RZ, R16 ;  /* 0x000000ffff037224 */ /* 0x000fe200078e0010 */
[----:B------:R-:W-:Y:S01]  /*1a8f0*/  ISETP.NE.AND P0, PT, R22, RZ, PT ;  /* 0x000000ff1600720c */ /* 0x000fe20003f05270 */
[----:B------:R-:W0:Y:S01]  /*1a900*/  LDCU UR6, c[0x0][0x38c] ;  /* 0x00007180ff0677ac */ /* 0x000e220008000800 */
        /* <DEDUP_REMOVED lines=293> */
.L_x_13107:
        /* <DEDUP_REMOVED lines=29> */
.L_x_13109:
[----:B------:R-:W-:Y:S05]  /*1bd30*/  BSYNC.RECONVERGENT B7 ;  /* 0x0000000000077941 */ /* 0x000fea0003800200 */
.L_x_13108:
[----:B------:R-:W0:Y:S01]  /*1bd40*/  LDC.64 R4, c[0x0][0x738] ;  /* 0x0001ce00ff047b82 */ /* 0x000e220000000a00 */
[----:B------:R-:W1:Y:S01]  /*1bd50*/  LDCU.64 UR4, c[0x0][0x580] ;  /* 0x0000b000ff0477ac */ /* 0x000e620008000a00 */
[----:B0-----:R-:W2:Y:S01]  /*1bd60*/  LDG.E.U16 R5, desc[UR36][R4.64] ;  /* 0x0000002404057981 */ /* 0x001ea2000c1e1500 */
[----:B-1----:R-:W-:Y:S02]  /*1bd70*/  IADD3 R2, P0, PT, R19, UR4, RZ ;  /* 0x0000000413027c10 */ /* 0x002fe4000ff1e0ff */
[----:B------:R-:W-:-:S03]  /*1bd80*/  IADD3 R16, PT, PT, R16, 0x80, RZ ;  /* 0x0000008010107810 */ /* 0x000fc60007ffe0ff */
[----:B------:R-:W-:-:S05]  /*1bd90*/  IMAD.X R3, RZ, RZ, UR5, P0 ;  /* 0x00000005ff037e24 */ /* 0x000fca00080e06ff */
[----:B--2---:R2:W-:Y:S03]  /*1bda0*/  STG.E.U16 desc[UR36][R2.64], R5 ;  /* 0x0000000502007986 */ /* 0x0045e6000c101524 */
.L_x_13106:
[----:B------:R-:W-:Y:S05]  /*1bdb0*/  BSYNC.RECONVERGENT B6 ;  /* 0x0000000000067941 */ /* 0x000fea0003800200 */
.L_x_13105:
[----:B------:R-:W3:Y:S02]  /*1bdc0*/  LDCU.64 UR4, c[0x0][0x380] ;  /* 0x00007000ff0477ac */ /* 0x000ee40008000a00 */
[----:B---3--:R-:W-:-:S04]  /*1bdd0*/  ISETP.GE.U32.AND P0, PT, R16, UR4, PT ;  /* 0x0000000410007c0c */ /* 0x008fc8000bf06070 */
[----:B------:R-:W-:-:S13]  /*1bde0*/  ISETP.GE.AND.EX P0, PT, RZ, UR5, PT, P0 ;  /* 0x00000005ff007c0c */ /* 0x000fda000bf06300 */
[----:B------:R-:W-:Y:S05]  /*1bdf0*/  @P0 EXIT ;  /* 0x000000000000094d */ /* 0x000fea0003800000 */
[----:B------:R-:W3:Y:S01]  /*1be00*/  LDCU.64 UR4, c[0x0][0x390] ;  /* 0x00007200ff0477ac */ /* 0x000ee20008000a00 */
[----:B012---:R-:W-:Y:S01]  /*1be10*/  MOV R3, R16 ;  /* 0x0000001000037202 */ /* 0x007fe20000000f00 */
[----:B------:R-:W-:Y:S01]  /*1be20*/  IMAD.MOV.U32 R2, RZ, RZ, RZ ;  /* 0x000000ffff027224 */ /* 0x000fe200078e00ff */
[----:B------:R-:W-:Y:S01]  /*1be30*/  ISETP.NE.AND P0, PT, R22, RZ, PT ;  /* 0x000000ff1600720c */ /* 0x000fe20003f05270 */
[----:B------:R-:W0:Y:S01]  /*1be40*/  LDCU UR6, c[0x0][0x38c] ;  /* 0x00007180ff0677ac */ /* 0x000e220008000800 */
[----:B------:R-:W1:Y:S01]  /*1be50*/  LDCU.64 UR8, c[0x0][0x4b8] ;  /* 0x00009700ff0877ac */ /* 0x000e620008000a00 */
[----:B---3--:R-:W-:-:S05]  /*1be60*/  IMAD.HI.U32 R4, R16, UR4, R2 ;  /* 0x0000000410047c27 */ /* 0x008fca000f8e0002 */
[----:B------:R-:W-:-:S05]  /*1be70*/  SHF.R.U32.HI R5, RZ, UR5, R4 ;  /* 0x00000005ff057c19 */ /* 0x000fca0008011604 */
[----:B------:R-:W-:-:S04]  /*1be80*/  IMAD.MOV R3, RZ, RZ, -R5 ;  /* 0x000000ffff037224 */ /* 0x000fc800078e0a05 */
        /* <DEDUP_REMOVED lines=279> */
[----:B------:R-:W3:Y:S02]  /*1d000*/  @P0 LDC.64 R12, c[0x0][0x578] ;  /* 0x00015e00ff0c0b82 */ /* 0x000ee40000000a00 */
[----:B------:R-:W-:Y:S02]  /*1d010*/  IMAD R4, R4, UR6, R5 ;  /* 0x0000000604047c24 */ /* 0x000fe4000f8e0205 */
[----:B--2---:R-:W-:-:S05]  /*1d020*/  @P0 IMAD.HI.U32 R2, R7, R8, R6 ;  /* 0x0000000807020227 */ /* 0x004fca00078e0006 */
[----:B------:R-:W-:Y:S01]  /*1d030*/  @P0 SHF.R.U32.HI R2, RZ, R9, R2 ;  /* 0x00000009ff020219 */ /* 0x000fe20000011602 */
[C---:B-1----:R-:W-:Y:S02]  /*1d040*/  IMAD R3, R4.reuse, UR4, R3 ;  /* 0x0000000404037c24 */ /* 0x042fe4000f8e0203 */
[----:B------:R-:W-:Y:S02]  /*1d050*/  IMAD R0, R4, UR5, R0 ;  /* 0x0000000504007c24 */ /* 0x000fe4000f8e0200 */
[----:B------:R-:W-:-:S04]  /*1d060*/  @P0 IMAD.MOV R6, RZ, RZ, -R2 ;  /* 0x000000ffff060224 */ /* 0x000fc800078e0a02 */
[----:B0-----:R-:W-:-:S04]  /*1d070*/  @P0 IMAD R6, R11, R6, R7 ;  /* 0x000000060b060224 */ /* 0x001fc800078e0207 */
[C---:B---3--:R-:W-:Y:S02]  /*1d080*/  @P0 IMAD R3, R6.reuse, R12, R3 ;  /* 0x0000000c06030224 */ /* 0x048fe400078e0203 */
[----:B------:R-:W-:-:S07]  /*1d090*/  @P0 IMAD R0, R6, R13, R0 ;  /* 0x0000000d06000224 */ /* 0x000fce00078e0200 */
.L_x_13110:
[----:B------:R-:W0:Y:S02]  /*1d0a0*/  LDCU.128 UR4, c[0x0][0x580] ;  /* 0x0000b000ff0477ac */ /* 0x000e240008000c00 */
[----:B0-----:R-:W-:-:S04]  /*1d0b0*/  IADD3 R4, P0, PT, R0, UR6, RZ ;  /* 0x0000000600047c10 */ /* 0x001fc8000ff1e0ff */
[----:B------:R-:W-:Y:S01]  /*1d0c0*/  IADD3.X R5, PT, PT, RZ, UR7, RZ, P0, !PT ;  /* 0x00000007ff057c10 */ /* 0x000fe200087fe4ff */
[----:B------:R-:W0:Y:S05]  /*1d0d0*/  LDCU.64 UR6, c[0x0][0x590] ;  /* 0x0000b200ff0677ac */ /* 0x000e2a0008000a00 */
[----:B------:R-:W2:Y:S01]  /*1d0e0*/  LDG.E.64 R4, desc[UR36][R4.64] ;  /* 0x0000002404047981 */ /* 0x000ea2000c1e1b00 */
[----:B------:R-:W-:Y:S01]  /*1d0f0*/  IADD3 R16, P2, PT, R3, UR4, RZ ;  /* 0x0000000403107c10 */ /* 0x000fe2000ff5e0ff */
[----:B------:R-:W-:Y:S04]  /*1d100*/  BSSY.RECONVERGENT B6, `(.L_x_13111) ;  /* 0x0000019000067945 */ /* 0x000fe80003800200 */
[----:B------:R-:W-:Y:S01]  /*1d110*/  IMAD.X R17, RZ, RZ, UR5, P2 ;  /* 0x00000005ff117e24 */ /* 0x000fe200090e06ff */
        /* <DEDUP_REMOVED lines=23> */
.L_x_13112:
[----:B------:R-:W-:Y:S05]  /*1d290*/  BSYNC.RECONVERGENT B6 ;  /* 0x0000000000067941 */ /* 0x000fea0003800200 */
.L_x_13111:
[----:B------:R-:W0:Y:S02]  /*1d2a0*/  LDC.64 R2, c[0x0][0x738] ;  /* 0x0001ce00ff027b82 */ /* 0x000e240000000a00 */
[----:B0-----:R-:W2:Y:S04]  /*1d2b0*/  LDG.E.U16 R3, desc[UR36][R2.64] ;  /* 0x0000002402037981 */ /* 0x001ea8000c1e1500 */
[----:B--2---:R-:W-:Y:S01]  /*1d2c0*/  STG.E.U16 desc[UR36][R16.64], R3 ;  /* 0x0000000310007986 */ /* 0x004fe2000c101524 */
[----:B------:R-:W-:Y:S05]  /*1d2d0*/  EXIT ;  /* 0x000000000000794d */ /* 0x000fea0003800000 */
.L_x_13094:
[----:B------:R-:W0:Y:S01]  /*1d2e0*/  LDCU.64 UR4, c[0x0][0x380] ;  /* 0x00007000ff0477ac */ /* 0x000e220008000a00 */
[----:B------:R-:W-:Y:S01]  /*1d2f0*/  VIMNMX.U32 R2, PT, PT, R22, 0x18, PT ;  /* 0x0000001816027848 */ /* 0x000fe20003fe0000 */
[----:B------:R-:W-:Y:S01]  /*1d300*/  BSSY.RECONVERGENT B6, `(.L_x_13113) ;  /* 0x00006c1000067945 */ /* 0x000fe20003800200 */
[----:B------:R-:W-:-:S03]  /*1d310*/  UIADD3 UR40, UPT, UPT, UR40, -0x1, URZ ;  /* 0xffffffff28287890 */ /* 0x000fc6000fffe0ff */
[----:B------:R-:W-:Y:S01]  /*1d320*/  VIADD R2, R2, 0x1 ;  /* 0x0000000102027836 */ /* 0x000fe20000000000 */
[----:B------:R-:W-:-:S04]  /*1d330*/  UISETP.LT.U32.AND UP0, UPT, UR40, 0x18, UPT ;  /* 0x000000182800788c */ /* 0x000fc8000bf01070 */
[----:B------:R-:W-:-:S04]  /*1d340*/  USEL UR41, UR40, 0x18, UP0 ;  /* 0x0000001828297887 */ /* 0x000fc80008000000 */
[----:B------:R-:W-:Y:S01]  /*1d350*/  UIADD3 UR41, UPT, UPT, UR41, 0x1, URZ ;  /* 0x0000000129297890 */ /* 0x000fe2000fffe0ff */
        /* <DEDUP_REMOVED lines=301> */
.L_x_13115:
[----:B------:R-:W0:Y:S02]  /*1e630*/  LDCU.64 UR4, c[0x0][0x588] ;  /* 0x0000b100ff0477ac */ /* 0x000e240008000a00 */
[----:B0-----:R-:W-:-:S05]  /*1e640*/  IADD3 R4, P0, PT, R0, UR4, RZ ;  /* 0x0000000400047c10 */ /* 0x001fca000ff1e0ff */
[----:B------:R-:W-:Y:S01]  /*1e650*/  IMAD.X R5, RZ, RZ, UR5, P0 ;  /* 0x00000005ff057e24 */ /* 0x000fe200080e06ff */
[----:B------:R-:W0:Y:S04]  /*1e660*/  LDCU.64 UR4, c[0x0][0x590] ;  /* 0x0000b200ff0477ac */ /* 0x000e280008000a00 */
[----:B------:R-:W2:Y:S01]  /*1e670*/  LDG.E.64 R18, desc[UR36][R4.64] ;  /* 0x0000002404127981 */ /* 0x000ea2000c1e1b00 */
[----:B------:R-:W-:Y:S01]  /*1e680*/  BSSY.RECONVERGENT B7, `(.L_x_13116) ;  /* 0x0000018000077945 */ /* 0x000fe20003800200 */
[----:B0-----:R-:W-:-:S04]  /*1e690*/  UIADD3 UR6, UP0, UPT, URZ, -UR4, URZ ;  /* 0x80000004ff067290 */ /* 0x001fc8000ff1e0ff */
        /* <DEDUP_REMOVED lines=22> */
.L_x_13117:
[----:B------:R-:W-:Y:S05]  /*1e800*/  BSYNC.RECONVERGENT B7 ;  /* 0x0000000000077941 */ /* 0x000fea0003800200 */
.L_x_13116:
[----:B------:R-:W0:Y:S01]  /*1e810*/  LDCU.64 UR4, c[0x0][0x590] ;  /* 0x0000b200ff0477ac */ /* 0x000e220008000a00 */
[--C-:B------:R-:W-:Y:S01]  /*1e820*/  SHF.R.S32.HI R13, RZ, 0x1f, R19.reuse ;  /* 0x0000001fff0d7819 */ /* 0x100fe20000011413 */
[----:B------:R-:W-:Y:S01]  /*1e830*/  BSSY.RECONVERGENT B0, `(.L_x_13118) ;  /* 0x0000033000007945 */ /* 0x000fe20003800200 */
[----:B------:R-:W-:Y:S01]  /*1e840*/  SHF.R.S32.HI R3, RZ, 0x1f, R19 ;  /* 0x0000001fff037819 */ /* 0x000fe20000011413 */
[----:B------:R-:W1:Y:S01]  /*1e850*/  LDCU UR6, c[0x0][0x5ac] ;  /* 0x0000b580ff0677ac */ /* 0x000e620008000800 */
[----:B0-----:R-:W-:Y:S02]  /*1e860*/  LOP3.LUT R13, R13, UR4, RZ, 0xc0, !PT ;  /* 0x000000040d0d7c12 */ /* 0x001fe4000f8ec0ff */
[----:B------:R-:W-:Y:S02]  /*1e870*/  LOP3.LUT R3, R3, UR5, RZ, 0xc0, !PT ;  /* 0x0000000503037c12 */ /* 0x000fe4000f8ec0ff */
[----:B------:R-:W-:-:S05]  /*1e880*/  IADD3 R12, P0, PT, R18, R13, RZ ;  /* 0x0000000d120c7210 */ /* 0x000fca0007f1e0ff */
[----:B------:R-:W-:-:S05]  /*1e890*/  IMAD.X R13, R19, 0x1, R3, P0 ;  /* 0x00000001130d7824 */ /* 0x000fca00000e0603 */
[----:B-1----:R-:W-:-:S04]  /*1e8a0*/  LOP3.LUT R0, R13, UR6, RZ, 0xfc, !PT ;  /* 0x000000060d007c12 */ /* 0x002fc8000f8efcff */
[----:B------:R-:W-:-:S13]  /*1e8b0*/  ISETP.NE.U32.AND P0, PT, R0, RZ, PT ;  /* 0x000000ff0000720c */ /* 0x000fda0003f05070 */
[----:B------:R-:W-:Y:S05]  /*1e8c0*/  @P0 BRA `(.L_x_13119) ;  /* 0x0000000000600947 */ /* 0x000fea0003800000 */
[----:B------:R-:W0:Y:S01]  /*1e8d0*/  LDCU UR4, c[0x0][0x5a8] ;  /* 0x0000b500ff0477ac */ /* 0x000e220008000800 */
[----:B------:R-:W-:Y:S01]  /*1e8e0*/  IMAD.MOV.U32 R13, RZ, RZ, RZ ;  /* 0x000000ffff0d7224 */ /* 0x000fe200078e00ff */
        /* <DEDUP_REMOVED lines=19> */
[----:B------:R-:W-:Y:S01]  /*1ea20*/  IMAD R3, R3, UR4, R12 ;  /* 0x0000000403037c24 */ /* 0x000fe2000f8e020c */
[----:B------:R-:W-:Y:S01]  /*1ea30*/  MOV R12, R0 ;  /* 0x00000000000c7202 */ /* 0x000fe20000000f00 */
[----:B------:R-:W-:Y:S06]  /*1ea40*/  BRA `(.L_x_13120) ;  /* 0x0000000000447947 */ /* 0x000fec0003800000 */
.L_x_13119:
        /* <DEDUP_REMOVED lines=17> */
.L_x_13120:
[----:B------:R-:W-:Y:S05]  /*1eb60*/  BSYNC.RECONVERGENT B0 ;  /* 0x0000000000007941 */ /* 0x000fea0003800200 */
.L_x_13118:
        /* <DEDUP_REMOVED lines=37> */
.L_x_13123:
        /* <DEDUP_REMOVED lines=18> */
.L_x_13124:
[----:B------:R-:W-:Y:S05]  /*1eee0*/  BSYNC.RECONVERGENT B0 ;  /* 0x0000000000007941 */ /* 0x000fea0003800200 */
.L_x_13122:
        /* <DEDUP_REMOVED lines=37> */
.L_x_13126:
        /* <DEDUP_REMOVED lines=18> */
.L_x_13127:
[----:B------:R-:W-:Y:S05]  /*1f260*/  BSYNC.RECONVERGENT B0 ;  /* 0x0000000000007941 */ /* 0x000fea0003800200 */
.L_x_13125:
        /* <DEDUP_REMOVED lines=37> */
.L_x_13129:
        /* <DEDUP_REMOVED lines=11> */
[--C-:B------:R-:W-:Y:S01]  /*1f570*/  IMAD.MOV.U32 R13, RZ, RZ, R7.reuse ;  /* 0x000000ffff0d7224 */ /* 0x100fe200078e0007 */
[----:B------:R-:W-:Y:S01]  /*1f580*/  MOV R12, R6 ;  /* 0x00000006000c7202 */ /* 0x000fe20000000f00 */
[----:B------:R-:W-:-:S04]  /*1f590*/  IMAD.X R0, RZ, RZ, ~R7, P0 ;  /* 0x000000ffff007224 */ /* 0x000fc800000e0e07 */
[----:B0-----:R-:W-:Y:S02]  /*1f5a0*/  IMAD R0, R0, UR4, RZ ;  /* 0x0000000400007c24 */ /* 0x001fe4000f8e02ff */
[----:B------:R-:W-:-:S04]  /*1f5b0*/  IMAD.WIDE.U32 R4, R3, UR4, R4 ;  /* 0x0000000403047c25 */ /* 0x000fc8000f8e0004 */
[----:B------:R-:W-:-:S05]  /*1f5c0*/  IMAD R3, R3, UR5, R0 ;  /* 0x0000000503037c24 */ /* 0x000fca000f8e0200 */
[----:B------:R-:W-:-:S07]  /*1f5d0*/  IADD3 R3, PT, PT, R3, R5, RZ ;  /* 0x0000000503037210 */ /* 0x000fce0007ffe0ff */
.L_x_13130:
[----:B------:R-:W-:Y:S05]  /*1f5e0*/  BSYNC.RECONVERGENT B0 ;  /* 0x0000000000007941 */ /* 0x000fea0003800200 */
.L_x_13128:
        /* <DEDUP_REMOVED lines=29> */
[----:B------:R-:W-:Y:S02]  /*1f7c0*/  ISETP.GE.U32.AND P1, PT, R3, UR4, PT ;  /* 0x0000000403007c0c */ /* 0x000fe4000bf26070 */
[----:B------:R-:W-:-:S11]  /*1f7d0*/  MOV R3, RZ ;  /* 0x000000ff00037202 */ /* 0x000fd60000000f00 */
[----:B------:R-:W-:Y:S02]  /*1f7e0*/  @P1 IADD3 R0, PT, PT, R0, 0x1, RZ ;  /* 0x0000000100001810 */ /* 0x000fe40007ffe0ff */
[----:B------:R-:W-:-:S05]  /*1f7f0*/  @!P2 LOP3.LUT R0, RZ, UR4, RZ, 0x33, !PT ;  /* 0x00000004ff00ac12 */ /* 0x000fca000f8e33ff */
[----:B------:R-:W-:-:S04]  /*1f800*/  IMAD.MOV R5, RZ, RZ, -R0 ;  /* 0x000000ffff057224 */ /* 0x000fc800078e0a00 */
[----:B------:R-:W-:Y:S01]  /*1f810*/  IMAD R4, R5, UR4, R12 ;  /* 0x0000000405047c24 */ /* 0x000fe2000f8e020c */
[----:B------:R-:W-:Y:S01]  /*1f820*/  MOV R12, R0 ;  /* 0x00000000000c7202 */ /* 0x000fe20000000f00 */
[----:B------:R-:W-:Y:S06]  /*1f830*/  BRA `(.L_x_13133) ;  /* 0x0000000000487947 */ /* 0x000fec0003800000 */
.L_x_13132:
[----:B------:R-:W0:Y:S01]  /*1f840*/  LDCU.64 UR4, c[0x0][0x5c8] ;  /* 0x0000b900ff0477ac */ /* 0x000e220008000a00 */
[----:B------:R-:W-:Y:S02]  /*1f850*/  MOV R10, R12 ;  /* 0x0000000c000a7202 */ /* 0x000fe40000000f00 */
        /* <DEDUP_REMOVED lines=10> */
[-C--:B------:R-:W-:Y:S02]  /*1f900*/  IADD3.X R0, PT, PT, RZ, ~R7.reuse, RZ, P0, !PT ;  /* 0x80000007ff007210 */ /* 0x080fe400007fe4ff */
[----:B------:R-:W-:-:S03]  /*1f910*/  MOV R13, R7 ;  /* 0x00000007000d7202 */ /* 0x000fc60000000f00 */
[----:B0-----:R-:W-:Y:S02]  /*1f920*/  IMAD R0, R0, UR4, RZ ;  /* 0x0000000400007c24 */ /* 0x001fe4000f8e02ff */
[----:B------:R-:W-:-:S04]  /*1f930*/  IMAD.WIDE.U32 R4, R3, UR4, R4 ;  /* 0x0000000403047c25 */ /* 0x000fc8000f8e0004 */
[----:B------:R-:W-:-:S05]  /*1f940*/  IMAD R3, R3, UR5, R0 ;  /* 0x0000000503037c24 */ /* 0x000fca000f8e0200 */
[----:B------:R-:W-:-:S07]  /*1f950*/  IADD3 R3, PT, PT, R3, R5, RZ ;  /* 0x0000000503037210 */ /* 0x000fce0007ffe0ff */
.L_x_13133:
[----:B------:R-:W-:Y:S05]  /*1f960*/  BSYNC.RECONVERGENT B0 ;  /* 0x0000000000007941 */ /* 0x000fea0003800200 */
.L_x_13131:
        /* <DEDUP_REMOVED lines=19> */
[----:B0-----:R-:W-:Y:S01]  /*1faa0*/  HFMA2 R4, -RZ, RZ, 0, 0 ;  /* 0x00000000ff047431 */ /* 0x001fe200000001ff */
[----:B-1----:R-:W-:-:S05]  /*1fab0*/  IADD3 R3, PT, PT, RZ, -R5, RZ ;  /* 0x80000005ff037210 */ /* 0x002fca0007ffe0ff */
[----:B------:R-:W-:-:S04]  /*1fac0*/  IMAD R3, R3, UR4, RZ ;  /* 0x0000000403037c24 */ /* 0x000fc8000f8e02ff */
[----:B------:R-:W-:-:S06]  /*1fad0*/  IMAD.HI.U32 R3, R5, R3, R4 ;  /* 0x0000000305037227 */ /* 0x000fcc00078e0004 */
[----:B------:R-:W-:-:S04]  /*1fae0*/  IMAD.HI.U32 R0, R3, R12, RZ ;  /* 0x0000000c03007227 */ /* 0x000fc800078e00ff */
[----:B------:R-:W-:-:S04]  /*1faf0*/  IMAD.MOV R3, RZ, RZ, -R0 ;  /* 0x000000ffff037224 */ /* 0x000fc800078e0a00 */
[----:B------:R-:W-:-:S05]  /*1fb00*/  IMAD R3, R3, UR4, R12 ;  /* 0x0000000403037c24 */ /* 0x000fca000f8e020c */
[----:B------:R-:W-:-:S13]  /*1fb10*/  ISETP.GE.U32.AND P0, PT, R3, UR4, PT ;  /* 0x0000000403007c0c */ /* 0x000fda000bf06070 */
[----:B------:R-:W-:Y:S02]  /*1fb20*/  @P0 IADD3 R3, PT, PT, R3, -UR4, RZ ;  /* 0x8000000403030c10 */ /* 0x000fe4000fffe0ff */
[----:B------:R-:W-:Y:S02]  /*1fb30*/  @P0 IADD3 R0, PT, PT, R0, 0x1, RZ ;  /* 0x0000000100000810 */ /* 0x000fe40007ffe0ff */
[----:B------:R-:W-:Y:S02]  /*1fb40*/  ISETP.GE.U32.AND P1, PT, R3, UR4, PT ;  /* 0x0000000403007c0c */ /* 0x000fe4000bf26070 */
[----:B------:R-:W-:-:S11]  /*1fb50*/  MOV R3, RZ ;  /* 0x000000ff00037202 */ /* 0x000fd60000000f00 */
[----:B------:R-:W-:Y:S01]  /*1fb60*/  @P1 VIADD R0, R0, 0x1 ;  /* 0x0000000100001836 */ /* 0x000fe20000000000 */
[----:B------:R-:W-:-:S04]  /*1fb70*/  @!P2 LOP3.LUT R0, RZ, UR4, RZ, 0x33, !PT ;  /* 0x00000004ff00ac12 */ /* 0x000fc8000f8e33ff */
[----:B------:R-:W-:-:S05]  /*1fb80*/  IADD3 R5, PT, PT, -R0, RZ, RZ ;  /* 0x000000ff00057210 */ /* 0x000fca0007ffe1ff */
[----:B------:R-:W-:Y:S02]  /*1fb90*/  IMAD R4, R5, UR4, R12 ;  /* 0x0000000405047c24 */ /* 0x000fe4000f8e020c */
[----:B------:R-:W-:Y:S01]  /*1fba0*/  IMAD.MOV.U32 R12, RZ, RZ, R0 ;  /* 0x000000ffff0c7224 */ /* 0x000fe200078e0000 */
[----:B------:R-:W-:Y:S06]  /*1fbb0*/  BRA `(.L_x_13136) ;  /* 0x0000000000487947 */ /* 0x000fec0003800000 */
.L_x_13135:
[----:B------:R-:W0:Y:S01]  /*1fbc0*/  LDCU.64 UR4, c[0x0][0x5d0] ;  /* 0x0000ba00ff0477ac */ /* 0x000e220008000a00 */
[----:B------:R-:W-:Y:S02]  /*1fbd0*/  MOV R10, R12 ;  /* 0x0000000c000a7202 */ /* 0x000fe40000000f00 */
[----:B------:R-:W-:Y:S02]  /*1fbe0*/  MOV R9, R13 ;  /* 0x0000000d00097202 */ /* 0x000fe40000000f00 */
[----:B------:R-:W-:Y:S01]  /*1fbf0*/  MOV R0, 0x1fc30 ;  /* 0x0001fc3000007802 */ /* 0x000fe20000000f00 */
[----:B0-----:R-:W-:Y:S01]  /*1fc00*/  IMAD.U32 R4, RZ, RZ, UR4 ;  /* 0x00000004ff047e24 */ /* 0x001fe2000f8e00ff */
[----:B------:R-:W-:-:S07]  /*1fc10*/  MOV R3, UR5 ;  /* 0x0000000500037c02 */ /* 0x000fce0008000f00 */
[----:B------:R-:W-:Y:S05]  /*1fc20*/  CALL.REL.NOINC `($__internal_0_$__cuda_sm20_div_u64) ;  /* 0x000001dc00dc7944 */ /* 0x000fea0003c00000 */
[----:B------:R-:W0:Y:S01]  /*1fc30*/  LDCU.64 UR4, c[0x0][0x5d0] ;  /* 0x0000ba00ff0477ac */ /* 0x000e220008000a00 */
[----:B------:R-:W-:Y:S02]  /*1fc40*/  IADD3 R3, P0, PT, RZ, -R6, RZ ;  /* 0x80000006ff037210 */ /* 0x000fe40007f1e0ff */
[----:B------:R-:W-:Y:S02]  /*1fc50*/  MOV R4, R12 ;  /* 0x0000000c00047202 */ /* 0x000fe40000000f00 */
[----:B------:R-:W-:Y:S01]  /*1fc60*/  MOV R5, R13 ;  /* 0x0000000d00057202 */ /* 0x000fe20000000f00 */
[----:B------:R-:W-:Y:S01]  /*1fc70*/  IMAD.X R0, RZ, RZ, ~R7, P0 ;  /* 0x000000ffff007224 */ /* 0x000fe200000e0e07 */
[----:B------:R-:W-:Y:S02]  /*1fc80*/  MOV R12, R6 ;  /* 0x00000006000c7202 */ /* 0x000fe40000000f00 */
[----:B------:R-:W-:Y:S01]  /*1fc90*/  MOV R13, R7 ;  /* 0x00000007000d7202 */ /* 0x000fe20000000f00 */
[----:B0-----:R-:W-:-:S02]  /*1fca0*/  IMAD R0, R0, UR4, RZ ;  /* 0x0000000400007c24 */ /* 0x001fc4000f8e02ff */
[----:B------:R-:W-:-:S04]  /*1fcb0*/  IMAD.WIDE.U32 R4, R3, UR4, R4 ;  /* 0x0000000403047c25 */ /* 0x000fc8000f8e0004 */
[----:B------:R-:W-:-:S04]  /*1fcc0*/  IMAD R3, R3, UR5, R0 ;  /* 0x0000000503037c24 */ /* 0x000fc8000f8e0200 */
[----:B------:R-:W-:-:S07]  /*1fcd0*/  IMAD.IADD R3, R3, 0x1, R5 ;  /* 0x0000000103037824 */ /* 0x000fce00078e0205 */
.L_x_13136:
[----:B------:R-:W-:Y:S05]  /*1fce0*/  BSYNC.RECONVERGENT B0 ;  /* 0x0000000000007941 */ /* 0x000fea0003800200 */
.L_x_13134:
        /* <DEDUP_REMOVED lines=27> */
[----:B------:R-:W-:Y:S01]  /*1fea0*/  @P0 IADD3 R3, PT, PT, R3, -UR4, RZ ;  /* 0x8000000403030c10 */ /* 0x000fe2000fffe0ff */
[----:B------:R-:W-:-:S03]  /*1feb0*/  @P0 VIADD R0, R0, 0x1 ;  /* 0x0000000100000836 */ /* 0x000fc60000000000 */
[----:B------:R-:W-:Y:S01]  /*1fec0*/  ISETP.GE.U32.AND P1, PT, R3, UR4, PT ;  /* 0x0000000403007c0c */ /* 0x000fe2000bf26070 */
[----:B------:R-:W-:-:S12]  /*1fed0*/  IMAD.MOV.U32 R3, RZ, RZ, RZ ;  /* 0x000000ffff037224 */ /* 0x000fd800078e00ff */
[----:B------:R-:W-:Y:S02]  /*1fee0*/  @P1 IADD3 R0, PT, PT, R0, 0x1, RZ ;  /* 0x0000000100001810 */ /* 0x000fe40007ffe0ff */
[----:B------:R-:W-:-:S04]  /*1fef0*/  @!P2 LOP3.LUT R0, RZ, UR4, RZ, 0x33, !PT ;  /* 0x00000004ff00ac12 */ /* 0x000fc8000f8e33ff */
[----:B------:R-:W-:-:S05]  /*1ff00*/  IADD3 R5, PT, PT, -R0, RZ, RZ ;  /* 0x000000ff00057210 */ /* 0x000fca0007ffe1ff */
[----:B------:R-:W-:Y:S01]  /*1ff10*/  IMAD R4, R5, UR4, R12 ;  /* 0x0000000405047c24 */ /* 0x000fe2000f8e020c */
[----:B------:R-:W-:Y:S01]  /*1ff20*/  MOV R12, R0 ;  /* 0x00000000000c7202 */ /* 0x000fe20000000f00 */
[----:B------:R-:W-:Y:S06]  /*1ff30*/  BRA `(.L_x_13139) ;  /* 0x0000000000487947 */ /* 0x000fec0003800000 */
.L_x_13138:
[----:B------:R-:W0:Y:S01]  /*1ff40*/  LDCU.64 UR4, c[0x0][0x5d8] ;  /* 0x0000bb00ff0477ac */ /* 0x000e220008000a00 */
[----:B------:R-:W-:Y:S01]  /*1ff50*/  IMAD.MOV.U32 R10, RZ, RZ, R12 ;  /* 0x000000ffff0a7224 */ /* 0x000fe200078e000c */
[----:B------:R-:W-:Y:S01]  /*1ff60*/  MOV R0, 0x1ffb0 ;  /* 0x0001ffb000007802 */ /* 0x000fe20000000f00 */
[----:B------:R-:W-:Y:S01]  /*1ff70*/  IMAD.MOV.U32 R9, RZ, RZ, R13 ;  /* 0x000000ffff097224 */ /* 0x000fe200078e000d */
[----:B0-----:R-:W-:Y:S02]  /*1ff80*/  MOV R4, UR4 ;  /* 0x0000000400047c02 */ /* 0x001fe40008000f00 */
[----:B------:R-:W-:-:S07]  /*1ff90*/  MOV R3, UR5 ;  /* 0x0000000500037c02 */ /* 0x000fce0008000f00 */
[----:B------:R-:W-:Y:S05]  /*1ffa0*/  CALL.REL.NOINC `($__internal_0_$__cuda_sm20_div_u64) ;  /* 0x000001d800fc7944 */ /* 0x000fea0003c00000 */
[----:B------:R-:W0:Y:S01]  /*1ffb0*/  LDCU.64 UR4, c[0x0][0x5d8] ;  /* 0x0000bb00ff0477ac */ /* 0x000e220008000a00 */
[----:B------:R-:W-:Y:S01]  /*1ffc0*/  IADD3 R3, P0, PT, RZ, -R6, RZ ;  /* 0x80000006ff037210 */ /* 0x000fe20007f1e0ff */
[----:B------:R-:W-:Y:S01]  /*1ffd0*/  IMAD.MOV.U32 R5, RZ, RZ, R13 ;  /* 0x000000ffff057224 */ /* 0x000fe200078e000d */
[----:B------:R-:W-:Y:S01]  /*1ffe0*/  MOV R4, R12 ;  /* 0x0000000c00047202 */ /* 0x000fe20000000f00 */
[----:B------:R-:W-:Y:S01]  /*1fff0*/  IMAD.MOV.U32 R13, RZ, RZ, R7 ;  /* 0x000000ffff0d7224 */ /* 0x000fe200078e0007 */
[----:B------:R-:W-:Y:S02]  /*20000*/  IADD3.X R0, PT, PT, RZ, ~R7, RZ, P0, !PT ;  /* 0x80000007ff007210 */ /* 0x000fe400007fe4ff */
[----:B------:R-:W-:-:S03]  /*20010*/  MOV R12, R6 ;  /* 0x00000006000c7202 */ /* 0x000fc60000000f00 */
[----:B0-----:R-:W-:Y:S02]  /*20020*/  IMAD R0, R0, UR4, RZ ;  /* 0x0000000400007c24 */ /* 0x001fe4000f8e02ff */
[----:B------:R-:W-:-:S04]  /*20030*/  IMAD.WIDE.U32 R4, R3, UR4, R4 ;  /* 0x0000000403047c25 */ /* 0x000fc8000f8e0004 */
[----:B------:R-:W-:-:S05]  /*20040*/  IMAD R3, R3, UR5, R0 ;  /* 0x0000000503037c24 */ /* 0x000fca000f8e0200 */
[----:B------:R-:W-:-:S07]  /*20050*/  IADD3 R3, PT, PT, R3, R5, RZ ;  /* 0x0000000503037210 */ /* 0x000fce0007ffe0ff */
.L_x_13139:
[----:B------:R-:W-:Y:S05]  /*20060*/  BSYNC.RECONVERGENT B0 ;  /* 0x0000000000007941 */ /* 0x000fea0003800200 */
.L_x_13137:
        /* <DEDUP_REMOVED lines=37> */
.L_x_13141:
        /* <DEDUP_REMOVED lines=18> */
.L_x_13142:
[----:B------:R-:W-:Y:S05]  /*203e0*/  BSYNC.RECONVERGENT B0 ;  /* 0x0000000000007941 */ /* 0x000fea0003800200 */
.L_x_13140:
        /* <DEDUP_REMOVED lines=37> */
.L_x_13144:
        /* <DEDUP_REMOVED lines=18> */
.L_x_13145:
[----:B------:R-:W-:Y:S05]  /*20760*/  BSYNC.RECONVERGENT B0 ;  /* 0x0000000000007941 */ /* 0x000fea0003800200 */
.L_x_13143:
        /* <DEDUP_REMOVED lines=37> */
.L_x_13147:
        /* <DEDUP_REMOVED lines=18> */
.L_x_13148:
[----:B------:R-:W-:Y:S05]  /*20ae0*/  BSYNC.RECONVERGENT B0 ;  /* 0x0000000000007941 */ /* 0x000fea0003800200 */
.L_x_13146:
        /* <DEDUP_REMOVED lines=37> */
.L_x_13150:
        /* <DEDUP_REMOVED lines=18> */
.L_x_13151:
[----:B------:R-:W-:Y:S05]  /*20e60*/  BSYNC.RECONVERGENT B0 ;  /* 0x0000000000007941 */ /* 0x000fea0003800200 */
.L_x_13149:
        /* <DEDUP_REMOVED lines=37> */
.L_x_13153:
        /* <DEDUP_REMOVED lines=18> */
.L_x_13154:
[----:B------:R-:W-:Y:S05]  /*211e0*/  BSYNC.RECONVERGENT B0 ;  /* 0x0000000000007941 */ /* 0x000fea0003800200 */
.L_x_13152:
        /* <DEDUP_REMOVED lines=37> */
.L_x_13156:
        /* <DEDUP_REMOVED lines=18> */
.L_x_13157:
[----:B------:R-:W-:Y:S05]  /*21560*/  BSYNC.RECONVERGENT B0 ;  /* 0x0000000000007941 */ /* 0x000fea0003800200 */
.L_x_13155:
        /* <DEDUP_REMOVED lines=37> */
.L_x_13159:
        /* <DEDUP_REMOVED lines=18> */
.L_x_13160:
[----:B------:R-:W-:Y:S05]  /*218e0*/  BSYNC.RECONVERGENT B0 ;  /* 0x0000000000007941 */ /* 0x000fea0003800200 */
.L_x_13158:
        /* <DEDUP_REMOVED lines=37> */
.L_x_13162:
        /* <DEDUP_REMOVED lines=18> */
.L_x_13163:
[----:B------:R-:W-:Y:S05]  /*21c60*/  BSYNC.RECONVERGENT B0 ;  /* 0x0000000000007941 */ /* 0x000fea0003800200 */
.L_x_13161:
        /* <DEDUP_REMOVED lines=37> */
.L_x_13165:
        /* <DEDUP_REMOVED lines=18> */
.L_x_13166:
[----:B------:R-:W-:Y:S05]  /*21fe0*/  BSYNC.RECONVERGENT B0 ;  /* 0x0000000000007941 */ /* 0x000fea0003800200 */
.L_x_13164:
        /* <DEDUP_REMOVED lines=37> */
.L_x_13168:
        /* <DEDUP_REMOVED lines=18> */
.L_x_13169:
[----:B------:R-:W-:Y:S05]  /*22360*/  BSYNC.RECONVERGENT B0 ;  /* 0x0000000000007941 */ /* 0x000fea0003800200 */
.L_x_13167:
        /* <DEDUP_REMOVED lines=37> */
.L_x_13171:
        /* <DEDUP_REMOVED lines=18> */
.L_x_13172:
[----:B------:R-:W-:Y:S05]  /*226e0*/  BSYNC.RECONVERGENT B0 ;  /* 0x0000000000007941 */ /* 0x000fea0003800200 */
.L_x_13170:
        /* <DEDUP_REMOVED lines=37> */
.L_x_13174:
        /* <DEDUP_REMOVED lines=18> */
.L_x_13175:
[----:B------:R-:W-:Y:S05]  /*22a60*/  BSYNC.RECONVERGENT B0 ;  /* 0x0000000000007941 */ /* 0x000fea0003800200 */
.L_x_13173:
        /* <DEDUP_REMOVED lines=37> */
.L_x_13177:
        /* <DEDUP_REMOVED lines=18> */
.L_x_13178:
[----:B------:R-:W-:Y:S05]  /*22de0*/  BSYNC.RECONVERGENT B0 ;  /* 0x0000000000007941 */ /* 0x000fea0003800200 */
.L_x_13176:
        /* <DEDUP_REMOVED lines=37> */
.L_x_13180:
        /* <DEDUP_REMOVED lines=18> */
.L_x_13181:
[----:B------:R-:W-:Y:S05]  /*23160*/  BSYNC.RECONVERGENT B0 ;  /* 0x0000000000007941 */ /* 0x000fea0003800200 */
.L_x_13179:
        /* <DEDUP_REMOVED lines=37> */
.L_x_13183:
        /* <DEDUP_REMOVED lines=18> */
.L_x_13184:
[----:B------:R-:W-:Y:S05]  /*234e0*/  BSYNC.RECONVERGENT B0 ;  /* 0x0000000000007941 */ /* 0x000fea0003800200 */
.L_x_13182:
        /* <DEDUP_REMOVED lines=37> */
.L_x_13186:
        /* <DEDUP_REMOVED lines=18> */
.L_x_13187:
[----:B------:R-:W-:Y:S05]  /*23860*/  BSYNC.RECONVERGENT B0 ;  /* 0x0000000000007941 */ /* 0x000fea0003800200 */
.L_x_13185:
        /* <DEDUP_REMOVED lines=17> */
[----:B------:R-:W-:-:S04]  /*23980*/  IMAD.MOV.U32 R7, RZ, RZ, RZ ;  /* 0x000000ffff077224 */ /* 0x000fc800078e00ff */
        /* <DEDUP_REMOVED lines=16> */
[----:B------:R-:W-:Y:S01]  /*23a90*/  IMAD R4, R3, UR4, R12 ;  /* 0x0000000403047c24 */ /* 0x000fe2000f8e020c */
[----:B------:R-:W-:Y:S06]  /*23aa0*/  BRA `(.L_x_13190) ;  /* 0x0000000000407947 */ /* 0x000fec0003800000 */
.L_x_13189:
        /* <DEDUP_REMOVED lines=14> */
[----:B------:R-:W-:-:S05]  /*23b90*/  IMAD R3, R3, UR5, R0 ;  /* 0x0000000503037c24 */ /* 0x000fca000f8e0200 */
[----:B------:R-:W-:-:S07]  /*23ba0*/  IADD3 R0, PT, PT, R3, R5, RZ ;  /* 0x0000000503007210 */ /* 0x000fce0007ffe0ff */
.L_x_13190:
[----:B------:R-:W-:Y:S05]  /*23bb0*/  BSYNC.RECONVERGENT B0 ;  /* 0x0000000000007941 */ /* 0x000fea0003800200 */
.L_x_13188:
        /* <DEDUP_REMOVED lines=18> */
[----:B------:R-:W0:Y:S02]  /*23ce0*/  F2I.FTZ.U32.TRUNC.NTZ R5, R5 ;  /* 0x0000000500057305 */ /* 0x000e24000021f000 */
[----:B0-----:R-:W-:-:S05]  /*23cf0*/  IADD3 R3, PT, PT, RZ, -R5, RZ ;  /* 0x80000005ff037210 */ /* 0x001fca0007ffe0ff */
[----:B------:R-:W-:-:S04]  /*23d00*/  IMAD R3, R3, UR4, RZ ;  /* 0x0000000403037c24 */ /* 0x000fc8000f8e02ff */
[----:B------:R-:W-:-:S04]  /*23d10*/  IMAD.HI.U32 R3, R5, R3, R4 ;  /* 0x0000000305037227 */ /* 0x000fc800078e0004 */
[----:B------:R-:W-:Y:S02]  /*23d20*/  HFMA2 R5, -RZ, RZ, 0, 0 ;  /* 0x00000000ff057431 */ /* 0x000fe400000001ff */
[----:B------:R-:W-:-:S05]  /*23d30*/  IMAD.HI.U32 R0, R3, R6, RZ ;  /* 0x0000000603007227 */ /* 0x000fca00078e00ff */
[----:B------:R-:W-:-:S05]  /*23d40*/  IADD3 R3, PT, PT, -R0, RZ, RZ ;  /* 0x000000ff00037210 */ /* 0x000fca0007ffe1ff */
[----:B------:R-:W-:-:S05]  /*23d50*/  IMAD R4, R3, UR4, R6 ;  /* 0x0000000403047c24 */ /* 0x000fca000f8e0206 */
[----:B------:R-:W-:-:S13]  /*23d60*/  ISETP.GE.U32.AND P0, PT, R4, UR4, PT ;  /* 0x0000000404007c0c */ /* 0x000fda000bf06070 */
[----:B------:R-:W-:-:S04]  /*23d70*/  @P0 IADD3 R4, PT, PT, R4, -UR4, RZ ;  /* 0x8000000404040c10 */ /* 0x000fc8000fffe0ff */
[----:B------:R-:W-:-:S13]  /*23d80*/  ISETP.GE.U32.AND P0, PT, R4, UR4, PT ;  /* 0x0000000404007c0c */ /* 0x000fda000bf06070 */
[----:B------:R-:W-:Y:S01]  /*23d90*/  @P0 VIADD R4, R4, -UR4 ;  /* 0x8000000404040c36 */ /* 0x000fe20008000000 */
[----:B------:R-:W-:Y:S01]  /*23da0*/  @!P1 LOP3.LUT R4, RZ, UR4, RZ, 0x33, !PT ;  /* 0x00000004ff049c12 */ /* 0x000fe2000f8e33ff */
[----:B------:R-:W-:Y:S06]  /*23db0*/  BRA `(.L_x_13193) ;  /* 0x0000000000187947 */ /* 0x000fec0003800000 */
.L_x_13192:
[----:B------:R-:W-:Y:S01]  /*23dc0*/  MOV R8, R6 ;  /* 0x0000000600087202 */ /* 0x000fe20000000f00 */
[----:B------:R-:W-:Y:S01]  /*23dd0*/  IMAD.MOV.U32 R10, RZ, RZ, R7 ;  /* 0x000000ffff0a7224 */ /* 0x000fe200078e0007 */
[----:B------:R-:W-:-:S07]  /*23de0*/  MOV R9, 0x23e00 ;  /* 0x00023e0000097802 */ /* 0x000fce0000000f00 */
[----:B------:R-:W-:Y:S05]  /*23df0*/  CALL.REL.NOINC `($__internal_1_$__cuda_sm20_rem_u64) ;  /* 0x000001a0007c7944 */ /* 0x000fea0003c00000 */
[----:B------:R-:W-:Y:S02]  /*23e00*/  MOV R4, R0 ;  /* 0x0000000000047202 */ /* 0x000fe40000000f00 */
[----:B------:R-:W-:-:S07]  /*23e10*/  MOV R5, R3 ;  /* 0x0000000300057202 */ /* 0x000fce0000000f00 */
.L_x_13193:
[----:B------:R-:W-:Y:S05]  /*23e20*/  BSYNC.RECONVERGENT B0 ;  /* 0x0000000000007941 */ /* 0x000fea0003800200 */
.L_x_13191:
[----:B------:R-:W0:Y:S02]  /*23e30*/  LDCU.64 UR4, c[0x0][0x730] ;  /* 0x0000e600ff0477ac */ /* 0x000e240008000a00 */
[----:B0-----:R-:W-:Y:S02]  /*23e40*/  IMAD R3, R5, UR4, RZ ;  /* 0x0000000405037c24 */ /* 0x001fe4000f8e02ff */
[----:B------:R-:W-:-:S04]  /*23e50*/  IMAD.WIDE.U32 R20, R4, UR4, R20 ;  /* 0x0000000404147c25 */ /* 0x000fc8000f8e0014 */
[----:B------:R-:W-:-:S04]  /*23e60*/  IMAD R3, R4, UR5, R3 ;  /* 0x0000000504037c24 */ /* 0x000fc8000f8e0203 */
[----:B------:R-:W-:-:S07]  /*23e70*/  IMAD.IADD R21, R21, 0x1, R3 ;  /* 0x0000000115157824 */ /* 0x000fce00078e0203 */
.L_x_13121:
[----:B------:R-:W0:Y:S02]  /*23e80*/  LDCU.64 UR4, c[0x0][0x738] ;  /* 0x0000e700ff0477ac */ /* 0x000e240008000a00 */
[----:B0-----:R-:W-:-:S04]  /*23e90*/  LEA R4, P0, R20, UR4, 0x1 ;  /* 0x0000000414047c11 */ /* 0x001fc8000f8008ff */
[----:B------:R-:W-:Y:S01]  /*23ea0*/  LEA.HI.X R5, R20, UR5, R21, 0x1, P0 ;  /* 0x0000000514057c11 */ /* 0x000fe200080f0c15 */
[----:B------:R-:W0:Y:S05]  /*23eb0*/  LDCU.64 UR4, c[0x0][0x580] ;  /* 0x0000b000ff0477ac */ /* 0x000e2a0008000a00 */
[----:B------:R-:W2:Y:S01]  /*23ec0*/  LDG.E.U16 R5, desc[UR36][R4.64] ;  /* 0x0000002404057981 */ /* 0x000ea2000c1e1500 */
[----:B------:R-:W-:Y:S02]  /*23ed0*/  IADD3 R16, PT, PT, R16, 0x80, RZ ;  /* 0x0000008010107810 */ /* 0x000fe40007ffe0ff */
[----:B0-----:R-:W-:-:S04]  /*23ee0*/  IADD3 R6, P0, PT, R17, UR4, RZ ;  /* 0x0000000411067c10 */ /* 0x001fc8000ff1e0ff */
[----:B------:R-:W-:-:S05]  /*23ef0*/  IADD3.X R7, PT, PT, RZ, UR5, RZ, P0, !PT ;  /* 0x00000005ff077c10 */ /* 0x000fca00087fe4ff */
[----:B--2---:R0:W-:Y:S04]  /*23f00*/  STG.E.U16 desc[UR36][R6.64], R5 ;  /* 0x0000000506007986 */ /* 0x0041e8000c101524 */
.L_x_13114:
[----:B------:R-:W-:Y:S05]  /*23f10*/  BSYNC.RECONVERGENT B6 ;  /* 0x0000000000067941 */ /* 0x000fea0003800200 */
.L_x_13113:
        /* <DEDUP_REMOVED lines=303> */
.L_x_13196:
        /* <DEDUP_REMOVED lines=15> */
[----:B------:R-:W-:Y:S01]  /*25300*/  HFMA2 R8, -RZ, RZ, 0, 2.0205974578857421875e-05 ;  /* 0x00000153ff087431 */ /* 0x000fe200000001ff */
[----:B------:R-:W-:Y:S01]  /*25310*/  MOV R12, 0x1 ;  /* 0x00000001000c7802 */ /* 0x000fe20000000f00 */
[----:B------:R1:W2:Y:S01]  /*25320*/  LDC.64 R14, c[0x4][R0] ;  /* 0x01000000000e7b82 */ /* 0x0002a20000000a00 */
[----:B------:R-:W3:Y:S01]  /*25330*/  LDCU.64 UR6, c[0x4][0x4c0] ;  /* 0x01009800ff0677ac */ /* 0x000ee20008000a00 */
[----:B------:R-:W-:Y:S01]  /*25340*/  IMAD.MOV.U32 R13, RZ, RZ, RZ ;  /* 0x000000ffff0d7224 */ /* 0x000fe200078e00ff */
[----:B------:R-:W4:Y:S01]  /*25350*/  LDCU.64 UR8, c[0x4][0x310] ;  /* 0x01006200ff0877ac */ /* 0x000f220008000a00 */
[----:B0-----:R-:W-:Y:S02]  /*25360*/  MOV R4, UR4 ;  /* 0x0000000400047c02 */ /* 0x001fe40008000f00 */
[----:B------:R-:W-:Y:S01]  /*25370*/  MOV R5, UR5 ;  /* 0x0000000500057c02 */ /* 0x000fe20008000f00 */
[----:B---3--:R-:W-:Y:S01]  /*25380*/  IMAD.U32 R6, RZ, RZ, UR6 ;  /* 0x00000006ff067e24 */ /* 0x008fe2000f8e00ff */
[----:B------:R-:W-:-:S02]  /*25390*/  MOV R7, UR7 ;  /* 0x0000000700077c02 */ /* 0x000fc40008000f00 */
[----:B----4-:R-:W-:Y:S01]  /*253a0*/  MOV R10, UR8 ;  /* 0x00000008000a7c02 */ /* 0x010fe20008000f00 */
[----:B-1----:R-:W-:-:S07]  /*253b0*/  IMAD.U32 R11, RZ, RZ, UR9 ;  /* 0x00000009ff0b7e24 */ /* 0x002fce000f8e00ff */
[----:B------:R-:W-:-:S07]  /*253c0*/  LEPC R20, `(.L_x_13198) ;  /* 0x000000001014794e */ /* 0x000fce0000000000 */
[----:B--2---:R-:W-:Y:S05]  /*253d0*/  CALL.ABS.NOINC R14 ;  /* 0x000000000e007343 */ /* 0x004fea0003c00000 */
.L_x_13198:
[----:B------:R-:W-:Y:S05]  /*253e0*/  BSYNC.RECONVERGENT B7 ;  /* 0x0000000000077941 */ /* 0x000fea0003800200 */
.L_x_13197:
[----:B------:R-:W0:Y:S01]  /*253f0*/  LDCU.64 UR4, c[0x0][0x590] ;  /* 0x0000b200ff0477ac */ /* 0x000e220008000a00 */
[--C-:B------:R-:W-:Y:S01]  /*25400*/  SHF.R.S32.HI R13, RZ, 0x1f, R19.reuse ;  /* 0x0000001fff0d7819 */ /* 0x100fe20000011413 */
[----:B------:R-:W-:Y:S01]  /*25410*/  BSSY.RECONVERGENT B0, `(.L_x_13199) ;  /* 0x0000033000007945 */ /* 0x000fe20003800200 */
        /* <DEDUP_REMOVED lines=27> */
[----:B------:R-:W-:Y:S02]  /*255d0*/  @P1 IADD3 R0, PT, PT, R0, 0x1, RZ ;  /* 0x0000000100001810 */ /* 0x000fe40007ffe0ff */
[----:B------:R-:W-:-:S05]  /*255e0*/  @!P2 LOP3.LUT R0, RZ, UR4, RZ, 0x33, !PT ;  /* 0x00000004ff00ac12 */ /* 0x000fca000f8e33ff */
[----:B------:R-:W-:-:S04]  /*255f0*/  IMAD.MOV R3, RZ, RZ, -R0 ;  /* 0x000000ffff037224 */ /* 0x000fc800078e0a00 */
[----:B------:R-:W-:Y:S01]  /*25600*/  IMAD R3, R3, UR4, R12 ;  /* 0x0000000403037c24 */ /* 0x000fe2000f8e020c */
[----:B------:R-:W-:Y:S01]  /*25610*/  MOV R12, R0 ;  /* 0x00000000000c7202 */ /* 0x000fe20000000f00 */
[----:B------:R-:W-:Y:S06]  /*25620*/  BRA `(.L_x_13201) ;  /* 0x0000000000447947 */ /* 0x000fec0003800000 */
.L_x_13200:
        /* <DEDUP_REMOVED lines=8> */
[----:B------:R-:W-:-:S04]  /*256b0*/  IADD3 R3, P0, PT, RZ, -R6, RZ ;  /* 0x80000006ff037210 */ /* 0x000fc80007f1e0ff */
[----:B------:R-:W-:-:S05]  /*256c0*/  IADD3.X R0, PT, PT, RZ, ~R7, RZ, P0, !PT ;  /* 0x80000007ff007210 */ /* 0x000fca00007fe4ff */
[----:B0-----:R-:W-:Y:S02]  /*256d0*/  IMAD R0, R0, UR4, RZ ;  /* 0x0000000400007c24 */ /* 0x001fe4000f8e02ff */
[----:B------:R-:W-:-:S04]  /*256e0*/  IMAD.WIDE.U32 R12, R3, UR4, R12 ;  /* 0x00000004030c7c25 */ /* 0x000fc8000f8e000c */
[----:B------:R-:W-:Y:S01]  /*256f0*/  IMAD R5, R3, UR5, R0 ;  /* 0x0000000503057c24 */ /* 0x000fe2000f8e0200 */
[----:B------:R-:W-:Y:S02]  /*25700*/  MOV R3, R12 ;  /* 0x0000000c00037202 */ /* 0x000fe40000000f00 */
[----:B------:R-:W-:Y:S01]  /*25710*/  MOV R12, R6 ;  /* 0x00000006000c7202 */ /* 0x000fe20000000f00 */
[----:B------:R-:W-:Y:S01]  /*25720*/  IMAD.IADD R4, R5, 0x1, R13 ;  /* 0x0000000105047824 */ /* 0x000fe200078e020d */
[----:B------:R-:W-:-:S07]  /*25730*/  MOV R13, R7 ;  /* 0x00000007000d7202 */ /* 0x000fce0000000f00 */
.L_x_13201:
[----:B------:R-:W-:Y:S05]  /*25740*/  BSYNC.RECONVERGENT B0 ;  /* 0x0000000000007941 */ /* 0x000fea0003800200 */
.L_x_13199:
        /* <DEDUP_REMOVED lines=37> */
.L_x_13204:
        /* <DEDUP_REMOVED lines=18> */
.L_x_13205:
[----:B------:R-:W-:Y:S05]  /*25ac0*/  BSYNC.RECONVERGENT B0 ;  /* 0x0000000000007941 */ /* 0x000fea0003800200 */
.L_x_13203:
        /* <DEDUP_REMOVED lines=37> */
.L_x_13207:
        /* <DEDUP_REMOVED lines=18> */
.L_x_13208:
[----:B------:R-:W-:Y:S05]  /*25e40*/  BSYNC.RECONVERGENT B0 ;  /* 0x0000000000007941 */ /* 0x000fea0003800200 */
.L_x_13206:
        /* <DEDUP_REMOVED lines=37> */
.L_x_13210:
        /* <DEDUP_REMOVED lines=18> */
.L_x_13211:
[----:B------:R-:W-:Y:S05]  /*261c0*/  BSYNC.RECONVERGENT B0 ;  /* 0x0000000000007941 */ /* 0x000fea0003800200 */
.L_x_13209:
        /* <DEDUP_REMOVED lines=37> */
.L_x_13213:
        /* <DEDUP_REMOVED lines=18> */
.L_x_13214:
[----:B------:R-:W-:Y:S05]  /*26540*/  BSYNC.RECONVERGENT B0 ;  /* 0x0000000000007941 */ /* 0x000fea0003800200 */
.L_x_13212:
        /* <DEDUP_REMOVED lines=37> */
.L_x_13216:
        /* <DEDUP_REMOVED lines=18> */
.L_x_13217:
[----:B------:R-:W-:Y:S05]  /*268c0*/  BSYNC.RECONVERGENT B0 ;  /* 0x0000000000007941 */ /* 0x000fea0003800200 */
.L_x_13215:
        /* <DEDUP_REMOVED lines=37> */
.L_x_13219:
        /* <DEDUP_REMOVED lines=18> */
.L_x_13220:
[----:B------:R-:W-:Y:S05]  /*26c40*/  BSYNC.RECONVERGENT B0 ;  /* 0x0000000000007941 */ /* 0x000fea0003800200 */
.L_x_13218:
        /* <DEDUP_REMOVED lines=37> */
.L_x_13222:
        /* <DEDUP_REMOVED lines=18> */
.L_x_13223:
[----:B------:R-:W-:Y:S05]  /*26fc0*/  BSYNC.RECONVERGENT B0 ;  /* 0x0000000000007941 */ /* 0x000fea0003800200 */
.L_x_13221:
        /* <DEDUP_REMOVED lines=37> */
.L_x_13225:
        /* <DEDUP_REMOVED lines=18> */
.L_x_13226:
[----:B------:R-:W-:Y:S05]  /*27340*/  BSYNC.RECONVERGENT B0 ;  /* 0x0000000000007941 */ /* 0x000fea0003800200 */
.L_x_13224:
        /* <DEDUP_REMOVED lines=37> */
.L_x_13228:
        /* <DEDUP_REMOVED lines=18> */
.L_x_13229:
[----:B------:R-:W-:Y:S05]  /*276c0*/  BSYNC.RECONVERGENT B0 ;  /* 0x0000000000007941 */ /* 0x000fea0003800200 */
.L_x_13227:
        /* <DEDUP_REMOVED lines=37> */
.L_x_13231:
        /* <DEDUP_REMOVED lines=18> */
.L_x_13232:
[----:B------:R-:W-:Y:S05]  /*27a40*/  BSYNC.RECONVERGENT B0 ;  /* 0x0000000000007941 */ /* 0x000fea0003800200 */
.L_x_13230:
        /* <DEDUP_REMOVED lines=37> */
.L_x_13234:
        /* <DEDUP_REMOVED lines=18> */
.L_x_13235:
[----:B------:R-:W-:Y:S05]  /*27dc0*/  BSYNC.RECONVERGENT B0 ;  /* 0x0000000000007941 */ /* 0x000fea0003800200 */
.L_x_13233:
        /* <DEDUP_REMOVED lines=37> */
.L_x_13237:
        /* <DEDUP_REMOVED lines=18> */
.L_x_13238:
[----:B------:R-:W-:Y:S05]  /*28140*/  BSYNC.RECONVERGENT B0 ;  /* 0x0000000000007941 */ /* 0x000fea0003800200 */
.L_x_13236:
        /* <DEDUP_REMOVED lines=37> */
.L_x_13240:
        /* <DEDUP_REMOVED lines=18> */
.L_x_13241:
[----:B------:R-:W-:Y:S05]  /*284c0*/  BSYNC.RECONVERGENT B0 ;  /* 0x0000000000007941 */ /* 0x000fea0003800200 */
.L_x_13239:
        /* <DEDUP_REMOVED lines=37> */
.L_x_13243:
        /* <DEDUP_REMOVED lines=18> */
.L_x_13244:
[----:B------:R-:W-:Y:S05]  /*28840*/  BSYNC.RECONVERGENT B0 ;  /* 0x0000000000007941 */ /* 0x000fea0003800200 */
.L_x_13242:
        /* <DEDUP_REMOVED lines=37> */
.L_x_13246:
        /* <DEDUP_REMOVED lines=18> */
.L_x_13247:
[----:B------:R-:W-:Y:S05]  /*28bc0*/  BSYNC.RECONVERGENT B0 ;  /* 0x0000000000007941 */ /* 0x000fea0003800200 */
.L_x_13245:
        /* <DEDUP_REMOVED lines=37> */
.L_x_13249:
        /* <DEDUP_REMOVED lines=18> */
.L_x_13250:
[----:B------:R-:W-:Y:S05]  /*28f40*/  BSYNC.RECONVERGENT B0 ;  /* 0x0000000000007941 */ /* 0x000fea0003800200 */
.L_x_13248:
        /* <DEDUP_REMOVED lines=37> */
.L_x_13252:
        /* <DEDUP_REMOVED lines=18> */
.L_x_13253:
[----:B------:R-:W-:Y:S05]  /*292c0*/  BSYNC.RECONVERGENT B0 ;  /* 0x0000000000007941 */ /* 0x000fea0003800200 */
.L_x_13251:
        /* <DEDUP_REMOVED lines=37> */
.L_x_13255:
        /* <DEDUP_REMOVED lines=18> */
.L_x_13256:
[----:B------:R-:W-:Y:S05]  /*29640*/  BSYNC.RECONVERGENT B0 ;  /* 0x0000000000007941 */ /* 0x000fea0003800200 */
.L_x_13254:
        /* <DEDUP_REMOVED lines=37> */
.L_x_13258:
        /* <DEDUP_REMOVED lines=18> */
.L_x_13259:
[----:B------:R-:W-:Y:S05]  /*299c0*/  BSYNC.RECONVERGENT B0 ;  /* 0x0000000000007941 */ /* 0x000fea0003800200 */
.L_x_13257:
        /* <DEDUP_REMOVED lines=37> */
.L_x_13261:
        /* <DEDUP_REMOVED lines=18> */
.L_x_13262:
[----:B------:R-:W-:Y:S05]  /*29d40*/  BSYNC.RECONVERGENT B0 ;  /* 0x0000000000007941 */ /* 0x000fea0003800200 */
.L_x_13260:
        /* <DEDUP_REMOVED lines=37> */
.L_x_13264:
        /* <DEDUP_REMOVED lines=18> */
.L_x_13265:
[----:B------:R-:W-:Y:S05]  /*2a0c0*/  BSYNC.RECONVERGENT B0 ;  /* 0x0000000000007941 */ /* 0x000fea0003800200 */
.L_x_13263:
        /* <DEDUP_REMOVED lines=37> */
.L_x_13267:
        /* <DEDUP_REMOVED lines=18> */
.L_x_13268:
[----:B------:R-:W-:Y:S05]  /*2a440*/  BSYNC.RECONVERGENT B0 ;  /* 0x0000000000007941 */ /* 0x000fea0003800200 */
.L_x_13266:
        /* <DEDUP_REMOVED lines=17> */
[----:B------:R-:W-:-:S05]  /*2a560*/  HFMA2 R7, -RZ, RZ, 0, 0 ;  /* 0x00000000ff077431 */ /* 0x000fca00000001ff */
        /* <DEDUP_REMOVED lines=17> */
[----:B------:R-:W-:Y:S06]  /*2a680*/  BRA `(.L_x_13271) ;  /* 0x0000000000407947 */ /* 0x000fec0003800000 */
.L_x_13270:
        /* <DEDUP_REMOVED lines=16> */
.L_x_13271:
[----:B------:R-:W-:Y:S05]  /*2a790*/  BSYNC.RECONVERGENT B0 ;  /* 0x0000000000007941 */ /* 0x000fea0003800200 */
.L_x_13269:
        /* <DEDUP_REMOVED lines=23> */
[----:B------:R-:W-:-:S04]  /*2a910*/  IMAD.HI.U32 R0, R3, R6, RZ ;  /* 0x0000000603007227 */ /* 0x000fc800078e00ff */
[----:B------:R-:W-:-:S04]  /*2a920*/  IMAD.MOV R3, RZ, RZ, -R0 ;  /* 0x000000ffff037224 */ /* 0x000fc800078e0a00 */
[----:B------:R-:W-:-:S05]  /*2a930*/  IMAD R4, R3, UR4, R6 ;  /* 0x0000000403047c24 */ /* 0x000fca000f8e0206 */
[----:B------:R-:W-:-:S13]  /*2a940*/  ISETP.GE.U32.AND P0, PT, R4, UR4, PT ;  /* 0x0000000404007c0c */ /* 0x000fda000bf06070 */
[----:B------:R-:W-:-:S04]  /*2a950*/  @P0 IADD3 R4, PT, PT, R4, -UR4, RZ ;  /* 0x8000000404040c10 */ /* 0x000fc8000fffe0ff */
[----:B------:R-:W-:-:S13]  /*2a960*/  ISETP.GE.U32.AND P0, PT, R4, UR4, PT ;  /* 0x0000000404007c0c */ /* 0x000fda000bf06070 */
[----:B------:R-:W-:Y:S02]  /*2a970*/  @P0 IADD3 R4, PT, PT, R4, -UR4, RZ ;  /* 0x8000000404040c10 */ /* 0x000fe4000fffe0ff */
[----:B------:R-:W-:Y:S01]  /*2a980*/  @!P1 LOP3.LUT R4, RZ, UR4, RZ, 0x33, !PT ;  /* 0x00000004ff049c12 */ /* 0x000fe2000f8e33ff */
[----:B------:R-:W-:Y:S06]  /*2a990*/  BRA `(.L_x_13274) ;  /* 0x0000000000187947 */ /* 0x000fec0003800000 */
.L_x_13273:
[----:B------:R-:W-:Y:S02]  /*2a9a0*/  MOV R8, R6 ;  /* 0x0000000600087202 */ /* 0x000fe40000000f00 */
[----:B------:R-:W-:Y:S02]  /*2a9b0*/  MOV R10, R7 ;  /* 0x00000007000a7202 */ /* 0x000fe40000000f00 */
[----:B------:R-:W-:-:S07]  /*2a9c0*/  MOV R9, 0x2a9e0 ;  /* 0x0002a9e000097802 */ /* 0x000fce0000000f00 */
[----:B------:R-:W-:Y:S05]  /*2a9d0*/  CALL.REL.NOINC `($__internal_1_$__cuda_sm20_rem_u64) ;  /* 0x0000013400847944 */ /* 0x000fea0003c00000 */
[----:B------:R-:W-:Y:S01]  /*2a9e0*/  IMAD.MOV.U32 R4, RZ, RZ, R0 ;  /* 0x000000ffff047224 */ /* 0x000fe200078e0000 */
[----:B------:R-:W-:-:S07]  /*2a9f0*/  MOV R5, R3 ;  /* 0x0000000300057202 */ /* 0x000fce0000000f00 */
.L_x_13274:
[----:B------:R-:W-:Y:S05]  /*2aa00*/  BSYNC.RECONVERGENT B0 ;  /* 0x0000000000007941 */ /* 0x000fea0003800200 */
.L_x_13272:
[----:B------:R-:W0:Y:S02]  /*2aa10*/  LDCU.64 UR4, c[0x0][0x730] ;  /* 0x0000e600ff0477ac */ /* 0x000e240008000a00 */
[----:B0-----:R-:W-:Y:S02]  /*2aa20*/  IMAD R3, R5, UR4, RZ ;  /* 0x0000000405037c24 */ /* 0x001fe4000f8e02ff */
[----:B------:R-:W-:-:S04]  /*2aa30*/  IMAD.WIDE.U32 R20, R4, UR4, R20 ;  /* 0x0000000404147c25 */ /* 0x000fc8000f8e0014 */
[----:B------:R-:W-:-:S05]  /*2aa40*/  IMAD R3, R4, UR5, R3 ;  /* 0x0000000504037c24 */ /* 0x000fca000f8e0203 */
[----:B------:R-:W-:-:S07]  /*2aa50*/  IADD3 R21, PT, PT, R21, R3, RZ ;  /* 0x0000000315157210 */ /* 0x000fce0007ffe0ff */
.L_x_13202:
[----:B------:R-:W0:Y:S02]  /*2aa60*/  LDCU.64 UR4, c[0x0][0x738] ;  /* 0x0000e700ff0477ac */ /* 0x000e240008000a00 */
[----:B0-----:R-:W-:-:S04]  /*2aa70*/  LEA R4, P0, R20, UR4, 0x1 ;  /* 0x0000000414047c11 */ /* 0x001fc8000f8008ff */
[----:B------:R-:W-:Y:S01]  /*2aa80*/  LEA.HI.X R5, R20, UR5, R21, 0x1, P0 ;  /* 0x0000000514057c11 */ /* 0x000fe200080f0c15 */
[----:B------:R-:W0:Y:S05]  /*2aa90*/  LDCU.64 UR4, c[0x0][0x580] ;  /* 0x0000b000ff0477ac */ /* 0x000e2a0008000a00 */
[----:B------:R-:W2:Y:S01]  /*2aaa0*/  LDG.E.U16 R5, desc[UR36][R4.64] ;  /* 0x0000002404057981 */ /* 0x000ea2000c1e1500 */
[----:B------:R-:W-:Y:S02]  /*2aab0*/  IADD3 R16, PT, PT, R16, 0x80, RZ ;  /* 0x0000008010107810 */ /* 0x000fe40007ffe0ff */
[----:B0-----:R-:W-:-:S05]  /*2aac0*/  IADD3 R6, P0, PT, R17, UR4, RZ ;  /* 0x0000000411067c10 */ /* 0x001fca000ff1e0ff */
[----:B------:R-:W-:-:S05]  /*2aad0*/  IMAD.X R7, RZ, RZ, UR5, P0 ;  /* 0x00000005ff077e24 */ /* 0x000fca00080e06ff */
[----:B--2---:R1:W-:Y:S03]  /*2aae0*/  STG.E.U16 desc[UR36][R6.64], R5 ;  /* 0x0000000506007986 */ /* 0x0043e6000c101524 */
.L_x_13195:
[----:B------:R-:W-:Y:S05]  /*2aaf0*/  BSYNC.RECONVERGENT B6 ;  /* 0x0000000000067941 */ /* 0x000fea0003800200 */
.L_x_13194:
[----:B------:R-:W2:Y:S01]  /*2ab00*/  LDCU.64 UR4, c[0x0][0x380] ;  /* 0x00007000ff0477ac */ /* 0x000ea20008000a00 */
[----:B------:R-:W-:Y:S01]  /*2ab10*/  BSSY.RECONVERGENT B6, `(.L_x_13275) ;  /* 0x00006bc000067945 */ /* 0x000fe20003800200 */
[----:B--2---:R-:W-:-:S04]  /*2ab20*/  ISETP.GE.U32.AND P0, PT, R16, UR4, PT ;  /* 0x0000000410007c0c */ /* 0x004fc8000bf06070 */
[----:B------:R-:W-:-:S13]  /*2ab30*/  ISETP.GE.AND.EX P0, PT, RZ, UR5, PT, P0 ;  /* 0x00000005ff007c0c */ /* 0x000fda000bf06300 */
[----:B------:R-:W-:Y:S05]  /*2ab40*/  @P0 BRA `(.L_x_13276) ;  /* 0x0000006800e00947 */ /* 0x000fea0003800000 */
[----:B------:R-:W2:Y:S01]  /*2ab50*/  LDCU.64 UR4, c[0x0][0x390] ;  /* 0x00007200ff0477ac */ /* 0x000ea20008000a00 */
[----:B------:R-:W-:Y:S02]  /*2ab60*/  HFMA2 R4, -RZ, RZ, 0, 0 ;  /* 0x00000000ff047431 */ /* 0x000fe400000001ff */
[----:B01----:R-:W-:Y:S01]  /*2ab70*/  IMAD.MOV.U32 R5, RZ, RZ, R16 ;  /* 0x000000ffff057224 */ /* 0x003fe200078e0010 */
        /* <DEDUP_REMOVED lines=295> */
.L_x_13277:
[----:B------:R-:W0:Y:S02]  /*2bdf0*/  LDCU.64 UR4, c[0x0][0x588] ;  /* 0x0000b100ff0477ac */ /* 0x000e240008000a00 */
[----:B0-----:R-:W-:-:S04]  /*2be00*/  IADD3 R4, P0, PT, R0, UR4, RZ ;  /* 0x0000000400047c10 */ /* 0x001fc8000ff1e0ff */
[----:B------:R-:W-:Y:S01]  /*2be10*/  IADD3.X R5, PT, PT, RZ, UR5, RZ, P0, !PT ;  /* 0x00000005ff057c10 */ /* 0x000fe200087fe4ff */
        /* <DEDUP_REMOVED lines=16> */
[----:B------:R-:W-:Y:S01]  /*2bf20*/  MOV R13, RZ ;  /* 0x000000ff000d7202 */ /* 0x000fe20000000f00 */
[----:B------:R-:W4:Y:S01]  /*2bf30*/  LDCU.64 UR8, c[0x4][0x310] ;  /* 0x01006200ff0877ac */ /* 0x000f220008000a00 */
[----:B0-----:R-:W-:Y:S01]  /*2bf40*/  IMAD.U32 R4, RZ, RZ, UR4 ;  /* 0x00000004ff047e24 */ /* 0x001fe2000f8e00ff */
[----:B------:R-:W-:-:S02]  /*2bf50*/  MOV R5, UR5 ;  /* 0x0000000500057c02 */ /* 0x000fc40008000f00 */
[----:B---3--:R-:W-:Y:S01]  /*2bf60*/  MOV R6, UR6 ;  /* 0x0000000600067c02 */ /* 0x008fe20008000f00 */
[----:B------:R-:W-:Y:S01]  /*2bf70*/  IMAD.U32 R7, RZ, RZ, UR7 ;  /* 0x00000007ff077e24 */ /* 0x000fe2000f8e00ff */
[----:B----4-:R-:W-:Y:S02]  /*2bf80*/  MOV R10, UR8 ;  /* 0x00000008000a7c02 */ /* 0x010fe40008000f00 */
[----:B-1----:R-:W-:-:S07]  /*2bf90*/  MOV R11, UR9 ;  /* 0x00000009000b7c02 */ /* 0x002fce0008000f00 */
[----:B------:R-:W-:-:S07]  /*2bfa0*/  LEPC R20, `(.L_x_13279) ;  /* 0x000000001014794e */ /* 0x000fce0000000000 */
[----:B--2---:R-:W-:Y:S05]  /*2bfb0*/  CALL.ABS.NOINC R14 ;  /* 0x000000000e007343 */ /* 0x004fea0003c00000 */
.L_x_13279:
[----:B------:R-:W-:Y:S05]  /*2bfc0*/  BSYNC.RECONVERGENT B7 ;  /* 0x0000000000077941 */ /* 0x000fea0003800200 */
.L_x_13278:
        /* <DEDUP_REMOVED lines=29> */
[----:B------:R-:W-:-:S13]  /*2c1a0*/  ISETP.GE.U32.AND P1, PT, R3, UR4, PT ;  /* 0x0000000403007c0c */ /* 0x000fda000bf26070 */
[----:B------:R-:W-:Y:S02]  /*2c1b0*/  @P1 IADD3 R0, PT, PT, R0, 0x1, RZ ;  /* 0x0000000100001810 */ /* 0x000fe40007ffe0ff */
[----:B------:R-:W-:-:S04]  /*2c1c0*/  @!P2 LOP3.LUT R0, RZ, UR4, RZ, 0x33, !PT ;  /* 0x00000004ff00ac12 */ /* 0x000fc8000f8e33ff */
[----:B------:R-:W-:-:S05]  /*2c1d0*/  IADD3 R3, PT, PT, -R0, RZ, RZ ;  /* 0x000000ff00037210 */ /* 0x000fca0007ffe1ff */
[----:B------:R-:W-:Y:S02]  /*2c1e0*/  IMAD R3, R3, UR4, R12 ;  /* 0x0000000403037c24 */ /* 0x000fe4000f8e020c */
[----:B------:R-:W-:Y:S01]  /*2c1f0*/  IMAD.MOV.U32 R12, RZ, RZ, R0 ;  /* 0x000000ffff0c7224 */ /* 0x000fe200078e0000 */
[----:B------:R-:W-:Y:S06]  /*2c200*/  BRA `(.L_x_13282) ;  /* 0x0000000000447947 */ /* 0x000fec0003800000 */
.L_x_13281:
        /* <DEDUP_REMOVED lines=8> */
[----:B------:R-:W-:-:S05]  /*2c290*/  IADD3 R3, P0, PT, RZ, -R6, RZ ;  /* 0x80000006ff037210 */ /* 0x000fca0007f1e0ff */
[----:B------:R-:W-:-:S04]  /*2c2a0*/  IMAD.X R0, RZ, RZ, ~R7, P0 ;  /* 0x000000ffff007224 */ /* 0x000fc800000e0e07 */
[----:B0-----:R-:W-:Y:S02]  /*2c2b0*/  IMAD R0, R0, UR4, RZ ;  /* 0x0000000400007c24 */ /* 0x001fe4000f8e02ff */
[----:B------:R-:W-:-:S04]  /*2c2c0*/  IMAD.WIDE.U32 R12, R3, UR4, R12 ;  /* 0x00000004030c7c25 */ /* 0x000fc8000f8e000c */
[----:B------:R-:W-:Y:S01]  /*2c2d0*/  IMAD R5, R3, UR5, R0 ;  /* 0x0000000503057c24 */ /* 0x000fe2000f8e0200 */
[----:B------:R-:W-:Y:S01]  /*2c2e0*/  MOV R3, R12 ;  /* 0x0000000c00037202 */ /* 0x000fe20000000f00 */
[----:B------:R-:W-:-:S03]  /*2c2f0*/  IMAD.MOV.U32 R12, RZ, RZ, R6 ;  /* 0x000000ffff0c7224 */ /* 0x000fc600078e0006 */
[----:B------:R-:W-:Y:S02]  /*2c300*/  IADD3 R4, PT, PT, R5, R13, RZ ;  /* 0x0000000d05047210 */ /* 0x000fe40007ffe0ff */
[----:B------:R-:W-:-:S07]  /*2c310*/  MOV R13, R7 ;  /* 0x00000007000d7202 */ /* 0x000fce0000000f00 */
.L_x_13282:
[----:B------:R-:W-:Y:S05]  /*2c320*/  BSYNC.RECONVERGENT B0 ;  /* 0x0000000000007941 */ /* 0x000fea0003800200 */
.L_x_13280:
        /* <DEDUP_REMOVED lines=37> */
.L_x_13285:
        /* <DEDUP_REMOVED lines=18> */
.L_x_13286:
[----:B------:R-:W-:Y:S05]  /*2c6a0*/  BSYNC.RECONVERGENT B0 ;  /* 0x0000000000007941 */ /* 0x000fea0003800200 */
.L_x_13284:
        /* <DEDUP_REMOVED lines=37> */
.L_x_13288:
        /* <DEDUP_REMOVED lines=18> */
.L_x_13289:
[----:B------:R-:W-:Y:S05]  /*2ca20*/  BSYNC.RECONVERGENT B0 ;  /* 0x0000000000007941 */ /* 0x000fea0003800200 */
.L_x_13287:
        /* <DEDUP_REMOVED lines=37> */
.L_x_13291:
        /* <DEDUP_REMOVED lines=18> */
.L_x_13292:
[----:B------:R-:W-:Y:S05]  /*2cda0*/  BSYNC.RECONVERGENT B0 ;  /* 0x0000000000007941 */ /* 0x000fea0003800200 */
.L_x_13290:
        /* <DEDUP_REMOVED lines=37> */
.L_x_13294:
        /* <DEDUP_REMOVED lines=18> */
.L_x_13295:
[----:B------:R-:W-:Y:S05]  /*2d120*/  BSYNC.RECONVERGENT B0 ;  /* 0x0000000000007941 */ /* 0x000fea0003800200 */
.L_x_13293:
        /* <DEDUP_REMOVED lines=37> */
.L_x_13297:
        /* <DEDUP_REMOVED lines=18> */
.L_x_13298:
[----:B------:R-:W-:Y:S05]  /*2d4a0*/  BSYNC.RECONVERGENT B0 ;  /* 0x0000000000007941 */ /* 0x000fea0003800200 */
.L_x_13296:
        /* <DEDUP_REMOVED lines=37> */
.L_x_13300:
        /* <DEDUP_REMOVED lines=18> */
.L_x_13301:
[----:B------:R-:W-:Y:S05]  /*2d820*/  BSYNC.RECONVERGENT B0 ;  /* 0x0000000000007941 */ /* 0x000fea0003800200 */
.L_x_13299:
        /* <DEDUP_REMOVED lines=37> */
.L_x_13303:
        /* <DEDUP_REMOVED lines=18> */
.L_x_13304:
[----:B------:R-:W-:Y:S05]  /*2dba0*/  BSYNC.RECONVERGENT B0 ;  /* 0x0000000000007941 */ /* 0x000fea0003800200 */
.L_x_13302:
        /* <DEDUP_REMOVED lines=37> */
.L_x_13306:
        /* <DEDUP_REMOVED lines=18> */
.L_x_13307:
[----:B------:R-:W-:Y:S05]  /*2df20*/  BSYNC.RECONVERGENT B0 ;  /* 0x0000000000007941 */ /* 0x000fea0003800200 */
.L_x_13305:
        /* <DEDUP_REMOVED lines=37> */
.L_x_13309:
        /* <DEDUP_REMOVED lines=18> */
.L_x_13310:
[----:B------:R-:W-:Y:S05]  /*2e2a0*/  BSYNC.RECONVERGENT B0 ;  /* 0x0000000000007941 */ /* 0x000fea0003800200 */
.L_x_13308:
        /* <DEDUP_REMOVED lines=37> */
.L_x_13312:
        /* <DEDUP_REMOVED lines=18> */
.L_x_13313:
[----:B------:R-:W-:Y:S05]  /*2e620*/  BSYNC.RECONVERGENT B0 ;  /* 0x0000000000007941 */ /* 0x000fea0003800200 */
.L_x_13311:
        /* <DEDUP_REMOVED lines=37> */
.L_x_13315:
        /* <DEDUP_REMOVED lines=18> */
.L_x_13316:
[----:B------:R-:W-:Y:S05]  /*2e9a0*/  BSYNC.RECONVERGENT B0 ;  /* 0x0000000000007941 */ /* 0x000fea0003800200 */
.L_x_13314:
        /* <DEDUP_REMOVED lines=37> */
.L_x_13318:
        /* <DEDUP_REMOVED lines=18> */
.L_x_13319:
[----:B------:R-:W-:Y:S05]  /*2ed20*/  BSYNC.RECONVERGENT B0 ;  /* 0x0000000000007941 */ /* 0x000fea0003800200 */
.L_x_13317:
        /* <DEDUP_REMOVED lines=37> */
.L_x_13321:
        /* <DEDUP_REMOVED lines=18> */
.L_x_13322:
[----:B------:R-:W-:Y:S05]  /*2f0a0*/  BSYNC.RECONVERGENT B0 ;  /* 0x0000000000007941 */ /* 0x000fea0003800200 */
.L_x_13320:
        /* <DEDUP_REMOVED lines=37> */
.L_x_13324:
        /* <DEDUP_REMOVED lines=18> */
.L_x_13325:
[----:B------:R-:W-:Y:S05]  /*2f420*/  BSYNC.RECONVERGENT B0 ;  /* 0x0000000000007941 */ /* 0x000fea0003800200 */
.L_x_13323:
        /* <DEDUP_REMOVED lines=37> */
.L_x_13327:
        /* <DEDUP_REMOVED lines=18> */
.L_x_13328:
[----:B------:R-:W-:Y:S05]  /*2f7a0*/  BSYNC.RECONVERGENT B0 ;  /* 0x0000000000007941 */ /* 0x000fea0003800200 */
.L_x_13326:
        /* <DEDUP_REMOVED lines=37> */
.L_x_13330:
        /* <DEDUP_REMOVED lines=18> */
.L_x_13331:
[----:B------:R-:W-:Y:S05]  /*2fb20*/  BSYNC.RECONVERGENT B0 ;  /* 0x0000000000007941 */ /* 0x000fea0003800200 */
.L_x_13329:
        /* <DEDUP_REMOVED lines=37> */
.L_x_13333:
        /* <DEDUP_REMOVED lines=18> */
.L_x_13334:
[----:B------:R-:W-:Y:S05]  /*2fea0*/  BSYNC.RECONVERGENT B0 ;  /* 0x0000000000007941 */ /* 0x000fea0003800200 */
.L_x_13332:
        /* <DEDUP_REMOVED lines=37> */
.L_x_13336:
        /* <DEDUP_REMOVED lines=18> */
.L_x_13337:
[----:B------:R-:W-:Y:S05]  /*30220*/  BSYNC.RECONVERGENT B0 ;  /* 0x0000000000007941 */ /* 0x000fea0003800200 */
.L_x_13335:
        /* <DEDUP_REMOVED lines=37> */
.L_x_13339:
        /* <DEDUP_REMOVED lines=18> */
.L_x_13340:
[----:B------:R-:W-:Y:S05]  /*305a0*/  BSYNC.RECONVERGENT B0 ;  /* 0x0000000000007941 */ /* 0x000fea0003800200 */
.L_x_13338:
        /* <DEDUP_REMOVED lines=37> */
.L_x_13342:
        /* <DEDUP_REMOVED lines=18> */
.L_x_13343:
[----:B------:R-:W-:Y:S05]  /*30920*/  BSYNC.RECONVERGENT B0 ;  /* 0x0000000000007941 */ /* 0x000fea0003800200 */
.L_x_13341:
        /* <DEDUP_REMOVED lines=37> */
.L_x_13345:
        /* <DEDUP_REMOVED lines=18> */
.L_x_13346:
[----:B------:R-:W-:Y:S05]  /*30ca0*/  BSYNC.RECONVERGENT B0 ;  /* 0x0000000000007941 */ /* 0x000fea0003800200 */
.L_x_13344:
        /* <DEDUP_REMOVED lines=37> */
.L_x_13348:
        /* <DEDUP_REMOVED lines=18> */
.L_x_13349:
[----:B------:R-:W-:Y:S05]  /*31020*/  BSYNC.RECONVERGENT B0 ;  /* 0x0000000000007941 */ /* 0x000fea0003800200 */
.L_x_13347:
        /* <DEDUP_REMOVED lines=35> */
[----:B------:R-:W-:Y:S06]  /*31260*/  BRA `(.L_x_13352) ;  /* 0x0000000000407947 */ /* 0x000fec0003800000 */
.L_x_13351:
        /* <DEDUP_REMOVED lines=11> */
[----:B------:R-:W-:-:S04]  /*31320*/  IMAD.X R0, RZ, RZ, ~R7, P0 ;  /* 0x000000ffff007224 */ /* 0x000fc800000e0e07 */
[----:B0-----:R-:W-:Y:S02]  /*31330*/  IMAD R0, R0, UR4, RZ ;  /* 0x0000000400007c24 */ /* 0x001fe4000f8e02ff */
[----:B------:R-:W-:-:S04]  /*31340*/  IMAD.WIDE.U32 R4, R3, UR4, R4 ;  /* 0x0000000403047c25 */ /* 0x000fc8000f8e0004 */
[----:B------:R-:W-:-:S04]  /*31350*/  IMAD R3, R3, UR5, R0 ;  /* 0x0000000503037c24 */ /* 0x000fc8000f8e0200 */
[----:B------:R-:W-:-:S07]  /*31360*/  IMAD.IADD R0, R3, 0x1, R5 ;  /* 0x0000000103007824 */ /* 0x000fce00078e0205 */
.L_x_13352:
[----:B------:R-:W-:Y:S05]  /*31370*/  BSYNC.RECONVERGENT B0 ;  /* 0x0000000000007941 */ /* 0x000fea0003800200 */
.L_x_13350:
        /* <DEDUP_REMOVED lines=32> */
.L_x_13354:
[----:B------:R-:W-:Y:S01]  /*31580*/  IMAD.MOV.U32 R8, RZ, RZ, R6 ;  /* 0x000000ffff087224 */ /* 0x000fe200078e0006 */
[----:B------:R-:W-:Y:S02]  /*31590*/  MOV R10, R7 ;  /* 0x00000007000a7202 */ /* 0x000fe40000000f00 */
[----:B------:R-:W-:-:S07]  /*315a0*/  MOV R9, 0x315c0 ;  /* 0x000315c000097802 */ /* 0x000fce0000000f00 */
[----:B------:R-:W-:Y:S05]  /*315b0*/  CALL.REL.NOINC `($__internal_1_$__cuda_sm20_rem_u64) ;  /* 0x000000c8008c7944 */ /* 0x000fea0003c00000 */
[----:B------:R-:W-:Y:S01]  /*315c0*/  MOV R4, R0 ;  /* 0x0000000000047202 */ /* 0x000fe20000000f00 */
[----:B------:R-:W-:-:S07]  /*315d0*/  IMAD.MOV.U32 R5, RZ, RZ, R3 ;  /* 0x000000ffff057224 */ /* 0x000fce00078e0003 */
.L_x_13355:
[----:B------:R-:W-:Y:S05]  /*315e0*/  BSYNC.RECONVERGENT B0 ;  /* 0x0000000000007941 */ /* 0x000fea0003800200 */
.L_x_13353:
[----:B------:R-:W0:Y:S02]  /*315f0*/  LDCU.64 UR4, c[0x0][0x730] ;  /* 0x0000e600ff0477ac */ /* 0x000e240008000a00 */
[----:B0-----:R-:W-:Y:S02]  /*31600*/  IMAD R3, R5, UR4, RZ ;  /* 0x0000000405037c24 */ /* 0x001fe4000f8e02ff */
[----:B------:R-:W-:-:S04]  /*31610*/  IMAD.WIDE.U32 R20, R4, UR4, R20 ;  /* 0x0000000404147c25 */ /* 0x000fc8000f8e0014 */
[----:B------:R-:W-:-:S05]  /*31620*/  IMAD R3, R4, UR5, R3 ;  /* 0x0000000504037c24 */ /* 0x000fca000f8e0203 */
[----:B------:R-:W-:-:S07]  /*31630*/  IADD3 R21, PT, PT, R21, R3, RZ ;  /* 0x0000000315157210 */ /* 0x000fce0007ffe0ff */
.L_x_13283:
[----:B------:R-:W0:Y:S02]  /*31640*/  LDCU.64 UR4, c[0x0][0x738] ;  /* 0x0000e700ff0477ac */ /* 0x000e240008000a00 */
[----:B0-----:R-:W-:-:S04]  /*31650*/  LEA R4, P0, R20, UR4, 0x1 ;  /* 0x0000000414047c11 */ /* 0x001fc8000f8008ff */
[----:B------:R-:W-:Y:S01]  /*31660*/  LEA.HI.X R5, R20, UR5, R21, 0x1, P0 ;  /* 0x0000000514057c11 */ /* 0x000fe200080f0c15 */
[----:B------:R-:W0:Y:S05]  /*31670*/  LDCU.64 UR4, c[0x0][0x580] ;  /* 0x0000b000ff0477ac */ /* 0x000e2a0008000a00 */
[----:B------:R-:W2:Y:S01]  /*31680*/  LDG.E.U16 R5, desc[UR36][R4.64] ;  /* 0x0000002404057981 */ /* 0x000ea2000c1e1500 */
[----:B------:R-:W-:Y:S01]  /*31690*/  VIADD R16, R16, 0x80 ;  /* 0x0000008010107836 */ /* 0x000fe20000000000 */
[----:B0-----:R-:W-:-:S04]  /*316a0*/  IADD3 R6, P0, PT, R17, UR4, RZ ;  /* 0x0000000411067c10 */ /* 0x001fc8000ff1e0ff */
[----:B------:R-:W-:-:S05]  /*316b0*/  IADD3.X R7, PT, PT, RZ, UR5, RZ, P0, !PT ;  /* 0x00000005ff077c10 */ /* 0x000fca00087fe4ff */
[----:B--2---:R2:W-:Y:S04]  /*316c0*/  STG.E.U16 desc[UR36][R6.64], R5 ;  /* 0x0000000506007986 */ /* 0x0045e8000c101524 */
.L_x_13276:
[----:B------:R-:W-:Y:S05]  /*316d0*/  BSYNC.RECONVERGENT B6 ;  /* 0x0000000000067941 */ /* 0x000fea0003800200 */
.L_x_13275:
[----:B------:R-:W3:Y:S02]  /*316e0*/  LDCU.64 UR4, c[0x0][0x380] ;  /* 0x00007000ff0477ac */ /* 0x000ee40008000a00 */
[----:B---3--:R-:W-:-:S04]  /*316f0*/  ISETP.GE.U32.AND P0, PT, R16, UR4, PT ;  /* 0x0000000410007c0c */ /* 0x008fc8000bf06070 */
[----:B------:R-:W-:-:S13]  /*31700*/  ISETP.GE.AND.EX P0, PT, RZ, UR5, PT, P0 ;  /* 0x00000005ff007c0c */ /* 0x000fda000bf06300 */
[----:B------:R-:W-:Y:S05]  /*31710*/  @P0 EXIT ;  /* 0x000000000000094d */ /* 0x000fea0003800000 */
[----:B------:R-:W3:Y:S01]  /*31720*/  LDCU.64 UR4, c[0x0][0x390] ;  /* 0x00007200ff0477ac */ /* 0x000ee20008000a00 */
[----:B------:R-:W-:Y:S01]  /*31730*/  HFMA2 R4, -RZ, RZ, 0, 0 ;  /* 0x00000000ff047431 */ /* 0x000fe200000001ff */
[----:B012---:R-:W-:Y:S01]  /*31740*/  MOV R5, R16 ;  /* 0x0000001000057202 */ /* 0x007fe20000000f00 */
[----:B------:R-:W0:Y:S01]  /*31750*/  LDCU UR6, c[0x0][0x38c] ;  /* 0x00007180ff0677ac */ /* 0x000e220008000800 */
[----:B------:R-:W-:Y:S01]  /*31760*/  ISETP.NE.AND P0, PT, R22, RZ, PT ;  /* 0x000000ff1600720c */ /* 0x000fe20003f05270 */
        /* <DEDUP_REMOVED lines=293> */
.L_x_13356:
[----:B------:R-:W0:Y:S02]  /*329c0*/  LDCU.128 UR4, c[0x0][0x580] ;  /* 0x0000b000ff0477ac */ /* 0x000e240008000c00 */
[----:B0-----:R-:W-:-:S04]  /*329d0*/  IADD3 R2, P0, PT, R0, UR6, RZ ;  /* 0x0000000600027c10 */ /* 0x001fc8000ff1e0ff */
[----:B------:R-:W-:Y:S01]  /*329e0*/  IADD3.X R3, PT, PT, RZ, UR7, RZ, P0, !PT ;  /* 0x00000007ff037c10 */ /* 0x000fe200087fe4ff */
[----:B------:R-:W0:Y:S04]  /*329f0*/  LDCU.64 UR6, c[0x0][0x590] ;  /* 0x0000b200ff0677ac */ /* 0x000e280008000a00 */
[----:B------:R-:W2:Y:S01]  /*32a00*/  LDG.E.64 R18, desc[UR36][R2.64] ;  /* 0x0000002402127981 */ /* 0x000ea2000c1e1b00 */
[----:B------:R-:W-:Y:S01]  /*32a10*/  IADD3 R16, P2, PT, R17, UR4, RZ ;  /* 0x0000000411107c10 */ /* 0x000fe2000ff5e0ff */
[----:B------:R-:W-:Y:S03]  /*32a20*/  BSSY.RECONVERGENT B6, `(.L_x_13357) ;  /* 0x0000019000067945 */ /* 0x000fe60003800200 */
[----:B------:R-:W-:Y:S01]  /*32a30*/  IADD3.X R17, PT, PT, RZ, UR5, RZ, P2, !PT ;  /* 0x00000005ff117c10 */ /* 0x000fe200097fe4ff */
        /* <DEDUP_REMOVED lines=23> */
.L_x_13358:
[----:B------:R-:W-:Y:S05]  /*32bb0*/  BSYNC.RECONVERGENT B6 ;  /* 0x0000000000067941 */ /* 0x000fea0003800200 */
.L_x_13357:
        /* <DEDUP_REMOVED lines=13> */
[----:B------:R-:W-:Y:S02]  /*32c90*/  IMAD.MOV.U32 R2, RZ, RZ, RZ ;  /* 0x000000ffff027224 */ /* 0x000fe400078e00ff */
[----:B------:R-:W-:Y:S01]  /*32ca0*/  HFMA2 R13, -RZ, RZ, 0, 0 ;  /* 0x00000000ff0d7431 */ /* 0x000fe200000001ff */
[----:B0-----:R-:W0:Y:S01]  /*32cb0*/  I2F.U32.RP R4, UR4 ;  /* 0x0000000400047d06 */ /* 0x001e220008209000 */
[----:B------:R-:W-:-:S07]  /*32cc0*/  ISETP.NE.U32.AND P2, PT, RZ, UR4, PT ;  /* 0x00000004ff007c0c */ /* 0x000fce000bf45070 */
[----:B0-----:R-:W0:Y:S02]  /*32cd0*/  MUFU.RCP R4, R4 ;  /* 0x0000000400047308 */ /* 0x001e240000001000 */
[----:B0-----:R-:W-:-:S06]  /*32ce0*/  IADD3 R5, PT, PT, R4, 0xffffffe, RZ ;  /* 0x0ffffffe04057810 */ /* 0x001fcc0007ffe0ff */
        /* <DEDUP_REMOVED lines=18> */
.L_x_13360:
        /* <DEDUP_REMOVED lines=17> */
.L_x_13361:
[----:B------:R-:W-:Y:S05]  /*32f20*/  BSYNC.RECONVERGENT B0 ;  /* 0x0000000000007941 */ /* 0x000fea0003800200 */
.L_x_13359:
        /* <DEDUP_REMOVED lines=37> */
.L_x_13364:
        /* <DEDUP_REMOVED lines=18> */
.L_x_13365:
[----:B------:R-:W-:Y:S05]  /*332a0*/  BSYNC.RECONVERGENT B0 ;  /* 0x0000000000007941 */ /* 0x000fea0003800200 */
.L_x_13363:
[----:B------:R-:W0:Y:S01]  /*332b0*/  LDCU.64 UR4, c[0x0][0x678] ;  /* 0x0000cf00ff0477ac */ /* 0x000e220008000a00 */
[----:B------:R-:W-:Y:S01]  /*332c0*/  UISETP.NE.AND UP0, UPT, UR41, 0x2, UPT ;  /* 0x000000022900788c */ /* 0x000fe2000bf05270 */
[----:B0-----:R-:W-:Y:S01]  /*332d0*/  IMAD R5, R3, UR4, RZ ;  /* 0x0000000403057c24 */ /* 0x001fe2000f8e02ff */
[----:B------:R-:W-:-:S03]  /*332e0*/  MOV R3, R21 ;  /* 0x0000001500037202 */ /* 0x000fc60000000f00 */
        /* <DEDUP_REMOVED lines=34> */
.L_x_13367:
        /* <DEDUP_REMOVED lines=18> */
.L_x_13368:
[----:B------:R-:W-:Y:S05]  /*33630*/  BSYNC.RECONVERGENT B0 ;  /* 0x0000000000007941 */ /* 0x000fea0003800200 */
.L_x_13366:
        /* <DEDUP_REMOVED lines=38> */
.L_x_13370:
        /* <DEDUP_REMOVED lines=18> */
.L_x_13371:
[----:B------:R-:W-:Y:S05]  /*339c0*/  BSYNC.RECONVERGENT B0 ;  /* 0x0000000000007941 */ /* 0x000fea0003800200 */
.L_x_13369:
        /* <DEDUP_REMOVED lines=38> */
.L_x_13373:
        /* <DEDUP_REMOVED lines=18> */
.L_x_13374:
[----:B------:R-:W-:Y:S05]  /*33d50*/  BSYNC.RECONVERGENT B0 ;  /* 0x0000000000007941 */ /* 0x000fea0003800200 */
.L_x_13372:
        /* <DEDUP_REMOVED lines=38> */
.L_x_13376:
        /* <DEDUP_REMOVED lines=18> */
.L_x_13377:
[----:B------:R-:W-:Y:S05]  /*340e0*/  BSYNC.RECONVERGENT B0 ;  /* 0x0000000000007941 */ /* 0x000fea0003800200 */
.L_x_13375:
        /* <DEDUP_REMOVED lines=38> */
.L_x_13379:
        /* <DEDUP_REMOVED lines=18> */
.L_x_13380:
[----:B------:R-:W-:Y:S05]  /*34470*/  BSYNC.RECONVERGENT B0 ;  /* 0x0000000000007941 */ /* 0x000fea0003800200 */
.L_x_13378:
        /* <DEDUP_REMOVED lines=38> */
.L_x_13382:
        /* <DEDUP_REMOVED lines=18> */
.L_x_13383:
[----:B------:R-:W-:Y:S05]  /*34800*/  BSYNC.RECONVERGENT B0 ;  /* 0x0000000000007941 */ /* 0x000fea0003800200 */
.L_x_13381:
        /* <DEDUP_REMOVED lines=38> */
.L_x_13385:
        /* <DEDUP_REMOVED lines=18> */
.L_x_13386:
[----:B------:R-:W-:Y:S05]  /*34b90*/  BSYNC.RECONVERGENT B0 ;  /* 0x0000000000007941 */ /* 0x000fea0003800200 */
.L_x_13384:
        /* <DEDUP_REMOVED lines=38> */
.L_x_13388:
        /* <DEDUP_REMOVED lines=18> */
.L_x_13389:
[----:B------:R-:W-:Y:S05]  /*34f20*/  BSYNC.RECONVERGENT B0 ;  /* 0x0000000000007941 */ /* 0x000fea0003800200 */
.L_x_13387:
        /* <DEDUP_REMOVED lines=38> */
.L_x_13391:
        /* <DEDUP_REMOVED lines=18> */
.L_x_13392:
[----:B------:R-:W-:Y:S05]  /*352b0*/  BSYNC.RECONVERGENT B0 ;  /* 0x0000000000007941 */ /* 0x000fea0003800200 */
.L_x_13390:
        /* <DEDUP_REMOVED lines=38> */
.L_x_13394:
        /* <DEDUP_REMOVED lines=18> */
.L_x_13395:
[----:B------:R-:W-:Y:S05]  /*35640*/  BSYNC.RECONVERGENT B0 ;  /* 0x0000000000007941 */ /* 0x000fea0003800200 */
.L_x_13393:
        /* <DEDUP_REMOVED lines=38> */
.L_x_13397:
        /* <DEDUP_REMOVED lines=18> */
.L_x_13398:
[----:B------:R-:W-:Y:S05]  /*359d0*/  BSYNC.RECONVERGENT B0 ;  /* 0x0000000000007941 */ /* 0x000fea0003800200 */
.L_x_13396:
        /* <DEDUP_REMOVED lines=38> */
.L_x_13400:
        /* <DEDUP_REMOVED lines=18> */
.L_x_13401:
[----:B------:R-:W-:Y:S05]  /*35d60*/  BSYNC.RECONVERGENT B0 ;  /* 0x0000000000007941 */ /* 0x000fea0003800200 */
.L_x_13399:
        /* <DEDUP_REMOVED lines=38> */
.L_x_13403:
        /* <DEDUP_REMOVED lines=18> */
.L_x_13404:
[----:B------:R-:W-:Y:S05]  /*360f0*/  BSYNC.RECONVERGENT B0 ;  /* 0x0000000000007941 */ /* 0x000fea0003800200 */
.L_x_13402:
        /* <DEDUP_REMOVED lines=38> */
.L_x_13406:
        /* <DEDUP_REMOVED lines=18> */
.L_x_13407:
[----:B------:R-:W-:Y:S05]  /*36480*/  BSYNC.RECONVERGENT B0 ;  /* 0x0000000000007941 */ /* 0x000fea0003800200 */
.L_x_13405:
        /* <DEDUP_REMOVED lines=38> */
.L_x_13409:
        /* <DEDUP_REMOVED lines=18> */
.L_x_13410:
[----:B------:R-:W-:Y:S05]  /*36810*/  BSYNC.RECONVERGENT B0 ;  /* 0x0000000000007941 */ /* 0x000fea0003800200 */
.L_x_13408:
        /* <DEDUP_REMOVED lines=38> */
.L_x_13412:
        /* <DEDUP_REMOVED lines=18> */
.L_x_13413:
[----:B------:R-:W-:Y:S05]  /*36ba0*/  BSYNC.RECONVERGENT B0 ;  /* 0x0000000000007941 */ /* 0x000fea0003800200 */
.L_x_13411:
        /* <DEDUP_REMOVED lines=38> */
.L_x_13415:
        /* <DEDUP_REMOVED lines=18> */
.L_x_13416:
[----:B------:R-:W-:Y:S05]  /*36f30*/  BSYNC.RECONVERGENT B0 ;  /* 0x0000000000007941 */ /* 0x000fea0003800200 */
.L_x_13414:
        /* <DEDUP_REMOVED lines=38> */
.L_x_13418:
        /* <DEDUP_REMOVED lines=18> */
.L_x_13419:
[----:B------:R-:W-:Y:S05]  /*372c0*/  BSYNC.RECONVERGENT B0 ;  /* 0x0000000000007941 */ /* 0x000fea0003800200 */
.L_x_13417:
        /* <DEDUP_REMOVED lines=38> */
.L_x_13421:
        /* <DEDUP_REMOVED lines=18> */
.L_x_13422:
[----:B------:R-:W-:Y:S05]  /*37650*/  BSYNC.RECONVERGENT B0 ;  /* 0x0000000000007941 */ /* 0x000fea0003800200 */
.L_x_13420:
        /* <DEDUP_REMOVED lines=38> */
.L_x_13424:
        /* <DEDUP_REMOVED lines=18> */
.L_x_13425:
[----:B------:R-:W-:Y:S05]  /*379e0*/  BSYNC.RECONVERGENT B0 ;  /* 0x0000000000007941 */ /* 0x000fea0003800200 */
.L_x_13423:
        /* <DEDUP_REMOVED lines=38> */
.L_x_13427:
        /* <DEDUP_REMOVED lines=18> */
.L_x_13428:
[----:B------:R-:W-:Y:S05]  /*37d70*/  BSYNC.RECONVERGENT B0 ;  /* 0x0000000000007941 */ /* 0x000fea0003800200 */
.L_x_13426:
        /* <DEDUP_REMOVED lines=37> */
.L_x_13430:
        /* <DEDUP_REMOVED lines=16> */
.L_x_13431:
[----:B------:R-:W-:Y:S05]  /*380d0*/  BSYNC.RECONVERGENT B0 ;  /* 0x0000000000007941 */ /* 0x000fea0003800200 */
.L_x_13429:
        /* <DEDUP_REMOVED lines=33> */
.L_x_13433:
[----:B------:R-:W-:Y:S01]  /*382f0*/  IMAD.MOV.U32 R8, RZ, RZ, R6 ;  /* 0x000000ffff087224 */ /* 0x000fe200078e0006 */
[----:B------:R-:W-:Y:S02]  /*38300*/  MOV R10, R7 ;  /* 0x00000007000a7202 */ /* 0x000fe40000000f00 */
[----:B------:R-:W-:-:S07]  /*38310*/  MOV R9, 0x38330 ;  /* 0x0003833000097802 */ /* 0x000fce0000000f00 */
[----:B------:R-:W-:Y:S05]  /*38320*/  CALL.REL.NOINC `($__internal_1_$__cuda_sm20_rem_u64) ;  /* 0x0000005c00307944 */ /* 0x000fea0003c00000 */
[----:B------:R-:W-:Y:S01]  /*38330*/  MOV R4, R0 ;  /* 0x0000000000047202 */ /* 0x000fe20000000f00 */
[----:B------:R-:W-:-:S07]  /*38340*/  IMAD.MOV.U32 R5, RZ, RZ, R3 ;  /* 0x000000ffff057224 */ /* 0x000fce00078e0003 */
.L_x_13434:
[----:B------:R-:W-:Y:S05]  /*38350*/  BSYNC.RECONVERGENT B0 ;  /* 0x0000000000007941 */ /* 0x000fea0003800200 */
.L_x_13432:
[----:B------:R-:W0:Y:S01]  /*38360*/  LDCU.64 UR4, c[0x0][0x730] ;  /* 0x0000e600ff0477ac */ /* 0x000e220008000a00 */
[----:B------:R-:W-:Y:S01]  /*38370*/  MOV R3, R21 ;  /* 0x0000001500037202 */ /* 0x000fe20000000f00 */
[----:B0-----:R-:W-:Y:S02]  /*38380*/  IMAD R5, R5, UR4, RZ ;  /* 0x0000000405057c24 */ /* 0x001fe4000f8e02ff */
[----:B------:R-:W-:-:S04]  /*38390*/  IMAD.WIDE.U32 R2, R4, UR4, R2 ;  /* 0x0000000404027c25 */ /* 0x000fc8000f8e0002 */
[----:B------:R-:W-:-:S05]  /*383a0*/  IMAD R5, R4, UR5, R5 ;  /* 0x0000000504057c24 */ /* 0x000fca000f8e0205 */
[----:B------:R-:W-:-:S07]  /*383b0*/  IADD3 R21, PT, PT, R3, R5, RZ ;  /* 0x0000000503157210 */ /* 0x000fce0007ffe0ff */
.L_x_13362:
[----:B------:R-:W0:Y:S02]  /*383c0*/  LDCU.64 UR4, c[0x0][0x738] ;  /* 0x0000e700ff0477ac */ /* 0x000e240008000a00 */
[----:B0-----:R-:W-:-:S04]  /*383d0*/  LEA R4, P0, R2, UR4, 0x1 ;  /* 0x0000000402047c11 */ /* 0x001fc8000f8008ff */
[----:B------:R-:W-:-:S06]  /*383e0*/  LEA.HI.X R5, R2, UR5, R21, 0x1, P0 ;  /* 0x0000000502057c11 */ /* 0x000fcc00080f0c15 */
[----:B------:R-:W2:Y:S04]  /*383f0*/  LDG.E.U16 R5, desc[UR36][R4.64] ;  /* 0x0000002404057981 */ /* 0x000ea8000c1e1500 */
[----:B--2---:R-:W-:Y:S01]  /*38400*/  STG.E.U16 desc[UR36][R16.64], R5 ;  /* 0x0000000510007986 */ /* 0x004fe2000c101524 */
[----:B------:R-:W-:Y:S05]  /*38410*/  EXIT ;  /* 0x000000000000794d */ /* 0x000fea0003800000 */
.L_x_13093:
[----:B------:R-:W0:Y:S01]  /*38420*/  LDCU.64 UR4, c[0x0][0x380] ;  /* 0x00007000ff0477ac */ /* 0x000e220008000a00 */
[----:B------:R-:W-:Y:S01]  /*38430*/  VIADD R18, R18, 0xffffffff ;  /* 0xffffffff12127836 */ /* 0x000fe20000000000 */
[----:B------:R-:W-:Y:S04]  /*38440*/  BSSY.RECONVERGENT B6, `(.L_x_13435) ;  /* 0x000015e000067945 */ /* 0x000fe80003800200 */
[----:B------:R-:W-:-:S04]  /*38450*/  VIMNMX.U32 R17, PT, PT, R18, 0x18, PT ;  /* 0x0000001812117848 */ /* 0x000fc80003fe0000 */
[----:B------:R-:W-:Y:S02]  /*38460*/  IADD3 R17, PT, PT, R17, 0x1, RZ ;  /* 0x0000000111117810 */ /* 0x000fe40007ffe0ff */
        /* <DEDUP_REMOVED lines=301> */
.L_x_13437:
        /* <DEDUP_REMOVED lines=29> */
.L_x_13439:
[----:B------:R-:W-:Y:S05]  /*39910*/  BSYNC.RECONVERGENT B7 ;  /* 0x0000000000077941 */ /* 0x000fea0003800200 */
.L_x_13438:
[----:B------:R-:W0:Y:S01]  /*39920*/  LDCU.64 UR4, c[0x0][0x590] ;  /* 0x0000b200ff0477ac */ /* 0x000e220008000a00 */
[--C-:B------:R-:W-:Y:S02]  /*39930*/  SHF.R.S32.HI R3, RZ, 0x1f, R23.reuse ;  /* 0x0000001fff037819 */ /* 0x100fe40000011417 */
[----:B------:R-:W-:Y:S01]  /*39940*/  SHF.R.S32.HI R5, RZ, 0x1f, R23 ;  /* 0x0000001fff057819 */ /* 0x000fe20000011417 */
[----:B------:R-:W1:Y:S01]  /*39950*/  LDCU.64 UR6, c[0x0][0x738] ;  /* 0x0000e700ff0677ac */ /* 0x000e620008000a00 */
[----:B0-----:R-:W-:Y:S02]  /*39960*/  LOP3.LUT R3, R3, UR4, RZ, 0xc0, !PT ;  /* 0x0000000403037c12 */ /* 0x001fe4000f8ec0ff */
[----:B------:R-:W-:Y:S01]  /*39970*/  LOP3.LUT R5, R5, UR5, RZ, 0xc0, !PT ;  /* 0x0000000505057c12 */ /* 0x000fe2000f8ec0ff */
[----:B------:R-:W0:Y:S01]  /*39980*/  LDCU.64 UR4, c[0x0][0x580] ;  /* 0x0000b000ff0477ac */ /* 0x000e220008000a00 */
[----:B------:R-:W-:-:S05]  /*39990*/  IADD3 R0, P0, PT, R22, R3, RZ ;  /* 0x0000000316007210 */ /* 0x000fca0007f1e0ff */
[----:B------:R-:W-:Y:S01]  /*399a0*/  IMAD.X R23, R23, 0x1, R5, P0 ;  /* 0x0000000117177824 */ /* 0x000fe200000e0605 */
[----:B-1----:R-:W-:-:S04]  /*399b0*/  LEA R2, P0, R0, UR6, 0x1 ;  /* 0x0000000600027c11 */ /* 0x002fc8000f8008ff */
[----:B------:R-:W-:-:S06]  /*399c0*/  LEA.HI.X R3, R0, UR7, R23, 0x1, P0 ;  /* 0x0000000700037c11 */ /* 0x000fcc00080f0c17 */
[----:B------:R-:W2:Y:S01]  /*399d0*/  LDG.E.U16 R3, desc[UR36][R2.64] ;  /* 0x0000002402037981 */ /* 0x000ea2000c1e1500 */
[----:B0-----:R-:W-:Y:S02]  /*399e0*/  IADD3 R4, P0, PT, R19, UR4, RZ ;  /* 0x0000000413047c10 */ /* 0x001fe4000ff1e0ff */
[----:B------:R-:W-:Y:S02]  /*399f0*/  IADD3 R16, PT, PT, R16, 0x80, RZ ;  /* 0x0000008010107810 */ /* 0x000fe40007ffe0ff */
[----:B------:R-:W-:-:S05]  /*39a00*/  IADD3.X R5, PT, PT, RZ, UR5, RZ, P0, !PT ;  /* 0x00000005ff057c10 */ /* 0x000fca00087fe4ff */
[----:B--2---:R0:W-:Y:S04]  /*39a10*/  STG.E.U16 desc[UR36][R4.64], R3 ;  /* 0x0000000304007986 */ /* 0x0041e8000c101524 */
.L_x_13436:
[----:B------:R-:W-:Y:S05]  /*39a20*/  BSYNC.RECONVERGENT B6 ;  /* 0x0000000000067941 */ /* 0x000fea0003800200 */
.L_x_13435:
        /* <DEDUP_REMOVED lines=303> */
.L_x_13442:
        /* <DEDUP_REMOVED lines=29> */
.L_x_13444:
[----:B------:R-:W-:Y:S05]  /*3aef0*/  BSYNC.RECONVERGENT B7 ;  /* 0x0000000000077941 */ /* 0x000fea0003800200 */
.L_x_13443:
[----:B------:R-:W0:Y:S01]  /*3af00*/  LDCU.64 UR4, c[0x0][0x590] ;  /* 0x0000b200ff0477ac */ /* 0x000e220008000a00 */
[--C-:B------:R-:W-:Y:S02]  /*3af10*/  SHF.R.S32.HI R3, RZ, 0x1f, R23.reuse ;  /* 0x0000001fff037819 */ /* 0x100fe40000011417 */
[----:B------:R-:W-:Y:S01]  /*3af20*/  SHF.R.S32.HI R5, RZ, 0x1f, R23 ;  /* 0x0000001fff057819 */ /* 0x000fe20000011417 */
[----:B------:R-:W1:Y:S01]  /*3af30*/  LDCU.64 UR6, c[0x0][0x738] ;  /* 0x0000e700ff0677ac */ /* 0x000e620008000a00 */
[----:B0-----:R-:W-:Y:S02]  /*3af40*/  LOP3.LUT R3, R3, UR4, RZ, 0xc0, !PT ;  /* 0x0000000403037c12 */ /* 0x001fe4000f8ec0ff */
[----:B------:R-:W-:Y:S01]  /*3af50*/  LOP3.LUT R5, R5, UR5, RZ, 0xc0, !PT ;  /* 0x0000000505057c12 */ /* 0x000fe2000f8ec0ff */
[----:B------:R-:W0:Y:S01]  /*3af60*/  LDCU.64 UR4, c[0x0][0x580] ;  /* 0x0000b000ff0477ac */ /* 0x000e220008000a00 */
[----:B------:R-:W-:-:S04]  /*3af70*/  IADD3 R0, P0, PT, R22, R3, RZ ;  /* 0x0000000316007210 */ /* 0x000fc80007f1e0ff */
[----:B------:R-:W-:Y:S02]  /*3af80*/  IADD3.X R23, PT, PT, R23, R5, RZ, P0, !PT ;  /* 0x0000000517177210 */ /* 0x000fe400007fe4ff */
[----:B-1----:R-:W-:-:S04]  /*3af90*/  LEA R2, P0, R0, UR6, 0x1 ;  /* 0x0000000600027c11 */ /* 0x002fc8000f8008ff */
[----:B------:R-:W-:-:S06]  /*3afa0*/  LEA.HI.X R3, R0, UR7, R23, 0x1, P0 ;  /* 0x0000000700037c11 */ /* 0x000fcc00080f0c17 */
[----:B------:R-:W2:Y:S01]  /*3afb0*/  LDG.E.U16 R3, desc[UR36][R2.64] ;  /* 0x0000002402037981 */ /* 0x000ea2000c1e1500 */
[----:B0-----:R-:W-:Y:S01]  /*3afc0*/  IADD3 R4, P0, PT, R19, UR4, RZ ;  /* 0x0000000413047c10 */ /* 0x001fe2000ff1e0ff */
[----:B------:R-:W-:-:S03]  /*3afd0*/  VIADD R16, R16, 0x80 ;  /* 0x0000008010107836 */ /* 0x000fc60000000000 */
[----:B------:R-:W-:-:S05]  /*3afe0*/  IADD3.X R5, PT, PT, RZ, UR5, RZ, P0, !PT ;  /* 0x00000005ff057c10 */ /* 0x000fca00087fe4ff */
[----:B--2---:R1:W-:Y:S04]  /*3aff0*/  STG.E.U16 desc[UR36][R4.64], R3 ;  /* 0x0000000304007986 */ /* 0x0043e8000c101524 */
.L_x_13441:
[----:B------:R-:W-:Y:S05]  /*3b000*/  BSYNC.RECONVERGENT B6 ;  /* 0x0000000000067941 */ /* 0x000fea0003800200 */
.L_x_13440:
[----:B------:R-:W2:Y:S01]  /*3b010*/  LDCU.64 UR4, c[0x0][0x380] ;  /* 0x00007000ff0477ac */ /* 0x000ea20008000a00 */
[----:B------:R-:W-:Y:S01]  /*3b020*/  BSSY.RECONVERGENT B6, `(.L_x_13445) ;  /* 0x000015c000067945 */ /* 0x000fe20003800200 */
[----:B--2---:R-:W-:-:S04]  /*3b030*/  ISETP.GE.U32.AND P0, PT, R16, UR4, PT ;  /* 0x0000000410007c0c */ /* 0x004fc8000bf06070 */
[----:B------:R-:W-:-:S13]  /*3b040*/  ISETP.GE.AND.EX P0, PT, RZ, UR5, PT, P0 ;  /* 0x00000005ff007c0c */ /* 0x000fda000bf06300 */
[----:B------:R-:W-:Y:S05]  /*3b050*/  @P0 BRA `(.L_x_13446) ;  /* 0x0000001400600947 */ /* 0x000fea0003800000 */
[----:B------:R-:W2:Y:S01]  /*3b060*/  LDCU.64 UR4, c[0x0][0x390] ;  /* 0x00007200ff0477ac */ /* 0x000ea20008000a00 */
[----:B------:R-:W-:Y:S01]  /*3b070*/  HFMA2 R2, -RZ, RZ, 0, 0 ;  /* 0x00000000ff027431 */ /* 0x000fe200000001ff */
[----:B01----:R-:W-:Y:S01]  /*3b080*/  MOV R3, R16 ;  /* 0x0000001000037202 */ /* 0x003fe20000000f00 */
        /* <DEDUP_REMOVED lines=295> */
.L_x_13447:
        /* <DEDUP_REMOVED lines=23> */
[----:B---3--:R-:W-:-:S02]  /*3c470*/  MOV R6, UR6 ;  /* 0x0000000600067c02 */ /* 0x008fc40008000f00 */
[----:B------:R-:W-:Y:S01]  /*3c480*/  MOV R7, UR7 ;  /* 0x0000000700077c02 */ /* 0x000fe20008000f00 */
[----:B----4-:R-:W-:Y:S01]  /*3c490*/  IMAD.U32 R10, RZ, RZ, UR8 ;  /* 0x00000008ff0a7e24 */ /* 0x010fe2000f8e00ff */
[----:B-1----:R-:W-:-:S07]  /*3c4a0*/  MOV R11, UR9 ;  /* 0x00000009000b7c02 */ /* 0x002fce0008000f00 */
[----:B------:R-:W-:-:S07]  /*3c4b0*/  LEPC R20, `(.L_x_13449) ;  /* 0x000000001014794e */ /* 0x000fce0000000000 */
[----:B--2---:R-:W-:Y:S05]  /*3c4c0*/  CALL.ABS.NOINC R2 ;  /* 0x0000000002007343 */ /* 0x004fea0003c00000 */
.L_x_13449:
[----:B------:R-:W-:Y:S05]  /*3c4d0*/  BSYNC.RECONVERGENT B7 ;  /* 0x0000000000077941 */ /* 0x000fea0003800200 */
.L_x_13448:
        /* <DEDUP_REMOVED lines=12> */
[----:B0-----:R-:W-:Y:S02]  /*3c5a0*/  IADD3 R4, P0, PT, R19, UR4, RZ ;  /* 0x0000000413047c10 */ /* 0x001fe4000ff1e0ff */
[----:B------:R-:W-:-:S03]  /*3c5b0*/  IADD3 R16, PT, PT, R16, 0x80, RZ ;  /* 0x0000008010107810 */ /* 0x000fc60007ffe0ff */
[----:B------:R-:W-:-:S05]  /*3c5c0*/  IMAD.X R5, RZ, RZ, UR5, P0 ;  /* 0x00000005ff057e24 */ /* 0x000fca00080e06ff */
[----:B--2---:R2:W-:Y:S03]  /*3c5d0*/  STG.E.U16 desc[UR36][R4.64], R3 ;  /* 0x0000000304007986 */ /* 0x0045e6000c101524 */
.L_x_13446:
[----:B------:R-:W-:Y:S05]  /*3c5e0*/  BSYNC.RECONVERGENT B6 ;  /* 0x0000000000067941 */ /* 0x000fea0003800200 */
.L_x_13445:
[----:B------:R-:W3:Y:S02]  /*3c5f0*/  LDCU.64 UR4, c[0x0][0x380] ;  /* 0x00007000ff0477ac */ /* 0x000ee40008000a00 */
[----:B---3--:R-:W-:-:S04]  /*3c600*/  ISETP.GE.U32.AND P0, PT, R16, UR4, PT ;  /* 0x0000000410007c0c */ /* 0x008fc8000bf06070 */
[----:B------:R-:W-:-:S13]  /*3c610*/  ISETP.GE.AND.EX P0, PT, RZ, UR5, PT, P0 ;  /* 0x00000005ff007c0c */ /* 0x000fda000bf06300 */
[----:B------:R-:W-:Y:S05]  /*3c620*/  @P0 EXIT ;  /* 0x000000000000094d */ /* 0x000fea0003800000 */
[----:B------:R-:W3:Y:S01]  /*3c630*/  LDCU.64 UR4, c[0x0][0x390] ;  /* 0x00007200ff0477ac */ /* 0x000ee20008000a00 */
[----:B------:R-:W-:Y:S02]  /*3c640*/  HFMA2 R2, -RZ, RZ, 0, 0 ;  /* 0x00000000ff027431 */ /* 0x000fe400000001ff */
[----:B012---:R-:W-:Y:S01]  /*3c650*/  IMAD.MOV.U32 R3, RZ, RZ, R16 ;  /* 0x000000ffff037224 */ /* 0x007fe200078e0010 */
        /* <DEDUP_REMOVED lines=285> */
[----:B------:R-:W-:-:S04]  /*3d830*/  IMAD.MOV R4, RZ, RZ, -R7 ;  /* 0x000000ffff047224 */ /* 0x000fc800078e0a07 */
        /* <DEDUP_REMOVED lines=9> */
.L_x_13450:
[----:B------:R-:W0:Y:S02]  /*3d8d0*/  LDCU.128 UR4, c[0x0][0x580] ;  /* 0x0000b000ff0477ac */ /* 0x000e240008000c00 */
[----:B0-----:R-:W-:-:S04]  /*3d8e0*/  IADD3 R4, P0, PT, R0, UR6, RZ ;  /* 0x0000000600047c10 */ /* 0x001fc8000ff1e0ff */
[----:B------:R-:W-:Y:S01]  /*3d8f0*/  IADD3.X R5, PT, PT, RZ, UR7, RZ, P0, !PT ;  /* 0x00000007ff057c10 */ /* 0x000fe200087fe4ff */
[----:B------:R-:W0:Y:S04]  /*3d900*/  LDCU.64 UR6, c[0x0][0x590] ;  /* 0x0000b200ff0677ac */ /* 0x000e280008000a00 */
[----:B------:R-:W2:Y:S01]  /*3d910*/  LDG.E.64 R18, desc[UR36][R4.64] ;  /* 0x0000002404127981 */ /* 0x000ea2000c1e1b00 */
[----:B------:R-:W-:Y:S01]  /*3d920*/  IADD3 R16, P2, PT, R3, UR4, RZ ;  /* 0x0000000403107c10 */ /* 0x000fe2000ff5e0ff */
[----:B------:R-:W-:Y:S04]  /*3d930*/  BSSY.RECONVERGENT B6, `(.L_x_13451) ;  /* 0x0000019000067945 */ /* 0x000fe80003800200 */
[----:B------:R-:W-:Y:S01]  /*3d940*/  IMAD.X R17, RZ, RZ, UR5, P2 ;  /* 0x00000005ff117e24 */ /* 0x000fe200090e06ff */
        /* <DEDUP_REMOVED lines=23> */
.L_x_13452:
[----:B------:R-:W-:Y:S05]  /*3dac0*/  BSYNC.RECONVERGENT B6 ;  /* 0x0000000000067941 */ /* 0x000fea0003800200 */
.L_x_13451:
[----:B------:R-:W0:Y:S01]  /*3dad0*/  LDCU.64 UR4, c[0x0][0x590] ;  /* 0x0000b200ff0477ac */ /* 0x000e220008000a00 */
[--C-:B------:R-:W-:Y:S02]  /*3dae0*/  SHF.R.S32.HI R3, RZ, 0x1f, R19.reuse ;  /* 0x0000001fff037819 */ /* 0x100fe40000011413 */
[----:B------:R-:W-:Y:S01]  /*3daf0*/  SHF.R.S32.HI R5, RZ, 0x1f, R19 ;  /* 0x0000001fff057819 */ /* 0x000fe20000011413 */
[----:B------:R-:W1:Y:S01]  /*3db00*/  LDCU.64 UR6, c[0x0][0x738] ;  /* 0x0000e700ff0677ac */ /* 0x000e620008000a00 */
[----:B0-----:R-:W-:Y:S02]  /*3db10*/  LOP3.LUT R3, R3, UR4, RZ, 0xc0, !PT ;  /* 0x0000000403037c12 */ /* 0x001fe4000f8ec0ff */
[----:B------:R-:W-:Y:S02]  /*3db20*/  LOP3.LUT R5, R5, UR5, RZ, 0xc0, !PT ;  /* 0x0000000505057c12 */ /* 0x000fe4000f8ec0ff */
[----:B------:R-:W-:-:S04]  /*3db30*/  IADD3 R0, P0, PT, R18, R3, RZ ;  /* 0x0000000312007210 */ /* 0x000fc80007f1e0ff */
[----:B------:R-:W-:Y:S02]  /*3db40*/  IADD3.X R19, PT, PT, R19, R5, RZ, P0, !PT ;  /* 0x0000000513137210 */ /* 0x000fe400007fe4ff */
[----:B-1----:R-:W-:-:S04]  /*3db50*/  LEA R2, P0, R0, UR6, 0x1 ;  /* 0x0000000600027c11 */ /* 0x002fc8000f8008ff */
[----:B------:R-:W-:-:S06]  /*3db60*/  LEA.HI.X R3, R0, UR7, R19, 0x1, P0 ;  /* 0x0000000700037c11 */ /* 0x000fcc00080f0c13 */
[----:B------:R-:W2:Y:S04]  /*3db70*/  LDG.E.U16 R3, desc[UR36][R2.64] ;  /* 0x0000002402037981 */ /* 0x000ea8000c1e1500 */
[----:B--2---:R-:W-:Y:S01]  /*3db80*/  STG.E.U16 desc[UR36][R16.64], R3 ;  /* 0x0000000310007986 */ /* 0x004fe2000c101524 */
[----:B------:R-:W-:Y:S05]  /*3db90*/  EXIT ;  /* 0x000000000000794d */ /* 0x000fea0003800000 */
        .weak           $__internal_0_$__cuda_sm20_div_u64
        .type           $__internal_0_$__cuda_sm20_div_u64,@function
        .size           $__internal_0_$__cuda_sm20_div_u64,($__internal_1_$__cuda_sm20_rem_u64 - $__internal_0_$__cuda_sm20_div_u64)
$__internal_0_$__cuda_sm20_div_u64:
[----:B------:R-:W-:-:S06]  /*3dba0*/  MOV R5, R3 ;  /* 0x0000000300057202 */ /* 0x000fcc0000000f00 */
[----:B------:R-:W0:Y:S08]  /*3dbb0*/  I2F.U64.RP R5, R4 ;  /* 0x0000000400057312 */ /* 0x000e300000309000 */
[----:B0-----:R-:W0:Y:S02]  /*3dbc0*/  MUFU.RCP R5, R5 ;  /* 0x0000000500057308 */ /* 0x001e240000001000 */
[----:B0-----:R-:W-:-:S06]  /*3dbd0*/  VIADD R5, R5, 0x1ffffffe ;  /* 0x1ffffffe05057836 */ /* 0x001fcc0000000000 */
[----:B------:R-:W0:Y:S02]  /*3dbe0*/  F2I.U64.TRUNC R18, R5 ;  /* 0x0000000500127311 */ /* 0x000e24000020d800 */
[----:B0-----:R-:W-:Y:S01]  /*3dbf0*/  IMAD.WIDE.U32 R6, R18, R4, RZ ;  /* 0x0000000412067225 */ /* 0x001fe200078e00ff */
[----:B------:R-:W-:-:S03]  /*3dc00*/  MOV R15, R18 ;  /* 0x00000012000f7202 */ /* 0x000fc60000000f00 */
[----:B------:R-:W-:Y:S01]  /*3dc10*/  IMAD R7, R18, R3, R7 ;  /* 0x0000000312077224 */ /* 0x000fe200078e0207 */
[----:B------:R-:W-:-:S03]  /*3dc20*/  IADD3 R5, P0, PT, RZ, -R6, RZ ;  /* 0x80000006ff057210 */ /* 0x000fc60007f1e0ff */
[----:B------:R-:W-:Y:S02]  /*3dc30*/  IMAD R6, R19, R4, R7 ;  /* 0x0000000413067224 */ /* 0x000fe400078e0207 */
[----:B------:R-:W-:-:S03]  /*3dc40*/  IMAD.HI.U32 R14, R18, R5, RZ ;  /* 0x00000005120e7227 */ /* 0x000fc600078e00ff */
[----:B------:R-:W-:-:S05]  /*3dc50*/  IADD3.X R6, PT, PT, RZ, ~R6, RZ, P0, !PT ;  /* 0x80000006ff067210 */ /* 0x000fca00007fe4ff */
[----:B------:R-:W-:-:S04]  /*3dc60*/  IMAD.WIDE.U32 R14, P0, R18, R6, R14 ;  /* 0x00000006120e7225 */ /* 0x000fc8000780000e */
[C---:B------:R-:W-:Y:S02]  /*3dc70*/  IMAD R7, R19.reuse, R6, RZ ;  /* 0x0000000613077224 */ /* 0x040fe400078e02ff */
[----:B------:R-:W-:-:S04]  /*3dc80*/  IMAD.HI.U32 R5, P1, R19, R5, R14 ;  /* 0x0000000513057227 */ /* 0x000fc8000782000e */
[----:B------:R-:W-:Y:S01]  /*3dc90*/  IMAD.HI.U32 R6, R19, R6, RZ ;  /* 0x0000000613067227 */ /* 0x000fe200078e00ff */
[----:B------:R-:W-:-:S03]  /*3dca0*/  IADD3 R15, P2, PT, R7, R5, RZ ;  /* 0x00000005070f7210 */ /* 0x000fc60007f5e0ff */
[----:B------:R-:W-:Y:S02]  /*3dcb0*/  IMAD.X R6, R6, 0x1, R19, P0 ;  /* 0x0000000106067824 */ /* 0x000fe400000e0613 */
[----:B------:R-:W-:-:S03]  /*3dcc0*/  IMAD.WIDE.U32 R18, R15, R4, RZ ;  /* 0x000000040f127225 */ /* 0x000fc600078e00ff */
[----:B------:R-:W-:Y:S01]  /*3dcd0*/  IADD3.X R6, PT, PT, RZ, RZ, R6, P2, P1 ;  /* 0x000000ffff067210 */ /* 0x000fe200017e2406 */
        /* <DEDUP_REMOVED lines=10> */
[----:B------:R-:W-:Y:S01]  /*3dd80*/  IMAD.MOV.U32 R15, RZ, RZ, RZ ;  /* 0x000000ffff0f7224 */ /* 0x000fe200078e00ff */
[----:B------:R-:W-:Y:S01]  /*3dd90*/  IADD3.X R6, PT, PT, R7, R6, RZ, P0, !PT ;  /* 0x0000000607067210 */ /* 0x000fe200007fe4ff */
[----:B------:R-:W-:-:S03]  /*3dda0*/  IMAD.HI.U32 R14, R5, R10, RZ ;  /* 0x0000000a050e7227 */ /* 0x000fc600078e00ff */
[----:B------:R-:W-:Y:S01]  /*3ddb0*/  IADD3.X R6, PT, PT, RZ, RZ, R6, P2, P1 ;  /* 0x000000ffff067210 */ /* 0x000fe200017e2406 */
[----:B------:R-:W-:-:S04]  /*3ddc0*/  IMAD.WIDE.U32 R14, R5, R9, R14 ;  /* 0x00000009050e7225 */ /* 0x000fc800078e000e */
[C---:B------:R-:W-:Y:S02]  /*3ddd0*/  IMAD R5, R6.reuse, R9, RZ ;  /* 0x0000000906057224 */ /* 0x040fe400078e02ff */
[----:B------:R-:W-:-:S04]  /*3dde0*/  IMAD.HI.U32 R7, P0, R6, R10, R14 ;  /* 0x0000000a06077227 */ /* 0x000fc8000780000e */
[----:B------:R-:W-:Y:S01]  /*3ddf0*/  IMAD.HI.U32 R6, R6, R9, RZ ;  /* 0x0000000906067227 */ /* 0x000fe200078e00ff */
[----:B------:R-:W-:-:S04]  /*3de00*/  IADD3 R5, P1, PT, R5, R7, RZ ;  /* 0x0000000705057210 */ /* 0x000fc80007f3e0ff */
[----:B------:R-:W-:Y:S01]  /*3de10*/  IADD3.X R6, PT, PT, R6, RZ, RZ, P0, !PT ;  /* 0x000000ff06067210 */ /* 0x000fe200007fe4ff */
[----:B------:R-:W-:-:S03]  /*3de20*/  IMAD.WIDE.U32 R14, R5, R4, RZ ;  /* 0x00000004050e7225 */ /* 0x000fc600078e00ff */
[----:B------:R-:W-:Y:S01]  /*3de30*/  IADD3.X R6, PT, PT, RZ, R6, RZ, P1, !PT ;  /* 0x00000006ff067210 */ /* 0x000fe20000ffe4ff */
[----:B------:R-:W-:Y:S01]  /*3de40*/  IMAD R8, R5, R3, R15 ;  /* 0x0000000305087224 */ /* 0x000fe200078e020f */
[----:B------:R-:W-:-:S03]  /*3de50*/  IADD3 R7, P1, PT, -R14, R10, RZ ;  /* 0x0000000a0e077210 */ /* 0x000fc60007f3e1ff */
[-C--:B------:R-:W-:Y:S01]  /*3de60*/  IMAD R8, R6, R4.reuse, R8 ;  /* 0x0000000406087224 */ /* 0x080fe200078e0208 */
[----:B------:R-:W-:Y:S02]  /*3de70*/  ISETP.GE.U32.AND P0, PT, R7, R4, PT ;  /* 0x000000040700720c */ /* 0x000fe40003f06070 */
[----:B------:R-:W-:Y:S01]  /*3de80*/  IADD3 R10, P2, PT, -R4, R7, RZ ;  /* 0x00000007040a7210 */ /* 0x000fe20007f5e1ff */
[----:B------:R-:W-:Y:S01]  /*3de90*/  IMAD.X R8, R9, 0x1, ~R8, P1 ;  /* 0x0000000109087824 */ /* 0x000fe200008e0e08 */
[----:B------:R-:W-:-:S04]  /*3dea0*/  IADD3 R11, P1, PT, R5, 0x1, RZ ;  /* 0x00000001050b7810 */ /* 0x000fc80007f3e0ff */
[----:B------:R-:W-:Y:S02]  /*3deb0*/  ISETP.GE.U32.AND.EX P0, PT, R8, R3, PT, P0 ;  /* 0x000000030800720c */ /* 0x000fe40003f06100 */
[----:B------:R-:W-:Y:S02]  /*3dec0*/  IADD3.X R9, PT, PT, ~R3, R8, RZ, P2, !PT ;  /* 0x0000000803097210 */ /* 0x000fe400017fe5ff */
[----:B------:R-:W-:Y:S02]  /*3ded0*/  IADD3.X R14, PT, PT, RZ, R6, RZ, P1, !PT ;  /* 0x00000006ff0e7210 */ /* 0x000fe40000ffe4ff */
[----:B------:R-:W-:Y:S02]  /*3dee0*/  SEL R10, R10, R7, P0 ;  /* 0x000000070a0a7207 */ /* 0x000fe40000000000 */
[----:B------:R-:W-:Y:S02]  /*3def0*/  SEL R11, R11, R5, P0 ;  /* 0x000000050b0b7207 */ /* 0x000fe40000000000 */
[----:B------:R-:W-:-:S02]  /*3df00*/  SEL R9, R9, R8, P0 ;  /* 0x0000000809097207 */ /* 0x000fc40000000000 */
[----:B------:R-:W-:Y:S02]  /*3df10*/  SEL R6, R14, R6, P0 ;  /* 0x000000060e067207 */ /* 0x000fe40000000000 */
[----:B------:R-:W-:Y:S02]  /*3df20*/  ISETP.GE.U32.AND P0, PT, R10, R4, PT ;  /* 0x000000040a00720c */ /* 0x000fe40003f06070 */
[----:B------:R-:W-:Y:S02]  /*3df30*/  IADD3 R5, P2, PT, R11, 0x1, RZ ;  /* 0x000000010b057810 */ /* 0x000fe40007f5e0ff */
[----:B------:R-:W-:Y:S02]  /*3df40*/  ISETP.NE.U32.AND P1, PT, R4, RZ, PT ;  /* 0x000000ff0400720c */ /* 0x000fe40003f25070 */
[----:B------:R-:W-:Y:S01]  /*3df50*/  ISETP.GE.U32.AND.EX P0, PT, R9, R3, PT, P0 ;  /* 0x000000030900720c */ /* 0x000fe20003f06100 */
[----:B------:R-:W-:Y:S01]  /*3df60*/  IMAD.X R4, RZ, RZ, R6, P2 ;  /* 0x000000ffff047224 */ /* 0x000fe200010e0606 */
[----:B------:R-:W-:-:S02]  /*3df70*/  ISETP.NE.AND.EX P1, PT, R3, RZ, PT, P1 ;  /* 0x000000ff0300720c */ /* 0x000fc40003f25310 */
[----:B------:R-:W-:Y:S02]  /*3df80*/  SEL R5, R5, R11, P0 ;  /* 0x0000000b05057207 */ /* 0x000fe40000000000 */
[----:B------:R-:W-:Y:S02]  /*3df90*/  SEL R4, R4, R6, P0 ;  /* 0x0000000604047207 */ /* 0x000fe40000000000 */
[----:B------:R-:W-:Y:S01]  /*3dfa0*/  SEL R6, R5, 0xffffffff, P1 ;  /* 0xffffffff05067807 */ /* 0x000fe20000800000 */
[----:B------:R-:W-:Y:S01]  /*3dfb0*/  HFMA2 R5, -RZ, RZ, 0, 0 ;  /* 0x00000000ff057431 */ /* 0x000fe200000001ff */
[----:B------:R-:W-:Y:S02]  /*3dfc0*/  SEL R7, R4, 0xffffffff, P1 ;  /* 0xffffffff04077807 */ /* 0x000fe40000800000 */
[----:B------:R-:W-:-:S04]  /*3dfd0*/  MOV R4, R0 ;  /* 0x0000000000047202 */ /* 0x000fc80000000f00 */
[----:B------:R-:W-:Y:S05]  /*3dfe0*/  RET.REL.NODEC R4 `(_ZN2at6native24index_elementwise_kernelILi128ELi4EZNS0_20cuda_take_put_kernelIN3c108BFloat16ElZZZZZNS0_11take_kernelERNS_14TensorIteratorERKNS_10TensorBaseEENKUlvE_clEvENKUlvE10_clEvENKUlvE_clEvENKUlvE0_clEvEUlRS4_lE_EEvS6_S9_RKT1_EUliE_EEvlSG_) ;  /* 0xfffffc2004047950 */ /* 0x000fea0003c3ffff */
        .weak           $__internal_1_$__cuda_sm20_rem_u64
        .type           $__internal_1_$__cuda_sm20_rem_u64,@function
        .size           $__internal_1_$__cuda_sm20_rem_u64,(.L_x_41782 - $__internal_1_$__cuda_sm20_rem_u64)
$__internal_1_$__cuda_sm20_rem_u64:
[----:B------:R-:W0:Y:S08]  /*3dff0*/  I2F.U64.RP R0, UR38 ;  /* 0x0000002600007d12 */ /* 0x000e300008309000 */
[----:B0-----:R-:W0:Y:S02]  /*3e000*/  MUFU.RCP R0, R0 ;  /* 0x0000000000007308 */ /* 0x001e240000001000 */
[----:B0-----:R-:W-:-:S06]  /*3e010*/  VIADD R4, R0, 0x1ffffffe ;  /* 0x1ffffffe00047836 */ /* 0x001fcc0000000000 */
[----:B------:R-:W0:Y:S02]  /*3e020*/  F2I.U64.TRUNC R4, R4 ;  /* 0x0000000400047311 */ /* 0x000e24000020d800 */
[----:B0-----:R-:W-:-:S04]  /*3e030*/  IMAD.WIDE.U32 R6, R4, UR38, RZ ;  /* 0x0000002604067c25 */ /* 0x001fc8000f8e00ff */
[C---:B------:R-:W-:Y:S01]  /*3e040*/  IMAD R3, R4.reuse, UR39, R7 ;  /* 0x0000002704037c24 */ /* 0x040fe2000f8e0207 */
[----:B------:R-:W-:Y:S02]  /*3e050*/  IADD3 R11, P0, PT, RZ, -R6, RZ ;  /* 0x80000006ff0b7210 */ /* 0x000fe40007f1e0ff */
[----:B------:R-:W-:Y:S01]  /*3e060*/  MOV R7, R4 ;  /* 0x0000000400077202 */ /* 0x000fe20000000f00 */
[----:B------:R-:W-:Y:S02]  /*3e070*/  IMAD R3, R5, UR38, R3 ;  /* 0x0000002605037c24 */ /* 0x000fe4000f8e0203 */
        /* <DEDUP_REMOVED lines=8> */
[----:B------:R-:W-:-:S03]  /*3e100*/  IMAD.WIDE.U32 R4, R7, UR38, RZ ;  /* 0x0000002607047c25 */ /* 0x000fc6000f8e00ff */
[----:B------:R-:W-:Y:S01]  /*3e110*/  IADD3.X R3, PT, PT, RZ, RZ, R0, P2, P1 ;  /* 0x000000ffff037210 */ /* 0x000fe200017e2400 */
[----:B------:R-:W-:Y:S01]  /*3e120*/  IMAD R0, R7, UR39, R5 ;  /* 0x0000002707007c24 */ /* 0x000fe2000f8e0205 */
[----:B------:R-:W-:-:S03]  /*3e130*/  IADD3 R5, P0, PT, RZ, -R4, RZ ;  /* 0x80000004ff057210 */ /* 0x000fc60007f1e0ff */
        /* <DEDUP_REMOVED lines=18> */
[----:B------:R-:W-:-:S03]  /*3e260*/  IMAD.WIDE.U32 R4, R3, UR38, RZ ;  /* 0x0000002603047c25 */ /* 0x000fc6000f8e00ff */
[----:B------:R-:W-:Y:S01]  /*3e270*/  IADD3.X R0, PT, PT, RZ, R0, RZ, P1, !PT ;  /* 0x00000000ff007210 */ /* 0x000fe20000ffe4ff */
[----:B------:R-:W-:Y:S01]  /*3e280*/  IMAD R3, R3, UR39, R5 ;  /* 0x0000002703037c24 */ /* 0x000fe2000f8e0205 */
[----:B------:R-:W-:-:S03]  /*3e290*/  IADD3 R8, P1, PT, -R4, R8, RZ ;  /* 0x0000000804087210 */ /* 0x000fc60007f3e1ff */
[----:B------:R-:W-:Y:S01]  /*3e2a0*/  IMAD R0, R0, UR38, R3 ;  /* 0x0000002600007c24 */ /* 0x000fe2000f8e0203 */
[----:B------:R-:W-:-:S03]  /*3e2b0*/  ISETP.GE.U32.AND P0, PT, R8, UR38, PT ;  /* 0x0000002608007c0c */ /* 0x000fc6000bf06070 */
[----:B------:R-:W-:Y:S01]  /*3e2c0*/  IMAD.X R3, R10, 0x1, ~R0, P1 ;  /* 0x000000010a037824 */ /* 0x000fe200008e0e00 */
[----:B------:R-:W-:-:S04]  /*3e2d0*/  IADD3 R5, P1, PT, R8, -UR38, RZ ;  /* 0x8000002608057c10 */ /* 0x000fc8000ff3e0ff */
[C---:B------:R-:W-:Y:S02]  /*3e2e0*/  ISETP.GE.U32.AND.EX P0, PT, R3.reuse, UR39, PT, P0 ;  /* 0x0000002703007c0c */ /* 0x040fe4000bf06100 */
[----:B------:R-:W-:Y:S02]  /*3e2f0*/  IADD3.X R4, PT, PT, R3, ~UR39, RZ, P1, !PT ;  /* 0x8000002703047c10 */ /* 0x000fe40008ffe4ff */
[----:B------:R-:W-:Y:S02]  /*3e300*/  SEL R5, R5, R8, P0 ;  /* 0x0000000805057207 */ /* 0x000fe40000000000 */
[----:B------:R-:W-:Y:S02]  /*3e310*/  SEL R4, R4, R3, P0 ;  /* 0x0000000304047207 */ /* 0x000fe40000000000 */
[C---:B------:R-:W-:Y:S02]  /*3e320*/  ISETP.GE.U32.AND P0, PT, R5.reuse, UR38, PT ;  /* 0x0000002605007c0c */ /* 0x040fe4000bf06070 */
[----:B------:R-:W-:-:S02]  /*3e330*/  IADD3 R0, P2, PT, R5, -UR38, RZ ;  /* 0x8000002605007c10 */ /* 0x000fc4000ff5e0ff */
[C---:B------:R-:W-:Y:S02]  /*3e340*/  ISETP.GE.U32.AND.EX P0, PT, R4.reuse, UR39, PT, P0 ;  /* 0x0000002704007c0c */ /* 0x040fe4000bf06100 */
[----:B------:R-:W-:Y:S02]  /*3e350*/  IADD3.X R3, PT, PT, R4, ~UR39, RZ, P2, !PT ;  /* 0x8000002704037c10 */ /* 0x000fe400097fe4ff */
[----:B------:R-:W-:Y:S01]  /*3e360*/  SEL R0, R0, R5, P0 ;  /* 0x0000000500007207 */ /* 0x000fe20000000000 */
[----:B------:R-:W-:Y:S01]  /*3e370*/  HFMA2 R5, -RZ, RZ, 0, 0 ;  /* 0x00000000ff057431 */ /* 0x000fe200000001ff */
[----:B------:R-:W-:Y:S02]  /*3e380*/  ISETP.NE.U32.AND P1, PT, RZ, UR38, PT ;  /* 0x00000026ff007c0c */ /* 0x000fe4000bf25070 */
[----:B------:R-:W-:Y:S02]  /*3e390*/  SEL R3, R3, R4, P0 ;  /* 0x0000000403037207 */ /* 0x000fe40000000000 */
[----:B------:R-:W-:-:S02]  /*3e3a0*/  MOV R4, R9 ;  /* 0x0000000900047202 */ /* 0x000fc40000000f00 */
[----:B------:R-:W-:-:S04]  /*3e3b0*/  ISETP.NE.AND.EX P1, PT, RZ, UR39, PT, P1 ;  /* 0x00000027ff007c0c */ /* 0x000fc8000bf25310 */
[----:B------:R-:W-:Y:S02]  /*3e3c0*/  SEL R0, R0, 0xffffffff, P1 ;  /* 0xffffffff00007807 */ /* 0x000fe40000800000 */
[----:B------:R-:W-:Y:S01]  /*3e3d0*/  SEL R3, R3, 0xffffffff, P1 ;  /* 0xffffffff03037807 */ /* 0x000fe20000800000 */
[----:B------:R-:W-:Y:S06]  /*3e3e0*/  RET.REL.NODEC R4 `(_ZN2at6native24index_elementwise_kernelILi128ELi4EZNS0_20cuda_take_put_kernelIN3c108BFloat16ElZZZZZNS0_11take_kernelERNS_14TensorIteratorERKNS_10TensorBaseEENKUlvE_clEvENKUlvE10_clEvENKUlvE_clEvENKUlvE0_clEvEUlRS4_lE_EEvS6_S9_RKT1_EUliE_EEvlSG_) ;  /* 0xfffffc1c04047950 */ /* 0x000fec0003c3ffff */
.L_x_13453:
        /* <DEDUP_REMOVED lines=9> */
.L_x_41782:


//--------------------- .text._ZN2at6native24index_elementwise_kernelILi128ELi4EZNS0_20cuda_take_put_kernelIN3c108BFloat16EiZZZZZNS0_11take_kernelERNS_14TensorIteratorERKNS_10TensorBaseEENKUlvE_clEvENKUlvE10_clEvENKUlvE_clEvENKUlvE_clEvEUlRS4_iE_EEvS6_S9_RKT1_EUliE_EEvlSG_ --------------------------
	.section	.text._ZN2at6native24index_elementwise_kernelILi128ELi4EZNS0_20cuda_take_put_kernelIN3c108BFloat16EiZZZZZNS0_11take_kernelERNS_14TensorIteratorERKNS_10TensorBaseEENKUlvE_clEvENKUlvE10_clEvENKUlvE_clEvENKUlvE_clEvEUlRS4_iE_EEvS6_S9_RKT1_EUliE_EEvlSG_,"ax",@progbits
	.align	128
        .global         _ZN2at6native24index_elementwise_kernelILi128ELi4EZNS0_20cuda_take_put_kernelIN3c108BFloat16EiZZZZZNS0_11take_kernelERNS_14TensorIteratorERKNS_10TensorBaseEENKUlvE_clEvENKUlvE10_clEvENKUlvE_clEvENKUlvE_clEvEUlRS4_iE_EEvS6_S9_RKT1_EUliE_EEvlSG_
        .type           _ZN2at6native24index_elementwise_kernelILi128ELi4EZNS0_20cuda_take_put_kernelIN3c108BFloat16EiZZZZZNS0_11take_kernelERNS_14TensorIteratorERKNS_10TensorBaseEENKUlvE_clEvENKUlvE10_clEvENKUlvE_clEvENKUlvE_clEvEUlRS4_iE_EEvS6_S9_RKT1_EUliE_EEvlSG_,@function
        .size           _ZN2at6native24index_elementwise_kernelILi128ELi4EZNS0_20cuda_take_put_kernelIN3c108BFloat16EiZZZZZNS0_11take_kernelERNS_14TensorIteratorERKNS_10TensorBaseEENKUlvE_clEvENKUlvE10_clEvENKUlvE_clEvENKUlvE_clEvEUlRS4_iE_EEvS6_S9_RKT1_EUliE_EEvlSG_,(.L_x_41943 - _ZN2at6native24index_elementwise_kernelILi128ELi4EZNS0_20cuda_take_put_kernelIN3c108BFloat16EiZZZZZNS0_11take_kernelERNS_14TensorIteratorERKNS_10TensorBaseEENKUlvE_clEvENKUlvE10_clEvENKUlvE_clEvENKUlvE_clEvEUlRS4_iE_EEvS6_S9_RKT1_EUliE_EEvlSG_)
        .other          _ZN2at6native24index_elementwise_kernelILi128ELi4EZNS0_20cuda_take_put_kernelIN3c108BFloat16EiZZZZZNS0_11take_kernelERNS_14TensorIteratorERKNS_10TensorBaseEENKUlvE_clEvENKUlvE10_clEvENKUlvE_clEvENKUlvE_clEvEUlRS4_iE_EEvS6_S9_RKT1_EUliE_EEvlSG_,@"STO_CUDA_ENTRY STV_DEFAULT"
_ZN2at6native24index_elementwise_kernelILi128ELi4EZNS0_20cuda_take_put_kernelIN3c108BFloat16EiZZZZZNS0_11take_kernelERNS_14TensorIteratorERKNS_10TensorBaseEENKUlvE_clEvENKUlvE10_clEvENKUlvE_clEvENKUlvE_clEvEUlRS4_iE_EEvS6_S9_RKT1_EUliE_EEvlSG_:
.text._ZN2at6native24index_elementwise_kernelILi128ELi4EZNS0_20cuda_take_put_kernelIN3c108BFloat16EiZZZZZNS0_11take_kernelERNS_14TensorIteratorERKNS_10TensorBaseEENKUlvE_clEvENKUlvE10_clEvENKUlvE_clEvENKUlvE_clEvEUlRS4_iE_EEvS6_S9_RKT1_EUliE_EEvlSG_:
[----:B------:R-:W0:Y:S08]  /*0000*/  LDC R1, c[0x0][0x37c] ;  /* 0x0000df00ff017b82 */ /* 0x000e300000000800 */
[----:B------:R-:W1:Y:S01]  /*0010*/  LDC R19, c[0x0][0x388] ;  /* 0x0000e200ff137b82 */ /* 0x000e620000000800 */
[----:B------:R-:W2:Y:S01]  /*0020*/  S2R R23, SR_TID.X ;  /* 0x0000000000177919 */ /* 0x000ea20000002100 */
[----:B------:R-:W3:Y:S01]  /*0030*/  LDCU.64 UR36, c[0x0][0x358] ;  /* 0x00006b00ff2477ac */ /* 0x000ee20008000a00 */
[----:B------:R-:W4:Y:S05]  /*0040*/  LDCU.U8 UR5, c[0x0][0x598] ;  /* 0x0000b300ff0577ac */ /* 0x000f2a0008000000 */
[----:B------:R-:W5:Y:S01]  /*0050*/  S2UR UR4, SR_CTAID.X ;  /* 0x00000000000479c3 */ /* 0x000f620000002500 */
[----:B-1----:R-:W-:Y:S01]  /*0060*/  ISETP.NE.AND P0, PT, R19, RZ, PT ;  /* 0x000000ff1300720c */ /* 0x002fe20003f05270 */
[----:B-----5:R-:W-:-:S06]  /*0070*/  USHF.L.U32 UR4, UR4, 0x9, URZ ;  /* 0x0000000904047899 */ /* 0x020fcc00080006ff */
[----:B--2---:R-:W-:-:S06]  /*0080*/  LOP3.LUT R23, R23, UR4, RZ, 0xfc, !PT ;  /* 0x0000000417177c12 */ /* 0x004fcc000f8efcff */
[----:B0--34-:R-:W-:Y:S05]  /*0090*/  @P0 BRA `(.L_x_13454) ;  /* 0x0000006000b80947 */ /* 0x019fea0003800000 */
[----:B------:R-:W-:-:S09]  /*00a0*/  UISETP.NE.AND UP0, UPT, UR5, URZ, UPT ;  /* 0x000000ff0500728c */ /* 0x000fd2000bf05270 */
[----:B------:R-:W-:Y:S05]  /*00b0*/  BRA.U UP0, `(.L_x_13455) ;  /* 0x0000005500f87547 */ /* 0x000fea000b800000 */
[----:B------:R-:W0:Y:S02]  /*00c0*/  LDC R18, c[0x0][0x59c] ;  /* 0x00016700ff127b82 */ /* 0x000e240000000800 */
[----:B0-----:R-:W-:-:S13]  /*00d0*/  ISETP.NE.AND P0, PT, R18, RZ, PT ;  /* 0x000000ff1200720c */ /* 0x001fda0003f05270 */
[----:B------:R-:W-:Y:S05]  /*00e0*/  @P0 BRA `(.L_x_13456) ;  /* 0x0000000800480947 */ /* 0x000fea0003800000 */
        /* <DEDUP_REMOVED lines=31> */
.L_x_13459:
[----:B------:R-:W0:Y:S02]  /*02e0*/  LDC.64 R2, c[0x0][0x730] ;  /* 0x0001cc00ff027b82 */ /* 0x000e240000000a00 */
[----:B0-----:R-:W2:Y:S06]  /*02f0*/  LDG.E.U16 R3, desc[UR36][R2.64] ;  /* 0x0000002402037981 */ /* 0x001eac000c1e1500 */
[----:B------:R-:W2:Y:S01]  /*0300*/  LDC.64 R4, c[0x0][0x580] ;  /* 0x00016000ff047b82 */ /* 0x000ea20000000a00 */
[----:B------:R-:W-:Y:S01]  /*0310*/  IADD3 R23, PT, PT, R23, 0x80, RZ ;  /* 0x0000008017177810 */ /* 0x000fe20007ffe0ff */
[----:B--2---:R0:W-:Y:S06]  /*0320*/  STG.E.U16 desc[UR36][R4.64], R3 ;  /* 0x0000000304007986 */ /* 0x0041ec000c101524 */
.L_x_13458:
[----:B------:R-:W-:Y:S05]  /*0330*/  BSYNC.RECONVERGENT B6 ;  /* 0x0000000000067941 */ /* 0x000fea0003800200 */
.L_x_13457:
        /* <DEDUP_REMOVED lines=31> */
.L_x_13462:
[----:B------:R-:W0:Y:S02]  /*0530*/  LDC.64 R2, c[0x0][0x730] ;  /* 0x0001cc00ff027b82 */ /* 0x000e240000000a00 */
[----:B0-----:R-:W2:Y:S06]  /*0540*/  LDG.E.U16 R3, desc[UR36][R2.64] ;  /* 0x0000002402037981 */ /* 0x001eac000c1e1500 */
[----:B------:R-:W2:Y:S01]  /*0550*/  LDC.64 R4, c[0x0][0x580] ;  /* 0x00016000ff047b82 */ /* 0x000ea20000000a00 */
[----:B------:R-:W-:Y:S01]  /*0560*/  IADD3 R23, PT, PT, R23, 0x80, RZ ;  /* 0x0000008017177810 */ /* 0x000fe20007ffe0ff */
[----:B--2---:R1:W-:Y:S06]  /*0570*/  STG.E.U16 desc[UR36][R4.64], R3 ;  /* 0x0000000304007986 */ /* 0x0043ec000c101524 */
.L_x_13461:
[----:B------:R-:W-:Y:S05]  /*0580*/  BSYNC.RECONVERGENT B6 ;  /* 0x0000000000067941 */ /* 0x000fea0003800200 */
.L_x_13460:
        /* <DEDUP_REMOVED lines=31> */
.L_x_13465:
[----:B------:R-:W0:Y:S02]  /*0780*/  LDC.64 R2, c[0x0][0x730] ;  /* 0x0001cc00ff027b82 */ /* 0x000e240000000a00 */
[----:B0-----:R-:W2:Y:S06]  /*0790*/  LDG.E.U16 R3, desc[UR36][R2.64] ;  /* 0x0000002402037981 */ /* 0x001eac000c1e1500 */
[----:B------:R-:W2:Y:S01]  /*07a0*/  LDC.64 R4, c[0x0][0x580] ;  /* 0x00016000ff047b82 */ /* 0x000ea20000000a00 */
[----:B------:R-:W-:Y:S01]  /*07b0*/  VIADD R23, R23, 0x80 ;  /* 0x0000008017177836 */ /* 0x000fe20000000000 */
[----:B--2---:R2:W-:Y:S06]  /*07c0*/  STG.E.U16 desc[UR36][R4.64], R3 ;  /* 0x0000000304007986 */ /* 0x0045ec000c101524 */
.L_x_13464:
[----:B------:R-:W-:Y:S05]  /*07d0*/  BSYNC.RECONVERGENT B6 ;  /* 0x0000000000067941 */ /* 0x000fea0003800200 */
.L_x_13463:
        /* <DEDUP_REMOVED lines=30> */
.L_x_13466:
[----:B------:R-:W0:Y:S02]  /*09c0*/  LDC.64 R2, c[0x0][0x730] ;  /* 0x0001cc00ff027b82 */ /* 0x000e240000000a00 */
[----:B0-----:R-:W2:Y:S06]  /*09d0*/  LDG.E.U16 R3, desc[UR36][R2.64] ;  /* 0x0000002402037981 */ /* 0x001eac000c1e1500 */
[----:B------:R-:W2:Y:S02]  /*09e0*/  LDC.64 R4, c[0x0][0x580] ;  /* 0x00016000ff047b82 */ /* 0x000ea40000000a00 */
[----:B--2---:R-:W-:Y:S01]  /*09f0*/  STG.E.U16 desc[UR36][R4.64], R3 ;  /* 0x0000000304007986 */ /* 0x004fe2000c101524 */
[----:B------:R-:W-:Y:S05]  /*0a00*/  EXIT ;  /* 0x000000000000794d */ /* 0x000fea0003800000 */
.L_x_13456:
        /* <DEDUP_REMOVED lines=22> */
[----:B------:R-:W-:Y:S01]  /*0b70*/  MOV R13, RZ ;  /* 0x000000ff000d7202 */ /* 0x000fe20000000f00 */
[----:B------:R-:W1:Y:S01]  /*0b80*/  LDCU.64 UR6, c[0x4][0x4c0] ;  /* 0x01009800ff0677ac */ /* 0x000e620008000a00 */
[----:B------:R-:W2:Y:S01]  /*0b90*/  LDC.64 R14, c[0x4][R14] ;  /* 0x010000000e0e7b82 */ /* 0x000ea20000000a00 */
[----:B------:R-:W3:Y:S01]  /*0ba0*/  LDCU.64 UR8, c[0x4][0x308] ;  /* 0x01006100ff0877ac */ /* 0x000ee20008000a00 */
[----:B0-----:R-:W-:Y:S01]  /*0bb0*/  IMAD.U32 R4, RZ, RZ, UR4 ;  /* 0x00000004ff047e24 */ /* 0x001fe2000f8e00ff */
[----:B------:R-:W-:-:S02]  /*0bc0*/  MOV R5, UR5 ;  /* 0x0000000500057c02 */ /* 0x000fc40008000f00 */
[----:B-1----:R-:W-:Y:S01]  /*0bd0*/  MOV R6, UR6 ;  /* 0x0000000600067c02 */ /* 0x002fe20008000f00 */
[----:B------:R-:W-:Y:S01]  /*0be0*/  IMAD.U32 R7, RZ, RZ, UR7 ;  /* 0x00000007ff077e24 */ /* 0x000fe2000f8e00ff */
[----:B---3--:R-:W-:Y:S02]  /*0bf0*/  MOV R10, UR8 ;  /* 0x00000008000a7c02 */ /* 0x008fe40008000f00 */
[----:B------:R-:W-:-:S07]  /*0c00*/  MOV R11, UR9 ;  /* 0x00000009000b7c02 */ /* 0x000fce0008000f00 */
[----:B------:R-:W-:-:S07]  /*0c10*/  LEPC R20, `(.L_x_13469) ;  /* 0x000000001014794e */ /* 0x000fce0000000000 */
[----:B--2---:R-:W-:Y:S05]  /*0c20*/  CALL.ABS.NOINC R14 ;  /* 0x000000000e007343 */ /* 0x004fea0003c00000 */
.L_x_13469:
[----:B------:R-:W0:Y:S01]  /*0c30*/  LDC R17, c[0x0][0x590] ;  /* 0x00016400ff117b82 */ /* 0x000e220000000800 */
[----:B------:R-:W-:-:S07]  /*0c40*/  ISETP.GE.AND P0, PT, R16, RZ, PT ;  /* 0x000000ff1000720c */ /* 0x000fce0003f06270 */
[----:B------:R-:W1:Y:S08]  /*0c50*/  LDC.64 R6, c[0x0][0x5a0] ;  /* 0x00016800ff067b82 */ /* 0x000e700000000a00 */
[----:B------:R-:W2:Y:S01]  /*0c60*/  LDC R5, c[0x0][0x5a8] ;  /* 0x00016a00ff057b82 */ /* 0x000ea20000000800 */
[----:B0-----:R-:W-:-:S07]  /*0c70*/  IMAD.IADD R17, R16, 0x1, R17 ;  /* 0x0000000110117824 */ /* 0x001fce00078e0211 */
[----:B------:R-:W0:Y:S01]  /*0c80*/  LDC R9, c[0x0][0x6cc] ;  /* 0x0001b300ff097b82 */ /* 0x000e220000000800 */
[----:B------:R-:W-:Y:S01]  /*0c90*/  SEL R17, R17, R16, !P0 ;  /* 0x0000001011117207 */ /* 0x000fe20004000000 */
[----:B------:R-:W-:Y:S01]  /*0ca0*/  HFMA2 R16, -RZ, RZ, 0, 0 ;  /* 0x00000000ff107431 */ /* 0x000fe200000001ff */
[----:B------:R-:W-:-:S04]  /*0cb0*/  ISETP.NE.AND P0, PT, R18, RZ, PT ;  /* 0x000000ff1200720c */ /* 0x000fc80003f05270 */
[----:B-1----:R-:W-:-:S05]  /*0cc0*/  IMAD.HI.U32 R4, R17, R7, R16 ;  /* 0x0000000711047227 */ /* 0x002fca00078e0010 */
[----:B--2---:R-:W-:-:S04]  /*0cd0*/  SHF.R.U32.HI R5, RZ, R5, R4 ;  /* 0x00000005ff057219 */ /* 0x004fc80000011604 */
[----:B------:R-:W-:-:S05]  /*0ce0*/  IADD3 R3, PT, PT, -R5, RZ, RZ ;  /* 0x000000ff05037210 */ /* 0x000fca0007ffe1ff */
[----:B------:R-:W-:-:S04]  /*0cf0*/  IMAD R0, R3, R6, R17 ;  /* 0x0000000603007224 */ /* 0x000fc800078e0211 */
[----:B0-----:R-:W-:Y:S01]  /*0d00*/  IMAD R0, R0, R9, RZ ;  /* 0x0000000900007224 */ /* 0x001fe200078e02ff */
[----:B------:R-:W-:Y:S06]  /*0d10*/  @!P0 BRA `(.L_x_13470) ;  /* 0x0000001000148947 */ /* 0x000fec0003800000 */
[----:B------:R-:W0:Y:S01]  /*0d20*/  LDC.64 R6, c[0x0][0x5b0] ;  /* 0x00016c00ff067b82 */ /* 0x000e220000000a00 */
[----:B------:R-:W-:Y:S01]  /*0d30*/  IMAD.MOV.U32 R4, RZ, RZ, RZ ;  /* 0x000000ffff047224 */ /* 0x000fe200078e00ff */
[----:B------:R-:W-:-:S06]  /*0d40*/  ISETP.NE.AND P0, PT, R2, 0x2, PT ;  /* 0x000000020200780c */ /* 0x000fcc0003f05270 */
[----:B------:R-:W1:Y:S08]  /*0d50*/  LDC R8, c[0x0][0x5ac] ;  /* 0x00016b00ff087b82 */ /* 0x000e700000000800 */
[----:B------:R-:W2:Y:S01]  /*0d60*/  LDC R9, c[0x0][0x6d0] ;  /* 0x0001b400ff097b82 */ /* 0x000ea20000000800 */
[----:B0-----:R-:W-:-:S05]  /*0d70*/  IMAD.HI.U32 R6, R5, R6, R4 ;  /* 0x0000000605067227 */ /* 0x001fca00078e0004 */
[----:B------:R-:W-:-:S04]  /*0d80*/  SHF.R.U32.HI R7, RZ, R7, R6 ;  /* 0x00000007ff077219 */ /* 0x000fc80000011606 */
[----:B------:R-:W-:-:S05]  /*0d90*/  IADD3 R3, PT, PT, -R7, RZ, RZ ;  /* 0x000000ff07037210 */ /* 0x000fca0007ffe1ff */
[----:B-1----:R-:W-:-:S04]  /*0da0*/  IMAD R5, R3, R8, R5 ;  /* 0x0000000803057224 */ /* 0x002fc800078e0205 */
[----:B--2---:R-:W-:Y:S01]  /*0db0*/  IMAD R0, R5, R9, R0 ;  /* 0x0000000905007224 */ /* 0x004fe200078e0200 */
[----:B------:R-:W-:Y:S06]  /*0dc0*/  @!P0 BRA `(.L_x_13470) ;  /* 0x0000000c00e88947 */ /* 0x000fec0003800000 */
[----:B------:R-:W0:Y:S01]  /*0dd0*/  LDC.64 R8, c[0x0][0x5b8] ;  /* 0x00016e00ff087b82 */ /* 0x000e220000000a00 */
[----:B------:R-:W-:Y:S02]  /*0de0*/  MOV R6, RZ ;  /* 0x000000ff00067202 */ /* 0x000fe40000000f00 */
[----:B------:R-:W-:-:S05]  /*0df0*/  ISETP.NE.AND P0, PT, R2, 0x3, PT ;  /* 0x000000030200780c */ /* 0x000fca0003f05270 */
[----:B------:R-:W1:Y:S08]  /*0e00*/  LDC R5, c[0x0][0x5c0] ;  /* 0x00017000ff057b82 */ /* 0x000e700000000800 */
[----:B------:R-:W2:Y:S01]  /*0e10*/  LDC R10, c[0x0][0x6d4] ;  /* 0x0001b500ff0a7b82 */ /* 0x000ea20000000800 */
[----:B0-----:R-:W-:-:S05]  /*0e20*/  IMAD.HI.U32 R4, R7, R9, R6 ;  /* 0x0000000907047227 */ /* 0x001fca00078e0006 */
[----:B-1----:R-:W-:-:S05]  /*0e30*/  SHF.R.U32.HI R5, RZ, R5, R4 ;  /* 0x00000005ff057219 */ /* 0x002fca0000011604 */
[----:B------:R-:W-:-:S04]  /*0e40*/  IMAD.MOV R3, RZ, RZ, -R5 ;  /* 0x000000ffff037224 */ /* 0x000fc800078e0a05 */
[----:B------:R-:W-:-:S04]  /*0e50*/  IMAD R7, R3, R8, R7 ;  /* 0x0000000803077224 */ /* 0x000fc800078e0207 */
[----:B--2---:R-:W-:Y:S01]  /*0e60*/  IMAD R0, R7, R10, R0 ;  /* 0x0000000a07007224 */ /* 0x004fe200078e0200 */
[----:B------:R-:W-:Y:S06]  /*0e70*/  @!P0 BRA `(.L_x_13470) ;  /* 0x0000000c00bc8947 */ /* 0x000fec0003800000 */
[----:B------:R-:W0:Y:S01]  /*0e80*/  LDC.64 R6, c[0x0][0x5c8] ;  /* 0x00017200ff067b82 */ /* 0x000e220000000a00 */
[----:B------:R-:W-:Y:S01]  /*0e90*/  HFMA2 R4, -RZ, RZ, 0, 0 ;  /* 0x00000000ff047431 */ /* 0x000fe200000001ff */
        /* <DEDUP_REMOVED lines=10> */
[----:B------:R-:W-:Y:S01]  /*0f40*/  IMAD.MOV.U32 R6, RZ, RZ, RZ ;  /* 0x000000ffff067224 */ /* 0x000fe200078e00ff */
[----:B------:R-:W-:-:S06]  /*0f50*/  ISETP.NE.AND P0, PT, R2, 0x5, PT ;  /* 0x000000050200780c */ /* 0x000fcc0003f05270 */
[----:B------:R-:W1:Y:S08]  /*0f60*/  LDC R5, c[0x0][0x5d8] ;  /* 0x00017600ff057b82 */ /* 0x000e700000000800 */
[----:B------:R-:W2:Y:S01]  /*0f70*/  LDC R10, c[0x0][0x6dc] ;  /* 0x0001b700ff0a7b82 */ /* 0x000ea20000000800 */
[----:B0-----:R-:W-:-:S05]  /*0f80*/  IMAD.HI.U32 R4, R7, R9, R6 ;  /* 0x0000000907047227 */ /* 0x001fca00078e0006 */
[----:B-1----:R-:W-:-:S04]  /*0f90*/  SHF.R.U32.HI R5, RZ, R5, R4 ;  /* 0x00000005ff057219 */ /* 0x002fc80000011604 */
[----:B------:R-:W-:-:S05]  /*0fa0*/  IADD3 R3, PT, PT, -R5, RZ, RZ ;  /* 0x000000ff05037210 */ /* 0x000fca0007ffe1ff */
[----:B------:R-:W-:-:S04]  /*0fb0*/  IMAD R7, R3, R8, R7 ;  /* 0x0000000803077224 */ /* 0x000fc800078e0207 */
        /* <DEDUP_REMOVED lines=8> */
[----:B------:R-:W-:-:S05]  /*1040*/  SHF.R.U32.HI R7, RZ, R7, R6 ;  /* 0x00000007ff077219 */ /* 0x000fca0000011606 */
[----:B------:R-:W-:-:S04]  /*1050*/  IMAD.MOV R3, RZ, RZ, -R7 ;  /* 0x000000ffff037224 */ /* 0x000fc800078e0a07 */
[----:B-1----:R-:W-:-:S04]  /*1060*/  IMAD R5, R3, R8, R5 ;  /* 0x0000000803057224 */ /* 0x002fc800078e0205 */
        /* <DEDUP_REMOVED lines=189> */
[----:B------:R-:W-:Y:S01]  /*1c40*/  ISETP.NE.AND P0, PT, R2, 0x18, PT ;  /* 0x000000180200780c */ /* 0x000fe20003f05270 */
[----:B------:R-:W0:Y:S01]  /*1c50*/  LDC.64 R8, c[0x0][0x6b8] ;  /* 0x0001ae00ff087b82 */ /* 0x000e220000000a00 */
[----:B------:R-:W-:-:S07]  /*1c60*/  MOV R4, RZ ;  /* 0x000000ff00047202 */ /* 0x000fce0000000f00 */
[----:B------:R-:W1:Y:S08]  /*1c70*/  LDC R10, c[0x0][0x6b4] ;  /* 0x0001ad00ff0a7b82 */ /* 0x000e700000000800 */
[----:B------:R-:W2:Y:S08]  /*1c80*/  @P0 LDC.64 R6, c[0x0][0x6c0] ;  /* 0x0001b000ff060b82 */ /* 0x000eb00000000a00 */
[----:B------:R-:W3:Y:S01]  /*1c90*/  @P0 LDC R12, c[0x0][0x6c8] ;  /* 0x0001b200ff0c0b82 */ /* 0x000ee20000000800 */
[----:B0-----:R-:W-:-:S05]  /*1ca0*/  IMAD.HI.U32 R8, R5, R8, R4 ;  /* 0x0000000805087227 */ /* 0x001fca00078e0004 */
[----:B------:R-:W-:Y:S01]  /*1cb0*/  SHF.R.U32.HI R9, RZ, R9, R8 ;  /* 0x00000009ff097219 */ /* 0x000fe20000011608 */
[----:B------:R-:W-:Y:S01]  /*1cc0*/  @P0 IMAD.MOV.U32 R8, RZ, RZ, RZ ;  /* 0x000000ffff080224 */ /* 0x000fe200078e00ff */
[----:B------:R-:W0:Y:S02]  /*1cd0*/  LDC R4, c[0x0][0x728] ;  /* 0x0001ca00ff047b82 */ /* 0x000e240000000800 */
[----:B------:R-:W-:-:S05]  /*1ce0*/  IADD3 R3, PT, PT, -R9, RZ, RZ ;  /* 0x000000ff09037210 */ /* 0x000fca0007ffe1ff */
[----:B-1----:R-:W-:Y:S01]  /*1cf0*/  IMAD R5, R3, R10, R5 ;  /* 0x0000000a03057224 */ /* 0x002fe200078e0205 */
[----:B------:R-:W1:Y:S01]  /*1d00*/  @P0 LDC R11, c[0x0][0x72c] ;  /* 0x0001cb00ff0b0b82 */ /* 0x000e620000000800 */
[----:B--2---:R-:W-:-:S05]  /*1d10*/  @P0 IMAD.HI.U32 R7, R9, R7, R8 ;  /* 0x0000000709070227 */ /* 0x004fca00078e0008 */
[----:B---3--:R-:W-:-:S04]  /*1d20*/  @P0 SHF.R.U32.HI R7, RZ, R12, R7 ;  /* 0x0000000cff070219 */ /* 0x008fc80000011607 */
[----:B------:R-:W-:Y:S01]  /*1d30*/  @P0 IADD3 R7, PT, PT, -R7, RZ, RZ ;  /* 0x000000ff07070210 */ /* 0x000fe20007ffe1ff */
[----:B0-----:R-:W-:-:S04]  /*1d40*/  IMAD R0, R5, R4, R0 ;  /* 0x0000000405007224 */ /* 0x001fc800078e0200 */
[----:B------:R-:W-:-:S04]  /*1d50*/  @P0 IMAD R9, R7, R6, R9 ;  /* 0x0000000607090224 */ /* 0x000fc800078e0209 */
[----:B-1----:R-:W-:-:S07]  /*1d60*/  @P0 IMAD R0, R9, R11, R0 ;  /* 0x0000000b09000224 */ /* 0x002fce00078e0200 */
.L_x_13470:
[----:B------:R-:W0:Y:S02]  /*1d70*/  LDC.64 R4, c[0x0][0x730] ;  /* 0x0001cc00ff047b82 */ /* 0x000e240000000a00 */
[----:B0-----:R-:W-:-:S06]  /*1d80*/  IMAD.WIDE R4, R0, 0x2, R4 ;  /* 0x0000000200047825 */ /* 0x001fcc00078e0204 */
[----:B------:R-:W2:Y:S01]  /*1d90*/  LDG.E.U16 R5, desc[UR36][R4.64] ;  /* 0x0000002404057981 */ /* 0x000ea2000c1e1500 */
[----:B------:R-:W2:Y:S01]  /*1da0*/  LDC.64 R6, c[0x0][0x580] ;  /* 0x00016000ff067b82 */ /* 0x000ea20000000a00 */
[----:B------:R-:W-:Y:S02]  /*1db0*/  VIADD R23, R23, 0x80 ;  /* 0x0000008017177836 */ /* 0x000fe40000000000 */
[----:B--2---:R0:W-:Y:S05]  /*1dc0*/  STG.E.U16 desc[UR36][R6.64], R5 ;  /* 0x0000000506007986 */ /* 0x0041ea000c101524 */
.L_x_13468:
[----:B------:R-:W-:Y:S05]  /*1dd0*/  BSYNC.RECONVERGENT B6 ;  /* 0x0000000000067941 */ /* 0x000fea0003800200 */
.L_x_13467:
        /* <DEDUP_REMOVED lines=17> */
[----:B------:R-:W-:Y:S01]  /*1ef0*/  HFMA2 R8, -RZ, RZ, 0, 2.0205974578857421875e-05 ;  /* 0x00000153ff087431 */ /* 0x000fe200000001ff */
[----:B------:R-:W-:Y:S01]  /*1f00*/  MOV R12, 0x1 ;  /* 0x00000001000c7802 */ /* 0x000fe20000000f00 */
[----:B------:R-:W-:Y:S01]  /*1f10*/  IMAD.MOV.U32 R13, RZ, RZ, RZ ;  /* 0x000000ffff0d7224 */ /* 0x000fe200078e00ff */
[----:B------:R-:W2:Y:S01]  /*1f20*/  LDCU.64 UR6, c[0x4][0x4c0] ;  /* 0x01009800ff0677ac */ /* 0x000ea20008000a00 */
[----:B------:R-:W3:Y:S01]  /*1f30*/  LDC.64 R14, c[0x4][R14] ;  /* 0x010000000e0e7b82 */ /* 0x000ee20000000a00 */
[----:B------:R-:W4:Y:S01]  /*1f40*/  LDCU.64 UR8, c[0x4][0x308] ;  /* 0x01006100ff0877ac */ /* 0x000f220008000a00 */
[----:B-1----:R-:W-:Y:S02]  /*1f50*/  MOV R4, UR4 ;  /* 0x0000000400047c02 */ /* 0x002fe40008000f00 */
[----:B0-----:R-:W-:Y:S01]  /*1f60*/  MOV R5, UR5 ;  /* 0x0000000500057c02 */ /* 0x001fe20008000f00 */
[----:B--2---:R-:W-:Y:S01]  /*1f70*/  IMAD.U32 R6, RZ, RZ, UR6 ;  /* 0x00000006ff067e24 */ /* 0x004fe2000f8e00ff */
[----:B------:R-:W-:-:S02]  /*1f80*/  MOV R7, UR7 ;  /* 0x0000000700077c02 */ /* 0x000fc40008000f00 */
[----:B----4-:R-:W-:Y:S01]  /*1f90*/  MOV R10, UR8 ;  /* 0x00000008000a7c02 */ /* 0x010fe20008000f00 */
[----:B------:R-:W-:-:S07]  /*1fa0*/  IMAD.U32 R11, RZ, RZ, UR9 ;  /* 0x00000009ff0b7e24 */ /* 0x000fce000f8e00ff */
[----:B------:R-:W-:-:S07]  /*1fb0*/  LEPC R20, `(.L_x_13473) ;  /* 0x000000001014794e */ /* 0x000fce0000000000 */
[----:B---3--:R-:W-:Y:S05]  /*1fc0*/  CALL.ABS.NOINC R14 ;  /* 0x000000000e007343 */ /* 0x008fea0003c00000 */
.L_x_13473:
[----:B------:R-:W1:Y:S01]  /*1fd0*/  LDC R17, c[0x0][0x590] ;  /* 0x00016400ff117b82 */ /* 0x000e620000000800 */
[----:B------:R-:W-:-:S07]  /*1fe0*/  ISETP.GE.AND P0, PT, R16, RZ, PT ;  /* 0x000000ff1000720c */ /* 0x000fce0003f06270 */
[----:B0-----:R-:W0:Y:S08]  /*1ff0*/  LDC.64 R6, c[0x0][0x5a0] ;  /* 0x00016800ff067b82 */ /* 0x001e300000000a00 */
[----:B------:R-:W2:Y:S01]  /*2000*/  LDC R5, c[0x0][0x5a8] ;  /* 0x00016a00ff057b82 */ /* 0x000ea20000000800 */
[----:B-1----:R-:W-:-:S07]  /*2010*/  IADD3 R17, PT, PT, R16, R17, RZ ;  /* 0x0000001110117210 */ /* 0x002fce0007ffe0ff */
[----:B------:R-:W1:Y:S01]  /*2020*/  LDC R9, c[0x0][0x6cc] ;  /* 0x0001b300ff097b82 */ /* 0x000e620000000800 */
[----:B------:R-:W-:Y:S01]  /*2030*/  SEL R17, R17, R16, !P0 ;  /* 0x0000001011117207 */ /* 0x000fe20004000000 */
[----:B------:R-:W-:Y:S01]  /*2040*/  HFMA2 R16, -RZ, RZ, 0, 0 ;  /* 0x00000000ff107431 */ /* 0x000fe200000001ff */
[----:B------:R-:W-:-:S04]  /*2050*/  ISETP.NE.AND P0, PT, R18, RZ, PT ;  /* 0x000000ff1200720c */ /* 0x000fc80003f05270 */
[----:B0-----:R-:W-:-:S05]  /*2060*/  IMAD.HI.U32 R4, R17, R7, R16 ;  /* 0x0000000711047227 */ /* 0x001fca00078e0010 */
[----:B--2---:R-:W-:-:S05]  /*2070*/  SHF.R.U32.HI R5, RZ, R5, R4 ;  /* 0x00000005ff057219 */ /* 0x004fca0000011604 */
[----:B------:R-:W-:-:S04]  /*2080*/  IMAD.MOV R3, RZ, RZ, -R5 ;  /* 0x000000ffff037224 */ /* 0x000fc800078e0a05 */
[----:B------:R-:W-:-:S04]  /*2090*/  IMAD R0, R6, R3, R17 ;  /* 0x0000000306007224 */ /* 0x000fc800078e0211 */
[----:B-1----:R-:W-:Y:S01]  /*20a0*/  IMAD R0, R0, R9, RZ ;  /* 0x0000000900007224 */ /* 0x002fe200078e02ff */
[----:B------:R-:W-:Y:S06]  /*20b0*/  @!P0 BRA `(.L_x_13474) ;  /* 0x0000001000148947 */ /* 0x000fec0003800000 */
[----:B------:R-:W0:Y:S01]  /*20c0*/  LDC.64 R6, c[0x0][0x5b0] ;  /* 0x00016c00ff067b82 */ /* 0x000e220000000a00 */
[----:B------:R-:W-:Y:S02]  /*20d0*/  MOV R4, RZ ;  /* 0x000000ff00047202 */ /* 0x000fe40000000f00 */
[----:B------:R-:W-:-:S05]  /*20e0*/  ISETP.NE.AND P0, PT, R2, 0x2, PT ;  /* 0x000000020200780c */ /* 0x000fca0003f05270 */
        /* <DEDUP_REMOVED lines=241> */
[----:B------:R-:W-:-:S07]  /*3000*/  IMAD.MOV.U32 R4, RZ, RZ, RZ ;  /* 0x000000ffff047224 */ /* 0x000fce00078e00ff */
[----:B------:R-:W1:Y:S08]  /*3010*/  LDC R10, c[0x0][0x6b4] ;  /* 0x0001ad00ff0a7b82 */ /* 0x000e700000000800 */
[----:B------:R-:W2:Y:S08]  /*3020*/  @P0 LDC.64 R6, c[0x0][0x6c0] ;  /* 0x0001b000ff060b82 */ /* 0x000eb00000000a00 */
[----:B------:R-:W3:Y:S01]  /*3030*/  @P0 LDC R12, c[0x0][0x6c8] ;  /* 0x0001b200ff0c0b82 */ /* 0x000ee20000000800 */
[----:B0-----:R-:W-:-:S05]  /*3040*/  IMAD.HI.U32 R8, R5, R8, R4 ;  /* 0x0000000805087227 */ /* 0x001fca00078e0004 */
[----:B------:R-:W-:Y:S02]  /*3050*/  SHF.R.U32.HI R9, RZ, R9, R8 ;  /* 0x00000009ff097219 */ /* 0x000fe40000011608 */
[----:B------:R-:W0:Y:S01]  /*3060*/  LDC R4, c[0x0][0x728] ;  /* 0x0001ca00ff047b82 */ /* 0x000e220000000800 */
[----:B------:R-:W-:Y:S02]  /*3070*/  @P0 MOV R8, RZ ;  /* 0x000000ff00080202 */ /* 0x000fe40000000f00 */
[----:B------:R-:W-:-:S05]  /*3080*/  IADD3 R3, PT, PT, -R9, RZ, RZ ;  /* 0x000000ff09037210 */ /* 0x000fca0007ffe1ff */
[----:B------:R-:W4:Y:S01]  /*3090*/  @P0 LDC R11, c[0x0][0x72c] ;  /* 0x0001cb00ff0b0b82 */ /* 0x000f220000000800 */
[----:B--2---:R-:W-:-:S04]  /*30a0*/  @P0 IMAD.HI.U32 R7, R9, R7, R8 ;  /* 0x0000000709070227 */ /* 0x004fc800078e0008 */
[----:B-1----:R-:W-:Y:S01]  /*30b0*/  IMAD R5, R10, R3, R5 ;  /* 0x000000030a057224 */ /* 0x002fe200078e0205 */
[----:B---3--:R-:W-:-:S05]  /*30c0*/  @P0 SHF.R.U32.HI R7, RZ, R12, R7 ;  /* 0x0000000cff070219 */ /* 0x008fca0000011607 */
[----:B------:R-:W-:Y:S02]  /*30d0*/  @P0 IMAD.MOV R7, RZ, RZ, -R7 ;  /* 0x000000ffff070224 */ /* 0x000fe400078e0a07 */
[----:B0-----:R-:W-:Y:S02]  /*30e0*/  IMAD R0, R5, R4, R0 ;  /* 0x0000000405007224 */ /* 0x001fe400078e0200 */
[----:B------:R-:W-:-:S04]  /*30f0*/  @P0 IMAD R9, R6, R7, R9 ;  /* 0x0000000706090224 */ /* 0x000fc800078e0209 */
[----:B----4-:R-:W-:-:S07]  /*3100*/  @P0 IMAD R0, R9, R11, R0 ;  /* 0x0000000b09000224 */ /* 0x010fce00078e0200 */
.L_x_13474:
[----:B------:R-:W0:Y:S02]  /*3110*/  LDC.64 R4, c[0x0][0x730] ;  /* 0x0001cc00ff047b82 */ /* 0x000e240000000a00 */
[----:B0-----:R-:W-:-:S06]  /*3120*/  IMAD.WIDE R4, R0, 0x2, R4 ;  /* 0x0000000200047825 */ /* 0x001fcc00078e0204 */
[----:B------:R-:W2:Y:S01]  /*3130*/  LDG.E.U16 R5, desc[UR36][R4.64] ;  /* 0x0000002404057981 */ /* 0x000ea2000c1e1500 */
[----:B------:R-:W2:Y:S01]  /*3140*/  LDC.64 R6, c[0x0][0x580] ;  /* 0x00016000ff067b82 */ /* 0x000ea20000000a00 */
[----:B------:R-:W-:Y:S02]  /*3150*/  IADD3 R23, PT, PT, R23, 0x80, RZ ;  /* 0x0000008017177810 */ /* 0x000fe40007ffe0ff */
[----:B--2---:R1:W-:Y:S05]  /*3160*/  STG.E.U16 desc[UR36][R6.64], R5 ;  /* 0x0000000506007986 */ /* 0x0043ea000c101524 */
.L_x_13472:
[----:B------:R-:W-:Y:S05]  /*3170*/  BSYNC.RECONVERGENT B6 ;  /* 0x0000000000067941 */ /* 0x000fea0003800200 */
.L_x_13471:
        /* <DEDUP_REMOVED lines=17> */
[----:B------:R-:W-:Y:S02]  /*3290*/  HFMA2 R8, -RZ, RZ, 0, 2.0205974578857421875e-05 ;  /* 0x00000153ff087431 */ /* 0x000fe400000001ff */
[----:B------:R-:W-:Y:S01]  /*32a0*/  IMAD.MOV.U32 R12, RZ, RZ, 0x1 ;  /* 0x00000001ff0c7424 */ /* 0x000fe200078e00ff */
[----:B------:R-:W-:Y:S01]  /*32b0*/  MOV R13, RZ ;  /* 0x000000ff000d7202 */ /* 0x000fe20000000f00 */
[----:B------:R-:W3:Y:S01]  /*32c0*/  LDCU.64 UR6, c[0x4][0x4c0] ;  /* 0x01009800ff0677ac */ /* 0x000ee20008000a00 */
[----:B------:R-:W4:Y:S01]  /*32d0*/  LDC.64 R14, c[0x4][R14] ;  /* 0x010000000e0e7b82 */ /* 0x000f220000000a00 */
[----:B------:R-:W5:Y:S01]  /*32e0*/  LDCU.64 UR8, c[0x4][0x308] ;  /* 0x01006100ff0877ac */ /* 0x000f620008000a00 */
[----:B--2---:R-:W-:Y:S01]  /*32f0*/  MOV R4, UR4 ;  /* 0x0000000400047c02 */ /* 0x004fe20008000f00 */
[----:B01----:R-:W-:Y:S01]  /*3300*/  IMAD.U32 R5, RZ, RZ, UR5 ;  /* 0x00000005ff057e24 */ /* 0x003fe2000f8e00ff */
[----:B---3--:R-:W-:-:S02]  /*3310*/  MOV R6, UR6 ;  /* 0x0000000600067c02 */ /* 0x008fc40008000f00 */
[----:B------:R-:W-:Y:S01]  /*3320*/  MOV R7, UR7 ;  /* 0x0000000700077c02 */ /* 0x000fe20008000f00 */
[----:B-----5:R-:W-:Y:S01]  /*3330*/  IMAD.U32 R10, RZ, RZ, UR8 ;  /* 0x00000008ff0a7e24 */ /* 0x020fe2000f8e00ff */
[----:B------:R-:W-:-:S07]  /*3340*/  MOV R11, UR9 ;  /* 0x00000009000b7c02 */ /* 0x000fce0008000f00 */
[----:B------:R-:W-:-:S07]  /*3350*/  LEPC R20, `(.L_x_13477) ;  /* 0x000000001014794e */ /* 0x000fce0000000000 */
[----:B----4-:R-:W-:Y:S05]  /*3360*/  CALL.ABS.NOINC R14 ;  /* 0x000000000e007343 */ /* 0x010fea0003c00000 */
.L_x_13477:
[----:B------:R-:W2:Y:S01]  /*3370*/  LDC R17, c[0x0][0x590] ;  /* 0x00016400ff117b82 */ /* 0x000ea20000000800 */
[----:B------:R-:W-:-:S07]  /*3380*/  ISETP.GE.AND P0, PT, R16, RZ, PT ;  /* 0x000000ff1000720c */ /* 0x000fce0003f06270 */
[----:B01----:R-:W0:Y:S08]  /*3390*/  LDC.64 R6, c[0x0][0x5a0] ;  /* 0x00016800ff067b82 */ /* 0x003e300000000a00 */
[----:B------:R-:W1:Y:S01]  /*33a0*/  LDC R5, c[0x0][0x5a8] ;  /* 0x00016a00ff057b82 */ /* 0x000e620000000800 */
[----:B--2---:R-:W-:-:S07]  /*33b0*/  IADD3 R17, PT, PT, R16, R17, RZ ;  /* 0x0000001110117210 */ /* 0x004fce0007ffe0ff */
[----:B------:R-:W2:Y:S01]  /*33c0*/  LDC R9, c[0x0][0x6cc] ;  /* 0x0001b300ff097b82 */ /* 0x000ea20000000800 */
[----:B------:R-:W-:Y:S01]  /*33d0*/  SEL R17, R17, R16, !P0 ;  /* 0x0000001011117207 */ /* 0x000fe20004000000 */
[----:B------:R-:W-:Y:S01]  /*33e0*/  IMAD.MOV.U32 R16, RZ, RZ, RZ ;  /* 0x000000ffff107224 */ /* 0x000fe200078e00ff */
[----:B------:R-:W-:-:S03]  /*33f0*/  ISETP.NE.AND P0, PT, R18, RZ, PT ;  /* 0x000000ff1200720c */ /* 0x000fc60003f05270 */
[----:B0-----:R-:W-:-:S05]  /*3400*/  IMAD.HI.U32 R4, R17, R7, R16 ;  /* 0x0000000711047227 */ /* 0x001fca00078e0010 */
[----:B-1----:R-:W-:-:S04]  /*3410*/  SHF.R.U32.HI R5, RZ, R5, R4 ;  /* 0x00000005ff057219 */ /* 0x002fc80000011604 */
[----:B------:R-:W-:-:S05]  /*3420*/  IADD3 R3, PT, PT, -R5, RZ, RZ ;  /* 0x000000ff05037210 */ /* 0x000fca0007ffe1ff */
[----:B------:R-:W-:-:S04]  /*3430*/  IMAD R0, R6, R3, R17 ;  /* 0x0000000306007224 */ /* 0x000fc800078e0211 */
[----:B--2---:R-:W-:Y:S01]  /*3440*/  IMAD R0, R0, R9, RZ ;  /* 0x0000000900007224 */ /* 0x004fe200078e02ff */
[----:B------:R-:W-:Y:S06]  /*3450*/  @!P0 BRA `(.L_x_13478) ;  /* 0x0000001000148947 */ /* 0x000fec0003800000 */
[----:B------:R-:W0:Y:S01]  /*3460*/  LDC.64 R6, c[0x0][0x5b0] ;  /* 0x00016c00ff067b82 */ /* 0x000e220000000a00 */
[----:B------:R-:W-:Y:S01]  /*3470*/  HFMA2 R4, -RZ, RZ, 0, 0 ;  /* 0x00000000ff047431 */ /* 0x000fe200000001ff */
[----:B------:R-:W-:-:S06]  /*3480*/  ISETP.NE.AND P0, PT, R2, 0x2, PT ;  /* 0x000000020200780c */ /* 0x000fcc0003f05270 */
        /* <DEDUP_REMOVED lines=239> */
[----:B------:R-:W-:Y:S01]  /*4380*/  ISETP.NE.AND P0, PT, R2, 0x18, PT ;  /* 0x000000180200780c */ /* 0x000fe20003f05270 */
[----:B------:R-:W0:Y:S01]  /*4390*/  LDC.64 R8, c[0x0][0x6b8] ;  /* 0x0001ae00ff087b82 */ /* 0x000e220000000a00 */
[----:B------:R-:W-:-:S07]  /*43a0*/  HFMA2 R4, -RZ, RZ, 0, 0 ;  /* 0x00000000ff047431 */ /* 0x000fce00000001ff */
[----:B------:R-:W1:Y:S08]  /*43b0*/  LDC R10, c[0x0][0x6b4] ;  /* 0x0001ad00ff0a7b82 */ /* 0x000e700000000800 */
[----:B------:R-:W2:Y:S08]  /*43c0*/  @P0 LDC.64 R6, c[0x0][0x6c0] ;  /* 0x0001b000ff060b82 */ /* 0x000eb00000000a00 */
[----:B------:R-:W3:Y:S01]  /*43d0*/  @P0 LDC R12, c[0x0][0x6c8] ;  /* 0x0001b200ff0c0b82 */ /* 0x000ee20000000800 */
[----:B0-----:R-:W-:-:S05]  /*43e0*/  IMAD.HI.U32 R8, R5, R8, R4 ;  /* 0x0000000805087227 */ /* 0x001fca00078e0004 */
[----:B------:R-:W-:Y:S02]  /*43f0*/  SHF.R.U32.HI R9, RZ, R9, R8 ;  /* 0x00000009ff097219 */ /* 0x000fe40000011608 */
[----:B------:R-:W0:Y:S01]  /*4400*/  LDC R4, c[0x0][0x728] ;  /* 0x0001ca00ff047b82 */ /* 0x000e220000000800 */
[----:B------:R-:W-:Y:S02]  /*4410*/  @P0 MOV R8, RZ ;  /* 0x000000ff00080202 */ /* 0x000fe40000000f00 */
[----:B------:R-:W-:-:S04]  /*4420*/  IMAD.MOV R3, RZ, RZ, -R9 ;  /* 0x000000ffff037224 */ /* 0x000fc800078e0a09 */
        /* <DEDUP_REMOVED lines=8> */
.L_x_13478:
[----:B------:R-:W0:Y:S02]  /*44b0*/  LDC.64 R4, c[0x0][0x730] ;  /* 0x0001cc00ff047b82 */ /* 0x000e240000000a00 */
[----:B0-----:R-:W-:-:S06]  /*44c0*/  IMAD.WIDE R4, R0, 0x2, R4 ;  /* 0x0000000200047825 */ /* 0x001fcc00078e0204 */
[----:B------:R-:W2:Y:S01]  /*44d0*/  LDG.E.U16 R5, desc[UR36][R4.64] ;  /* 0x0000002404057981 */ /* 0x000ea2000c1e1500 */
[----:B------:R-:W2:Y:S01]  /*44e0*/  LDC.64 R6, c[0x0][0x580] ;  /* 0x00016000ff067b82 */ /* 0x000ea20000000a00 */
[----:B------:R-:W-:Y:S02]  /*44f0*/  IADD3 R23, PT, PT, R23, 0x80, RZ ;  /* 0x0000008017177810 */ /* 0x000fe40007ffe0ff */
[----:B--2---:R2:W-:Y:S05]  /*4500*/  STG.E.U16 desc[UR36][R6.64], R5 ;  /* 0x0000000506007986 */ /* 0x0045ea000c101524 */
.L_x_13476:
[----:B------:R-:W-:Y:S05]  /*4510*/  BSYNC.RECONVERGENT B6 ;  /* 0x0000000000067941 */ /* 0x000fea0003800200 */
.L_x_13475:
        /* <DEDUP_REMOVED lines=16> */
[----:B------:R-:W-:Y:S02]  /*4620*/  HFMA2 R12, -RZ, RZ, 0, 5.9604644775390625e-08 ;  /* 0x00000001ff0c7431 */ /* 0x000fe400000001ff */
[----:B------:R-:W-:Y:S01]  /*4630*/  IMAD.MOV.U32 R8, RZ, RZ, 0x153 ;  /* 0x00000153ff087424 */ /* 0x000fe200078e00ff */
[----:B------:R-:W-:Y:S01]  /*4640*/  MOV R13, RZ ;  /* 0x000000ff000d7202 */ /* 0x000fe20000000f00 */
[----:B------:R-:W4:Y:S01]  /*4650*/  LDCU.64 UR6, c[0x4][0x4c0] ;  /* 0x01009800ff0677ac */ /* 0x000f220008000a00 */
[----:B------:R-:W4:Y:S01]  /*4660*/  LDC.64 R14, c[0x4][R14] ;  /* 0x010000000e0e7b82 */ /* 0x000f220000000a00 */
[----:B------:R-:W5:Y:S01]  /*4670*/  LDCU.64 UR8, c[0x4][0x308] ;  /* 0x01006100ff0877ac */ /* 0x000f620008000a00 */
[----:B---3--:R-:W-:Y:S01]  /*4680*/  IMAD.U32 R4, RZ, RZ, UR4 ;  /* 0x00000004ff047e24 */ /* 0x008fe2000f8e00ff */
[----:B012---:R-:W-:-:S02]  /*4690*/  MOV R5, UR5 ;  /* 0x0000000500057c02 */ /* 0x007fc40008000f00 */
[----:B----4-:R-:W-:Y:S01]  /*46a0*/  MOV R6, UR6 ;  /* 0x0000000600067c02 */ /* 0x010fe20008000f00 */
[----:B------:R-:W-:Y:S01]  /*46b0*/  IMAD.U32 R7, RZ, RZ, UR7 ;  /* 0x00000007ff077e24 */ /* 0x000fe2000f8e00ff */
[----:B-----5:R-:W-:Y:S02]  /*46c0*/  MOV R10, UR8 ;  /* 0x00000008000a7c02 */ /* 0x020fe40008000f00 */
[----:B------:R-:W-:-:S07]  /*46d0*/  MOV R11, UR9 ;  /* 0x00000009000b7c02 */ /* 0x000fce0008000f00 */
[----:B------:R-:W-:-:S07]  /*46e0*/  LEPC R20, `(.L_x_13479) ;  /* 0x000000001014794e */ /* 0x000fce0000000000 */
[----:B------:R-:W-:Y:S05]  /*46f0*/  CALL.ABS.NOINC R14 ;  /* 0x000000000e007343 */ /* 0x000fea0003c00000 */
.L_x_13479:
[----:B------:R-:W3:Y:S01]  /*4700*/  LDC R17, c[0x0][0x590] ;  /* 0x00016400ff117b82 */ /* 0x000ee20000000800 */
[----:B------:R-:W-:-:S07]  /*4710*/  ISETP.GE.AND P0, PT, R16, RZ, PT ;  /* 0x000000ff1000720c */ /* 0x000fce0003f06270 */
[----:B012---:R-:W0:Y:S08]  /*4720*/  LDC.64 R6, c[0x0][0x5a0] ;  /* 0x00016800ff067b82 */ /* 0x007e300000000a00 */
[----:B------:R-:W1:Y:S01]  /*4730*/  LDC R5, c[0x0][0x5a8] ;  /* 0x00016a00ff057b82 */ /* 0x000e620000000800 */
[----:B---3--:R-:W-:-:S07]  /*4740*/  IMAD.IADD R17, R16, 0x1, R17 ;  /* 0x0000000110117824 */ /* 0x008fce00078e0211 */
[----:B------:R-:W2:Y:S01]  /*4750*/  LDC R9, c[0x0][0x6cc] ;  /* 0x0001b300ff097b82 */ /* 0x000ea20000000800 */
[----:B------:R-:W-:Y:S01]  /*4760*/  SEL R17, R17, R16, !P0 ;  /* 0x0000001011117207 */ /* 0x000fe20004000000 */
[----:B------:R-:W-:Y:S01]  /*4770*/  HFMA2 R16, -RZ, RZ, 0, 0 ;  /* 0x00000000ff107431 */ /* 0x000fe200000001ff */
[----:B------:R-:W-:-:S04]  /*4780*/  ISETP.NE.AND P0, PT, R18, RZ, PT ;  /* 0x000000ff1200720c */ /* 0x000fc80003f05270 */
[----:B0-----:R-:W-:-:S05]  /*4790*/  IMAD.HI.U32 R4, R17, R7, R16 ;  /* 0x0000000711047227 */ /* 0x001fca00078e0010 */
[----:B-1----:R-:W-:-:S04]  /*47a0*/  SHF.R.U32.HI R5, RZ, R5, R4 ;  /* 0x00000005ff057219 */ /* 0x002fc80000011604 */
[----:B------:R-:W-:-:S05]  /*47b0*/  IADD3 R3, PT, PT, -R5, RZ, RZ ;  /* 0x000000ff05037210 */ /* 0x000fca0007ffe1ff */
[----:B------:R-:W-:-:S04]  /*47c0*/  IMAD R0, R6, R3, R17 ;  /* 0x0000000306007224 */ /* 0x000fc800078e0211 */
[----:B--2---:R-:W-:Y:S01]  /*47d0*/  IMAD R0, R0, R9, RZ ;  /* 0x0000000900007224 */ /* 0x004fe200078e02ff */
        /* <DEDUP_REMOVED lines=262> */
.L_x_13480:
[----:B------:R-:W0:Y:S02]  /*5840*/  LDC.64 R2, c[0x0][0x730] ;  /* 0x0001cc00ff027b82 */ /* 0x000e240000000a00 */
[----:B0-----:R-:W-:-:S06]  /*5850*/  IMAD.WIDE R2, R0, 0x2, R2 ;  /* 0x0000000200027825 */ /* 0x001fcc00078e0202 */
[----:B------:R-:W2:Y:S01]  /*5860*/  LDG.E.U16 R3, desc[UR36][R2.64] ;  /* 0x0000002402037981 */ /* 0x000ea2000c1e1500 */
[----:B------:R-:W2:Y:S03]  /*5870*/  LDC.64 R4, c[0x0][0x580] ;  /* 0x00016000ff047b82 */ /* 0x000ea60000000a00 */
[----:B--2---:R-:W-:Y:S01]  /*5880*/  STG.E.U16 desc[UR36][R4.64], R3 ;  /* 0x0000000304007986 */ /* 0x004fe2000c101524 */
[----:B------:R-:W-:Y:S05]  /*5890*/  EXIT ;  /* 0x000000000000794d */ /* 0x000fea0003800000 */
.L_x_13455:
        /* <DEDUP_REMOVED lines=31> */
.L_x_13483:
[----:B------:R-:W0:Y:S01]  /*5a90*/  LDCU UR4, c[0x0][0x590] ;  /* 0x0000b200ff0477ac */ /* 0x000e220008000800 */
[----:B------:R-:W1:Y:S01]  /*5aa0*/  LDC.64 R4, c[0x0][0x730] ;  /* 0x0001cc00ff047b82 */ /* 0x000e620000000a00 */
[----:B------:R-:W-:-:S04]  /*5ab0*/  SHF.R.S32.HI R3, RZ, 0x1f, R16 ;  /* 0x0000001fff037819 */ /* 0x000fc80000011410 */
[----:B0-----:R-:W-:-:S05]  /*5ac0*/  LOP3.LUT R3, R3, UR4, RZ, 0xc0, !PT ;  /* 0x0000000403037c12 */ /* 0x001fca000f8ec0ff */
[----:B------:R-:W-:-:S05]  /*5ad0*/  IMAD.IADD R16, R16, 0x1, R3 ;  /* 0x0000000110107824 */ /* 0x000fca00078e0203 */
[----:B------:R-:W-:-:S04]  /*5ae0*/  SHF.R.S64 R3, RZ, 0x1f, R16 ;  /* 0x0000001fff037819 */ /* 0x000fc80000001010 */
[----:B-1----:R-:W-:-:S04]  /*5af0*/  IADD3 R2, P0, PT, R3, R4, RZ ;  /* 0x0000000403027210 */ /* 0x002fc80007f1e0ff */
[----:B------:R-:W-:-:S06]  /*5b00*/  LEA.HI.X.SX32 R3, R16, R5, 0x1, P0 ;  /* 0x0000000510037211 */ /* 0x000fcc00000f0eff */
[----:B------:R-:W2:Y:S01]  /*5b10*/  LDG.E.U16 R3, desc[UR36][R2.64] ;  /* 0x0000002402037981 */ /* 0x000ea2000c1e1500 */
[----:B------:R-:W2:Y:S01]  /*5b20*/  LDC.64 R4, c[0x0][0x580] ;  /* 0x00016000ff047b82 */ /* 0x000ea20000000a00 */
[----:B------:R-:W-:Y:S02]  /*5b30*/  IADD3 R23, PT, PT, R23, 0x80, RZ ;  /* 0x0000008017177810 */ /* 0x000fe40007ffe0ff */
[----:B--2---:R0:W-:Y:S05]  /*5b40*/  STG.E.U16 desc[UR36][R4.64], R3 ;  /* 0x0000000304007986 */ /* 0x0041ea000c101524 */
.L_x_13482:
[----:B------:R-:W-:Y:S05]  /*5b50*/  BSYNC.RECONVERGENT B6 ;  /* 0x0000000000067941 */ /* 0x000fea0003800200 */
.L_x_13481:
        /* <DEDUP_REMOVED lines=19> */
[----:B------:R-:W-:Y:S01]  /*5c90*/  MOV R13, RZ ;  /* 0x000000ff000d7202 */ /* 0x000fe20000000f00 */
[----:B------:R-:W2:Y:S01]  /*5ca0*/  LDCU.64 UR6, c[0x4][0x4c0] ;  /* 0x01009800ff0677ac */ /* 0x000ea20008000a00 */
[----:B0-----:R-:W0:Y:S01]  /*5cb0*/  LDC.64 R2, c[0x4][R2] ;  /* 0x0100000002027b82 */ /* 0x001e220000000a00 */
[----:B------:R-:W3:Y:S01]  /*5cc0*/  LDCU.64 UR8, c[0x4][0x308] ;  /* 0x01006100ff0877ac */ /* 0x000ee20008000a00 */
[----:B-1----:R-:W-:Y:S01]  /*5cd0*/  MOV R4, UR4 ;  /* 0x0000000400047c02 */ /* 0x002fe20008000f00 */
[----:B------:R-:W-:Y:S01]  /*5ce0*/  IMAD.U32 R5, RZ, RZ, UR5 ;  /* 0x00000005ff057e24 */ /* 0x000fe2000f8e00ff */
[----:B--2---:R-:W-:-:S02]  /*5cf0*/  MOV R6, UR6 ;  /* 0x0000000600067c02 */ /* 0x004fc40008000f00 */
[----:B------:R-:W-:Y:S01]  /*5d00*/  MOV R7, UR7 ;  /* 0x0000000700077c02 */ /* 0x000fe20008000f00 */
[----:B---3--:R-:W-:Y:S01]  /*5d10*/  IMAD.U32 R10, RZ, RZ, UR8 ;  /* 0x00000008ff0a7e24 */ /* 0x008fe2000f8e00ff */
[----:B------:R-:W-:-:S07]  /*5d20*/  MOV R11, UR9 ;  /* 0x00000009000b7c02 */ /* 0x000fce0008000f00 */
[----:B------:R-:W-:-:S07]  /*5d30*/  LEPC R20, `(.L_x_13486) ;  /* 0x000000001014794e */ /* 0x000fce0000000000 */
[----:B0-----:R-:W-:Y:S05]  /*5d40*/  CALL.ABS.NOINC R2 ;  /* 0x0000000002007343 */ /* 0x001fea0003c00000 */
.L_x_13486:
[----:B------:R-:W1:Y:S01]  /*5d50*/  LDCU UR4, c[0x0][0x590] ;  /* 0x0000b200ff0477ac */ /* 0x000e620008000800 */
[----:B0-----:R-:W0:Y:S01]  /*5d60*/  LDC.64 R4, c[0x0][0x730] ;  /* 0x0001cc00ff047b82 */ /* 0x001e220000000a00 */
[----:B------:R-:W-:-:S04]  /*5d70*/  SHF.R.S32.HI R3, RZ, 0x1f, R16 ;  /* 0x0000001fff037819 */ /* 0x000fc80000011410 */
[----:B-1----:R-:W-:-:S04]  /*5d80*/  LOP3.LUT R3, R3, UR4, RZ, 0xc0, !PT ;  /* 0x0000000403037c12 */ /* 0x002fc8000f8ec0ff */
[----:B------:R-:W-:-:S04]  /*5d90*/  IADD3 R16, PT, PT, R16, R3, RZ ;  /* 0x0000000310107210 */ /* 0x000fc80007ffe0ff */
[----:B------:R-:W-:-:S04]  /*5da0*/  SHF.R.S64 R3, RZ, 0x1f, R16 ;  /* 0x0000001fff037819 */ /* 0x000fc80000001010 */
[----:B0-----:R-:W-:-:S04]  /*5db0*/  IADD3 R2, P0, PT, R3, R4, RZ ;  /* 0x0000000403027210 */ /* 0x001fc80007f1e0ff */
[----:B------:R-:W-:-:S06]  /*5dc0*/  LEA.HI.X.SX32 R3, R16, R5, 0x1, P0 ;  /* 0x0000000510037211 */ /* 0x000fcc00000f0eff */
[----:B------:R-:W2:Y:S01]  /*5dd0*/  LDG.E.U16 R3, desc[UR36][R2.64] ;  /* 0x0000002402037981 */ /* 0x000ea2000c1e1500 */
[----:B------:R-:W2:Y:S01]  /*5de0*/  LDC.64 R4, c[0x0][0x580] ;  /* 0x00016000ff047b82 */ /* 0x000ea20000000a00 */
[----:B------:R-:W-:Y:S02]  /*5df0*/  VIADD R23, R23, 0x80 ;  /* 0x0000008017177836 */ /* 0x000fe40000000000 */
[----:B--2---:R1:W-:Y:S05]  /*5e00*/  STG.E.U16 desc[UR36][R4.64], R3 ;  /* 0x0000000304007986 */ /* 0x0043ea000c101524 */
.L_x_13485:
[----:B------:R-:W-:Y:S05]  /*5e10*/  BSYNC.RECONVERGENT B6 ;  /* 0x0000000000067941 */ /* 0x000fea0003800200 */
.L_x_13484:
        /* <DEDUP_REMOVED lines=17> */
[----:B------:R-:W-:Y:S01]  /*5f30*/  HFMA2 R8, -RZ, RZ, 0, 2.0205974578857421875e-05 ;  /* 0x00000153ff087431 */ /* 0x000fe200000001ff */
[----:B------:R-:W-:Y:S01]  /*5f40*/  MOV R12, 0x1 ;  /* 0x00000001000c7802 */ /* 0x000fe20000000f00 */
[----:B------:R-:W-:Y:S01]  /*5f50*/  IMAD.MOV.U32 R13, RZ, RZ, RZ ;  /* 0x000000ffff0d7224 */ /* 0x000fe200078e00ff */
[----:B------:R-:W3:Y:S01]  /*5f60*/  LDCU.64 UR6, c[0x4][0x4c0] ;  /* 0x01009800ff0677ac */ /* 0x000ee20008000a00 */
[----:B01----:R-:W0:Y:S01]  /*5f70*/  LDC.64 R2, c[0x4][R2] ;  /* 0x0100000002027b82 */ /* 0x003e220000000a00 */
[----:B------:R-:W1:Y:S01]  /*5f80*/  LDCU.64 UR8, c[0x4][0x308] ;  /* 0x01006100ff0877ac */ /* 0x000e620008000a00 */
[----:B--2---:R-:W-:Y:S02]  /*5f90*/  MOV R4, UR4 ;  /* 0x0000000400047c02 */ /* 0x004fe40008000f00 */
[----:B------:R-:W-:Y:S01]  /*5fa0*/  MOV R5, UR5 ;  /* 0x0000000500057c02 */ /* 0x000fe20008000f00 */
[----:B---3--:R-:W-:Y:S01]  /*5fb0*/  IMAD.U32 R6, RZ, RZ, UR6 ;  /* 0x00000006ff067e24 */ /* 0x008fe2000f8e00ff */
[----:B------:R-:W-:-:S02]  /*5fc0*/  MOV R7, UR7 ;  /* 0x0000000700077c02 */ /* 0x000fc40008000f00 */
[----:B-1----:R-:W-:Y:S01]  /*5fd0*/  MOV R10, UR8 ;  /* 0x00000008000a7c02 */ /* 0x002fe20008000f00 */
[----:B------:R-:W-:-:S07]  /*5fe0*/  IMAD.U32 R11, RZ, RZ, UR9 ;  /* 0x00000009ff0b7e24 */ /* 0x000fce000f8e00ff */
[----:B------:R-:W-:-:S07]  /*5ff0*/  LEPC R20, `(.L_x_13489) ;  /* 0x000000001014794e */ /* 0x000fce0000000000 */
[----:B0-----:R-:W-:Y:S05]  /*6000*/  CALL.ABS.NOINC R2 ;  /* 0x0000000002007343 */ /* 0x001fea0003c00000 */
.L_x_13489:
[----:B------:R-:W2:Y:S01]  /*6010*/  LDCU UR4, c[0x0][0x590] ;  /* 0x0000b200ff0477ac */ /* 0x000ea20008000800 */
[----:B01----:R-:W0:Y:S01]  /*6020*/  LDC.64 R4, c[0x0][0x730] ;  /* 0x0001cc00ff047b82 */ /* 0x003e220000000a00 */
[----:B------:R-:W-:-:S04]  /*6030*/  SHF.R.S32.HI R3, RZ, 0x1f, R16 ;  /* 0x0000001fff037819 */ /* 0x000fc80000011410 */
[----:B--2---:R-:W-:-:S04]  /*6040*/  LOP3.LUT R3, R3, UR4, RZ, 0xc0, !PT ;  /* 0x0000000403037c12 */ /* 0x004fc8000f8ec0ff */
[----:B------:R-:W-:-:S04]  /*6050*/  IADD3 R16, PT, PT, R16, R3, RZ ;  /* 0x0000000310107210 */ /* 0x000fc80007ffe0ff */
[----:B------:R-:W-:-:S04]  /*6060*/  SHF.R.S64 R3, RZ, 0x1f, R16 ;  /* 0x0000001fff037819 */ /* 0x000fc80000001010 */
[----:B0-----:R-:W-:-:S04]  /*6070*/  IADD3 R2, P0, PT, R3, R4, RZ ;  /* 0x0000000403027210 */ /* 0x001fc80007f1e0ff */
[----:B------:R-:W-:-:S06]  /*6080*/  LEA.HI.X.SX32 R3, R16, R5, 0x1, P0 ;  /* 0x0000000510037211 */ /* 0x000fcc00000f0eff */
[----:B------:R-:W2:Y:S01]  /*6090*/  LDG.E.U16 R3, desc[UR36][R2.64] ;  /* 0x0000002402037981 */ /* 0x000ea2000c1e1500 */
[----:B------:R-:W2:Y:S01]  /*60a0*/  LDC.64 R4, c[0x0][0x580] ;  /* 0x00016000ff047b82 */ /* 0x000ea20000000a00 */
[----:B------:R-:W-:Y:S02]  /*60b0*/  IADD3 R23, PT, PT, R23, 0x80, RZ ;  /* 0x0000008017177810 */ /* 0x000fe40007ffe0ff */
[----:B--2---:R2:W-:Y:S05]  /*60c0*/  STG.E.U16 desc[UR36][R4.64], R3 ;  /* 0x0000000304007986 */ /* 0x0045ea000c101524 */
.L_x_13488:
[----:B------:R-:W-:Y:S05]  /*60d0*/  BSYNC.RECONVERGENT B6 ;  /* 0x0000000000067941 */ /* 0x000fea0003800200 */
.L_x_13487:
        /* <DEDUP_REMOVED lines=18> */
[----:B012---:R0:W1:Y:S01]  /*6200*/  LDC.64 R2, c[0x4][R0] ;  /* 0x0100000000027b82 */ /* 0x0070620000000a00 */
[----:B------:R-:W2:Y:S01]  /*6210*/  LDCU.64 UR6, c[0x4][0x4c0] ;  /* 0x01009800ff0677ac */ /* 0x000ea20008000a00 */
[----:B------:R-:W-:Y:S01]  /*6220*/  MOV R13, RZ ;  /* 0x000000ff000d7202 */ /* 0x000fe20000000f00 */
[----:B------:R-:W4:Y:S01]  /*6230*/  LDCU.64 UR8, c[0x4][0x308] ;  /* 0x01006100ff0877ac */ /* 0x000f220008000a00 */
[----:B---3--:R-:W-:Y:S01]  /*6240*/  IMAD.U32 R4, RZ, RZ, UR4 ;  /* 0x00000004ff047e24 */ /* 0x008fe2000f8e00ff */
[----:B------:R-:W-:-:S02]  /*6250*/  MOV R5, UR5 ;  /* 0x0000000500057c02 */ /* 0x000fc40008000f00 */
[----:B--2---:R-:W-:Y:S01]  /*6260*/  MOV R6, UR6 ;  /* 0x0000000600067c02 */ /* 0x004fe20008000f00 */
[----:B------:R-:W-:Y:S01]  /*6270*/  IMAD.U32 R7, RZ, RZ, UR7 ;  /* 0x00000007ff077e24 */ /* 0x000fe2000f8e00ff */
[----:B----4-:R-:W-:Y:S02]  /*6280*/  MOV R10, UR8 ;  /* 0x00000008000a7c02 */ /* 0x010fe40008000f00 */
[----:B0-----:R-:W-:-:S07]  /*6290*/  MOV R11, UR9 ;  /* 0x00000009000b7c02 */ /* 0x001fce0008000f00 */
[----:B------:R-:W-:-:S07]  /*62a0*/  LEPC R20, `(.L_x_13490) ;  /* 0x000000001014794e */ /* 0x000fce0000000000 */
[----:B-1----:R-:W-:Y:S05]  /*62b0*/  CALL.ABS.NOINC R2 ;  /* 0x0000000002007343 */ /* 0x002fea0003c00000 */
.L_x_13490:
[----:B------:R-:W3:Y:S01]  /*62c0*/  LDCU UR4, c[0x0][0x590] ;  /* 0x0000b200ff0477ac */ /* 0x000ee20008000800 */
[----:B012---:R-:W0:Y:S01]  /*62d0*/  LDC.64 R4, c[0x0][0x730] ;  /* 0x0001cc00ff047b82 */ /* 0x007e220000000a00 */
[----:B------:R-:W-:-:S04]  /*62e0*/  SHF.R.S32.HI R3, RZ, 0x1f, R16 ;  /* 0x0000001fff037819 */ /* 0x000fc80000011410 */
[----:B---3--:R-:W-:-:S05]  /*62f0*/  LOP3.LUT R3, R3, UR4, RZ, 0xc0, !PT ;  /* 0x0000000403037c12 */ /* 0x008fca000f8ec0ff */
[----:B------:R-:W-:-:S05]  /*6300*/  IMAD.IADD R16, R16, 0x1, R3 ;  /* 0x0000000110107824 */ /* 0x000fca00078e0203 */
[----:B------:R-:W-:-:S04]  /*6310*/  SHF.R.S64 R3, RZ, 0x1f, R16 ;  /* 0x0000001fff037819 */ /* 0x000fc80000001010 */
[----:B0-----:R-:W-:-:S04]  /*6320*/  IADD3 R2, P0, PT, R3, R4, RZ ;  /* 0x0000000403027210 */ /* 0x001fc80007f1e0ff */
[----:B------:R-:W-:-:S06]  /*6330*/  LEA.HI.X.SX32 R3, R16, R5, 0x1, P0 ;  /* 0x0000000510037211 */ /* 0x000fcc00000f0eff */
[----:B------:R-:W2:Y:S01]  /*6340*/  LDG.E.U16 R3, desc[UR36][R2.64] ;  /* 0x0000002402037981 */ /* 0x000ea2000c1e1500 */
[----:B------:R-:W2:Y:S03]  /*6350*/  LDC.64 R4, c[0x0][0x580] ;  /* 0x00016000ff047b82 */ /* 0x000ea60000000a00 */
[----:B--2---:R-:W-:Y:S01]  /*6360*/  STG.E.U16 desc[UR36][R4.64], R3 ;  /* 0x0000000304007986 */ /* 0x004fe2000c101524 */
[----:B------:R-:W-:Y:S05]  /*6370*/  EXIT ;  /* 0x000000000000794d */ /* 0x000fea0003800000 */
.L_x_13454:
[----:B------:R-:W-:-:S09]  /*6380*/  UISETP.NE.AND UP0, UPT, UR5, URZ, UPT ;  /* 0x000000ff0500728c */ /* 0x000fd2000bf05270 */
[----:B------:R-:W-:Y:S05]  /*6390*/  BRA.U UP0, `(.L_x_13491) ;  /* 0x000000ed00f47547 */ /* 0x000fea000b800000 */
[----:B------:R-:W0:Y:S01]  /*63a0*/  LDC R22, c[0x0][0x59c] ;  /* 0x00016700ff167b82 */ /* 0x000e220000000800 */
[----:B------:R-:W-:Y:S02]  /*63b0*/  IADD3 R19, PT, PT, R19, -0x1, RZ ;  /* 0xffffffff13137810 */ /* 0x000fe40007ffe0ff */
[----:B0-----:R-:W-:-:S13]  /*63c0*/  ISETP.NE.AND P0, PT, R22, RZ, PT ;  /* 0x000000ff1600720c */ /* 0x001fda0003f05270 */
[----:B------:R-:W-:Y:S05]  /*63d0*/  @P0 BRA `(.L_x_13492) ;  /* 0x00000054003c0947 */ /* 0x000fea0003800000 */
[----:B------:R-:W0:Y:S01]  /*63e0*/  LDCU.64 UR4, c[0x0][0x380] ;  /* 0x00007000ff0477ac */ /* 0x000e220008000a00 */
[----:B------:R-:W-:Y:S01]  /*63f0*/  VIMNMX.U32 R16, PT, PT, R19, 0x18, PT ;  /* 0x0000001813107848 */ /* 0x000fe20003fe0000 */
[----:B------:R-:W-:Y:S03]  /*6400*/  BSSY.RECONVERGENT B7, `(.L_x_13493) ;  /* 0x0000153000077945 */ /* 0x000fe60003800200 */
[----:B------:R-:W-:Y:S02]  /*6410*/  IADD3 R16, PT, PT, R16, 0x1, RZ ;  /* 0x0000000110107810 */ /* 0x000fe40007ffe0ff */
[----:B0-----:R-:W-:-:S04]  /*6420*/  ISETP.GE.U32.AND P0, PT, R23, UR4, PT ;  /* 0x0000000417007c0c */ /* 0x001fc8000bf06070 */
[----:B------:R-:W-:-:S13]  /*6430*/  ISETP.GE.AND.EX P0, PT, RZ, UR5, PT, P0 ;  /* 0x00000005ff007c0c */ /* 0x000fda000bf06300 */
[----:B------:R-:W-:Y:S05]  /*6440*/  @P0 BRA `(.L_x_13494) ;  /* 0x0000001400380947 */ /* 0x000fea0003800000 */
[----:B------:R-:W0:Y:S01]  /*6450*/  LDCU.64 UR4, c[0x0][0x390] ;  /* 0x00007200ff0477ac */ /* 0x000e220008000a00 */
[----:B------:R-:W-:Y:S01]  /*6460*/  IMAD.MOV.U32 R22, RZ, RZ, RZ ;  /* 0x000000ffff167224 */ /* 0x000fe200078e00ff */
        /* <DEDUP_REMOVED lines=295> */
.L_x_13495:
        /* <DEDUP_REMOVED lines=29> */
.L_x_13497:
[----:B------:R-:W-:Y:S05]  /*78b0*/  BSYNC.RECONVERGENT B6 ;  /* 0x0000000000067941 */ /* 0x000fea0003800200 */
.L_x_13496:
[----:B------:R-:W0:Y:S01]  /*78c0*/  LDC.64 R4, c[0x0][0x730] ;  /* 0x0001cc00ff047b82 */ /* 0x000e220000000a00 */
[----:B------:R-:W1:Y:S01]  /*78d0*/  LDCU.64 UR4, c[0x0][0x580] ;  /* 0x0000b000ff0477ac */ /* 0x000e620008000a00 */
[----:B0-----:R-:W2:Y:S01]  /*78e0*/  LDG.E.U16 R5, desc[UR36][R4.64] ;  /* 0x0000002404057981 */ /* 0x001ea2000c1e1500 */
[----:B-1----:R-:W-:Y:S02]  /*78f0*/  IADD3 R2, P0, PT, R17, UR4, RZ ;  /* 0x0000000411027c10 */ /* 0x002fe4000ff1e0ff */
[----:B------:R-:W-:-:S03]  /*7900*/  IADD3 R23, PT, PT, R23, 0x80, RZ ;  /* 0x0000008017177810 */ /* 0x000fc60007ffe0ff */
[----:B------:R-:W-:-:S05]  /*7910*/  IMAD.X R3, RZ, RZ, UR5, P0 ;  /* 0x00000005ff037e24 */ /* 0x000fca00080e06ff */
[----:B--2---:R0:W-:Y:S03]  /*7920*/  STG.E.U16 desc[UR36][R2.64], R5 ;  /* 0x0000000502007986 */ /* 0x0041e6000c101524 */
.L_x_13494:
[----:B------:R-:W-:Y:S05]  /*7930*/  BSYNC.RECONVERGENT B7 ;  /* 0x0000000000077941 */ /* 0x000fea0003800200 */
.L_x_13493:
[----:B------:R-:W1:Y:S01]  /*7940*/  LDCU.64 UR4, c[0x0][0x380] ;  /* 0x00007000ff0477ac */ /* 0x000e620008000a00 */
[----:B------:R-:W-:Y:S01]  /*7950*/  BSSY.RECONVERGENT B7, `(.L_x_13498) ;  /* 0x0000152000077945 */ /* 0x000fe20003800200 */
[----:B-1----:R-:W-:-:S04]  /*7960*/  ISETP.GE.U32.AND P0, PT, R23, UR4, PT ;  /* 0x0000000417007c0c */ /* 0x002fc8000bf06070 */
[----:B------:R-:W-:-:S13]  /*7970*/  ISETP.GE.AND.EX P0, PT, RZ, UR5, PT, P0 ;  /* 0x00000005ff007c0c */ /* 0x000fda000bf06300 */
[----:B------:R-:W-:Y:S05]  /*7980*/  @P0 BRA `(.L_x_13499) ;  /* 0x0000001400380947 */ /* 0x000fea0003800000 */
[----:B------:R-:W0:Y:S01]  /*7990*/  LDCU.64 UR4, c[0x0][0x390] ;  /* 0x00007200ff0477ac */ /* 0x000e220008000a00 */
[----:B------:R-:W-:Y:S01]  /*79a0*/  HFMA2 R22, -RZ, RZ, 0, 0 ;  /* 0x00000000ff167431 */ /* 0x000fe200000001ff */
[----:B------:R-:W-:Y:S01]  /*79b0*/  ISETP.NE.AND P0, PT, R19, RZ, PT ;  /* 0x000000ff1300720c */ /* 0x000fe20003f05270 */
[----:B------:R-:W1:Y:S01]  /*79c0*/  LDCU UR6, c[0x0][0x38c] ;  /* 0x00007180ff0677ac */ /* 0x000e620008000800 */
[----:B------:R-:W2:Y:S02]  /*79d0*/  LDCU.64 UR8, c[0x0][0x4b8] ;  /* 0x00009700ff0877ac */ /* 0x000ea40008000a00 */
        /* <DEDUP_REMOVED lines=292> */
.L_x_13500:
        /* <DEDUP_REMOVED lines=17> */
[----:B------:R-:W-:Y:S01]  /*8d30*/  MOV R13, RZ ;  /* 0x000000ff000d7202 */ /* 0x000fe20000000f00 */
[----:B------:R-:W1:Y:S01]  /*8d40*/  LDCU.64 UR6, c[0x4][0x4c0] ;  /* 0x01009800ff0677ac */ /* 0x000e620008000a00 */
[----:B------:R-:W2:Y:S01]  /*8d50*/  LDC.64 R2, c[0x4][R2] ;  /* 0x0100000002027b82 */ /* 0x000ea20000000a00 */
[----:B------:R-:W3:Y:S01]  /*8d60*/  LDCU.64 UR8, c[0x4][0x308] ;  /* 0x01006100ff0877ac */ /* 0x000ee20008000a00 */
[----:B0-----:R-:W-:Y:S01]  /*8d70*/  MOV R4, UR4 ;  /* 0x0000000400047c02 */ /* 0x001fe20008000f00 */
[----:B------:R-:W-:Y:S01]  /*8d80*/  IMAD.U32 R5, RZ, RZ, UR5 ;  /* 0x00000005ff057e24 */ /* 0x000fe2000f8e00ff */
[----:B-1----:R-:W-:-:S02]  /*8d90*/  MOV R6, UR6 ;  /* 0x0000000600067c02 */ /* 0x002fc40008000f00 */
[----:B------:R-:W-:Y:S01]  /*8da0*/  MOV R7, UR7 ;  /* 0x0000000700077c02 */ /* 0x000fe20008000f00 */
[----:B---3--:R-:W-:Y:S01]  /*8db0*/  IMAD.U32 R10, RZ, RZ, UR8 ;  /* 0x00000008ff0a7e24 */ /* 0x008fe2000f8e00ff */
[----:B------:R-:W-:-:S07]  /*8dc0*/  MOV R11, UR9 ;  /* 0x00000009000b7c02 */ /* 0x000fce0008000f00 */
[----:B------:R-:W-:-:S07]  /*8dd0*/  LEPC R20, `(.L_x_13502) ;  /* 0x000000001014794e */ /* 0x000fce0000000000 */
[----:B--2---:R-:W-:Y:S05]  /*8de0*/  CALL.ABS.NOINC R2 ;  /* 0x0000000002007343 */ /* 0x004fea0003c00000 */
.L_x_13502:
[----:B------:R-:W-:Y:S05]  /*8df0*/  BSYNC.RECONVERGENT B6 ;  /* 0x0000000000067941 */ /* 0x000fea0003800200 */
.L_x_13501:
[----:B------:R-:W0:Y:S01]  /*8e00*/  LDC.64 R4, c[0x0][0x730] ;  /* 0x0001cc00ff047b82 */ /* 0x000e220000000a00 */
[----:B------:R-:W1:Y:S01]  /*8e10*/  LDCU.64 UR4, c[0x0][0x580] ;  /* 0x0000b000ff0477ac */ /* 0x000e620008000a00 */
[----:B0-----:R-:W2:Y:S01]  /*8e20*/  LDG.E.U16 R5, desc[UR36][R4.64] ;  /* 0x0000002404057981 */ /* 0x001ea2000c1e1500 */
[----:B-1----:R-:W-:Y:S01]  /*8e30*/  IADD3 R2, P0, PT, R17, UR4, RZ ;  /* 0x0000000411027c10 */ /* 0x002fe2000ff1e0ff */
[----:B------:R-:W-:-:S03]  /*8e40*/  VIADD R23, R23, 0x80 ;  /* 0x0000008017177836 */ /* 0x000fc60000000000 */
[----:B------:R-:W-:-:S05]  /*8e50*/  IADD3.X R3, PT, PT, RZ, UR5, RZ, P0, !PT ;  /* 0x00000005ff037c10 */ /* 0x000fca00087fe4ff */
[----:B--2---:R1:W-:Y:S04]  /*8e60*/  STG.E.U16 desc[UR36][R2.64], R5 ;  /* 0x0000000502007986 */ /* 0x0043e8000c101524 */
.L_x_13499:
[----:B------:R-:W-:Y:S05]  /*8e70*/  BSYNC.RECONVERGENT B7 ;  /* 0x0000000000077941 */ /* 0x000fea0003800200 */
.L_x_13498:
[----:B------:R-:W2:Y:S01]  /*8e80*/  LDCU.64 UR4, c[0x0][0x380] ;  /* 0x00007000ff0477ac */ /* 0x000ea20008000a00 */
[----:B------:R-:W-:Y:S01]  /*8e90*/  BSSY.RECONVERGENT B7, `(.L_x_13503) ;  /* 0x0000152000077945 */ /* 0x000fe20003800200 */
[----:B--2---:R-:W-:-:S04]  /*8ea0*/  ISETP.GE.U32.AND P0, PT, R23, UR4, PT ;  /* 0x0000000417007c0c */ /* 0x004fc8000bf06070 */
[----:B------:R-:W-:-:S13]  /*8eb0*/  ISETP.GE.AND.EX P0, PT, RZ, UR5, PT, P0 ;  /* 0x00000005ff007c0c */ /* 0x000fda000bf06300 */
[----:B------:R-:W-:Y:S05]  /*8ec0*/  @P0 BRA `(.L_x_13504) ;  /* 0x0000001400380947 */ /* 0x000fea0003800000 */
[----:B------:R-:W0:Y:S01]  /*8ed0*/  LDCU.64 UR4, c[0x0][0x390] ;  /* 0x00007200ff0477ac */ /* 0x000e220008000a00 */
[----:B------:R-:W-:Y:S01]  /*8ee0*/  HFMA2 R22, -RZ, RZ, 0, 0 ;  /* 0x00000000ff167431 */ /* 0x000fe200000001ff */
[----:B------:R-:W-:Y:S01]  /*8ef0*/  ISETP.NE.AND P0, PT, R19, RZ, PT ;  /* 0x000000ff1300720c */ /* 0x000fe20003f05270 */
[----:B------:R-:W2:Y:S01]  /*8f00*/  LDCU UR6, c[0x0][0x38c] ;  /* 0x00007180ff0677ac */ /* 0x000ea20008000800 */
[----:B------:R-:W3:Y:S02]  /*8f10*/  LDCU.64 UR8, c[0x0][0x4b8] ;  /* 0x00009700ff0877ac */ /* 0x000ee40008000a00 */
[----:B01----:R-:W-:-:S05]  /*8f20*/  IMAD.HI.U32 R2, R23, UR4, R22 ;  /* 0x0000000417027c27 */ /* 0x003fca000f8e0016 */
[----:B------:R-:W-:-:S04]  /*8f30*/  SHF.R.U32.HI R3, RZ, UR5, R2 ;  /* 0x00000005ff037c19 */ /* 0x000fc80008011602 */
[----:B------:R-:W-:-:S05]  /*8f40*/  IADD3 R0, PT, PT, -R3, RZ, RZ ;  /* 0x000000ff03007210 */ /* 0x000fca0007ffe1ff */
[----:B--2---:R-:W-:-:S04]  /*8f50*/  IMAD R0, R0, UR6, R23 ;  /* 0x0000000600007c24 */ /* 0x004fc8000f8e0217 */
[C---:B---3--:R-:W-:Y:S02]  /*8f60*/  IMAD R17, R0.reuse, UR8, RZ ;  /* 0x0000000800117c24 */ /* 0x048fe4000f8e02ff */
        /* <DEDUP_REMOVED lines=287> */
.L_x_13505:
        /* <DEDUP_REMOVED lines=17> */
[----:B------:R-:W-:Y:S01]  /*a270*/  IMAD.MOV.U32 R13, RZ, RZ, RZ ;  /* 0x000000ffff0d7224 */ /* 0x000fe200078e00ff */
[----:B------:R-:W1:Y:S01]  /*a280*/  LDCU.64 UR6, c[0x4][0x4c0] ;  /* 0x01009800ff0677ac */ /* 0x000e620008000a00 */
[----:B------:R-:W2:Y:S01]  /*a290*/  LDC.64 R2, c[0x4][R2] ;  /* 0x0100000002027b82 */ /* 0x000ea20000000a00 */
[----:B------:R-:W3:Y:S01]  /*a2a0*/  LDCU.64 UR8, c[0x4][0x308] ;  /* 0x01006100ff0877ac */ /* 0x000ee20008000a00 */
[----:B0-----:R-:W-:Y:S02]  /*a2b0*/  MOV R4, UR4 ;  /* 0x0000000400047c02 */ /* 0x001fe40008000f00 */
[----:B------:R-:W-:Y:S01]  /*a2c0*/  MOV R5, UR5 ;  /* 0x0000000500057c02 */ /* 0x000fe20008000f00 */
[----:B-1----:R-:W-:Y:S01]  /*a2d0*/  IMAD.U32 R6, RZ, RZ, UR6 ;  /* 0x00000006ff067e24 */ /* 0x002fe2000f8e00ff */
[----:B------:R-:W-:-:S02]  /*a2e0*/  MOV R7, UR7 ;  /* 0x0000000700077c02 */ /* 0x000fc40008000f00 */
[----:B---3--:R-:W-:Y:S01]  /*a2f0*/  MOV R10, UR8 ;  /* 0x00000008000a7c02 */ /* 0x008fe20008000f00 */
[----:B------:R-:W-:-:S07]  /*a300*/  IMAD.U32 R11, RZ, RZ, UR9 ;  /* 0x00000009ff0b7e24 */ /* 0x000fce000f8e00ff */
[----:B------:R-:W-:-:S07]  /*a310*/  LEPC R20, `(.L_x_13507) ;  /* 0x000000001014794e */ /* 0x000fce0000000000 */
[----:B--2---:R-:W-:Y:S05]  /*a320*/  CALL.ABS.NOINC R2 ;  /* 0x0000000002007343 */ /* 0x004fea0003c00000 */
.L_x_13507:
[----:B------:R-:W-:Y:S05]  /*a330*/  BSYNC.RECONVERGENT B6 ;  /* 0x0000000000067941 */ /* 0x000fea0003800200 */
.L_x_13506:
[----:B------:R-:W0:Y:S01]  /*a340*/  LDC.64 R4, c[0x0][0x730] ;  /* 0x0001cc00ff047b82 */ /* 0x000e220000000a00 */
[----:B------:R-:W1:Y:S01]  /*a350*/  LDCU.64 UR4, c[0x0][0x580] ;  /* 0x0000b000ff0477ac */ /* 0x000e620008000a00 */
[----:B0-----:R-:W2:Y:S01]  /*a360*/  LDG.E.U16 R5, desc[UR36][R4.64] ;  /* 0x0000002404057981 */ /* 0x001ea2000c1e1500 */
[----:B-1----:R-:W-:Y:S02]  /*a370*/  IADD3 R2, P0, PT, R17, UR4, RZ ;  /* 0x0000000411027c10 */ /* 0x002fe4000ff1e0ff */
[----:B------:R-:W-:Y:S02]  /*a380*/  IADD3 R23, PT, PT, R23, 0x80, RZ ;  /* 0x0000008017177810 */ /* 0x000fe40007ffe0ff */
[----:B------:R-:W-:-:S05]  /*a390*/  IADD3.X R3, PT, PT, RZ, UR5, RZ, P0, !PT ;  /* 0x00000005ff037c10 */ /* 0x000fca00087fe4ff */
[----:B--2---:R2:W-:Y:S04]  /*a3a0*/  STG.E.U16 desc[UR36][R2.64], R5 ;  /* 0x0000000502007986 */ /* 0x0045e8000c101524 */
.L_x_13504:
[----:B------:R-:W-:Y:S05]  /*a3b0*/  BSYNC.RECONVERGENT B7 ;  /* 0x0000000000077941 */ /* 0x000fea0003800200 */
.L_x_13503:
[----:B------:R-:W3:Y:S02]  /*a3c0*/  LDCU.64 UR4, c[0x0][0x380] ;  /* 0x00007000ff0477ac */ /* 0x000ee40008000a00 */
[----:B---3--:R-:W-:-:S04]  /*a3d0*/  ISETP.GE.U32.AND P0, PT, R23, UR4, PT ;  /* 0x0000000417007c0c */ /* 0x008fc8000bf06070 */
[----:B------:R-:W-:-:S13]  /*a3e0*/  ISETP.GE.AND.EX P0, PT, RZ, UR5, PT, P0 ;  /* 0x00000005ff007c0c */ /* 0x000fda000bf06300 */
[----:B------:R-:W-:Y:S05]  /*a3f0*/  @P0 EXIT ;  /* 0x000000000000094d */ /* 0x000fea0003800000 */
[----:B------:R-:W0:Y:S01]  /*a400*/  LDCU.64 UR4, c[0x0][0x390] ;  /* 0x00007200ff0477ac */ /* 0x000e220008000a00 */
[----:B------:R-:W-:Y:S01]  /*a410*/  IMAD.MOV.U32 R22, RZ, RZ, RZ ;  /* 0x000000ffff167224 */ /* 0x000fe200078e00ff */
[----:B------:R-:W-:Y:S01]  /*a420*/  ISETP.NE.AND P0, PT, R19, RZ, PT ;  /* 0x000000ff1300720c */ /* 0x000fe20003f05270 */
[----:B------:R-:W3:Y:S01]  /*a430*/  LDCU UR6, c[0x0][0x38c] ;  /* 0x00007180ff0677ac */ /* 0x000ee20008000800 */
[----:B------:R-:W4:Y:S01]  /*a440*/  LDCU.64 UR8, c[0x0][0x4b8] ;  /* 0x00009700ff0877ac */ /* 0x000f220008000a00 */
[----:B012---:R-:W-:-:S05]  /*a450*/  IMAD.HI.U32 R2, R23, UR4, R22 ;  /* 0x0000000417027c27 */ /* 0x007fca000f8e0016 */
[----:B------:R-:W-:-:S04]  /*a460*/  SHF.R.U32.HI R3, RZ, UR5, R2 ;  /* 0x00000005ff037c19 */ /* 0x000fc80008011602 */
[----:B------:R-:W-:-:S05]  /*a470*/  IADD3 R0, PT, PT, -R3, RZ, RZ ;  /* 0x000000ff03007210 */ /* 0x000fca0007ffe1ff */
[----:B---3--:R-:W-:-:S04]  /*a480*/  IMAD R0, R0, UR6, R23 ;  /* 0x0000000600007c24 */ /* 0x008fc8000f8e0217 */
[C---:B----4-:R-:W-:Y:S02]  /*a490*/  IMAD R17, R0.reuse, UR8, RZ ;  /* 0x0000000800117c24 */ /* 0x050fe4000f8e02ff */
        /* <DEDUP_REMOVED lines=287> */
.L_x_13508:
        /* <DEDUP_REMOVED lines=31> */
.L_x_13510:
[----:B------:R-:W-:Y:S05]  /*b880*/  BSYNC.RECONVERGENT B6 ;  /* 0x0000000000067941 */ /* 0x000fea0003800200 */
.L_x_13509:
[----:B------:R-:W0:Y:S02]  /*b890*/  LDC.64 R2, c[0x0][0x730] ;  /* 0x0001cc00ff027b82 */ /* 0x000e240000000a00 */
[----:B0-----:R-:W2:Y:S04]  /*b8a0*/  LDG.E.U16 R3, desc[UR36][R2.64] ;  /* 0x0000002402037981 */ /* 0x001ea8000c1e1500 */
[----:B--2---:R-:W-:Y:S01]  /*b8b0*/  STG.E.U16 desc[UR36][R16.64], R3 ;  /* 0x0000000310007986 */ /* 0x004fe2000c101524 */
[----:B------:R-:W-:Y:S05]  /*b8c0*/  EXIT ;  /* 0x000000000000794d */ /* 0x000fea0003800000 */
.L_x_13492:
[----:B------:R-:W0:Y:S01]  /*b8d0*/  LDCU.64 UR4, c[0x0][0x380] ;  /* 0x00007000ff0477ac */ /* 0x000e220008000a00 */
[----:B------:R-:W-:Y:S01]  /*b8e0*/  IADD3 R22, PT, PT, R22, -0x1, RZ ;  /* 0xffffffff16167810 */ /* 0x000fe20007ffe0ff */
[----:B------:R-:W-:Y:S01]  /*b8f0*/  BSSY.RECONVERGENT B7, `(.L_x_13511) ;  /* 0x000026c000077945 */ /* 0x000fe20003800200 */
[----:B------:R-:W-:Y:S02]  /*b900*/  VIMNMX.U32 R18, PT, PT, R19, 0x18, PT ;  /* 0x0000001813127848 */ /* 0x000fe40003fe0000 */
[----:B------:R-:W-:Y:S02]  /*b910*/  VIMNMX.U32 R2, PT, PT, R22, 0x18, PT ;  /* 0x0000001816027848 */ /* 0x000fe40003fe0000 */
[----:B------:R-:W-:-:S03]  /*b920*/  IADD3 R18, PT, PT, R18, 0x1, RZ ;  /* 0x0000000112127810 */ /* 0x000fc60007ffe0ff */
[----:B------:R-:W-:Y:S01]  /*b930*/  VIADD R2, R2, 0x1 ;  /* 0x0000000102027836 */ /* 0x000fe20000000000 */
        /* <DEDUP_REMOVED lines=301> */
.L_x_13513:
[----:B------:R-:W0:Y:S02]  /*cc10*/  LDCU.64 UR4, c[0x0][0x588] ;  /* 0x0000b100ff0477ac */ /* 0x000e240008000a00 */
[----:B0-----:R-:W-:-:S04]  /*cc20*/  IADD3 R16, P0, PT, R0, UR4, RZ ;  /* 0x0000000400107c10 */ /* 0x001fc8000ff1e0ff */
[----:B------:R-:W-:Y:S01]  /*cc30*/  IADD3.X R17, PT, PT, RZ, UR5, RZ, P0, !PT ;  /* 0x00000005ff117c10 */ /* 0x000fe200087fe4ff */
[----:B------:R-:W0:Y:S05]  /*cc40*/  LDCU.64 UR4, c[0x0][0x590] ;  /* 0x0000b200ff0477ac */ /* 0x000e2a0008000a00 */
        /* <DEDUP_REMOVED lines=17> */
[----:B0-----:R-:W-:Y:S01]  /*cd60*/  IMAD.U32 R4, RZ, RZ, UR4 ;  /* 0x00000004ff047e24 */ /* 0x001fe2000f8e00ff */
[----:B------:R-:W-:Y:S02]  /*cd70*/  MOV R5, UR5 ;  /* 0x0000000500057c02 */ /* 0x000fe40008000f00 */
[----:B-1----:R-:W-:-:S02]  /*cd80*/  MOV R6, UR6 ;  /* 0x0000000600067c02 */ /* 0x002fc40008000f00 */
[----:B------:R-:W-:Y:S01]  /*cd90*/  MOV R7, UR7 ;  /* 0x0000000700077c02 */ /* 0x000fe20008000f00 */
[----:B---3--:R-:W-:Y:S01]  /*cda0*/  IMAD.U32 R10, RZ, RZ, UR8 ;  /* 0x00000008ff0a7e24 */ /* 0x008fe2000f8e00ff */
[----:B------:R-:W-:-:S07]  /*cdb0*/  MOV R11, UR9 ;  /* 0x00000009000b7c02 */ /* 0x000fce0008000f00 */
[----:B------:R-:W-:-:S07]  /*cdc0*/  LEPC R20, `(.L_x_13515) ;  /* 0x000000001014794e */ /* 0x000fce0000000000 */
[----:B--2---:R-:W-:Y:S05]  /*cdd0*/  CALL.ABS.NOINC R14 ;  /* 0x000000000e007343 */ /* 0x004fea0003c00000 */
.L_x_13515:
[----:B------:R-:W-:Y:S05]  /*cde0*/  BSYNC.RECONVERGENT B6 ;  /* 0x0000000000067941 */ /* 0x000fea0003800200 */
.L_x_13514:
[----:B------:R-:W0:Y:S01]  /*cdf0*/  LDCU UR4, c[0x0][0x590] ;  /* 0x0000b200ff0477ac */ /* 0x000e220008000800 */
[C---:B------:R-:W-:Y:S01]  /*ce00*/  ISETP.GE.AND P0, PT, R16.reuse, RZ, PT ;  /* 0x000000ff1000720c */ /* 0x040fe20003f06270 */
[----:B------:R-:W1:Y:S01]  /*ce10*/  LDCU.64 UR6, c[0x0][0x5a0] ;  /* 0x0000b400ff0677ac */ /* 0x000e620008000a00 */
[----:B------:R-:W2:Y:S01]  /*ce20*/  LDCU UR5, c[0x0][0x5a8] ;  /* 0x0000b500ff0577ac */ /* 0x000ea20008000800 */
[----:B0-----:R-:W-:Y:S01]  /*ce30*/  IADD3 R17, PT, PT, R16, UR4, RZ ;  /* 0x0000000410117c10 */ /* 0x001fe2000fffe0ff */
[----:B------:R-:W0:Y:S03]  /*ce40*/  LDCU UR4, c[0x0][0x6cc] ;  /* 0x0000d980ff0477ac */ /* 0x000e260008000800 */
[----:B------:R-:W-:Y:S01]  /*ce50*/  SEL R17, R17, R16, !P0 ;  /* 0x0000001011117207 */ /* 0x000fe20004000000 */
[----:B------:R-:W-:Y:S01]  /*ce60*/  HFMA2 R16, -RZ, RZ, 0, 0 ;  /* 0x00000000ff107431 */ /* 0x000fe200000001ff */
[----:B------:R-:W-:-:S04]  /*ce70*/  ISETP.NE.AND P0, PT, R22, RZ, PT ;  /* 0x000000ff1600720c */ /* 0x000fc80003f05270 */
[----:B-1----:R-:W-:-:S05]  /*ce80*/  IMAD.HI.U32 R4, R17, UR7, R16 ;  /* 0x0000000711047c27 */ /* 0x002fca000f8e0010 */
[----:B--2---:R-:W-:-:S04]  /*ce90*/  SHF.R.U32.HI R5, RZ, UR5, R4 ;  /* 0x00000005ff057c19 */ /* 0x004fc80008011604 */
[----:B------:R-:W-:-:S05]  /*cea0*/  IADD3 R3, PT, PT, -R5, RZ, RZ ;  /* 0x000000ff05037210 */ /* 0x000fca0007ffe1ff */
[----:B------:R-:W-:-:S04]  /*ceb0*/  IMAD R0, R3, UR6, R17 ;  /* 0x0000000603007c24 */ /* 0x000fc8000f8e0211 */
[----:B0-----:R-:W-:Y:S01]  /*cec0*/  IMAD R0, R0, UR4, RZ ;  /* 0x0000000400007c24 */ /* 0x001fe2000f8e02ff */
[----:B------:R-:W-:Y:S06]  /*ced0*/  @!P0 BRA `(.L_x_13516) ;  /* 0x0000001000148947 */ /* 0x000fec0003800000 */
[----:B------:R-:W0:Y:S01]  /*cee0*/  LDCU.64 UR4, c[0x0][0x5b0] ;  /* 0x0000b600ff0477ac */ /* 0x000e220008000a00 */
[----:B------:R-:W-:Y:S01]  /*cef0*/  IMAD.MOV.U32 R4, RZ, RZ, RZ ;  /* 0x000000ffff047224 */ /* 0x000fe200078e00ff */
[----:B------:R-:W-:Y:S01]  /*cf00*/  ISETP.NE.AND P0, PT, R2, 0x2, PT ;  /* 0x000000020200780c */ /* 0x000fe20003f05270 */
[----:B------:R-:W1:Y:S01]  /*cf10*/  LDCU UR6, c[0x0][0x5ac] ;  /* 0x0000b580ff0677ac */ /* 0x000e620008000800 */
[----:B------:R-:W2:Y:S01]  /*cf20*/  LDCU UR7, c[0x0][0x6d0] ;  /* 0x0000da00ff0777ac */ /* 0x000ea20008000800 */
[----:B0-----:R-:W-:-:S05]  /*cf30*/  IMAD.HI.U32 R6, R5, UR4, R4 ;  /* 0x0000000405067c27 */ /* 0x001fca000f8e0004 */
[----:B------:R-:W-:-:S04]  /*cf40*/  SHF.R.U32.HI R7, RZ, UR5, R6 ;  /* 0x00000005ff077c19 */ /* 0x000fc80008011606 */
[----:B------:R-:W-:-:S05]  /*cf50*/  IADD3 R3, PT, PT, -R7, RZ, RZ ;  /* 0x000000ff07037210 */ /* 0x000fca0007ffe1ff */
[----:B-1----:R-:W-:-:S04]  /*cf60*/  IMAD R5, R3, UR6, R5 ;  /* 0x0000000603057c24 */ /* 0x002fc8000f8e0205 */
[----:B--2---:R-:W-:Y:S01]  /*cf70*/  IMAD R0, R5, UR7, R0 ;  /* 0x0000000705007c24 */ /* 0x004fe2000f8e0200 */
[----:B------:R-:W-:Y:S06]  /*cf80*/  @!P0 BRA `(.L_x_13516) ;  /* 0x0000000c00e88947 */ /* 0x000fec0003800000 */
[----:B------:R-:W0:Y:S01]  /*cf90*/  LDCU.64 UR6, c[0x0][0x5b8] ;  /* 0x0000b700ff0677ac */ /* 0x000e220008000a00 */
[----:B------:R-:W-:Y:S02]  /*cfa0*/  MOV R6, RZ ;  /* 0x000000ff00067202 */ /* 0x000fe40000000f00 */
[----:B------:R-:W-:Y:S01]  /*cfb0*/  ISETP.NE.AND P0, PT, R2, 0x3, PT ;  /* 0x000000030200780c */ /* 0x000fe20003f05270 */
[----:B------:R-:W1:Y:S01]  /*cfc0*/  LDCU UR4, c[0x0][0x5c0] ;  /* 0x0000b800ff0477ac */ /* 0x000e620008000800 */
[----:B------:R-:W2:Y:S01]  /*cfd0*/  LDCU UR5, c[0x0][0x6d4] ;  /* 0x0000da80ff0577ac */ /* 0x000ea20008000800 */
[----:B0-----:R-:W-:-:S05]  /*cfe0*/  IMAD.HI.U32 R4, R7, UR7, R6 ;  /* 0x0000000707047c27 */ /* 0x001fca000f8e0006 */
[----:B-1----:R-:W-:-:S04]  /*cff0*/  SHF.R.U32.HI R5, RZ, UR4, R4 ;  /* 0x00000004ff057c19 */ /* 0x002fc80008011604 */
[----:B------:R-:W-:-:S05]  /*d000*/  IADD3 R3, PT, PT, -R5, RZ, RZ ;  /* 0x000000ff05037210 */ /* 0x000fca0007ffe1ff */
[----:B------:R-:W-:-:S04]  /*d010*/  IMAD R7, R3, UR6, R7 ;  /* 0x0000000603077c24 */ /* 0x000fc8000f8e0207 */
[----:B--2---:R-:W-:Y:S01]  /*d020*/  IMAD R0, R7, UR5, R0 ;  /* 0x0000000507007c24 */ /* 0x004fe2000f8e0200 */
        /* <DEDUP_REMOVED lines=13> */
[----:B------:R-:W-:Y:S01]  /*d100*/  HFMA2 R6, -RZ, RZ, 0, 0 ;  /* 0x00000000ff067431 */ /* 0x000fe200000001ff */
[----:B------:R-:W-:Y:S01]  /*d110*/  ISETP.NE.AND P0, PT, R2, 0x5, PT ;  /* 0x000000050200780c */ /* 0x000fe20003f05270 */
[----:B------:R-:W1:Y:S01]  /*d120*/  LDCU UR4, c[0x0][0x5d8] ;  /* 0x0000bb00ff0477ac */ /* 0x000e620008000800 */
[----:B------:R-:W2:Y:S02]  /*d130*/  LDCU UR5, c[0x0][0x6dc] ;  /* 0x0000db80ff0577ac */ /* 0x000ea40008000800 */
        /* <DEDUP_REMOVED lines=204> */
[----:B------:R-:W-:Y:S01]  /*de00*/  ISETP.NE.AND P0, PT, R2, 0x18, PT ;  /* 0x000000180200780c */ /* 0x000fe20003f05270 */
[----:B------:R-:W0:Y:S01]  /*de10*/  LDCU.64 UR4, c[0x0][0x6b8] ;  /* 0x0000d700ff0477ac */ /* 0x000e220008000a00 */
[----:B------:R-:W-:-:S11]  /*de20*/  IMAD.MOV.U32 R4, RZ, RZ, RZ ;  /* 0x000000ffff047224 */ /* 0x000fd600078e00ff */
[----:B------:R-:W1:Y:S01]  /*de30*/  @P0 LDC.64 R6, c[0x0][0x6c0] ;  /* 0x0001b000ff060b82 */ /* 0x000e620000000a00 */
[----:B0-----:R-:W-:Y:S01]  /*de40*/  IMAD.HI.U32 R8, R5, UR4, R4 ;  /* 0x0000000405087c27 */ /* 0x001fe2000f8e0004 */
[----:B------:R-:W0:Y:S06]  /*de50*/  LDCU UR4, c[0x0][0x6b4] ;  /* 0x0000d680ff0477ac */ /* 0x000e2c0008000800 */
[----:B------:R-:W2:Y:S01]  /*de60*/  @P0 LDC R10, c[0x0][0x6c8] ;  /* 0x0001b200ff0a0b82 */ /* 0x000ea20000000800 */
[----:B------:R-:W-:Y:S01]  /*de70*/  SHF.R.U32.HI R9, RZ, UR5, R8 ;  /* 0x00000005ff097c19 */ /* 0x000fe20008011608 */
[----:B------:R-:W3:Y:S01]  /*de80*/  LDCU UR5, c[0x0][0x728] ;  /* 0x0000e500ff0577ac */ /* 0x000ee20008000800 */
[----:B------:R-:W-:-:S02]  /*de90*/  @P0 MOV R8, RZ ;  /* 0x000000ff00080202 */ /* 0x000fc40000000f00 */
[----:B------:R-:W-:-:S03]  /*dea0*/  IADD3 R3, PT, PT, -R9, RZ, RZ ;  /* 0x000000ff09037210 */ /* 0x000fc60007ffe1ff */
[----:B------:R-:W4:Y:S01]  /*deb0*/  @P0 LDC R4, c[0x0][0x72c] ;  /* 0x0001cb00ff040b82 */ /* 0x000f220000000800 */
[----:B-1----:R-:W-:-:S04]  /*dec0*/  @P0 IMAD.HI.U32 R7, R9, R7, R8 ;  /* 0x0000000709070227 */ /* 0x002fc800078e0008 */
[----:B0-----:R-:W-:Y:S01]  /*ded0*/  IMAD R5, R3, UR4, R5 ;  /* 0x0000000403057c24 */ /* 0x001fe2000f8e0205 */
[----:B--2---:R-:W-:-:S03]  /*dee0*/  @P0 SHF.R.U32.HI R7, RZ, R10, R7 ;  /* 0x0000000aff070219 */ /* 0x004fc60000011607 */
[----:B---3--:R-:W-:Y:S01]  /*def0*/  IMAD R0, R5, UR5, R0 ;  /* 0x0000000505007c24 */ /* 0x008fe2000f8e0200 */
[----:B------:R-:W-:-:S05]  /*df00*/  @P0 IADD3 R7, PT, PT, -R7, RZ, RZ ;  /* 0x000000ff07070210 */ /* 0x000fca0007ffe1ff */
[----:B------:R-:W-:-:S04]  /*df10*/  @P0 IMAD R9, R6, R7, R9 ;  /* 0x0000000706090224 */ /* 0x000fc800078e0209 */
[----:B----4-:R-:W-:-:S07]  /*df20*/  @P0 IMAD R0, R9, R4, R0 ;  /* 0x0000000409000224 */ /* 0x010fce00078e0200 */
.L_x_13516:
[----:B------:R-:W0:Y:S01]  /*df30*/  LDC.64 R4, c[0x0][0x730] ;  /* 0x0001cc00ff047b82 */ /* 0x000e220000000a00 */
[----:B------:R-:W1:Y:S01]  /*df40*/  LDCU.64 UR4, c[0x0][0x580] ;  /* 0x0000b000ff0477ac */ /* 0x000e620008000a00 */
[----:B0-----:R-:W-:-:S06]  /*df50*/  IMAD.WIDE R4, R0, 0x2, R4 ;  /* 0x0000000200047825 */ /* 0x001fcc00078e0204 */
[----:B------:R-:W2:Y:S01]  /*df60*/  LDG.E.U16 R5, desc[UR36][R4.64] ;  /* 0x0000002404057981 */ /* 0x000ea2000c1e1500 */
[----:B-1----:R-:W-:Y:S02]  /*df70*/  IADD3 R6, P0, PT, R25, UR4, RZ ;  /* 0x0000000419067c10 */ /* 0x002fe4000ff1e0ff */
[----:B------:R-:W-:-:S03]  /*df80*/  IADD3 R23, PT, PT, R23, 0x80, RZ ;  /* 0x0000008017177810 */ /* 0x000fc60007ffe0ff */
[----:B------:R-:W-:-:S05]  /*df90*/  IMAD.X R7, RZ, RZ, UR5, P0 ;  /* 0x00000005ff077e24 */ /* 0x000fca00080e06ff */
[----:B--2---:R0:W-:Y:S03]  /*dfa0*/  STG.E.U16 desc[UR36][R6.64], R5 ;  /* 0x0000000506007986 */ /* 0x0041e6000c101524 */
.L_x_13512:
[----:B------:R-:W-:Y:S05]  /*dfb0*/  BSYNC.RECONVERGENT B7 ;  /* 0x0000000000077941 */ /* 0x000fea0003800200 */
.L_x_13511:
[----:B------:R-:W1:Y:S01]  /*dfc0*/  LDCU.64 UR4, c[0x0][0x380] ;  /* 0x00007000ff0477ac */ /* 0x000e620008000a00 */
[----:B------:R-:W-:Y:S01]  /*dfd0*/  BSSY.RECONVERGENT B7, `(.L_x_13517) ;  /* 0x0000268000077945 */ /* 0x000fe20003800200 */
[----:B-1----:R-:W-:-:S04]  /*dfe0*/  ISETP.GE.U32.AND P0, PT, R23, UR4, PT ;  /* 0x0000000417007c0c */ /* 0x002fc8000bf06070 */
[----:B------:R-:W-:-:S13]  /*dff0*/  ISETP.GE.AND.EX P0, PT, RZ, UR5, PT, P0 ;  /* 0x00000005ff007c0c */ /* 0x000fda000bf06300 */
[----:B------:R-:W-:Y:S05]  /*e000*/  @P0 BRA `(.L_x_13518) ;  /* 0x0000002400900947 */ /* 0x000fea0003800000 */
[----:B------:R-:W1:Y:S01]  /*e010*/  LDCU.64 UR4, c[0x0][0x390] ;  /* 0x00007200ff0477ac */ /* 0x000e620008000a00 */
[----:B------:R-:W-:Y:S01]  /*e020*/  HFMA2 R4, -RZ, RZ, 0, 0 ;  /* 0x00000000ff047431 */ /* 0x000fe200000001ff */
[----:B0-----:R-:W-:Y:S01]  /*e030*/  MOV R5, R23 ;  /* 0x0000001700057202 */ /* 0x001fe20000000f00 */
[----:B------:R-:W0:Y:S01]  /*e040*/  LDCU UR6, c[0x0][0x38c] ;  /* 0x00007180ff0677ac */ /* 0x000e220008000800 */
[----:B------:R-:W-:Y:S01]  /*e050*/  ISETP.NE.AND P0, PT, R19, RZ, PT ;  /* 0x000000ff1300720c */ /* 0x000fe20003f05270 */
        /* <DEDUP_REMOVED lines=293> */
.L_x_13519:
        /* <DEDUP_REMOVED lines=21> */
[----:B0-----:R-:W-:Y:S02]  /*f400*/  MOV R4, UR4 ;  /* 0x0000000400047c02 */ /* 0x001fe40008000f00 */
[----:B------:R-:W-:Y:S01]  /*f410*/  MOV R5, UR5 ;  /* 0x0000000500057c02 */ /* 0x000fe20008000f00 */
[----:B-1----:R-:W-:Y:S01]  /*f420*/  IMAD.U32 R6, RZ, RZ, UR6 ;  /* 0x00000006ff067e24 */ /* 0x002fe2000f8e00ff */
[----:B------:R-:W-:-:S02]  /*f430*/  MOV R7, UR7 ;  /* 0x0000000700077c02 */ /* 0x000fc40008000f00 */
[----:B---3--:R-:W-:Y:S02]  /*f440*/  MOV R10, UR8 ;  /* 0x00000008000a7c02 */ /* 0x008fe40008000f00 */
[----:B------:R-:W-:-:S07]  /*f450*/  MOV R11, UR9 ;  /* 0x00000009000b7c02 */ /* 0x000fce0008000f00 */
[----:B------:R-:W-:-:S07]  /*f460*/  LEPC R20, `(.L_x_13521) ;  /* 0x000000001014794e */ /* 0x000fce0000000000 */
[----:B--2---:R-:W-:Y:S05]  /*f470*/  CALL.ABS.NOINC R14 ;  /* 0x000000000e007343 */ /* 0x004fea0003c00000 */
.L_x_13521:
[----:B------:R-:W-:Y:S05]  /*f480*/  BSYNC.RECONVERGENT B6 ;  /* 0x0000000000067941 */ /* 0x000fea0003800200 */
.L_x_13520:
[----:B------:R-:W0:Y:S01]  /*f490*/  LDCU UR4, c[0x0][0x590] ;  /* 0x0000b200ff0477ac */ /* 0x000e220008000800 */
[C---:B------:R-:W-:Y:S01]  /*f4a0*/  ISETP.GE.AND P0, PT, R16.reuse, RZ, PT ;  /* 0x000000ff1000720c */ /* 0x040fe20003f06270 */
[----:B------:R-:W1:Y:S01]  /*f4b0*/  LDCU.64 UR6, c[0x0][0x5a0] ;  /* 0x0000b400ff0677ac */ /* 0x000e620008000a00 */
[----:B------:R-:W2:Y:S01]  /*f4c0*/  LDCU UR5, c[0x0][0x5a8] ;  /* 0x0000b500ff0577ac */ /* 0x000ea20008000800 */
[----:B0-----:R-:W-:Y:S01]  /*f4d0*/  IADD3 R17, PT, PT, R16, UR4, RZ ;  /* 0x0000000410117c10 */ /* 0x001fe2000fffe0ff */
[----:B------:R-:W0:Y:S03]  /*f4e0*/  LDCU UR4, c[0x0][0x6cc] ;  /* 0x0000d980ff0477ac */ /* 0x000e260008000800 */
[----:B------:R-:W-:Y:S01]  /*f4f0*/  SEL R17, R17, R16, !P0 ;  /* 0x0000001011117207 */ /* 0x000fe20004000000 */
[----:B------:R-:W-:Y:S01]  /*f500*/  IMAD.MOV.U32 R16, RZ, RZ, RZ ;  /* 0x000000ffff107224 */ /* 0x000fe200078e00ff */
[----:B------:R-:W-:-:S03]  /*f510*/  ISETP.NE.AND P0, PT, R22, RZ, PT ;  /* 0x000000ff1600720c */ /* 0x000fc60003f05270 */
[----:B-1----:R-:W-:-:S05]  /*f520*/  IMAD.HI.U32 R4, R17, UR7, R16 ;  /* 0x0000000711047c27 */ /* 0x002fca000f8e0010 */
[----:B--2---:R-:W-:-:S04]  /*f530*/  SHF.R.U32.HI R5, RZ, UR5, R4 ;  /* 0x00000005ff057c19 */ /* 0x004fc80008011604 */
[----:B------:R-:W-:-:S05]  /*f540*/  IADD3 R3, PT, PT, -R5, RZ, RZ ;  /* 0x000000ff05037210 */ /* 0x000fca0007ffe1ff */
[----:B------:R-:W-:-:S04]  /*f550*/  IMAD R0, R3, UR6, R17 ;  /* 0x0000000603007c24 */ /* 0x000fc8000f8e0211 */
[----:B0-----:R-:W-:Y:S01]  /*f560*/  IMAD R0, R0, UR4, RZ ;  /* 0x0000000400007c24 */ /* 0x001fe2000f8e02ff */
[----:B------:R-:W-:Y:S06]  /*f570*/  @!P0 BRA `(.L_x_13522) ;  /* 0x0000001000148947 */ /* 0x000fec0003800000 */
[----:B------:R-:W0:Y:S01]  /*f580*/  LDCU.64 UR4, c[0x0][0x5b0] ;  /* 0x0000b600ff0477ac */ /* 0x000e220008000a00 */
[----:B------:R-:W-:Y:S01]  /*f590*/  HFMA2 R4, -RZ, RZ, 0, 0 ;  /* 0x00000000ff047431 */ /* 0x000fe200000001ff */
[----:B------:R-:W-:Y:S01]  /*f5a0*/  ISETP.NE.AND P0, PT, R2, 0x2, PT ;  /* 0x000000020200780c */ /* 0x000fe20003f05270 */
[----:B------:R-:W1:Y:S01]  /*f5b0*/  LDCU UR6, c[0x0][0x5ac] ;  /* 0x0000b580ff0677ac */ /* 0x000e620008000800 */
[----:B------:R-:W2:Y:S02]  /*f5c0*/  LDCU UR7, c[0x0][0x6d0] ;  /* 0x0000da00ff0777ac */ /* 0x000ea40008000800 */
[----:B0-----:R-:W-:-:S05]  /*f5d0*/  IMAD.HI.U32 R6, R5, UR4, R4 ;  /* 0x0000000405067c27 */ /* 0x001fca000f8e0004 */
[----:B------:R-:W-:-:S04]  /*f5e0*/  SHF.R.U32.HI R7, RZ, UR5, R6 ;  /* 0x00000005ff077c19 */ /* 0x000fc80008011606 */
[----:B------:R-:W-:-:S05]  /*f5f0*/  IADD3 R3, PT, PT, -R7, RZ, RZ ;  /* 0x000000ff07037210 */ /* 0x000fca0007ffe1ff */
[----:B-1----:R-:W-:-:S04]  /*f600*/  IMAD R5, R3, UR6, R5 ;  /* 0x0000000603057c24 */ /* 0x002fc8000f8e0205 */
        /* <DEDUP_REMOVED lines=235> */
[----:B------:R-:W-:-:S11]  /*104c0*/  MOV R4, RZ ;  /* 0x000000ff00047202 */ /* 0x000fd60000000f00 */
[----:B------:R-:W1:Y:S01]  /*104d0*/  @P0 LDC.64 R6, c[0x0][0x6c0] ;  /* 0x0001b000ff060b82 */ /* 0x000e620000000a00 */
[----:B0-----:R-:W-:Y:S01]  /*104e0*/  IMAD.HI.U32 R8, R5, UR4, R4 ;  /* 0x0000000405087c27 */ /* 0x001fe2000f8e0004 */
[----:B------:R-:W0:Y:S06]  /*104f0*/  LDCU UR4, c[0x0][0x6b4] ;  /* 0x0000d680ff0477ac */ /* 0x000e2c0008000800 */
[----:B------:R-:W2:Y:S01]  /*10500*/  @P0 LDC R10, c[0x0][0x6c8] ;  /* 0x0001b200ff0a0b82 */ /* 0x000ea20000000800 */
[----:B------:R-:W-:Y:S01]  /*10510*/  SHF.R.U32.HI R9, RZ, UR5, R8 ;  /* 0x00000005ff097c19 */ /* 0x000fe20008011608 */
[----:B------:R-:W3:Y:S01]  /*10520*/  LDCU UR5, c[0x0][0x728] ;  /* 0x0000e500ff0577ac */ /* 0x000ee20008000800 */
[----:B------:R-:W-:-:S05]  /*10530*/  @P0 MOV R8, RZ ;  /* 0x000000ff00080202 */ /* 0x000fca0000000f00 */
[----:B------:R-:W4:Y:S01]  /*10540*/  @P0 LDC R4, c[0x0][0x72c] ;  /* 0x0001cb00ff040b82 */ /* 0x000f220000000800 */
[--C-:B------:R-:W-:Y:S02]  /*10550*/  IMAD.MOV R3, RZ, RZ, -R9.reuse ;  /* 0x000000ffff037224 */ /* 0x100fe400078e0a09 */
[----:B-1----:R-:W-:-:S04]  /*10560*/  @P0 IMAD.HI.U32 R7, R9, R7, R8 ;  /* 0x0000000709070227 */ /* 0x002fc800078e0008 */
[----:B0-----:R-:W-:Y:S01]  /*10570*/  IMAD R5, R3, UR4, R5 ;  /* 0x0000000403057c24 */ /* 0x001fe2000f8e0205 */
[----:B--2---:R-:W-:-:S03]  /*10580*/  @P0 SHF.R.U32.HI R7, RZ, R10, R7 ;  /* 0x0000000aff070219 */ /* 0x004fc60000011607 */
[----:B---3--:R-:W-:Y:S01]  /*10590*/  IMAD R0, R5, UR5, R0 ;  /* 0x0000000505007c24 */ /* 0x008fe2000f8e0200 */
[----:B------:R-:W-:-:S05]  /*105a0*/  @P0 IADD3 R7, PT, PT, -R7, RZ, RZ ;  /* 0x000000ff07070210 */ /* 0x000fca0007ffe1ff */
[----:B------:R-:W-:-:S04]  /*105b0*/  @P0 IMAD R9, R6, R7, R9 ;  /* 0x0000000706090224 */ /* 0x000fc800078e0209 */
[----:B----4-:R-:W-:-:S07]  /*105c0*/  @P0 IMAD R0, R9, R4, R0 ;  /* 0x0000000409000224 */ /* 0x010fce00078e0200 */
.L_x_13522:
[----:B------:R-:W0:Y:S01]  /*105d0*/  LDC.64 R4, c[0x0][0x730] ;  /* 0x0001cc00ff047b82 */ /* 0x000e220000000a00 */
[----:B------:R-:W1:Y:S01]  /*105e0*/  LDCU.64 UR4, c[0x0][0x580] ;  /* 0x0000b000ff0477ac */ /* 0x000e620008000a00 */
[----:B0-----:R-:W-:-:S06]  /*105f0*/  IMAD.WIDE R4, R0, 0x2, R4 ;  /* 0x0000000200047825 */ /* 0x001fcc00078e0204 */
[----:B------:R-:W2:Y:S01]  /*10600*/  LDG.E.U16 R5, desc[UR36][R4.64] ;  /* 0x0000002404057981 */ /* 0x000ea2000c1e1500 */
[----:B-1----:R-:W-:Y:S02]  /*10610*/  IADD3 R6, P0, PT, R25, UR4, RZ ;  /* 0x0000000419067c10 */ /* 0x002fe4000ff1e0ff */
[----:B------:R-:W-:Y:S02]  /*10620*/  IADD3 R23, PT, PT, R23, 0x80, RZ ;  /* 0x0000008017177810 */ /* 0x000fe40007ffe0ff */
[----:B------:R-:W-:-:S05]  /*10630*/  IADD3.X R7, PT, PT, RZ, UR5, RZ, P0, !PT ;  /* 0x00000005ff077c10 */ /* 0x000fca00087fe4ff */
[----:B--2---:R1:W-:Y:S04]  /*10640*/  STG.E.U16 desc[UR36][R6.64], R5 ;  /* 0x0000000506007986 */ /* 0x0043e8000c101524 */
.L_x_13518:
[----:B------:R-:W-:Y:S05]  /*10650*/  BSYNC.RECONVERGENT B7 ;  /* 0x0000000000077941 */ /* 0x000fea0003800200 */
.L_x_13517:
[----:B------:R-:W2:Y:S01]  /*10660*/  LDCU.64 UR4, c[0x0][0x380] ;  /* 0x00007000ff0477ac */ /* 0x000ea20008000a00 */
[----:B------:R-:W-:Y:S01]  /*10670*/  BSSY.RECONVERGENT B7, `(.L_x_13523) ;  /* 0x0000268000077945 */ /* 0x000fe20003800200 */
[----:B--2---:R-:W-:-:S04]  /*10680*/  ISETP.GE.U32.AND P0, PT, R23, UR4, PT ;  /* 0x0000000417007c0c */ /* 0x004fc8000bf06070 */
[----:B------:R-:W-:-:S13]  /*10690*/  ISETP.GE.AND.EX P0, PT, RZ, UR5, PT, P0 ;  /* 0x00000005ff007c0c */ /* 0x000fda000bf06300 */
[----:B------:R-:W-:Y:S05]  /*106a0*/  @P0 BRA `(.L_x_13524) ;  /* 0x0000002400900947 */ /* 0x000fea0003800000 */
[----:B------:R-:W2:Y:S01]  /*106b0*/  LDCU.64 UR4, c[0x0][0x390] ;  /* 0x00007200ff0477ac */ /* 0x000ea20008000a00 */
[----:B01----:R-:W-:Y:S01]  /*106c0*/  MOV R5, R23 ;  /* 0x0000001700057202 */ /* 0x003fe20000000f00 */
[----:B------:R-:W-:Y:S01]  /*106d0*/  IMAD.MOV.U32 R4, RZ, RZ, RZ ;  /* 0x000000ffff047224 */ /* 0x000fe200078e00ff */
        /* <DEDUP_REMOVED lines=295> */
.L_x_13525:
        /* <DEDUP_REMOVED lines=29> */
.L_x_13527:
[----:B------:R-:W-:Y:S05]  /*11b20*/  BSYNC.RECONVERGENT B6 ;  /* 0x0000000000067941 */ /* 0x000fea0003800200 */
.L_x_13526:
        /* <DEDUP_REMOVED lines=276> */
.L_x_13528:
        /* <DEDUP_REMOVED lines=8> */
.L_x_13524:
[----:B------:R-:W-:Y:S05]  /*12cf0*/  BSYNC.RECONVERGENT B7 ;  /* 0x0000000000077941 */ /* 0x000fea0003800200 */
.L_x_13523:
        /* <DEDUP_REMOVED lines=302> */
.L_x_13529:
[----:B------:R-:W0:Y:S02]  /*13fe0*/  LDCU.128 UR4, c[0x0][0x580] ;  /* 0x0000b000ff0477ac */ /* 0x000e240008000c00 */
[----:B0-----:R-:W-:-:S04]  /*13ff0*/  IADD3 R16, P0, PT, R0, UR6, RZ ;  /* 0x0000000600107c10 */ /* 0x001fc8000ff1e0ff */
[----:B------:R-:W-:Y:S01]  /*14000*/  IADD3.X R17, PT, PT, RZ, UR7, RZ, P0, !PT ;  /* 0x00000007ff117c10 */ /* 0x000fe200087fe4ff */
[----:B------:R-:W0:Y:S05]  /*14010*/  LDCU.64 UR6, c[0x0][0x590] ;  /* 0x0000b200ff0677ac */ /* 0x000e2a0008000a00 */
        /* <DEDUP_REMOVED lines=15> */
[----:B------:R-:W-:Y:S01]  /*14110*/  HFMA2 R13, -RZ, RZ, 0, 0 ;  /* 0x00000000ff0d7431 */ /* 0x000fe200000001ff */
[----:B------:R-:W1:Y:S01]  /*14120*/  LDCU.64 UR6, c[0x4][0x4c0] ;  /* 0x01009800ff0677ac */ /* 0x000e620008000a00 */
[----:B------:R-:W2:Y:S01]  /*14130*/  LDC.64 R14, c[0x4][R14] ;  /* 0x010000000e0e7b82 */ /* 0x000ea20000000a00 */
[----:B------:R-:W3:Y:S01]  /*14140*/  LDCU.64 UR8, c[0x4][0x308] ;  /* 0x01006100ff0877ac */ /* 0x000ee20008000a00 */
[----:B0-----:R-:W-:Y:S01]  /*14150*/  MOV R4, UR4 ;  /* 0x0000000400047c02 */ /* 0x001fe20008000f00 */
[----:B------:R-:W-:Y:S01]  /*14160*/  IMAD.U32 R5, RZ, RZ, UR5 ;  /* 0x00000005ff057e24 */ /* 0x000fe2000f8e00ff */
[----:B-1----:R-:W-:-:S02]  /*14170*/  MOV R6, UR6 ;  /* 0x0000000600067c02 */ /* 0x002fc40008000f00 */
[----:B------:R-:W-:Y:S02]  /*14180*/  MOV R7, UR7 ;  /* 0x0000000700077c02 */ /* 0x000fe40008000f00 */
[----:B---3--:R-:W-:Y:S01]  /*14190*/  MOV R10, UR8 ;  /* 0x00000008000a7c02 */ /* 0x008fe20008000f00 */
[----:B------:R-:W-:-:S07]  /*141a0*/  IMAD.U32 R11, RZ, RZ, UR9 ;  /* 0x00000009ff0b7e24 */ /* 0x000fce000f8e00ff */
[----:B------:R-:W-:-:S07]  /*141b0*/  LEPC R20, `(.L_x_13531) ;  /* 0x000000001014794e */ /* 0x000fce0000000000 */
[----:B--2---:R-:W-:Y:S05]  /*141c0*/  CALL.ABS.NOINC R14 ;  /* 0x000000000e007343 */ /* 0x004fea0003c00000 */
.L_x_13531:
[----:B------:R-:W-:Y:S05]  /*141d0*/  BSYNC.RECONVERGENT B6 ;  /* 0x0000000000067941 */ /* 0x000fea0003800200 */
.L_x_13530:
[----:B------:R-:W0:Y:S01]  /*141e0*/  LDCU UR4, c[0x0][0x590] ;  /* 0x0000b200ff0477ac */ /* 0x000e220008000800 */
[C---:B------:R-:W-:Y:S01]  /*141f0*/  ISETP.GE.AND P0, PT, R16.reuse, RZ, PT ;  /* 0x000000ff1000720c */ /* 0x040fe20003f06270 */
[----:B------:R-:W1:Y:S01]  /*14200*/  LDCU.64 UR6, c[0x0][0x5a0] ;  /* 0x0000b400ff0677ac */ /* 0x000e620008000a00 */
[----:B------:R-:W2:Y:S01]  /*14210*/  LDCU UR5, c[0x0][0x5a8] ;  /* 0x0000b500ff0577ac */ /* 0x000ea20008000800 */
[----:B0-----:R-:W-:Y:S01]  /*14220*/  VIADD R17, R16, UR4 ;  /* 0x0000000410117c36 */ /* 0x001fe20008000000 */
[----:B------:R-:W0:Y:S04]  /*14230*/  LDCU UR4, c[0x0][0x6cc] ;  /* 0x0000d980ff0477ac */ /* 0x000e280008000800 */
[----:B------:R-:W-:Y:S02]  /*14240*/  SEL R17, R17, R16, !P0 ;  /* 0x0000001011117207 */ /* 0x000fe40004000000 */
[----:B------:R-:W-:-:S02]  /*14250*/  MOV R16, RZ ;  /* 0x000000ff00107202 */ /* 0x000fc40000000f00 */
        /* <DEDUP_REMOVED lines=13> */
[----:B------:R-:W-:-:S05]  /*14330*/  SHF.R.U32.HI R7, RZ, UR5, R6 ;  /* 0x00000005ff077c19 */ /* 0x000fca0008011606 */
[----:B------:R-:W-:-:S04]  /*14340*/  IMAD.MOV R3, RZ, RZ, -R7 ;  /* 0x000000ffff037224 */ /* 0x000fc800078e0a07 */
        /* <DEDUP_REMOVED lines=20> */
[----:B------:R-:W-:-:S05]  /*14490*/  SHF.R.U32.HI R7, RZ, UR5, R6 ;  /* 0x00000005ff077c19 */ /* 0x000fca0008011606 */
[----:B------:R-:W-:-:S04]  /*144a0*/  IMAD.MOV R3, RZ, RZ, -R7 ;  /* 0x000000ffff037224 */ /* 0x000fc800078e0a07 */
        /* <DEDUP_REMOVED lines=221> */
[----:B------:R-:W-:-:S05]  /*15280*/  @P0 IMAD.MOV.U32 R4, RZ, RZ, RZ ;  /* 0x000000ffff040224 */ /* 0x000fca00078e00ff */
[----:B------:R-:W4:Y:S01]  /*15290*/  @P0 LDC R8, c[0x0][0x72c] ;  /* 0x0001cb00ff080b82 */ /* 0x000f220000000800 */
[C---:B-1----:R-:W-:Y:S01]  /*152a0*/  @P0 IMAD.HI.U32 R2, R5.reuse, R7, R4 ;  /* 0x0000000705020227 */ /* 0x042fe200078e0004 */
[----:B------:R-:W-:-:S05]  /*152b0*/  IADD3 R7, PT, PT, -R5, RZ, RZ ;  /* 0x000000ff05077210 */ /* 0x000fca0007ffe1ff */
[----:B0-----:R-:W-:Y:S01]  /*152c0*/  IMAD R3, R7, UR4, R3 ;  /* 0x0000000407037c24 */ /* 0x001fe2000f8e0203 */
[----:B--2---:R-:W-:-:S03]  /*152d0*/  @P0 SHF.R.U32.HI R2, RZ, R9, R2 ;  /* 0x00000009ff020219 */ /* 0x004fc60000011602 */
[----:B---3--:R-:W-:Y:S01]  /*152e0*/  IMAD R0, R3, UR5, R0 ;  /* 0x0000000503007c24 */ /* 0x008fe2000f8e0200 */
[----:B------:R-:W-:-:S05]  /*152f0*/  @P0 IADD3 R7, PT, PT, -R2, RZ, RZ ;  /* 0x000000ff02070210 */ /* 0x000fca0007ffe1ff */
[----:B------:R-:W-:-:S04]  /*15300*/  @P0 IMAD R5, R6, R7, R5 ;  /* 0x0000000706050224 */ /* 0x000fc800078e0205 */
[----:B----4-:R-:W-:-:S07]  /*15310*/  @P0 IMAD R0, R5, R8, R0 ;  /* 0x0000000805000224 */ /* 0x010fce00078e0200 */
.L_x_13532:
[----:B------:R-:W0:Y:S02]  /*15320*/  LDC.64 R2, c[0x0][0x730] ;  /* 0x0001cc00ff027b82 */ /* 0x000e240000000a00 */
[----:B0-----:R-:W-:-:S06]  /*15330*/  IMAD.WIDE R2, R0, 0x2, R2 ;  /* 0x0000000200027825 */ /* 0x001fcc00078e0202 */
[----:B------:R-:W2:Y:S04]  /*15340*/  LDG.E.U16 R3, desc[UR36][R2.64] ;  /* 0x0000002402037981 */ /* 0x000ea8000c1e1500 */
[----:B--2---:R-:W-:Y:S01]  /*15350*/  STG.E.U16 desc[UR36][R18.64], R3 ;  /* 0x0000000312007986 */ /* 0x004fe2000c101524 */
[----:B------:R-:W-:Y:S05]  /*15360*/  EXIT ;  /* 0x000000000000794d */ /* 0x000fea0003800000 */
.L_x_13491:
[----:B------:R-:W0:Y:S01]  /*15370*/  LDCU.64 UR4, c[0x0][0x380] ;  /* 0x00007000ff0477ac */ /* 0x000e220008000a00 */
[----:B------:R-:W-:Y:S01]  /*15380*/  IADD3 R19, PT, PT, R19, -0x1, RZ ;  /* 0xffffffff13137810 */ /* 0x000fe20007ffe0ff */
[----:B------:R-:W-:Y:S03]  /*15390*/  BSSY.RECONVERGENT B7, `(.L_x_13533) ;  /* 0x000015b000077945 */ /* 0x000fe60003800200 */
[----:B------:R-:W-:-:S05]  /*153a0*/  VIMNMX.U32 R18, PT, PT, R19, 0x18, PT ;  /* 0x0000001813127848 */ /* 0x000fca0003fe0000 */
[----:B------:R-:W-:Y:S01]  /*153b0*/  VIADD R18, R18, 0x1 ;  /* 0x0000000112127836 */ /* 0x000fe20000000000 */
[----:B0-----:R-:W-:-:S04]  /*153c0*/  ISETP.GE.U32.AND P0, PT, R23, UR4, PT ;  /* 0x0000000417007c0c */ /* 0x001fc8000bf06070 */
[----:B------:R-:W-:-:S13]  /*153d0*/  ISETP.GE.AND.EX P0, PT, RZ, UR5, PT, P0 ;  /* 0x00000005ff007c0c */ /* 0x000fda000bf06300 */
[----:B------:R-:W-:Y:S05]  /*153e0*/  @P0 BRA `(.L_x_13534) ;  /* 0x0000001400540947 */ /* 0x000fea0003800000 */
[----:B------:R-:W0:Y:S01]  /*153f0*/  LDCU.64 UR4, c[0x0][0x390] ;  /* 0x00007200ff0477ac */ /* 0x000e220008000a00 */
[----:B------:R-:W-:Y:S02]  /*15400*/  MOV R22, RZ ;  /* 0x000000ff00167202 */ /* 0x000fe40000000f00 */
        /* <DEDUP_REMOVED lines=295> */
.L_x_13535:
        /* <DEDUP_REMOVED lines=29> */
.L_x_13537:
[----:B------:R-:W-:Y:S05]  /*16850*/  BSYNC.RECONVERGENT B6 ;  /* 0x0000000000067941 */ /* 0x000fea0003800200 */
.L_x_13536:
[----:B------:R-:W0:Y:S01]  /*16860*/  LDCU UR4, c[0x0][0x590] ;  /* 0x0000b200ff0477ac */ /* 0x000e220008000800 */
[----:B------:R-:W-:Y:S01]  /*16870*/  SHF.R.S32.HI R3, RZ, 0x1f, R16 ;  /* 0x0000001fff037819 */ /* 0x000fe20000011410 */
[----:B------:R-:W1:Y:S03]  /*16880*/  LDCU.64 UR6, c[0x0][0x730] ;  /* 0x0000e600ff0677ac */ /* 0x000e660008000a00 */
[----:B0-----:R-:W-:Y:S01]  /*16890*/  LOP3.LUT R3, R3, UR4, RZ, 0xc0, !PT ;  /* 0x0000000403037c12 */ /* 0x001fe2000f8ec0ff */
[----:B------:R-:W0:Y:S03]  /*168a0*/  LDCU.64 UR4, c[0x0][0x580] ;  /* 0x0000b000ff0477ac */ /* 0x000e260008000a00 */
[----:B------:R-:W-:-:S04]  /*168b0*/  IADD3 R16, PT, PT, R16, R3, RZ ;  /* 0x0000000310107210 */ /* 0x000fc80007ffe0ff */
[----:B------:R-:W-:-:S04]  /*168c0*/  SHF.R.S64 R2, RZ, 0x1f, R16 ;  /* 0x0000001fff027819 */ /* 0x000fc80000001010 */
[----:B-1----:R-:W-:-:S04]  /*168d0*/  IADD3 R2, P0, PT, R2, UR6, RZ ;  /* 0x0000000602027c10 */ /* 0x002fc8000ff1e0ff */
[----:B------:R-:W-:-:S06]  /*168e0*/  LEA.HI.X.SX32 R3, R16, UR7, 0x1, P0 ;  /* 0x0000000710037c11 */ /* 0x000fcc00080f0eff */
[----:B------:R-:W2:Y:S01]  /*168f0*/  LDG.E.U16 R3, desc[UR36][R2.64] ;  /* 0x0000002402037981 */ /* 0x000ea2000c1e1500 */
[----:B0-----:R-:W-:Y:S02]  /*16900*/  IADD3 R4, P0, PT, R25, UR4, RZ ;  /* 0x0000000419047c10 */ /* 0x001fe4000ff1e0ff */
[----:B------:R-:W-:Y:S02]  /*16910*/  IADD3 R23, PT, PT, R23, 0x80, RZ ;  /* 0x0000008017177810 */ /* 0x000fe40007ffe0ff */
[----:B------:R-:W-:-:S05]  /*16920*/  IADD3.X R5, PT, PT, RZ, UR5, RZ, P0, !PT ;  /* 0x00000005ff057c10 */ /* 0x000fca00087fe4ff */
[----:B--2---:R0:W-:Y:S04]  /*16930*/  STG.E.U16 desc[UR36][R4.64], R3 ;  /* 0x0000000304007986 */ /* 0x0041e8000c101524 */
.L_x_13534:
[----:B------:R-:W-:Y:S05]  /*16940*/  BSYNC.RECONVERGENT B7 ;  /* 0x0000000000077941 */ /* 0x000fea0003800200 */
.L_x_13533:
[----:B------:R-:W1:Y:S01]  /*16950*/  LDCU.64 UR4, c[0x0][0x380] ;  /* 0x00007000ff0477ac */ /* 0x000e620008000a00 */
[----:B------:R-:W-:Y:S01]  /*16960*/  BSSY.RECONVERGENT B7, `(.L_x_13538) ;  /* 0x0000159000077945 */ /* 0x000fe20003800200 */
[----:B-1----:R-:W-:-:S04]  /*16970*/  ISETP.GE.U32.AND P0, PT, R23, UR4, PT ;  /* 0x0000000417007c0c */ /* 0x002fc8000bf06070 */
[----:B------:R-:W-:-:S13]  /*16980*/  ISETP.GE.AND.EX P0, PT, RZ, UR5, PT, P0 ;  /* 0x00000005ff007c0c */ /* 0x000fda000bf06300 */
[----:B------:R-:W-:Y:S05]  /*16990*/  @P0 BRA `(.L_x_13539) ;  /* 0x0000001400540947 */ /* 0x000fea0003800000 */
[----:B------:R-:W1:Y:S01]  /*169a0*/  LDCU.64 UR4, c[0x0][0x390] ;  /* 0x00007200ff0477ac */ /* 0x000e620008000a00 */
[----:B------:R-:W-:Y:S01]  /*169b0*/  IMAD.MOV.U32 R22, RZ, RZ, RZ ;  /* 0x000000ffff167224 */ /* 0x000fe200078e00ff */
[----:B------:R-:W-:Y:S01]  /*169c0*/  ISETP.NE.AND P0, PT, R19, RZ, PT ;  /* 0x000000ff1300720c */ /* 0x000fe20003f05270 */
[----:B------:R-:W2:Y:S01]  /*169d0*/  LDCU UR6, c[0x0][0x38c] ;  /* 0x00007180ff0677ac */ /* 0x000ea20008000800 */
[----:B------:R-:W3:Y:S01]  /*169e0*/  LDCU.64 UR8, c[0x0][0x4b8] ;  /* 0x00009700ff0877ac */ /* 0x000ee20008000a00 */
[----:B-1----:R-:W-:-:S05]  /*169f0*/  IMAD.HI.U32 R2, R23, UR4, R22 ;  /* 0x0000000417027c27 */ /* 0x002fca000f8e0016 */
[----:B0-----:R-:W-:-:S04]  /*16a00*/  SHF.R.U32.HI R3, RZ, UR5, R2 ;  /* 0x00000005ff037c19 */ /* 0x001fc80008011602 */
[----:B------:R-:W-:-:S05]  /*16a10*/  IADD3 R0, PT, PT, -R3, RZ, RZ ;  /* 0x000000ff03007210 */ /* 0x000fca0007ffe1ff */
[----:B--2---:R-:W-:-:S04]  /*16a20*/  IMAD R0, R0, UR6, R23 ;  /* 0x0000000600007c24 */ /* 0x004fc8000f8e0217 */
[C---:B---3--:R-:W-:Y:S02]  /*16a30*/  IMAD R25, R0.reuse, UR8, RZ ;  /* 0x0000000800197c24 */ /* 0x048fe4000f8e02ff */
        /* <DEDUP_REMOVED lines=287> */
.L_x_13540:
        /* <DEDUP_REMOVED lines=29> */
.L_x_13542:
[----:B------:R-:W-:Y:S05]  /*17e00*/  BSYNC.RECONVERGENT B6 ;  /* 0x0000000000067941 */ /* 0x000fea0003800200 */
.L_x_13541:
[----:B------:R-:W0:Y:S01]  /*17e10*/  LDCU UR4, c[0x0][0x590] ;  /* 0x0000b200ff0477ac */ /* 0x000e220008000800 */
[----:B------:R-:W-:Y:S01]  /*17e20*/  SHF.R.S32.HI R3, RZ, 0x1f, R16 ;  /* 0x0000001fff037819 */ /* 0x000fe20000011410 */
[----:B------:R-:W1:Y:S03]  /*17e30*/  LDCU.64 UR6, c[0x0][0x730] ;  /* 0x0000e600ff0677ac */ /* 0x000e660008000a00 */
[----:B0-----:R-:W-:Y:S01]  /*17e40*/  LOP3.LUT R3, R3, UR4, RZ, 0xc0, !PT ;  /* 0x0000000403037c12 */ /* 0x001fe2000f8ec0ff */
[----:B------:R-:W0:Y:S04]  /*17e50*/  LDCU.64 UR4, c[0x0][0x580] ;  /* 0x0000b000ff0477ac */ /* 0x000e280008000a00 */
[----:B------:R-:W-:-:S05]  /*17e60*/  IMAD.IADD R16, R16, 0x1, R3 ;  /* 0x0000000110107824 */ /* 0x000fca00078e0203 */
        /* <DEDUP_REMOVED lines=8> */
.L_x_13539:
[----:B------:R-:W-:Y:S05]  /*17ef0*/  BSYNC.RECONVERGENT B7 ;  /* 0x0000000000077941 */ /* 0x000fea0003800200 */
.L_x_13538:
[----:B------:R-:W2:Y:S01]  /*17f00*/  LDCU.64 UR4, c[0x0][0x380] ;  /* 0x00007000ff0477ac */ /* 0x000ea20008000a00 */
[----:B------:R-:W-:Y:S01]  /*17f10*/  BSSY.RECONVERGENT B7, `(.L_x_13543) ;  /* 0x0000159000077945 */ /* 0x000fe20003800200 */
[----:B--2---:R-:W-:-:S04]  /*17f20*/  ISETP.GE.U32.AND P0, PT, R23, UR4, PT ;  /* 0x0000000417007c0c */ /* 0x004fc8000bf06070 */
[----:B------:R-:W-:-:S13]  /*17f30*/  ISETP.GE.AND.EX P0, PT, RZ, UR5, PT, P0 ;  /* 0x00000005ff007c0c */ /* 0x000fda000bf06300 */
[----:B------:R-:W-:Y:S05]  /*17f40*/  @P0 BRA `(.L_x_13544) ;  /* 0x0000001400540947 */ /* 0x000fea0003800000 */
[----:B------:R-:W2:Y:S01]  /*17f50*/  LDCU.64 UR4, c[0x0][0x390] ;  /* 0x00007200ff0477ac */ /* 0x000ea20008000a00 */
[----:B------:R-:W-:Y:S02]  /*17f60*/  MOV R22, RZ ;  /* 0x000000ff00167202 */ /* 0x000fe40000000f00 */
[----:B------:R-:W-:Y:S01]  /*17f70*/  ISETP.NE.AND P0, PT, R19, RZ, PT ;  /* 0x000000ff1300720c */ /* 0x000fe20003f05270 */
[----:B------:R-:W3:Y:S01]  /*17f80*/  LDCU UR6, c[0x0][0x38c] ;  /* 0x00007180ff0677ac */ /* 0x000ee20008000800 */
[----:B------:R-:W4:Y:S01]  /*17f90*/  LDCU.64 UR8, c[0x0][0x4b8] ;  /* 0x00009700ff0877ac */ /* 0x000f220008000a00 */
[----:B--2---:R-:W-:-:S05]  /*17fa0*/  IMAD.HI.U32 R2, R23, UR4, R22 ;  /* 0x0000000417027c27 */ /* 0x004fca000f8e0016 */
[----:B01----:R-:W-:-:S05]  /*17fb0*/  SHF.R.U32.HI R3, RZ, UR5, R2 ;  /* 0x00000005ff037c19 */ /* 0x003fca0008011602 */
[----:B------:R-:W-:-:S04]  /*17fc0*/  IMAD.MOV R0, RZ, RZ, -R3 ;  /* 0x000000ffff007224 */ /* 0x000fc800078e0a03 */
        /* <DEDUP_REMOVED lines=289> */
.L_x_13545:
        /* <DEDUP_REMOVED lines=29> */
.L_x_13547:
[----:B------:R-:W-:Y:S05]  /*193b0*/  BSYNC.RECONVERGENT B6 ;  /* 0x0000000000067941 */ /* 0x000fea0003800200 */
.L_x_13546:
        /* <DEDUP_REMOVED lines=11> */
[----:B------:R-:W-:-:S03]  /*19470*/  IADD3 R23, PT, PT, R23, 0x80, RZ ;  /* 0x0000008017177810 */ /* 0x000fc60007ffe0ff */
[----:B------:R-:W-:-:S05]  /*19480*/  IMAD.X R5, RZ, RZ, UR5, P0 ;  /* 0x00000005ff057e24 */ /* 0x000fca00080e06ff */
[----:B--2---:R2:W-:Y:S03]  /*19490*/  STG.E.U16 desc[UR36][R4.64], R3 ;  /* 0x0000000304007986 */ /* 0x0045e6000c101524 */
.L_x_13544:
[----:B------:R-:W-:Y:S05]  /*194a0*/  BSYNC.RECONVERGENT B7 ;  /* 0x0000000000077941 */ /* 0x000fea0003800200 */
.L_x_13543:
[----:B------:R-:W3:Y:S02]  /*194b0*/  LDCU.64 UR4, c[0x0][0x380] ;  /* 0x00007000ff0477ac */ /* 0x000ee40008000a00 */
[----:B---3--:R-:W-:-:S04]  /*194c0*/  ISETP.GE.U32.AND P0, PT, R23, UR4, PT ;  /* 0x0000000417007c0c */ /* 0x008fc8000bf06070 */
[----:B------:R-:W-:-:S13]  /*194d0*/  ISETP.GE.AND.EX P0, PT, RZ, UR5, PT, P0 ;  /* 0x00000005ff007c0c */ /* 0x000fda000bf06300 */
[----:B------:R-:W-:Y:S05]  /*194e0*/  @P0 EXIT ;  /* 0x000000000000094d */ /* 0x000fea0003800000 */
[----:B------:R-:W3:Y:S01]  /*194f0*/  LDCU.64 UR4, c[0x0][0x390] ;  /* 0x00007200ff0477ac */ /* 0x000ee20008000a00 */
[----:B------:R-:W-:Y:S01]  /*19500*/  HFMA2 R22, -RZ, RZ, 0, 0 ;  /* 0x00000000ff167431 */ /* 0x000fe200000001ff */
[----:B------:R-:W-:Y:S01]  /*19510*/  ISETP.NE.AND P0, PT, R19, RZ, PT ;  /* 0x000000ff1300720c */ /* 0x000fe20003f05270 */
[----:B------:R-:W4:Y:S01]  /*19520*/  LDCU UR6, c[0x0][0x38c] ;  /* 0x00007180ff0677ac */ /* 0x000f220008000800 */
[----:B------:R-:W5:Y:S02]  /*19530*/  LDCU.64 UR8, c[0x0][0x4b8] ;  /* 0x00009700ff0877ac */ /* 0x000f640008000a00 */
[----:B---3--:R-:W-:-:S05]  /*19540*/  IMAD.HI.U32 R2, R23, UR4, R22 ;  /* 0x0000000417027c27 */ /* 0x008fca000f8e0016 */
[----:B012---:R-:W-:-:S04]  /*19550*/  SHF.R.U32.HI R3, RZ, UR5, R2 ;  /* 0x00000005ff037c19 */ /* 0x007fc80008011602 */
[----:B------:R-:W-:-:S05]  /*19560*/  IADD3 R0, PT, PT, -R3, RZ, RZ ;  /* 0x000000ff03007210 */ /* 0x000fca0007ffe1ff */
[----:B----4-:R-:W-:-:S04]  /*19570*/  IMAD R0, R0, UR6, R23 ;  /* 0x0000000600007c24 */ /* 0x010fc8000f8e0217 */
[C---:B-----5:R-:W-:Y:S02]  /*19580*/  IMAD R19, R0.reuse, UR8, RZ ;  /* 0x0000000800137c24 */ /* 0x060fe4000f8e02ff */
        /* <DEDUP_REMOVED lines=287> */
.L_x_13548:
[----:B------:R-:W0:Y:S02]  /*1a780*/  LDCU.128 UR4, c[0x0][0x580] ;  /* 0x0000b000ff0477ac */ /* 0x000e240008000c00 */
[----:B0-----:R-:W-:-:S05]  /*1a790*/  IADD3 R16, P0, PT, R0, UR6, RZ ;  /* 0x0000000600107c10 */ /* 0x001fca000ff1e0ff */
[----:B------:R-:W-:Y:S01]  /*1a7a0*/  IMAD.X R17, RZ, RZ, UR7, P0 ;  /* 0x00000007ff117e24 */ /* 0x000fe200080e06ff */
        /* <DEDUP_REMOVED lines=28> */
.L_x_13550:
[----:B------:R-:W-:Y:S05]  /*1a970*/  BSYNC.RECONVERGENT B6 ;  /* 0x0000000000067941 */ /* 0x000fea0003800200 */
.L_x_13549:
[----:B------:R-:W0:Y:S01]  /*1a980*/  LDCU UR4, c[0x0][0x590] ;  /* 0x0000b200ff0477ac */ /* 0x000e220008000800 */
[----:B------:R-:W-:Y:S01]  /*1a990*/  SHF.R.S32.HI R3, RZ, 0x1f, R16 ;  /* 0x0000001fff037819 */ /* 0x000fe20000011410 */
[----:B------:R-:W1:Y:S03]  /*1a9a0*/  LDCU.64 UR6, c[0x0][0x730] ;  /* 0x0000e600ff0677ac */ /* 0x000e660008000a00 */
[----:B0-----:R-:W-:-:S04]  /*1a9b0*/  LOP3.LUT R3, R3, UR4, RZ, 0xc0, !PT ;  /* 0x0000000403037c12 */ /* 0x001fc8000f8ec0ff */
[----:B------:R-:W-:-:S04]  /*1a9c0*/  IADD3 R16, PT, PT, R16, R3, RZ ;  /* 0x0000000310107210 */ /* 0x000fc80007ffe0ff */
[----:B------:R-:W-:-:S04]  /*1a9d0*/  SHF.R.S64 R2, RZ, 0x1f, R16 ;  /* 0x0000001fff027819 */ /* 0x000fc80000001010 */
[----:B-1----:R-:W-:-:S04]  /*1a9e0*/  IADD3 R2, P0, PT, R2, UR6, RZ ;  /* 0x0000000602027c10 */ /* 0x002fc8000ff1e0ff */
[----:B------:R-:W-:-:S06]  /*1a9f0*/  LEA.HI.X.SX32 R3, R16, UR7, 0x1, P0 ;  /* 0x0000000710037c11 */ /* 0x000fcc00080f0eff */
[----:B------:R-:W2:Y:S04]  /*1aa00*/  LDG.E.U16 R3, desc[UR36][R2.64] ;  /* 0x0000002402037981 */ /* 0x000ea8000c1e1500 */
[----:B--2---:R-:W-:Y:S01]  /*1aa10*/  STG.E.U16 desc[UR36][R18.64], R3 ;  /* 0x0000000312007986 */ /* 0x004fe2000c101524 */
[----:B------:R-:W-:Y:S05]  /*1aa20*/  EXIT ;  /* 0x000000000000794d */ /* 0x000fea0003800000 */
.L_x_13551:
        /* <DEDUP_REMOVED lines=13> */
.L_x_41943:


//--------------------- .text._ZN2at6native24index_elementwise_kernelILi128ELi4EZNS0_20cuda_take_put_kernelIblZZZZZNS0_11take_kernelERNS_14TensorIteratorERKNS_10TensorBaseEENKUlvE_clEvENKUlvE9_clEvENKUlvE_clEvENKUlvE0_clEvEUlRblE_EEvS4_S7_RKT1_EUliE_EEvlSE_ --------------------------
	.section	.text._ZN2at6native24index_elementwise_kernelILi128ELi4EZNS0_20cuda_take_put_kernelIblZZZZZNS0_11take_kernelERNS_14TensorIteratorERKNS_10TensorBaseEENKUlvE_clEvENKUlvE9_clEvENKUlvE_clEvENKUlvE0_clEvEUlRblE_EEvS4_S7_RKT1_EUliE_EEvlSE_,"ax",@progbits
	.align	128
        .global         _ZN2at6native24index_elementwise_kernelILi128ELi4EZNS0_20cuda_take_put_kernelIblZZZZZNS0_11take_kernelERNS_14TensorIteratorERKNS_10TensorBaseEENKUlvE_clEvENKUlvE9_clEvENKUlvE_clEvENKUlvE0_clEvEUlRblE_EEvS4_S7_RKT1_EUliE_EEvlSE_
        .type           _ZN2at6native24index_elementwise_kernelILi128ELi4EZNS0_20cuda_take_put_kernelIblZZZZZNS0_11take_kernelERNS_14TensorIteratorERKNS_10TensorBaseEENKUlvE_clEvENKUlvE9_clEvENKUlvE_clEvENKUlvE0_clEvEUlRblE_EEvS4_S7_RKT1_EUliE_EEvlSE_,@function
        .size           _ZN2at6native24index_elementwise_kernelILi128ELi4EZNS0_20cuda_take_put_kernelIblZZZZZNS0_11take_kernelERNS_14TensorIteratorERKNS_10TensorBaseEENKUlvE_clEvENKUlvE9_clEvENKUlvE_clEvENKUlvE0_clEvEUlRblE_EEvS4_S7_RKT1_EUliE_EEvlSE_,(.L_x_41784 - _ZN2at6native24index_elementwise_kernelILi128ELi4EZNS0_20cuda_take_put_kernelIblZZZZZNS0_11take_kernelERNS_14TensorIteratorERKNS_10TensorBaseEENKUlvE_clEvENKUlvE9_clEvENKUlvE_clEvENKUlvE0_clEvEUlRblE_EEvS4_S7_RKT1_EUliE_EEvlSE_)
        .other          _ZN2at6native24index_elementwise_kernelILi128ELi4EZNS0_20cuda_take_put_kernelIblZZZZZNS0_11take_kernelERNS_14TensorIteratorERKNS_10TensorBaseEENKUlvE_clEvENKUlvE9_clEvENKUlvE_clEvENKUlvE0_clEvEUlRblE_EEvS4_S7_RKT1_EUliE_EEvlSE_,@"STO_CUDA_ENTRY STV_DEFAULT"
_ZN2at6native24index_elementwise_kernelILi128ELi4EZNS0_20cuda_take_put_kernelIblZZZZZNS0_11take_kernelERNS_14TensorIteratorERKNS_10TensorBaseEENKUlvE_clEvENKUlvE9_clEvENKUlvE_clEvENKUlvE0_clEvEUlRblE_EEvS4_S7_RKT1_EUliE_EEvlSE_:
.text._ZN2at6native24index_elementwise_kernelILi128ELi4EZNS0_20cuda_take_put_kernelIblZZZZZNS0_11take_kernelERNS_14TensorIteratorERKNS_10TensorBaseEENKUlvE_clEvENKUlvE9_clEvENKUlvE_clEvENKUlvE0_clEvEUlRblE_EEvS4_S7_RKT1_EUliE_EEvlSE_:
        /* <DEDUP_REMOVED lines=47> */
.L_x_13557:
[----:B------:R-:W0:Y:S02]  /*02f0*/  LDC.64 R2, c[0x0][0x738] ;  /* 0x0001ce00ff027b82 */ /* 0x000e240000000a00 */
[----:B0-----:R-:W2:Y:S06]  /*0300*/  LDG.E.U8 R3, desc[UR36][R2.64] ;  /* 0x0000002402037981 */ /* 0x001eac000c1e1100 */
[----:B------:R-:W2:Y:S01]  /*0310*/  LDC.64 R4, c[0x0][0x580] ;  /* 0x00016000ff047b82 */ /* 0x000ea20000000a00 */
[----:B------:R-:W-:Y:S01]  /*0320*/  VIADD R16, R16, 0x80 ;  /* 0x0000008010107836 */ /* 0x000fe20000000000 */
[----:B--2---:R0:W-:Y:S06]  /*0330*/  STG.E.U8 desc[UR36][R4.64], R3 ;  /* 0x0000000304007986 */ /* 0x0041ec000c101124 */
.L_x_13556:
[----:B------:R-:W-:Y:S05]  /*0340*/  BSYNC.RECONVERGENT B6 ;  /* 0x0000000000067941 */ /* 0x000fea0003800200 */
.L_x_13555:
        /* <DEDUP_REMOVED lines=31> */
.L_x_13560:
[----:B------:R-:W0:Y:S02]  /*0540*/  LDC.64 R2, c[0x0][0x738] ;  /* 0x0001ce00ff027b82 */ /* 0x000e240000000a00 */
[----:B0-----:R-:W2:Y:S06]  /*0550*/  LDG.E.U8 R3, desc[UR36][R2.64] ;  /* 0x0000002402037981 */ /* 0x001eac000c1e1100 */
[----:B------:R-:W2:Y:S01]  /*0560*/  LDC.64 R4, c[0x0][0x580] ;  /* 0x00016000ff047b82 */ /* 0x000ea20000000a00 */
[----:B------:R-:W-:Y:S01]  /*0570*/  VIADD R16, R16, 0x80 ;  /* 0x0000008010107836 */ /* 0x000fe20000000000 */
[----:B--2---:R1:W-:Y:S06]  /*0580*/  STG.E.U8 desc[UR36][R4.64], R3 ;  /* 0x0000000304007986 */ /* 0x0043ec000c101124 */
.L_x_13559:
[----:B------:R-:W-:Y:S05]  /*0590*/  BSYNC.RECONVERGENT B6 ;  /* 0x0000000000067941 */ /* 0x000fea0003800200 */
.L_x_13558:
        /* <DEDUP_REMOVED lines=31> */
.L_x_13563:
[----:B------:R-:W0:Y:S02]  /*0790*/  LDC.64 R2, c[0x0][0x738] ;  /* 0x0001ce00ff027b82 */ /* 0x000e240000000a00 */
[----:B0-----:R-:W2:Y:S06]  /*07a0*/  LDG.E.U8 R3, desc[UR36][R2.64] ;  /* 0x0000002402037981 */ /* 0x001eac000c1e1100 */
[----:B------:R-:W2:Y:S01]  /*07b0*/  LDC.64 R4, c[0x0][0x580] ;  /* 0x00016000ff047b82 */ /* 0x000ea20000000a00 */
[----:B------:R-:W-:Y:S01]  /*07c0*/  VIADD R16, R16, 0x80 ;  /* 0x0000008010107836 */ /* 0x000fe20000000000 */
[----:B--2---:R2:W-:Y:S06]  /*07d0*/  STG.E.U8 desc[UR36][R4.64], R3 ;  /* 0x0000000304007986 */ /* 0x0045ec000c101124 */
.L_x_13562:
[----:B------:R-:W-:Y:S05]  /*07e0*/  BSYNC.RECONVERGENT B6 ;  /* 0x0000000000067941 */ /* 0x000fea0003800200 */
.L_x_13561:
        /* <DEDUP_REMOVED lines=30> */
.L_x_13564:
[----:B------:R-:W0:Y:S02]  /*09d0*/  LDC.64 R2, c[0x0][0x738] ;  /* 0x0001ce00ff027b82 */ /* 0x000e240000000a00 */
[----:B0-----:R-:W2:Y:S06]  /*09e0*/  LDG.E.U8 R3, desc[UR36][R2.64] ;  /* 0x0000002402037981 */ /* 0x001eac000c1e1100 */
[----:B------:R-:W2:Y:S02]  /*09f0*/  LDC.64 R4, c[0x0][0x580] ;  /* 0x00016000ff047b82 */ /* 0x000ea40000000a00 */
[----:B--2---:R-:W-:Y:S01]  /*0a00*/  STG.E.U8 desc[UR36][R4.64], R3 ;  /* 0x0000000304007986 */ /* 0x004fe2000c101124 */
[----:B------:R-:W-:Y:S05]  /*0a10*/  EXIT ;  /* 0x000000000000794d */ /* 0x000fea0003800000 */
.L_x_13554:
        /* <DEDUP_REMOVED lines=35> */
.L_x_13567:
        /* <DEDUP_REMOVED lines=35> */
.L_x_13568:
[----:B------:R-:W0:Y:S01]  /*0e80*/  LDCU.64 UR4, c[0x0][0x5a8] ;  /* 0x0000b500ff0477ac */ /* 0x000e220008000a00 */
[----:B------:R-:W-:Y:S01]  /*0e90*/  IMAD.MOV.U32 R10, RZ, RZ, R12 ;  /* 0x000000ffff0a7224 */ /* 0x000fe200078e000c */
[----:B------:R-:W-:Y:S02]  /*0ea0*/  MOV R9, R13 ;  /* 0x0000000d00097202 */ /* 0x000fe40000000f00 */
[----:B------:R-:W-:Y:S02]  /*0eb0*/  MOV R0, 0xef0 ;  /* 0x00000ef000007802 */ /* 0x000fe40000000f00 */
[----:B0-----:R-:W-:Y:S01]  /*0ec0*/  MOV R4, UR4 ;  /* 0x0000000400047c02 */ /* 0x001fe20008000f00 */
[----:B------:R-:W-:-:S07]  /*0ed0*/  IMAD.U32 R3, RZ, RZ, UR5 ;  /* 0x00000005ff037e24 */ /* 0x000fce000f8e00ff */
[----:B------:R-:W-:Y:S05]  /*0ee0*/  CALL.REL.NOINC `($__internal_2_$__cuda_sm20_div_u64) ;  /* 0x000003c800ec7944 */ /* 0x000fea0003c00000 */
        /* <DEDUP_REMOVED lines=10> */
.L_x_13569:
        /* <DEDUP_REMOVED lines=37> */
.L_x_13572:
[----:B------:R-:W0:Y:S01]  /*11e0*/  LDCU.64 UR4, c[0x0][0x5b0] ;  /* 0x0000b600ff0477ac */ /* 0x000e220008000a00 */
[----:B------:R-:W-:Y:S01]  /*11f0*/  MOV R10, R12 ;  /* 0x0000000c000a7202 */ /* 0x000fe20000000f00 */
[----:B------:R-:W-:Y:S01]  /*1200*/  IMAD.MOV.U32 R9, RZ, RZ, R13 ;  /* 0x000000ffff097224 */ /* 0x000fe200078e000d */
[----:B------:R-:W-:Y:S01]  /*1210*/  MOV R0, 0x1250 ;  /* 0x0000125000007802 */ /* 0x000fe20000000f00 */
[----:B0-----:R-:W-:Y:S01]  /*1220*/  IMAD.U32 R4, RZ, RZ, UR4 ;  /* 0x00000004ff047e24 */ /* 0x001fe2000f8e00ff */
[----:B------:R-:W-:-:S07]  /*1230*/  MOV R3, UR5 ;  /* 0x0000000500037c02 */ /* 0x000fce0008000f00 */
[----:B------:R-:W-:Y:S05]  /*1240*/  CALL.REL.NOINC `($__internal_2_$__cuda_sm20_div_u64) ;  /* 0x000003c800147944 */ /* 0x000fea0003c00000 */
        /* <DEDUP_REMOVED lines=11> */
.L_x_13573:
[----:B------:R-:W-:Y:S05]  /*1300*/  BSYNC.RECONVERGENT B0 ;  /* 0x0000000000007941 */ /* 0x000fea0003800200 */
.L_x_13571:
        /* <DEDUP_REMOVED lines=38> */
.L_x_13575:
        /* <DEDUP_REMOVED lines=18> */
.L_x_13576:
[----:B------:R-:W-:Y:S05]  /*1690*/  BSYNC.RECONVERGENT B0 ;  /* 0x0000000000007941 */ /* 0x000fea0003800200 */
.L_x_13574:
        /* <DEDUP_REMOVED lines=38> */
.L_x_13578:
        /* <DEDUP_REMOVED lines=18> */
.L_x_13579:
[----:B------:R-:W-:Y:S05]  /*1a20*/  BSYNC.RECONVERGENT B0 ;  /* 0x0000000000007941 */ /* 0x000fea0003800200 */
.L_x_13577:
        /* <DEDUP_REMOVED lines=38> */
.L_x_13581:
        /* <DEDUP_REMOVED lines=18> */
.L_x_13582:
[----:B------:R-:W-:Y:S05]  /*1db0*/  BSYNC.RECONVERGENT B0 ;  /* 0x0000000000007941 */ /* 0x000fea0003800200 */
.L_x_13580:
        /* <DEDUP_REMOVED lines=38> */
.L_x_13584:
        /* <DEDUP_REMOVED lines=18> */
.L_x_13585:
[----:B------:R-:W-:Y:S05]  /*2140*/  BSYNC.RECONVERGENT B0 ;  /* 0x0000000000007941 */ /* 0x000fea0003800200 */
.L_x_13583:
        /* <DEDUP_REMOVED lines=38> */
.L_x_13587:
        /* <DEDUP_REMOVED lines=18> */
.L_x_13588:
[----:B------:R-:W-:Y:S05]  /*24d0*/  BSYNC.RECONVERGENT B0 ;  /* 0x0000000000007941 */ /* 0x000fea0003800200 */
.L_x_13586:
        /* <DEDUP_REMOVED lines=38> */
.L_x_13590:
        /* <DEDUP_REMOVED lines=18> */
.L_x_13591:
[----:B------:R-:W-:Y:S05]  /*2860*/  BSYNC.RECONVERGENT B0 ;  /* 0x0000000000007941 */ /* 0x000fea0003800200 */
.L_x_13589:
        /* <DEDUP_REMOVED lines=38> */
.L_x_13593:
        /* <DEDUP_REMOVED lines=18> */
.L_x_13594:
[----:B------:R-:W-:Y:S05]  /*2bf0*/  BSYNC.RECONVERGENT B0 ;  /* 0x0000000000007941 */ /* 0x000fea0003800200 */
.L_x_13592:
        /* <DEDUP_REMOVED lines=38> */
.L_x_13596:
        /* <DEDUP_REMOVED lines=18> */
.L_x_13597:
[----:B------:R-:W-:Y:S05]  /*2f80*/  BSYNC.RECONVERGENT B0 ;  /* 0x0000000000007941 */ /* 0x000fea0003800200 */
.L_x_13595:
        /* <DEDUP_REMOVED lines=38> */
.L_x_13599:
        /* <DEDUP_REMOVED lines=18> */
.L_x_13600:
[----:B------:R-:W-:Y:S05]  /*3310*/  BSYNC.RECONVERGENT B0 ;  /* 0x0000000000007941 */ /* 0x000fea0003800200 */
.L_x_13598:
        /* <DEDUP_REMOVED lines=38> */
.L_x_13602:
        /* <DEDUP_REMOVED lines=18> */
.L_x_13603:
[----:B------:R-:W-:Y:S05]  /*36a0*/  BSYNC.RECONVERGENT B0 ;  /* 0x0000000000007941 */ /* 0x000fea0003800200 */
.L_x_13601:
        /* <DEDUP_REMOVED lines=38> */
.L_x_13605:
        /* <DEDUP_REMOVED lines=18> */
.L_x_13606:
[----:B------:R-:W-:Y:S05]  /*3a30*/  BSYNC.RECONVERGENT B0 ;  /* 0x0000000000007941 */ /* 0x000fea0003800200 */
.L_x_13604:
        /* <DEDUP_REMOVED lines=38> */
.L_x_13608:
        /* <DEDUP_REMOVED lines=18> */
.L_x_13609:
[----:B------:R-:W-:Y:S05]  /*3dc0*/  BSYNC.RECONVERGENT B0 ;  /* 0x0000000000007941 */ /* 0x000fea0003800200 */
.L_x_13607:
        /* <DEDUP_REMOVED lines=38> */
.L_x_13611:
        /* <DEDUP_REMOVED lines=18> */
.L_x_13612:
[----:B------:R-:W-:Y:S05]  /*4150*/  BSYNC.RECONVERGENT B0 ;  /* 0x0000000000007941 */ /* 0x000fea0003800200 */
.L_x_13610:
        /* <DEDUP_REMOVED lines=38> */
.L_x_13614:
        /* <DEDUP_REMOVED lines=18> */
.L_x_13615:
[----:B------:R-:W-:Y:S05]  /*44e0*/  BSYNC.RECONVERGENT B0 ;  /* 0x0000000000007941 */ /* 0x000fea0003800200 */
.L_x_13613:
        /* <DEDUP_REMOVED lines=38> */
.L_x_13617:
        /* <DEDUP_REMOVED lines=18> */
.L_x_13618:
[----:B------:R-:W-:Y:S05]  /*4870*/  BSYNC.RECONVERGENT B0 ;  /* 0x0000000000007941 */ /* 0x000fea0003800200 */
.L_x_13616:
        /* <DEDUP_REMOVED lines=38> */
.L_x_13620:
        /* <DEDUP_REMOVED lines=18> */
.L_x_13621:
[----:B------:R-:W-:Y:S05]  /*4c00*/  BSYNC.RECONVERGENT B0 ;  /* 0x0000000000007941 */ /* 0x000fea0003800200 */
.L_x_13619:
        /* <DEDUP_REMOVED lines=38> */
.L_x_13623:
        /* <DEDUP_REMOVED lines=18> */
.L_x_13624:
[----:B------:R-:W-:Y:S05]  /*4f90*/  BSYNC.RECONVERGENT B0 ;  /* 0x0000000000007941 */ /* 0x000fea0003800200 */
.L_x_13622:
        /* <DEDUP_REMOVED lines=38> */
.L_x_13626:
        /* <DEDUP_REMOVED lines=18> */
.L_x_13627:
[----:B------:R-:W-:Y:S05]  /*5320*/  BSYNC.RECONVERGENT B0 ;  /* 0x0000000000007941 */ /* 0x000fea0003800200 */
.L_x_13625:
        /* <DEDUP_REMOVED lines=38> */
.L_x_13629:
        /* <DEDUP_REMOVED lines=18> */
.L_x_13630:
[----:B------:R-:W-:Y:S05]  /*56b0*/  BSYNC.RECONVERGENT B0 ;  /* 0x0000000000007941 */ /* 0x000fea0003800200 */
.L_x_13628:
        /* <DEDUP_REMOVED lines=38> */
.L_x_13632:
        /* <DEDUP_REMOVED lines=18> */
.L_x_13633:
[----:B------:R-:W-:Y:S05]  /*5a40*/  BSYNC.RECONVERGENT B0 ;  /* 0x0000000000007941 */ /* 0x000fea0003800200 */
.L_x_13631:
        /* <DEDUP_REMOVED lines=38> */
.L_x_13635:
        /* <DEDUP_REMOVED lines=18> */
.L_x_13636:
[----:B------:R-:W-:Y:S05]  /*5dd0*/  BSYNC.RECONVERGENT B0 ;  /* 0x0000000000007941 */ /* 0x000fea0003800200 */
.L_x_13634:
        /* <DEDUP_REMOVED lines=37> */
.L_x_13638:
        /* <DEDUP_REMOVED lines=16> */
.L_x_13639:
[----:B------:R-:W-:Y:S05]  /*6130*/  BSYNC.RECONVERGENT B0 ;  /* 0x0000000000007941 */ /* 0x000fea0003800200 */
.L_x_13637:
        /* <DEDUP_REMOVED lines=34> */
.L_x_13641:
[----:B------:R-:W-:Y:S01]  /*6360*/  IMAD.MOV.U32 R8, RZ, RZ, R6 ;  /* 0x000000ffff087224 */ /* 0x000fe200078e0006 */
[----:B------:R-:W-:Y:S02]  /*6370*/  MOV R10, R7 ;  /* 0x00000007000a7202 */ /* 0x000fe40000000f00 */
[----:B------:R-:W-:-:S07]  /*6380*/  MOV R9, 0x63a0 ;  /* 0x000063a000097802 */ /* 0x000fce0000000f00 */
[----:B------:R-:W-:Y:S05]  /*6390*/  CALL.REL.NOINC `($__internal_3_$__cuda_sm20_rem_u64) ;  /* 0x0000037800d47944 */ /* 0x000fea0003c00000 */
[----:B------:R-:W-:Y:S01]  /*63a0*/  IMAD.MOV.U32 R4, RZ, RZ, R0 ;  /* 0x000000ffff047224 */ /* 0x000fe200078e0000 */
[----:B------:R-:W-:-:S07]  /*63b0*/  MOV R5, R3 ;  /* 0x0000000300057202 */ /* 0x000fce0000000f00 */
.L_x_13642:
[----:B------:R-:W-:Y:S05]  /*63c0*/  BSYNC.RECONVERGENT B0 ;  /* 0x0000000000007941 */ /* 0x000fea0003800200 */
.L_x_13640:
[----:B------:R-:W0:Y:S01]  /*63d0*/  LDCU.64 UR4, c[0x0][0x730] ;  /* 0x0000e600ff0477ac */ /* 0x000e220008000a00 */
[----:B------:R-:W-:Y:S02]  /*63e0*/  IMAD.MOV.U32 R3, RZ, RZ, R17 ;  /* 0x000000ffff037224 */ /* 0x000fe400078e0011 */
[----:B0-----:R-:W-:Y:S02]  /*63f0*/  IMAD R5, R5, UR4, RZ ;  /* 0x0000000405057c24 */ /* 0x001fe4000f8e02ff */
[----:B------:R-:W-:-:S04]  /*6400*/  IMAD.WIDE.U32 R2, R4, UR4, R2 ;  /* 0x0000000404027c25 */ /* 0x000fc8000f8e0002 */
[----:B------:R-:W-:-:S05]  /*6410*/  IMAD R5, R4, UR5, R5 ;  /* 0x0000000504057c24 */ /* 0x000fca000f8e0205 */
[----:B------:R-:W-:-:S07]  /*6420*/  IADD3 R17, PT, PT, R3, R5, RZ ;  /* 0x0000000503117210 */ /* 0x000fce0007ffe0ff */
.L_x_13570:
[----:B------:R-:W0:Y:S02]  /*6430*/  LDCU.64 UR4, c[0x0][0x738] ;  /* 0x0000e700ff0477ac */ /* 0x000e240008000a00 */
[----:B0-----:R-:W-:-:S04]  /*6440*/  IADD3 R2, P0, PT, R2, UR4, RZ ;  /* 0x0000000402027c10 */ /* 0x001fc8000ff1e0ff */
[----:B------:R-:W-:-:S06]  /*6450*/  IADD3.X R3, PT, PT, R17, UR5, RZ, P0, !PT ;  /* 0x0000000511037c10 */ /* 0x000fcc00087fe4ff */
[----:B------:R-:W2:Y:S01]  /*6460*/  LDG.E.U8 R3, desc[UR36][R2.64] ;  /* 0x0000002402037981 */ /* 0x000ea2000c1e1100 */
[----:B------:R-:W2:Y:S01]  /*6470*/  LDC.64 R4, c[0x0][0x580] ;  /* 0x00016000ff047b82 */ /* 0x000ea20000000a00 */
[----:B------:R-:W-:Y:S02]  /*6480*/  VIADD R16, R16, 0x80 ;  /* 0x0000008010107836 */ /* 0x000fe40000000000 */
[----:B--2---:R0:W-:Y:S05]  /*6490*/  STG.E.U8 desc[UR36][R4.64], R3 ;  /* 0x0000000304007986 */ /* 0x0041ea000c101124 */
.L_x_13566:
[----:B------:R-:W-:Y:S05]  /*64a0*/  BSYNC.RECONVERGENT B6 ;  /* 0x0000000000067941 */ /* 0x000fea0003800200 */
.L_x_13565:
        /* <DEDUP_REMOVED lines=31> */
.L_x_13645:
        /* <DEDUP_REMOVED lines=36> */
.L_x_13646:
        /* <DEDUP_REMOVED lines=17> */
.L_x_13647:
        /* <DEDUP_REMOVED lines=37> */
.L_x_13650:
        /* <DEDUP_REMOVED lines=18> */
.L_x_13651:
[----:B------:R-:W-:Y:S05]  /*6d60*/  BSYNC.RECONVERGENT B0 ;  /* 0x0000000000007941 */ /* 0x000fea0003800200 */
.L_x_13649:
        /* <DEDUP_REMOVED lines=38> */
.L_x_13653:
        /* <DEDUP_REMOVED lines=18> */
.L_x_13654:
[----:B------:R-:W-:Y:S05]  /*70f0*/  BSYNC.RECONVERGENT B0 ;  /* 0x0000000000007941 */ /* 0x000fea0003800200 */
.L_x_13652:
        /* <DEDUP_REMOVED lines=38> */
.L_x_13656:
        /* <DEDUP_REMOVED lines=18> */
.L_x_13657:
[----:B------:R-:W-:Y:S05]  /*7480*/  BSYNC.RECONVERGENT B0 ;  /* 0x0000000000007941 */ /* 0x000fea0003800200 */
.L_x_13655:
        /* <DEDUP_REMOVED lines=38> */
.L_x_13659:
        /* <DEDUP_REMOVED lines=18> */
.L_x_13660:
[----:B------:R-:W-:Y:S05]  /*7810*/  BSYNC.RECONVERGENT B0 ;  /* 0x0000000000007941 */ /* 0x000fea0003800200 */
.L_x_13658:
        /* <DEDUP_REMOVED lines=38> */
.L_x_13662:
        /* <DEDUP_REMOVED lines=18> */
.L_x_13663:
[----:B------:R-:W-:Y:S05]  /*7ba0*/  BSYNC.RECONVERGENT B0 ;  /* 0x0000000000007941 */ /* 0x000fea0003800200 */
.L_x_13661:
        /* <DEDUP_REMOVED lines=38> */
.L_x_13665:
        /* <DEDUP_REMOVED lines=18> */
.L_x_13666:
[----:B------:R-:W-:Y:S05]  /*7f30*/  BSYNC.RECONVERGENT B0 ;  /* 0x0000000000007941 */ /* 0x000fea0003800200 */
.L_x_13664:
        /* <DEDUP_REMOVED lines=38> */
.L_x_13668:
        /* <DEDUP_REMOVED lines=18> */
.L_x_13669:
[----:B------:R-:W-:Y:S05]  /*82c0*/  BSYNC.RECONVERGENT B0 ;  /* 0x0000000000007941 */ /* 0x000fea0003800200 */
.L_x_13667:
        /* <DEDUP_REMOVED lines=38> */
.L_x_13671:
        /* <DEDUP_REMOVED lines=18> */
.L_x_13672:
[----:B------:R-:W-:Y:S05]  /*8650*/  BSYNC.RECONVERGENT B0 ;  /* 0x0000000000007941 */ /* 0x000fea0003800200 */
.L_x_13670:
        /* <DEDUP_REMOVED lines=38> */
.L_x_13674:
        /* <DEDUP_REMOVED lines=18> */
.L_x_13675:
[----:B------:R-:W-:Y:S05]  /*89e0*/  BSYNC.RECONVERGENT B0 ;  /* 0x0000000000007941 */ /* 0x000fea0003800200 */
.L_x_13673:
        /* <DEDUP_REMOVED lines=38> */
.L_x_13677:
        /* <DEDUP_REMOVED lines=18> */
.L_x_13678:
[----:B------:R-:W-:Y:S05]  /*8d70*/  BSYNC.RECONVERGENT B0 ;  /* 0x0000000000007941 */ /* 0x000fea0003800200 */
.L_x_13676:
        /* <DEDUP_REMOVED lines=38> */
.L_x_13680:
        /* <DEDUP_REMOVED lines=18> */
.L_x_13681:
[----:B------:R-:W-:Y:S05]  /*9100*/  BSYNC.RECONVERGENT B0 ;  /* 0x0000000000007941 */ /* 0x000fea0003800200 */
.L_x_13679:
        /* <DEDUP_REMOVED lines=38> */
.L_x_13683:
        /* <DEDUP_REMOVED lines=18> */
.L_x_13684:
[----:B------:R-:W-:Y:S05]  /*9490*/  BSYNC.RECONVERGENT B0 ;  /* 0x0000000000007941 */ /* 0x000fea0003800200 */
.L_x_13682:
        /* <DEDUP_REMOVED lines=38> */
.L_x_13686:
        /* <DEDUP_REMOVED lines=18> */
.L_x_13687:
[----:B------:R-:W-:Y:S05]  /*9820*/  BSYNC.RECONVERGENT B0 ;  /* 0x0000000000007941 */ /* 0x000fea0003800200 */
.L_x_13685:
        /* <DEDUP_REMOVED lines=38> */
.L_x_13689:
        /* <DEDUP_REMOVED lines=18> */
.L_x_13690:
[----:B------:R-:W-:Y:S05]  /*9bb0*/  BSYNC.RECONVERGENT B0 ;  /* 0x0000000000007941 */ /* 0x000fea0003800200 */
.L_x_13688:
        /* <DEDUP_REMOVED lines=38> */
.L_x_13692:
        /* <DEDUP_REMOVED lines=18> */
.L_x_13693:
[----:B------:R-:W-:Y:S05]  /*9f40*/  BSYNC.RECONVERGENT B0 ;  /* 0x0000000000007941 */ /* 0x000fea0003800200 */
.L_x_13691:
        /* <DEDUP_REMOVED lines=38> */
.L_x_13695:
        /* <DEDUP_REMOVED lines=18> */
.L_x_13696:
[----:B------:R-:W-:Y:S05]  /*a2d0*/  BSYNC.RECONVERGENT B0 ;  /* 0x0000000000007941 */ /* 0x000fea0003800200 */
.L_x_13694:
        /* <DEDUP_REMOVED lines=38> */
.L_x_13698:
        /* <DEDUP_REMOVED lines=18> */
.L_x_13699:
[----:B------:R-:W-:Y:S05]  /*a660*/  BSYNC.RECONVERGENT B0 ;  /* 0x0000000000007941 */ /* 0x000fea0003800200 */
.L_x_13697:
        /* <DEDUP_REMOVED lines=38> */
.L_x_13701:
        /* <DEDUP_REMOVED lines=18> */
.L_x_13702:
[----:B------:R-:W-:Y:S05]  /*a9f0*/  BSYNC.RECONVERGENT B0 ;  /* 0x0000000000007941 */ /* 0x000fea0003800200 */
.L_x_13700:
        /* <DEDUP_REMOVED lines=38> */
.L_x_13704:
        /* <DEDUP_REMOVED lines=18> */
.L_x_13705:
[----:B------:R-:W-:Y:S05]  /*ad80*/  BSYNC.RECONVERGENT B0 ;  /* 0x0000000000007941 */ /* 0x000fea0003800200 */
.L_x_13703:
        /* <DEDUP_REMOVED lines=38> */
.L_x_13707:
        /* <DEDUP_REMOVED lines=18> */
.L_x_13708:
[----:B------:R-:W-:Y:S05]  /*b110*/  BSYNC.RECONVERGENT B0 ;  /* 0x0000000000007941 */ /* 0x000fea0003800200 */
.L_x_13706:
        /* <DEDUP_REMOVED lines=38> */
.L_x_13710:
        /* <DEDUP_REMOVED lines=18> */
.L_x_13711:
[----:B------:R-:W-:Y:S05]  /*b4a0*/  BSYNC.RECONVERGENT B0 ;  /* 0x0000000000007941 */ /* 0x000fea0003800200 */
.L_x_13709:
        /* <DEDUP_REMOVED lines=38> */
.L_x_13713:
        /* <DEDUP_REMOVED lines=18> */
.L_x_13714:
[----:B------:R-:W-:Y:S05]  /*b830*/  BSYNC.RECONVERGENT B0 ;  /* 0x0000000000007941 */ /* 0x000fea0003800200 */
.L_x_13712:
        /* <DEDUP_REMOVED lines=37> */
.L_x_13716:
        /* <DEDUP_REMOVED lines=16> */
.L_x_13717:
[----:B------:R-:W-:Y:S05]  /*bb90*/  BSYNC.RECONVERGENT B0 ;  /* 0x0000000000007941 */ /* 0x000fea0003800200 */
.L_x_13715:
        /* <DEDUP_REMOVED lines=33> */
.L_x_13719:
[----:B------:R-:W-:Y:S01]  /*bdb0*/  MOV R8, R6 ;  /* 0x0000000600087202 */ /* 0x000fe20000000f00 */
[----:B------:R-:W-:Y:S01]  /*bdc0*/  IMAD.MOV.U32 R10, RZ, RZ, R7 ;  /* 0x000000ffff0a7224 */ /* 0x000fe200078e0007 */
[----:B------:R-:W-:-:S07]  /*bdd0*/  MOV R9, 0xbdf0 ;  /* 0x0000bdf000097802 */ /* 0x000fce0000000f00 */
[----:B------:R-:W-:Y:S05]  /*bde0*/  CALL.REL.NOINC `($__internal_3_$__cuda_sm20_rem_u64) ;  /* 0x0000032000407944 */ /* 0x000fea0003c00000 */
[----:B------:R-:W-:Y:S01]  /*bdf0*/  MOV R4, R0 ;  /* 0x0000000000047202 */ /* 0x000fe20000000f00 */
[----:B------:R-:W-:-:S07]  /*be00*/  IMAD.MOV.U32 R5, RZ, RZ, R3 ;  /* 0x000000ffff057224 */ /* 0x000fce00078e0003 */
.L_x_13720:
[----:B------:R-:W-:Y:S05]  /*be10*/  BSYNC.RECONVERGENT B0 ;  /* 0x0000000000007941 */ /* 0x000fea0003800200 */
.L_x_13718:
[----:B------:R-:W0:Y:S01]  /*be20*/  LDCU.64 UR4, c[0x0][0x730] ;  /* 0x0000e600ff0477ac */ /* 0x000e220008000a00 */
[----:B------:R-:W-:Y:S01]  /*be30*/  MOV R3, R17 ;  /* 0x0000001100037202 */ /* 0x000fe20000000f00 */
[----:B0-----:R-:W-:Y:S02]  /*be40*/  IMAD R5, R5, UR4, RZ ;  /* 0x0000000405057c24 */ /* 0x001fe4000f8e02ff */
[----:B------:R-:W-:-:S04]  /*be50*/  IMAD.WIDE.U32 R2, R4, UR4, R2 ;  /* 0x0000000404027c25 */ /* 0x000fc8000f8e0002 */
[----:B------:R-:W-:-:S04]  /*be60*/  IMAD R5, R4, UR5, R5 ;  /* 0x0000000504057c24 */ /* 0x000fc8000f8e0205 */
[----:B------:R-:W-:-:S07]  /*be70*/  IMAD.IADD R17, R3, 0x1, R5 ;  /* 0x0000000103117824 */ /* 0x000fce00078e0205 */
.L_x_13648:
[----:B------:R-:W0:Y:S02]  /*be80*/  LDCU.64 UR4, c[0x0][0x738] ;  /* 0x0000e700ff0477ac */ /* 0x000e240008000a00 */
[----:B0-----:R-:W-:-:S04]  /*be90*/  IADD3 R2, P0, PT, R2, UR4, RZ ;  /* 0x0000000402027c10 */ /* 0x001fc8000ff1e0ff */
[----:B------:R-:W-:-:S06]  /*bea0*/  IADD3.X R3, PT, PT, R17, UR5, RZ, P0, !PT ;  /* 0x0000000511037c10 */ /* 0x000fcc00087fe4ff */
[----:B------:R-:W2:Y:S01]  /*beb0*/  LDG.E.U8 R3, desc[UR36][R2.64] ;  /* 0x0000002402037981 */ /* 0x000ea2000c1e1100 */
[----:B------:R-:W2:Y:S01]  /*bec0*/  LDC.64 R4, c[0x0][0x580] ;  /* 0x00016000ff047b82 */ /* 0x000ea20000000a00 */
[----:B------:R-:W-:Y:S02]  /*bed0*/  IADD3 R16, PT, PT, R16, 0x80, RZ ;  /* 0x0000008010107810 */ /* 0x000fe40007ffe0ff */
[----:B--2---:R1:W-:Y:S05]  /*bee0*/  STG.E.U8 desc[UR36][R4.64], R3 ;  /* 0x0000000304007986 */ /* 0x0043ea000c101124 */
.L_x_13644:
[----:B------:R-:W-:Y:S05]  /*bef0*/  BSYNC.RECONVERGENT B6 ;  /* 0x0000000000067941 */ /* 0x000fea0003800200 */
.L_x_13643:
        /* <DEDUP_REMOVED lines=31> */
.L_x_13723:
        /* <DEDUP_REMOVED lines=36> */
.L_x_13724:
        /* <DEDUP_REMOVED lines=17> */
.L_x_13725:
        /* <DEDUP_REMOVED lines=37> */
.L_x_13728:
        /* <DEDUP_REMOVED lines=18> */
.L_x_13729:
[----:B------:R-:W-:Y:S05]  /*c7b0*/  BSYNC.RECONVERGENT B0 ;  /* 0x0000000000007941 */ /* 0x000fea0003800200 */
.L_x_13727:
        /* <DEDUP_REMOVED lines=38> */
.L_x_13731:
        /* <DEDUP_REMOVED lines=18> */
.L_x_13732:
[----:B------:R-:W-:Y:S05]  /*cb40*/  BSYNC.RECONVERGENT B0 ;  /* 0x0000000000007941 */ /* 0x000fea0003800200 */
.L_x_13730:
        /* <DEDUP_REMOVED lines=38> */
.L_x_13734:
        /* <DEDUP_REMOVED lines=18> */
.L_x_13735:
[----:B------:R-:W-:Y:S05]  /*ced0*/  BSYNC.RECONVERGENT B0 ;  /* 0x0000000000007941 */ /* 0x000fea0003800200 */
.L_x_13733:
        /* <DEDUP_REMOVED lines=38> */
.L_x_13737:
        /* <DEDUP_REMOVED lines=18> */
.L_x_13738:
[----:B------:R-:W-:Y:S05]  /*d260*/  BSYNC.RECONVERGENT B0 ;  /* 0x0000000000007941 */ /* 0x000fea0003800200 */
.L_x_13736:
        /* <DEDUP_REMOVED lines=38> */
.L_x_13740:
        /* <DEDUP_REMOVED lines=18> */
.L_x_13741:
[----:B------:R-:W-:Y:S05]  /*d5f0*/  BSYNC.RECONVERGENT B0 ;  /* 0x0000000000007941 */ /* 0x000fea0003800200 */
.L_x_13739:
        /* <DEDUP_REMOVED lines=38> */
.L_x_13743:
        /* <DEDUP_REMOVED lines=18> */
.L_x_13744:
[----:B------:R-:W-:Y:S05]  /*d980*/  BSYNC.RECONVERGENT B0 ;  /* 0x0000000000007941 */ /* 0x000fea0003800200 */
.L_x_13742:
        /* <DEDUP_REMOVED lines=38> */
.L_x_13746:
        /* <DEDUP_REMOVED lines=18> */
.L_x_13747:
[----:B------:R-:W-:Y:S05]  /*dd10*/  BSYNC.RECONVERGENT B0 ;  /* 0x0000000000007941 */ /* 0x000fea0003800200 */
.L_x_13745:
        /* <DEDUP_REMOVED lines=38> */
.L_x_13749:
        /* <DEDUP_REMOVED lines=18> */
.L_x_13750:
[----:B------:R-:W-:Y:S05]  /*e0a0*/  BSYNC.RECONVERGENT B0 ;  /* 0x0000000000007941 */ /* 0x000fea0003800200 */
.L_x_13748:
        /* <DEDUP_REMOVED lines=38> */
.L_x_13752:
        /* <DEDUP_REMOVED lines=18> */
.L_x_13753:
[----:B------:R-:W-:Y:S05]  /*e430*/  BSYNC.RECONVERGENT B0 ;  /* 0x0000000000007941 */ /* 0x000fea0003800200 */
.L_x_13751:
        /* <DEDUP_REMOVED lines=38> */
.L_x_13755:
        /* <DEDUP_REMOVED lines=18> */
.L_x_13756:
[----:B------:R-:W-:Y:S05]  /*e7c0*/  BSYNC.RECONVERGENT B0 ;  /* 0x0000000000007941 */ /* 0x000fea0003800200 */
.L_x_13754:
        /* <DEDUP_REMOVED lines=38> */
.L_x_13758:
        /* <DEDUP_REMOVED lines=18> */
.L_x_13759:
[----:B------:R-:W-:Y:S05]  /*eb50*/  BSYNC.RECONVERGENT B0 ;  /* 0x0000000000007941 */ /* 0x000fea0003800200 */
.L_x_13757:
        /* <DEDUP_REMOVED lines=38> */
.L_x_13761:
        /* <DEDUP_REMOVED lines=18> */
.L_x_13762:
[----:B------:R-:W-:Y:S05]  /*eee0*/  BSYNC.RECONVERGENT B0 ;  /* 0x0000000000007941 */ /* 0x000fea0003800200 */
.L_x_13760:
        /* <DEDUP_REMOVED lines=38> */
.L_x_13764:
        /* <DEDUP_REMOVED lines=18> */
.L_x_13765:
[----:B------:R-:W-:Y:S05]  /*f270*/  BSYNC.RECONVERGENT B0 ;  /* 0x0000000000007941 */ /* 0x000fea0003800200 */
.L_x_13763:
        /* <DEDUP_REMOVED lines=38> */
.L_x_13767:
        /* <DEDUP_REMOVED lines=18> */
.L_x_13768:
[----:B------:R-:W-:Y:S05]  /*f600*/  BSYNC.RECONVERGENT B0 ;  /* 0x0000000000007941 */ /* 0x000fea0003800200 */
.L_x_13766:
        /* <DEDUP_REMOVED lines=38> */
.L_x_13770:
        /* <DEDUP_REMOVED lines=18> */
.L_x_13771:
[----:B------:R-:W-:Y:S05]  /*f990*/  BSYNC.RECONVERGENT B0 ;  /* 0x0000000000007941 */ /* 0x000fea0003800200 */
.L_x_13769:
        /* <DEDUP_REMOVED lines=38> */
.L_x_13773:
        /* <DEDUP_REMOVED lines=18> */
.L_x_13774:
[----:B------:R-:W-:Y:S05]  /*fd20*/  BSYNC.RECONVERGENT B0 ;  /* 0x0000000000007941 */ /* 0x000fea0003800200 */
.L_x_13772:
        /* <DEDUP_REMOVED lines=38> */
.L_x_13776:
        /* <DEDUP_REMOVED lines=18> */
.L_x_13777:
[----:B------:R-:W-:Y:S05]  /*100b0*/  BSYNC.RECONVERGENT B0 ;  /* 0x0000000000007941 */ /* 0x000fea0003800200 */
.L_x_13775:
        /* <DEDUP_REMOVED lines=38> */
.L_x_13779:
        /* <DEDUP_REMOVED lines=18> */
.L_x_13780:
[----:B------:R-:W-:Y:S05]  /*10440*/  BSYNC.RECONVERGENT B0 ;  /* 0x0000000000007941 */ /* 0x000fea0003800200 */
.L_x_13778:
        /* <DEDUP_REMOVED lines=38> */
.L_x_13782:
        /* <DEDUP_REMOVED lines=18> */
.L_x_13783:
[----:B------:R-:W-:Y:S05]  /*107d0*/  BSYNC.RECONVERGENT B0 ;  /* 0x0000000000007941 */ /* 0x000fea0003800200 */
.L_x_13781:
        /* <DEDUP_REMOVED lines=38> */
.L_x_13785:
        /* <DEDUP_REMOVED lines=18> */
.L_x_13786:
[----:B------:R-:W-:Y:S05]  /*10b60*/  BSYNC.RECONVERGENT B0 ;  /* 0x0000000000007941 */ /* 0x000fea0003800200 */
.L_x_13784:
        /* <DEDUP_REMOVED lines=38> */
.L_x_13788:
        /* <DEDUP_REMOVED lines=18> */
.L_x_13789:
[----:B------:R-:W-:Y:S05]  /*10ef0*/  BSYNC.RECONVERGENT B0 ;  /* 0x0000000000007941 */ /* 0x000fea0003800200 */
.L_x_13787:
        /* <DEDUP_REMOVED lines=38> */
.L_x_13791:
        /* <DEDUP_REMOVED lines=18> */
.L_x_13792:
[----:B------:R-:W-:Y:S05]  /*11280*/  BSYNC.RECONVERGENT B0 ;  /* 0x0000000000007941 */ /* 0x000fea0003800200 */
.L_x_13790:
        /* <DEDUP_REMOVED lines=37> */
.L_x_13794:
        /* <DEDUP_REMOVED lines=16> */
.L_x_13795:
[----:B------:R-:W-:Y:S05]  /*115e0*/  BSYNC.RECONVERGENT B0 ;  /* 0x0000000000007941 */ /* 0x000fea0003800200 */
.L_x_13793:
        /* <DEDUP_REMOVED lines=33> */
.L_x_13797:
[----:B------:R-:W-:Y:S01]  /*11800*/  IMAD.MOV.U32 R8, RZ, RZ, R6 ;  /* 0x000000ffff087224 */ /* 0x000fe200078e0006 */
[----:B------:R-:W-:Y:S02]  /*11810*/  MOV R10, R7 ;  /* 0x00000007000a7202 */ /* 0x000fe40000000f00 */
[----:B------:R-:W-:-:S07]  /*11820*/  MOV R9, 0x11840 ;  /* 0x0001184000097802 */ /* 0x000fce0000000f00 */
[----:B------:R-:W-:Y:S05]  /*11830*/  CALL.REL.NOINC `($__internal_3_$__cuda_sm20_rem_u64) ;  /* 0x000002c400ac7944 */ /* 0x000fea0003c00000 */
[----:B------:R-:W-:Y:S01]  /*11840*/  IMAD.MOV.U32 R4, RZ, RZ, R0 ;  /* 0x000000ffff047224 */ /* 0x000fe200078e0000 */
[----:B------:R-:W-:-:S07]  /*11850*/  MOV R5, R3 ;  /* 0x0000000300057202 */ /* 0x000fce0000000f00 */
.L_x_13798:
[----:B------:R-:W-:Y:S05]  /*11860*/  BSYNC.RECONVERGENT B0 ;  /* 0x0000000000007941 */ /* 0x000fea0003800200 */
.L_x_13796:
[----:B------:R-:W0:Y:S01]  /*11870*/  LDCU.64 UR4, c[0x0][0x730] ;  /* 0x0000e600ff0477ac */ /* 0x000e220008000a00 */
[----:B------:R-:W-:Y:S02]  /*11880*/  IMAD.MOV.U32 R3, RZ, RZ, R17 ;  /* 0x000000ffff037224 */ /* 0x000fe400078e0011 */
[----:B0-----:R-:W-:Y:S02]  /*11890*/  IMAD R5, R5, UR4, RZ ;  /* 0x0000000405057c24 */ /* 0x001fe4000f8e02ff */
[----:B------:R-:W-:-:S04]  /*118a0*/  IMAD.WIDE.U32 R2, R4, UR4, R2 ;  /* 0x0000000404027c25 */ /* 0x000fc8000f8e0002 */
[----:B------:R-:W-:-:S05]  /*118b0*/  IMAD R5, R4, UR5, R5 ;  /* 0x0000000504057c24 */ /* 0x000fca000f8e0205 */
[----:B------:R-:W-:-:S07]  /*118c0*/  IADD3 R17, PT, PT, R3, R5, RZ ;  /* 0x0000000503117210 */ /* 0x000fce0007ffe0ff */
.L_x_13726:
[----:B------:R-:W0:Y:S02]  /*118d0*/  LDCU.64 UR4, c[0x0][0x738] ;  /* 0x0000e700ff0477ac */ /* 0x000e240008000a00 */
[----:B0-----:R-:W-:-:S04]  /*118e0*/  IADD3 R2, P0, PT, R2, UR4, RZ ;  /* 0x0000000402027c10 */ /* 0x001fc8000ff1e0ff */
[----:B------:R-:W-:-:S06]  /*118f0*/  IADD3.X R3, PT, PT, R17, UR5, RZ, P0, !PT ;  /* 0x0000000511037c10 */ /* 0x000fcc00087fe4ff */
[----:B------:R-:W2:Y:S01]  /*11900*/  LDG.E.U8 R3, desc[UR36][R2.64] ;  /* 0x0000002402037981 */ /* 0x000ea2000c1e1100 */
[----:B------:R-:W2:Y:S01]  /*11910*/  LDC.64 R4, c[0x0][0x580] ;  /* 0x00016000ff047b82 */ /* 0x000ea20000000a00 */
[----:B------:R-:W-:Y:S02]  /*11920*/  VIADD R16, R16, 0x80 ;  /* 0x0000008010107836 */ /* 0x000fe40000000000 */
[----:B--2---:R2:W-:Y:S05]  /*11930*/  STG.E.U8 desc[UR36][R4.64], R3 ;  /* 0x0000000304007986 */ /* 0x0045ea000c101124 */
.L_x_13722:
[----:B------:R-:W-:Y:S05]  /*11940*/  BSYNC.RECONVERGENT B6 ;  /* 0x0000000000067941 */ /* 0x000fea0003800200 */
.L_x_13721:
        /* <DEDUP_REMOVED lines=30> */
.L_x_13799:
        /* <DEDUP_REMOVED lines=36> */
.L_x_13800:
        /* <DEDUP_REMOVED lines=17> */
.L_x_13801:
        /* <DEDUP_REMOVED lines=37> */
.L_x_13804:
        /* <DEDUP_REMOVED lines=18> */
.L_x_13805:
[----:B------:R-:W-:Y:S05]  /*121f0*/  BSYNC.RECONVERGENT B0 ;  /* 0x0000000000007941 */ /* 0x000fea0003800200 */
.L_x_13803:
        /* <DEDUP_REMOVED lines=37> */
.L_x_13807:
        /* <DEDUP_REMOVED lines=18> */
.L_x_13808:
[----:B------:R-:W-:Y:S05]  /*12570*/  BSYNC.RECONVERGENT B0 ;  /* 0x0000000000007941 */ /* 0x000fea0003800200 */
.L_x_13806:
        /* <DEDUP_REMOVED lines=37> */
.L_x_13810:
        /* <DEDUP_REMOVED lines=18> */
.L_x_13811:
[----:B------:R-:W-:Y:S05]  /*128f0*/  BSYNC.RECONVERGENT B0 ;  /* 0x0000000000007941 */ /* 0x000fea0003800200 */
.L_x_13809:
        /* <DEDUP_REMOVED lines=37> */
.L_x_13813:
        /* <DEDUP_REMOVED lines=18> */
.L_x_13814:
[----:B------:R-:W-:Y:S05]  /*12c70*/  BSYNC.RECONVERGENT B0 ;  /* 0x0000000000007941 */ /* 0x000fea0003800200 */
.L_x_13812:
        /* <DEDUP_REMOVED lines=37> */
.L_x_13816:
        /* <DEDUP_REMOVED lines=18> */
.L_x_13817:
[----:B------:R-:W-:Y:S05]  /*12ff0*/  BSYNC.RECONVERGENT B0 ;  /* 0x0000000000007941 */ /* 0x000fea0003800200 */
.L_x_13815:
        /* <DEDUP_REMOVED lines=37> */
.L_x_13819:
        /* <DEDUP_REMOVED lines=18> */
.L_x_13820:
[----:B------:R-:W-:Y:S05]  /*13370*/  BSYNC.RECONVERGENT B0 ;  /* 0x0000000000007941 */ /* 0x000fea0003800200 */
.L_x_13818:
        /* <DEDUP_REMOVED lines=37> */
.L_x_13822:
        /* <DEDUP_REMOVED lines=18> */
.L_x_13823:
[----:B------:R-:W-:Y:S05]  /*136f0*/  BSYNC.RECONVERGENT B0 ;  /* 0x0000000000007941 */ /* 0x000fea0003800200 */
.L_x_13821:
        /* <DEDUP_REMOVED lines=37> */
.L_x_13825:
        /* <DEDUP_REMOVED lines=18> */
.L_x_13826:
[----:B------:R-:W-:Y:S05]  /*13a70*/  BSYNC.RECONVERGENT B0 ;  /* 0x0000000000007941 */ /* 0x000fea0003800200 */
.L_x_13824:
        /* <DEDUP_REMOVED lines=37> */
.L_x_13828:
        /* <DEDUP_REMOVED lines=18> */
.L_x_13829:
[----:B------:R-:W-:Y:S05]  /*13df0*/  BSYNC.RECONVERGENT B0 ;  /* 0x0000000000007941 */ /* 0x000fea0003800200 */
.L_x_13827:
        /* <DEDUP_REMOVED lines=37> */
.L_x_13831:
        /* <DEDUP_REMOVED lines=18> */
.L_x_13832:
[----:B------:R-:W-:Y:S05]  /*14170*/  BSYNC.RECONVERGENT B0 ;  /* 0x0000000000007941 */ /* 0x000fea0003800200 */
.L_x_13830:
        /* <DEDUP_REMOVED lines=37> */
.L_x_13834:
        /* <DEDUP_REMOVED lines=18> */
.L_x_13835:
[----:B------:R-:W-:Y:S05]  /*144f0*/  BSYNC.RECONVERGENT B0 ;  /* 0x0000000000007941 */ /* 0x000fea0003800200 */
.L_x_13833:
        /* <DEDUP_REMOVED lines=37> */
.L_x_13837:
        /* <DEDUP_REMOVED lines=18> */
.L_x_13838:
[----:B------:R-:W-:Y:S05]  /*14870*/  BSYNC.RECONVERGENT B0 ;  /* 0x0000000000007941 */ /* 0x000fea0003800200 */
.L_x_13836:
        /* <DEDUP_REMOVED lines=37> */
.L_x_13840:
        /* <DEDUP_REMOVED lines=18> */
.L_x_13841:
[----:B------:R-:W-:Y:S05]  /*14bf0*/  BSYNC.RECONVERGENT B0 ;  /* 0x0000000000007941 */ /* 0x000fea0003800200 */
.L_x_13839:
        /* <DEDUP_REMOVED lines=37> */
.L_x_13843:
        /* <DEDUP_REMOVED lines=18> */
.L_x_13844:
[----:B------:R-:W-:Y:S05]  /*14f70*/  BSYNC.RECONVERGENT B0 ;  /* 0x0000000000007941 */ /* 0x000fea0003800200 */
.L_x_13842:
        /* <DEDUP_REMOVED lines=37> */
.L_x_13846:
        /* <DEDUP_REMOVED lines=18> */
.L_x_13847:
[----:B------:R-:W-:Y:S05]  /*152f0*/  BSYNC.RECONVERGENT B0 ;  /* 0x0000000000007941 */ /* 0x000fea0003800200 */
.L_x_13845:
        /* <DEDUP_REMOVED lines=37> */
.L_x_13849:
        /* <DEDUP_REMOVED lines=18> */
.L_x_13850:
[----:B------:R-:W-:Y:S05]  /*15670*/  BSYNC.RECONVERGENT B0 ;  /* 0x0000000000007941 */ /* 0x000fea0003800200 */
.L_x_13848:
        /* <DEDUP_REMOVED lines=37> */
.L_x_13852:
        /* <DEDUP_REMOVED lines=18> */
.L_x_13853:
[----:B------:R-:W-:Y:S05]  /*159f0*/  BSYNC.RECONVERGENT B0 ;  /* 0x0000000000007941 */ /* 0x000fea0003800200 */
.L_x_13851:
        /* <DEDUP_REMOVED lines=37> */
.L_x_13855:
        /* <DEDUP_REMOVED lines=18> */
.L_x_13856:
[----:B------:R-:W-:Y:S05]  /*15d70*/  BSYNC.RECONVERGENT B0 ;  /* 0x0000000000007941 */ /* 0x000fea0003800200 */
.L_x_13854:
        /* <DEDUP_REMOVED lines=37> */
.L_x_13858:
        /* <DEDUP_REMOVED lines=18> */
.L_x_13859:
[----:B------:R-:W-:Y:S05]  /*160f0*/  BSYNC.RECONVERGENT B0 ;  /* 0x0000000000007941 */ /* 0x000fea0003800200 */
.L_x_13857:
        /* <DEDUP_REMOVED lines=37> */
.L_x_13861:
        /* <DEDUP_REMOVED lines=18> */
.L_x_13862:
[----:B------:R-:W-:Y:S05]  /*16470*/  BSYNC.RECONVERGENT B0 ;  /* 0x0000000000007941 */ /* 0x000fea0003800200 */
.L_x_13860:
        /* <DEDUP_REMOVED lines=37> */
.L_x_13864:
        /* <DEDUP_REMOVED lines=18> */
.L_x_13865:
[----:B------:R-:W-:Y:S05]  /*167f0*/  BSYNC.RECONVERGENT B0 ;  /* 0x0000000000007941 */ /* 0x000fea0003800200 */
.L_x_13863:
        /* <DEDUP_REMOVED lines=37> */
.L_x_13867:
        /* <DEDUP_REMOVED lines=18> */
.L_x_13868:
[----:B------:R-:W-:Y:S05]  /*16b70*/  BSYNC.RECONVERGENT B0 ;  /* 0x0000000000007941 */ /* 0x000fea0003800200 */
.L_x_13866:
        /* <DEDUP_REMOVED lines=36> */
.L_x_13870:
        /* <DEDUP_REMOVED lines=16> */
.L_x_13871:
[----:B------:R-:W-:Y:S05]  /*16ec0*/  BSYNC.RECONVERGENT B0 ;  /* 0x0000000000007941 */ /* 0x000fea0003800200 */
.L_x_13869:
        /* <DEDUP_REMOVED lines=32> */
.L_x_13873:
[----:B------:R-:W-:Y:S01]  /*170d0*/  IMAD.MOV.U32 R8, RZ, RZ, R6 ;  /* 0x000000ffff087224 */ /* 0x000fe200078e0006 */
[----:B------:R-:W-:Y:S02]  /*170e0*/  MOV R10, R7 ;  /* 0x00000007000a7202 */ /* 0x000fe40000000f00 */
[----:B------:R-:W-:-:S07]  /*170f0*/  MOV R9, 0x17110 ;  /* 0x0001711000097802 */ /* 0x000fce0000000f00 */
[----:B------:R-:W-:Y:S05]  /*17100*/  CALL.REL.NOINC `($__internal_3_$__cuda_sm20_rem_u64) ;  /* 0x0000026c00787944 */ /* 0x000fea0003c00000 */
[----:B------:R-:W-:-:S07]  /*17110*/  IMAD.MOV.U32 R2, RZ, RZ, R0 ;  /* 0x000000ffff027224 */ /* 0x000fce00078e0000 */
.L_x_13874:
[----:B------:R-:W-:Y:S05]  /*17120*/  BSYNC.RECONVERGENT B0 ;  /* 0x0000000000007941 */ /* 0x000fea0003800200 */
.L_x_13872:
[----:B------:R-:W0:Y:S02]  /*17130*/  LDCU.64 UR4, c[0x0][0x730] ;  /* 0x0000e600ff0477ac */ /* 0x000e240008000a00 */
[----:B0-----:R-:W-:Y:S02]  /*17140*/  IMAD R3, R3, UR4, RZ ;  /* 0x0000000403037c24 */ /* 0x001fe4000f8e02ff */
[----:B------:R-:W-:-:S04]  /*17150*/  IMAD.WIDE.U32 R16, R2, UR4, R16 ;  /* 0x0000000402107c25 */ /* 0x000fc8000f8e0010 */
[----:B------:R-:W-:-:S05]  /*17160*/  IMAD R3, R2, UR5, R3 ;  /* 0x0000000502037c24 */ /* 0x000fca000f8e0203 */
[----:B------:R-:W-:-:S07]  /*17170*/  IADD3 R17, PT, PT, R17, R3, RZ ;  /* 0x0000000311117210 */ /* 0x000fce0007ffe0ff */
.L_x_13802:
[----:B------:R-:W0:Y:S02]  /*17180*/  LDCU.64 UR4, c[0x0][0x738] ;  /* 0x0000e700ff0477ac */ /* 0x000e240008000a00 */
[----:B0-----:R-:W-:-:S04]  /*17190*/  IADD3 R16, P0, PT, R16, UR4, RZ ;  /* 0x0000000410107c10 */ /* 0x001fc8000ff1e0ff */
[----:B------:R-:W-:-:S06]  /*171a0*/  IADD3.X R17, PT, PT, R17, UR5, RZ, P0, !PT ;  /* 0x0000000511117c10 */ /* 0x000fcc00087fe4ff */
[----:B------:R-:W2:Y:S01]  /*171b0*/  LDG.E.U8 R17, desc[UR36][R16.64] ;  /* 0x0000002410117981 */ /* 0x000ea2000c1e1100 */
[----:B------:R-:W2:Y:S03]  /*171c0*/  LDC.64 R2, c[0x0][0x580] ;  /* 0x00016000ff027b82 */ /* 0x000ea60000000a00 */
[----:B--2---:R-:W-:Y:S01]  /*171d0*/  STG.E.U8 desc[UR36][R2.64], R17 ;  /* 0x0000001102007986 */ /* 0x004fe2000c101124 */
[----:B------:R-:W-:Y:S05]  /*171e0*/  EXIT ;  /* 0x000000000000794d */ /* 0x000fea0003800000 */
.L_x_13553:
        /* <DEDUP_REMOVED lines=31> */
.L_x_13877:
[----:B------:R-:W0:Y:S01]  /*173e0*/  LDCU.64 UR4, c[0x0][0x590] ;  /* 0x0000b200ff0477ac */ /* 0x000e220008000a00 */
[--C-:B------:R-:W-:Y:S02]  /*173f0*/  SHF.R.S32.HI R3, RZ, 0x1f, R19.reuse ;  /* 0x0000001fff037819 */ /* 0x100fe40000011413 */
[----:B------:R-:W-:Y:S01]  /*17400*/  SHF.R.S32.HI R5, RZ, 0x1f, R19 ;  /* 0x0000001fff057819 */ /* 0x000fe20000011413 */
[----:B------:R-:W1:Y:S01]  /*17410*/  LDCU.64 UR6, c[0x0][0x738] ;  /* 0x0000e700ff0677ac */ /* 0x000e620008000a00 */
[----:B0-----:R-:W-:Y:S02]  /*17420*/  LOP3.LUT R3, R3, UR4, RZ, 0xc0, !PT ;  /* 0x0000000403037c12 */ /* 0x001fe4000f8ec0ff */
[----:B------:R-:W-:Y:S02]  /*17430*/  LOP3.LUT R5, R5, UR5, RZ, 0xc0, !PT ;  /* 0x0000000505057c12 */ /* 0x000fe4000f8ec0ff */
[----:B-1----:R-:W-:-:S04]  /*17440*/  IADD3 R2, P0, P1, R3, UR6, R18 ;  /* 0x0000000603027c10 */ /* 0x002fc8000f91e012 */
[----:B------:R-:W-:-:S06]  /*17450*/  IADD3.X R3, PT, PT, R5, UR7, R19, P0, P1 ;  /* 0x0000000705037c10 */ /* 0x000fcc00087e2413 */
[----:B------:R-:W2:Y:S01]  /*17460*/  LDG.E.U8 R3, desc[UR36][R2.64] ;  /* 0x0000002402037981 */ /* 0x000ea2000c1e1100 */
[----:B------:R-:W2:Y:S01]  /*17470*/  LDC.64 R4, c[0x0][0x580] ;  /* 0x00016000ff047b82 */ /* 0x000ea20000000a00 */
[----:B------:R-:W-:Y:S02]  /*17480*/  IADD3 R16, PT, PT, R16, 0x80, RZ ;  /* 0x0000008010107810 */ /* 0x000fe40007ffe0ff */
[----:B--2---:R0:W-:Y:S05]  /*17490*/  STG.E.U8 desc[UR36][R4.64], R3 ;  /* 0x0000000304007986 */ /* 0x0041ea000c101124 */
.L_x_13876:
[----:B------:R-:W-:Y:S05]  /*174a0*/  BSYNC.RECONVERGENT B6 ;  /* 0x0000000000067941 */ /* 0x000fea0003800200 */
.L_x_13875:
        /* <DEDUP_REMOVED lines=17> */
[----:B------:R-:W-:Y:S02]  /*175c0*/  HFMA2 R12, -RZ, RZ, 0, 5.9604644775390625e-08 ;  /* 0x00000001ff0c7431 */ /* 0x000fe400000001ff */
[----:B------:R-:W-:Y:S01]  /*175d0*/  IMAD.MOV.U32 R8, RZ, RZ, 0x153 ;  /* 0x00000153ff087424 */ /* 0x000fe200078e00ff */
[----:B0-----:R0:W2:Y:S01]  /*175e0*/  LDC.64 R2, c[0x4][R0] ;  /* 0x0100000000027b82 */ /* 0x0010a20000000a00 */
[----:B------:R-:W3:Y:S01]  /*175f0*/  LDCU.64 UR6, c[0x4][0x4c0] ;  /* 0x01009800ff0677ac */ /* 0x000ee20008000a00 */
[----:B------:R-:W-:Y:S01]  /*17600*/  IMAD.MOV.U32 R13, RZ, RZ, RZ ;  /* 0x000000ffff0d7224 */ /* 0x000fe200078e00ff */
[----:B------:R-:W4:Y:S01]  /*17610*/  LDCU.64 UR8, c[0x4][0x300] ;  /* 0x01006000ff0877ac */ /* 0x000f220008000a00 */
[----:B-1----:R-:W-:Y:S01]  /*17620*/  IMAD.U32 R4, RZ, RZ, UR4 ;  /* 0x00000004ff047e24 */ /* 0x002fe2000f8e00ff */
[----:B------:R-:W-:Y:S01]  /*17630*/  MOV R5, UR5 ;  /* 0x0000000500057c02 */ /* 0x000fe20008000f00 */
[----:B---3--:R-:W-:Y:S01]  /*17640*/  IMAD.U32 R6, RZ, RZ, UR6 ;  /* 0x00000006ff067e24 */ /* 0x008fe2000f8e00ff */
[----:B------:R-:W-:Y:S01]  /*17650*/  MOV R7, UR7 ;  /* 0x0000000700077c02 */ /* 0x000fe20008000f00 */
[----:B----4-:R-:W-:Y:S01]  /*17660*/  IMAD.U32 R10, RZ, RZ, UR8 ;  /* 0x00000008ff0a7e24 */ /* 0x010fe2000f8e00ff */
[----:B0-----:R-:W-:-:S07]  /*17670*/  MOV R11, UR9 ;  /* 0x00000009000b7c02 */ /* 0x001fce0008000f00 */
[----:B------:R-:W-:-:S07]  /*17680*/  LEPC R20, `(.L_x_13880) ;  /* 0x000000001014794e */ /* 0x000fce0000000000 */
[----:B--2---:R-:W-:Y:S05]  /*17690*/  CALL.ABS.NOINC R2 ;  /* 0x0000000002007343 */ /* 0x004fea0003c00000 */
.L_x_13880:
[----:B------:R-:W1:Y:S01]  /*176a0*/  LDCU.64 UR4, c[0x0][0x590] ;  /* 0x0000b200ff0477ac */ /* 0x000e620008000a00 */
[--C-:B0-----:R-:W-:Y:S02]  /*176b0*/  SHF.R.S32.HI R3, RZ, 0x1f, R19.reuse ;  /* 0x0000001fff037819 */ /* 0x101fe40000011413 */
[----:B------:R-:W-:Y:S01]  /*176c0*/  SHF.R.S32.HI R5, RZ, 0x1f, R19 ;  /* 0x0000001fff057819 */ /* 0x000fe20000011413 */
[----:B------:R-:W0:Y:S01]  /*176d0*/  LDCU.64 UR6, c[0x0][0x738] ;  /* 0x0000e700ff0677ac */ /* 0x000e220008000a00 */
[----:B-1----:R-:W-:Y:S02]  /*176e0*/  LOP3.LUT R3, R3, UR4, RZ, 0xc0, !PT ;  /* 0x0000000403037c12 */ /* 0x002fe4000f8ec0ff */
[----:B------:R-:W-:Y:S02]  /*176f0*/  LOP3.LUT R5, R5, UR5, RZ, 0xc0, !PT ;  /* 0x0000000505057c12 */ /* 0x000fe4000f8ec0ff */
[----:B0-----:R-:W-:-:S04]  /*17700*/  IADD3 R2, P0, P1, R3, UR6, R18 ;  /* 0x0000000603027c10 */ /* 0x001fc8000f91e012 */
[----:B------:R-:W-:-:S06]  /*17710*/  IADD3.X R3, PT, PT, R5, UR7, R19, P0, P1 ;  /* 0x0000000705037c10 */ /* 0x000fcc00087e2413 */
[----:B------:R-:W2:Y:S01]  /*17720*/  LDG.E.U8 R3, desc[UR36][R2.64] ;  /* 0x0000002402037981 */ /* 0x000ea2000c1e1100 */
[----:B------:R-:W2:Y:S01]  /*17730*/  LDC.64 R4, c[0x0][0x580] ;  /* 0x00016000ff047b82 */ /* 0x000ea20000000a00 */
[----:B------:R-:W-:Y:S02]  /*17740*/  IADD3 R16, PT, PT, R16, 0x80, RZ ;  /* 0x0000008010107810 */ /* 0x000fe40007ffe0ff */
[----:B--2---:R1:W-:Y:S05]  /*17750*/  STG.E.U8 desc[UR36][R4.64], R3 ;  /* 0x0000000304007986 */ /* 0x0043ea000c101124 */
.L_x_13879:
[----:B------:R-:W-:Y:S05]  /*17760*/  BSYNC.RECONVERGENT B6 ;  /* 0x0000000000067941 */ /* 0x000fea0003800200 */
.L_x_13878:
        /* <DEDUP_REMOVED lines=31> */
.L_x_13883:
[----:B------:R-:W2:Y:S01]  /*17960*/  LDCU.64 UR4, c[0x0][0x590] ;  /* 0x0000b200ff0477ac */ /* 0x000ea20008000a00 */
[--C-:B01----:R-:W-:Y:S02]  /*17970*/  SHF.R.S32.HI R3, RZ, 0x1f, R19.reuse ;  /* 0x0000001fff037819 */ /* 0x103fe40000011413 */
[----:B------:R-:W-:Y:S01]  /*17980*/  SHF.R.S32.HI R5, RZ, 0x1f, R19 ;  /* 0x0000001fff057819 */ /* 0x000fe20000011413 */
[----:B------:R-:W0:Y:S01]  /*17990*/  LDCU.64 UR6, c[0x0][0x738] ;  /* 0x0000e700ff0677ac */ /* 0x000e220008000a00 */
[----:B--2---:R-:W-:Y:S02]  /*179a0*/  LOP3.LUT R3, R3, UR4, RZ, 0xc0, !PT ;  /* 0x0000000403037c12 */ /* 0x004fe4000f8ec0ff */
[----:B------:R-:W-:Y:S02]  /*179b0*/  LOP3.LUT R5, R5, UR5, RZ, 0xc0, !PT ;  /* 0x0000000505057c12 */ /* 0x000fe4000f8ec0ff */
[----:B0-----:R-:W-:-:S04]  /*179c0*/  IADD3 R2, P0, P1, R3, UR6, R18 ;  /* 0x0000000603027c10 */ /* 0x001fc8000f91e012 */
[----:B------:R-:W-:-:S06]  /*179d0*/  IADD3.X R3, PT, PT, R5, UR7, R19, P0, P1 ;  /* 0x0000000705037c10 */ /* 0x000fcc00087e2413 */
[----:B------:R-:W2:Y:S01]  /*179e0*/  LDG.E.U8 R3, desc[UR36][R2.64] ;  /* 0x0000002402037981 */ /* 0x000ea2000c1e1100 */
[----:B------:R-:W2:Y:S01]  /*179f0*/  LDC.64 R4, c[0x0][0x580] ;  /* 0x00016000ff047b82 */ /* 0x000ea20000000a00 */
[----:B------:R-:W-:Y:S02]  /*17a00*/  IADD3 R16, PT, PT, R16, 0x80, RZ ;  /* 0x0000008010107810 */ /* 0x000fe40007ffe0ff */
[----:B--2---:R2:W-:Y:S05]  /*17a10*/  STG.E.U8 desc[UR36][R4.64], R3 ;  /* 0x0000000304007986 */ /* 0x0045ea000c101124 */
.L_x_13882:
[----:B------:R-:W-:Y:S05]  /*17a20*/  BSYNC.RECONVERGENT B6 ;  /* 0x0000000000067941 */ /* 0x000fea0003800200 */
.L_x_13881:
        /* <DEDUP_REMOVED lines=20> */
[----:B------:R-:W-:Y:S01]  /*17b70*/  IMAD.MOV.U32 R13, RZ, RZ, RZ ;  /* 0x000000ffff0d7224 */ /* 0x000fe200078e00ff */
[----:B------:R-:W4:Y:S01]  /*17b80*/  LDCU.64 UR8, c[0x4][0x300] ;  /* 0x01006000ff0877ac */ /* 0x000f220008000a00 */
[----:B---3--:R-:W-:Y:S01]  /*17b90*/  IMAD.U32 R4, RZ, RZ, UR4 ;  /* 0x00000004ff047e24 */ /* 0x008fe2000f8e00ff */
[----:B------:R-:W-:Y:S01]  /*17ba0*/  MOV R5, UR5 ;  /* 0x0000000500057c02 */ /* 0x000fe20008000f00 */
[----:B--2---:R-:W-:Y:S01]  /*17bb0*/  IMAD.U32 R6, RZ, RZ, UR6 ;  /* 0x00000006ff067e24 */ /* 0x004fe2000f8e00ff */
[----:B------:R-:W-:Y:S01]  /*17bc0*/  MOV R7, UR7 ;  /* 0x0000000700077c02 */ /* 0x000fe20008000f00 */
[----:B----4-:R-:W-:Y:S01]  /*17bd0*/  IMAD.U32 R10, RZ, RZ, UR8 ;  /* 0x00000008ff0a7e24 */ /* 0x010fe2000f8e00ff */
[----:B0-----:R-:W-:-:S07]  /*17be0*/  MOV R11, UR9 ;  /* 0x00000009000b7c02 */ /* 0x001fce0008000f00 */
[----:B------:R-:W-:-:S07]  /*17bf0*/  LEPC R20, `(.L_x_13884) ;  /* 0x000000001014794e */ /* 0x000fce0000000000 */
[----:B-1----:R-:W-:Y:S05]  /*17c00*/  CALL.ABS.NOINC R2 ;  /* 0x0000000002007343 */ /* 0x002fea0003c00000 */
.L_x_13884:
[----:B------:R-:W3:Y:S01]  /*17c10*/  LDCU.64 UR4, c[0x0][0x590] ;  /* 0x0000b200ff0477ac */ /* 0x000ee20008000a00 */
[--C-:B012---:R-:W-:Y:S02]  /*17c20*/  SHF.R.S32.HI R3, RZ, 0x1f, R17.reuse ;  /* 0x0000001fff037819 */ /* 0x107fe40000011411 */
[----:B------:R-:W-:Y:S01]  /*17c30*/  SHF.R.S32.HI R5, RZ, 0x1f, R17 ;  /* 0x0000001fff057819 */ /* 0x000fe20000011411 */
[----:B------:R-:W0:Y:S01]  /*17c40*/  LDCU.64 UR6, c[0x0][0x738] ;  /* 0x0000e700ff0677ac */ /* 0x000e220008000a00 */
[----:B---3--:R-:W-:Y:S02]  /*17c50*/  LOP3.LUT R3, R3, UR4, RZ, 0xc0, !PT ;  /* 0x0000000403037c12 */ /* 0x008fe4000f8ec0ff */
[----:B------:R-:W-:Y:S02]  /*17c60*/  LOP3.LUT R5, R5, UR5, RZ, 0xc0, !PT ;  /* 0x0000000505057c12 */ /* 0x000fe4000f8ec0ff */
[----:B0-----:R-:W-:-:S04]  /*17c70*/  IADD3 R2, P0, P1, R3, UR6, R16 ;  /* 0x0000000603027c10 */ /* 0x001fc8000f91e010 */
[----:B------:R-:W-:-:S06]  /*17c80*/  IADD3.X R3, PT, PT, R5, UR7, R17, P0, P1 ;  /* 0x0000000705037c10 */ /* 0x000fcc00087e2411 */
[----:B------:R-:W2:Y:S01]  /*17c90*/  LDG.E.U8 R3, desc[UR36][R2.64] ;  /* 0x0000002402037981 */ /* 0x000ea2000c1e1100 */
[----:B------:R-:W2:Y:S03]  /*17ca0*/  LDC.64 R4, c[0x0][0x580] ;  /* 0x00016000ff047b82 */ /* 0x000ea60000000a00 */
[----:B--2---:R-:W-:Y:S01]  /*17cb0*/  STG.E.U8 desc[UR36][R4.64], R3 ;  /* 0x0000000304007986 */ /* 0x004fe2000c101124 */
[----:B------:R-:W-:Y:S05]  /*17cc0*/  EXIT ;  /* 0x000000000000794d */ /* 0x000fea0003800000 */
.L_x_13552:
        /* <DEDUP_REMOVED lines=311> */
.L_x_13889:
        /* <DEDUP_REMOVED lines=29> */
.L_x_13891:
[----:B------:R-:W-:Y:S05]  /*19210*/  BSYNC.RECONVERGENT B7 ;  /* 0x0000000000077941 */ /* 0x000fea0003800200 */
.L_x_13890:
[----:B------:R-:W0:Y:S01]  /*19220*/  LDC.64 R4, c[0x0][0x738] ;  /* 0x0001ce00ff047b82 */ /* 0x000e220000000a00 */
[----:B------:R-:W1:Y:S01]  /*19230*/  LDCU.64 UR4, c[0x0][0x580] ;  /* 0x0000b000ff0477ac */ /* 0x000e620008000a00 */
[----:B0-----:R-:W2:Y:S01]  /*19240*/  LDG.E.U8 R5, desc[UR36][R4.64] ;  /* 0x0000002404057981 */ /* 0x001ea2000c1e1100 */
[----:B-1----:R-:W-:Y:S02]  /*19250*/  IADD3 R2, P0, PT, R19, UR4, RZ ;  /* 0x0000000413027c10 */ /* 0x002fe4000ff1e0ff */
[----:B------:R-:W-:-:S03]  /*19260*/  IADD3 R16, PT, PT, R16, 0x80, RZ ;  /* 0x0000008010107810 */ /* 0x000fc60007ffe0ff */
[----:B------:R-:W-:-:S05]  /*19270*/  IMAD.X R3, RZ, RZ, UR5, P0 ;  /* 0x00000005ff037e24 */ /* 0x000fca00080e06ff */
[----:B--2---:R0:W-:Y:S03]  /*19280*/  STG.E.U8 desc[UR36][R2.64], R5 ;  /* 0x0000000502007986 */ /* 0x0041e6000c101124 */
.L_x_13888:
[----:B------:R-:W-:Y:S05]  /*19290*/  BSYNC.RECONVERGENT B6 ;  /* 0x0000000000067941 */ /* 0x000fea0003800200 */
.L_x_13887:
        /* <DEDUP_REMOVED lines=303> */
.L_x_13894:
        /* <DEDUP_REMOVED lines=29> */
.L_x_13896:
[----:B------:R-:W-:Y:S05]  /*1a760*/  BSYNC.RECONVERGENT B7 ;  /* 0x0000000000077941 */ /* 0x000fea0003800200 */
.L_x_13895:
[----:B------:R-:W0:Y:S01]  /*1a770*/  LDC.64 R4, c[0x0][0x738] ;  /* 0x0001ce00ff047b82 */ /* 0x000e220000000a00 */
[----:B------:R-:W1:Y:S01]  /*1a780*/  LDCU.64 UR4, c[0x0][0x580] ;  /* 0x0000b000ff0477ac */ /* 0x000e620008000a00 */
[----:B0-----:R-:W2:Y:S01]  /*1a790*/  LDG.E.U8 R5, desc[UR36][R4.64] ;  /* 0x0000002404057981 */ /* 0x001ea2000c1e1100 */
[----:B-1----:R-:W-:Y:S01]  /*1a7a0*/  IADD3 R2, P0, PT, R19, UR4, RZ ;  /* 0x0000000413027c10 */ /* 0x002fe2000ff1e0ff */
[----:B------:R-:W-:-:S03]  /*1a7b0*/  VIADD R16, R16, 0x80 ;  /* 0x0000008010107836 */ /* 0x000fc60000000000 */
[----:B------:R-:W-:-:S05]  /*1a7c0*/  IADD3.X R3, PT, PT, RZ, UR5, RZ, P0, !PT ;  /* 0x00000005ff037c10 */ /* 0x000fca00087fe4ff */
[----:B--2---:R1:W-:Y:S04]  /*1a7d0*/  STG.E.U8 desc[UR36][R2.64], R5 ;  /* 0x0000000502007986 */ /* 0x0043e8000c101124 */
.L_x_13893:
[----:B------:R-:W-:Y:S05]  /*1a7e0*/  BSYNC.RECONVERGENT B6 ;  /* 0x0000000000067941 */ /* 0x000fea0003800200 */
.L_x_13892:
        /* <DEDUP_REMOVED lines=303> */
.L_x_13899:
        /* <DEDUP_REMOVED lines=29> */
.L_x_13901:
[----:B------:R-:W-:Y:S05]  /*1bcb0*/  BSYNC.RECONVERGENT B7 ;  /* 0x0000000000077941 */ /* 0x000fea0003800200 */
.L_x_13900:
[----:B------:R-:W0:Y:S01]  /*1bcc0*/  LDC.64 R4, c[0x0][0x738] ;  /* 0x0001ce00ff047b82 */ /* 0x000e220000000a00 */
[----:B------:R-:W1:Y:S01]  /*1bcd0*/  LDCU.64 UR4, c[0x0][0x580] ;  /* 0x0000b000ff0477ac */ /* 0x000e620008000a00 */
[----:B0-----:R-:W2:Y:S01]  /*1bce0*/  LDG.E.U8 R5, desc[UR36][R4.64] ;  /* 0x0000002404057981 */ /* 0x001ea2000c1e1100 */
[----:B-1----:R-:W-:Y:S02]  /*1bcf0*/  IADD3 R2, P0, PT, R19, UR4, RZ ;  /* 0x0000000413027c10 */ /* 0x002fe4000ff1e0ff */
[----:B------:R-:W-:-:S03]  /*1bd00*/  IADD3 R16, PT, PT, R16, 0x80, RZ ;  /* 0x0000008010107810 */ /* 0x000fc60007ffe0ff */
[----:B------:R-:W-:-:S05]  /*1bd10*/  IMAD.X R3, RZ, RZ, UR5, P0 ;  /* 0x00000005ff037e24 */ /* 0x000fca00080e06ff */
[----:B--2---:R2:W-:Y:S03]  /*1bd20*/  STG.E.U8 desc[UR36][R2.64], R5 ;  /* 0x0000000502007986 */ /* 0x0045e6000c101124 */
.L_x_13898:
[----:B------:R-:W-:Y:S05]  /*1bd30*/  BSYNC.RECONVERGENT B6 ;  /* 0x0000000000067941 */ /* 0x000fea0003800200 */
.L_x_13897:
        /* <DEDUP_REMOVED lines=302> */
.L_x_13902:
        /* <DEDUP_REMOVED lines=31> */
.L_x_13904:
[----:B------:R-:W-:Y:S05]  /*1d210*/  BSYNC.RECONVERGENT B6 ;  /* 0x0000000000067941 */ /* 0x000fea0003800200 */
.L_x_13903:
[----:B------:R-:W0:Y:S02]  /*1d220*/  LDC.64 R2, c[0x0][0x738] ;  /* 0x0001ce00ff027b82 */ /* 0x000e240000000a00 */
[----:B0-----:R-:W2:Y:S04]  /*1d230*/  LDG.E.U8 R3, desc[UR36][R2.64] ;  /* 0x0000002402037981 */ /* 0x001ea8000c1e1100 */
[----:B--2---:R-:W-:Y:S01]  /*1d240*/  STG.E.U8 desc[UR36][R16.64], R3 ;  /* 0x0000000310007986 */ /* 0x004fe2000c101124 */
[----:B------:R-:W-:Y:S05]  /*1d250*/  EXIT ;  /* 0x000000000000794d */ /* 0x000fea0003800000 */
.L_x_13886:
        /* <DEDUP_REMOVED lines=309> */
.L_x_13907:
        /* <DEDUP_REMOVED lines=29> */
.L_x_13909:
[----:B------:R-:W-:Y:S05]  /*1e780*/  BSYNC.RECONVERGENT B7 ;  /* 0x0000000000077941 */ /* 0x000fea0003800200 */
.L_x_13908:
        /* <DEDUP_REMOVED lines=36> */
.L_x_13911:
        /* <DEDUP_REMOVED lines=17> */
.L_x_13912:
[----:B------:R-:W-:Y:S05]  /*1eae0*/  BSYNC.RECONVERGENT B0 ;  /* 0x0000000000007941 */ /* 0x000fea0003800200 */
.L_x_13910:
        /* <DEDUP_REMOVED lines=37> */
.L_x_13915:
        /* <DEDUP_REMOVED lines=18> */
.L_x_13916:
[----:B------:R-:W-:Y:S05]  /*1ee60*/  BSYNC.RECONVERGENT B0 ;  /* 0x0000000000007941 */ /* 0x000fea0003800200 */
.L_x_13914:
        /* <DEDUP_REMOVED lines=37> */
.L_x_13918:
[----:B------:R-:W0:Y:S01]  /*1f0c0*/  LDCU.64 UR4, c[0x0][0x5b8] ;  /* 0x0000b700ff0477ac */ /* 0x000e220008000a00 */
[----:B------:R-:W-:Y:S01]  /*1f0d0*/  IMAD.MOV.U32 R10, RZ, RZ, R12 ;  /* 0x000000ffff0a7224 */ /* 0x000fe200078e000c */
[----:B------:R-:W-:Y:S01]  /*1f0e0*/  MOV R0, 0x1f130 ;  /* 0x0001f13000007802 */ /* 0x000fe20000000f00 */
[----:B------:R-:W-:Y:S01]  /*1f0f0*/  IMAD.MOV.U32 R9, RZ, RZ, R13 ;  /* 0x000000ffff097224 */ /* 0x000fe200078e000d */
[----:B0-----:R-:W-:Y:S02]  /*1f100*/  MOV R4, UR4 ;  /* 0x0000000400047c02 */ /* 0x001fe40008000f00 */
[----:B------:R-:W-:-:S07]  /*1f110*/  MOV R3, UR5 ;  /* 0x0000000500037c02 */ /* 0x000fce0008000f00 */
[----:B------:R-:W-:Y:S05]  /*1f120*/  CALL.REL.NOINC `($__internal_2_$__cuda_sm20_div_u64) ;  /* 0x000001e8005c7944 */ /* 0x000fea0003c00000 */
        /* <DEDUP_REMOVED lines=11> */
.L_x_13919:
[----:B------:R-:W-:Y:S05]  /*1f1e0*/  BSYNC.RECONVERGENT B0 ;  /* 0x0000000000007941 */ /* 0x000fea0003800200 */
.L_x_13917:
        /* <DEDUP_REMOVED lines=37> */
.L_x_13921:
[----:B------:R-:W0:Y:S01]  /*1f440*/  LDCU.64 UR4, c[0x0][0x5c0] ;  /* 0x0000b800ff0477ac */ /* 0x000e220008000a00 */
[----:B------:R-:W-:Y:S02]  /*1f450*/  MOV R10, R12 ;  /* 0x0000000c000a7202 */ /* 0x000fe40000000f00 */
        /* <DEDUP_REMOVED lines=16> */
.L_x_13922:
[----:B------:R-:W-:Y:S05]  /*1f560*/  BSYNC.RECONVERGENT B0 ;  /* 0x0000000000007941 */ /* 0x000fea0003800200 */
.L_x_13920:
        /* <DEDUP_REMOVED lines=37> */
.L_x_13924:
[----:B------:R-:W0:Y:S01]  /*1f7c0*/  LDCU.64 UR4, c[0x0][0x5c8] ;  /* 0x0000b900ff0477ac */ /* 0x000e220008000a00 */
[----:B------:R-:W-:Y:S02]  /*1f7d0*/  MOV R10, R12 ;  /* 0x0000000c000a7202 */ /* 0x000fe40000000f00 */
[----:B------:R-:W-:Y:S02]  /*1f7e0*/  MOV R9, R13 ;  /* 0x0000000d00097202 */ /* 0x000fe40000000f00 */
[----:B------:R-:W-:Y:S01]  /*1f7f0*/  MOV R0, 0x1f830 ;  /* 0x0001f83000007802 */ /* 0x000fe20000000f00 */
[----:B0-----:R-:W-:Y:S01]  /*1f800*/  IMAD.U32 R4, RZ, RZ, UR4 ;  /* 0x00000004ff047e24 */ /* 0x001fe2000f8e00ff */
[----:B------:R-:W-:-:S07]  /*1f810*/  MOV R3, UR5 ;  /* 0x0000000500037c02 */ /* 0x000fce0008000f00 */
[----:B------:R-:W-:Y:S05]  /*1f820*/  CALL.REL.NOINC `($__internal_2_$__cuda_sm20_div_u64) ;  /* 0x000001e0009c7944 */ /* 0x000fea0003c00000 */
        /* <DEDUP_REMOVED lines=11> */
.L_x_13925:
[----:B------:R-:W-:Y:S05]  /*1f8e0*/  BSYNC.RECONVERGENT B0 ;  /* 0x0000000000007941 */ /* 0x000fea0003800200 */
.L_x_13923:
        /* <DEDUP_REMOVED lines=37> */
.L_x_13927:
        /* <DEDUP_REMOVED lines=18> */
.L_x_13928:
[----:B------:R-:W-:Y:S05]  /*1fc60*/  BSYNC.RECONVERGENT B0 ;  /* 0x0000000000007941 */ /* 0x000fea0003800200 */
.L_x_13926:
        /* <DEDUP_REMOVED lines=37> */
.L_x_13930:
        /* <DEDUP_REMOVED lines=18> */
.L_x_13931:
[----:B------:R-:W-:Y:S05]  /*1ffe0*/  BSYNC.RECONVERGENT B0 ;  /* 0x0000000000007941 */ /* 0x000fea0003800200 */
.L_x_13929:
        /* <DEDUP_REMOVED lines=37> */
.L_x_13933:
        /* <DEDUP_REMOVED lines=18> */
.L_x_13934:
[----:B------:R-:W-:Y:S05]  /*20360*/  BSYNC.RECONVERGENT B0 ;  /* 0x0000000000007941 */ /* 0x000fea0003800200 */
.L_x_13932:
        /* <DEDUP_REMOVED lines=37> */
.L_x_13936:
        /* <DEDUP_REMOVED lines=18> */
.L_x_13937:
[----:B------:R-:W-:Y:S05]  /*206e0*/  BSYNC.RECONVERGENT B0 ;  /* 0x0000000000007941 */ /* 0x000fea0003800200 */
.L_x_13935:
        /* <DEDUP_REMOVED lines=37> */
.L_x_13939:
        /* <DEDUP_REMOVED lines=18> */
.L_x_13940:
[----:B------:R-:W-:Y:S05]  /*20a60*/  BSYNC.RECONVERGENT B0 ;  /* 0x0000000000007941 */ /* 0x000fea0003800200 */
.L_x_13938:
        /* <DEDUP_REMOVED lines=37> */
.L_x_13942:
        /* <DEDUP_REMOVED lines=18> */
.L_x_13943:
[----:B------:R-:W-:Y:S05]  /*20de0*/  BSYNC.RECONVERGENT B0 ;  /* 0x0000000000007941 */ /* 0x000fea0003800200 */
.L_x_13941:
        /* <DEDUP_REMOVED lines=37> */
.L_x_13945:
        /* <DEDUP_REMOVED lines=18> */
.L_x_13946:
[----:B------:R-:W-:Y:S05]  /*21160*/  BSYNC.RECONVERGENT B0 ;  /* 0x0000000000007941 */ /* 0x000fea0003800200 */
.L_x_13944:
        /* <DEDUP_REMOVED lines=37> */
.L_x_13948:
        /* <DEDUP_REMOVED lines=18> */
.L_x_13949:
[----:B------:R-:W-:Y:S05]  /*214e0*/  BSYNC.RECONVERGENT B0 ;  /* 0x0000000000007941 */ /* 0x000fea0003800200 */
.L_x_13947:
        /* <DEDUP_REMOVED lines=37> */
.L_x_13951:
        /* <DEDUP_REMOVED lines=18> */
.L_x_13952:
[----:B------:R-:W-:Y:S05]  /*21860*/  BSYNC.RECONVERGENT B0 ;  /* 0x0000000000007941 */ /* 0x000fea0003800200 */
.L_x_13950:
        /* <DEDUP_REMOVED lines=37> */
.L_x_13954:
        /* <DEDUP_REMOVED lines=18> */
.L_x_13955:
[----:B------:R-:W-:Y:S05]  /*21be0*/  BSYNC.RECONVERGENT B0 ;  /* 0x0000000000007941 */ /* 0x000fea0003800200 */
.L_x_13953:
        /* <DEDUP_REMOVED lines=37> */
.L_x_13957:
        /* <DEDUP_REMOVED lines=18> */
.L_x_13958:
[----:B------:R-:W-:Y:S05]  /*21f60*/  BSYNC.RECONVERGENT B0 ;  /* 0x0000000000007941 */ /* 0x000fea0003800200 */
.L_x_13956:
        /* <DEDUP_REMOVED lines=37> */
.L_x_13960:
        /* <DEDUP_REMOVED lines=18> */
.L_x_13961:
[----:B------:R-:W-:Y:S05]  /*222e0*/  BSYNC.RECONVERGENT B0 ;  /* 0x0000000000007941 */ /* 0x000fea0003800200 */
.L_x_13959:
        /* <DEDUP_REMOVED lines=37> */
.L_x_13963:
        /* <DEDUP_REMOVED lines=18> */
.L_x_13964:
[----:B------:R-:W-:Y:S05]  /*22660*/  BSYNC.RECONVERGENT B0 ;  /* 0x0000000000007941 */ /* 0x000fea0003800200 */
.L_x_13962:
        /* <DEDUP_REMOVED lines=37> */
.L_x_13966:
        /* <DEDUP_REMOVED lines=18> */
.L_x_13967:
[----:B------:R-:W-:Y:S05]  /*229e0*/  BSYNC.RECONVERGENT B0 ;  /* 0x0000000000007941 */ /* 0x000fea0003800200 */
.L_x_13965:
        /* <DEDUP_REMOVED lines=37> */
.L_x_13969:
        /* <DEDUP_REMOVED lines=18> */
.L_x_13970:
[----:B------:R-:W-:Y:S05]  /*22d60*/  BSYNC.RECONVERGENT B0 ;  /* 0x0000000000007941 */ /* 0x000fea0003800200 */
.L_x_13968:
        /* <DEDUP_REMOVED lines=37> */
.L_x_13972:
        /* <DEDUP_REMOVED lines=18> */
.L_x_13973:
[----:B------:R-:W-:Y:S05]  /*230e0*/  BSYNC.RECONVERGENT B0 ;  /* 0x0000000000007941 */ /* 0x000fea0003800200 */
.L_x_13971:
        /* <DEDUP_REMOVED lines=37> */
.L_x_13975:
        /* <DEDUP_REMOVED lines=18> */
.L_x_13976:
[----:B------:R-:W-:Y:S05]  /*23460*/  BSYNC.RECONVERGENT B0 ;  /* 0x0000000000007941 */ /* 0x000fea0003800200 */
.L_x_13974:
        /* <DEDUP_REMOVED lines=37> */
.L_x_13978:
        /* <DEDUP_REMOVED lines=18> */
.L_x_13979:
[----:B------:R-:W-:Y:S05]  /*237e0*/  BSYNC.RECONVERGENT B0 ;  /* 0x0000000000007941 */ /* 0x000fea0003800200 */
.L_x_13977:
        /* <DEDUP_REMOVED lines=36> */
.L_x_13981:
        /* <DEDUP_REMOVED lines=16> */
.L_x_13982:
[----:B------:R-:W-:Y:S05]  /*23b30*/  BSYNC.RECONVERGENT B0 ;  /* 0x0000000000007941 */ /* 0x000fea0003800200 */
.L_x_13980:
        /* <DEDUP_REMOVED lines=32> */
.L_x_13984:
[----:B------:R-:W-:Y:S01]  /*23d40*/  IMAD.MOV.U32 R8, RZ, RZ, R6 ;  /* 0x000000ffff087224 */ /* 0x000fe200078e0006 */
[----:B------:R-:W-:Y:S02]  /*23d50*/  MOV R10, R7 ;  /* 0x00000007000a7202 */ /* 0x000fe40000000f00 */
[----:B------:R-:W-:-:S07]  /*23d60*/  MOV R9, 0x23d80 ;  /* 0x00023d8000097802 */ /* 0x000fce0000000f00 */
[----:B------:R-:W-:Y:S05]  /*23d70*/  CALL.REL.NOINC `($__internal_3_$__cuda_sm20_rem_u64) ;  /* 0x000001a0005c7944 */ /* 0x000fea0003c00000 */
[----:B------:R-:W-:Y:S01]  /*23d80*/  MOV R4, R0 ;  /* 0x0000000000047202 */ /* 0x000fe20000000f00 */
[----:B------:R-:W-:-:S07]  /*23d90*/  IMAD.MOV.U32 R5, RZ, RZ, R3 ;  /* 0x000000ffff057224 */ /* 0x000fce00078e0003 */
.L_x_13985:
[----:B------:R-:W-:Y:S05]  /*23da0*/  BSYNC.RECONVERGENT B0 ;  /* 0x0000000000007941 */ /* 0x000fea0003800200 */
.L_x_13983:
[----:B------:R-:W0:Y:S02]  /*23db0*/  LDCU.64 UR4, c[0x0][0x730] ;  /* 0x0000e600ff0477ac */ /* 0x000e240008000a00 */
[----:B0-----:R-:W-:Y:S02]  /*23dc0*/  IMAD R3, R5, UR4, RZ ;  /* 0x0000000405037c24 */ /* 0x001fe4000f8e02ff */
[----:B------:R-:W-:-:S04]  /*23dd0*/  IMAD.WIDE.U32 R20, R4, UR4, R20 ;  /* 0x0000000404147c25 */ /* 0x000fc8000f8e0014 */
[----:B------:R-:W-:-:S05]  /*23de0*/  IMAD R3, R4, UR5, R3 ;  /* 0x0000000504037c24 */ /* 0x000fca000f8e0203 */
[----:B------:R-:W-:-:S07]  /*23df0*/  IADD3 R21, PT, PT, R21, R3, RZ ;  /* 0x0000000315157210 */ /* 0x000fce0007ffe0ff */
.L_x_13913:
[----:B------:R-:W0:Y:S02]  /*23e00*/  LDCU.64 UR4, c[0x0][0x738] ;  /* 0x0000e700ff0477ac */ /* 0x000e240008000a00 */
[----:B0-----:R-:W-:-:S04]  /*23e10*/  IADD3 R20, P0, PT, R20, UR4, RZ ;  /* 0x0000000414147c10 */ /* 0x001fc8000ff1e0ff */
[----:B------:R-:W-:Y:S01]  /*23e20*/  IADD3.X R21, PT, PT, R21, UR5, RZ, P0, !PT ;  /* 0x0000000515157c10 */ /* 0x000fe200087fe4ff */
[----:B------:R-:W0:Y:S05]  /*23e30*/  LDCU.64 UR4, c[0x0][0x580] ;  /* 0x0000b000ff0477ac */ /* 0x000e2a0008000a00 */
[----:B------:R-:W2:Y:S01]  /*23e40*/  LDG.E.U8 R21, desc[UR36][R20.64] ;  /* 0x0000002414157981 */ /* 0x000ea2000c1e1100 */
[----:B------:R-:W-:Y:S01]  /*23e50*/  VIADD R16, R16, 0x80 ;  /* 0x0000008010107836 */ /* 0x000fe20000000000 */
[----:B0-----:R-:W-:-:S04]  /*23e60*/  IADD3 R4, P0, PT, R17, UR4, RZ ;  /* 0x0000000411047c10 */ /* 0x001fc8000ff1e0ff */
[----:B------:R-:W-:-:S05]  /*23e70*/  IADD3.X R5, PT, PT, RZ, UR5, RZ, P0, !PT ;  /* 0x00000005ff057c10 */ /* 0x000fca00087fe4ff */
[----:B--2---:R0:W-:Y:S04]  /*23e80*/  STG.E.U8 desc[UR36][R4.64], R21 ;  /* 0x0000001504007986 */ /* 0x0041e8000c101124 */
.L_x_13906:
[----:B------:R-:W-:Y:S05]  /*23e90*/  BSYNC.RECONVERGENT B6 ;  /* 0x0000000000067941 */ /* 0x000fea0003800200 */
.L_x_13905:
[----:B------:R-:W1:Y:S01]  /*23ea0*/  LDCU.64 UR4, c[0x0][0x380] ;  /* 0x00007000ff0477ac */ /* 0x000e620008000a00 */
[----:B------:R-:W-:Y:S01]  /*23eb0*/  BSSY.RECONVERGENT B6, `(.L_x_13986) ;  /* 0x00006bc000067945 */ /* 0x000fe20003800200 */
[----:B-1----:R-:W-:-:S04]  /*23ec0*/  ISETP.GE.U32.AND P0, PT, R16, UR4, PT ;  /* 0x0000000410007c0c */ /* 0x002fc8000bf06070 */
        /* <DEDUP_REMOVED lines=300> */
.L_x_13988:
        /* <DEDUP_REMOVED lines=29> */
.L_x_13990:
[----:B------:R-:W-:Y:S05]  /*25360*/  BSYNC.RECONVERGENT B7 ;  /* 0x0000000000077941 */ /* 0x000fea0003800200 */
.L_x_13989:
        /* <DEDUP_REMOVED lines=29> */
[----:B------:R-:W-:-:S13]  /*25540*/  ISETP.GE.U32.AND P1, PT, R3, UR4, PT ;  /* 0x0000000403007c0c */ /* 0x000fda000bf26070 */
[----:B------:R-:W-:Y:S01]  /*25550*/  @P1 VIADD R0, R0, 0x1 ;  /* 0x0000000100001836 */ /* 0x000fe20000000000 */
[----:B------:R-:W-:-:S04]  /*25560*/  @!P2 LOP3.LUT R0, RZ, UR4, RZ, 0x33, !PT ;  /* 0x00000004ff00ac12 */ /* 0x000fc8000f8e33ff */
[----:B------:R-:W-:-:S05]  /*25570*/  IADD3 R3, PT, PT, -R0, RZ, RZ ;  /* 0x000000ff00037210 */ /* 0x000fca0007ffe1ff */
[----:B------:R-:W-:Y:S01]  /*25580*/  IMAD R3, R3, UR4, R12 ;  /* 0x0000000403037c24 */ /* 0x000fe2000f8e020c */
[----:B------:R-:W-:Y:S01]  /*25590*/  MOV R12, R0 ;  /* 0x00000000000c7202 */ /* 0x000fe20000000f00 */
[----:B------:R-:W-:Y:S06]  /*255a0*/  BRA `(.L_x_13993) ;  /* 0x0000000000447947 */ /* 0x000fec0003800000 */
.L_x_13992:
        /* <DEDUP_REMOVED lines=8> */
[----:B------:R-:W-:-:S04]  /*25630*/  IADD3 R3, P0, PT, RZ, -R6, RZ ;  /* 0x80000006ff037210 */ /* 0x000fc80007f1e0ff */
[----:B------:R-:W-:-:S05]  /*25640*/  IADD3.X R0, PT, PT, RZ, ~R7, RZ, P0, !PT ;  /* 0x80000007ff007210 */ /* 0x000fca00007fe4ff */
[----:B0-----:R-:W-:Y:S02]  /*25650*/  IMAD R0, R0, UR4, RZ ;  /* 0x0000000400007c24 */ /* 0x001fe4000f8e02ff */
[----:B------:R-:W-:-:S04]  /*25660*/  IMAD.WIDE.U32 R12, R3, UR4, R12 ;  /* 0x00000004030c7c25 */ /* 0x000fc8000f8e000c */
[----:B------:R-:W-:Y:S02]  /*25670*/  IMAD R5, R3, UR5, R0 ;  /* 0x0000000503057c24 */ /* 0x000fe4000f8e0200 */
[----:B------:R-:W-:Y:S01]  /*25680*/  IMAD.MOV.U32 R3, RZ, RZ, R12 ;  /* 0x000000ffff037224 */ /* 0x000fe200078e000c */
[----:B------:R-:W-:Y:S02]  /*25690*/  MOV R12, R6 ;  /* 0x00000006000c7202 */ /* 0x000fe40000000f00 */
[----:B------:R-:W-:Y:S01]  /*256a0*/  IADD3 R4, PT, PT, R5, R13, RZ ;  /* 0x0000000d05047210 */ /* 0x000fe20007ffe0ff */
[----:B------:R-:W-:-:S07]  /*256b0*/  IMAD.MOV.U32 R13, RZ, RZ, R7 ;  /* 0x000000ffff0d7224 */ /* 0x000fce00078e0007 */
.L_x_13993:
[----:B------:R-:W-:Y:S05]  /*256c0*/  BSYNC.RECONVERGENT B0 ;  /* 0x0000000000007941 */ /* 0x000fea0003800200 */
.L_x_13991:
        /* <DEDUP_REMOVED lines=37> */
.L_x_13996:
        /* <DEDUP_REMOVED lines=18> */
.L_x_13997:
[----:B------:R-:W-:Y:S05]  /*25a40*/  BSYNC.RECONVERGENT B0 ;  /* 0x0000000000007941 */ /* 0x000fea0003800200 */
.L_x_13995:
        /* <DEDUP_REMOVED lines=37> */
.L_x_13999:
        /* <DEDUP_REMOVED lines=18> */
.L_x_14000:
[----:B------:R-:W-:Y:S05]  /*25dc0*/  BSYNC.RECONVERGENT B0 ;  /* 0x0000000000007941 */ /* 0x000fea0003800200 */
.L_x_13998:
        /* <DEDUP_REMOVED lines=37> */
.L_x_14002:
        /* <DEDUP_REMOVED lines=18> */
.L_x_14003:
[----:B------:R-:W-:Y:S05]  /*26140*/  BSYNC.RECONVERGENT B0 ;  /* 0x0000000000007941 */ /* 0x000fea0003800200 */
.L_x_14001:
        /* <DEDUP_REMOVED lines=37> */
.L_x_14005:
        /* <DEDUP_REMOVED lines=18> */
.L_x_14006:
[----:B------:R-:W-:Y:S05]  /*264c0*/  BSYNC.RECONVERGENT B0 ;  /* 0x0000000000007941 */ /* 0x000fea0003800200 */
.L_x_14004:
        /* <DEDUP_REMOVED lines=37> */
.L_x_14008:
        /* <DEDUP_REMOVED lines=18> */
.L_x_14009:
[----:B------:R-:W-:Y:S05]  /*26840*/  BSYNC.RECONVERGENT B0 ;  /* 0x0000000000007941 */ /* 0x000fea0003800200 */
.L_x_14007:
        /* <DEDUP_REMOVED lines=37> */
.L_x_14011:
        /* <DEDUP_REMOVED lines=18> */
.L_x_14012:
[----:B------:R-:W-:Y:S05]  /*26bc0*/  BSYNC.RECONVERGENT B0 ;  /* 0x0000000000007941 */ /* 0x000fea0003800200 */
.L_x_14010:
        /* <DEDUP_REMOVED lines=37> */
.L_x_14014:
        /* <DEDUP_REMOVED lines=18> */
.L_x_14015:
[----:B------:R-:W-:Y:S05]  /*26f40*/  BSYNC.RECONVERGENT B0 ;  /* 0x0000000000007941 */ /* 0x000fea0003800200 */
.L_x_14013:
        /* <DEDUP_REMOVED lines=37> */
.L_x_14017:
        /* <DEDUP_REMOVED lines=18> */
.L_x_14018:
[----:B------:R-:W-:Y:S05]  /*272c0*/  BSYNC.RECONVERGENT B0 ;  /* 0x0000000000007941 */ /* 0x000fea0003800200 */
.L_x_14016:
        /* <DEDUP_REMOVED lines=37> */
.L_x_14020:
        /* <DEDUP_REMOVED lines=18> */
.L_x_14021:
[----:B------:R-:W-:Y:S05]  /*27640*/  BSYNC.RECONVERGENT B0 ;  /* 0x0000000000007941 */ /* 0x000fea0003800200 */
.L_x_14019:
        /* <DEDUP_REMOVED lines=37> */
.L_x_14023:
        /* <DEDUP_REMOVED lines=18> */
.L_x_14024:
[----:B------:R-:W-:Y:S05]  /*279c0*/  BSYNC.RECONVERGENT B0 ;  /* 0x0000000000007941 */ /* 0x000fea0003800200 */
.L_x_14022:
        /* <DEDUP_REMOVED lines=37> */
.L_x_14026:
        /* <DEDUP_REMOVED lines=18> */
.L_x_14027:
[----:B------:R-:W-:Y:S05]  /*27d40*/  BSYNC.RECONVERGENT B0 ;  /* 0x0000000000007941 */ /* 0x000fea0003800200 */
.L_x_14025:
        /* <DEDUP_REMOVED lines=37> */
.L_x_14029:
        /* <DEDUP_REMOVED lines=18> */
.L_x_14030:
[----:B------:R-:W-:Y:S05]  /*280c0*/  BSYNC.RECONVERGENT B0 ;  /* 0x0000000000007941 */ /* 0x000fea0003800200 */
.L_x_14028:
        /* <DEDUP_REMOVED lines=37> */
.L_x_14032:
        /* <DEDUP_REMOVED lines=18> */
.L_x_14033:
[----:B------:R-:W-:Y:S05]  /*28440*/  BSYNC.RECONVERGENT B0 ;  /* 0x0000000000007941 */ /* 0x000fea0003800200 */
.L_x_14031:
        /* <DEDUP_REMOVED lines=37> */
.L_x_14035:
        /* <DEDUP_REMOVED lines=18> */
.L_x_14036:
[----:B------:R-:W-:Y:S05]  /*287c0*/  BSYNC.RECONVERGENT B0 ;  /* 0x0000000000007941 */ /* 0x000fea0003800200 */
.L_x_14034:
        /* <DEDUP_REMOVED lines=37> */
.L_x_14038:
        /* <DEDUP_REMOVED lines=18> */
.L_x_14039:
[----:B------:R-:W-:Y:S05]  /*28b40*/  BSYNC.RECONVERGENT B0 ;  /* 0x0000000000007941 */ /* 0x000fea0003800200 */
.L_x_14037:
        /* <DEDUP_REMOVED lines=37> */
.L_x_14041:
        /* <DEDUP_REMOVED lines=18> */
.L_x_14042:
[----:B------:R-:W-:Y:S05]  /*28ec0*/  BSYNC.RECONVERGENT B0 ;  /* 0x0000000000007941 */ /* 0x000fea0003800200 */
.L_x_14040:
        /* <DEDUP_REMOVED lines=37> */
.L_x_14044:
        /* <DEDUP_REMOVED lines=18> */
.L_x_14045:
[----:B------:R-:W-:Y:S05]  /*29240*/  BSYNC.RECONVERGENT B0 ;  /* 0x0000000000007941 */ /* 0x000fea0003800200 */
.L_x_14043:
        /* <DEDUP_REMOVED lines=37> */
.L_x_14047:
        /* <DEDUP_REMOVED lines=18> */
.L_x_14048:
[----:B------:R-:W-:Y:S05]  /*295c0*/  BSYNC.RECONVERGENT B0 ;  /* 0x0000000000007941 */ /* 0x000fea0003800200 */
.L_x_14046:
        /* <DEDUP_REMOVED lines=37> */
.L_x_14050:
        /* <DEDUP_REMOVED lines=18> */
.L_x_14051:
[----:B------:R-:W-:Y:S05]  /*29940*/  BSYNC.RECONVERGENT B0 ;  /* 0x0000000000007941 */ /* 0x000fea0003800200 */
.L_x_14049:
        /* <DEDUP_REMOVED lines=37> */
.L_x_14053:
        /* <DEDUP_REMOVED lines=18> */
.L_x_14054:
[----:B------:R-:W-:Y:S05]  /*29cc0*/  BSYNC.RECONVERGENT B0 ;  /* 0x0000000000007941 */ /* 0x000fea0003800200 */
.L_x_14052:
        /* <DEDUP_REMOVED lines=37> */
.L_x_14056:
        /* <DEDUP_REMOVED lines=18> */
.L_x_14057:
[----:B------:R-:W-:Y:S05]  /*2a040*/  BSYNC.RECONVERGENT B0 ;  /* 0x0000000000007941 */ /* 0x000fea0003800200 */
.L_x_14055:
        /* <DEDUP_REMOVED lines=37> */
.L_x_14059:
        /* <DEDUP_REMOVED lines=18> */
.L_x_14060:
[----:B------:R-:W-:Y:S05]  /*2a3c0*/  BSYNC.RECONVERGENT B0 ;  /* 0x0000000000007941 */ /* 0x000fea0003800200 */
.L_x_14058:
        /* <DEDUP_REMOVED lines=36> */
.L_x_14062:
        /* <DEDUP_REMOVED lines=16> */
.L_x_14063:
[----:B------:R-:W-:Y:S05]  /*2a710*/  BSYNC.RECONVERGENT B0 ;  /* 0x0000000000007941 */ /* 0x000fea0003800200 */
.L_x_14061:
        /* <DEDUP_REMOVED lines=32> */
.L_x_14065:
[----:B------:R-:W-:Y:S01]  /*2a920*/  MOV R8, R6 ;  /* 0x0000000600087202 */ /* 0x000fe20000000f00 */
[----:B------:R-:W-:Y:S01]  /*2a930*/  IMAD.MOV.U32 R10, RZ, RZ, R7 ;  /* 0x000000ffff0a7224 */ /* 0x000fe200078e0007 */
[----:B------:R-:W-:-:S07]  /*2a940*/  MOV R9, 0x2a960 ;  /* 0x0002a96000097802 */ /* 0x000fce0000000f00 */
[----:B------:R-:W-:Y:S05]  /*2a950*/  CALL.REL.NOINC `($__internal_3_$__cuda_sm20_rem_u64) ;  /* 0x0000013400647944 */ /* 0x000fea0003c00000 */
[----:B------:R-:W-:Y:S02]  /*2a960*/  MOV R4, R0 ;  /* 0x0000000000047202 */ /* 0x000fe40000000f00 */
[----:B------:R-:W-:-:S07]  /*2a970*/  MOV R5, R3 ;  /* 0x0000000300057202 */ /* 0x000fce0000000f00 */
.L_x_14066:
[----:B------:R-:W-:Y:S05]  /*2a980*/  BSYNC.RECONVERGENT B0 ;  /* 0x0000000000007941 */ /* 0x000fea0003800200 */
.L_x_14064:
[----:B------:R-:W0:Y:S02]  /*2a990*/  LDCU.64 UR4, c[0x0][0x730] ;  /* 0x0000e600ff0477ac */ /* 0x000e240008000a00 */
[----:B0-----:R-:W-:Y:S02]  /*2a9a0*/  IMAD R3, R5, UR4, RZ ;  /* 0x0000000405037c24 */ /* 0x001fe4000f8e02ff */
[----:B------:R-:W-:-:S04]  /*2a9b0*/  IMAD.WIDE.U32 R20, R4, UR4, R20 ;  /* 0x0000000404147c25 */ /* 0x000fc8000f8e0014 */
[----:B------:R-:W-:-:S04]  /*2a9c0*/  IMAD R3, R4, UR5, R3 ;  /* 0x0000000504037c24 */ /* 0x000fc8000f8e0203 */
[----:B------:R-:W-:-:S07]  /*2a9d0*/  IMAD.IADD R21, R21, 0x1, R3 ;  /* 0x0000000115157824 */ /* 0x000fce00078e0203 */
.L_x_13994:
[----:B------:R-:W0:Y:S02]  /*2a9e0*/  LDCU.64 UR4, c[0x0][0x738] ;  /* 0x0000e700ff0477ac */ /* 0x000e240008000a00 */
[----:B0-----:R-:W-:-:S04]  /*2a9f0*/  IADD3 R20, P0, PT, R20, UR4, RZ ;  /* 0x0000000414147c10 */ /* 0x001fc8000ff1e0ff */
[----:B------:R-:W-:Y:S01]  /*2aa00*/  IADD3.X R21, PT, PT, R21, UR5, RZ, P0, !PT ;  /* 0x0000000515157c10 */ /* 0x000fe200087fe4ff */
[----:B------:R-:W0:Y:S05]  /*2aa10*/  LDCU.64 UR4, c[0x0][0x580] ;  /* 0x0000b000ff0477ac */ /* 0x000e2a0008000a00 */
[----:B------:R-:W2:Y:S01]  /*2aa20*/  LDG.E.U8 R21, desc[UR36][R20.64] ;  /* 0x0000002414157981 */ /* 0x000ea2000c1e1100 */
[----:B------:R-:W-:Y:S02]  /*2aa30*/  IADD3 R16, PT, PT, R16, 0x80, RZ ;  /* 0x0000008010107810 */ /* 0x000fe40007ffe0ff */
[----:B0-----:R-:W-:-:S04]  /*2aa40*/  IADD3 R4, P0, PT, R17, UR4, RZ ;  /* 0x0000000411047c10 */ /* 0x001fc8000ff1e0ff */
[----:B------:R-:W-:-:S05]  /*2aa50*/  IADD3.X R5, PT, PT, RZ, UR5, RZ, P0, !PT ;  /* 0x00000005ff057c10 */ /* 0x000fca00087fe4ff */
[----:B--2---:R1:W-:Y:S04]  /*2aa60*/  STG.E.U8 desc[UR36][R4.64], R21 ;  /* 0x0000001504007986 */ /* 0x0043e8000c101124 */
.L_x_13987:
[----:B------:R-:W-:Y:S05]  /*2aa70*/  BSYNC.RECONVERGENT B6 ;  /* 0x0000000000067941 */ /* 0x000fea0003800200 */
.L_x_13986:
        /* <DEDUP_REMOVED lines=303> */
.L_x_14069:
        /* <DEDUP_REMOVED lines=29> */
.L_x_14071:
[----:B------:R-:W-:Y:S05]  /*2bf40*/  BSYNC.RECONVERGENT B7 ;  /* 0x0000000000077941 */ /* 0x000fea0003800200 */
.L_x_14070:
        /* <DEDUP_REMOVED lines=36> */
.L_x_14073:
        /* <DEDUP_REMOVED lines=17> */
.L_x_14074:
[----:B------:R-:W-:Y:S05]  /*2c2a0*/  BSYNC.RECONVERGENT B0 ;  /* 0x0000000000007941 */ /* 0x000fea0003800200 */
.L_x_14072:
        /* <DEDUP_REMOVED lines=37> */
.L_x_14077:
        /* <DEDUP_REMOVED lines=18> */
.L_x_14078:
[----:B------:R-:W-:Y:S05]  /*2c620*/  BSYNC.RECONVERGENT B0 ;  /* 0x0000000000007941 */ /* 0x000fea0003800200 */
.L_x_14076:
        /* <DEDUP_REMOVED lines=37> */
.L_x_14080:
        /* <DEDUP_REMOVED lines=18> */
.L_x_14081:
[----:B------:R-:W-:Y:S05]  /*2c9a0*/  BSYNC.RECONVERGENT B0 ;  /* 0x0000000000007941 */ /* 0x000fea0003800200 */
.L_x_14079:
        /* <DEDUP_REMOVED lines=37> */
.L_x_14083:
        /* <DEDUP_REMOVED lines=18> */
.L_x_14084:
[----:B------:R-:W-:Y:S05]  /*2cd20*/  BSYNC.RECONVERGENT B0 ;  /* 0x0000000000007941 */ /* 0x000fea0003800200 */
.L_x_14082:
        /* <DEDUP_REMOVED lines=37> */
.L_x_14086:
        /* <DEDUP_REMOVED lines=18> */
.L_x_14087:
[----:B------:R-:W-:Y:S05]  /*2d0a0*/  BSYNC.RECONVERGENT B0 ;  /* 0x0000000000007941 */ /* 0x000fea0003800200 */
.L_x_14085:
        /* <DEDUP_REMOVED lines=37> */
.L_x_14089:
        /* <DEDUP_REMOVED lines=18> */
.L_x_14090:
[----:B------:R-:W-:Y:S05]  /*2d420*/  BSYNC.RECONVERGENT B0 ;  /* 0x0000000000007941 */ /* 0x000fea0003800200 */
.L_x_14088:
        /* <DEDUP_REMOVED lines=37> */
.L_x_14092:
        /* <DEDUP_REMOVED lines=18> */
.L_x_14093:
[----:B------:R-:W-:Y:S05]  /*2d7a0*/  BSYNC.RECONVERGENT B0 ;  /* 0x0000000000007941 */ /* 0x000fea0003800200 */
.L_x_14091:
        /* <DEDUP_REMOVED lines=37> */
.L_x_14095:
        /* <DEDUP_REMOVED lines=18> */
.L_x_14096:
[----:B------:R-:W-:Y:S05]  /*2db20*/  BSYNC.RECONVERGENT B0 ;  /* 0x0000000000007941 */ /* 0x000fea0003800200 */
.L_x_14094:
        /* <DEDUP_REMOVED lines=37> */
.L_x_14098:
        /* <DEDUP_REMOVED lines=18> */
.L_x_14099:
[----:B------:R-:W-:Y:S05]  /*2dea0*/  BSYNC.RECONVERGENT B0 ;  /* 0x0000000000007941 */ /* 0x000fea0003800200 */
.L_x_14097:
        /* <DEDUP_REMOVED lines=37> */
.L_x_14101:
        /* <DEDUP_REMOVED lines=18> */
.L_x_14102:
[----:B------:R-:W-:Y:S05]  /*2e220*/  BSYNC.RECONVERGENT B0 ;  /* 0x0000000000007941 */ /* 0x000fea0003800200 */
.L_x_14100:
        /* <DEDUP_REMOVED lines=37> */
.L_x_14104:
        /* <DEDUP_REMOVED lines=18> */
.L_x_14105:
[----:B------:R-:W-:Y:S05]  /*2e5a0*/  BSYNC.RECONVERGENT B0 ;  /* 0x0000000000007941 */ /* 0x000fea0003800200 */
.L_x_14103:
        /* <DEDUP_REMOVED lines=37> */
.L_x_14107:
        /* <DEDUP_REMOVED lines=18> */
.L_x_14108:
[----:B------:R-:W-:Y:S05]  /*2e920*/  BSYNC.RECONVERGENT B0 ;  /* 0x0000000000007941 */ /* 0x000fea0003800200 */
.L_x_14106:
        /* <DEDUP_REMOVED lines=37> */
.L_x_14110:
        /* <DEDUP_REMOVED lines=18> */
.L_x_14111:
[----:B------:R-:W-:Y:S05]  /*2eca0*/  BSYNC.RECONVERGENT B0 ;  /* 0x0000000000007941 */ /* 0x000fea0003800200 */
.L_x_14109:
        /* <DEDUP_REMOVED lines=37> */
.L_x_14113:
        /* <DEDUP_REMOVED lines=18> */
.L_x_14114:
[----:B------:R-:W-:Y:S05]  /*2f020*/  BSYNC.RECONVERGENT B0 ;  /* 0x0000000000007941 */ /* 0x000fea0003800200 */
.L_x_14112:
        /* <DEDUP_REMOVED lines=37> */
.L_x_14116:
        /* <DEDUP_REMOVED lines=18> */
.L_x_14117:
[----:B------:R-:W-:Y:S05]  /*2f3a0*/  BSYNC.RECONVERGENT B0 ;  /* 0x0000000000007941 */ /* 0x000fea0003800200 */
.L_x_14115:
        /* <DEDUP_REMOVED lines=37> */
.L_x_14119:
        /* <DEDUP_REMOVED lines=18> */
.L_x_14120:
[----:B------:R-:W-:Y:S05]  /*2f720*/  BSYNC.RECONVERGENT B0 ;  /* 0x0000000000007941 */ /* 0x000fea0003800200 */
.L_x_14118:
        /* <DEDUP_REMOVED lines=37> */
.L_x_14122:
        /* <DEDUP_REMOVED lines=18> */
.L_x_14123:
[----:B------:R-:W-:Y:S05]  /*2faa0*/  BSYNC.RECONVERGENT B0 ;  /* 0x0000000000007941 */ /* 0x000fea0003800200 */
.L_x_14121:
        /* <DEDUP_REMOVED lines=37> */
.L_x_14125:
        /* <DEDUP_REMOVED lines=18> */
.L_x_14126:
[----:B------:R-:W-:Y:S05]  /*2fe20*/  BSYNC.RECONVERGENT B0 ;  /* 0x0000000000007941 */ /* 0x000fea0003800200 */
.L_x_14124:
        /* <DEDUP_REMOVED lines=37> */
.L_x_14128:
        /* <DEDUP_REMOVED lines=18> */
.L_x_14129:
[----:B------:R-:W-:Y:S05]  /*301a0*/  BSYNC.RECONVERGENT B0 ;  /* 0x0000000000007941 */ /* 0x000fea0003800200 */
.L_x_14127:
        /* <DEDUP_REMOVED lines=37> */
.L_x_14131:
        /* <DEDUP_REMOVED lines=18> */
.L_x_14132:
[----:B------:R-:W-:Y:S05]  /*30520*/  BSYNC.RECONVERGENT B0 ;  /* 0x0000000000007941 */ /* 0x000fea0003800200 */
.L_x_14130:
        /* <DEDUP_REMOVED lines=37> */
.L_x_14134:
        /* <DEDUP_REMOVED lines=18> */
.L_x_14135:
[----:B------:R-:W-:Y:S05]  /*308a0*/  BSYNC.RECONVERGENT B0 ;  /* 0x0000000000007941 */ /* 0x000fea0003800200 */
.L_x_14133:
        /* <DEDUP_REMOVED lines=37> */
.L_x_14137:
        /* <DEDUP_REMOVED lines=18> */
.L_x_14138:
[----:B------:R-:W-:Y:S05]  /*30c20*/  BSYNC.RECONVERGENT B0 ;  /* 0x0000000000007941 */ /* 0x000fea0003800200 */
.L_x_14136:
        /* <DEDUP_REMOVED lines=37> */
.L_x_14140:
        /* <DEDUP_REMOVED lines=18> */
.L_x_14141:
[----:B------:R-:W-:Y:S05]  /*30fa0*/  BSYNC.RECONVERGENT B0 ;  /* 0x0000000000007941 */ /* 0x000fea0003800200 */
.L_x_14139:
        /* <DEDUP_REMOVED lines=36> */
.L_x_14143:
        /* <DEDUP_REMOVED lines=16> */
.L_x_14144:
[----:B------:R-:W-:Y:S05]  /*312f0*/  BSYNC.RECONVERGENT B0 ;  /* 0x0000000000007941 */ /* 0x000fea0003800200 */
.L_x_14142:
        /* <DEDUP_REMOVED lines=32> */
.L_x_14146:
[----:B------:R-:W-:Y:S02]  /*31500*/  MOV R8, R6 ;  /* 0x0000000600087202 */ /* 0x000fe40000000f00 */
[----:B------:R-:W-:Y:S02]  /*31510*/  MOV R10, R7 ;  /* 0x00000007000a7202 */ /* 0x000fe40000000f00 */
[----:B------:R-:W-:-:S07]  /*31520*/  MOV R9, 0x31540 ;  /* 0x0003154000097802 */ /* 0x000fce0000000f00 */
[----:B------:R-:W-:Y:S05]  /*31530*/  CALL.REL.NOINC `($__internal_3_$__cuda_sm20_rem_u64) ;  /* 0x000000c8006c7944 */ /* 0x000fea0003c00000 */
[----:B------:R-:W-:Y:S01]  /*31540*/  IMAD.MOV.U32 R4, RZ, RZ, R0 ;  /* 0x000000ffff047224 */ /* 0x000fe200078e0000 */
[----:B------:R-:W-:-:S07]  /*31550*/  MOV R5, R3 ;  /* 0x0000000300057202 */ /* 0x000fce0000000f00 */
.L_x_14147:
[----:B------:R-:W-:Y:S05]  /*31560*/  BSYNC.RECONVERGENT B0 ;  /* 0x0000000000007941 */ /* 0x000fea0003800200 */
.L_x_14145:
[----:B------:R-:W0:Y:S02]  /*31570*/  LDCU.64 UR4, c[0x0][0x730] ;  /* 0x0000e600ff0477ac */ /* 0x000e240008000a00 */
[----:B0-----:R-:W-:Y:S02]  /*31580*/  IMAD R3, R5, UR4, RZ ;  /* 0x0000000405037c24 */ /* 0x001fe4000f8e02ff */
[----:B------:R-:W-:-:S04]  /*31590*/  IMAD.WIDE.U32 R20, R4, UR4, R20 ;  /* 0x0000000404147c25 */ /* 0x000fc8000f8e0014 */
[----:B------:R-:W-:-:S05]  /*315a0*/  IMAD R3, R4, UR5, R3 ;  /* 0x0000000504037c24 */ /* 0x000fca000f8e0203 */
[----:B------:R-:W-:-:S07]  /*315b0*/  IADD3 R21, PT, PT, R21, R3, RZ ;  /* 0x0000000315157210 */ /* 0x000fce0007ffe0ff */
.L_x_14075:
[----:B------:R-:W0:Y:S02]  /*315c0*/  LDCU.64 UR4, c[0x0][0x738] ;  /* 0x0000e700ff0477ac */ /* 0x000e240008000a00 */
[----:B0-----:R-:W-:-:S04]  /*315d0*/  IADD3 R20, P0, PT, R20, UR4, RZ ;  /* 0x0000000414147c10 */ /* 0x001fc8000ff1e0ff */
[----:B------:R-:W-:Y:S01]  /*315e0*/  IADD3.X R21, PT, PT, R21, UR5, RZ, P0, !PT ;  /* 0x0000000515157c10 */ /* 0x000fe200087fe4ff */
[----:B------:R-:W0:Y:S05]  /*315f0*/  LDCU.64 UR4, c[0x0][0x580] ;  /* 0x0000b000ff0477ac */ /* 0x000e2a0008000a00 */
[----:B------:R-:W2:Y:S01]  /*31600*/  LDG.E.U8 R21, desc[UR36][R20.64] ;  /* 0x0000002414157981 */ /* 0x000ea2000c1e1100 */
[----:B------:R-:W-:Y:S02]  /*31610*/  IADD3 R16, PT, PT, R16, 0x80, RZ ;  /* 0x0000008010107810 */ /* 0x000fe40007ffe0ff */
[----:B0-----:R-:W-:-:S05]  /*31620*/  IADD3 R4, P0, PT, R17, UR4, RZ ;  /* 0x0000000411047c10 */ /* 0x001fca000ff1e0ff */
[----:B------:R-:W-:-:S05]  /*31630*/  IMAD.X R5, RZ, RZ, UR5, P0 ;  /* 0x00000005ff057e24 */ /* 0x000fca00080e06ff */
[----:B--2---:R2:W-:Y:S03]  /*31640*/  STG.E.U8 desc[UR36][R4.64], R21 ;  /* 0x0000001504007986 */ /* 0x0045e6000c101124 */
.L_x_14068:
[----:B------:R-:W-:Y:S05]  /*31650*/  BSYNC.RECONVERGENT B6 ;  /* 0x0000000000067941 */ /* 0x000fea0003800200 */
.L_x_14067:
[----:B------:R-:W3:Y:S02]  /*31660*/  LDCU.64 UR4, c[0x0][0x380] ;  /* 0x00007000ff0477ac */ /* 0x000ee40008000a00 */
[----:B---3--:R-:W-:-:S04]  /*31670*/  ISETP.GE.U32.AND P0, PT, R16, UR4, PT ;  /* 0x0000000410007c0c */ /* 0x008fc8000bf06070 */
[----:B------:R-:W-:-:S13]  /*31680*/  ISETP.GE.AND.EX P0, PT, RZ, UR5, PT, P0 ;  /* 0x00000005ff007c0c */ /* 0x000fda000bf06300 */
[----:B------:R-:W-:Y:S05]  /*31690*/  @P0 EXIT ;  /* 0x000000000000094d */ /* 0x000fea0003800000 */
[----:B------:R-:W3:Y:S01]  /*316a0*/  LDCU.64 UR4, c[0x0][0x390] ;  /* 0x00007200ff0477ac */ /* 0x000ee20008000a00 */
[----:B012---:R-:W-:Y:S02]  /*316b0*/  HFMA2 R4, -RZ, RZ, 0, 0 ;  /* 0x00000000ff047431 */ /* 0x007fe400000001ff */
        /* <DEDUP_REMOVED lines=296> */
.L_x_14148:
        /* <DEDUP_REMOVED lines=31> */
.L_x_14150:
[----:B------:R-:W-:Y:S05]  /*32b30*/  BSYNC.RECONVERGENT B6 ;  /* 0x0000000000067941 */ /* 0x000fea0003800200 */
.L_x_14149:
        /* <DEDUP_REMOVED lines=13> */
[----:B------:R-:W-:Y:S02]  /*32c10*/  HFMA2 R2, -RZ, RZ, 0, 0 ;  /* 0x00000000ff027431 */ /* 0x000fe400000001ff */
[----:B------:R-:W-:Y:S01]  /*32c20*/  IMAD.MOV.U32 R13, RZ, RZ, RZ ;  /* 0x000000ffff0d7224 */ /* 0x000fe200078e00ff */
        /* <DEDUP_REMOVED lines=22> */
.L_x_14152:
        /* <DEDUP_REMOVED lines=17> */
.L_x_14153:
[----:B------:R-:W-:Y:S05]  /*32ea0*/  BSYNC.RECONVERGENT B0 ;  /* 0x0000000000007941 */ /* 0x000fea0003800200 */
.L_x_14151:
        /* <DEDUP_REMOVED lines=37> */
.L_x_14156:
        /* <DEDUP_REMOVED lines=18> */
.L_x_14157:
[----:B------:R-:W-:Y:S05]  /*33220*/  BSYNC.RECONVERGENT B0 ;  /* 0x0000000000007941 */ /* 0x000fea0003800200 */
.L_x_14155:
        /* <DEDUP_REMOVED lines=38> */
.L_x_14159:
        /* <DEDUP_REMOVED lines=18> */
.L_x_14160:
[----:B------:R-:W-:Y:S05]  /*335b0*/  BSYNC.RECONVERGENT B0 ;  /* 0x0000000000007941 */ /* 0x000fea0003800200 */
.L_x_14158:
        /* <DEDUP_REMOVED lines=38> */
.L_x_14162:
        /* <DEDUP_REMOVED lines=18> */
.L_x_14163:
[----:B------:R-:W-:Y:S05]  /*33940*/  BSYNC.RECONVERGENT B0 ;  /* 0x0000000000007941 */ /* 0x000fea0003800200 */
.L_x_14161:
        /* <DEDUP_REMOVED lines=38> */
.L_x_14165:
        /* <DEDUP_REMOVED lines=18> */
.L_x_14166:
[----:B------:R-:W-:Y:S05]  /*33cd0*/  BSYNC.RECONVERGENT B0 ;  /* 0x0000000000007941 */ /* 0x000fea0003800200 */
.L_x_14164:
        /* <DEDUP_REMOVED lines=38> */
.L_x_14168:
        /* <DEDUP_REMOVED lines=18> */
.L_x_14169:
[----:B------:R-:W-:Y:S05]  /*34060*/  BSYNC.RECONVERGENT B0 ;  /* 0x0000000000007941 */ /* 0x000fea0003800200 */
.L_x_14167:
        /* <DEDUP_REMOVED lines=38> */
.L_x_14171:
        /* <DEDUP_REMOVED lines=18> */
.L_x_14172:
[----:B------:R-:W-:Y:S05]  /*343f0*/  BSYNC.RECONVERGENT B0 ;  /* 0x0000000000007941 */ /* 0x000fea0003800200 */
.L_x_14170:
        /* <DEDUP_REMOVED lines=38> */
.L_x_14174:
        /* <DEDUP_REMOVED lines=18> */
.L_x_14175:
[----:B------:R-:W-:Y:S05]  /*34780*/  BSYNC.RECONVERGENT B0 ;  /* 0x0000000000007941 */ /* 0x000fea0003800200 */
.L_x_14173:
        /* <DEDUP_REMOVED lines=38> */
.L_x_14177:
        /* <DEDUP_REMOVED lines=18> */
.L_x_14178:
[----:B------:R-:W-:Y:S05]  /*34b10*/  BSYNC.RECONVERGENT B0 ;  /* 0x0000000000007941 */ /* 0x000fea0003800200 */
.L_x_14176:
        /* <DEDUP_REMOVED lines=38> */
.L_x_14180:
        /* <DEDUP_REMOVED lines=18> */
.L_x_14181:
[----:B------:R-:W-:Y:S05]  /*34ea0*/  BSYNC.RECONVERGENT B0 ;  /* 0x0000000000007941 */ /* 0x000fea0003800200 */
.L_x_14179:
        /* <DEDUP_REMOVED lines=38> */
.L_x_14183:
        /* <DEDUP_REMOVED lines=18> */
.L_x_14184:
[----:B------:R-:W-:Y:S05]  /*35230*/  BSYNC.RECONVERGENT B0 ;  /* 0x0000000000007941 */ /* 0x000fea0003800200 */
.L_x_14182:
        /* <DEDUP_REMOVED lines=38> */
.L_x_14186:
        /* <DEDUP_REMOVED lines=18> */
.L_x_14187:
[----:B------:R-:W-:Y:S05]  /*355c0*/  BSYNC.RECONVERGENT B0 ;  /* 0x0000000000007941 */ /* 0x000fea0003800200 */
.L_x_14185:
        /* <DEDUP_REMOVED lines=38> */
.L_x_14189:
        /* <DEDUP_REMOVED lines=18> */
.L_x_14190:
[----:B------:R-:W-:Y:S05]  /*35950*/  BSYNC.RECONVERGENT B0 ;  /* 0x0000000000007941 */ /* 0x000fea0003800200 */
.L_x_14188:
        /* <DEDUP_REMOVED lines=38> */
.L_x_14192:
        /* <DEDUP_REMOVED lines=18> */
.L_x_14193:
[----:B------:R-:W-:Y:S05]  /*35ce0*/  BSYNC.RECONVERGENT B0 ;  /* 0x0000000000007941 */ /* 0x000fea0003800200 */
.L_x_14191:
        /* <DEDUP_REMOVED lines=38> */
.L_x_14195:
        /* <DEDUP_REMOVED lines=18> */
.L_x_14196:
[----:B------:R-:W-:Y:S05]  /*36070*/  BSYNC.RECONVERGENT B0 ;  /* 0x0000000000007941 */ /* 0x000fea0003800200 */
.L_x_14194:
        /* <DEDUP_REMOVED lines=38> */
.L_x_14198:
        /* <DEDUP_REMOVED lines=18> */
.L_x_14199:
[----:B------:R-:W-:Y:S05]  /*36400*/  BSYNC.RECONVERGENT B0 ;  /* 0x0000000000007941 */ /* 0x000fea0003800200 */
.L_x_14197:
        /* <DEDUP_REMOVED lines=38> */
.L_x_14201:
        /* <DEDUP_REMOVED lines=18> */
.L_x_14202:
[----:B------:R-:W-:Y:S05]  /*36790*/  BSYNC.RECONVERGENT B0 ;  /* 0x0000000000007941 */ /* 0x000fea0003800200 */
.L_x_14200:
        /* <DEDUP_REMOVED lines=38> */
.L_x_14204:
        /* <DEDUP_REMOVED lines=18> */
.L_x_14205:
[----:B------:R-:W-:Y:S05]  /*36b20*/  BSYNC.RECONVERGENT B0 ;  /* 0x0000000000007941 */ /* 0x000fea0003800200 */
.L_x_14203:
        /* <DEDUP_REMOVED lines=38> */
.L_x_14207:
        /* <DEDUP_REMOVED lines=18> */
.L_x_14208:
[----:B------:R-:W-:Y:S05]  /*36eb0*/  BSYNC.RECONVERGENT B0 ;  /* 0x0000000000007941 */ /* 0x000fea0003800200 */
.L_x_14206:
        /* <DEDUP_REMOVED lines=38> */
.L_x_14210:
        /* <DEDUP_REMOVED lines=18> */
.L_x_14211:
[----:B------:R-:W-:Y:S05]  /*37240*/  BSYNC.RECONVERGENT B0 ;  /* 0x0000000000007941 */ /* 0x000fea0003800200 */
.L_x_14209:
        /* <DEDUP_REMOVED lines=38> */
.L_x_14213:
        /* <DEDUP_REMOVED lines=18> */
.L_x_14214:
[----:B------:R-:W-:Y:S05]  /*375d0*/  BSYNC.RECONVERGENT B0 ;  /* 0x0000000000007941 */ /* 0x000fea0003800200 */
.L_x_14212:
        /* <DEDUP_REMOVED lines=38> */
.L_x_14216:
        /* <DEDUP_REMOVED lines=18> */
.L_x_14217:
[----:B------:R-:W-:Y:S05]  /*37960*/  BSYNC.RECONVERGENT B0 ;  /* 0x0000000000007941 */ /* 0x000fea0003800200 */
.L_x_14215:
        /* <DEDUP_REMOVED lines=38> */
.L_x_14219:
        /* <DEDUP_REMOVED lines=18> */
.L_x_14220:
[----:B------:R-:W-:Y:S05]  /*37cf0*/  BSYNC.RECONVERGENT B0 ;  /* 0x0000000000007941 */ /* 0x000fea0003800200 */
.L_x_14218:
        /* <DEDUP_REMOVED lines=37> */
.L_x_14222:
        /* <DEDUP_REMOVED lines=16> */
.L_x_14223:
[----:B------:R-:W-:Y:S05]  /*38050*/  BSYNC.RECONVERGENT B0 ;  /* 0x0000000000007941 */ /* 0x000fea0003800200 */
.L_x_14221:
[----:B------:R-:W0:Y:S01]  /*38060*/  LDCU.64 UR4, c[0x0][0x728] ;  /* 0x0000e500ff0477ac */ /* 0x000e220008000a00 */
[----:B------:R-:W-:Y:S01]  /*38070*/  MOV R3, R21 ;  /* 0x0000001500037202 */ /* 0x000fe20000000f00 */
        /* <DEDUP_REMOVED lines=31> */
.L_x_14225:
[----:B------:R-:W-:Y:S02]  /*38270*/  MOV R8, R6 ;  /* 0x0000000600087202 */ /* 0x000fe40000000f00 */
[----:B------:R-:W-:Y:S02]  /*38280*/  MOV R10, R7 ;  /* 0x00000007000a7202 */ /* 0x000fe40000000f00 */
[----:B------:R-:W-:-:S07]  /*38290*/  MOV R9, 0x382b0 ;  /* 0x000382b000097802 */ /* 0x000fce0000000f00 */
[----:B------:R-:W-:Y:S05]  /*382a0*/  CALL.REL.NOINC `($__internal_3_$__cuda_sm20_rem_u64) ;  /* 0x0000005c00107944 */ /* 0x000fea0003c00000 */
[----:B------:R-:W-:Y:S01]  /*382b0*/  IMAD.MOV.U32 R4, RZ, RZ, R0 ;  /* 0x000000ffff047224 */ /* 0x000fe200078e0000 */
[----:B------:R-:W-:-:S07]  /*382c0*/  MOV R5, R3 ;  /* 0x0000000300057202 */ /* 0x000fce0000000f00 */
.L_x_14226:
[----:B------:R-:W-:Y:S05]  /*382d0*/  BSYNC.RECONVERGENT B0 ;  /* 0x0000000000007941 */ /* 0x000fea0003800200 */
.L_x_14224:
[----:B------:R-:W0:Y:S01]  /*382e0*/  LDCU.64 UR4, c[0x0][0x730] ;  /* 0x0000e600ff0477ac */ /* 0x000e220008000a00 */
[----:B------:R-:W-:Y:S01]  /*382f0*/  MOV R3, R21 ;  /* 0x0000001500037202 */ /* 0x000fe20000000f00 */
[----:B0-----:R-:W-:Y:S02]  /*38300*/  IMAD R5, R5, UR4, RZ ;  /* 0x0000000405057c24 */ /* 0x001fe4000f8e02ff */
[----:B------:R-:W-:-:S04]  /*38310*/  IMAD.WIDE.U32 R2, R4, UR4, R2 ;  /* 0x0000000404027c25 */ /* 0x000fc8000f8e0002 */
[----:B------:R-:W-:-:S04]  /*38320*/  IMAD R5, R4, UR5, R5 ;  /* 0x0000000504057c24 */ /* 0x000fc8000f8e0205 */
[----:B------:R-:W-:-:S07]  /*38330*/  IMAD.IADD R21, R3, 0x1, R5 ;  /* 0x0000000103157824 */ /* 0x000fce00078e0205 */
.L_x_14154:
[----:B------:R-:W0:Y:S02]  /*38340*/  LDCU.64 UR4, c[0x0][0x738] ;  /* 0x0000e700ff0477ac */ /* 0x000e240008000a00 */
[----:B0-----:R-:W-:-:S04]  /*38350*/  IADD3 R2, P0, PT, R2, UR4, RZ ;  /* 0x0000000402027c10 */ /* 0x001fc8000ff1e0ff */
[----:B------:R-:W-:-:S06]  /*38360*/  IADD3.X R3, PT, PT, R21, UR5, RZ, P0, !PT ;  /* 0x0000000515037c10 */ /* 0x000fcc00087fe4ff */
[----:B------:R-:W2:Y:S04]  /*38370*/  LDG.E.U8 R3, desc[UR36][R2.64] ;  /* 0x0000002402037981 */ /* 0x000ea8000c1e1100 */
[----:B--2---:R-:W-:Y:S01]  /*38380*/  STG.E.U8 desc[UR36][R16.64], R3 ;  /* 0x0000000310007986 */ /* 0x004fe2000c101124 */
[----:B------:R-:W-:Y:S05]  /*38390*/  EXIT ;  /* 0x000000000000794d */ /* 0x000fea0003800000 */
.L_x_13885:
        /* <DEDUP_REMOVED lines=9> */
[----:B------:R-:W-:Y:S01]  /*38430*/  MOV R3, R16 ;  /* 0x0000001000037202 */ /* 0x000fe20000000f00 */
        /* <DEDUP_REMOVED lines=296> */
.L_x_14229:
        /* <DEDUP_REMOVED lines=29> */
.L_x_14231:
[----:B------:R-:W-:Y:S05]  /*39890*/  BSYNC.RECONVERGENT B7 ;  /* 0x0000000000077941 */ /* 0x000fea0003800200 */
.L_x_14230:
[----:B------:R-:W0:Y:S01]  /*398a0*/  LDCU.64 UR4, c[0x0][0x590] ;  /* 0x0000b200ff0477ac */ /* 0x000e220008000a00 */
[--C-:B------:R-:W-:Y:S02]  /*398b0*/  SHF.R.S32.HI R3, RZ, 0x1f, R23.reuse ;  /* 0x0000001fff037819 */ /* 0x100fe40000011417 */
[----:B------:R-:W-:Y:S01]  /*398c0*/  SHF.R.S32.HI R5, RZ, 0x1f, R23 ;  /* 0x0000001fff057819 */ /* 0x000fe20000011417 */
[----:B------:R-:W1:Y:S01]  /*398d0*/  LDCU.64 UR6, c[0x0][0x738] ;  /* 0x0000e700ff0677ac */ /* 0x000e620008000a00 */
[----:B0-----:R-:W-:Y:S02]  /*398e0*/  LOP3.LUT R3, R3, UR4, RZ, 0xc0, !PT ;  /* 0x0000000403037c12 */ /* 0x001fe4000f8ec0ff */
[----:B------:R-:W-:Y:S01]  /*398f0*/  LOP3.LUT R5, R5, UR5, RZ, 0xc0, !PT ;  /* 0x0000000505057c12 */ /* 0x000fe2000f8ec0ff */
[----:B------:R-:W0:Y:S01]  /*39900*/  LDCU.64 UR4, c[0x0][0x580] ;  /* 0x0000b000ff0477ac */ /* 0x000e220008000a00 */
[----:B-1----:R-:W-:-:S04]  /*39910*/  IADD3 R2, P0, P1, R3, UR6, R22 ;  /* 0x0000000603027c10 */ /* 0x002fc8000f91e016 */
[----:B------:R-:W-:-:S06]  /*39920*/  IADD3.X R3, PT, PT, R5, UR7, R23, P0, P1 ;  /* 0x0000000705037c10 */ /* 0x000fcc00087e2417 */
[----:B------:R-:W2:Y:S01]  /*39930*/  LDG.E.U8 R3, desc[UR36][R2.64] ;  /* 0x0000002402037981 */ /* 0x000ea2000c1e1100 */
[----:B------:R-:W-:Y:S02]  /*39940*/  IADD3 R16, PT, PT, R16, 0x80, RZ ;  /* 0x0000008010107810 */ /* 0x000fe40007ffe0ff */
[----:B0-----:R-:W-:-:S04]  /*39950*/  IADD3 R4, P0, PT, R19, UR4, RZ ;  /* 0x0000000413047c10 */ /* 0x001fc8000ff1e0ff */
[----:B------:R-:W-:-:S05]  /*39960*/  IADD3.X R5, PT, PT, RZ, UR5, RZ, P0, !PT ;  /* 0x00000005ff057c10 */ /* 0x000fca00087fe4ff */
[----:B--2---:R0:W-:Y:S04]  /*39970*/  STG.E.U8 desc[UR36][R4.64], R3 ;  /* 0x0000000304007986 */ /* 0x0041e8000c101124 */
.L_x_14228:
[----:B------:R-:W-:Y:S05]  /*39980*/  BSYNC.RECONVERGENT B6 ;  /* 0x0000000000067941 */ /* 0x000fea0003800200 */
.L_x_14227:
        /* <DEDUP_REMOVED lines=303> */
.L_x_14234:
        /* <DEDUP_REMOVED lines=29> */
.L_x_14236:
[----:B------:R-:W-:Y:S05]  /*3ae50*/  BSYNC.RECONVERGENT B7 ;  /* 0x0000000000077941 */ /* 0x000fea0003800200 */
.L_x_14235:
        /* <DEDUP_REMOVED lines=14> */
.L_x_14233:
[----:B------:R-:W-:Y:S05]  /*3af40*/  BSYNC.RECONVERGENT B6 ;  /* 0x0000000000067941 */ /* 0x000fea0003800200 */
.L_x_14232:
        /* <DEDUP_REMOVED lines=303> */
.L_x_14239:
        /* <DEDUP_REMOVED lines=29> */
.L_x_14241:
[----:B------:R-:W-:Y:S05]  /*3c410*/  BSYNC.RECONVERGENT B7 ;  /* 0x0000000000077941 */ /* 0x000fea0003800200 */
.L_x_14240:
        /* <DEDUP_REMOVED lines=14> */
.L_x_14238:
[----:B------:R-:W-:Y:S05]  /*3c500*/  BSYNC.RECONVERGENT B6 ;  /* 0x0000000000067941 */ /* 0x000fea0003800200 */
.L_x_14237:
        /* <DEDUP_REMOVED lines=302> */
.L_x_14242:
[----:B------:R-:W0:Y:S02]  /*3d7f0*/  LDCU.128 UR4, c[0x0][0x580] ;  /* 0x0000b000ff0477ac */ /* 0x000e240008000c00 */
[----:B0-----:R-:W-:-:S05]  /*3d800*/  IADD3 R4, P0, PT, R0, UR6, RZ ;  /* 0x0000000600047c10 */ /* 0x001fca000ff1e0ff */
[----:B------:R-:W-:Y:S01]  /*3d810*/  IMAD.X R5, RZ, RZ, UR7, P0 ;  /* 0x00000007ff057e24 */ /* 0x000fe200080e06ff */
        /* <DEDUP_REMOVED lines=28> */
.L_x_14244:
[----:B------:R-:W-:Y:S05]  /*3d9e0*/  BSYNC.RECONVERGENT B6 ;  /* 0x0000000000067941 */ /* 0x000fea0003800200 */
.L_x_14243:
        /* <DEDUP_REMOVED lines=8> */
[----:B------:R-:W2:Y:S04]  /*3da70*/  LDG.E.U8 R3, desc[UR36][R2.64] ;  /* 0x0000002402037981 */ /* 0x000ea8000c1e1100 */
[----:B--2---:R-:W-:Y:S01]  /*3da80*/  STG.E.U8 desc[UR36][R16.64], R3 ;  /* 0x0000000310007986 */ /* 0x004fe2000c101124 */
[----:B------:R-:W-:Y:S05]  /*3da90*/  EXIT ;  /* 0x000000000000794d */ /* 0x000fea0003800000 */
        .weak           $__internal_2_$__cuda_sm20_div_u64
        .type           $__internal_2_$__cuda_sm20_div_u64,@function
        .size           $__internal_2_$__cuda_sm20_div_u64,($__internal_3_$__cuda_sm20_rem_u64 - $__internal_2_$__cuda_sm20_div_u64)
$__internal_2_$__cuda_sm20_div_u64:
        /* <DEDUP_REMOVED lines=68> */
[----:B------:R-:W-:Y:S05]  /*3dee0*/  RET.REL.NODEC R4 `(_ZN2at6native24index_elementwise_kernelILi128ELi4EZNS0_20cuda_take_put_kernelIblZZZZZNS0_11take_kernelERNS_14TensorIteratorERKNS_10TensorBaseEENKUlvE_clEvENKUlvE9_clEvENKUlvE_clEvENKUlvE0_clEvEUlRblE_EEvS4_S7_RKT1_EUliE_EEvlSE_) ;  /* 0xfffffc2004447950 */ /* 0x000fea0003c3ffff */
        .weak           $__internal_3_$__cuda_sm20_rem_u64
        .type           $__internal_3_$__cuda_sm20_rem_u64,@function
        .size           $__internal_3_$__cuda_sm20_rem_u64,(.L_x_41784 - $__internal_3_$__cuda_sm20_rem_u64)
$__internal_3_$__cuda_sm20_rem_u64:
        /* <DEDUP_REMOVED lines=63> */
[----:B------:R-:W-:Y:S06]  /*3e2e0*/  RET.REL.NODEC R4 `(_ZN2at6native24index_elementwise_kernelILi128ELi4EZNS0_20cuda_take_put_kernelIblZZZZZNS0_11take_kernelERNS_14TensorIteratorERKNS_10TensorBaseEENKUlvE_clEvENKUlvE9_clEvENKUlvE_clEvENKUlvE0_clEvEUlRblE_EEvS4_S7_RKT1_EUliE_EEvlSE_) ;  /* 0xfffffc1c04447950 */ /* 0x000fec0003c3ffff */
.L_x_14245:
        /* <DEDUP_REMOVED lines=9> */
.L_x_41784:


//--------------------- .text._ZN2at6native24index_elementwise_kernelILi128ELi4EZNS0_20cuda_take_put_kernelIbiZZZZZNS0_11take_kernelERNS_14TensorIteratorERKNS_10TensorBaseEENKUlvE_clEvENKUlvE9_clEvENKUlvE_clEvENKUlvE_clEvEUlRbiE_EEvS4_S7_RKT1_EUliE_EEvlSE_ --------------------------
	.section	.text._ZN2at6native24index_elementwise_kernelILi128ELi4EZNS0_20cuda_take_put_kernelIbiZZZZZNS0_11take_kernelERNS_14TensorIteratorERKNS_10TensorBaseEENKUlvE_clEvENKUlvE9_clEvENKUlvE_clEvENKUlvE_clEvEUlRbiE_EEvS4_S7_RKT1_EUliE_EEvlSE_,"ax",@progbits
	.align	128
        .global         _ZN2at6native24index_elementwise_kernelILi128ELi4EZNS0_20cuda_take_put_kernelIbiZZZZZNS0_11take_kernelERNS_14TensorIteratorERKNS_10TensorBaseEENKUlvE_clEvENKUlvE9_clEvENKUlvE_clEvENKUlvE_clEvEUlRbiE_EEvS4_S7_RKT1_EUliE_EEvlSE_
        .type           _ZN2at6native24index_elementwise_kernelILi128ELi4EZNS0_20cuda_take_put_kernelIbiZZZZZNS0_11take_kernelERNS_14TensorIteratorERKNS_10TensorBaseEENKUlvE_clEvENKUlvE9_clEvENKUlvE_clEvENKUlvE_clEvEUlRbiE_EEvS4_S7_RKT1_EUliE_EEvlSE_,@function
        .size           _ZN2at6native24index_elementwise_kernelILi128ELi4EZNS0_20cuda_take_put_kernelIbiZZZZZNS0_11take_kernelERNS_14TensorIteratorERKNS_10TensorBaseEENKUlvE_clEvENKUlvE9_clEvENKUlvE_clEvENKUlvE_clEvEUlRbiE_EEvS4_S7_RKT1_EUliE_EEvlSE_,(.L_x_41945 - _ZN2at6native24index_elementwise_kernelILi128ELi4EZNS0_20cuda_take_put_kernelIbiZZZZZNS0_11take_kernelERNS_14TensorIteratorERKNS_10TensorBaseEENKUlvE_clEvENKUlvE9_clEvENKUlvE_clEvENKUlvE_clEvEUlRbiE_EEvS4_S7_RKT1_EUliE_EEvlSE_)
        .other          _ZN2at6native24index_elementwise_kernelILi128ELi4EZNS0_20cuda_take_put_kernelIbiZZZZZNS0_11take_kernelERNS_14TensorIteratorERKNS_10TensorBaseEENKUlvE_clEvENKUlvE9_clEvENKUlvE_clEvENKUlvE_clEvEUlRbiE_EEvS4_S7_RKT1_EUliE_EEvlSE_,@"STO_CUDA_ENTRY STV_DEFAULT"
_ZN2at6native24index_elementwise_kernelILi128ELi4EZNS0_20cuda_take_put_kernelIbiZZZZZNS0_11take_kernelERNS_14TensorIteratorERKNS_10TensorBaseEENKUlvE_clEvENKUlvE9_clEvENKUlvE_clEvENKUlvE_clEvEUlRbiE_EEvS4_S7_RKT1_EUliE_EEvlSE_:
.text._ZN2at6native24index_elementwise_kernelILi128ELi4EZNS0_20cuda_take_put_kernelIbiZZZZZNS0_11take_kernelERNS_14TensorIteratorERKNS_10TensorBaseEENKUlvE_clEvENKUlvE9_clEvENKUlvE_clEvENKUlvE_clEvEUlRbiE_EEvS4_S7_RKT1_EUliE_EEvlSE_:
        /* <DEDUP_REMOVED lines=46> */
.L_x_14251:
[----:B------:R-:W0:Y:S02]  /*02e0*/  LDC.64 R2, c[0x0][0x730] ;  /* 0x0001cc00ff027b82 */ /* 0x000e240000000a00 */
[----:B0-----:R-:W2:Y:S06]  /*02f0*/  LDG.E.U8 R3, desc[UR36][R2.64] ;  /* 0x0000002402037981 */ /* 0x001eac000c1e1100 */
[----:B------:R-:W2:Y:S01]  /*0300*/  LDC.64 R4, c[0x0][0x580] ;  /* 0x00016000ff047b82 */ /* 0x000ea20000000a00 */
[----:B------:R-:W-:Y:S01]  /*0310*/  IADD3 R23, PT, PT, R23, 0x80, RZ ;  /* 0x0000008017177810 */ /* 0x000fe20007ffe0ff */
[----:B--2---:R0:W-:Y:S06]  /*0320*/  STG.E.U8 desc[UR36][R4.64], R3 ;  /* 0x0000000304007986 */ /* 0x0041ec000c101124 */
.L_x_14250:
[----:B------:R-:W-:Y:S05]  /*0330*/  BSYNC.RECONVERGENT B6 ;  /* 0x0000000000067941 */ /* 0x000fea0003800200 */
.L_x_14249:
        /* <DEDUP_REMOVED lines=31> */
.L_x_14254:
[----:B------:R-:W0:Y:S02]  /*0530*/  LDC.64 R2, c[0x0][0x730] ;  /* 0x0001cc00ff027b82 */ /* 0x000e240000000a00 */
[----:B0-----:R-:W2:Y:S06]  /*0540*/  LDG.E.U8 R3, desc[UR36][R2.64] ;  /* 0x0000002402037981 */ /* 0x001eac000c1e1100 */
[----:B------:R-:W2:Y:S01]  /*0550*/  LDC.64 R4, c[0x0][0x580] ;  /* 0x00016000ff047b82 */ /* 0x000ea20000000a00 */
[----:B------:R-:W-:Y:S01]  /*0560*/  IADD3 R23, PT, PT, R23, 0x80, RZ ;  /* 0x0000008017177810 */ /* 0x000fe20007ffe0ff */
[----:B--2---:R1:W-:Y:S06]  /*0570*/  STG.E.U8 desc[UR36][R4.64], R3 ;  /* 0x0000000304007986 */ /* 0x0043ec000c101124 */
.L_x_14253:
[----:B------:R-:W-:Y:S05]  /*0580*/  BSYNC.RECONVERGENT B6 ;  /* 0x0000000000067941 */ /* 0x000fea0003800200 */
.L_x_14252:
        /* <DEDUP_REMOVED lines=31> */
.L_x_14257:
[----:B------:R-:W0:Y:S02]  /*0780*/  LDC.64 R2, c[0x0][0x730] ;  /* 0x0001cc00ff027b82 */ /* 0x000e240000000a00 */
[----:B0-----:R-:W2:Y:S06]  /*0790*/  LDG.E.U8 R3, desc[UR36][R2.64] ;  /* 0x0000002402037981 */ /* 0x001eac000c1e1100 */
[----:B------:R-:W2:Y:S01]  /*07a0*/  LDC.64 R4, c[0x0][0x580] ;  /* 0x00016000ff047b82 */ /* 0x000ea20000000a00 */
[----:B------:R-:W-:Y:S01]  /*07b0*/  VIADD R23, R23, 0x80 ;  /* 0x0000008017177836 */ /* 0x000fe20000000000 */
[----:B--2---:R2:W-:Y:S06]  /*07c0*/  STG.E.U8 desc[UR36][R4.64], R3 ;  /* 0x0000000304007986 */ /* 0x0045ec000c101124 */
.L_x_14256:
[----:B------:R-:W-:Y:S05]  /*07d0*/  BSYNC.RECONVERGENT B6 ;  /* 0x0000000000067941 */ /* 0x000fea0003800200 */
.L_x_14255:
        /* <DEDUP_REMOVED lines=30> */
.L_x_14258:
[----:B------:R-:W0:Y:S02]  /*09c0*/  LDC.64 R2, c[0x0][0x730] ;  /* 0x0001cc00ff027b82 */ /* 0x000e240000000a00 */
[----:B0-----:R-:W2:Y:S06]  /*09d0*/  LDG.E.U8 R3, desc[UR36][R2.64] ;  /* 0x0000002402037981 */ /* 0x001eac000c1e1100 */
[----:B------:R-:W2:Y:S02]  /*09e0*/  LDC.64 R4, c[0x0][0x580] ;  /* 0x00016000ff047b82 */ /* 0x000ea40000000a00 */
[----:B--2---:R-:W-:Y:S01]  /*09f0*/  STG.E.U8 desc[UR36][R4.64], R3 ;  /* 0x0000000304007986 */ /* 0x004fe2000c101124 */
[----:B------:R-:W-:Y:S05]  /*0a00*/  EXIT ;  /* 0x000000000000794d */ /* 0x000fea0003800000 */
.L_x_14248:
        /* <DEDUP_REMOVED lines=34> */
.L_x_14261:
        /* <DEDUP_REMOVED lines=276> */
.L_x_14262:
[----:B------:R-:W0:Y:S02]  /*1d70*/  LDC.64 R4, c[0x0][0x730] ;  /* 0x0001cc00ff047b82 */ /* 0x000e240000000a00 */
[----:B0-----:R-:W-:-:S04]  /*1d80*/  IADD3 R4, P0, PT, R0, R4, RZ ;  /* 0x0000000400047210 */ /* 0x001fc80007f1e0ff */
[----:B------:R-:W-:-:S06]  /*1d90*/  LEA.HI.X.SX32 R5, R0, R5, 0x1, P0 ;  /* 0x0000000500057211 */ /* 0x000fcc00000f0eff */
[----:B------:R-:W2:Y:S01]  /*1da0*/  LDG.E.U8 R5, desc[UR36][R4.64] ;  /* 0x0000002404057981 */ /* 0x000ea2000c1e1100 */
[----:B------:R-:W2:Y:S01]  /*1db0*/  LDC.64 R6, c[0x0][0x580] ;  /* 0x00016000ff067b82 */ /* 0x000ea20000000a00 */
[----:B------:R-:W-:Y:S02]  /*1dc0*/  VIADD R23, R23, 0x80 ;  /* 0x0000008017177836 */ /* 0x000fe40000000000 */
[----:B--2---:R0:W-:Y:S05]  /*1dd0*/  STG.E.U8 desc[UR36][R6.64], R5 ;  /* 0x0000000506007986 */ /* 0x0041ea000c101124 */
.L_x_14260:
[----:B------:R-:W-:Y:S05]  /*1de0*/  BSYNC.RECONVERGENT B6 ;  /* 0x0000000000067941 */ /* 0x000fea0003800200 */
.L_x_14259:
        /* <DEDUP_REMOVED lines=31> */
.L_x_14265:
        /* <DEDUP_REMOVED lines=276> */
.L_x_14266:
[----:B------:R-:W0:Y:S02]  /*3120*/  LDC.64 R4, c[0x0][0x730] ;  /* 0x0001cc00ff047b82 */ /* 0x000e240000000a00 */
[----:B0-----:R-:W-:-:S04]  /*3130*/  IADD3 R4, P0, PT, R0, R4, RZ ;  /* 0x0000000400047210 */ /* 0x001fc80007f1e0ff */
[----:B------:R-:W-:-:S06]  /*3140*/  LEA.HI.X.SX32 R5, R0, R5, 0x1, P0 ;  /* 0x0000000500057211 */ /* 0x000fcc00000f0eff */
[----:B------:R-:W2:Y:S01]  /*3150*/  LDG.E.U8 R5, desc[UR36][R4.64] ;  /* 0x0000002404057981 */ /* 0x000ea2000c1e1100 */
[----:B------:R-:W2:Y:S01]  /*3160*/  LDC.64 R6, c[0x0][0x580] ;  /* 0x00016000ff067b82 */ /* 0x000ea20000000a00 */
[----:B------:R-:W-:Y:S02]  /*3170*/  IADD3 R23, PT, PT, R23, 0x80, RZ ;  /* 0x0000008017177810 */ /* 0x000fe40007ffe0ff */
[----:B--2---:R1:W-:Y:S05]  /*3180*/  STG.E.U8 desc[UR36][R6.64], R5 ;  /* 0x0000000506007986 */ /* 0x0043ea000c101124 */
.L_x_14264:
[----:B------:R-:W-:Y:S05]  /*3190*/  BSYNC.RECONVERGENT B6 ;  /* 0x0000000000067941 */ /* 0x000fea0003800200 */
.L_x_14263:
        /* <DEDUP_REMOVED lines=31> */
.L_x_14269:
        /* <DEDUP_REMOVED lines=276> */
.L_x_14270:
[----:B------:R-:W0:Y:S02]  /*44d0*/  LDC.64 R4, c[0x0][0x730] ;  /* 0x0001cc00ff047b82 */ /* 0x000e240000000a00 */
[----:B0-----:R-:W-:-:S04]  /*44e0*/  IADD3 R4, P0, PT, R0, R4, RZ ;  /* 0x0000000400047210 */ /* 0x001fc80007f1e0ff */
[----:B------:R-:W-:-:S06]  /*44f0*/  LEA.HI.X.SX32 R5, R0, R5, 0x1, P0 ;  /* 0x0000000500057211 */ /* 0x000fcc00000f0eff */
[----:B------:R-:W2:Y:S01]  /*4500*/  LDG.E.U8 R5, desc[UR36][R4.64] ;  /* 0x0000002404057981 */ /* 0x000ea2000c1e1100 */
[----:B------:R-:W2:Y:S01]  /*4510*/  LDC.64 R6, c[0x0][0x580] ;  /* 0x00016000ff067b82 */ /* 0x000ea20000000a00 */
[----:B------:R-:W-:Y:S02]  /*4520*/  IADD3 R23, PT, PT, R23, 0x80, RZ ;  /* 0x0000008017177810 */ /* 0x000fe40007ffe0ff */
[----:B--2---:R2:W-:Y:S05]  /*4530*/  STG.E.U8 desc[UR36][R6.64], R5 ;  /* 0x0000000506007986 */ /* 0x0045ea000c101124 */
.L_x_14268:
[----:B------:R-:W-:Y:S05]  /*4540*/  BSYNC.RECONVERGENT B6 ;  /* 0x0000000000067941 */ /* 0x000fea0003800200 */
.L_x_14267:
        /* <DEDUP_REMOVED lines=30> */
.L_x_14271:
        /* <DEDUP_REMOVED lines=276> */
.L_x_14272:
[----:B------:R-:W0:Y:S02]  /*5870*/  LDC.64 R2, c[0x0][0x730] ;  /* 0x0001cc00ff027b82 */ /* 0x000e240000000a00 */
[----:B0-----:R-:W-:-:S04]  /*5880*/  IADD3 R2, P0, PT, R0, R2, RZ ;  /* 0x0000000200027210 */ /* 0x001fc80007f1e0ff */
[----:B------:R-:W-:-:S06]  /*5890*/  LEA.HI.X.SX32 R3, R0, R3, 0x1, P0 ;  /* 0x0000000300037211 */ /* 0x000fcc00000f0eff */
[----:B------:R-:W2:Y:S01]  /*58a0*/  LDG.E.U8 R3, desc[UR36][R2.64] ;  /* 0x0000002402037981 */ /* 0x000ea2000c1e1100 */
[----:B------:R-:W2:Y:S03]  /*58b0*/  LDC.64 R4, c[0x0][0x580] ;  /* 0x00016000ff047b82 */ /* 0x000ea60000000a00 */
[----:B--2---:R-:W-:Y:S01]  /*58c0*/  STG.E.U8 desc[UR36][R4.64], R3 ;  /* 0x0000000304007986 */ /* 0x004fe2000c101124 */
[----:B------:R-:W-:Y:S05]  /*58d0*/  EXIT ;  /* 0x000000000000794d */ /* 0x000fea0003800000 */
.L_x_14247:
        /* <DEDUP_REMOVED lines=31> */
.L_x_14275:
[----:B------:R-:W0:Y:S01]  /*5ad0*/  LDCU UR4, c[0x0][0x590] ;  /* 0x0000b200ff0477ac */ /* 0x000e220008000800 */
[----:B------:R-:W1:Y:S01]  /*5ae0*/  LDC.64 R4, c[0x0][0x730] ;  /* 0x0001cc00ff047b82 */ /* 0x000e620000000a00 */
[----:B------:R-:W-:-:S04]  /*5af0*/  SHF.R.S32.HI R3, RZ, 0x1f, R16 ;  /* 0x0000001fff037819 */ /* 0x000fc80000011410 */
[----:B0-----:R-:W-:-:S05]  /*5b00*/  LOP3.LUT R3, R3, UR4, RZ, 0xc0, !PT ;  /* 0x0000000403037c12 */ /* 0x001fca000f8ec0ff */
[----:B------:R-:W-:-:S05]  /*5b10*/  IMAD.IADD R16, R16, 0x1, R3 ;  /* 0x0000000110107824 */ /* 0x000fca00078e0203 */
[----:B-1----:R-:W-:-:S04]  /*5b20*/  IADD3 R2, P0, PT, R16, R4, RZ ;  /* 0x0000000410027210 */ /* 0x002fc80007f1e0ff */
[----:B------:R-:W-:-:S06]  /*5b30*/  LEA.HI.X.SX32 R3, R16, R5, 0x1, P0 ;  /* 0x0000000510037211 */ /* 0x000fcc00000f0eff */
[----:B------:R-:W2:Y:S01]  /*5b40*/  LDG.E.U8 R3, desc[UR36][R2.64] ;  /* 0x0000002402037981 */ /* 0x000ea2000c1e1100 */
[----:B------:R-:W2:Y:S01]  /*5b50*/  LDC.64 R4, c[0x0][0x580] ;  /* 0x00016000ff047b82 */ /* 0x000ea20000000a00 */
[----:B------:R-:W-:Y:S02]  /*5b60*/  IADD3 R23, PT, PT, R23, 0x80, RZ ;  /* 0x0000008017177810 */ /* 0x000fe40007ffe0ff */
[----:B--2---:R0:W-:Y:S05]  /*5b70*/  STG.E.U8 desc[UR36][R4.64], R3 ;  /* 0x0000000304007986 */ /* 0x0041ea000c101124 */
.L_x_14274:
[----:B------:R-:W-:Y:S05]  /*5b80*/  BSYNC.RECONVERGENT B6 ;  /* 0x0000000000067941 */ /* 0x000fea0003800200 */
.L_x_14273:
        /* <DEDUP_REMOVED lines=31> */
.L_x_14278:
[----:B------:R-:W1:Y:S01]  /*5d80*/  LDCU UR4, c[0x0][0x590] ;  /* 0x0000b200ff0477ac */ /* 0x000e620008000800 */
[----:B0-----:R-:W0:Y:S01]  /*5d90*/  LDC.64 R4, c[0x0][0x730] ;  /* 0x0001cc00ff047b82 */ /* 0x001e220000000a00 */
[----:B------:R-:W-:-:S04]  /*5da0*/  SHF.R.S32.HI R3, RZ, 0x1f, R16 ;  /* 0x0000001fff037819 */ /* 0x000fc80000011410 */
[----:B-1----:R-:W-:-:S04]  /*5db0*/  LOP3.LUT R3, R3, UR4, RZ, 0xc0, !PT ;  /* 0x0000000403037c12 */ /* 0x002fc8000f8ec0ff */
[----:B------:R-:W-:-:S04]  /*5dc0*/  IADD3 R16, PT, PT, R16, R3, RZ ;  /* 0x0000000310107210 */ /* 0x000fc80007ffe0ff */
[----:B0-----:R-:W-:-:S04]  /*5dd0*/  IADD3 R2, P0, PT, R16, R4, RZ ;  /* 0x0000000410027210 */ /* 0x001fc80007f1e0ff */
[----:B------:R-:W-:-:S06]  /*5de0*/  LEA.HI.X.SX32 R3, R16, R5, 0x1, P0 ;  /* 0x0000000510037211 */ /* 0x000fcc00000f0eff */
[----:B------:R-:W2:Y:S01]  /*5df0*/  LDG.E.U8 R3, desc[UR36][R2.64] ;  /* 0x0000002402037981 */ /* 0x000ea2000c1e1100 */
[----:B------:R-:W2:Y:S01]  /*5e00*/  LDC.64 R4, c[0x0][0x580] ;  /* 0x00016000ff047b82 */ /* 0x000ea20000000a00 */
[----:B------:R-:W-:Y:S02]  /*5e10*/  VIADD R23, R23, 0x80 ;  /* 0x0000008017177836 */ /* 0x000fe40000000000 */
[----:B--2---:R1:W-:Y:S05]  /*5e20*/  STG.E.U8 desc[UR36][R4.64], R3 ;  /* 0x0000000304007986 */ /* 0x0043ea000c101124 */
.L_x_14277:
[----:B------:R-:W-:Y:S05]  /*5e30*/  BSYNC.RECONVERGENT B6 ;  /* 0x0000000000067941 */ /* 0x000fea0003800200 */
.L_x_14276:
        /* <DEDUP_REMOVED lines=31> */
.L_x_14281:
[----:B------:R-:W2:Y:S01]  /*6030*/  LDCU UR4, c[0x0][0x590] ;  /* 0x0000b200ff0477ac */ /* 0x000ea20008000800 */
[----:B01----:R-:W0:Y:S01]  /*6040*/  LDC.64 R4, c[0x0][0x730] ;  /* 0x0001cc00ff047b82 */ /* 0x003e220000000a00 */
[----:B------:R-:W-:-:S04]  /*6050*/  SHF.R.S32.HI R3, RZ, 0x1f, R16 ;  /* 0x0000001fff037819 */ /* 0x000fc80000011410 */
[----:B--2---:R-:W-:-:S04]  /*6060*/  LOP3.LUT R3, R3, UR4, RZ, 0xc0, !PT ;  /* 0x0000000403037c12 */ /* 0x004fc8000f8ec0ff */
[----:B------:R-:W-:-:S04]  /*6070*/  IADD3 R16, PT, PT, R16, R3, RZ ;  /* 0x0000000310107210 */ /* 0x000fc80007ffe0ff */
[----:B0-----:R-:W-:-:S04]  /*6080*/  IADD3 R2, P0, PT, R16, R4, RZ ;  /* 0x0000000410027210 */ /* 0x001fc80007f1e0ff */
[----:B------:R-:W-:-:S06]  /*6090*/  LEA.HI.X.SX32 R3, R16, R5, 0x1, P0 ;  /* 0x0000000510037211 */ /* 0x000fcc00000f0eff */
[----:B------:R-:W2:Y:S01]  /*60a0*/  LDG.E.U8 R3, desc[UR36][R2.64] ;  /* 0x0000002402037981 */ /* 0x000ea2000c1e1100 */
[----:B------:R-:W2:Y:S01]  /*60b0*/  LDC.64 R4, c[0x0][0x580] ;  /* 0x00016000ff047b82 */ /* 0x000ea20000000a00 */
[----:B------:R-:W-:Y:S02]  /*60c0*/  IADD3 R23, PT, PT, R23, 0x80, RZ ;  /* 0x0000008017177810 */ /* 0x000fe40007ffe0ff */
[----:B--2---:R2:W-:Y:S05]  /*60d0*/  STG.E.U8 desc[UR36][R4.64], R3 ;  /* 0x0000000304007986 */ /* 0x0045ea000c101124 */
.L_x_14280:
[----:B------:R-:W-:Y:S05]  /*60e0*/  BSYNC.RECONVERGENT B6 ;  /* 0x0000000000067941 */ /* 0x000fea0003800200 */
.L_x_14279:
        /* <DEDUP_REMOVED lines=30> */
.L_x_14282:
[----:B------:R-:W3:Y:S01]  /*62d0*/  LDCU UR4, c[0x0][0x590] ;  /* 0x0000b200ff0477ac */ /* 0x000ee20008000800 */
[----:B012---:R-:W0:Y:S01]  /*62e0*/  LDC.64 R4, c[0x0][0x730] ;  /* 0x0001cc00ff047b82 */ /* 0x007e220000000a00 */
[----:B------:R-:W-:-:S04]  /*62f0*/  SHF.R.S32.HI R3, RZ, 0x1f, R16 ;  /* 0x0000001fff037819 */ /* 0x000fc80000011410 */
[----:B---3--:R-:W-:-:S05]  /*6300*/  LOP3.LUT R3, R3, UR4, RZ, 0xc0, !PT ;  /* 0x0000000403037c12 */ /* 0x008fca000f8ec0ff */
[----:B------:R-:W-:-:S05]  /*6310*/  IMAD.IADD R16, R16, 0x1, R3 ;  /* 0x0000000110107824 */ /* 0x000fca00078e0203 */
[----:B0-----:R-:W-:-:S04]  /*6320*/  IADD3 R2, P0, PT, R16, R4, RZ ;  /* 0x0000000410027210 */ /* 0x001fc80007f1e0ff */
[----:B------:R-:W-:-:S06]  /*6330*/  LEA.HI.X.SX32 R3, R16, R5, 0x1, P0 ;  /* 0x0000000510037211 */ /* 0x000fcc00000f0eff */
[----:B------:R-:W2:Y:S01]  /*6340*/  LDG.E.U8 R3, desc[UR36][R2.64] ;  /* 0x0000002402037981 */ /* 0x000ea2000c1e1100 */
[----:B------:R-:W2:Y:S03]  /*6350*/  LDC.64 R4, c[0x0][0x580] ;  /* 0x00016000ff047b82 */ /* 0x000ea60000000a00 */
[----:B--2---:R-:W-:Y:S01]  /*6360*/  STG.E.U8 desc[UR36][R4.64], R3 ;  /* 0x0000000304007986 */ /* 0x004fe2000c101124 */
[----:B------:R-:W-:Y:S05]  /*6370*/  EXIT ;  /* 0x000000000000794d */ /* 0x000fea0003800000 */
.L_x_14246:
        /* <DEDUP_REMOVED lines=310> */
.L_x_14287:
        /* <DEDUP_REMOVED lines=29> */
.L_x_14289:
[----:B------:R-:W-:Y:S05]  /*78b0*/  BSYNC.RECONVERGENT B6 ;  /* 0x0000000000067941 */ /* 0x000fea0003800200 */
.L_x_14288:
[----:B------:R-:W0:Y:S01]  /*78c0*/  LDC.64 R4, c[0x0][0x730] ;  /* 0x0001cc00ff047b82 */ /* 0x000e220000000a00 */
[----:B------:R-:W1:Y:S01]  /*78d0*/  LDCU.64 UR4, c[0x0][0x580] ;  /* 0x0000b000ff0477ac */ /* 0x000e620008000a00 */
[----:B0-----:R-:W2:Y:S01]  /*78e0*/  LDG.E.U8 R5, desc[UR36][R4.64] ;  /* 0x0000002404057981 */ /* 0x001ea2000c1e1100 */
[----:B-1----:R-:W-:Y:S02]  /*78f0*/  IADD3 R2, P0, PT, R17, UR4, RZ ;  /* 0x0000000411027c10 */ /* 0x002fe4000ff1e0ff */
[----:B------:R-:W-:-:S03]  /*7900*/  IADD3 R23, PT, PT, R23, 0x80, RZ ;  /* 0x0000008017177810 */ /* 0x000fc60007ffe0ff */
[----:B------:R-:W-:-:S05]  /*7910*/  IMAD.X R3, RZ, RZ, UR5, P0 ;  /* 0x00000005ff037e24 */ /* 0x000fca00080e06ff */
[----:B--2---:R0:W-:Y:S03]  /*7920*/  STG.E.U8 desc[UR36][R2.64], R5 ;  /* 0x0000000502007986 */ /* 0x0041e6000c101124 */
.L_x_14286:
[----:B------:R-:W-:Y:S05]  /*7930*/  BSYNC.RECONVERGENT B7 ;  /* 0x0000000000077941 */ /* 0x000fea0003800200 */
.L_x_14285:
        /* <DEDUP_REMOVED lines=302> */
.L_x_14292:
        /* <DEDUP_REMOVED lines=29> */
.L_x_14294:
[----:B------:R-:W-:Y:S05]  /*8df0*/  BSYNC.RECONVERGENT B6 ;  /* 0x0000000000067941 */ /* 0x000fea0003800200 */
.L_x_14293:
[----:B------:R-:W0:Y:S01]  /*8e00*/  LDC.64 R4, c[0x0][0x730] ;  /* 0x0001cc00ff047b82 */ /* 0x000e220000000a00 */
[----:B------:R-:W1:Y:S01]  /*8e10*/  LDCU.64 UR4, c[0x0][0x580] ;  /* 0x0000b000ff0477ac */ /* 0x000e620008000a00 */
[----:B0-----:R-:W2:Y:S01]  /*8e20*/  LDG.E.U8 R5, desc[UR36][R4.64] ;  /* 0x0000002404057981 */ /* 0x001ea2000c1e1100 */
[----:B-1----:R-:W-:Y:S01]  /*8e30*/  IADD3 R2, P0, PT, R17, UR4, RZ ;  /* 0x0000000411027c10 */ /* 0x002fe2000ff1e0ff */
[----:B------:R-:W-:-:S03]  /*8e40*/  VIADD R23, R23, 0x80 ;  /* 0x0000008017177836 */ /* 0x000fc60000000000 */
[----:B------:R-:W-:-:S05]  /*8e50*/  IADD3.X R3, PT, PT, RZ, UR5, RZ, P0, !PT ;  /* 0x00000005ff037c10 */ /* 0x000fca00087fe4ff */
[----:B--2---:R1:W-:Y:S04]  /*8e60*/  STG.E.U8 desc[UR36][R2.64], R5 ;  /* 0x0000000502007986 */ /* 0x0043e8000c101124 */
.L_x_14291:
[----:B------:R-:W-:Y:S05]  /*8e70*/  BSYNC.RECONVERGENT B7 ;  /* 0x0000000000077941 */ /* 0x000fea0003800200 */
.L_x_14290:
        /* <DEDUP_REMOVED lines=302> */
.L_x_14297:
        /* <DEDUP_REMOVED lines=29> */
.L_x_14299:
[----:B------:R-:W-:Y:S05]  /*a330*/  BSYNC.RECONVERGENT B6 ;  /* 0x0000000000067941 */ /* 0x000fea0003800200 */
.L_x_14298:
[----:B------:R-:W0:Y:S01]  /*a340*/  LDC.64 R4, c[0x0][0x730] ;  /* 0x0001cc00ff047b82 */ /* 0x000e220000000a00 */
[----:B------:R-:W1:Y:S01]  /*a350*/  LDCU.64 UR4, c[0x0][0x580] ;  /* 0x0000b000ff0477ac */ /* 0x000e620008000a00 */
[----:B0-----:R-:W2:Y:S01]  /*a360*/  LDG.E.U8 R5, desc[UR36][R4.64] ;  /* 0x0000002404057981 */ /* 0x001ea2000c1e1100 */
[----:B-1----:R-:W-:Y:S02]  /*a370*/  IADD3 R2, P0, PT, R17, UR4, RZ ;  /* 0x0000000411027c10 */ /* 0x002fe4000ff1e0ff */
[----:B------:R-:W-:Y:S02]  /*a380*/  IADD3 R23, PT, PT, R23, 0x80, RZ ;  /* 0x0000008017177810 */ /* 0x000fe40007ffe0ff */
[----:B------:R-:W-:-:S05]  /*a390*/  IADD3.X R3, PT, PT, RZ, UR5, RZ, P0, !PT ;  /* 0x00000005ff037c10 */ /* 0x000fca00087fe4ff */
[----:B--2---:R2:W-:Y:S04]  /*a3a0*/  STG.E.U8 desc[UR36][R2.64], R5 ;  /* 0x0000000502007986 */ /* 0x0045e8000c101124 */
.L_x_14296:
[----:B------:R-:W-:Y:S05]  /*a3b0*/  BSYNC.RECONVERGENT B7 ;  /* 0x0000000000077941 */ /* 0x000fea0003800200 */
.L_x_14295:
        /* <DEDUP_REMOVED lines=301> */
.L_x_14300:
        /* <DEDUP_REMOVED lines=31> */
.L_x_14302:
[----:B------:R-:W-:Y:S05]  /*b880*/  BSYNC.RECONVERGENT B6 ;  /* 0x0000000000067941 */ /* 0x000fea0003800200 */
.L_x_14301:
[----:B------:R-:W0:Y:S02]  /*b890*/  LDC.64 R2, c[0x0][0x730] ;  /* 0x0001cc00ff027b82 */ /* 0x000e240000000a00 */
[----:B0-----:R-:W2:Y:S04]  /*b8a0*/  LDG.E.U8 R3, desc[UR36][R2.64] ;  /* 0x0000002402037981 */ /* 0x001ea8000c1e1100 */
[----:B--2---:R-:W-:Y:S01]  /*b8b0*/  STG.E.U8 desc[UR36][R16.64], R3 ;  /* 0x0000000310007986 */ /* 0x004fe2000c101124 */
[----:B------:R-:W-:Y:S05]  /*b8c0*/  EXIT ;  /* 0x000000000000794d */ /* 0x000fea0003800000 */
.L_x_14284:
        /* <DEDUP_REMOVED lines=308> */
.L_x_14305:
        /* <DEDUP_REMOVED lines=29> */
.L_x_14307:
[----:B------:R-:W-:Y:S05]  /*cde0*/  BSYNC.RECONVERGENT B6 ;  /* 0x0000000000067941 */ /* 0x000fea0003800200 */
.L_x_14306:
        /* <DEDUP_REMOVED lines=54> */
[----:B-1----:R-:W-:-:S05]  /*d150*/  SHF.R.U32.HI R5, RZ, UR4, R4 ;  /* 0x00000004ff057c19 */ /* 0x002fca0008011604 */
[----:B------:R-:W-:-:S04]  /*d160*/  IMAD.MOV R3, RZ, RZ, -R5 ;  /* 0x000000ffff037224 */ /* 0x000fc800078e0a05 */
        /* <DEDUP_REMOVED lines=220> */
.L_x_14308:
[----:B------:R-:W0:Y:S02]  /*df30*/  LDCU.64 UR4, c[0x0][0x730] ;  /* 0x0000e600ff0477ac */ /* 0x000e240008000a00 */
[----:B0-----:R-:W-:-:S04]  /*df40*/  IADD3 R4, P0, PT, R0, UR4, RZ ;  /* 0x0000000400047c10 */ /* 0x001fc8000ff1e0ff */
[----:B------:R-:W-:Y:S01]  /*df50*/  LEA.HI.X.SX32 R5, R0, UR5, 0x1, P0 ;  /* 0x0000000500057c11 */ /* 0x000fe200080f0eff */
[----:B------:R-:W0:Y:S05]  /*df60*/  LDCU.64 UR4, c[0x0][0x580] ;  /* 0x0000b000ff0477ac */ /* 0x000e2a0008000a00 */
[----:B------:R-:W2:Y:S01]  /*df70*/  LDG.E.U8 R5, desc[UR36][R4.64] ;  /* 0x0000002404057981 */ /* 0x000ea2000c1e1100 */
[----:B------:R-:W-:Y:S02]  /*df80*/  IADD3 R23, PT, PT, R23, 0x80, RZ ;  /* 0x0000008017177810 */ /* 0x000fe40007ffe0ff */
[----:B0-----:R-:W-:-:S05]  /*df90*/  IADD3 R6, P0, PT, R25, UR4, RZ ;  /* 0x0000000419067c10 */ /* 0x001fca000ff1e0ff */
[----:B------:R-:W-:-:S05]  /*dfa0*/  IMAD.X R7, RZ, RZ, UR5, P0 ;  /* 0x00000005ff077e24 */ /* 0x000fca00080e06ff */
[----:B--2---:R0:W-:Y:S03]  /*dfb0*/  STG.E.U8 desc[UR36][R6.64], R5 ;  /* 0x0000000506007986 */ /* 0x0041e6000c101124 */
.L_x_14304:
[----:B------:R-:W-:Y:S05]  /*dfc0*/  BSYNC.RECONVERGENT B7 ;  /* 0x0000000000077941 */ /* 0x000fea0003800200 */
.L_x_14303:
        /* <DEDUP_REMOVED lines=303> */
.L_x_14311:
        /* <DEDUP_REMOVED lines=29> */
.L_x_14313:
[----:B------:R-:W-:Y:S05]  /*f490*/  BSYNC.RECONVERGENT B6 ;  /* 0x0000000000067941 */ /* 0x000fea0003800200 */
.L_x_14312:
        /* <DEDUP_REMOVED lines=276> */
.L_x_14314:
[----:B------:R-:W0:Y:S02]  /*105e0*/  LDCU.64 UR4, c[0x0][0x730] ;  /* 0x0000e600ff0477ac */ /* 0x000e240008000a00 */
[----:B0-----:R-:W-:-:S04]  /*105f0*/  IADD3 R4, P0, PT, R0, UR4, RZ ;  /* 0x0000000400047c10 */ /* 0x001fc8000ff1e0ff */
[----:B------:R-:W-:Y:S01]  /*10600*/  LEA.HI.X.SX32 R5, R0, UR5, 0x1, P0 ;  /* 0x0000000500057c11 */ /* 0x000fe200080f0eff */
[----:B------:R-:W0:Y:S05]  /*10610*/  LDCU.64 UR4, c[0x0][0x580] ;  /* 0x0000b000ff0477ac */ /* 0x000e2a0008000a00 */
[----:B------:R-:W2:Y:S01]  /*10620*/  LDG.E.U8 R5, desc[UR36][R4.64] ;  /* 0x0000002404057981 */ /* 0x000ea2000c1e1100 */
[----:B------:R-:W-:Y:S02]  /*10630*/  IADD3 R23, PT, PT, R23, 0x80, RZ ;  /* 0x0000008017177810 */ /* 0x000fe40007ffe0ff */
[----:B0-----:R-:W-:-:S04]  /*10640*/  IADD3 R6, P0, PT, R25, UR4, RZ ;  /* 0x0000000419067c10 */ /* 0x001fc8000ff1e0ff */
[----:B------:R-:W-:-:S05]  /*10650*/  IADD3.X R7, PT, PT, RZ, UR5, RZ, P0, !PT ;  /* 0x00000005ff077c10 */ /* 0x000fca00087fe4ff */
[----:B--2---:R1:W-:Y:S04]  /*10660*/  STG.E.U8 desc[UR36][R6.64], R5 ;  /* 0x0000000506007986 */ /* 0x0043e8000c101124 */
.L_x_14310:
[----:B------:R-:W-:Y:S05]  /*10670*/  BSYNC.RECONVERGENT B7 ;  /* 0x0000000000077941 */ /* 0x000fea0003800200 */
.L_x_14309:
        /* <DEDUP_REMOVED lines=303> */
.L_x_14317:
        /* <DEDUP_REMOVED lines=29> */
.L_x_14319:
[----:B------:R-:W-:Y:S05]  /*11b40*/  BSYNC.RECONVERGENT B6 ;  /* 0x0000000000067941 */ /* 0x000fea0003800200 */
.L_x_14318:
        /* <DEDUP_REMOVED lines=276> */
.L_x_14320:
        /* <DEDUP_REMOVED lines=9> */
.L_x_14316:
[----:B------:R-:W-:Y:S05]  /*12d20*/  BSYNC.RECONVERGENT B7 ;  /* 0x0000000000077941 */ /* 0x000fea0003800200 */
.L_x_14315:
        /* <DEDUP_REMOVED lines=302> */
.L_x_14321:
        /* <DEDUP_REMOVED lines=31> */
.L_x_14323:
[----:B------:R-:W-:Y:S05]  /*14200*/  BSYNC.RECONVERGENT B6 ;  /* 0x0000000000067941 */ /* 0x000fea0003800200 */
.L_x_14322:
        /* <DEDUP_REMOVED lines=276> */
.L_x_14324:
[----:B------:R-:W0:Y:S02]  /*15350*/  LDCU.64 UR4, c[0x0][0x730] ;  /* 0x0000e600ff0477ac */ /* 0x000e240008000a00 */
[----:B0-----:R-:W-:-:S04]  /*15360*/  IADD3 R2, P0, PT, R0, UR4, RZ ;  /* 0x0000000400027c10 */ /* 0x001fc8000ff1e0ff */
[----:B------:R-:W-:-:S06]  /*15370*/  LEA.HI.X.SX32 R3, R0, UR5, 0x1, P0 ;  /* 0x0000000500037c11 */ /* 0x000fcc00080f0eff */
[----:B------:R-:W2:Y:S04]  /*15380*/  LDG.E.U8 R3, desc[UR36][R2.64] ;  /* 0x0000002402037981 */ /* 0x000ea8000c1e1100 */
[----:B--2---:R-:W-:Y:S01]  /*15390*/  STG.E.U8 desc[UR36][R18.64], R3 ;  /* 0x0000000312007986 */ /* 0x004fe2000c101124 */
[----:B------:R-:W-:Y:S05]  /*153a0*/  EXIT ;  /* 0x000000000000794d */ /* 0x000fea0003800000 */
.L_x_14283:
        /* <DEDUP_REMOVED lines=305> */
.L_x_14327:
        /* <DEDUP_REMOVED lines=29> */
.L_x_14329:
[----:B------:R-:W-:Y:S05]  /*16890*/  BSYNC.RECONVERGENT B6 ;  /* 0x0000000000067941 */ /* 0x000fea0003800200 */
.L_x_14328:
[----:B------:R-:W0:Y:S01]  /*168a0*/  LDCU UR4, c[0x0][0x590] ;  /* 0x0000b200ff0477ac */ /* 0x000e220008000800 */
[----:B------:R-:W-:Y:S01]  /*168b0*/  SHF.R.S32.HI R3, RZ, 0x1f, R16 ;  /* 0x0000001fff037819 */ /* 0x000fe20000011410 */
[----:B------:R-:W1:Y:S03]  /*168c0*/  LDCU.64 UR6, c[0x0][0x730] ;  /* 0x0000e600ff0677ac */ /* 0x000e660008000a00 */
[----:B0-----:R-:W-:Y:S01]  /*168d0*/  LOP3.LUT R3, R3, UR4, RZ, 0xc0, !PT ;  /* 0x0000000403037c12 */ /* 0x001fe2000f8ec0ff */
[----:B------:R-:W0:Y:S03]  /*168e0*/  LDCU.64 UR4, c[0x0][0x580] ;  /* 0x0000b000ff0477ac */ /* 0x000e260008000a00 */
[----:B------:R-:W-:-:S04]  /*168f0*/  IADD3 R16, PT, PT, R16, R3, RZ ;  /* 0x0000000310107210 */ /* 0x000fc80007ffe0ff */
[----:B-1----:R-:W-:-:S04]  /*16900*/  IADD3 R2, P0, PT, R16, UR6, RZ ;  /* 0x0000000610027c10 */ /* 0x002fc8000ff1e0ff */
[----:B------:R-:W-:-:S06]  /*16910*/  LEA.HI.X.SX32 R3, R16, UR7, 0x1, P0 ;  /* 0x0000000710037c11 */ /* 0x000fcc00080f0eff */
[----:B------:R-:W2:Y:S01]  /*16920*/  LDG.E.U8 R3, desc[UR36][R2.64] ;  /* 0x0000002402037981 */ /* 0x000ea2000c1e1100 */
[----:B0-----:R-:W-:Y:S02]  /*16930*/  IADD3 R4, P0, PT, R25, UR4, RZ ;  /* 0x0000000419047c10 */ /* 0x001fe4000ff1e0ff */
[----:B------:R-:W-:Y:S02]  /*16940*/  IADD3 R23, PT, PT, R23, 0x80, RZ ;  /* 0x0000008017177810 */ /* 0x000fe40007ffe0ff */
[----:B------:R-:W-:-:S05]  /*16950*/  IADD3.X R5, PT, PT, RZ, UR5, RZ, P0, !PT ;  /* 0x00000005ff057c10 */ /* 0x000fca00087fe4ff */
[----:B--2---:R0:W-:Y:S04]  /*16960*/  STG.E.U8 desc[UR36][R4.64], R3 ;  /* 0x0000000304007986 */ /* 0x0041e8000c101124 */
.L_x_14326:
[----:B------:R-:W-:Y:S05]  /*16970*/  BSYNC.RECONVERGENT B7 ;  /* 0x0000000000077941 */ /* 0x000fea0003800200 */
.L_x_14325:
        /* <DEDUP_REMOVED lines=302> */
.L_x_14332:
        /* <DEDUP_REMOVED lines=29> */
.L_x_14334:
[----:B------:R-:W-:Y:S05]  /*17e30*/  BSYNC.RECONVERGENT B6 ;  /* 0x0000000000067941 */ /* 0x000fea0003800200 */
.L_x_14333:
[----:B------:R-:W0:Y:S01]  /*17e40*/  LDCU UR4, c[0x0][0x590] ;  /* 0x0000b200ff0477ac */ /* 0x000e220008000800 */
[----:B------:R-:W-:Y:S01]  /*17e50*/  SHF.R.S32.HI R3, RZ, 0x1f, R16 ;  /* 0x0000001fff037819 */ /* 0x000fe20000011410 */
[----:B------:R-:W1:Y:S03]  /*17e60*/  LDCU.64 UR6, c[0x0][0x730] ;  /* 0x0000e600ff0677ac */ /* 0x000e660008000a00 */
[----:B0-----:R-:W-:Y:S01]  /*17e70*/  LOP3.LUT R3, R3, UR4, RZ, 0xc0, !PT ;  /* 0x0000000403037c12 */ /* 0x001fe2000f8ec0ff */
[----:B------:R-:W0:Y:S04]  /*17e80*/  LDCU.64 UR4, c[0x0][0x580] ;  /* 0x0000b000ff0477ac */ /* 0x000e280008000a00 */
[----:B------:R-:W-:-:S05]  /*17e90*/  IMAD.IADD R16, R16, 0x1, R3 ;  /* 0x0000000110107824 */ /* 0x000fca00078e0203 */
[----:B-1----:R-:W-:-:S04]  /*17ea0*/  IADD3 R2, P0, PT, R16, UR6, RZ ;  /* 0x0000000610027c10 */ /* 0x002fc8000ff1e0ff */
[----:B------:R-:W-:-:S06]  /*17eb0*/  LEA.HI.X.SX32 R3, R16, UR7, 0x1, P0 ;  /* 0x0000000710037c11 */ /* 0x000fcc00080f0eff */
[----:B------:R-:W2:Y:S01]  /*17ec0*/  LDG.E.U8 R3, desc[UR36][R2.64] ;  /* 0x0000002402037981 */ /* 0x000ea2000c1e1100 */
[----:B0-----:R-:W-:Y:S02]  /*17ed0*/  IADD3 R4, P0, PT, R25, UR4, RZ ;  /* 0x0000000419047c10 */ /* 0x001fe4000ff1e0ff */
[----:B------:R-:W-:Y:S02]  /*17ee0*/  IADD3 R23, PT, PT, R23, 0x80, RZ ;  /* 0x0000008017177810 */ /* 0x000fe40007ffe0ff */
[----:B------:R-:W-:-:S05]  /*17ef0*/  IADD3.X R5, PT, PT, RZ, UR5, RZ, P0, !PT ;  /* 0x00000005ff057c10 */ /* 0x000fca00087fe4ff */
[----:B--2---:R1:W-:Y:S04]  /*17f00*/  STG.E.U8 desc[UR36][R4.64], R3 ;  /* 0x0000000304007986 */ /* 0x0043e8000c101124 */
.L_x_14331:
[----:B------:R-:W-:Y:S05]  /*17f10*/  BSYNC.RECONVERGENT B7 ;  /* 0x0000000000077941 */ /* 0x000fea0003800200 */
.L_x_14330:
        /* <DEDUP_REMOVED lines=302> */
.L_x_14337:
        /* <DEDUP_REMOVED lines=29> */
.L_x_14339:
[----:B------:R-:W-:Y:S05]  /*193d0*/  BSYNC.RECONVERGENT B6 ;  /* 0x0000000000067941 */ /* 0x000fea0003800200 */
.L_x_14338:
        /* <DEDUP_REMOVED lines=10> */
[----:B------:R-:W-:-:S03]  /*19480*/  IADD3 R23, PT, PT, R23, 0x80, RZ ;  /* 0x0000008017177810 */ /* 0x000fc60007ffe0ff */
[----:B------:R-:W-:-:S05]  /*19490*/  IMAD.X R5, RZ, RZ, UR5, P0 ;  /* 0x00000005ff057e24 */ /* 0x000fca00080e06ff */
[----:B--2---:R2:W-:Y:S03]  /*194a0*/  STG.E.U8 desc[UR36][R4.64], R3 ;  /* 0x0000000304007986 */ /* 0x0045e6000c101124 */
.L_x_14336:
[----:B------:R-:W-:Y:S05]  /*194b0*/  BSYNC.RECONVERGENT B7 ;  /* 0x0000000000077941 */ /* 0x000fea0003800200 */
.L_x_14335:
        /* <DEDUP_REMOVED lines=301> */
.L_x_14340:
        /* <DEDUP_REMOVED lines=31> */
.L_x_14342:
[----:B------:R-:W-:Y:S05]  /*1a980*/  BSYNC.RECONVERGENT B6 ;  /* 0x0000000000067941 */ /* 0x000fea0003800200 */
.L_x_14341:
[----:B------:R-:W0:Y:S01]  /*1a990*/  LDCU UR4, c[0x0][0x590] ;  /* 0x0000b200ff0477ac */ /* 0x000e220008000800 */
[----:B------:R-:W-:Y:S01]  /*1a9a0*/  SHF.R.S32.HI R3, RZ, 0x1f, R16 ;  /* 0x0000001fff037819 */ /* 0x000fe20000011410 */
[----:B------:R-:W1:Y:S03]  /*1a9b0*/  LDCU.64 UR6, c[0x0][0x730] ;  /* 0x0000e600ff0677ac */ /* 0x000e660008000a00 */
[----:B0-----:R-:W-:-:S04]  /*1a9c0*/  LOP3.LUT R3, R3, UR4, RZ, 0xc0, !PT ;  /* 0x0000000403037c12 */ /* 0x001fc8000f8ec0ff */
[----:B------:R-:W-:-:S04]  /*1a9d0*/  IADD3 R16, PT, PT, R16, R3, RZ ;  /* 0x0000000310107210 */ /* 0x000fc80007ffe0ff */
[----:B-1----:R-:W-:-:S04]  /*1a9e0*/  IADD3 R2, P0, PT, R16, UR6, RZ ;  /* 0x0000000610027c10 */ /* 0x002fc8000ff1e0ff */
[----:B------:R-:W-:-:S06]  /*1a9f0*/  LEA.HI.X.SX32 R3, R16, UR7, 0x1, P0 ;  /* 0x0000000710037c11 */ /* 0x000fcc00080f0eff */
[----:B------:R-:W2:Y:S04]  /*1aa00*/  LDG.E.U8 R3, desc[UR36][R2.64] ;  /* 0x0000002402037981 */ /* 0x000ea8000c1e1100 */
[----:B--2---:R-:W-:Y:S01]  /*1aa10*/  STG.E.U8 desc[UR36][R18.64], R3 ;  /* 0x0000000312007986 */ /* 0x004fe2000c101124 */
[----:B------:R-:W-:Y:S05]  /*1aa20*/  EXIT ;  /* 0x000000000000794d */ /* 0x000fea0003800000 */
.L_x_14343:
        /* <DEDUP_REMOVED lines=13> */
.L_x_41945:


//--------------------- .text._ZN2at6native24index_elementwise_kernelILi128ELi4EZNS0_20cuda_take_put_kernelIN3c104HalfElZZZZZNS0_11take_kernelERNS_14TensorIteratorERKNS_10TensorBaseEENKUlvE_clEvENKUlvE8_clEvENKUlvE_clEvENKUlvE0_clEvEUlRS4_lE_EEvS6_S9_RKT1_EUliE_EEvlSG_ --------------------------
	.section	.text._ZN2at6native24index_elementwise_kernelILi128ELi4EZNS0_20cuda_take_put_kernelIN3c104HalfElZZZZZNS0_11take_kernelERNS_14TensorIteratorERKNS_10TensorBaseEENKUlvE_clEvENKUlvE8_clEvENKUlvE_clEvENKUlvE0_clEvEUlRS4_lE_EEvS6_S9_RKT1_EUliE_EEvlSG_,"ax",@progbits
	.align	128
        .global         _ZN2at6native24index_elementwise_kernelILi128ELi4EZNS0_20cuda_take_put_kernelIN3c104HalfElZZZZZNS0_11take_kernelERNS_14TensorIteratorERKNS_10TensorBaseEENKUlvE_clEvENKUlvE8_clEvENKUlvE_clEvENKUlvE0_clEvEUlRS4_lE_EEvS6_S9_RKT1_EUliE_EEvlSG_
        .type           _ZN2at6native24index_elementwise_kernelILi128ELi4EZNS0_20cuda_take_put_kernelIN3c104HalfElZZZZZNS0_11take_kernelERNS_14TensorIteratorERKNS_10TensorBaseEENKUlvE_clEvENKUlvE8_clEvENKUlvE_clEvENKUlvE0_clEvEUlRS4_lE_EEvS6_S9_RKT1_EUliE_EEvlSG_,@function
        .size           _ZN2at6native24index_elementwise_kernelILi128ELi4EZNS0_20cuda_take_put_kernelIN3c104HalfElZZZZZNS0_11take_kernelERNS_14TensorIteratorERKNS_10TensorBaseEENKUlvE_clEvENKUlvE8_clEvENKUlvE_clEvENKUlvE0_clEvEUlRS4_lE_EEvS6_S9_RKT1_EUliE_EEvlSG_,(.L_x_41786 - _ZN2at6native24index_elementwise_kernelILi128ELi4EZNS0_20cuda_take_put_kernelIN3c104HalfElZZZZZNS0_11take_kernelERNS_14TensorIteratorERKNS_10TensorBaseEENKUlvE_clEvENKUlvE8_clEvENKUlvE_clEvENKUlvE0_clEvEUlRS4_lE_EEvS6_S9_RKT1_EUliE_EEvlSG_)
        .other          _ZN2at6native24index_elementwise_kernelILi128ELi4EZNS0_20cuda_take_put_kernelIN3c104HalfElZZZZZNS0_11take_kernelERNS_14TensorIteratorERKNS_10TensorBaseEENKUlvE_clEvENKUlvE8_clEvENKUlvE_clEvENKUlvE0_clEvEUlRS4_lE_EEvS6_S9_RKT1_EUliE_EEvlSG_,@"STO_CUDA_ENTRY STV_DEFAULT"
_ZN2at6native24index_elementwise_kernelILi128ELi4EZNS0_20cuda_take_put_kernelIN3c104HalfElZZZZZNS0_11take_kernelERNS_14TensorIteratorERKNS_10TensorBaseEENKUlvE_clEvENKUlvE8_clEvENKUlvE_clEvENKUlvE0_clEvEUlRS4_lE_EEvS6_S9_RKT1_EUliE_EEvlSG_:
.text._ZN2at6native24index_elementwise_kernelILi128ELi4EZNS0_20cuda_take_put_kernelIN3c104HalfElZZZZZNS0_11take_kernelERNS_14TensorIteratorERKNS_10TensorBaseEENKUlvE_clEvENKUlvE8_clEvENKUlvE_clEvENKUlvE0_clEvEUlRS4_lE_EEvS6_S9_RKT1_EUliE_EEvlSG_:
        /* <DEDUP_REMOVED lines=47> */
.L_x_14349:
[----:B------:R-:W0:Y:S02]  /*02f0*/  LDC.64 R2, c[0x0][0x738] ;  /* 0x0001ce00ff027b82 */ /* 0x000e240000000a00 */
[----:B0-----:R-:W2:Y:S06]  /*0300*/  LDG.E.U16 R3, desc[UR36][R2.64] ;  /* 0x0000002402037981 */ /* 0x001eac000c1e1500 */
[----:B------:R-:W2:Y:S01]  /*0310*/  LDC.64 R4, c[0x0][0x580] ;  /* 0x00016000ff047b82 */ /* 0x000ea20000000a00 */
[----:B------:R-:W-:Y:S01]  /*0320*/  VIADD R16, R16, 0x80 ;  /* 0x0000008010107836 */ /* 0x000fe20000000000 */
[----:B--2---:R0:W-:Y:S06]  /*0330*/  STG.E.U16 desc[UR36][R4.64], R3 ;  /* 0x0000000304007986 */ /* 0x0041ec000c101524 */
.L_x_14348:
[----:B------:R-:W-:Y:S05]  /*0340*/  BSYNC.RECONVERGENT B6 ;  /* 0x0000000000067941 */ /* 0x000fea0003800200 */
.L_x_14347:
        /* <DEDUP_REMOVED lines=31> */
.L_x_14352:
[----:B------:R-:W0:Y:S02]  /*0540*/  LDC.64 R2, c[0x0][0x738] ;  /* 0x0001ce00ff027b82 */ /* 0x000e240000000a00 */
[----:B0-----:R-:W2:Y:S06]  /*0550*/  LDG.E.U16 R3, desc[UR36][R2.64] ;  /* 0x0000002402037981 */ /* 0x001eac000c1e1500 */
[----:B------:R-:W2:Y:S01]  /*0560*/  LDC.64 R4, c[0x0][0x580] ;  /* 0x00016000ff047b82 */ /* 0x000ea20000000a00 */
[----:B------:R-:W-:Y:S01]  /*0570*/  VIADD R16, R16, 0x80 ;  /* 0x0000008010107836 */ /* 0x000fe20000000000 */
[----:B--2---:R1:W-:Y:S06]  /*0580*/  STG.E.U16 desc[UR36][R4.64], R3 ;  /* 0x0000000304007986 */ /* 0x0043ec000c101524 */
.L_x_14351:
[----:B------:R-:W-:Y:S05]  /*0590*/  BSYNC.RECONVERGENT B6 ;  /* 0x0000000000067941 */ /* 0x000fea0003800200 */
.L_x_14350:
        /* <DEDUP_REMOVED lines=31> */
.L_x_14355:
[----:B------:R-:W0:Y:S02]  /*0790*/  LDC.64 R2, c[0x0][0x738] ;  /* 0x0001ce00ff027b82 */ /* 0x000e240000000a00 */
[----:B0-----:R-:W2:Y:S06]  /*07a0*/  LDG.E.U16 R3, desc[UR36][R2.64] ;  /* 0x0000002402037981 */ /* 0x001eac000c1e1500 */
[----:B------:R-:W2:Y:S01]  /*07b0*/  LDC.64 R4, c[0x0][0x580] ;  /* 0x00016000ff047b82 */ /* 0x000ea20000000a00 */
[----:B------:R-:W-:Y:S01]  /*07c0*/  VIADD R16, R16, 0x80 ;  /* 0x0000008010107836 */ /* 0x000fe20000000000 */
[----:B--2---:R2:W-:Y:S06]  /*07d0*/  STG.E.U16 desc[UR36][R4.64], R3 ;  /* 0x0000000304007986 */ /* 0x0045ec000c101524 */
.L_x_14354:
[----:B------:R-:W-:Y:S05]  /*07e0*/  BSYNC.RECONVERGENT B6 ;  /* 0x0000000000067941 */ /* 0x000fea0003800200 */
.L_x_14353:
        /* <DEDUP_REMOVED lines=30> */
.L_x_14356:
[----:B------:R-:W0:Y:S02]  /*09d0*/  LDC.64 R2, c[0x0][0x738] ;  /* 0x0001ce00ff027b82 */ /* 0x000e240000000a00 */
[----:B0-----:R-:W2:Y:S06]  /*09e0*/  LDG.E.U16 R3, desc[UR36][R2.64] ;  /* 0x0000002402037981 */ /* 0x001eac000c1e1500 */
[----:B------:R-:W2:Y:S02]  /*09f0*/  LDC.64 R4, c[0x0][0x580] ;  /* 0x00016000ff047b82 */ /* 0x000ea40000000a00 */
[----:B--2---:R-:W-:Y:S01]  /*0a00*/  STG.E.U16 desc[UR36][R4.64], R3 ;  /* 0x0000000304007986 */ /* 0x004fe2000c101524 */
[----:B------:R-:W-:Y:S05]  /*0a10*/  EXIT ;  /* 0x000000000000794d */ /* 0x000fea0003800000 */
.L_x_14346:
        /* <DEDUP_REMOVED lines=35> */
.L_x_14359:
        /* <DEDUP_REMOVED lines=35> */
.L_x_14360:
[----:B------:R-:W0:Y:S01]  /*0e80*/  LDCU.64 UR4, c[0x0][0x5a8] ;  /* 0x0000b500ff0477ac */ /* 0x000e220008000a00 */
[----:B------:R-:W-:Y:S01]  /*0e90*/  IMAD.MOV.U32 R10, RZ, RZ, R12 ;  /* 0x000000ffff0a7224 */ /* 0x000fe200078e000c */
[----:B------:R-:W-:Y:S02]  /*0ea0*/  MOV R9, R13 ;  /* 0x0000000d00097202 */ /* 0x000fe40000000f00 */
[----:B------:R-:W-:Y:S02]  /*0eb0*/  MOV R0, 0xef0 ;  /* 0x00000ef000007802 */ /* 0x000fe40000000f00 */
[----:B0-----:R-:W-:Y:S01]  /*0ec0*/  MOV R4, UR4 ;  /* 0x0000000400047c02 */ /* 0x001fe20008000f00 */
[----:B------:R-:W-:-:S07]  /*0ed0*/  IMAD.U32 R3, RZ, RZ, UR5 ;  /* 0x00000005ff037e24 */ /* 0x000fce000f8e00ff */
[----:B------:R-:W-:Y:S05]  /*0ee0*/  CALL.REL.NOINC `($__internal_4_$__cuda_sm20_div_u64) ;  /* 0x000003cc002c7944 */ /* 0x000fea0003c00000 */
        /* <DEDUP_REMOVED lines=10> */
.L_x_14361:
        /* <DEDUP_REMOVED lines=37> */
.L_x_14364:
[----:B------:R-:W0:Y:S01]  /*11e0*/  LDCU.64 UR4, c[0x0][0x5b0] ;  /* 0x0000b600ff0477ac */ /* 0x000e220008000a00 */
[----:B------:R-:W-:Y:S01]  /*11f0*/  MOV R10, R12 ;  /* 0x0000000c000a7202 */ /* 0x000fe20000000f00 */
[----:B------:R-:W-:Y:S01]  /*1200*/  IMAD.MOV.U32 R9, RZ, RZ, R13 ;  /* 0x000000ffff097224 */ /* 0x000fe200078e000d */
[----:B------:R-:W-:Y:S01]  /*1210*/  MOV R0, 0x1250 ;  /* 0x0000125000007802 */ /* 0x000fe20000000f00 */
[----:B0-----:R-:W-:Y:S01]  /*1220*/  IMAD.U32 R4, RZ, RZ, UR4 ;  /* 0x00000004ff047e24 */ /* 0x001fe2000f8e00ff */
[----:B------:R-:W-:-:S07]  /*1230*/  MOV R3, UR5 ;  /* 0x0000000500037c02 */ /* 0x000fce0008000f00 */
[----:B------:R-:W-:Y:S05]  /*1240*/  CALL.REL.NOINC `($__internal_4_$__cuda_sm20_div_u64) ;  /* 0x000003c800547944 */ /* 0x000fea0003c00000 */
        /* <DEDUP_REMOVED lines=11> */
.L_x_14365:
[----:B------:R-:W-:Y:S05]  /*1300*/  BSYNC.RECONVERGENT B0 ;  /* 0x0000000000007941 */ /* 0x000fea0003800200 */
.L_x_14363:
        /* <DEDUP_REMOVED lines=38> */
.L_x_14367:
        /* <DEDUP_REMOVED lines=18> */
.L_x_14368:
[----:B------:R-:W-:Y:S05]  /*1690*/  BSYNC.RECONVERGENT B0 ;  /* 0x0000000000007941 */ /* 0x000fea0003800200 */
.L_x_14366:
        /* <DEDUP_REMOVED lines=38> */
.L_x_14370:
        /* <DEDUP_REMOVED lines=18> */
.L_x_14371:
[----:B------:R-:W-:Y:S05]  /*1a20*/  BSYNC.RECONVERGENT B0 ;  /* 0x0000000000007941 */ /* 0x000fea0003800200 */
.L_x_14369:
        /* <DEDUP_REMOVED lines=38> */
.L_x_14373:
        /* <DEDUP_REMOVED lines=18> */
.L_x_14374:
[----:B------:R-:W-:Y:S05]  /*1db0*/  BSYNC.RECONVERGENT B0 ;  /* 0x0000000000007941 */ /* 0x000fea0003800200 */
.L_x_14372:
        /* <DEDUP_REMOVED lines=38> */
.L_x_14376:
        /* <DEDUP_REMOVED lines=18> */
.L_x_14377:
[----:B------:R-:W-:Y:S05]  /*2140*/  BSYNC.RECONVERGENT B0 ;  /* 0x0000000000007941 */ /* 0x000fea0003800200 */
.L_x_14375:
        /* <DEDUP_REMOVED lines=38> */
.L_x_14379:
        /* <DEDUP_REMOVED lines=18> */
.L_x_14380:
[----:B------:R-:W-:Y:S05]  /*24d0*/  BSYNC.RECONVERGENT B0 ;  /* 0x0000000000007941 */ /* 0x000fea0003800200 */
.L_x_14378:
        /* <DEDUP_REMOVED lines=38> */
.L_x_14382:
        /* <DEDUP_REMOVED lines=18> */
.L_x_14383:
[----:B------:R-:W-:Y:S05]  /*2860*/  BSYNC.RECONVERGENT B0 ;  /* 0x0000000000007941 */ /* 0x000fea0003800200 */
.L_x_14381:
        /* <DEDUP_REMOVED lines=38> */
.L_x_14385:
        /* <DEDUP_REMOVED lines=18> */
.L_x_14386:
[----:B------:R-:W-:Y:S05]  /*2bf0*/  BSYNC.RECONVERGENT B0 ;  /* 0x0000000000007941 */ /* 0x000fea0003800200 */
.L_x_14384:
        /* <DEDUP_REMOVED lines=38> */
.L_x_14388:
        /* <DEDUP_REMOVED lines=18> */
.L_x_14389:
[----:B------:R-:W-:Y:S05]  /*2f80*/  BSYNC.RECONVERGENT B0 ;  /* 0x0000000000007941 */ /* 0x000fea0003800200 */
.L_x_14387:
        /* <DEDUP_REMOVED lines=38> */
.L_x_14391:
        /* <DEDUP_REMOVED lines=18> */
.L_x_14392:
[----:B------:R-:W-:Y:S05]  /*3310*/  BSYNC.RECONVERGENT B0 ;  /* 0x0000000000007941 */ /* 0x000fea0003800200 */
.L_x_14390:
        /* <DEDUP_REMOVED lines=38> */
.L_x_14394:
        /* <DEDUP_REMOVED lines=18> */
.L_x_14395:
[----:B------:R-:W-:Y:S05]  /*36a0*/  BSYNC.RECONVERGENT B0 ;  /* 0x0000000000007941 */ /* 0x000fea0003800200 */
.L_x_14393:
        /* <DEDUP_REMOVED lines=38> */
.L_x_14397:
        /* <DEDUP_REMOVED lines=18> */
.L_x_14398:
[----:B------:R-:W-:Y:S05]  /*3a30*/  BSYNC.RECONVERGENT B0 ;  /* 0x0000000000007941 */ /* 0x000fea0003800200 */
.L_x_14396:
        /* <DEDUP_REMOVED lines=38> */
.L_x_14400:
        /* <DEDUP_REMOVED lines=18> */
.L_x_14401:
[----:B------:R-:W-:Y:S05]  /*3dc0*/  BSYNC.RECONVERGENT B0 ;  /* 0x0000000000007941 */ /* 0x000fea0003800200 */
.L_x_14399:
        /* <DEDUP_REMOVED lines=38> */
.L_x_14403:
        /* <DEDUP_REMOVED lines=18> */
.L_x_14404:
[----:B------:R-:W-:Y:S05]  /*4150*/  BSYNC.RECONVERGENT B0 ;  /* 0x0000000000007941 */ /* 0x000fea0003800200 */
.L_x_14402:
        /* <DEDUP_REMOVED lines=38> */
.L_x_14406:
        /* <DEDUP_REMOVED lines=18> */
.L_x_14407:
[----:B------:R-:W-:Y:S05]  /*44e0*/  BSYNC.RECONVERGENT B0 ;  /* 0x0000000000007941 */ /* 0x000fea0003800200 */
.L_x_14405:
        /* <DEDUP_REMOVED lines=38> */
.L_x_14409:
        /* <DEDUP_REMOVED lines=18> */
.L_x_14410:
[----:B------:R-:W-:Y:S05]  /*4870*/  BSYNC.RECONVERGENT B0 ;  /* 0x0000000000007941 */ /* 0x000fea0003800200 */
.L_x_14408:
        /* <DEDUP_REMOVED lines=38> */
.L_x_14412:
        /* <DEDUP_REMOVED lines=18> */
.L_x_14413:
[----:B------:R-:W-:Y:S05]  /*4c00*/  BSYNC.RECONVERGENT B0 ;  /* 0x0000000000007941 */ /* 0x000fea0003800200 */
.L_x_14411:
        /* <DEDUP_REMOVED lines=38> */
.L_x_14415:
        /* <DEDUP_REMOVED lines=18> */
.L_x_14416:
[----:B------:R-:W-:Y:S05]  /*4f90*/  BSYNC.RECONVERGENT B0 ;  /* 0x0000000000007941 */ /* 0x000fea0003800200 */
.L_x_14414:
        /* <DEDUP_REMOVED lines=38> */
.L_x_14418:
        /* <DEDUP_REMOVED lines=18> */
.L_x_14419:
[----:B------:R-:W-:Y:S05]  /*5320*/  BSYNC.RECONVERGENT B0 ;  /* 0x0000000000007941 */ /* 0x000fea0003800200 */
.L_x_14417:
        /* <DEDUP_REMOVED lines=38> */
.L_x_14421:
        /* <DEDUP_REMOVED lines=18> */
.L_x_14422:
[----:B------:R-:W-:Y:S05]  /*56b0*/  BSYNC.RECONVERGENT B0 ;  /* 0x0000000000007941 */ /* 0x000fea0003800200 */
.L_x_14420:
        /* <DEDUP_REMOVED lines=38> */
.L_x_14424:
        /* <DEDUP_REMOVED lines=18> */
.L_x_14425:
[----:B------:R-:W-:Y:S05]  /*5a40*/  BSYNC.RECONVERGENT B0 ;  /* 0x0000000000007941 */ /* 0x000fea0003800200 */
.L_x_14423:
        /* <DEDUP_REMOVED lines=38> */
.L_x_14427:
        /* <DEDUP_REMOVED lines=18> */
.L_x_14428:
[----:B------:R-:W-:Y:S05]  /*5dd0*/  BSYNC.RECONVERGENT B0 ;  /* 0x0000000000007941 */ /* 0x000fea0003800200 */
.L_x_14426:
        /* <DEDUP_REMOVED lines=37> */
.L_x_14430:
        /* <DEDUP_REMOVED lines=16> */
.L_x_14431:
[----:B------:R-:W-:Y:S05]  /*6130*/  BSYNC.RECONVERGENT B0 ;  /* 0x0000000000007941 */ /* 0x000fea0003800200 */
.L_x_14429:
        /* <DEDUP_REMOVED lines=34> */
.L_x_14433:
[----:B------:R-:W-:Y:S01]  /*6360*/  IMAD.MOV.U32 R8, RZ, RZ, R6 ;  /* 0x000000ffff087224 */ /* 0x000fe200078e0006 */
[----:B------:R-:W-:Y:S02]  /*6370*/  MOV R10, R7 ;  /* 0x00000007000a7202 */ /* 0x000fe40000000f00 */
[----:B------:R-:W-:-:S07]  /*6380*/  MOV R9, 0x63a0 ;  /* 0x000063a000097802 */ /* 0x000fce0000000f00 */
[----:B------:R-:W-:Y:S05]  /*6390*/  CALL.REL.NOINC `($__internal_5_$__cuda_sm20_rem_u64) ;  /* 0x0000037c00147944 */ /* 0x000fea0003c00000 */
[----:B------:R-:W-:Y:S01]  /*63a0*/  IMAD.MOV.U32 R4, RZ, RZ, R0 ;  /* 0x000000ffff047224 */ /* 0x000fe200078e0000 */
[----:B------:R-:W-:-:S07]  /*63b0*/  MOV R5, R3 ;  /* 0x0000000300057202 */ /* 0x000fce0000000f00 */
.L_x_14434:
[----:B------:R-:W-:Y:S05]  /*63c0*/  BSYNC.RECONVERGENT B0 ;  /* 0x0000000000007941 */ /* 0x000fea0003800200 */
.L_x_14432:
[----:B------:R-:W0:Y:S01]  /*63d0*/  LDCU.64 UR4, c[0x0][0x730] ;  /* 0x0000e600ff0477ac */ /* 0x000e220008000a00 */
[----:B------:R-:W-:Y:S02]  /*63e0*/  IMAD.MOV.U32 R3, RZ, RZ, R17 ;  /* 0x000000ffff037224 */ /* 0x000fe400078e0011 */
[----:B0-----:R-:W-:Y:S02]  /*63f0*/  IMAD R5, R5, UR4, RZ ;  /* 0x0000000405057c24 */ /* 0x001fe4000f8e02ff */
[----:B------:R-:W-:-:S04]  /*6400*/  IMAD.WIDE.U32 R2, R4, UR4, R2 ;  /* 0x0000000404027c25 */ /* 0x000fc8000f8e0002 */
[----:B------:R-:W-:-:S05]  /*6410*/  IMAD R5, R4, UR5, R5 ;  /* 0x0000000504057c24 */ /* 0x000fca000f8e0205 */
[----:B------:R-:W-:-:S07]  /*6420*/  IADD3 R17, PT, PT, R3, R5, RZ ;  /* 0x0000000503117210 */ /* 0x000fce0007ffe0ff */
.L_x_14362:
[----:B------:R-:W0:Y:S02]  /*6430*/  LDCU.64 UR4, c[0x0][0x738] ;  /* 0x0000e700ff0477ac */ /* 0x000e240008000a00 */
[----:B0-----:R-:W-:-:S04]  /*6440*/  LEA R4, P0, R2, UR4, 0x1 ;  /* 0x0000000402047c11 */ /* 0x001fc8000f8008ff */
[----:B------:R-:W-:-:S06]  /*6450*/  LEA.HI.X R5, R2, UR5, R17, 0x1, P0 ;  /* 0x0000000502057c11 */ /* 0x000fcc00080f0c11 */
[----:B------:R-:W2:Y:S01]  /*6460*/  LDG.E.U16 R5, desc[UR36][R4.64] ;  /* 0x0000002404057981 */ /* 0x000ea2000c1e1500 */
[----:B------:R-:W2:Y:S01]  /*6470*/  LDC.64 R2, c[0x0][0x580] ;  /* 0x00016000ff027b82 */ /* 0x000ea20000000a00 */
[----:B------:R-:W-:Y:S02]  /*6480*/  VIADD R16, R16, 0x80 ;  /* 0x0000008010107836 */ /* 0x000fe40000000000 */
[----:B--2---:R0:W-:Y:S05]  /*6490*/  STG.E.U16 desc[UR36][R2.64], R5 ;  /* 0x0000000502007986 */ /* 0x0041ea000c101524 */
.L_x_14358:
[----:B------:R-:W-:Y:S05]  /*64a0*/  BSYNC.RECONVERGENT B6 ;  /* 0x0000000000067941 */ /* 0x000fea0003800200 */
.L_x_14357:
        /* <DEDUP_REMOVED lines=31> */
.L_x_14437:
        /* <DEDUP_REMOVED lines=36> */
.L_x_14438:
        /* <DEDUP_REMOVED lines=17> */
.L_x_14439:
        /* <DEDUP_REMOVED lines=37> */
.L_x_14442:
        /* <DEDUP_REMOVED lines=18> */
.L_x_14443:
[----:B------:R-:W-:Y:S05]  /*6d60*/  BSYNC.RECONVERGENT B0 ;  /* 0x0000000000007941 */ /* 0x000fea0003800200 */
.L_x_14441:
        /* <DEDUP_REMOVED lines=38> */
.L_x_14445:
        /* <DEDUP_REMOVED lines=18> */
.L_x_14446:
[----:B------:R-:W-:Y:S05]  /*70f0*/  BSYNC.RECONVERGENT B0 ;  /* 0x0000000000007941 */ /* 0x000fea0003800200 */
.L_x_14444:
        /* <DEDUP_REMOVED lines=38> */
.L_x_14448:
        /* <DEDUP_REMOVED lines=18> */
.L_x_14449:
[----:B------:R-:W-:Y:S05]  /*7480*/  BSYNC.RECONVERGENT B0 ;  /* 0x0000000000007941 */ /* 0x000fea0003800200 */
.L_x_14447:
        /* <DEDUP_REMOVED lines=38> */
.L_x_14451:
        /* <DEDUP_REMOVED lines=18> */
.L_x_14452:
[----:B------:R-:W-:Y:S05]  /*7810*/  BSYNC.RECONVERGENT B0 ;  /* 0x0000000000007941 */ /* 0x000fea0003800200 */
.L_x_14450:
        /* <DEDUP_REMOVED lines=38> */
.L_x_14454:
        /* <DEDUP_REMOVED lines=18> */
.L_x_14455:
[----:B------:R-:W-:Y:S05]  /*7ba0*/  BSYNC.RECONVERGENT B0 ;  /* 0x0000000000007941 */ /* 0x000fea0003800200 */
.L_x_14453:
        /* <DEDUP_REMOVED lines=38> */
.L_x_14457:
        /* <DEDUP_REMOVED lines=18> */
.L_x_14458:
[----:B------:R-:W-:Y:S05]  /*7f30*/  BSYNC.RECONVERGENT B0 ;  /* 0x0000000000007941 */ /* 0x000fea0003800200 */
.L_x_14456:
        /* <DEDUP_REMOVED lines=38> */
.L_x_14460:
        /* <DEDUP_REMOVED lines=18> */
.L_x_14461:
[----:B------:R-:W-:Y:S05]  /*82c0*/  BSYNC.RECONVERGENT B0 ;  /* 0x0000000000007941 */ /* 0x000fea0003800200 */
.L_x_14459:
        /* <DEDUP_REMOVED lines=38> */
.L_x_14463:
        /* <DEDUP_REMOVED lines=18> */
.L_x_14464:
[----:B------:R-:W-:Y:S05]  /*8650*/  BSYNC.RECONVERGENT B0 ;  /* 0x0000000000007941 */ /* 0x000fea0003800200 */
.L_x_14462:
        /* <DEDUP_REMOVED lines=38> */
.L_x_14466:
        /* <DEDUP_REMOVED lines=18> */
.L_x_14467:
[----:B------:R-:W-:Y:S05]  /*89e0*/  BSYNC.RECONVERGENT B0 ;  /* 0x0000000000007941 */ /* 0x000fea0003800200 */
.L_x_14465:
        /* <DEDUP_REMOVED lines=38> */
.L_x_14469:
        /* <DEDUP_REMOVED lines=18> */
.L_x_14470:
[----:B------:R-:W-:Y:S05]  /*8d70*/  BSYNC.RECONVERGENT B0 ;  /* 0x0000000000007941 */ /* 0x000fea0003800200 */
.L_x_14468:
        /* <DEDUP_REMOVED lines=38> */
.L_x_14472:
        /* <DEDUP_REMOVED lines=18> */
.L_x_14473:
[----:B------:R-:W-:Y:S05]  /*9100*/  BSYNC.RECONVERGENT B0 ;  /* 0x0000000000007941 */ /* 0x000fea0003800200 */
.L_x_14471:
        /* <DEDUP_REMOVED lines=38> */
.L_x_14475:
        /* <DEDUP_REMOVED lines=18> */
.L_x_14476:
[----:B------:R-:W-:Y:S05]  /*9490*/  BSYNC.RECONVERGENT B0 ;  /* 0x0000000000007941 */ /* 0x000fea0003800200 */
.L_x_14474:
        /* <DEDUP_REMOVED lines=38> */
.L_x_14478:
        /* <DEDUP_REMOVED lines=18> */
.L_x_14479:
[----:B------:R-:W-:Y:S05]  /*9820*/  BSYNC.RECONVERGENT B0 ;  /* 0x0000000000007941 */ /* 0x000fea0003800200 */
.L_x_14477:
        /* <DEDUP_REMOVED lines=38> */
.L_x_14481:
        /* <DEDUP_REMOVED lines=18> */
.L_x_14482:
[----:B------:R-:W-:Y:S05]  /*9bb0*/  BSYNC.RECONVERGENT B0 ;  /* 0x0000000000007941 */ /* 0x000fea0003800200 */
.L_x_14480:
        /* <DEDUP_REMOVED lines=38> */
.L_x_14484:
        /* <DEDUP_REMOVED lines=18> */
.L_x_14485:
[----:B------:R-:W-:Y:S05]  /*9f40*/  BSYNC.RECONVERGENT B0 ;  /* 0x0000000000007941 */ /* 0x000fea0003800200 */
.L_x_14483:
        /* <DEDUP_REMOVED lines=38> */
.L_x_14487:
        /* <DEDUP_REMOVED lines=18> */
.L_x_14488:
[----:B------:R-:W-:Y:S05]  /*a2d0*/  BSYNC.RECONVERGENT B0 ;  /* 0x0000000000007941 */ /* 0x000fea0003800200 */
.L_x_14486:
        /* <DEDUP_REMOVED lines=38> */
.L_x_14490:
        /* <DEDUP_REMOVED lines=18> */
.L_x_14491:
[----:B------:R-:W-:Y:S05]  /*a660*/  BSYNC.RECONVERGENT B0 ;  /* 0x0000000000007941 */ /* 0x000fea0003800200 */
.L_x_14489:
        /* <DEDUP_REMOVED lines=38> */
.L_x_14493:
        /* <DEDUP_REMOVED lines=18> */
.L_x_14494:
[----:B------:R-:W-:Y:S05]  /*a9f0*/  BSYNC.RECONVERGENT B0 ;  /* 0x0000000000007941 */ /* 0x000fea0003800200 */
.L_x_14492:
        /* <DEDUP_REMOVED lines=38> */
.L_x_14496:
        /* <DEDUP_REMOVED lines=18> */
.L_x_14497:
[----:B------:R-:W-:Y:S05]  /*ad80*/  BSYNC.RECONVERGENT B0 ;  /* 0x0000000000007941 */ /* 0x000fea0003800200 */
.L_x_14495:
        /* <DEDUP_REMOVED lines=38> */
.L_x_14499:
        /* <DEDUP_REMOVED lines=18> */
.L_x_14500:
[----:B------:R-:W-:Y:S05]  /*b110*/  BSYNC.RECONVERGENT B0 ;  /* 0x0000000000007941 */ /* 0x000fea0003800200 */
.L_x_14498:
        /* <DEDUP_REMOVED lines=38> */
.L_x_14502:
        /* <DEDUP_REMOVED lines=18> */
.L_x_14503:
[----:B------:R-:W-:Y:S05]  /*b4a0*/  BSYNC.RECONVERGENT B0 ;  /* 0x0000000000007941 */ /* 0x000fea0003800200 */
.L_x_14501:
        /* <DEDUP_REMOVED lines=38> */
.L_x_14505:
        /* <DEDUP_REMOVED lines=18> */
.L_x_14506:
[----:B------:R-:W-:Y:S05]  /*b830*/  BSYNC.RECONVERGENT B0 ;  /* 0x0000000000007941 */ /* 0x000fea0003800200 */
.L_x_14504:
        /* <DEDUP_REMOVED lines=37> */
.L_x_14508:
        /* <DEDUP_REMOVED lines=16> */
.L_x_14509:
[----:B------:R-:W-:Y:S05]  /*bb90*/  BSYNC.RECONVERGENT B0 ;  /* 0x0000000000007941 */ /* 0x000fea0003800200 */
.L_x_14507:
        /* <DEDUP_REMOVED lines=33> */
.L_x_14511:
[----:B------:R-:W-:Y:S01]  /*bdb0*/  MOV R8, R6 ;  /* 0x0000000600087202 */ /* 0x000fe20000000f00 */
[----:B------:R-:W-:Y:S01]  /*bdc0*/  IMAD.MOV.U32 R10, RZ, RZ, R7 ;  /* 0x000000ffff0a7224 */ /* 0x000fe200078e0007 */
[----:B------:R-:W-:-:S07]  /*bdd0*/  MOV R9, 0xbdf0 ;  /* 0x0000bdf000097802 */ /* 0x000fce0000000f00 */
[----:B------:R-:W-:Y:S05]  /*bde0*/  CALL.REL.NOINC `($__internal_5_$__cuda_sm20_rem_u64) ;  /* 0x0000032000807944 */ /* 0x000fea0003c00000 */
[----:B------:R-:W-:Y:S01]  /*bdf0*/  MOV R4, R0 ;  /* 0x0000000000047202 */ /* 0x000fe20000000f00 */
[----:B------:R-:W-:-:S07]  /*be00*/  IMAD.MOV.U32 R5, RZ, RZ, R3 ;  /* 0x000000ffff057224 */ /* 0x000fce00078e0003 */
.L_x_14512:
[----:B------:R-:W-:Y:S05]  /*be10*/  BSYNC.RECONVERGENT B0 ;  /* 0x0000000000007941 */ /* 0x000fea0003800200 */
.L_x_14510:
[----:B------:R-:W0:Y:S01]  /*be20*/  LDCU.64 UR4, c[0x0][0x730] ;  /* 0x0000e600ff0477ac */ /* 0x000e220008000a00 */
[----:B------:R-:W-:Y:S01]  /*be30*/  MOV R3, R17 ;  /* 0x0000001100037202 */ /* 0x000fe20000000f00 */
[----:B0-----:R-:W-:Y:S02]  /*be40*/  IMAD R5, R5, UR4, RZ ;  /* 0x0000000405057c24 */ /* 0x001fe4000f8e02ff */
[----:B------:R-:W-:-:S04]  /*be50*/  IMAD.WIDE.U32 R2, R4, UR4, R2 ;  /* 0x0000000404027c25 */ /* 0x000fc8000f8e0002 */
[----:B------:R-:W-:-:S04]  /*be60*/  IMAD R5, R4, UR5, R5 ;  /* 0x0000000504057c24 */ /* 0x000fc8000f8e0205 */
[----:B------:R-:W-:-:S07]  /*be70*/  IMAD.IADD R17, R3, 0x1, R5 ;  /* 0x0000000103117824 */ /* 0x000fce00078e0205 */
.L_x_14440:
[----:B------:R-:W0:Y:S02]  /*be80*/  LDCU.64 UR4, c[0x0][0x738] ;  /* 0x0000e700ff0477ac */ /* 0x000e240008000a00 */
[----:B0-----:R-:W-:-:S04]  /*be90*/  LEA R4, P0, R2, UR4, 0x1 ;  /* 0x0000000402047c11 */ /* 0x001fc8000f8008ff */
[----:B------:R-:W-:-:S06]  /*bea0*/  LEA.HI.X R5, R2, UR5, R17, 0x1, P0 ;  /* 0x0000000502057c11 */ /* 0x000fcc00080f0c11 */
[----:B------:R-:W2:Y:S01]  /*beb0*/  LDG.E.U16 R5, desc[UR36][R4.64] ;  /* 0x0000002404057981 */ /* 0x000ea2000c1e1500 */
[----:B------:R-:W2:Y:S01]  /*bec0*/  LDC.64 R2, c[0x0][0x580] ;  /* 0x00016000ff027b82 */ /* 0x000ea20000000a00 */
[----:B------:R-:W-:Y:S02]  /*bed0*/  IADD3 R16, PT, PT, R16, 0x80, RZ ;  /* 0x0000008010107810 */ /* 0x000fe40007ffe0ff */
[----:B--2---:R1:W-:Y:S05]  /*bee0*/  STG.E.U16 desc[UR36][R2.64], R5 ;  /* 0x0000000502007986 */ /* 0x0043ea000c101524 */
.L_x_14436:
[----:B------:R-:W-:Y:S05]  /*bef0*/  BSYNC.RECONVERGENT B6 ;  /* 0x0000000000067941 */ /* 0x000fea0003800200 */
.L_x_14435:
        /* <DEDUP_REMOVED lines=31> */
.L_x_14515:
        /* <DEDUP_REMOVED lines=36> */
.L_x_14516:
        /* <DEDUP_REMOVED lines=17> */
.L_x_14517:
        /* <DEDUP_REMOVED lines=37> */
.L_x_14520:
        /* <DEDUP_REMOVED lines=18> */
.L_x_14521:
[----:B------:R-:W-:Y:S05]  /*c7b0*/  BSYNC.RECONVERGENT B0 ;  /* 0x0000000000007941 */ /* 0x000fea0003800200 */
.L_x_14519:
        /* <DEDUP_REMOVED lines=38> */
.L_x_14523:
        /* <DEDUP_REMOVED lines=18> */
.L_x_14524:
[----:B------:R-:W-:Y:S05]  /*cb40*/  BSYNC.RECONVERGENT B0 ;  /* 0x0000000000007941 */ /* 0x000fea0003800200 */
.L_x_14522:
        /* <DEDUP_REMOVED lines=38> */
.L_x_14526:
        /* <DEDUP_REMOVED lines=18> */
.L_x_14527:
[----:B------:R-:W-:Y:S05]  /*ced0*/  BSYNC.RECONVERGENT B0 ;  /* 0x0000000000007941 */ /* 0x000fea0003800200 */
.L_x_14525:
        /* <DEDUP_REMOVED lines=38> */
.L_x_14529:
        /* <DEDUP_REMOVED lines=18> */
.L_x_14530:
[----:B------:R-:W-:Y:S05]  /*d260*/  BSYNC.RECONVERGENT B0 ;  /* 0x0000000000007941 */ /* 0x000fea0003800200 */
.L_x_14528:
        /* <DEDUP_REMOVED lines=38> */
.L_x_14532:
        /* <DEDUP_REMOVED lines=18> */
.L_x_14533:
[----:B------:R-:W-:Y:S05]  /*d5f0*/  BSYNC.RECONVERGENT B0 ;  /* 0x0000000000007941 */ /* 0x000fea0003800200 */
.L_x_14531:
        /* <DEDUP_REMOVED lines=38> */
.L_x_14535:
        /* <DEDUP_REMOVED lines=18> */
.L_x_14536:
[----:B------:R-:W-:Y:S05]  /*d980*/  BSYNC.RECONVERGENT B0 ;  /* 0x0000000000007941 */ /* 0x000fea0003800200 */
.L_x_14534:
        /* <DEDUP_REMOVED lines=38> */
.L_x_14538:
        /* <DEDUP_REMOVED lines=18> */
.L_x_14539:
[----:B------:R-:W-:Y:S05]  /*dd10*/  BSYNC.RECONVERGENT B0 ;  /* 0x0000000000007941 */ /* 0x000fea0003800200 */
.L_x_14537:
        /* <DEDUP_REMOVED lines=38> */
.L_x_14541:
        /* <DEDUP_REMOVED lines=18> */
.L_x_14542:
[----:B------:R-:W-:Y:S05]  /*e0a0*/  BSYNC.RECONVERGENT B0 ;  /* 0x0000000000007941 */ /* 0x000fea0003800200 */
.L_x_14540:
        /* <DEDUP_REMOVED lines=38> */
.L_x_14544:
        /* <DEDUP_REMOVED lines=18> */
.L_x_14545:
[----:B------:R-:W-:Y:S05]  /*e430*/  BSYNC.RECONVERGENT B0 ;  /* 0x0000000000007941 */ /* 0x000fea0003800200 */
.L_x_14543:
        /* <DEDUP_REMOVED lines=38> */
.L_x_14547:
        /* <DEDUP_REMOVED lines=18> */
.L_x_14548:
[----:B------:R-:W-:Y:S05]  /*e7c0*/  BSYNC.RECONVERGENT B0 ;  /* 0x0000000000007941 */ /* 0x000fea0003800200 */
.L_x_14546:
        /* <DEDUP_REMOVED lines=38> */
.L_x_14550:
        /* <DEDUP_REMOVED lines=18> */
.L_x_14551:
[----:B------:R-:W-:Y:S05]  /*eb50*/  BSYNC.RECONVERGENT B0 ;  /* 0x0000000000007941 */ /* 0x000fea0003800200 */
.L_x_14549:
        /* <DEDUP_REMOVED lines=38> */
.L_x_14553:
        /* <DEDUP_REMOVED lines=18> */
.L_x_14554:
[----:B------:R-:W-:Y:S05]  /*eee0*/  BSYNC.RECONVERGENT B0 ;  /* 0x0000000000007941 */ /* 0x000fea0003800200 */
.L_x_14552:
        /* <DEDUP_REMOVED lines=38> */
.L_x_14556:
        /* <DEDUP_REMOVED lines=18> */
.L_x_14557:
[----:B------:R-:W-:Y:S05]  /*f270*/  BSYNC.RECONVERGENT B0 ;  /* 0x0000000000007941 */ /* 0x000fea0003800200 */
.L_x_14555:
        /* <DEDUP_REMOVED lines=38> */
.L_x_14559:
        /* <DEDUP_REMOVED lines=18> */
.L_x_14560:
[----:B------:R-:W-:Y:S05]  /*f600*/  BSYNC.RECONVERGENT B0 ;  /* 0x0000000000007941 */ /* 0x000fea0003800200 */
.L_x_14558:
        /* <DEDUP_REMOVED lines=38> */
.L_x_14562:
        /* <DEDUP_REMOVED lines=18> */
.L_x_14563:
[----:B------:R-:W-:Y:S05]  /*f990*/  BSYNC.RECONVERGENT B0 ;  /* 0x0000000000007941 */ /* 0x000fea0003800200 */
.L_x_14561:
        /* <DEDUP_REMOVED lines=38> */
.L_x_14565:
        /* <DEDUP_REMOVED lines=18> */
.L_x_14566:
[----:B------:R-:W-:Y:S05]  /*fd20*/  BSYNC.RECONVERGENT B0 ;  /* 0x0000000000007941 */ /* 0x000fea0003800200 */
.L_x_14564:
        /* <DEDUP_REMOVED lines=38> */
.L_x_14568:
        /* <DEDUP_REMOVED lines=18> */
.L_x_14569:
[----:B------:R-:W-:Y:S05]  /*100b0*/  BSYNC.RECONVERGENT B0 ;  /* 0x0000000000007941 */ /* 0x000fea0003800200 */
.L_x_14567:
        /* <DEDUP_REMOVED lines=38> */
.L_x_14571:
        /* <DEDUP_REMOVED lines=18> */
.L_x_14572:
[----:B------:R-:W-:Y:S05]  /*10440*/  BSYNC.RECONVERGENT B0 ;  /* 0x0000000000007941 */ /* 0x000fea0003800200 */
.L_x_14570:
        /* <DEDUP_REMOVED lines=38> */
.L_x_14574:
        /* <DEDUP_REMOVED lines=18> */
.L_x_14575:
[----:B------:R-:W-:Y:S05]  /*107d0*/  BSYNC.RECONVERGENT B0 ;  /* 0x0000000000007941 */ /* 0x000fea0003800200 */
.L_x_14573:
        /* <DEDUP_REMOVED lines=38> */
.L_x_14577:
        /* <DEDUP_REMOVED lines=18> */
.L_x_14578:
[----:B------:R-:W-:Y:S05]  /*10b60*/  BSYNC.RECONVERGENT B0 ;  /* 0x0000000000007941 */ /* 0x000fea0003800200 */
.L_x_14576:
        /* <DEDUP_REMOVED lines=38> */
.L_x_14580:
        /* <DEDUP_REMOVED lines=18> */
.L_x_14581:
[----:B------:R-:W-:Y:S05]  /*10ef0*/  BSYNC.RECONVERGENT B0 ;  /* 0x0000000000007941 */ /* 0x000fea0003800200 */
.L_x_14579:
        /* <DEDUP_REMOVED lines=38> */
.L_x_14583:
        /* <DEDUP_REMOVED lines=18> */
.L_x_14584:
[----:B------:R-:W-:Y:S05]  /*11280*/  BSYNC.RECONVERGENT B0 ;  /* 0x0000000000007941 */ /* 0x000fea0003800200 */
.L_x_14582:
        /* <DEDUP_REMOVED lines=37> */
.L_x_14586:
        /* <DEDUP_REMOVED lines=16> */
.L_x_14587:
[----:B------:R-:W-:Y:S05]  /*115e0*/  BSYNC.RECONVERGENT B0 ;  /* 0x0000000000007941 */ /* 0x000fea0003800200 */
.L_x_14585:
        /* <DEDUP_REMOVED lines=33> */
.L_x_14589:
[----:B------:R-:W-:Y:S01]  /*11800*/  IMAD.MOV.U32 R8, RZ, RZ, R6 ;  /* 0x000000ffff087224 */ /* 0x000fe200078e0006 */
[----:B------:R-:W-:Y:S02]  /*11810*/  MOV R10, R7 ;  /* 0x00000007000a7202 */ /* 0x000fe40000000f00 */
[----:B------:R-:W-:-:S07]  /*11820*/  MOV R9, 0x11840 ;  /* 0x0001184000097802 */ /* 0x000fce0000000f00 */
[----:B------:R-:W-:Y:S05]  /*11830*/  CALL.REL.NOINC `($__internal_5_$__cuda_sm20_rem_u64) ;  /* 0x000002c400ec7944 */ /* 0x000fea0003c00000 */
[----:B------:R-:W-:Y:S01]  /*11840*/  IMAD.MOV.U32 R4, RZ, RZ, R0 ;  /* 0x000000ffff047224 */ /* 0x000fe200078e0000 */
[----:B------:R-:W-:-:S07]  /*11850*/  MOV R5, R3 ;  /* 0x0000000300057202 */ /* 0x000fce0000000f00 */
.L_x_14590:
[----:B------:R-:W-:Y:S05]  /*11860*/  BSYNC.RECONVERGENT B0 ;  /* 0x0000000000007941 */ /* 0x000fea0003800200 */
.L_x_14588:
[----:B------:R-:W0:Y:S01]  /*11870*/  LDCU.64 UR4, c[0x0][0x730] ;  /* 0x0000e600ff0477ac */ /* 0x000e220008000a00 */
[----:B------:R-:W-:Y:S02]  /*11880*/  IMAD.MOV.U32 R3, RZ, RZ, R17 ;  /* 0x000000ffff037224 */ /* 0x000fe400078e0011 */
[----:B0-----:R-:W-:Y:S02]  /*11890*/  IMAD R5, R5, UR4, RZ ;  /* 0x0000000405057c24 */ /* 0x001fe4000f8e02ff */
[----:B------:R-:W-:-:S04]  /*118a0*/  IMAD.WIDE.U32 R2, R4, UR4, R2 ;  /* 0x0000000404027c25 */ /* 0x000fc8000f8e0002 */
[----:B------:R-:W-:-:S05]  /*118b0*/  IMAD R5, R4, UR5, R5 ;  /* 0x0000000504057c24 */ /* 0x000fca000f8e0205 */
[----:B------:R-:W-:-:S07]  /*118c0*/  IADD3 R17, PT, PT, R3, R5, RZ ;  /* 0x0000000503117210 */ /* 0x000fce0007ffe0ff */
.L_x_14518:
[----:B------:R-:W0:Y:S02]  /*118d0*/  LDCU.64 UR4, c[0x0][0x738] ;  /* 0x0000e700ff0477ac */ /* 0x000e240008000a00 */
[----:B0-----:R-:W-:-:S04]  /*118e0*/  LEA R4, P0, R2, UR4, 0x1 ;  /* 0x0000000402047c11 */ /* 0x001fc8000f8008ff */
[----:B------:R-:W-:-:S06]  /*118f0*/  LEA.HI.X R5, R2, UR5, R17, 0x1, P0 ;  /* 0x0000000502057c11 */ /* 0x000fcc00080f0c11 */
[----:B------:R-:W2:Y:S01]  /*11900*/  LDG.E.U16 R5, desc[UR36][R4.64] ;  /* 0x0000002404057981 */ /* 0x000ea2000c1e1500 */
[----:B------:R-:W2:Y:S01]  /*11910*/  LDC.64 R2, c[0x0][0x580] ;  /* 0x00016000ff027b82 */ /* 0x000ea20000000a00 */
[----:B------:R-:W-:Y:S02]  /*11920*/  VIADD R16, R16, 0x80 ;  /* 0x0000008010107836 */ /* 0x000fe40000000000 */
[----:B--2---:R2:W-:Y:S05]  /*11930*/  STG.E.U16 desc[UR36][R2.64], R5 ;  /* 0x0000000502007986 */ /* 0x0045ea000c101524 */
.L_x_14514:
[----:B------:R-:W-:Y:S05]  /*11940*/  BSYNC.RECONVERGENT B6 ;  /* 0x0000000000067941 */ /* 0x000fea0003800200 */
.L_x_14513:
        /* <DEDUP_REMOVED lines=30> */
.L_x_14591:
        /* <DEDUP_REMOVED lines=36> */
.L_x_14592:
        /* <DEDUP_REMOVED lines=17> */
.L_x_14593:
        /* <DEDUP_REMOVED lines=37> */
.L_x_14596:
        /* <DEDUP_REMOVED lines=18> */
.L_x_14597:
[----:B------:R-:W-:Y:S05]  /*121f0*/  BSYNC.RECONVERGENT B0 ;  /* 0x0000000000007941 */ /* 0x000fea0003800200 */
.L_x_14595:
        /* <DEDUP_REMOVED lines=37> */
.L_x_14599:
        /* <DEDUP_REMOVED lines=18> */
.L_x_14600:
[----:B------:R-:W-:Y:S05]  /*12570*/  BSYNC.RECONVERGENT B0 ;  /* 0x0000000000007941 */ /* 0x000fea0003800200 */
.L_x_14598:
        /* <DEDUP_REMOVED lines=37> */
.L_x_14602:
        /* <DEDUP_REMOVED lines=18> */
.L_x_14603:
[----:B------:R-:W-:Y:S05]  /*128f0*/  BSYNC.RECONVERGENT B0 ;  /* 0x0000000000007941 */ /* 0x000fea0003800200 */
.L_x_14601:
        /* <DEDUP_REMOVED lines=37> */
.L_x_14605:
        /* <DEDUP_REMOVED lines=18> */
.L_x_14606:
[----:B------:R-:W-:Y:S05]  /*12c70*/  BSYNC.RECONVERGENT B0 ;  /* 0x0000000000007941 */ /* 0x000fea0003800200 */
.L_x_14604:
        /* <DEDUP_REMOVED lines=37> */
.L_x_14608:
        /* <DEDUP_REMOVED lines=18> */
.L_x_14609:
[----:B------:R-:W-:Y:S05]  /*12ff0*/  BSYNC.RECONVERGENT B0 ;  /* 0x0000000000007941 */ /* 0x000fea0003800200 */
.L_x_14607:
        /* <DEDUP_REMOVED lines=37> */
.L_x_14611:
        /* <DEDUP_REMOVED lines=18> */
.L_x_14612:
[----:B------:R-:W-:Y:S05]  /*13370*/  BSYNC.RECONVERGENT B0 ;  /* 0x0000000000007941 */ /* 0x000fea0003800200 */
.L_x_14610:
        /* <DEDUP_REMOVED lines=37> */
.L_x_14614:
        /* <DEDUP_REMOVED lines=18> */
.L_x_14615:
[----:B------:R-:W-:Y:S05]  /*136f0*/  BSYNC.RECONVERGENT B0 ;  /* 0x0000000000007941 */ /* 0x000fea0003800200 */
.L_x_14613:
        /* <DEDUP_REMOVED lines=37> */
.L_x_14617:
        /* <DEDUP_REMOVED lines=18> */
.L_x_14618:
[----:B------:R-:W-:Y:S05]  /*13a70*/  BSYNC.RECONVERGENT B0 ;  /* 0x0000000000007941 */ /* 0x000fea0003800200 */
.L_x_14616:
        /* <DEDUP_REMOVED lines=37> */
.L_x_14620:
        /* <DEDUP_REMOVED lines=18> */
.L_x_14621:
[----:B------:R-:W-:Y:S05]  /*13df0*/  BSYNC.RECONVERGENT B0 ;  /* 0x0000000000007941 */ /* 0x000fea0003800200 */
.L_x_14619:
        /* <DEDUP_REMOVED lines=37> */
.L_x_14623:
        /* <DEDUP_REMOVED lines=18> */
.L_x_14624:
[----:B------:R-:W-:Y:S05]  /*14170*/  BSYNC.RECONVERGENT B0 ;  /* 0x0000000000007941 */ /* 0x000fea0003800200 */
.L_x_14622:
        /* <DEDUP_REMOVED lines=37> */
.L_x_14626:
        /* <DEDUP_REMOVED lines=18> */
.L_x_14627:
[----:B------:R-:W-:Y:S05]  /*144f0*/  BSYNC.RECONVERGENT B0 ;  /* 0x0000000000007941 */ /* 0x000fea0003800200 */
.L_x_14625:
        /* <DEDUP_REMOVED lines=37> */
.L_x_14629:
        /* <DEDUP_REMOVED lines=18> */
.L_x_14630:
[----:B------:R-:W-:Y:S05]  /*14870*/  BSYNC.RECONVERGENT B0 ;  /* 0x0000000000007941 */ /* 0x000fea0003800200 */
.L_x_14628:
        /* <DEDUP_REMOVED lines=37> */
.L_x_14632:
        /* <DEDUP_REMOVED lines=18> */
.L_x_14633:
[----:B------:R-:W-:Y:S05]  /*14bf0*/  BSYNC.RECONVERGENT B0 ;  /* 0x0000000000007941 */ /* 0x000fea0003800200 */
.L_x_14631:
        /* <DEDUP_REMOVED lines=37> */
.L_x_14635:
        /* <DEDUP_REMOVED lines=18> */
.L_x_14636:
[----:B------:R-:W-:Y:S05]  /*14f70*/  BSYNC.RECONVERGENT B0 ;  /* 0x0000000000007941 */ /* 0x000fea0003800200 */
.L_x_14634:
        /* <DEDUP_REMOVED lines=37> */
.L_x_14638:
        /* <DEDUP_REMOVED lines=18> */
.L_x_14639:
[----:B------:R-:W-:Y:S05]  /*152f0*/  BSYNC.RECONVERGENT B0 ;  /* 0x0000000000007941 */ /* 0x000fea0003800200 */
.L_x_14637:
        /* <DEDUP_REMOVED lines=37> */
.L_x_14641:
        /* <DEDUP_REMOVED lines=18> */
.L_x_14642:
[----:B------:R-:W-:Y:S05]  /*15670*/  BSYNC.RECONVERGENT B0 ;  /* 0x0000000000007941 */ /* 0x000fea0003800200 */
.L_x_14640:
        /* <DEDUP_REMOVED lines=37> */
.L_x_14644:
        /* <DEDUP_REMOVED lines=18> */
.L_x_14645:
[----:B------:R-:W-:Y:S05]  /*159f0*/  BSYNC.RECONVERGENT B0 ;  /* 0x0000000000007941 */ /* 0x000fea0003800200 */
.L_x_14643:
        /* <DEDUP_REMOVED lines=37> */
.L_x_14647:
        /* <DEDUP_REMOVED lines=18> */
.L_x_14648:
[----:B------:R-:W-:Y:S05]  /*15d70*/  BSYNC.RECONVERGENT B0 ;  /* 0x0000000000007941 */ /* 0x000fea0003800200 */
.L_x_14646:
        /* <DEDUP_REMOVED lines=37> */
.L_x_14650:
        /* <DEDUP_REMOVED lines=18> */
.L_x_14651:
[----:B------:R-:W-:Y:S05]  /*160f0*/  BSYNC.RECONVERGENT B0 ;  /* 0x0000000000007941 */ /* 0x000fea0003800200 */
.L_x_14649:
        /* <DEDUP_REMOVED lines=37> */
.L_x_14653:
        /* <DEDUP_REMOVED lines=18> */
.L_x_14654:
[----:B------:R-:W-:Y:S05]  /*16470*/  BSYNC.RECONVERGENT B0 ;  /* 0x0000000000007941 */ /* 0x000fea0003800200 */
.L_x_14652:
        /* <DEDUP_REMOVED lines=37> */
.L_x_14656:
        /* <DEDUP_REMOVED lines=18> */
.L_x_14657:
[----:B------:R-:W-:Y:S05]  /*167f0*/  BSYNC.RECONVERGENT B0 ;  /* 0x0000000000007941 */ /* 0x000fea0003800200 */
.L_x_14655:
        /* <DEDUP_REMOVED lines=37> */
.L_x_14659:
        /* <DEDUP_REMOVED lines=18> */
.L_x_14660:
[----:B------:R-:W-:Y:S05]  /*16b70*/  BSYNC.RECONVERGENT B0 ;  /* 0x0000000000007941 */ /* 0x000fea0003800200 */
.L_x_14658:
        /* <DEDUP_REMOVED lines=36> */
.L_x_14662:
        /* <DEDUP_REMOVED lines=16> */
.L_x_14663:
[----:B------:R-:W-:Y:S05]  /*16ec0*/  BSYNC.RECONVERGENT B0 ;  /* 0x0000000000007941 */ /* 0x000fea0003800200 */
.L_x_14661:
        /* <DEDUP_REMOVED lines=32> */
.L_x_14665:
[----:B------:R-:W-:Y:S01]  /*170d0*/  IMAD.MOV.U32 R8, RZ, RZ, R6 ;  /* 0x000000ffff087224 */ /* 0x000fe200078e0006 */
[----:B------:R-:W-:Y:S02]  /*170e0*/  MOV R10, R7 ;  /* 0x00000007000a7202 */ /* 0x000fe40000000f00 */
[----:B------:R-:W-:-:S07]  /*170f0*/  MOV R9, 0x17110 ;  /* 0x0001711000097802 */ /* 0x000fce0000000f00 */
[----:B------:R-:W-:Y:S05]  /*17100*/  CALL.REL.NOINC `($__internal_5_$__cuda_sm20_rem_u64) ;  /* 0x0000026c00b87944 */ /* 0x000fea0003c00000 */
[----:B------:R-:W-:-:S07]  /*17110*/  IMAD.MOV.U32 R2, RZ, RZ, R0 ;  /* 0x000000ffff027224 */ /* 0x000fce00078e0000 */
.L_x_14666:
[----:B------:R-:W-:Y:S05]  /*17120*/  BSYNC.RECONVERGENT B0 ;  /* 0x0000000000007941 */ /* 0x000fea0003800200 */
.L_x_14664:
[----:B------:R-:W0:Y:S02]  /*17130*/  LDCU.64 UR4, c[0x0][0x730] ;  /* 0x0000e600ff0477ac */ /* 0x000e240008000a00 */
[----:B0-----:R-:W-:Y:S02]  /*17140*/  IMAD R3, R3, UR4, RZ ;  /* 0x0000000403037c24 */ /* 0x001fe4000f8e02ff */
[----:B------:R-:W-:-:S04]  /*17150*/  IMAD.WIDE.U32 R16, R2, UR4, R16 ;  /* 0x0000000402107c25 */ /* 0x000fc8000f8e0010 */
[----:B------:R-:W-:-:S05]  /*17160*/  IMAD R3, R2, UR5, R3 ;  /* 0x0000000502037c24 */ /* 0x000fca000f8e0203 */
[----:B------:R-:W-:-:S07]  /*17170*/  IADD3 R17, PT, PT, R17, R3, RZ ;  /* 0x0000000311117210 */ /* 0x000fce0007ffe0ff */
.L_x_14594:
[----:B------:R-:W0:Y:S02]  /*17180*/  LDCU.64 UR4, c[0x0][0x738] ;  /* 0x0000e700ff0477ac */ /* 0x000e240008000a00 */
[----:B0-----:R-:W-:-:S04]  /*17190*/  LEA R2, P0, R16, UR4, 0x1 ;  /* 0x0000000410027c11 */ /* 0x001fc8000f8008ff */
[----:B------:R-:W-:-:S06]  /*171a0*/  LEA.HI.X R3, R16, UR5, R17, 0x1, P0 ;  /* 0x0000000510037c11 */ /* 0x000fcc00080f0c11 */
[----:B------:R-:W2:Y:S01]  /*171b0*/  LDG.E.U16 R3, desc[UR36][R2.64] ;  /* 0x0000002402037981 */ /* 0x000ea2000c1e1500 */
[----:B------:R-:W2:Y:S03]  /*171c0*/  LDC.64 R4, c[0x0][0x580] ;  /* 0x00016000ff047b82 */ /* 0x000ea60000000a00 */
[----:B--2---:R-:W-:Y:S01]  /*171d0*/  STG.E.U16 desc[UR36][R4.64], R3 ;  /* 0x0000000304007986 */ /* 0x004fe2000c101524 */
[----:B------:R-:W-:Y:S05]  /*171e0*/  EXIT ;  /* 0x000000000000794d */ /* 0x000fea0003800000 */
.L_x_14345:
        /* <DEDUP_REMOVED lines=31> */
.L_x_14669:
        /* <DEDUP_REMOVED lines=14> */
.L_x_14668:
[----:B------:R-:W-:Y:S05]  /*174c0*/  BSYNC.RECONVERGENT B6 ;  /* 0x0000000000067941 */ /* 0x000fea0003800200 */
.L_x_14667:
        /* <DEDUP_REMOVED lines=31> */
.L_x_14672:
        /* <DEDUP_REMOVED lines=14> */
.L_x_14671:
[----:B------:R-:W-:Y:S05]  /*177a0*/  BSYNC.RECONVERGENT B6 ;  /* 0x0000000000067941 */ /* 0x000fea0003800200 */
.L_x_14670:
        /* <DEDUP_REMOVED lines=31> */
.L_x_14675:
        /* <DEDUP_REMOVED lines=14> */
.L_x_14674:
[----:B------:R-:W-:Y:S05]  /*17a80*/  BSYNC.RECONVERGENT B6 ;  /* 0x0000000000067941 */ /* 0x000fea0003800200 */
.L_x_14673:
        /* <DEDUP_REMOVED lines=30> */
.L_x_14676:
        /* <DEDUP_REMOVED lines=14> */
.L_x_14344:
        /* <DEDUP_REMOVED lines=311> */
.L_x_14681:
        /* <DEDUP_REMOVED lines=29> */
.L_x_14683:
[----:B------:R-:W-:Y:S05]  /*19290*/  BSYNC.RECONVERGENT B7 ;  /* 0x0000000000077941 */ /* 0x000fea0003800200 */
.L_x_14682:
[----:B------:R-:W0:Y:S01]  /*192a0*/  LDC.64 R4, c[0x0][0x738] ;  /* 0x0001ce00ff047b82 */ /* 0x000e220000000a00 */
[----:B------:R-:W1:Y:S01]  /*192b0*/  LDCU.64 UR4, c[0x0][0x580] ;  /* 0x0000b000ff0477ac */ /* 0x000e620008000a00 */
[----:B0-----:R-:W2:Y:S01]  /*192c0*/  LDG.E.U16 R5, desc[UR36][R4.64] ;  /* 0x0000002404057981 */ /* 0x001ea2000c1e1500 */
[----:B-1----:R-:W-:Y:S02]  /*192d0*/  IADD3 R2, P0, PT, R19, UR4, RZ ;  /* 0x0000000413027c10 */ /* 0x002fe4000ff1e0ff */
[----:B------:R-:W-:-:S03]  /*192e0*/  IADD3 R16, PT, PT, R16, 0x80, RZ ;  /* 0x0000008010107810 */ /* 0x000fc60007ffe0ff */
[----:B------:R-:W-:-:S05]  /*192f0*/  IMAD.X R3, RZ, RZ, UR5, P0 ;  /* 0x00000005ff037e24 */ /* 0x000fca00080e06ff */
[----:B--2---:R0:W-:Y:S03]  /*19300*/  STG.E.U16 desc[UR36][R2.64], R5 ;  /* 0x0000000502007986 */ /* 0x0041e6000c101524 */
.L_x_14680:
[----:B------:R-:W-:Y:S05]  /*19310*/  BSYNC.RECONVERGENT B6 ;  /* 0x0000000000067941 */ /* 0x000fea0003800200 */
.L_x_14679:
        /* <DEDUP_REMOVED lines=303> */
.L_x_14686:
        /* <DEDUP_REMOVED lines=29> */
.L_x_14688:
[----:B------:R-:W-:Y:S05]  /*1a7e0*/  BSYNC.RECONVERGENT B7 ;  /* 0x0000000000077941 */ /* 0x000fea0003800200 */
.L_x_14687:
[----:B------:R-:W0:Y:S01]  /*1a7f0*/  LDC.64 R4, c[0x0][0x738] ;  /* 0x0001ce00ff047b82 */ /* 0x000e220000000a00 */
[----:B------:R-:W1:Y:S01]  /*1a800*/  LDCU.64 UR4, c[0x0][0x580] ;  /* 0x0000b000ff0477ac */ /* 0x000e620008000a00 */
[----:B0-----:R-:W2:Y:S01]  /*1a810*/  LDG.E.U16 R5, desc[UR36][R4.64] ;  /* 0x0000002404057981 */ /* 0x001ea2000c1e1500 */
[----:B-1----:R-:W-:Y:S01]  /*1a820*/  IADD3 R2, P0, PT, R19, UR4, RZ ;  /* 0x0000000413027c10 */ /* 0x002fe2000ff1e0ff */
[----:B------:R-:W-:-:S03]  /*1a830*/  VIADD R16, R16, 0x80 ;  /* 0x0000008010107836 */ /* 0x000fc60000000000 */
[----:B------:R-:W-:-:S05]  /*1a840*/  IADD3.X R3, PT, PT, RZ, UR5, RZ, P0, !PT ;  /* 0x00000005ff037c10 */ /* 0x000fca00087fe4ff */
[----:B--2---:R1:W-:Y:S04]  /*1a850*/  STG.E.U16 desc[UR36][R2.64], R5 ;  /* 0x0000000502007986 */ /* 0x0043e8000c101524 */
.L_x_14685:
[----:B------:R-:W-:Y:S05]  /*1a860*/  BSYNC.RECONVERGENT B6 ;  /* 0x0000000000067941 */ /* 0x000fea0003800200 */
.L_x_14684:
        /* <DEDUP_REMOVED lines=303> */
.L_x_14691:
        /* <DEDUP_REMOVED lines=29> */
.L_x_14693:
[----:B------:R-:W-:Y:S05]  /*1bd30*/  BSYNC.RECONVERGENT B7 ;  /* 0x0000000000077941 */ /* 0x000fea0003800200 */
.L_x_14692:
[----:B------:R-:W0:Y:S01]  /*1bd40*/  LDC.64 R4, c[0x0][0x738] ;  /* 0x0001ce00ff047b82 */ /* 0x000e220000000a00 */
[----:B------:R-:W1:Y:S01]  /*1bd50*/  LDCU.64 UR4, c[0x0][0x580] ;  /* 0x0000b000ff0477ac */ /* 0x000e620008000a00 */
[----:B0-----:R-:W2:Y:S01]  /*1bd60*/  LDG.E.U16 R5, desc[UR36][R4.64] ;  /* 0x0000002404057981 */ /* 0x001ea2000c1e1500 */
[----:B-1----:R-:W-:Y:S02]  /*1bd70*/  IADD3 R2, P0, PT, R19, UR4, RZ ;  /* 0x0000000413027c10 */ /* 0x002fe4000ff1e0ff */
[----:B------:R-:W-:-:S03]  /*1bd80*/  IADD3 R16, PT, PT, R16, 0x80, RZ ;  /* 0x0000008010107810 */ /* 0x000fc60007ffe0ff */
[----:B------:R-:W-:-:S05]  /*1bd90*/  IMAD.X R3, RZ, RZ, UR5, P0 ;  /* 0x00000005ff037e24 */ /* 0x000fca00080e06ff */
[----:B--2---:R2:W-:Y:S03]  /*1bda0*/  STG.E.U16 desc[UR36][R2.64], R5 ;  /* 0x0000000502007986 */ /* 0x0045e6000c101524 */
.L_x_14690:
[----:B------:R-:W-:Y:S05]  /*1bdb0*/  BSYNC.RECONVERGENT B6 ;  /* 0x0000000000067941 */ /* 0x000fea0003800200 */
.L_x_14689:
        /* <DEDUP_REMOVED lines=302> */
.L_x_14694:
        /* <DEDUP_REMOVED lines=31> */
.L_x_14696:
[----:B------:R-:W-:Y:S05]  /*1d290*/  BSYNC.RECONVERGENT B6 ;  /* 0x0000000000067941 */ /* 0x000fea0003800200 */
.L_x_14695:
[----:B------:R-:W0:Y:S02]  /*1d2a0*/  LDC.64 R2, c[0x0][0x738] ;  /* 0x0001ce00ff027b82 */ /* 0x000e240000000a00 */
[----:B0-----:R-:W2:Y:S04]  /*1d2b0*/  LDG.E.U16 R3, desc[UR36][R2.64] ;  /* 0x0000002402037981 */ /* 0x001ea8000c1e1500 */
[----:B--2---:R-:W-:Y:S01]  /*1d2c0*/  STG.E.U16 desc[UR36][R16.64], R3 ;  /* 0x0000000310007986 */ /* 0x004fe2000c101524 */
[----:B------:R-:W-:Y:S05]  /*1d2d0*/  EXIT ;  /* 0x000000000000794d */ /* 0x000fea0003800000 */
.L_x_14678:
        /* <DEDUP_REMOVED lines=309> */
.L_x_14699:
        /* <DEDUP_REMOVED lines=29> */
.L_x_14701:
[----:B------:R-:W-:Y:S05]  /*1e800*/  BSYNC.RECONVERGENT B7 ;  /* 0x0000000000077941 */ /* 0x000fea0003800200 */
.L_x_14700:
        /* <DEDUP_REMOVED lines=36> */
.L_x_14703:
        /* <DEDUP_REMOVED lines=17> */
.L_x_14704:
[----:B------:R-:W-:Y:S05]  /*1eb60*/  BSYNC.RECONVERGENT B0 ;  /* 0x0000000000007941 */ /* 0x000fea0003800200 */
.L_x_14702:
        /* <DEDUP_REMOVED lines=37> */
.L_x_14707:
        /* <DEDUP_REMOVED lines=18> */
.L_x_14708:
[----:B------:R-:W-:Y:S05]  /*1eee0*/  BSYNC.RECONVERGENT B0 ;  /* 0x0000000000007941 */ /* 0x000fea0003800200 */
.L_x_14706:
        /* <DEDUP_REMOVED lines=37> */
.L_x_14710:
        /* <DEDUP_REMOVED lines=18> */
.L_x_14711:
[----:B------:R-:W-:Y:S05]  /*1f260*/  BSYNC.RECONVERGENT B0 ;  /* 0x0000000000007941 */ /* 0x000fea0003800200 */
.L_x_14709:
        /* <DEDUP_REMOVED lines=37> */
.L_x_14713:
        /* <DEDUP_REMOVED lines=18> */
.L_x_14714:
[----:B------:R-:W-:Y:S05]  /*1f5e0*/  BSYNC.RECONVERGENT B0 ;  /* 0x0000000000007941 */ /* 0x000fea0003800200 */
.L_x_14712:
        /* <DEDUP_REMOVED lines=37> */
.L_x_14716:
[----:B------:R-:W0:Y:S01]  /*1f840*/  LDCU.64 UR4, c[0x0][0x5c8] ;  /* 0x0000b900ff0477ac */ /* 0x000e220008000a00 */
[----:B------:R-:W-:Y:S02]  /*1f850*/  MOV R10, R12 ;  /* 0x0000000c000a7202 */ /* 0x000fe40000000f00 */
        /* <DEDUP_REMOVED lines=16> */
.L_x_14717:
[----:B------:R-:W-:Y:S05]  /*1f960*/  BSYNC.RECONVERGENT B0 ;  /* 0x0000000000007941 */ /* 0x000fea0003800200 */
.L_x_14715:
        /* <DEDUP_REMOVED lines=37> */
.L_x_14719:
[----:B------:R-:W0:Y:S01]  /*1fbc0*/  LDCU.64 UR4, c[0x0][0x5d0] ;  /* 0x0000ba00ff0477ac */ /* 0x000e220008000a00 */
[----:B------:R-:W-:Y:S02]  /*1fbd0*/  MOV R10, R12 ;  /* 0x0000000c000a7202 */ /* 0x000fe40000000f00 */
[----:B------:R-:W-:Y:S02]  /*1fbe0*/  MOV R9, R13 ;  /* 0x0000000d00097202 */ /* 0x000fe40000000f00 */
[----:B------:R-:W-:Y:S01]  /*1fbf0*/  MOV R0, 0x1fc30 ;  /* 0x0001fc3000007802 */ /* 0x000fe20000000f00 */
[----:B0-----:R-:W-:Y:S01]  /*1fc00*/  IMAD.U32 R4, RZ, RZ, UR4 ;  /* 0x00000004ff047e24 */ /* 0x001fe2000f8e00ff */
[----:B------:R-:W-:-:S07]  /*1fc10*/  MOV R3, UR5 ;  /* 0x0000000500037c02 */ /* 0x000fce0008000f00 */
[----:B------:R-:W-:Y:S05]  /*1fc20*/  CALL.REL.NOINC `($__internal_4_$__cuda_sm20_div_u64) ;  /* 0x000001dc00dc7944 */ /* 0x000fea0003c00000 */
        /* <DEDUP_REMOVED lines=11> */
.L_x_14720:
[----:B------:R-:W-:Y:S05]  /*1fce0*/  BSYNC.RECONVERGENT B0 ;  /* 0x0000000000007941 */ /* 0x000fea0003800200 */
.L_x_14718:
        /* <DEDUP_REMOVED lines=37> */
.L_x_14722:
[----:B------:R-:W0:Y:S01]  /*1ff40*/  LDCU.64 UR4, c[0x0][0x5d8] ;  /* 0x0000bb00ff0477ac */ /* 0x000e220008000a00 */
[----:B------:R-:W-:Y:S01]  /*1ff50*/  IMAD.MOV.U32 R10, RZ, RZ, R12 ;  /* 0x000000ffff0a7224 */ /* 0x000fe200078e000c */
[----:B------:R-:W-:Y:S01]  /*1ff60*/  MOV R0, 0x1ffb0 ;  /* 0x0001ffb000007802 */ /* 0x000fe20000000f00 */
[----:B------:R-:W-:Y:S01]  /*1ff70*/  IMAD.MOV.U32 R9, RZ, RZ, R13 ;  /* 0x000000ffff097224 */ /* 0x000fe200078e000d */
[----:B0-----:R-:W-:Y:S02]  /*1ff80*/  MOV R4, UR4 ;  /* 0x0000000400047c02 */ /* 0x001fe40008000f00 */
[----:B------:R-:W-:-:S07]  /*1ff90*/  MOV R3, UR5 ;  /* 0x0000000500037c02 */ /* 0x000fce0008000f00 */
[----:B------:R-:W-:Y:S05]  /*1ffa0*/  CALL.REL.NOINC `($__internal_4_$__cuda_sm20_div_u64) ;  /* 0x000001d800fc7944 */ /* 0x000fea0003c00000 */
        /* <DEDUP_REMOVED lines=11> */
.L_x_14723:
[----:B------:R-:W-:Y:S05]  /*20060*/  BSYNC.RECONVERGENT B0 ;  /* 0x0000000000007941 */ /* 0x000fea0003800200 */
.L_x_14721:
        /* <DEDUP_REMOVED lines=37> */
.L_x_14725:
        /* <DEDUP_REMOVED lines=18> */
.L_x_14726:
[----:B------:R-:W-:Y:S05]  /*203e0*/  BSYNC.RECONVERGENT B0 ;  /* 0x0000000000007941 */ /* 0x000fea0003800200 */
.L_x_14724:
        /* <DEDUP_REMOVED lines=37> */
.L_x_14728:
        /* <DEDUP_REMOVED lines=18> */
.L_x_14729:
[----:B------:R-:W-:Y:S05]  /*20760*/  BSYNC.RECONVERGENT B0 ;  /* 0x0000000000007941 */ /* 0x000fea0003800200 */
.L_x_14727:
        /* <DEDUP_REMOVED lines=37> */
.L_x_14731:
        /* <DEDUP_REMOVED lines=18> */
.L_x_14732:
[----:B------:R-:W-:Y:S05]  /*20ae0*/  BSYNC.RECONVERGENT B0 ;  /* 0x0000000000007941 */ /* 0x000fea0003800200 */
.L_x_14730:
        /* <DEDUP_REMOVED lines=37> */
.L_x_14734:
        /* <DEDUP_REMOVED lines=18> */
.L_x_14735:
[----:B------:R-:W-:Y:S05]  /*20e60*/  BSYNC.RECONVERGENT B0 ;  /* 0x0000000000007941 */ /* 0x000fea0003800200 */
.L_x_14733:
        /* <DEDUP_REMOVED lines=37> */
.L_x_14737:
        /* <DEDUP_REMOVED lines=18> */
.L_x_14738:
[----:B------:R-:W-:Y:S05]  /*211e0*/  BSYNC.RECONVERGENT B0 ;  /* 0x0000000000007941 */ /* 0x000fea0003800200 */
.L_x_14736:
        /* <DEDUP_REMOVED lines=37> */
.L_x_14740:
        /* <DEDUP_REMOVED lines=18> */
.L_x_14741:
[----:B------:R-:W-:Y:S05]  /*21560*/  BSYNC.RECONVERGENT B0 ;  /* 0x0000000000007941 */ /* 0x000fea0003800200 */
.L_x_14739:
        /* <DEDUP_REMOVED lines=37> */
.L_x_14743:
        /* <DEDUP_REMOVED lines=18> */
.L_x_14744:
[----:B------:R-:W-:Y:S05]  /*218e0*/  BSYNC.RECONVERGENT B0 ;  /* 0x0000000000007941 */ /* 0x000fea0003800200 */
.L_x_14742:
        /* <DEDUP_REMOVED lines=37> */
.L_x_14746:
        /* <DEDUP_REMOVED lines=18> */
.L_x_14747:
[----:B------:R-:W-:Y:S05]  /*21c60*/  BSYNC.RECONVERGENT B0 ;  /* 0x0000000000007941 */ /* 0x000fea0003800200 */
.L_x_14745:
        /* <DEDUP_REMOVED lines=37> */
.L_x_14749:
        /* <DEDUP_REMOVED lines=18> */
.L_x_14750:
[----:B------:R-:W-:Y:S05]  /*21fe0*/  BSYNC.RECONVERGENT B0 ;  /* 0x0000000000007941 */ /* 0x000fea0003800200 */
.L_x_14748:
        /* <DEDUP_REMOVED lines=37> */
.L_x_14752:
        /* <DEDUP_REMOVED lines=18> */
.L_x_14753:
[----:B------:R-:W-:Y:S05]  /*22360*/  BSYNC.RECONVERGENT B0 ;  /* 0x0000000000007941 */ /* 0x000fea0003800200 */
.L_x_14751:
        /* <DEDUP_REMOVED lines=37> */
.L_x_14755:
        /* <DEDUP_REMOVED lines=18> */
.L_x_14756:
[----:B------:R-:W-:Y:S05]  /*226e0*/  BSYNC.RECONVERGENT B0 ;  /* 0x0000000000007941 */ /* 0x000fea0003800200 */
.L_x_14754:
        /* <DEDUP_REMOVED lines=37> */
.L_x_14758:
        /* <DEDUP_REMOVED lines=18> */
.L_x_14759:
[----:B------:R-:W-:Y:S05]  /*22a60*/  BSYNC.RECONVERGENT B0 ;  /* 0x0000000000007941 */ /* 0x000fea0003800200 */
.L_x_14757:
        /* <DEDUP_REMOVED lines=37> */
.L_x_14761:
        /* <DEDUP_REMOVED lines=18> */
.L_x_14762:
[----:B------:R-:W-:Y:S05]  /*22de0*/  BSYNC.RECONVERGENT B0 ;  /* 0x0000000000007941 */ /* 0x000fea0003800200 */
.L_x_14760:
        /* <DEDUP_REMOVED lines=37> */
.L_x_14764:
        /* <DEDUP_REMOVED lines=18> */
.L_x_14765:
[----:B------:R-:W-:Y:S05]  /*23160*/  BSYNC.RECONVERGENT B0 ;  /* 0x0000000000007941 */ /* 0x000fea0003800200 */
.L_x_14763:
        /* <DEDUP_REMOVED lines=37> */
.L_x_14767:
        /* <DEDUP_REMOVED lines=18> */
.L_x_14768:
[----:B------:R-:W-:Y:S05]  /*234e0*/  BSYNC.RECONVERGENT B0 ;  /* 0x0000000000007941 */ /* 0x000fea0003800200 */
.L_x_14766:
        /* <DEDUP_REMOVED lines=37> */
.L_x_14770:
        /* <DEDUP_REMOVED lines=18> */
.L_x_14771:
[----:B------:R-:W-:Y:S05]  /*23860*/  BSYNC.RECONVERGENT B0 ;  /* 0x0000000000007941 */ /* 0x000fea0003800200 */
.L_x_14769:
        /* <DEDUP_REMOVED lines=36> */
.L_x_14773:
        /* <DEDUP_REMOVED lines=16> */
.L_x_14774:
[----:B------:R-:W-:Y:S05]  /*23bb0*/  BSYNC.RECONVERGENT B0 ;  /* 0x0000000000007941 */ /* 0x000fea0003800200 */
.L_x_14772:
        /* <DEDUP_REMOVED lines=32> */
.L_x_14776:
[----:B------:R-:W-:Y:S01]  /*23dc0*/  MOV R8, R6 ;  /* 0x0000000600087202 */ /* 0x000fe20000000f00 */
[----:B------:R-:W-:Y:S01]  /*23dd0*/  IMAD.MOV.U32 R10, RZ, RZ, R7 ;  /* 0x000000ffff0a7224 */ /* 0x000fe200078e0007 */
[----:B------:R-:W-:-:S07]  /*23de0*/  MOV R9, 0x23e00 ;  /* 0x00023e0000097802 */ /* 0x000fce0000000f00 */
[----:B------:R-:W-:Y:S05]  /*23df0*/  CALL.REL.NOINC `($__internal_5_$__cuda_sm20_rem_u64) ;  /* 0x000001a0007c7944 */ /* 0x000fea0003c00000 */
[----:B------:R-:W-:Y:S02]  /*23e00*/  MOV R4, R0 ;  /* 0x0000000000047202 */ /* 0x000fe40000000f00 */
[----:B------:R-:W-:-:S07]  /*23e10*/  MOV R5, R3 ;  /* 0x0000000300057202 */ /* 0x000fce0000000f00 */
.L_x_14777:
[----:B------:R-:W-:Y:S05]  /*23e20*/  BSYNC.RECONVERGENT B0 ;  /* 0x0000000000007941 */ /* 0x000fea0003800200 */
.L_x_14775:
[----:B------:R-:W0:Y:S02]  /*23e30*/  LDCU.64 UR4, c[0x0][0x730] ;  /* 0x0000e600ff0477ac */ /* 0x000e240008000a00 */
[----:B0-----:R-:W-:Y:S02]  /*23e40*/  IMAD R3, R5, UR4, RZ ;  /* 0x0000000405037c24 */ /* 0x001fe4000f8e02ff */
[----:B------:R-:W-:-:S04]  /*23e50*/  IMAD.WIDE.U32 R20, R4, UR4, R20 ;  /* 0x0000000404147c25 */ /* 0x000fc8000f8e0014 */
[----:B------:R-:W-:-:S04]  /*23e60*/  IMAD R3, R4, UR5, R3 ;  /* 0x0000000504037c24 */ /* 0x000fc8000f8e0203 */
[----:B------:R-:W-:-:S07]  /*23e70*/  IMAD.IADD R21, R21, 0x1, R3 ;  /* 0x0000000115157824 */ /* 0x000fce00078e0203 */
.L_x_14705:
        /* <DEDUP_REMOVED lines=9> */
.L_x_14698:
[----:B------:R-:W-:Y:S05]  /*23f10*/  BSYNC.RECONVERGENT B6 ;  /* 0x0000000000067941 */ /* 0x000fea0003800200 */
.L_x_14697:
        /* <DEDUP_REMOVED lines=303> */
.L_x_14780:
        /* <DEDUP_REMOVED lines=29> */
.L_x_14782:
[----:B------:R-:W-:Y:S05]  /*253e0*/  BSYNC.RECONVERGENT B7 ;  /* 0x0000000000077941 */ /* 0x000fea0003800200 */
.L_x_14781:
        /* <DEDUP_REMOVED lines=36> */
.L_x_14784:
        /* <DEDUP_REMOVED lines=17> */
.L_x_14785:
[----:B------:R-:W-:Y:S05]  /*25740*/  BSYNC.RECONVERGENT B0 ;  /* 0x0000000000007941 */ /* 0x000fea0003800200 */
.L_x_14783:
        /* <DEDUP_REMOVED lines=37> */
.L_x_14788:
        /* <DEDUP_REMOVED lines=18> */
.L_x_14789:
[----:B------:R-:W-:Y:S05]  /*25ac0*/  BSYNC.RECONVERGENT B0 ;  /* 0x0000000000007941 */ /* 0x000fea0003800200 */
.L_x_14787:
        /* <DEDUP_REMOVED lines=37> */
.L_x_14791:
        /* <DEDUP_REMOVED lines=18> */
.L_x_14792:
[----:B------:R-:W-:Y:S05]  /*25e40*/  BSYNC.RECONVERGENT B0 ;  /* 0x0000000000007941 */ /* 0x000fea0003800200 */
.L_x_14790:
        /* <DEDUP_REMOVED lines=37> */
.L_x_14794:
        /* <DEDUP_REMOVED lines=18> */
.L_x_14795:
[----:B------:R-:W-:Y:S05]  /*261c0*/  BSYNC.RECONVERGENT B0 ;  /* 0x0000000000007941 */ /* 0x000fea0003800200 */
.L_x_14793:
        /* <DEDUP_REMOVED lines=37> */
.L_x_14797:
        /* <DEDUP_REMOVED lines=18> */
.L_x_14798:
[----:B------:R-:W-:Y:S05]  /*26540*/  BSYNC.RECONVERGENT B0 ;  /* 0x0000000000007941 */ /* 0x000fea0003800200 */
.L_x_14796:
        /* <DEDUP_REMOVED lines=37> */
.L_x_14800:
        /* <DEDUP_REMOVED lines=18> */
.L_x_14801:
[----:B------:R-:W-:Y:S05]  /*268c0*/  BSYNC.RECONVERGENT B0 ;  /* 0x0000000000007941 */ /* 0x000fea0003800200 */
.L_x_14799:
        /* <DEDUP_REMOVED lines=37> */
.L_x_14803:
        /* <DEDUP_REMOVED lines=18> */
.L_x_14804:
[----:B------:R-:W-:Y:S05]  /*26c40*/  BSYNC.RECONVERGENT B0 ;  /* 0x0000000000007941 */ /* 0x000fea0003800200 */
.L_x_14802:
        /* <DEDUP_REMOVED lines=37> */
.L_x_14806:
        /* <DEDUP_REMOVED lines=18> */
.L_x_14807:
[----:B------:R-:W-:Y:S05]  /*26fc0*/  BSYNC.RECONVERGENT B0 ;  /* 0x0000000000007941 */ /* 0x000fea0003800200 */
.L_x_14805:
        /* <DEDUP_REMOVED lines=37> */
.L_x_14809:
        /* <DEDUP_REMOVED lines=18> */
.L_x_14810:
[----:B------:R-:W-:Y:S05]  /*27340*/  BSYNC.RECONVERGENT B0 ;  /* 0x0000000000007941 */ /* 0x000fea0003800200 */
.L_x_14808:
        /* <DEDUP_REMOVED lines=37> */
.L_x_14812:
        /* <DEDUP_REMOVED lines=18> */
.L_x_14813:
[----:B------:R-:W-:Y:S05]  /*276c0*/  BSYNC.RECONVERGENT B0 ;  /* 0x0000000000007941 */ /* 0x000fea0003800200 */
.L_x_14811:
        /* <DEDUP_REMOVED lines=37> */
.L_x_14815:
        /* <DEDUP_REMOVED lines=18> */
.L_x_14816:
[----:B------:R-:W-:Y:S05]  /*27a40*/  BSYNC.RECONVERGENT B0 ;  /* 0x0000000000007941 */ /* 0x000fea0003800200 */
.L_x_14814:
        /* <DEDUP_REMOVED lines=37> */
.L_x_14818:
        /* <DEDUP_REMOVED lines=18> */
.L_x_14819:
[----:B------:R-:W-:Y:S05]  /*27dc0*/  BSYNC.RECONVERGENT B0 ;  /* 0x0000000000007941 */ /* 0x000fea0003800200 */
.L_x_14817:
        /* <DEDUP_REMOVED lines=37> */
.L_x_14821:
        /* <DEDUP_REMOVED lines=18> */
.L_x_14822:
[----:B------:R-:W-:Y:S05]  /*28140*/  BSYNC.RECONVERGENT B0 ;  /* 0x0000000000007941 */ /* 0x000fea0003800200 */
.L_x_14820:
        /* <DEDUP_REMOVED lines=37> */
.L_x_14824:
        /* <DEDUP_REMOVED lines=18> */
.L_x_14825:
[----:B------:R-:W-:Y:S05]  /*284c0*/  BSYNC.RECONVERGENT B0 ;  /* 0x0000000000007941 */ /* 0x000fea0003800200 */
.L_x_14823:
        /* <DEDUP_REMOVED lines=37> */
.L_x_14827:
        /* <DEDUP_REMOVED lines=18> */
.L_x_14828:
[----:B------:R-:W-:Y:S05]  /*28840*/  BSYNC.RECONVERGENT B0 ;  /* 0x0000000000007941 */ /* 0x000fea0003800200 */
.L_x_14826:
        /* <DEDUP_REMOVED lines=37> */
.L_x_14830:
        /* <DEDUP_REMOVED lines=18> */
.L_x_14831:
[----:B------:R-:W-:Y:S05]  /*28bc0*/  BSYNC.RECONVERGENT B0 ;  /* 0x0000000000007941 */ /* 0x000fea0003800200 */
.L_x_14829:
        /* <DEDUP_REMOVED lines=37> */
.L_x_14833:
        /* <DEDUP_REMOVED lines=18> */
.L_x_14834:
[----:B------:R-:W-:Y:S05]  /*28f40*/  BSYNC.RECONVERGENT B0 ;  /* 0x0000000000007941 */ /* 0x000fea0003800200 */
.L_x_14832:
        /* <DEDUP_REMOVED lines=37> */
.L_x_14836:
        /* <DEDUP_REMOVED lines=18> */
.L_x_14837:
[----:B------:R-:W-:Y:S05]  /*292c0*/  BSYNC.RECONVERGENT B0 ;  /* 0x0000000000007941 */ /* 0x000fea0003800200 */
.L_x_14835:
        /* <DEDUP_REMOVED lines=37> */
.L_x_14839:
        /* <DEDUP_REMOVED lines=18> */
.L_x_14840:
[----:B------:R-:W-:Y:S05]  /*29640*/  BSYNC.RECONVERGENT B0 ;  /* 0x0000000000007941 */ /* 0x000fea0003800200 */
.L_x_14838:
        /* <DEDUP_REMOVED lines=37> */
.L_x_14842:
        /* <DEDUP_REMOVED lines=18> */
.L_x_14843:
[----:B------:R-:W-:Y:S05]  /*299c0*/  BSYNC.RECONVERGENT B0 ;  /* 0x0000000000007941 */ /* 0x000fea0003800200 */
.L_x_14841:
        /* <DEDUP_REMOVED lines=37> */
.L_x_14845:
        /* <DEDUP_REMOVED lines=18> */
.L_x_14846:
[----:B------:R-:W-:Y:S05]  /*29d40*/  BSYNC.RECONVERGENT B0 ;  /* 0x0000000000007941 */ /* 0x000fea0003800200 */
.L_x_14844:
        /* <DEDUP_REMOVED lines=37> */
.L_x_14848:
        /* <DEDUP_REMOVED lines=18> */
.L_x_14849:
[----:B------:R-:W-:Y:S05]  /*2a0c0*/  BSYNC.RECONVERGENT B0 ;  /* 0x0000000000007941 */ /* 0x000fea0003800200 */
.L_x_14847:
        /* <DEDUP_REMOVED lines=37> */
.L_x_14851:
        /* <DEDUP_REMOVED lines=18> */
.L_x_14852:
[----:B------:R-:W-:Y:S05]  /*2a440*/  BSYNC.RECONVERGENT B0 ;  /* 0x0000000000007941 */ /* 0x000fea0003800200 */
.L_x_14850:
        /* <DEDUP_REMOVED lines=36> */
.L_x_14854:
        /* <DEDUP_REMOVED lines=16> */
.L_x_14855:
[----:B------:R-:W-:Y:S05]  /*2a790*/  BSYNC.RECONVERGENT B0 ;  /* 0x0000000000007941 */ /* 0x000fea0003800200 */
.L_x_14853:
        /* <DEDUP_REMOVED lines=32> */
.L_x_14857:
[----:B------:R-:W-:Y:S02]  /*2a9a0*/  MOV R8, R6 ;  /* 0x0000000600087202 */ /* 0x000fe40000000f00 */
[----:B------:R-:W-:Y:S02]  /*2a9b0*/  MOV R10, R7 ;  /* 0x00000007000a7202 */ /* 0x000fe40000000f00 */
[----:B------:R-:W-:-:S07]  /*2a9c0*/  MOV R9, 0x2a9e0 ;  /* 0x0002a9e000097802 */ /* 0x000fce0000000f00 */
[----:B------:R-:W-:Y:S05]  /*2a9d0*/  CALL.REL.NOINC `($__internal_5_$__cuda_sm20_rem_u64) ;  /* 0x0000013400847944 */ /* 0x000fea0003c00000 */
[----:B------:R-:W-:Y:S01]  /*2a9e0*/  IMAD.MOV.U32 R4, RZ, RZ, R0 ;  /* 0x000000ffff047224 */ /* 0x000fe200078e0000 */
[----:B------:R-:W-:-:S07]  /*2a9f0*/  MOV R5, R3 ;  /* 0x0000000300057202 */ /* 0x000fce0000000f00 */
.L_x_14858:
[----:B------:R-:W-:Y:S05]  /*2aa00*/  BSYNC.RECONVERGENT B0 ;  /* 0x0000000000007941 */ /* 0x000fea0003800200 */
.L_x_14856:
[----:B------:R-:W0:Y:S02]  /*2aa10*/  LDCU.64 UR4, c[0x0][0x730] ;  /* 0x0000e600ff0477ac */ /* 0x000e240008000a00 */
[----:B0-----:R-:W-:Y:S02]  /*2aa20*/  IMAD R3, R5, UR4, RZ ;  /* 0x0000000405037c24 */ /* 0x001fe4000f8e02ff */
[----:B------:R-:W-:-:S04]  /*2aa30*/  IMAD.WIDE.U32 R20, R4, UR4, R20 ;  /* 0x0000000404147c25 */ /* 0x000fc8000f8e0014 */
[----:B------:R-:W-:-:S05]  /*2aa40*/  IMAD R3, R4, UR5, R3 ;  /* 0x0000000504037c24 */ /* 0x000fca000f8e0203 */
[----:B------:R-:W-:-:S07]  /*2aa50*/  IADD3 R21, PT, PT, R21, R3, RZ ;  /* 0x0000000315157210 */ /* 0x000fce0007ffe0ff */
.L_x_14786:
        /* <DEDUP_REMOVED lines=9> */
.L_x_14779:
[----:B------:R-:W-:Y:S05]  /*2aaf0*/  BSYNC.RECONVERGENT B6 ;  /* 0x0000000000067941 */ /* 0x000fea0003800200 */
.L_x_14778:
        /* <DEDUP_REMOVED lines=303> */
.L_x_14861:
        /* <DEDUP_REMOVED lines=29> */
.L_x_14863:
[----:B------:R-:W-:Y:S05]  /*2bfc0*/  BSYNC.RECONVERGENT B7 ;  /* 0x0000000000077941 */ /* 0x000fea0003800200 */
.L_x_14862:
        /* <DEDUP_REMOVED lines=36> */
.L_x_14865:
        /* <DEDUP_REMOVED lines=17> */
.L_x_14866:
[----:B------:R-:W-:Y:S05]  /*2c320*/  BSYNC.RECONVERGENT B0 ;  /* 0x0000000000007941 */ /* 0x000fea0003800200 */
.L_x_14864:
        /* <DEDUP_REMOVED lines=37> */
.L_x_14869:
        /* <DEDUP_REMOVED lines=18> */
.L_x_14870:
[----:B------:R-:W-:Y:S05]  /*2c6a0*/  BSYNC.RECONVERGENT B0 ;  /* 0x0000000000007941 */ /* 0x000fea0003800200 */
.L_x_14868:
        /* <DEDUP_REMOVED lines=37> */
.L_x_14872:
        /* <DEDUP_REMOVED lines=18> */
.L_x_14873:
[----:B------:R-:W-:Y:S05]  /*2ca20*/  BSYNC.RECONVERGENT B0 ;  /* 0x0000000000007941 */ /* 0x000fea0003800200 */
.L_x_14871:
        /* <DEDUP_REMOVED lines=37> */
.L_x_14875:
        /* <DEDUP_REMOVED lines=18> */
.L_x_14876:
[----:B------:R-:W-:Y:S05]  /*2cda0*/  BSYNC.RECONVERGENT B0 ;  /* 0x0000000000007941 */ /* 0x000fea0003800200 */
.L_x_14874:
        /* <DEDUP_REMOVED lines=37> */
.L_x_14878:
        /* <DEDUP_REMOVED lines=18> */
.L_x_14879:
[----:B------:R-:W-:Y:S05]  /*2d120*/  BSYNC.RECONVERGENT B0 ;  /* 0x0000000000007941 */ /* 0x000fea0003800200 */
.L_x_14877:
        /* <DEDUP_REMOVED lines=37> */
.L_x_14881:
        /* <DEDUP_REMOVED lines=18> */
.L_x_14882:
[----:B------:R-:W-:Y:S05]  /*2d4a0*/  BSYNC.RECONVERGENT B0 ;  /* 0x0000000000007941 */ /* 0x000fea0003800200 */
.L_x_14880:
        /* <DEDUP_REMOVED lines=37> */
.L_x_14884:
        /* <DEDUP_REMOVED lines=18> */
.L_x_14885:
[----:B------:R-:W-:Y:S05]  /*2d820*/  BSYNC.RECONVERGENT B0 ;  /* 0x0000000000007941 */ /* 0x000fea0003800200 */
.L_x_14883:
        /* <DEDUP_REMOVED lines=37> */
.L_x_14887:
        /* <DEDUP_REMOVED lines=18> */
.L_x_14888:
[----:B------:R-:W-:Y:S05]  /*2dba0*/  BSYNC.RECONVERGENT B0 ;  /* 0x0000000000007941 */ /* 0x000fea0003800200 */
.L_x_14886:
        /* <DEDUP_REMOVED lines=37> */
.L_x_14890:
        /* <DEDUP_REMOVED lines=18> */
.L_x_14891:
[----:B------:R-:W-:Y:S05]  /*2df20*/  BSYNC.RECONVERGENT B0 ;  /* 0x0000000000007941 */ /* 0x000fea0003800200 */
.L_x_14889:
        /* <DEDUP_REMOVED lines=37> */
.L_x_14893:
        /* <DEDUP_REMOVED lines=18> */
.L_x_14894:
[----:B------:R-:W-:Y:S05]  /*2e2a0*/  BSYNC.RECONVERGENT B0 ;  /* 0x0000000000007941 */ /* 0x000fea0003800200 */
.L_x_14892:
        /* <DEDUP_REMOVED lines=37> */
.L_x_14896:
        /* <DEDUP_REMOVED lines=18> */
.L_x_14897:
[----:B------:R-:W-:Y:S05]  /*2e620*/  BSYNC.RECONVERGENT B0 ;  /* 0x0000000000007941 */ /* 0x000fea0003800200 */
.L_x_14895:
        /* <DEDUP_REMOVED lines=37> */
.L_x_14899:
        /* <DEDUP_REMOVED lines=18> */
.L_x_14900:
[----:B------:R-:W-:Y:S05]  /*2e9a0*/  BSYNC.RECONVERGENT B0 ;  /* 0x0000000000007941 */ /* 0x000fea0003800200 */
.L_x_14898:
        /* <DEDUP_REMOVED lines=37> */
.L_x_14902:
        /* <DEDUP_REMOVED lines=18> */
.L_x_14903:
[----:B------:R-:W-:Y:S05]  /*2ed20*/  BSYNC.RECONVERGENT B0 ;  /* 0x0000000000007941 */ /* 0x000fea0003800200 */
.L_x_14901:
        /* <DEDUP_REMOVED lines=37> */
.L_x_14905:
        /* <DEDUP_REMOVED lines=18> */
.L_x_14906:
[----:B------:R-:W-:Y:S05]  /*2f0a0*/  BSYNC.RECONVERGENT B0 ;  /* 0x0000000000007941 */ /* 0x000fea0003800200 */
.L_x_14904:
        /* <DEDUP_REMOVED lines=37> */
.L_x_14908:
        /* <DEDUP_REMOVED lines=18> */
.L_x_14909:
[----:B------:R-:W-:Y:S05]  /*2f420*/  BSYNC.RECONVERGENT B0 ;  /* 0x0000000000007941 */ /* 0x000fea0003800200 */
.L_x_14907:
        /* <DEDUP_REMOVED lines=37> */
.L_x_14911:
        /* <DEDUP_REMOVED lines=18> */
.L_x_14912:
[----:B------:R-:W-:Y:S05]  /*2f7a0*/  BSYNC.RECONVERGENT B0 ;  /* 0x0000000000007941 */ /* 0x000fea0003800200 */
.L_x_14910:
        /* <DEDUP_REMOVED lines=37> */
.L_x_14914:
        /* <DEDUP_REMOVED lines=18> */
.L_x_14915:
[----:B------:R-:W-:Y:S05]  /*2fb20*/  BSYNC.RECONVERGENT B0 ;  /* 0x0000000000007941 */ /* 0x000fea0003800200 */
.L_x_14913:
        /* <DEDUP_REMOVED lines=37> */
.L_x_14917:
        /* <DEDUP_REMOVED lines=18> */
.L_x_14918:
[----:B------:R-:W-:Y:S05]  /*2fea0*/  BSYNC.RECONVERGENT B0 ;  /* 0x0000000000007941 */ /* 0x000fea0003800200 */
.L_x_14916:
        /* <DEDUP_REMOVED lines=37> */
.L_x_14920:
        /* <DEDUP_REMOVED lines=18> */
.L_x_14921:
[----:B------:R-:W-:Y:S05]  /*30220*/  BSYNC.RECONVERGENT B0 ;  /* 0x0000000000007941 */ /* 0x000fea0003800200 */
.L_x_14919:
        /* <DEDUP_REMOVED lines=37> */
.L_x_14923:
        /* <DEDUP_REMOVED lines=18> */
.L_x_14924:
[----:B------:R-:W-:Y:S05]  /*305a0*/  BSYNC.RECONVERGENT B0 ;  /* 0x0000000000007941 */ /* 0x000fea0003800200 */
.L_x_14922:
        /* <DEDUP_REMOVED lines=37> */
.L_x_14926:
        /* <DEDUP_REMOVED lines=18> */
.L_x_14927:
[----:B------:R-:W-:Y:S05]  /*30920*/  BSYNC.RECONVERGENT B0 ;  /* 0x0000000000007941 */ /* 0x000fea0003800200 */
.L_x_14925:
        /* <DEDUP_REMOVED lines=37> */
.L_x_14929:
        /* <DEDUP_REMOVED lines=18> */
.L_x_14930:
[----:B------:R-:W-:Y:S05]  /*30ca0*/  BSYNC.RECONVERGENT B0 ;  /* 0x0000000000007941 */ /* 0x000fea0003800200 */
.L_x_14928:
        /* <DEDUP_REMOVED lines=37> */
.L_x_14932:
        /* <DEDUP_REMOVED lines=18> */
.L_x_14933:
[----:B------:R-:W-:Y:S05]  /*31020*/  BSYNC.RECONVERGENT B0 ;  /* 0x0000000000007941 */ /* 0x000fea0003800200 */
.L_x_14931:
        /* <DEDUP_REMOVED lines=36> */
.L_x_14935:
        /* <DEDUP_REMOVED lines=16> */
.L_x_14936:
[----:B------:R-:W-:Y:S05]  /*31370*/  BSYNC.RECONVERGENT B0 ;  /* 0x0000000000007941 */ /* 0x000fea0003800200 */
.L_x_14934:
        /* <DEDUP_REMOVED lines=32> */
.L_x_14938:
[----:B------:R-:W-:Y:S01]  /*31580*/  IMAD.MOV.U32 R8, RZ, RZ, R6 ;  /* 0x000000ffff087224 */ /* 0x000fe200078e0006 */
[----:B------:R-:W-:Y:S02]  /*31590*/  MOV R10, R7 ;  /* 0x00000007000a7202 */ /* 0x000fe40000000f00 */
[----:B------:R-:W-:-:S07]  /*315a0*/  MOV R9, 0x315c0 ;  /* 0x000315c000097802 */ /* 0x000fce0000000f00 */
[----:B------:R-:W-:Y:S05]  /*315b0*/  CALL.REL.NOINC `($__internal_5_$__cuda_sm20_rem_u64) ;  /* 0x000000c8008c7944 */ /* 0x000fea0003c00000 */
[----:B------:R-:W-:Y:S01]  /*315c0*/  MOV R4, R0 ;  /* 0x0000000000047202 */ /* 0x000fe20000000f00 */
[----:B------:R-:W-:-:S07]  /*315d0*/  IMAD.MOV.U32 R5, RZ, RZ, R3 ;  /* 0x000000ffff057224 */ /* 0x000fce00078e0003 */
.L_x_14939:
[----:B------:R-:W-:Y:S05]  /*315e0*/  BSYNC.RECONVERGENT B0 ;  /* 0x0000000000007941 */ /* 0x000fea0003800200 */
.L_x_14937:
[----:B------:R-:W0:Y:S02]  /*315f0*/  LDCU.64 UR4, c[0x0][0x730] ;  /* 0x0000e600ff0477ac */ /* 0x000e240008000a00 */
[----:B0-----:R-:W-:Y:S02]  /*31600*/  IMAD R3, R5, UR4, RZ ;  /* 0x0000000405037c24 */ /* 0x001fe4000f8e02ff */
[----:B------:R-:W-:-:S04]  /*31610*/  IMAD.WIDE.U32 R20, R4, UR4, R20 ;  /* 0x0000000404147c25 */ /* 0x000fc8000f8e0014 */
[----:B------:R-:W-:-:S05]  /*31620*/  IMAD R3, R4, UR5, R3 ;  /* 0x0000000504037c24 */ /* 0x000fca000f8e0203 */
[----:B------:R-:W-:-:S07]  /*31630*/  IADD3 R21, PT, PT, R21, R3, RZ ;  /* 0x0000000315157210 */ /* 0x000fce0007ffe0ff */
.L_x_14867:
        /* <DEDUP_REMOVED lines=9> */
.L_x_14860:
[----:B------:R-:W-:Y:S05]  /*316d0*/  BSYNC.RECONVERGENT B6 ;  /* 0x0000000000067941 */ /* 0x000fea0003800200 */
.L_x_14859:
        /* <DEDUP_REMOVED lines=302> */
.L_x_14940:
        /* <DEDUP_REMOVED lines=31> */
.L_x_14942:
[----:B------:R-:W-:Y:S05]  /*32bb0*/  BSYNC.RECONVERGENT B6 ;  /* 0x0000000000067941 */ /* 0x000fea0003800200 */
.L_x_14941:
        /* <DEDUP_REMOVED lines=37> */
.L_x_14944:
        /* <DEDUP_REMOVED lines=17> */
.L_x_14945:
[----:B------:R-:W-:Y:S05]  /*32f20*/  BSYNC.RECONVERGENT B0 ;  /* 0x0000000000007941 */ /* 0x000fea0003800200 */
.L_x_14943:
        /* <DEDUP_REMOVED lines=37> */
.L_x_14948:
        /* <DEDUP_REMOVED lines=18> */
.L_x_14949:
[----:B------:R-:W-:Y:S05]  /*332a0*/  BSYNC.RECONVERGENT B0 ;  /* 0x0000000000007941 */ /* 0x000fea0003800200 */
.L_x_14947:
        /* <DEDUP_REMOVED lines=38> */
.L_x_14951:
        /* <DEDUP_REMOVED lines=18> */
.L_x_14952:
[----:B------:R-:W-:Y:S05]  /*33630*/  BSYNC.RECONVERGENT B0 ;  /* 0x0000000000007941 */ /* 0x000fea0003800200 */
.L_x_14950:
        /* <DEDUP_REMOVED lines=38> */
.L_x_14954:
        /* <DEDUP_REMOVED lines=18> */
.L_x_14955:
[----:B------:R-:W-:Y:S05]  /*339c0*/  BSYNC.RECONVERGENT B0 ;  /* 0x0000000000007941 */ /* 0x000fea0003800200 */
.L_x_14953:
        /* <DEDUP_REMOVED lines=38> */
.L_x_14957:
        /* <DEDUP_REMOVED lines=18> */
.L_x_14958:
[----:B------:R-:W-:Y:S05]  /*33d50*/  BSYNC.RECONVERGENT B0 ;  /* 0x0000000000007941 */ /* 0x000fea0003800200 */
.L_x_14956:
        /* <DEDUP_REMOVED lines=38> */
.L_x_14960:
        /* <DEDUP_REMOVED lines=18> */
.L_x_14961:
[----:B------:R-:W-:Y:S05]  /*340e0*/  BSYNC.RECONVERGENT B0 ;  /* 0x0000000000007941 */ /* 0x000fea0003800200 */
.L_x_14959:
        /* <DEDUP_REMOVED lines=38> */
.L_x_14963:
        /* <DEDUP_REMOVED lines=18> */
.L_x_14964:
[----:B------:R-:W-:Y:S05]  /*34470*/  BSYNC.RECONVERGENT B0 ;  /* 0x0000000000007941 */ /* 0x000fea0003800200 */
.L_x_14962:
        /* <DEDUP_REMOVED lines=38> */
.L_x_14966:
        /* <DEDUP_REMOVED lines=18> */
.L_x_14967:
[----:B------:R-:W-:Y:S05]  /*34800*/  BSYNC.RECONVERGENT B0 ;  /* 0x0000000000007941 */ /* 0x000fea0003800200 */
.L_x_14965:
        /* <DEDUP_REMOVED lines=38> */
.L_x_14969:
        /* <DEDUP_REMOVED lines=18> */
.L_x_14970:
[----:B------:R-:W-:Y:S05]  /*34b90*/  BSYNC.RECONVERGENT B0 ;  /* 0x0000000000007941 */ /* 0x000fea0003800200 */
.L_x_14968:
        /* <DEDUP_REMOVED lines=38> */
.L_x_14972:
        /* <DEDUP_REMOVED lines=18> */
.L_x_14973:
[----:B------:R-:W-:Y:S05]  /*34f20*/  BSYNC.RECONVERGENT B0 ;  /* 0x0000000000007941 */ /* 0x000fea0003800200 */
.L_x_14971:
        /* <DEDUP_REMOVED lines=38> */
.L_x_14975:
        /* <DEDUP_REMOVED lines=18> */
.L_x_14976:
[----:B------:R-:W-:Y:S05]  /*352b0*/  BSYNC.RECONVERGENT B0 ;  /* 0x0000000000007941 */ /* 0x000fea0003800200 */
.L_x_14974:
        /* <DEDUP_REMOVED lines=38> */
.L_x_14978:
        /* <DEDUP_REMOVED lines=18> */
.L_x_14979:
[----:B------:R-:W-:Y:S05]  /*35640*/  BSYNC.RECONVERGENT B0 ;  /* 0x0000000000007941 */ /* 0x000fea0003800200 */
.L_x_14977:
        /* <DEDUP_REMOVED lines=38> */
.L_x_14981:
        /* <DEDUP_REMOVED lines=18> */
.L_x_14982:
[----:B------:R-:W-:Y:S05]  /*359d0*/  BSYNC.RECONVERGENT B0 ;  /* 0x0000000000007941 */ /* 0x000fea0003800200 */
.L_x_14980:
        /* <DEDUP_REMOVED lines=38> */
.L_x_14984:
        /* <DEDUP_REMOVED lines=18> */
.L_x_14985:
[----:B------:R-:W-:Y:S05]  /*35d60*/  BSYNC.RECONVERGENT B0 ;  /* 0x0000000000007941 */ /* 0x000fea0003800200 */
.L_x_14983:
        /* <DEDUP_REMOVED lines=38> */
.L_x_14987:
        /* <DEDUP_REMOVED lines=18> */
.L_x_14988:
[----:B------:R-:W-:Y:S05]  /*360f0*/  BSYNC.RECONVERGENT B0 ;  /* 0x0000000000007941 */ /* 0x000fea0003800200 */
.L_x_14986:
        /* <DEDUP_REMOVED lines=38> */
.L_x_14990:
        /* <DEDUP_REMOVED lines=18> */
.L_x_14991:
[----:B------:R-:W-:Y:S05]  /*36480*/  BSYNC.RECONVERGENT B0 ;  /* 0x0000000000007941 */ /* 0x000fea0003800200 */
.L_x_14989:
        /* <DEDUP_REMOVED lines=38> */
.L_x_14993:
        /* <DEDUP_REMOVED lines=18> */
.L_x_14994:
[----:B------:R-:W-:Y:S05]  /*36810*/  BSYNC.RECONVERGENT B0 ;  /* 0x0000000000007941 */ /* 0x000fea0003800200 */
.L_x_14992:
        /* <DEDUP_REMOVED lines=38> */
.L_x_14996:
        /* <DEDUP_REMOVED lines=18> */
.L_x_14997:
[----:B------:R-:W-:Y:S05]  /*36ba0*/  BSYNC.RECONVERGENT B0 ;  /* 0x0000000000007941 */ /* 0x000fea0003800200 */
.L_x_14995:
        /* <DEDUP_REMOVED lines=38> */
.L_x_14999:
        /* <DEDUP_REMOVED lines=18> */
.L_x_15000:
[----:B------:R-:W-:Y:S05]  /*36f30*/  BSYNC.RECONVERGENT B0 ;  /* 0x0000000000007941 */ /* 0x000fea0003800200 */
.L_x_14998:
        /* <DEDUP_REMOVED lines=38> */
.L_x_15002:
        /* <DEDUP_REMOVED lines=18> */
.L_x_15003:
[----:B------:R-:W-:Y:S05]  /*372c0*/  BSYNC.RECONVERGENT B0 ;  /* 0x0000000000007941 */ /* 0x000fea0003800200 */
.L_x_15001:
        /* <DEDUP_REMOVED lines=38> */
.L_x_15005:
        /* <DEDUP_REMOVED lines=18> */
.L_x_15006:
[----:B------:R-:W-:Y:S05]  /*37650*/  BSYNC.RECONVERGENT B0 ;  /* 0x0000000000007941 */ /* 0x000fea0003800200 */
.L_x_15004:
        /* <DEDUP_REMOVED lines=38> */
.L_x_15008:
        /* <DEDUP_REMOVED lines=18> */
.L_x_15009:
[----:B------:R-:W-:Y:S05]  /*379e0*/  BSYNC.RECONVERGENT B0 ;  /* 0x0000000000007941 */ /* 0x000fea0003800200 */
.L_x_15007:
        /* <DEDUP_REMOVED lines=38> */
.L_x_15011:
        /* <DEDUP_REMOVED lines=18> */
.L_x_15012:
[----:B------:R-:W-:Y:S05]  /*37d70*/  BSYNC.RECONVERGENT B0 ;  /* 0x0000000000007941 */ /* 0x000fea0003800200 */
.L_x_15010:
        /* <DEDUP_REMOVED lines=37> */
.L_x_15014:
        /* <DEDUP_REMOVED lines=16> */
.L_x_15015:
[----:B------:R-:W-:Y:S05]  /*380d0*/  BSYNC.RECONVERGENT B0 ;  /* 0x0000000000007941 */ /* 0x000fea0003800200 */
.L_x_15013:
        /* <DEDUP_REMOVED lines=33> */
.L_x_15017:
[----:B------:R-:W-:Y:S01]  /*382f0*/  IMAD.MOV.U32 R8, RZ, RZ, R6 ;  /* 0x000000ffff087224 */ /* 0x000fe200078e0006 */
[----:B------:R-:W-:Y:S02]  /*38300*/  MOV R10, R7 ;  /* 0x00000007000a7202 */ /* 0x000fe40000000f00 */
[----:B------:R-:W-:-:S07]  /*38310*/  MOV R9, 0x38330 ;  /* 0x0003833000097802 */ /* 0x000fce0000000f00 */
[----:B------:R-:W-:Y:S05]  /*38320*/  CALL.REL.NOINC `($__internal_5_$__cuda_sm20_rem_u64) ;  /* 0x0000005c00307944 */ /* 0x000fea0003c00000 */
[----:B------:R-:W-:Y:S01]  /*38330*/  MOV R4, R0 ;  /* 0x0000000000047202 */ /* 0x000fe20000000f00 */
[----:B------:R-:W-:-:S07]  /*38340*/  IMAD.MOV.U32 R5, RZ, RZ, R3 ;  /* 0x000000ffff057224 */ /* 0x000fce00078e0003 */
.L_x_15018:
[----:B------:R-:W-:Y:S05]  /*38350*/  BSYNC.RECONVERGENT B0 ;  /* 0x0000000000007941 */ /* 0x000fea0003800200 */
.L_x_15016:
[----:B------:R-:W0:Y:S01]  /*38360*/  LDCU.64 UR4, c[0x0][0x730] ;  /* 0x0000e600ff0477ac */ /* 0x000e220008000a00 */
[----:B------:R-:W-:Y:S01]  /*38370*/  MOV R3, R21 ;  /* 0x0000001500037202 */ /* 0x000fe20000000f00 */
[----:B0-----:R-:W-:Y:S02]  /*38380*/  IMAD R5, R5, UR4, RZ ;  /* 0x0000000405057c24 */ /* 0x001fe4000f8e02ff */
[----:B------:R-:W-:-:S04]  /*38390*/  IMAD.WIDE.U32 R2, R4, UR4, R2 ;  /* 0x0000000404027c25 */ /* 0x000fc8000f8e0002 */
[----:B------:R-:W-:-:S05]  /*383a0*/  IMAD R5, R4, UR5, R5 ;  /* 0x0000000504057c24 */ /* 0x000fca000f8e0205 */
[----:B------:R-:W-:-:S07]  /*383b0*/  IADD3 R21, PT, PT, R3, R5, RZ ;  /* 0x0000000503157210 */ /* 0x000fce0007ffe0ff */
.L_x_14946:
[----:B------:R-:W0:Y:S02]  /*383c0*/  LDCU.64 UR4, c[0x0][0x738] ;  /* 0x0000e700ff0477ac */ /* 0x000e240008000a00 */
[----:B0-----:R-:W-:-:S04]  /*383d0*/  LEA R4, P0, R2, UR4, 0x1 ;  /* 0x0000000402047c11 */ /* 0x001fc8000f8008ff */
[----:B------:R-:W-:-:S06]  /*383e0*/  LEA.HI.X R5, R2, UR5, R21, 0x1, P0 ;  /* 0x0000000502057c11 */ /* 0x000fcc00080f0c15 */
[----:B------:R-:W2:Y:S04]  /*383f0*/  LDG.E.U16 R5, desc[UR36][R4.64] ;  /* 0x0000002404057981 */ /* 0x000ea8000c1e1500 */
[----:B--2---:R-:W-:Y:S01]  /*38400*/  STG.E.U16 desc[UR36][R16.64], R5 ;  /* 0x0000000510007986 */ /* 0x004fe2000c101524 */
[----:B------:R-:W-:Y:S05]  /*38410*/  EXIT ;  /* 0x000000000000794d */ /* 0x000fea0003800000 */
.L_x_14677:
        /* <DEDUP_REMOVED lines=306> */
.L_x_15021:
        /* <DEDUP_REMOVED lines=29> */
.L_x_15023:
[----:B------:R-:W-:Y:S05]  /*39910*/  BSYNC.RECONVERGENT B7 ;  /* 0x0000000000077941 */ /* 0x000fea0003800200 */
.L_x_15022:
        /* <DEDUP_REMOVED lines=16> */
.L_x_15020:
[----:B------:R-:W-:Y:S05]  /*39a20*/  BSYNC.RECONVERGENT B6 ;  /* 0x0000000000067941 */ /* 0x000fea0003800200 */
.L_x_15019:
        /* <DEDUP_REMOVED lines=303> */
.L_x_15026:
        /* <DEDUP_REMOVED lines=29> */
.L_x_15028:
[----:B------:R-:W-:Y:S05]  /*3aef0*/  BSYNC.RECONVERGENT B7 ;  /* 0x0000000000077941 */ /* 0x000fea0003800200 */
.L_x_15027:
        /* <DEDUP_REMOVED lines=16> */
.L_x_15025:
[----:B------:R-:W-:Y:S05]  /*3b000*/  BSYNC.RECONVERGENT B6 ;  /* 0x0000000000067941 */ /* 0x000fea0003800200 */
.L_x_15024:
        /* <DEDUP_REMOVED lines=303> */
.L_x_15031:
        /* <DEDUP_REMOVED lines=29> */
.L_x_15033:
[----:B------:R-:W-:Y:S05]  /*3c4d0*/  BSYNC.RECONVERGENT B7 ;  /* 0x0000000000077941 */ /* 0x000fea0003800200 */
.L_x_15032:
        /* <DEDUP_REMOVED lines=16> */
.L_x_15030:
[----:B------:R-:W-:Y:S05]  /*3c5e0*/  BSYNC.RECONVERGENT B6 ;  /* 0x0000000000067941 */ /* 0x000fea0003800200 */
.L_x_15029:
        /* <DEDUP_REMOVED lines=302> */
.L_x_15034:
        /* <DEDUP_REMOVED lines=31> */
.L_x_15036:
[----:B------:R-:W-:Y:S05]  /*3dac0*/  BSYNC.RECONVERGENT B6 ;  /* 0x0000000000067941 */ /* 0x000fea0003800200 */
.L_x_15035:
        /* <DEDUP_REMOVED lines=13> */
        .weak           $__internal_4_$__cuda_sm20_div_u64
        .type           $__internal_4_$__cuda_sm20_div_u64,@function
        .size           $__internal_4_$__cuda_sm20_div_u64,($__internal_5_$__cuda_sm20_rem_u64 - $__internal_4_$__cuda_sm20_div_u64)
$__internal_4_$__cuda_sm20_div_u64:
        /* <DEDUP_REMOVED lines=68> */
[----:B------:R-:W-:Y:S05]  /*3dfe0*/  RET.REL.NODEC R4 `(_ZN2at6native24index_elementwise_kernelILi128ELi4EZNS0_20cuda_take_put_kernelIN3c104HalfElZZZZZNS0_11take_kernelERNS_14TensorIteratorERKNS_10TensorBaseEENKUlvE_clEvENKUlvE8_clEvENKUlvE_clEvENKUlvE0_clEvEUlRS4_lE_EEvS6_S9_RKT1_EUliE_EEvlSG_) ;  /* 0xfffffc2004047950 */ /* 0x000fea0003c3ffff */
        .weak           $__internal_5_$__cuda_sm20_rem_u64
        .type           $__internal_5_$__cuda_sm20_rem_u64,@function
        .size           $__internal_5_$__cuda_sm20_rem_u64,(.L_x_41786 - $__internal_5_$__cuda_sm20_rem_u64)
$__internal_5_$__cuda_sm20_rem_u64:
        /* <DEDUP_REMOVED lines=63> */
[----:B------:R-:W-:Y:S06]  /*3e3e0*/  RET.REL.NODEC R4 `(_ZN2at6native24index_elementwise_kernelILi128ELi4EZNS0_20cuda_take_put_kernelIN3c104HalfElZZZZZNS0_11take_kernelERNS_14TensorIteratorERKNS_10TensorBaseEENKUlvE_clEvENKUlvE8_clEvENKUlvE_clEvENKUlvE0_clEvEUlRS4_lE_EEvS6_S9_RKT1_EUliE_EEvlSG_) ;  /* 0xfffffc1c04047950 */ /* 0x000fec0003c3ffff */
.L_x_15037:
        /* <DEDUP_REMOVED lines=9> */
.L_x_41786:


//--------------------- .text._ZN2at6native24index_elementwise_kernelILi128ELi4EZNS0_20cuda_take_put_kernelIN3c104HalfEiZZZZZNS0_11take_kernelERNS_14TensorIteratorERKNS_10TensorBaseEENKUlvE_clEvENKUlvE8_clEvENKUlvE_clEvENKUlvE_clEvEUlRS4_iE_EEvS6_S9_RKT1_EUliE_EEvlSG_ --------------------------
	.section	.text._ZN2at6native24index_elementwise_kernelILi128ELi4EZNS0_20cuda_take_put_kernelIN3c104HalfEiZZZZZNS0_11take_kernelERNS_14TensorIteratorERKNS_10TensorBaseEENKUlvE_clEvENKUlvE8_clEvENKUlvE_clEvENKUlvE_clEvEUlRS4_iE_EEvS6_S9_RKT1_EUliE_EEvlSG_,"ax",@progbits
	.align	128
        .global         _ZN2at6native24index_elementwise_kernelILi128ELi4EZNS0_20cuda_take_put_kernelIN3c104HalfEiZZZZZNS0_11take_kernelERNS_14TensorIteratorERKNS_10TensorBaseEENKUlvE_clEvENKUlvE8_clEvENKUlvE_clEvENKUlvE_clEvEUlRS4_iE_EEvS6_S9_RKT1_EUliE_EEvlSG_
        .type           _ZN2at6native24index_elementwise_kernelILi128ELi4EZNS0_20cuda_take_put_kernelIN3c104HalfEiZZZZZNS0_11take_kernelERNS_14TensorIteratorERKNS_10TensorBaseEENKUlvE_clEvENKUlvE8_clEvENKUlvE_clEvENKUlvE_clEvEUlRS4_iE_EEvS6_S9_RKT1_EUliE_EEvlSG_,@function
        .size           _ZN2at6native24index_elementwise_kernelILi128ELi4EZNS0_20cuda_take_put_kernelIN3c104HalfEiZZZZZNS0_11take_kernelERNS_14TensorIteratorERKNS_10TensorBaseEENKUlvE_clEvENKUlvE8_clEvENKUlvE_clEvENKUlvE_clEvEUlRS4_iE_EEvS6_S9_RKT1_EUliE_EEvlSG_,(.L_x_41947 - _ZN2at6native24index_elementwise_kernelILi128ELi4EZNS0_20cuda_take_put_kernelIN3c104HalfEiZZZZZNS0_11take_kernelERNS_14TensorIteratorERKNS_10TensorBaseEENKUlvE_clEvENKUlvE8_clEvENKUlvE_clEvENKUlvE_clEvEUlRS4_iE_EEvS6_S9_RKT1_EUliE_EEvlSG_)
        .other          _ZN2at6native24index_elementwise_kernelILi128ELi4EZNS0_20cuda_take_put_kernelIN3c104HalfEiZZZZZNS0_11take_kernelERNS_14TensorIteratorERKNS_10TensorBaseEENKUlvE_clEvENKUlvE8_clEvENKUlvE_clEvENKUlvE_clEvEUlRS4_iE_EEvS6_S9_RKT1_EUliE_EEvlSG_,@"STO_CUDA_ENTRY STV_DEFAULT"
_ZN2at6native24index_elementwise_kernelILi128ELi4EZNS0_20cuda_take_put_kernelIN3c104HalfEiZZZZZNS0_11take_kernelERNS_14TensorIteratorERKNS_10TensorBaseEENKUlvE_clEvENKUlvE8_clEvENKUlvE_clEvENKUlvE_clEvEUlRS4_iE_EEvS6_S9_RKT1_EUliE_EEvlSG_:
.text._ZN2at6native24index_elementwise_kernelILi128ELi4EZNS0_20cuda_take_put_kernelIN3c104HalfEiZZZZZNS0_11take_kernelERNS_14TensorIteratorERKNS_10TensorBaseEENKUlvE_clEvENKUlvE8_clEvENKUlvE_clEvENKUlvE_clEvEUlRS4_iE_EEvS6_S9_RKT1_EUliE_EEvlSG_:
        /* <DEDUP_REMOVED lines=46> */
.L_x_15043:
[----:B------:R-:W0:Y:S02]  /*02e0*/  LDC.64 R2, c[0x0][0x730] ;  /* 0x0001cc00ff027b82 */ /* 0x000e240000000a00 */
[----:B0-----:R-:W2:Y:S06]  /*02f0*/  LDG.E.U16 R3, desc[UR36][R2.64] ;  /* 0x0000002402037981 */ /* 0x001eac000c1e1500 */
[----:B------:R-:W2:Y:S01]  /*0300*/  LDC.64 R4, c[0x0][0x580] ;  /* 0x00016000ff047b82 */ /* 0x000ea20000000a00 */
[----:B------:R-:W-:Y:S01]  /*0310*/  IADD3 R23, PT, PT, R23, 0x80, RZ ;  /* 0x0000008017177810 */ /* 0x000fe20007ffe0ff */
[----:B--2---:R0:W-:Y:S06]  /*0320*/  STG.E.U16 desc[UR36][R4.64], R3 ;  /* 0x0000000304007986 */ /* 0x0041ec000c101524 */
.L_x_15042:
[----:B------:R-:W-:Y:S05]  /*0330*/  BSYNC.RECONVERGENT B6 ;  /* 0x0000000000067941 */ /* 0x000fea0003800200 */
.L_x_15041:
        /* <DEDUP_REMOVED lines=31> */
.L_x_15046:
[----:B------:R-:W0:Y:S02]  /*0530*/  LDC.64 R2, c[0x0][0x730] ;  /* 0x0001cc00ff027b82 */ /* 0x000e240000000a00 */
[----:B0-----:R-:W2:Y:S06]  /*0540*/  LDG.E.U16 R3, desc[UR36][R2.64] ;  /* 0x0000002402037981 */ /* 0x001eac000c1e1500 */
[----:B------:R-:W2:Y:S01]  /*0550*/  LDC.64 R4, c[0x0][0x580] ;  /* 0x00016000ff047b82 */ /* 0x000ea20000000a00 */
[----:B------:R-:W-:Y:S01]  /*0560*/  IADD3 R23, PT, PT, R23, 0x80, RZ ;  /* 0x0000008017177810 */ /* 0x000fe20007ffe0ff */
[----:B--2---:R1:W-:Y:S06]  /*0570*/  STG.E.U16 desc[UR36][R4.64], R3 ;  /* 0x0000000304007986 */ /* 0x0043ec000c101524 */
.L_x_15045:
[----:B------:R-:W-:Y:S05]  /*0580*/  BSYNC.RECONVERGENT B6 ;  /* 0x0000000000067941 */ /* 0x000fea0003800200 */
.L_x_15044:
        /* <DEDUP_REMOVED lines=31> */
.L_x_15049:
[----:B------:R-:W0:Y:S02]  /*0780*/  LDC.64 R2, c[0x0][0x730] ;  /* 0x0001cc00ff027b82 */ /* 0x000e240000000a00 */
[----:B0-----:R-:W2:Y:S06]  /*0790*/  LDG.E.U16 R3, desc[UR36][R2.64] ;  /* 0x0000002402037981 */ /* 0x001eac000c1e1500 */
[----:B------:R-:W2:Y:S01]  /*07a0*/  LDC.64 R4, c[0x0][0x580] ;  /* 0x00016000ff047b82 */ /* 0x000ea20000000a00 */
[----:B------:R-:W-:Y:S01]  /*07b0*/  VIADD R23, R23, 0x80 ;  /* 0x0000008017177836 */ /* 0x000fe20000000000 */
[----:B--2---:R2:W-:Y:S06]  /*07c0*/  STG.E.U16 desc[UR36][R4.64], R3 ;  /* 0x0000000304007986 */ /* 0x0045ec000c101524 */
.L_x_15048:
[----:B------:R-:W-:Y:S05]  /*07d0*/  BSYNC.RECONVERGENT B6 ;  /* 0x0000000000067941 */ /* 0x000fea0003800200 */
.L_x_15047:
        /* <DEDUP_REMOVED lines=30> */
.L_x_15050:
[----:B------:R-:W0:Y:S02]  /*09c0*/  LDC.64 R2, c[0x0][0x730] ;  /* 0x0001cc00ff027b82 */ /* 0x000e240000000a00 */
[----:B0-----:R-:W2:Y:S06]  /*09d0*/  LDG.E.U16 R3, desc[UR36][R2.64] ;  /* 0x0000002402037981 */ /* 0x001eac000c1e1500 */
[----:B------:R-:W2:Y:S02]  /*09e0*/  LDC.64 R4, c[0x0][0x580] ;  /* 0x00016000ff047b82 */ /* 0x000ea40000000a00 */
[----:B--2---:R-:W-:Y:S01]  /*09f0*/  STG.E.U16 desc[UR36][R4.64], R3 ;  /* 0x0000000304007986 */ /* 0x004fe2000c101524 */
[----:B------:R-:W-:Y:S05]  /*0a00*/  EXIT ;  /* 0x000000000000794d */ /* 0x000fea0003800000 */
.L_x_15040:
        /* <DEDUP_REMOVED lines=34> */
.L_x_15053:
        /* <DEDUP_REMOVED lines=276> */
.L_x_15054:
[----:B------:R-:W0:Y:S02]  /*1d70*/  LDC.64 R4, c[0x0][0x730] ;  /* 0x0001cc00ff047b82 */ /* 0x000e240000000a00 */
[----:B0-----:R-:W-:-:S06]  /*1d80*/  IMAD.WIDE R4, R0, 0x2, R4 ;  /* 0x0000000200047825 */ /* 0x001fcc00078e0204 */
[----:B------:R-:W2:Y:S01]  /*1d90*/  LDG.E.U16 R5, desc[UR36][R4.64] ;  /* 0x0000002404057981 */ /* 0x000ea2000c1e1500 */
[----:B------:R-:W2:Y:S01]  /*1da0*/  LDC.64 R6, c[0x0][0x580] ;  /* 0x00016000ff067b82 */ /* 0x000ea20000000a00 */
[----:B------:R-:W-:Y:S02]  /*1db0*/  VIADD R23, R23, 0x80 ;  /* 0x0000008017177836 */ /* 0x000fe40000000000 */
[----:B--2---:R0:W-:Y:S05]  /*1dc0*/  STG.E.U16 desc[UR36][R6.64], R5 ;  /* 0x0000000506007986 */ /* 0x0041ea000c101524 */
.L_x_15052:
[----:B------:R-:W-:Y:S05]  /*1dd0*/  BSYNC.RECONVERGENT B6 ;  /* 0x0000000000067941 */ /* 0x000fea0003800200 */
.L_x_15051:
        /* <DEDUP_REMOVED lines=31> */
.L_x_15057:
        /* <DEDUP_REMOVED lines=276> */
.L_x_15058:
[----:B------:R-:W0:Y:S02]  /*3110*/  LDC.64 R4, c[0x0][0x730] ;  /* 0x0001cc00ff047b82 */ /* 0x000e240000000a00 */
[----:B0-----:R-:W-:-:S06]  /*3120*/  IMAD.WIDE R4, R0, 0x2, R4 ;  /* 0x0000000200047825 */ /* 0x001fcc00078e0204 */
[----:B------:R-:W2:Y:S01]  /*3130*/  LDG.E.U16 R5, desc[UR36][R4.64] ;  /* 0x0000002404057981 */ /* 0x000ea2000c1e1500 */
[----:B------:R-:W2:Y:S01]  /*3140*/  LDC.64 R6, c[0x0][0x580] ;  /* 0x00016000ff067b82 */ /* 0x000ea20000000a00 */
[----:B------:R-:W-:Y:S02]  /*3150*/  IADD3 R23, PT, PT, R23, 0x80, RZ ;  /* 0x0000008017177810 */ /* 0x000fe40007ffe0ff */
[----:B--2---:R1:W-:Y:S05]  /*3160*/  STG.E.U16 desc[UR36][R6.64], R5 ;  /* 0x0000000506007986 */ /* 0x0043ea000c101524 */
.L_x_15056:
[----:B------:R-:W-:Y:S05]  /*3170*/  BSYNC.RECONVERGENT B6 ;  /* 0x0000000000067941 */ /* 0x000fea0003800200 */
.L_x_15055:
        /* <DEDUP_REMOVED lines=31> */
.L_x_15061:
        /* <DEDUP_REMOVED lines=276> */
.L_x_15062:
[----:B------:R-:W0:Y:S02]  /*44b0*/  LDC.64 R4, c[0x0][0x730] ;  /* 0x0001cc00ff047b82 */ /* 0x000e240000000a00 */
[----:B0-----:R-:W-:-:S06]  /*44c0*/  IMAD.WIDE R4, R0, 0x2, R4 ;  /* 0x0000000200047825 */ /* 0x001fcc00078e0204 */
[----:B------:R-:W2:Y:S01]  /*44d0*/  LDG.E.U16 R5, desc[UR36][R4.64] ;  /* 0x0000002404057981 */ /* 0x000ea2000c1e1500 */
[----:B------:R-:W2:Y:S01]  /*44e0*/  LDC.64 R6, c[0x0][0x580] ;  /* 0x00016000ff067b82 */ /* 0x000ea20000000a00 */
[----:B------:R-:W-:Y:S02]  /*44f0*/  IADD3 R23, PT, PT, R23, 0x80, RZ ;  /* 0x0000008017177810 */ /* 0x000fe40007ffe0ff */
[----:B--2---:R2:W-:Y:S05]  /*4500*/  STG.E.U16 desc[UR36][R6.64], R5 ;  /* 0x0000000506007986 */ /* 0x0045ea000c101524 */
.L_x_15060:
[----:B------:R-:W-:Y:S05]  /*4510*/  BSYNC.RECONVERGENT B6 ;  /* 0x0000000000067941 */ /* 0x000fea0003800200 */
.L_x_15059:
        /* <DEDUP_REMOVED lines=30> */
.L_x_15063:
        /* <DEDUP_REMOVED lines=276> */
.L_x_15064:
[----:B------:R-:W0:Y:S02]  /*5840*/  LDC.64 R2, c[0x0][0x730] ;  /* 0x0001cc00ff027b82 */ /* 0x000e240000000a00 */
[----:B0-----:R-:W-:-:S06]  /*5850*/  IMAD.WIDE R2, R0, 0x2, R2 ;  /* 0x0000000200027825 */ /* 0x001fcc00078e0202 */
[----:B------:R-:W2:Y:S01]  /*5860*/  LDG.E.U16 R3, desc[UR36][R2.64] ;  /* 0x0000002402037981 */ /* 0x000ea2000c1e1500 */
[----:B------:R-:W2:Y:S03]  /*5870*/  LDC.64 R4, c[0x0][0x580] ;  /* 0x00016000ff047b82 */ /* 0x000ea60000000a00 */
[----:B--2---:R-:W-:Y:S01]  /*5880*/  STG.E.U16 desc[UR36][R4.64], R3 ;  /* 0x0000000304007986 */ /* 0x004fe2000c101524 */
[----:B------:R-:W-:Y:S05]  /*5890*/  EXIT ;  /* 0x000000000000794d */ /* 0x000fea0003800000 */
.L_x_15039:
        /* <DEDUP_REMOVED lines=31> */
.L_x_15067:
        /* <DEDUP_REMOVED lines=12> */
.L_x_15066:
[----:B------:R-:W-:Y:S05]  /*5b50*/  BSYNC.RECONVERGENT B6 ;  /* 0x0000000000067941 */ /* 0x000fea0003800200 */
.L_x_15065:
        /* <DEDUP_REMOVED lines=31> */
.L_x_15070:
        /* <DEDUP_REMOVED lines=12> */
.L_x_15069:
[----:B------:R-:W-:Y:S05]  /*5e10*/  BSYNC.RECONVERGENT B6 ;  /* 0x0000000000067941 */ /* 0x000fea0003800200 */
.L_x_15068:
        /* <DEDUP_REMOVED lines=31> */
.L_x_15073:
        /* <DEDUP_REMOVED lines=12> */
.L_x_15072:
[----:B------:R-:W-:Y:S05]  /*60d0*/  BSYNC.RECONVERGENT B6 ;  /* 0x0000000000067941 */ /* 0x000fea0003800200 */
.L_x_15071:
        /* <DEDUP_REMOVED lines=30> */
.L_x_15074:
        /* <DEDUP_REMOVED lines=12> */
.L_x_15038:
        /* <DEDUP_REMOVED lines=310> */
.L_x_15079:
        /* <DEDUP_REMOVED lines=29> */
.L_x_15081:
[----:B------:R-:W-:Y:S05]  /*78b0*/  BSYNC.RECONVERGENT B6 ;  /* 0x0000000000067941 */ /* 0x000fea0003800200 */
.L_x_15080:
[----:B------:R-:W0:Y:S01]  /*78c0*/  LDC.64 R4, c[0x0][0x730] ;  /* 0x0001cc00ff047b82 */ /* 0x000e220000000a00 */
[----:B------:R-:W1:Y:S01]  /*78d0*/  LDCU.64 UR4, c[0x0][0x580] ;  /* 0x0000b000ff0477ac */ /* 0x000e620008000a00 */
[----:B0-----:R-:W2:Y:S01]  /*78e0*/  LDG.E.U16 R5, desc[UR36][R4.64] ;  /* 0x0000002404057981 */ /* 0x001ea2000c1e1500 */
[----:B-1----:R-:W-:Y:S02]  /*78f0*/  IADD3 R2, P0, PT, R17, UR4, RZ ;  /* 0x0000000411027c10 */ /* 0x002fe4000ff1e0ff */
[----:B------:R-:W-:-:S03]  /*7900*/  IADD3 R23, PT, PT, R23, 0x80, RZ ;  /* 0x0000008017177810 */ /* 0x000fc60007ffe0ff */
[----:B------:R-:W-:-:S05]  /*7910*/  IMAD.X R3, RZ, RZ, UR5, P0 ;  /* 0x00000005ff037e24 */ /* 0x000fca00080e06ff */
[----:B--2---:R0:W-:Y:S03]  /*7920*/  STG.E.U16 desc[UR36][R2.64], R5 ;  /* 0x0000000502007986 */ /* 0x0041e6000c101524 */
.L_x_15078:
[----:B------:R-:W-:Y:S05]  /*7930*/  BSYNC.RECONVERGENT B7 ;  /* 0x0000000000077941 */ /* 0x000fea0003800200 */
.L_x_15077:
        /* <DEDUP_REMOVED lines=302> */
.L_x_15084:
        /* <DEDUP_REMOVED lines=29> */
.L_x_15086:
[----:B------:R-:W-:Y:S05]  /*8df0*/  BSYNC.RECONVERGENT B6 ;  /* 0x0000000000067941 */ /* 0x000fea0003800200 */
.L_x_15085:
[----:B------:R-:W0:Y:S01]  /*8e00*/  LDC.64 R4, c[0x0][0x730] ;  /* 0x0001cc00ff047b82 */ /* 0x000e220000000a00 */
[----:B------:R-:W1:Y:S01]  /*8e10*/  LDCU.64 UR4, c[0x0][0x580] ;  /* 0x0000b000ff0477ac */ /* 0x000e620008000a00 */
[----:B0-----:R-:W2:Y:S01]  /*8e20*/  LDG.E.U16 R5, desc[UR36][R4.64] ;  /* 0x0000002404057981 */ /* 0x001ea2000c1e1500 */
[----:B-1----:R-:W-:Y:S01]  /*8e30*/  IADD3 R2, P0, PT, R17, UR4, RZ ;  /* 0x0000000411027c10 */ /* 0x002fe2000ff1e0ff */
[----:B------:R-:W-:-:S03]  /*8e40*/  VIADD R23, R23, 0x80 ;  /* 0x0000008017177836 */ /* 0x000fc60000000000 */
[----:B------:R-:W-:-:S05]  /*8e50*/  IADD3.X R3, PT, PT, RZ, UR5, RZ, P0, !PT ;  /* 0x00000005ff037c10 */ /* 0x000fca00087fe4ff */
[----:B--2---:R1:W-:Y:S04]  /*8e60*/  STG.E.U16 desc[UR36][R2.64], R5 ;  /* 0x0000000502007986 */ /* 0x0043e8000c101524 */
.L_x_15083:
[----:B------:R-:W-:Y:S05]  /*8e70*/  BSYNC.RECONVERGENT B7 ;  /* 0x0000000000077941 */ /* 0x000fea0003800200 */
.L_x_15082:
        /* <DEDUP_REMOVED lines=302> */
.L_x_15089:
        /* <DEDUP_REMOVED lines=29> */
.L_x_15091:
[----:B------:R-:W-:Y:S05]  /*a330*/  BSYNC.RECONVERGENT B6 ;  /* 0x0000000000067941 */ /* 0x000fea0003800200 */
.L_x_15090:
[----:B------:R-:W0:Y:S01]  /*a340*/  LDC.64 R4, c[0x0][0x730] ;  /* 0x0001cc00ff047b82 */ /* 0x000e220000000a00 */
[----:B------:R-:W1:Y:S01]  /*a350*/  LDCU.64 UR4, c[0x0][0x580] ;  /* 0x0000b000ff0477ac */ /* 0x000e620008000a00 */
[----:B0-----:R-:W2:Y:S01]  /*a360*/  LDG.E.U16 R5, desc[UR36][R4.64] ;  /* 0x0000002404057981 */ /* 0x001ea2000c1e1500 */
[----:B-1----:R-:W-:Y:S02]  /*a370*/  IADD3 R2, P0, PT, R17, UR4, RZ ;  /* 0x0000000411027c10 */ /* 0x002fe4000ff1e0ff */
[----:B------:R-:W-:Y:S02]  /*a380*/  IADD3 R23, PT, PT, R23, 0x80, RZ ;  /* 0x0000008017177810 */ /* 0x000fe40007ffe0ff */
[----:B------:R-:W-:-:S05]  /*a390*/  IADD3.X R3, PT, PT, RZ, UR5, RZ, P0, !PT ;  /* 0x00000005ff037c10 */ /* 0x000fca00087fe4ff */
[----:B--2---:R2:W-:Y:S04]  /*a3a0*/  STG.E.U16 desc[UR36][R2.64], R5 ;  /* 0x0000000502007986 */ /* 0x0045e8000c101524 */
.L_x_15088:
[----:B------:R-:W-:Y:S05]  /*a3b0*/  BSYNC.RECONVERGENT B7 ;  /* 0x0000000000077941 */ /* 0x000fea0003800200 */
.L_x_15087:
        /* <DEDUP_REMOVED lines=301> */
.L_x_15092:
        /* <DEDUP_REMOVED lines=31> */
.L_x_15094:
[----:B------:R-:W-:Y:S05]  /*b880*/  BSYNC.RECONVERGENT B6 ;  /* 0x0000000000067941 */ /* 0x000fea0003800200 */
.L_x_15093:
[----:B------:R-:W0:Y:S02]  /*b890*/  LDC.64 R2, c[0x0][0x730] ;  /* 0x0001cc00ff027b82 */ /* 0x000e240000000a00 */
[----:B0-----:R-:W2:Y:S04]  /*b8a0*/  LDG.E.U16 R3, desc[UR36][R2.64] ;  /* 0x0000002402037981 */ /* 0x001ea8000c1e1500 */
[----:B--2---:R-:W-:Y:S01]  /*b8b0*/  STG.E.U16 desc[UR36][R16.64], R3 ;  /* 0x0000000310007986 */ /* 0x004fe2000c101524 */
[----:B------:R-:W-:Y:S05]  /*b8c0*/  EXIT ;  /* 0x000000000000794d */ /* 0x000fea0003800000 */
.L_x_15076:
        /* <DEDUP_REMOVED lines=308> */
.L_x_15097:
        /* <DEDUP_REMOVED lines=29> */
.L_x_15099:
[----:B------:R-:W-:Y:S05]  /*cde0*/  BSYNC.RECONVERGENT B6 ;  /* 0x0000000000067941 */ /* 0x000fea0003800200 */
.L_x_15098:
        /* <DEDUP_REMOVED lines=276> */
.L_x_15100:
        /* <DEDUP_REMOVED lines=8> */
.L_x_15096:
[----:B------:R-:W-:Y:S05]  /*dfb0*/  BSYNC.RECONVERGENT B7 ;  /* 0x0000000000077941 */ /* 0x000fea0003800200 */
.L_x_15095:
        /* <DEDUP_REMOVED lines=303> */
.L_x_15103:
        /* <DEDUP_REMOVED lines=29> */
.L_x_15105:
[----:B------:R-:W-:Y:S05]  /*f480*/  BSYNC.RECONVERGENT B6 ;  /* 0x0000000000067941 */ /* 0x000fea0003800200 */
.L_x_15104:
        /* <DEDUP_REMOVED lines=276> */
.L_x_15106:
        /* <DEDUP_REMOVED lines=8> */
.L_x_15102:
[----:B------:R-:W-:Y:S05]  /*10650*/  BSYNC.RECONVERGENT B7 ;  /* 0x0000000000077941 */ /* 0x000fea0003800200 */
.L_x_15101:
        /* <DEDUP_REMOVED lines=303> */
.L_x_15109:
        /* <DEDUP_REMOVED lines=29> */
.L_x_15111:
[----:B------:R-:W-:Y:S05]  /*11b20*/  BSYNC.RECONVERGENT B6 ;  /* 0x0000000000067941 */ /* 0x000fea0003800200 */
.L_x_15110:
        /* <DEDUP_REMOVED lines=276> */
.L_x_15112:
        /* <DEDUP_REMOVED lines=8> */
.L_x_15108:
[----:B------:R-:W-:Y:S05]  /*12cf0*/  BSYNC.RECONVERGENT B7 ;  /* 0x0000000000077941 */ /* 0x000fea0003800200 */
.L_x_15107:
        /* <DEDUP_REMOVED lines=302> */
.L_x_15113:
        /* <DEDUP_REMOVED lines=31> */
.L_x_15115:
[----:B------:R-:W-:Y:S05]  /*141d0*/  BSYNC.RECONVERGENT B6 ;  /* 0x0000000000067941 */ /* 0x000fea0003800200 */
.L_x_15114:
        /* <DEDUP_REMOVED lines=276> */
.L_x_15116:
[----:B------:R-:W0:Y:S02]  /*15320*/  LDC.64 R2, c[0x0][0x730] ;  /* 0x0001cc00ff027b82 */ /* 0x000e240000000a00 */
[----:B0-----:R-:W-:-:S06]  /*15330*/  IMAD.WIDE R2, R0, 0x2, R2 ;  /* 0x0000000200027825 */ /* 0x001fcc00078e0202 */
[----:B------:R-:W2:Y:S04]  /*15340*/  LDG.E.U16 R3, desc[UR36][R2.64] ;  /* 0x0000002402037981 */ /* 0x000ea8000c1e1500 */
[----:B--2---:R-:W-:Y:S01]  /*15350*/  STG.E.U16 desc[UR36][R18.64], R3 ;  /* 0x0000000312007986 */ /* 0x004fe2000c101524 */
[----:B------:R-:W-:Y:S05]  /*15360*/  EXIT ;  /* 0x000000000000794d */ /* 0x000fea0003800000 */
.L_x_15075:
        /* <DEDUP_REMOVED lines=305> */
.L_x_15119:
        /* <DEDUP_REMOVED lines=29> */
.L_x_15121:
[----:B------:R-:W-:Y:S05]  /*16850*/  BSYNC.RECONVERGENT B6 ;  /* 0x0000000000067941 */ /* 0x000fea0003800200 */
.L_x_15120:
        /* <DEDUP_REMOVED lines=14> */
.L_x_15118:
[----:B------:R-:W-:Y:S05]  /*16940*/  BSYNC.RECONVERGENT B7 ;  /* 0x0000000000077941 */ /* 0x000fea0003800200 */
.L_x_15117:
        /* <DEDUP_REMOVED lines=302> */
.L_x_15124:
        /* <DEDUP_REMOVED lines=29> */
.L_x_15126:
[----:B------:R-:W-:Y:S05]  /*17e00*/  BSYNC.RECONVERGENT B6 ;  /* 0x0000000000067941 */ /* 0x000fea0003800200 */
.L_x_15125:
        /* <DEDUP_REMOVED lines=14> */
.L_x_15123:
[----:B------:R-:W-:Y:S05]  /*17ef0*/  BSYNC.RECONVERGENT B7 ;  /* 0x0000000000077941 */ /* 0x000fea0003800200 */
.L_x_15122:
        /* <DEDUP_REMOVED lines=302> */
.L_x_15129:
        /* <DEDUP_REMOVED lines=29> */
.L_x_15131:
[----:B------:R-:W-:Y:S05]  /*193b0*/  BSYNC.RECONVERGENT B6 ;  /* 0x0000000000067941 */ /* 0x000fea0003800200 */
.L_x_15130:
        /* <DEDUP_REMOVED lines=14> */
.L_x_15128:
[----:B------:R-:W-:Y:S05]  /*194a0*/  BSYNC.RECONVERGENT B7 ;  /* 0x0000000000077941 */ /* 0x000fea0003800200 */
.L_x_15127:
        /* <DEDUP_REMOVED lines=301> */
.L_x_15132:
        /* <DEDUP_REMOVED lines=31> */
.L_x_15134:
[----:B------:R-:W-:Y:S05]  /*1a970*/  BSYNC.RECONVERGENT B6 ;  /* 0x0000000000067941 */ /* 0x000fea0003800200 */
.L_x_15133:
        /* <DEDUP_REMOVED lines=11> */
.L_x_15135:
        /* <DEDUP_REMOVED lines=13> */
.L_x_41947:


//--------------------- .text._ZN2at6native24index_elementwise_kernelILi128ELi4EZNS0_20cuda_take_put_kernelIN3c107complexIfEElZZZZZNS0_11take_kernelERNS_14TensorIteratorERKNS_10TensorBaseEENKUlvE_clEvENKUlvE7_clEvENKUlvE_clEvENKUlvE0_clEvEUlRS5_lE_EEvS7_SA_RKT1_EUliE_EEvlSH_ --------------------------
	.section	.text._ZN2at6native24index_elementwise_kernelILi128ELi4EZNS0_20cuda_take_put_kernelIN3c107complexIfEElZZZZZNS0_11take_kernelERNS_14TensorIteratorERKNS_10TensorBaseEENKUlvE_clEvENKUlvE7_clEvENKUlvE_clEvENKUlvE0_clEvEUlRS5_lE_EEvS7_SA_RKT1_EUliE_EEvlSH_,"ax",@progbits
	.align	128
        .global         _ZN2at6native24index_elementwise_kernelILi128ELi4EZNS0_20cuda_take_put_kernelIN3c107complexIfEElZZZZZNS0_11take_kernelERNS_14TensorIteratorERKNS_10TensorBaseEENKUlvE_clEvENKUlvE7_clEvENKUlvE_clEvENKUlvE0_clEvEUlRS5_lE_EEvS7_SA_RKT1_EUliE_EEvlSH_
        .type           _ZN2at6native24index_elementwise_kernelILi128ELi4EZNS0_20cuda_take_put_kernelIN3c107complexIfEElZZZZZNS0_11take_kernelERNS_14TensorIteratorERKNS_10TensorBaseEENKUlvE_clEvENKUlvE7_clEvENKUlvE_clEvENKUlvE0_clEvEUlRS5_lE_EEvS7_SA_RKT1_EUliE_EEvlSH_,@function
        .size           _ZN2at6native24index_elementwise_kernelILi128ELi4EZNS0_20cuda_take_put_kernelIN3c107complexIfEElZZZZZNS0_11take_kernelERNS_14TensorIteratorERKNS_10TensorBaseEENKUlvE_clEvENKUlvE7_clEvENKUlvE_clEvENKUlvE0_clEvEUlRS5_lE_EEvS7_SA_RKT1_EUliE_EEvlSH_,(.L_x_41788 - _ZN2at6native24index_elementwise_kernelILi128ELi4EZNS0_20cuda_take_put_kernelIN3c107complexIfEElZZZZZNS0_11take_kernelERNS_14TensorIteratorERKNS_10TensorBaseEENKUlvE_clEvENKUlvE7_clEvENKUlvE_clEvENKUlvE0_clEvEUlRS5_lE_EEvS7_SA_RKT1_EUliE_EEvlSH_)
        .other          _ZN2at6native24index_elementwise_kernelILi128ELi4EZNS0_20cuda_take_put_kernelIN3c107complexIfEElZZZZZNS0_11take_kernelERNS_14TensorIteratorERKNS_10TensorBaseEENKUlvE_clEvENKUlvE7_clEvENKUlvE_clEvENKUlvE0_clEvEUlRS5_lE_EEvS7_SA_RKT1_EUliE_EEvlSH_,@"STO_CUDA_ENTRY STV_DEFAULT"
_ZN2at6native24index_elementwise_kernelILi128ELi4EZNS0_20cuda_take_put_kernelIN3c107complexIfEElZZZZZNS0_11take_kernelERNS_14TensorIteratorERKNS_10TensorBaseEENKUlvE_clEvENKUlvE7_clEvENKUlvE_clEvENKUlvE0_clEvEUlRS5_lE_EEvS7_SA_RKT1_EUliE_EEvlSH_:
.text._ZN2at6native24index_elementwise_kernelILi128ELi4EZNS0_20cuda_take_put_kernelIN3c107complexIfEElZZZZZNS0_11take_kernelERNS_14TensorIteratorERKNS_10TensorBaseEENKUlvE_clEvENKUlvE7_clEvENKUlvE_clEvENKUlvE0_clEvEUlRS5_lE_EEvS7_SA_RKT1_EUliE_EEvlSH_:
        /* <DEDUP_REMOVED lines=47> */
.L_x_15141:
[----:B------:R-:W0:Y:S02]  /*02f0*/  LDC.64 R2, c[0x0][0x738] ;  /* 0x0001ce00ff027b82 */ /* 0x000e240000000a00 */
[----:B0-----:R-:W2:Y:S06]  /*0300*/  LDG.E.64 R2, desc[UR36][R2.64] ;  /* 0x0000002402027981 */ /* 0x001eac000c1e1b00 */
[----:B------:R-:W2:Y:S01]  /*0310*/  LDC.64 R4, c[0x0][0x580] ;  /* 0x00016000ff047b82 */ /* 0x000ea20000000a00 */
[----:B------:R-:W-:Y:S01]  /*0320*/  VIADD R16, R16, 0x80 ;  /* 0x0000008010107836 */ /* 0x000fe20000000000 */
[----:B--2---:R0:W-:Y:S06]  /*0330*/  STG.E.64 desc[UR36][R4.64], R2 ;  /* 0x0000000204007986 */ /* 0x0041ec000c101b24 */
.L_x_15140:
[----:B------:R-:W-:Y:S05]  /*0340*/  BSYNC.RECONVERGENT B6 ;  /* 0x0000000000067941 */ /* 0x000fea0003800200 */
.L_x_15139:
        /* <DEDUP_REMOVED lines=31> */
.L_x_15144:
[----:B------:R-:W0:Y:S02]  /*0540*/  LDC.64 R2, c[0x0][0x738] ;  /* 0x0001ce00ff027b82 */ /* 0x000e240000000a00 */
[----:B0-----:R-:W2:Y:S06]  /*0550*/  LDG.E.64 R2, desc[UR36][R2.64] ;  /* 0x0000002402027981 */ /* 0x001eac000c1e1b00 */
[----:B------:R-:W2:Y:S01]  /*0560*/  LDC.64 R4, c[0x0][0x580] ;  /* 0x00016000ff047b82 */ /* 0x000ea20000000a00 */
[----:B------:R-:W-:Y:S01]  /*0570*/  VIADD R16, R16, 0x80 ;  /* 0x0000008010107836 */ /* 0x000fe20000000000 */
[----:B--2---:R1:W-:Y:S06]  /*0580*/  STG.E.64 desc[UR36][R4.64], R2 ;  /* 0x0000000204007986 */ /* 0x0043ec000c101b24 */
.L_x_15143:
[----:B------:R-:W-:Y:S05]  /*0590*/  BSYNC.RECONVERGENT B6 ;  /* 0x0000000000067941 */ /* 0x000fea0003800200 */
.L_x_15142:
        /* <DEDUP_REMOVED lines=31> */
.L_x_15147:
[----:B------:R-:W0:Y:S02]  /*0790*/  LDC.64 R2, c[0x0][0x738] ;  /* 0x0001ce00ff027b82 */ /* 0x000e240000000a00 */
[----:B0-----:R-:W2:Y:S06]  /*07a0*/  LDG.E.64 R2, desc[UR36][R2.64] ;  /* 0x0000002402027981 */ /* 0x001eac000c1e1b00 */
[----:B------:R-:W2:Y:S01]  /*07b0*/  LDC.64 R4, c[0x0][0x580] ;  /* 0x00016000ff047b82 */ /* 0x000ea20000000a00 */
[----:B------:R-:W-:Y:S01]  /*07c0*/  VIADD R16, R16, 0x80 ;  /* 0x0000008010107836 */ /* 0x000fe20000000000 */
[----:B--2---:R2:W-:Y:S06]  /*07d0*/  STG.E.64 desc[UR36][R4.64], R2 ;  /* 0x0000000204007986 */ /* 0x0045ec000c101b24 */
.L_x_15146:
[----:B------:R-:W-:Y:S05]  /*07e0*/  BSYNC.RECONVERGENT B6 ;  /* 0x0000000000067941 */ /* 0x000fea0003800200 */
.L_x_15145:
        /* <DEDUP_REMOVED lines=30> */
.L_x_15148:
[----:B------:R-:W0:Y:S02]  /*09d0*/  LDC.64 R2, c[0x0][0x738] ;  /* 0x0001ce00ff027b82 */ /* 0x000e240000000a00 */
[----:B0-----:R-:W2:Y:S06]  /*09e0*/  LDG.E.64 R2, desc[UR36][R2.64] ;  /* 0x0000002402027981 */ /* 0x001eac000c1e1b00 */
[----:B------:R-:W2:Y:S02]  /*09f0*/  LDC.64 R4, c[0x0][0x580] ;  /* 0x00016000ff047b82 */ /* 0x000ea40000000a00 */
[----:B--2---:R-:W-:Y:S01]  /*0a00*/  STG.E.64 desc[UR36][R4.64], R2 ;  /* 0x0000000204007986 */ /* 0x004fe2000c101b24 */
[----:B------:R-:W-:Y:S05]  /*0a10*/  EXIT ;  /* 0x000000000000794d */ /* 0x000fea0003800000 */
.L_x_15138:
        /* <DEDUP_REMOVED lines=35> */
.L_x_15151:
        /* <DEDUP_REMOVED lines=35> */
.L_x_15152:
[----:B------:R-:W0:Y:S01]  /*0e80*/  LDCU.64 UR4, c[0x0][0x5a8] ;  /* 0x0000b500ff0477ac */ /* 0x000e220008000a00 */
[----:B------:R-:W-:Y:S01]  /*0e90*/  IMAD.MOV.U32 R10, RZ, RZ, R12 ;  /* 0x000000ffff0a7224 */ /* 0x000fe200078e000c */
[----:B------:R-:W-:Y:S02]  /*0ea0*/  MOV R9, R13 ;  /* 0x0000000d00097202 */ /* 0x000fe40000000f00 */
[----:B------:R-:W-:Y:S02]  /*0eb0*/  MOV R0, 0xef0 ;  /* 0x00000ef000007802 */ /* 0x000fe40000000f00 */
[----:B0-----:R-:W-:Y:S01]  /*0ec0*/  MOV R4, UR4 ;  /* 0x0000000400047c02 */ /* 0x001fe20008000f00 */
[----:B------:R-:W-:-:S07]  /*0ed0*/  IMAD.U32 R3, RZ, RZ, UR5 ;  /* 0x00000005ff037e24 */ /* 0x000fce000f8e00ff */
[----:B------:R-:W-:Y:S05]  /*0ee0*/  CALL.REL.NOINC `($__internal_6_$__cuda_sm20_div_u64) ;  /* 0x000003cc002c7944 */ /* 0x000fea0003c00000 */
        /* <DEDUP_REMOVED lines=10> */
.L_x_15153:
        /* <DEDUP_REMOVED lines=37> */
.L_x_15156:
[----:B------:R-:W0:Y:S01]  /*11e0*/  LDCU.64 UR4, c[0x0][0x5b0] ;  /* 0x0000b600ff0477ac */ /* 0x000e220008000a00 */
[----:B------:R-:W-:Y:S01]  /*11f0*/  MOV R10, R12 ;  /* 0x0000000c000a7202 */ /* 0x000fe20000000f00 */
[----:B------:R-:W-:Y:S01]  /*1200*/  IMAD.MOV.U32 R9, RZ, RZ, R13 ;  /* 0x000000ffff097224 */ /* 0x000fe200078e000d */
[----:B------:R-:W-:Y:S01]  /*1210*/  MOV R0, 0x1250 ;  /* 0x0000125000007802 */ /* 0x000fe20000000f00 */
[----:B0-----:R-:W-:Y:S01]  /*1220*/  IMAD.U32 R4, RZ, RZ, UR4 ;  /* 0x00000004ff047e24 */ /* 0x001fe2000f8e00ff */
[----:B------:R-:W-:-:S07]  /*1230*/  MOV R3, UR5 ;  /* 0x0000000500037c02 */ /* 0x000fce0008000f00 */
[----:B------:R-:W-:Y:S05]  /*1240*/  CALL.REL.NOINC `($__internal_6_$__cuda_sm20_div_u64) ;  /* 0x000003c800547944 */ /* 0x000fea0003c00000 */
        /* <DEDUP_REMOVED lines=11> */
.L_x_15157:
[----:B------:R-:W-:Y:S05]  /*1300*/  BSYNC.RECONVERGENT B0 ;  /* 0x0000000000007941 */ /* 0x000fea0003800200 */
.L_x_15155:
        /* <DEDUP_REMOVED lines=38> */
.L_x_15159:
        /* <DEDUP_REMOVED lines=18> */
.L_x_15160:
[----:B------:R-:W-:Y:S05]  /*1690*/  BSYNC.RECONVERGENT B0 ;  /* 0x0000000000007941 */ /* 0x000fea0003800200 */
.L_x_15158:
        /* <DEDUP_REMOVED lines=38> */
.L_x_15162:
        /* <DEDUP_REMOVED lines=18> */
.L_x_15163:
[----:B------:R-:W-:Y:S05]  /*1a20*/  BSYNC.RECONVERGENT B0 ;  /* 0x0000000000007941 */ /* 0x000fea0003800200 */
.L_x_15161:
        /* <DEDUP_REMOVED lines=38> */
.L_x_15165:
        /* <DEDUP_REMOVED lines=18> */
.L_x_15166:
[----:B------:R-:W-:Y:S05]  /*1db0*/  BSYNC.RECONVERGENT B0 ;  /* 0x0000000000007941 */ /* 0x000fea0003800200 */
.L_x_15164:
        /* <DEDUP_REMOVED lines=38> */
.L_x_15168:
        /* <DEDUP_REMOVED lines=18> */
.L_x_15169:
[----:B------:R-:W-:Y:S05]  /*2140*/  BSYNC.RECONVERGENT B0 ;  /* 0x0000000000007941 */ /* 0x000fea0003800200 */
.L_x_15167:
        /* <DEDUP_REMOVED lines=38> */
.L_x_15171:
        /* <DEDUP_REMOVED lines=18> */
.L_x_15172:
[----:B------:R-:W-:Y:S05]  /*24d0*/  BSYNC.RECONVERGENT B0 ;  /* 0x0000000000007941 */ /* 0x000fea0003800200 */
.L_x_15170:
        /* <DEDUP_REMOVED lines=38> */
.L_x_15174:
        /* <DEDUP_REMOVED lines=18> */
.L_x_15175:
[----:B------:R-:W-:Y:S05]  /*2860*/  BSYNC.RECONVERGENT B0 ;  /* 0x0000000000007941 */ /* 0x000fea0003800200 */
.L_x_15173:
        /* <DEDUP_REMOVED lines=38> */
.L_x_15177:
        /* <DEDUP_REMOVED lines=18> */
.L_x_15178:
[----:B------:R-:W-:Y:S05]  /*2bf0*/  BSYNC.RECONVERGENT B0 ;  /* 0x0000000000007941 */ /* 0x000fea0003800200 */
.L_x_15176:
        /* <DEDUP_REMOVED lines=38> */
.L_x_15180:
        /* <DEDUP_REMOVED lines=18> */
.L_x_15181:
[----:B------:R-:W-:Y:S05]  /*2f80*/  BSYNC.RECONVERGENT B0 ;  /* 0x0000000000007941 */ /* 0x000fea0003800200 */
.L_x_15179:
        /* <DEDUP_REMOVED lines=38> */
.L_x_15183:
        /* <DEDUP_REMOVED lines=18> */
.L_x_15184:
[----:B------:R-:W-:Y:S05]  /*3310*/  BSYNC.RECONVERGENT B0 ;  /* 0x0000000000007941 */ /* 0x000fea0003800200 */
.L_x_15182:
        /* <DEDUP_REMOVED lines=38> */
.L_x_15186:
        /* <DEDUP_REMOVED lines=18> */
.L_x_15187:
[----:B------:R-:W-:Y:S05]  /*36a0*/  BSYNC.RECONVERGENT B0 ;  /* 0x0000000000007941 */ /* 0x000fea0003800200 */
.L_x_15185:
        /* <DEDUP_REMOVED lines=38> */
.L_x_15189:
        /* <DEDUP_REMOVED lines=18> */
.L_x_15190:
[----:B------:R-:W-:Y:S05]  /*3a30*/  BSYNC.RECONVERGENT B0 ;  /* 0x0000000000007941 */ /* 0x000fea0003800200 */
.L_x_15188:
        /* <DEDUP_REMOVED lines=38> */
.L_x_15192:
        /* <DEDUP_REMOVED lines=18> */
.L_x_15193:
[----:B------:R-:W-:Y:S05]  /*3dc0*/  BSYNC.RECONVERGENT B0 ;  /* 0x0000000000007941 */ /* 0x000fea0003800200 */
.L_x_15191:
        /* <DEDUP_REMOVED lines=38> */
.L_x_15195:
        /* <DEDUP_REMOVED lines=18> */
.L_x_15196:
[----:B------:R-:W-:Y:S05]  /*4150*/  BSYNC.RECONVERGENT B0 ;  /* 0x0000000000007941 */ /* 0x000fea0003800200 */
.L_x_15194:
        /* <DEDUP_REMOVED lines=38> */
.L_x_15198:
        /* <DEDUP_REMOVED lines=18> */
.L_x_15199:
[----:B------:R-:W-:Y:S05]  /*44e0*/  BSYNC.RECONVERGENT B0 ;  /* 0x0000000000007941 */ /* 0x000fea0003800200 */
.L_x_15197:
        /* <DEDUP_REMOVED lines=38> */
.L_x_15201:
        /* <DEDUP_REMOVED lines=18> */
.L_x_15202:
[----:B------:R-:W-:Y:S05]  /*4870*/  BSYNC.RECONVERGENT B0 ;  /* 0x0000000000007941 */ /* 0x000fea0003800200 */
.L_x_15200:
        /* <DEDUP_REMOVED lines=38> */
.L_x_15204:
        /* <DEDUP_REMOVED lines=18> */
.L_x_15205:
[----:B------:R-:W-:Y:S05]  /*4c00*/  BSYNC.RECONVERGENT B0 ;  /* 0x0000000000007941 */ /* 0x000fea0003800200 */
.L_x_15203:
        /* <DEDUP_REMOVED lines=38> */
.L_x_15207:
        /* <DEDUP_REMOVED lines=18> */
.L_x_15208:
[----:B------:R-:W-:Y:S05]  /*4f90*/  BSYNC.RECONVERGENT B0 ;  /* 0x0000000000007941 */ /* 0x000fea0003800200 */
.L_x_15206:
        /* <DEDUP_REMOVED lines=38> */
.L_x_15210:
        /* <DEDUP_REMOVED lines=18> */
.L_x_15211:
[----:B------:R-:W-:Y:S05]  /*5320*/  BSYNC.RECONVERGENT B0 ;  /* 0x0000000000007941 */ /* 0x000fea0003800200 */
.L_x_15209:
        /* <DEDUP_REMOVED lines=38> */
.L_x_15213:
        /* <DEDUP_REMOVED lines=18> */
.L_x_15214:
[----:B------:R-:W-:Y:S05]  /*56b0*/  BSYNC.RECONVERGENT B0 ;  /* 0x0000000000007941 */ /* 0x000fea0003800200 */
.L_x_15212:
        /* <DEDUP_REMOVED lines=38> */
.L_x_15216:
        /* <DEDUP_REMOVED lines=18> */
.L_x_15217:
[----:B------:R-:W-:Y:S05]  /*5a40*/  BSYNC.RECONVERGENT B0 ;  /* 0x0000000000007941 */ /* 0x000fea0003800200 */
.L_x_15215:
        /* <DEDUP_REMOVED lines=38> */
.L_x_15219:
        /* <DEDUP_REMOVED lines=18> */
.L_x_15220:
[----:B------:R-:W-:Y:S05]  /*5dd0*/  BSYNC.RECONVERGENT B0 ;  /* 0x0000000000007941 */ /* 0x000fea0003800200 */
.L_x_15218:
        /* <DEDUP_REMOVED lines=37> */
.L_x_15222:
        /* <DEDUP_REMOVED lines=16> */
.L_x_15223:
[----:B------:R-:W-:Y:S05]  /*6130*/  BSYNC.RECONVERGENT B0 ;  /* 0x0000000000007941 */ /* 0x000fea0003800200 */
.L_x_15221:
        /* <DEDUP_REMOVED lines=34> */
.L_x_15225:
[----:B------:R-:W-:Y:S01]  /*6360*/  IMAD.MOV.U32 R8, RZ, RZ, R6 ;  /* 0x000000ffff087224 */ /* 0x000fe200078e0006 */
[----:B------:R-:W-:Y:S02]  /*6370*/  MOV R10, R7 ;  /* 0x00000007000a7202 */ /* 0x000fe40000000f00 */
[----:B------:R-:W-:-:S07]  /*6380*/  MOV R9, 0x63a0 ;  /* 0x000063a000097802 */ /* 0x000fce0000000f00 */
[----:B------:R-:W-:Y:S05]  /*6390*/  CALL.REL.NOINC `($__internal_7_$__cuda_sm20_rem_u64) ;  /* 0x0000037c00147944 */ /* 0x000fea0003c00000 */
[----:B------:R-:W-:Y:S01]  /*63a0*/  IMAD.MOV.U32 R4, RZ, RZ, R0 ;  /* 0x000000ffff047224 */ /* 0x000fe200078e0000 */
[----:B------:R-:W-:-:S07]  /*63b0*/  MOV R5, R3 ;  /* 0x0000000300057202 */ /* 0x000fce0000000f00 */
.L_x_15226:
[----:B------:R-:W-:Y:S05]  /*63c0*/  BSYNC.RECONVERGENT B0 ;  /* 0x0000000000007941 */ /* 0x000fea0003800200 */
.L_x_15224:
[----:B------:R-:W0:Y:S01]  /*63d0*/  LDCU.64 UR4, c[0x0][0x730] ;  /* 0x0000e600ff0477ac */ /* 0x000e220008000a00 */
[----:B------:R-:W-:Y:S02]  /*63e0*/  IMAD.MOV.U32 R3, RZ, RZ, R17 ;  /* 0x000000ffff037224 */ /* 0x000fe400078e0011 */
[----:B0-----:R-:W-:Y:S02]  /*63f0*/  IMAD R5, R5, UR4, RZ ;  /* 0x0000000405057c24 */ /* 0x001fe4000f8e02ff */
[----:B------:R-:W-:-:S04]  /*6400*/  IMAD.WIDE.U32 R2, R4, UR4, R2 ;  /* 0x0000000404027c25 */ /* 0x000fc8000f8e0002 */
[----:B------:R-:W-:-:S05]  /*6410*/  IMAD R5, R4, UR5, R5 ;  /* 0x0000000504057c24 */ /* 0x000fca000f8e0205 */
[----:B------:R-:W-:-:S07]  /*6420*/  IADD3 R17, PT, PT, R3, R5, RZ ;  /* 0x0000000503117210 */ /* 0x000fce0007ffe0ff */
.L_x_15154:
[----:B------:R-:W0:Y:S02]  /*6430*/  LDCU.64 UR4, c[0x0][0x738] ;  /* 0x0000e700ff0477ac */ /* 0x000e240008000a00 */
[----:B0-----:R-:W-:-:S04]  /*6440*/  LEA R4, P0, R2, UR4, 0x3 ;  /* 0x0000000402047c11 */ /* 0x001fc8000f8018ff */
[----:B------:R-:W-:-:S06]  /*6450*/  LEA.HI.X R5, R2, UR5, R17, 0x3, P0 ;  /* 0x0000000502057c11 */ /* 0x000fcc00080f1c11 */
[----:B------:R-:W2:Y:S01]  /*6460*/  LDG.E.64 R4, desc[UR36][R4.64] ;  /* 0x0000002404047981 */ /* 0x000ea2000c1e1b00 */
[----:B------:R-:W2:Y:S01]  /*6470*/  LDC.64 R2, c[0x0][0x580] ;  /* 0x00016000ff027b82 */ /* 0x000ea20000000a00 */
[----:B------:R-:W-:Y:S02]  /*6480*/  VIADD R16, R16, 0x80 ;  /* 0x0000008010107836 */ /* 0x000fe40000000000 */
[----:B--2---:R0:W-:Y:S05]  /*6490*/  STG.E.64 desc[UR36][R2.64], R4 ;  /* 0x0000000402007986 */ /* 0x0041ea000c101b24 */
.L_x_15150:
[----:B------:R-:W-:Y:S05]  /*64a0*/  BSYNC.RECONVERGENT B6 ;  /* 0x0000000000067941 */ /* 0x000fea0003800200 */
.L_x_15149:
        /* <DEDUP_REMOVED lines=31> */
.L_x_15229:
        /* <DEDUP_REMOVED lines=36> */
.L_x_15230:
        /* <DEDUP_REMOVED lines=17> */
.L_x_15231:
        /* <DEDUP_REMOVED lines=37> */
.L_x_15234:
        /* <DEDUP_REMOVED lines=18> */
.L_x_15235:
[----:B------:R-:W-:Y:S05]  /*6d60*/  BSYNC.RECONVERGENT B0 ;  /* 0x0000000000007941 */ /* 0x000fea0003800200 */
.L_x_15233:
        /* <DEDUP_REMOVED lines=38> */
.L_x_15237:
        /* <DEDUP_REMOVED lines=18> */
.L_x_15238:
[----:B------:R-:W-:Y:S05]  /*70f0*/  BSYNC.RECONVERGENT B0 ;  /* 0x0000000000007941 */ /* 0x000fea0003800200 */
.L_x_15236:
        /* <DEDUP_REMOVED lines=38> */
.L_x_15240:
        /* <DEDUP_REMOVED lines=18> */
.L_x_15241:
[----:B------:R-:W-:Y:S05]  /*7480*/  BSYNC.RECONVERGENT B0 ;  /* 0x0000000000007941 */ /* 0x000fea0003800200 */
.L_x_15239:
        /* <DEDUP_REMOVED lines=38> */
.L_x_15243:
        /* <DEDUP_REMOVED lines=18> */
.L_x_15244:
[----:B------:R-:W-:Y:S05]  /*7810*/  BSYNC.RECONVERGENT B0 ;  /* 0x0000000000007941 */ /* 0x000fea0003800200 */
.L_x_15242:
        /* <DEDUP_REMOVED lines=38> */
.L_x_15246:
        /* <DEDUP_REMOVED lines=18> */
.L_x_15247:
[----:B------:R-:W-:Y:S05]  /*7ba0*/  BSYNC.RECONVERGENT B0 ;  /* 0x0000000000007941 */ /* 0x000fea0003800200 */
.L_x_15245:
        /* <DEDUP_REMOVED lines=38> */
.L_x_15249:
        /* <DEDUP_REMOVED lines=18> */
.L_x_15250:
[----:B------:R-:W-:Y:S05]  /*7f30*/  BSYNC.RECONVERGENT B0 ;  /* 0x0000000000007941 */ /* 0x000fea0003800200 */
.L_x_15248:
        /* <DEDUP_REMOVED lines=38> */
.L_x_15252:
        /* <DEDUP_REMOVED lines=18> */
.L_x_15253:
[----:B------:R-:W-:Y:S05]  /*82c0*/  BSYNC.RECONVERGENT B0 ;  /* 0x0000000000007941 */ /* 0x000fea0003800200 */
.L_x_15251:
        /* <DEDUP_REMOVED lines=38> */
.L_x_15255:
        /* <DEDUP_REMOVED lines=18> */
.L_x_15256:
[----:B------:R-:W-:Y:S05]  /*8650*/  BSYNC.RECONVERGENT B0 ;  /* 0x0000000000007941 */ /* 0x000fea0003800200 */
.L_x_15254:
        /* <DEDUP_REMOVED lines=38> */
.L_x_15258:
        /* <DEDUP_REMOVED lines=18> */
.L_x_15259:
[----:B------:R-:W-:Y:S05]  /*89e0*/  BSYNC.RECONVERGENT B0 ;  /* 0x0000000000007941 */ /* 0x000fea0003800200 */
.L_x_15257:
        /* <DEDUP_REMOVED lines=38> */
.L_x_15261:
        /* <DEDUP_REMOVED lines=18> */
.L_x_15262:
[----:B------:R-:W-:Y:S05]  /*8d70*/  BSYNC.RECONVERGENT B0 ;  /* 0x0000000000007941 */ /* 0x000fea0003800200 */
.L_x_15260:
        /* <DEDUP_REMOVED lines=38> */
.L_x_15264:
        /* <DEDUP_REMOVED lines=18> */
.L_x_15265:
[----:B------:R-:W-:Y:S05]  /*9100*/  BSYNC.RECONVERGENT B0 ;  /* 0x0000000000007941 */ /* 0x000fea0003800200 */
.L_x_15263:
        /* <DEDUP_REMOVED lines=38> */
.L_x_15267:
        /* <DEDUP_REMOVED lines=18> */
.L_x_15268:
[----:B------:R-:W-:Y:S05]  /*9490*/  BSYNC.RECONVERGENT B0 ;  /* 0x0000000000007941 */ /* 0x000fea0003800200 */
.L_x_15266:
        /* <DEDUP_REMOVED lines=38> */
.L_x_15270:
        /* <DEDUP_REMOVED lines=18> */
.L_x_15271:
[----:B------:R-:W-:Y:S05]  /*9820*/  BSYNC.RECONVERGENT B0 ;  /* 0x0000000000007941 */ /* 0x000fea0003800200 */
.L_x_15269:
        /* <DEDUP_REMOVED lines=38> */
.L_x_15273:
        /* <DEDUP_REMOVED lines=18> */
.L_x_15274:
[----:B------:R-:W-:Y:S05]  /*9bb0*/  BSYNC.RECONVERGENT B0 ;  /* 0x0000000000007941 */ /* 0x000fea0003800200 */
.L_x_15272:
        /* <DEDUP_REMOVED lines=38> */
.L_x_15276:
        /* <DEDUP_REMOVED lines=18> */
.L_x_15277:
[----:B------:R-:W-:Y:S05]  /*9f40*/  BSYNC.RECONVERGENT B0 ;  /* 0x0000000000007941 */ /* 0x000fea0003800200 */
.L_x_15275:
        /* <DEDUP_REMOVED lines=38> */
.L_x_15279:
        /* <DEDUP_REMOVED lines=18> */
.L_x_15280:
[----:B------:R-:W-:Y:S05]  /*a2d0*/  BSYNC.RECONVERGENT B0 ;  /* 0x0000000000007941 */ /* 0x000fea0003800200 */
.L_x_15278:
        /* <DEDUP_REMOVED lines=38> */
.L_x_15282:
        /* <DEDUP_REMOVED lines=18> */
.L_x_15283:
[----:B------:R-:W-:Y:S05]  /*a660*/  BSYNC.RECONVERGENT B0 ;  /* 0x0000000000007941 */ /* 0x000fea0003800200 */
.L_x_15281:
        /* <DEDUP_REMOVED lines=38> */
.L_x_15285:
        /* <DEDUP_REMOVED lines=18> */
.L_x_15286:
[----:B------:R-:W-:Y:S05]  /*a9f0*/  BSYNC.RECONVERGENT B0 ;  /* 0x0000000000007941 */ /* 0x000fea0003800200 */
.L_x_15284:
        /* <DEDUP_REMOVED lines=38> */
.L_x_15288:
        /* <DEDUP_REMOVED lines=18> */
.L_x_15289:
[----:B------:R-:W-:Y:S05]  /*ad80*/  BSYNC.RECONVERGENT B0 ;  /* 0x0000000000007941 */ /* 0x000fea0003800200 */
.L_x_15287:
        /* <DEDUP_REMOVED lines=38> */
.L_x_15291:
        /* <DEDUP_REMOVED lines=18> */
.L_x_15292:
[----:B------:R-:W-:Y:S05]  /*b110*/  BSYNC.RECONVERGENT B0 ;  /* 0x0000000000007941 */ /* 0x000fea0003800200 */
.L_x_15290:
        /* <DEDUP_REMOVED lines=38> */
.L_x_15294:
        /* <DEDUP_REMOVED lines=18> */
.L_x_15295:
[----:B------:R-:W-:Y:S05]  /*b4a0*/  BSYNC.RECONVERGENT B0 ;  /* 0x0000000000007941 */ /* 0x000fea0003800200 */
.L_x_15293:
        /* <DEDUP_REMOVED lines=38> */
.L_x_15297:
        /* <DEDUP_REMOVED lines=18> */
.L_x_15298:
[----:B------:R-:W-:Y:S05]  /*b830*/  BSYNC.RECONVERGENT B0 ;  /* 0x0000000000007941 */ /* 0x000fea0003800200 */
.L_x_15296:
        /* <DEDUP_REMOVED lines=37> */
.L_x_15300:
        /* <DEDUP_REMOVED lines=16> */
.L_x_15301:
[----:B------:R-:W-:Y:S05]  /*bb90*/  BSYNC.RECONVERGENT B0 ;  /* 0x0000000000007941 */ /* 0x000fea0003800200 */
.L_x_15299:
        /* <DEDUP_REMOVED lines=33> */
.L_x_15303:
[----:B------:R-:W-:Y:S01]  /*bdb0*/  MOV R8, R6 ;  /* 0x0000000600087202 */ /* 0x000fe20000000f00 */
[----:B------:R-:W-:Y:S01]  /*bdc0*/  IMAD.MOV.U32 R10, RZ, RZ, R7 ;  /* 0x000000ffff0a7224 */ /* 0x000fe200078e0007 */
[----:B------:R-:W-:-:S07]  /*bdd0*/  MOV R9, 0xbdf0 ;  /* 0x0000bdf000097802 */ /* 0x000fce0000000f00 */
[----:B------:R-:W-:Y:S05]  /*bde0*/  CALL.REL.NOINC `($__internal_7_$__cuda_sm20_rem_u64) ;  /* 0x0000032000807944 */ /* 0x000fea0003c00000 */
[----:B------:R-:W-:Y:S01]  /*bdf0*/  MOV R4, R0 ;  /* 0x0000000000047202 */ /* 0x000fe20000000f00 */
[----:B------:R-:W-:-:S07]  /*be00*/  IMAD.MOV.U32 R5, RZ, RZ, R3 ;  /* 0x000000ffff057224 */ /* 0x000fce00078e0003 */
.L_x_15304:
[----:B------:R-:W-:Y:S05]  /*be10*/  BSYNC.RECONVERGENT B0 ;  /* 0x0000000000007941 */ /* 0x000fea0003800200 */
.L_x_15302:
[----:B------:R-:W0:Y:S01]  /*be20*/  LDCU.64 UR4, c[0x0][0x730] ;  /* 0x0000e600ff0477ac */ /* 0x000e220008000a00 */
[----:B------:R-:W-:Y:S01]  /*be30*/  MOV R3, R17 ;  /* 0x0000001100037202 */ /* 0x000fe20000000f00 */
[----:B0-----:R-:W-:Y:S02]  /*be40*/  IMAD R5, R5, UR4, RZ ;  /* 0x0000000405057c24 */ /* 0x001fe4000f8e02ff */
[----:B------:R-:W-:-:S04]  /*be50*/  IMAD.WIDE.U32 R2, R4, UR4, R2 ;  /* 0x0000000404027c25 */ /* 0x000fc8000f8e0002 */
[----:B------:R-:W-:-:S04]  /*be60*/  IMAD R5, R4, UR5, R5 ;  /* 0x0000000504057c24 */ /* 0x000fc8000f8e0205 */
[----:B------:R-:W-:-:S07]  /*be70*/  IMAD.IADD R17, R3, 0x1, R5 ;  /* 0x0000000103117824 */ /* 0x000fce00078e0205 */
.L_x_15232:
[----:B------:R-:W0:Y:S02]  /*be80*/  LDCU.64 UR4, c[0x0][0x738] ;  /* 0x0000e700ff0477ac */ /* 0x000e240008000a00 */
[----:B0-----:R-:W-:-:S04]  /*be90*/  LEA R4, P0, R2, UR4, 0x3 ;  /* 0x0000000402047c11 */ /* 0x001fc8000f8018ff */
[----:B------:R-:W-:-:S06]  /*bea0*/  LEA.HI.X R5, R2, UR5, R17, 0x3, P0 ;  /* 0x0000000502057c11 */ /* 0x000fcc00080f1c11 */
[----:B------:R-:W2:Y:S01]  /*beb0*/  LDG.E.64 R4, desc[UR36][R4.64] ;  /* 0x0000002404047981 */ /* 0x000ea2000c1e1b00 */
[----:B------:R-:W2:Y:S01]  /*bec0*/  LDC.64 R2, c[0x0][0x580] ;  /* 0x00016000ff027b82 */ /* 0x000ea20000000a00 */
[----:B------:R-:W-:Y:S02]  /*bed0*/  IADD3 R16, PT, PT, R16, 0x80, RZ ;  /* 0x0000008010107810 */ /* 0x000fe40007ffe0ff */
[----:B--2---:R1:W-:Y:S05]  /*bee0*/  STG.E.64 desc[UR36][R2.64], R4 ;  /* 0x0000000402007986 */ /* 0x0043ea000c101b24 */
.L_x_15228:
[----:B------:R-:W-:Y:S05]  /*bef0*/  BSYNC.RECONVERGENT B6 ;  /* 0x0000000000067941 */ /* 0x000fea0003800200 */
.L_x_15227:
        /* <DEDUP_REMOVED lines=31> */
.L_x_15307:
        /* <DEDUP_REMOVED lines=36> */
.L_x_15308:
        /* <DEDUP_REMOVED lines=17> */
.L_x_15309:
        /* <DEDUP_REMOVED lines=37> */
.L_x_15312:
        /* <DEDUP_REMOVED lines=18> */
.L_x_15313:
[----:B------:R-:W-:Y:S05]  /*c7b0*/  BSYNC.RECONVERGENT B0 ;  /* 0x0000000000007941 */ /* 0x000fea0003800200 */
.L_x_15311:
        /* <DEDUP_REMOVED lines=38> */
.L_x_15315:
        /* <DEDUP_REMOVED lines=18> */
.L_x_15316:
[----:B------:R-:W-:Y:S05]  /*cb40*/  BSYNC.RECONVERGENT B0 ;  /* 0x0000000000007941 */ /* 0x000fea0003800200 */
.L_x_15314:
        /* <DEDUP_REMOVED lines=38> */
.L_x_15318:
        /* <DEDUP_REMOVED lines=18> */
.L_x_15319:
[----:B------:R-:W-:Y:S05]  /*ced0*/  BSYNC.RECONVERGENT B0 ;  /* 0x0000000000007941 */ /* 0x000fea0003800200 */
.L_x_15317:
        /* <DEDUP_REMOVED lines=38> */
.L_x_15321:
        /* <DEDUP_REMOVED lines=18> */
.L_x_15322:
[----:B------:R-:W-:Y:S05]  /*d260*/  BSYNC.RECONVERGENT B0 ;  /* 0x0000000000007941 */ /* 0x000fea0003800200 */
.L_x_15320:
        /* <DEDUP_REMOVED lines=38> */
.L_x_15324:
        /* <DEDUP_REMOVED lines=18> */
.L_x_15325:
[----:B------:R-:W-:Y:S05]  /*d5f0*/  BSYNC.RECONVERGENT B0 ;  /* 0x0000000000007941 */ /* 0x000fea0003800200 */
.L_x_15323:
        /* <DEDUP_REMOVED lines=38> */
.L_x_15327:
        /* <DEDUP_REMOVED lines=18> */
.L_x_15328:
[----:B------:R-:W-:Y:S05]  /*d980*/  BSYNC.RECONVERGENT B0 ;  /* 0x0000000000007941 */ /* 0x000fea0003800200 */
.L_x_15326:
        /* <DEDUP_REMOVED lines=38> */
.L_x_15330:
        /* <DEDUP_REMOVED lines=18> */
.L_x_15331:
[----:B------:R-:W-:Y:S05]  /*dd10*/  BSYNC.RECONVERGENT B0 ;  /* 0x0000000000007941 */ /* 0x000fea0003800200 */
.L_x_15329:
        /* <DEDUP_REMOVED lines=38> */
.L_x_15333:
        /* <DEDUP_REMOVED lines=18> */
.L_x_15334:
[----:B------:R-:W-:Y:S05]  /*e0a0*/  BSYNC.RECONVERGENT B0 ;  /* 0x0000000000007941 */ /* 0x000fea0003800200 */
.L_x_15332:
        /* <DEDUP_REMOVED lines=38> */
.L_x_15336:
        /* <DEDUP_REMOVED lines=18> */
.L_x_15337:
[----:B------:R-:W-:Y:S05]  /*e430*/  BSYNC.RECONVERGENT B0 ;  /* 0x0000000000007941 */ /* 0x000fea0003800200 */
.L_x_15335:
        /* <DEDUP_REMOVED lines=38> */
.L_x_15339:
        /* <DEDUP_REMOVED lines=18> */
.L_x_15340:
[----:B------:R-:W-:Y:S05]  /*e7c0*/  BSYNC.RECONVERGENT B0 ;  /* 0x0000000000007941 */ /* 0x000fea0003800200 */
.L_x_15338:
        /* <DEDUP_REMOVED lines=38> */
.L_x_15342:
        /* <DEDUP_REMOVED lines=18> */
.L_x_15343:
[----:B------:R-:W-:Y:S05]  /*eb50*/  BSYNC.RECONVERGENT B0 ;  /* 0x0000000000007941 */ /* 0x000fea0003800200 */
.L_x_15341:
        /* <DEDUP_REMOVED lines=38> */
.L_x_15345:
        /* <DEDUP_REMOVED lines=18> */
.L_x_15346:
[----:B------:R-:W-:Y:S05]  /*eee0*/  BSYNC.RECONVERGENT B0 ;  /* 0x0000000000007941 */ /* 0x000fea0003800200 */
.L_x_15344:
        /* <DEDUP_REMOVED lines=38> */
.L_x_15348:
        /* <DEDUP_REMOVED lines=18> */
.L_x_15349:
[----:B------:R-:W-:Y:S05]  /*f270*/  BSYNC.RECONVERGENT B0 ;  /* 0x0000000000007941 */ /* 0x000fea0003800200 */
.L_x_15347:
        /* <DEDUP_REMOVED lines=38> */
.L_x_15351:
        /* <DEDUP_REMOVED lines=18> */
.L_x_15352:
[----:B------:R-:W-:Y:S05]  /*f600*/  BSYNC.RECONVERGENT B0 ;  /* 0x0000000000007941 */ /* 0x000fea0003800200 */
.L_x_15350:
        /* <DEDUP_REMOVED lines=38> */
.L_x_15354:
        /* <DEDUP_REMOVED lines=18> */
.L_x_15355:
[----:B------:R-:W-:Y:S05]  /*f990*/  BSYNC.RECONVERGENT B0 ;  /* 0x0000000000007941 */ /* 0x000fea0003800200 */
.L_x_15353:
        /* <DEDUP_REMOVED lines=38> */
.L_x_15357:
        /* <DEDUP_REMOVED lines=18> */
.L_x_15358:
[----:B------:R-:W-:Y:S05]  /*fd20*/  BSYNC.RECONVERGENT B0 ;  /* 0x0000000000007941 */ /* 0x000fea0003800200 */
.L_x_15356:
        /* <DEDUP_REMOVED lines=38> */
.L_x_15360:
        /* <DEDUP_REMOVED lines=18> */
.L_x_15361:
[----:B------:R-:W-:Y:S05]  /*100b0*/  BSYNC.RECONVERGENT B0 ;  /* 0x0000000000007941 */ /* 0x000fea0003800200 */
.L_x_15359:
        /* <DEDUP_REMOVED lines=38> */
.L_x_15363:
        /* <DEDUP_REMOVED lines=18> */
.L_x_15364:
[----:B------:R-:W-:Y:S05]  /*10440*/  BSYNC.RECONVERGENT B0 ;  /* 0x0000000000007941 */ /* 0x000fea0003800200 */
.L_x_15362:
        /* <DEDUP_REMOVED lines=38> */
.L_x_15366:
        /* <DEDUP_REMOVED lines=18> */
.L_x_15367:
[----:B------:R-:W-:Y:S05]  /*107d0*/  BSYNC.RECONVERGENT B0 ;  /* 0x0000000000007941 */ /* 0x000fea0003800200 */
.L_x_15365:
        /* <DEDUP_REMOVED lines=38> */
.L_x_15369:
        /* <DEDUP_REMOVED lines=18> */
.L_x_15370:
[----:B------:R-:W-:Y:S05]  /*10b60*/  BSYNC.RECONVERGENT B0 ;  /* 0x0000000000007941 */ /* 0x000fea0003800200 */
.L_x_15368:
        /* <DEDUP_REMOVED lines=38> */
.L_x_15372:
        /* <DEDUP_REMOVED lines=18> */
.L_x_15373:
[----:B------:R-:W-:Y:S05]  /*10ef0*/  BSYNC.RECONVERGENT B0 ;  /* 0x0000000000007941 */ /* 0x000fea0003800200 */
.L_x_15371:
        /* <DEDUP_REMOVED lines=38> */
.L_x_15375:
        /* <DEDUP_REMOVED lines=18> */
.L_x_15376:
[----:B------:R-:W-:Y:S05]  /*11280*/  BSYNC.RECONVERGENT B0 ;  /* 0x0000000000007941 */ /* 0x000fea0003800200 */
.L_x_15374:
        /* <DEDUP_REMOVED lines=37> */
.L_x_15378:
        /* <DEDUP_REMOVED lines=16> */
.L_x_15379:
[----:B------:R-:W-:Y:S05]  /*115e0*/  BSYNC.RECONVERGENT B0 ;  /* 0x0000000000007941 */ /* 0x000fea0003800200 */
.L_x_15377:
        /* <DEDUP_REMOVED lines=33> */
.L_x_15381:
[----:B------:R-:W-:Y:S01]  /*11800*/  IMAD.MOV.U32 R8, RZ, RZ, R6 ;  /* 0x000000ffff087224 */ /* 0x000fe200078e0006 */
[----:B------:R-:W-:Y:S02]  /*11810*/  MOV R10, R7 ;  /* 0x00000007000a7202 */ /* 0x000fe40000000f00 */
[----:B------:R-:W-:-:S07]  /*11820*/  MOV R9, 0x11840 ;  /* 0x0001184000097802 */ /* 0x000fce0000000f00 */
[----:B------:R-:W-:Y:S05]  /*11830*/  CALL.REL.NOINC `($__internal_7_$__cuda_sm20_rem_u64) ;  /* 0x000002c400ec7944 */ /* 0x000fea0003c00000 */
[----:B------:R-:W-:Y:S01]  /*11840*/  IMAD.MOV.U32 R4, RZ, RZ, R0 ;  /* 0x000000ffff047224 */ /* 0x000fe200078e0000 */
[----:B------:R-:W-:-:S07]  /*11850*/  MOV R5, R3 ;  /* 0x0000000300057202 */ /* 0x000fce0000000f00 */
.L_x_15382:
[----:B------:R-:W-:Y:S05]  /*11860*/  BSYNC.RECONVERGENT B0 ;  /* 0x0000000000007941 */ /* 0x000fea0003800200 */
.L_x_15380:
[----:B------:R-:W0:Y:S01]  /*11870*/  LDCU.64 UR4, c[0x0][0x730] ;  /* 0x0000e600ff0477ac */ /* 0x000e220008000a00 */
[----:B------:R-:W-:Y:S02]  /*11880*/  IMAD.MOV.U32 R3, RZ, RZ, R17 ;  /* 0x000000ffff037224 */ /* 0x000fe400078e0011 */
[----:B0-----:R-:W-:Y:S02]  /*11890*/  IMAD R5, R5, UR4, RZ ;  /* 0x0000000405057c24 */ /* 0x001fe4000f8e02ff */
[----:B------:R-:W-:-:S04]  /*118a0*/  IMAD.WIDE.U32 R2, R4, UR4, R2 ;  /* 0x0000000404027c25 */ /* 0x000fc8000f8e0002 */
[----:B------:R-:W-:-:S05]  /*118b0*/  IMAD R5, R4, UR5, R5 ;  /* 0x0000000504057c24 */ /* 0x000fca000f8e0205 */
[----:B------:R-:W-:-:S07]  /*118c0*/  IADD3 R17, PT, PT, R3, R5, RZ ;  /* 0x0000000503117210 */ /* 0x000fce0007ffe0ff */
.L_x_15310:
[----:B------:R-:W0:Y:S02]  /*118d0*/  LDCU.64 UR4, c[0x0][0x738] ;  /* 0x0000e700ff0477ac */ /* 0x000e240008000a00 */
[----:B0-----:R-:W-:-:S04]  /*118e0*/  LEA R4, P0, R2, UR4, 0x3 ;  /* 0x0000000402047c11 */ /* 0x001fc8000f8018ff */
[----:B------:R-:W-:-:S06]  /*118f0*/  LEA.HI.X R5, R2, UR5, R17, 0x3, P0 ;  /* 0x0000000502057c11 */ /* 0x000fcc00080f1c11 */
[----:B------:R-:W2:Y:S01]  /*11900*/  LDG.E.64 R4, desc[UR36][R4.64] ;  /* 0x0000002404047981 */ /* 0x000ea2000c1e1b00 */
[----:B------:R-:W2:Y:S01]  /*11910*/  LDC.64 R2, c[0x0][0x580] ;  /* 0x00016000ff027b82 */ /* 0x000ea20000000a00 */
[----:B------:R-:W-:Y:S02]  /*11920*/  VIADD R16, R16, 0x80 ;  /* 0x0000008010107836 */ /* 0x000fe40000000000 */
[----:B--2---:R2:W-:Y:S05]  /*11930*/  STG.E.64 desc[UR36][R2.64], R4 ;  /* 0x0000000402007986 */ /* 0x0045ea000c101b24 */
.L_x_15306:
[----:B------:R-:W-:Y:S05]  /*11940*/  BSYNC.RECONVERGENT B6 ;  /* 0x0000000000067941 */ /* 0x000fea0003800200 */
.L_x_15305:
        /* <DEDUP_REMOVED lines=30> */
.L_x_15383:
        /* <DEDUP_REMOVED lines=36> */
.L_x_15384:
        /* <DEDUP_REMOVED lines=17> */
.L_x_15385:
        /* <DEDUP_REMOVED lines=37> */
.L_x_15388:
        /* <DEDUP_REMOVED lines=18> */
.L_x_15389:
[----:B------:R-:W-:Y:S05]  /*121f0*/  BSYNC.RECONVERGENT B0 ;  /* 0x0000000000007941 */ /* 0x000fea0003800200 */
.L_x_15387:
        /* <DEDUP_REMOVED lines=37> */
.L_x_15391:
        /* <DEDUP_REMOVED lines=18> */
.L_x_15392:
[----:B------:R-:W-:Y:S05]  /*12570*/  BSYNC.RECONVERGENT B0 ;  /* 0x0000000000007941 */ /* 0x000fea0003800200 */
.L_x_15390:
        /* <DEDUP_REMOVED lines=37> */
.L_x_15394:
        /* <DEDUP_REMOVED lines=18> */
.L_x_15395:
[----:B------:R-:W-:Y:S05]  /*128f0*/  BSYNC.RECONVERGENT B0 ;  /* 0x0000000000007941 */ /* 0x000fea0003800200 */
.L_x_15393:
        /* <DEDUP_REMOVED lines=37> */
.L_x_15397:
        /* <DEDUP_REMOVED lines=18> */
.L_x_15398:
[----:B------:R-:W-:Y:S05]  /*12c70*/  BSYNC.RECONVERGENT B0 ;  /* 0x0000000000007941 */ /* 0x000fea0003800200 */
.L_x_15396:
        /* <DEDUP_REMOVED lines=37> */
.L_x_15400:
        /* <DEDUP_REMOVED lines=18> */
.L_x_15401:
[----:B------:R-:W-:Y:S05]  /*12ff0*/  BSYNC.RECONVERGENT B0 ;  /* 0x0000000000007941 */ /* 0x000fea0003800200 */
.L_x_15399:
        /* <DEDUP_REMOVED lines=37> */
.L_x_15403:
        /* <DEDUP_REMOVED lines=18> */
.L_x_15404:
[----:B------:R-:W-:Y:S05]  /*13370*/  BSYNC.RECONVERGENT B0 ;  /* 0x0000000000007941 */ /* 0x000fea0003800200 */
.L_x_15402:
        /* <DEDUP_REMOVED lines=37> */
.L_x_15406:
        /* <DEDUP_REMOVED lines=18> */
.L_x_15407:
[----:B------:R-:W-:Y:S05]  /*136f0*/  BSYNC.RECONVERGENT B0 ;  /* 0x0000000000007941 */ /* 0x000fea0003800200 */
.L_x_15405:
        /* <DEDUP_REMOVED lines=37> */
.L_x_15409:
        /* <DEDUP_REMOVED lines=18> */
.L_x_15410:
[----:B------:R-:W-:Y:S05]  /*13a70*/  BSYNC.RECONVERGENT B0 ;  /* 0x0000000000007941 */ /* 0x000fea0003800200 */
.L_x_15408:
        /* <DEDUP_REMOVED lines=37> */
.L_x_15412:
        /* <DEDUP_REMOVED lines=18> */
.L_x_15413:
[----:B------:R-:W-:Y:S05]  /*13df0*/  BSYNC.RECONVERGENT B0 ;  /* 0x0000000000007941 */ /* 0x000fea0003800200 */
.L_x_15411:
        /* <DEDUP_REMOVED lines=37> */
.L_x_15415:
        /* <DEDUP_REMOVED lines=18> */
.L_x_15416:
[----:B------:R-:W-:Y:S05]  /*14170*/  BSYNC.RECONVERGENT B0 ;  /* 0x0000000000007941 */ /* 0x000fea0003800200 */
.L_x_15414:
        /* <DEDUP_REMOVED lines=37> */
.L_x_15418:
        /* <DEDUP_REMOVED lines=18> */
.L_x_15419:
[----:B------:R-:W-:Y:S05]  /*144f0*/  BSYNC.RECONVERGENT B0 ;  /* 0x0000000000007941 */ /* 0x000fea0003800200 */
.L_x_15417:
        /* <DEDUP_REMOVED lines=37> */
.L_x_15421:
        /* <DEDUP_REMOVED lines=18> */
.L_x_15422:
[----:B------:R-:W-:Y:S05]  /*14870*/  BSYNC.RECONVERGENT B0 ;  /* 0x0000000000007941 */ /* 0x000fea0003800200 */
.L_x_15420:
        /* <DEDUP_REMOVED lines=37> */
.L_x_15424:
        /* <DEDUP_REMOVED lines=18> */
.L_x_15425:
[----:B------:R-:W-:Y:S05]  /*14bf0*/  BSYNC.RECONVERGENT B0 ;  /* 0x0000000000007941 */ /* 0x000fea0003800200 */
.L_x_15423:
        /* <DEDUP_REMOVED lines=37> */
.L_x_15427:
        /* <DEDUP_REMOVED lines=18> */
.L_x_15428:
[----:B------:R-:W-:Y:S05]  /*14f70*/  BSYNC.RECONVERGENT B0 ;  /* 0x0000000000007941 */ /* 0x000fea0003800200 */
.L_x_15426:
        /* <DEDUP_REMOVED lines=37> */
.L_x_15430:
        /* <DEDUP_REMOVED lines=18> */
.L_x_15431:
[----:B------:R-:W-:Y:S05]  /*152f0*/  BSYNC.RECONVERGENT B0 ;  /* 0x0000000000007941 */ /* 0x000fea0003800200 */
.L_x_15429:
        /* <DEDUP_REMOVED lines=37> */
.L_x_15433:
        /* <DEDUP_REMOVED lines=18> */
.L_x_15434:
[----:B------:R-:W-:Y:S05]  /*15670*/  BSYNC.RECONVERGENT B0 ;  /* 0x0000000000007941 */ /* 0x000fea0003800200 */
.L_x_15432:
        /* <DEDUP_REMOVED lines=37> */
.L_x_15436:
        /* <DEDUP_REMOVED lines=18> */
.L_x_15437:
[----:B------:R-:W-:Y:S05]  /*159f0*/  BSYNC.RECONVERGENT B0 ;  /* 0x0000000000007941 */ /* 0x000fea0003800200 */
.L_x_15435:
        /* <DEDUP_REMOVED lines=37> */
.L_x_15439:
        /* <DEDUP_REMOVED lines=18> */
.L_x_15440:
[----:B------:R-:W-:Y:S05]  /*15d70*/  BSYNC.RECONVERGENT B0 ;  /* 0x0000000000007941 */ /* 0x000fea0003800200 */
.L_x_15438:
        /* <DEDUP_REMOVED lines=37> */
.L_x_15442:
        /* <DEDUP_REMOVED lines=18> */
.L_x_15443:
[----:B------:R-:W-:Y:S05]  /*160f0*/  BSYNC.RECONVERGENT B0 ;  /* 0x0000000000007941 */ /* 0x000fea0003800200 */
.L_x_15441:
        /* <DEDUP_REMOVED lines=37> */
.L_x_15445:
        /* <DEDUP_REMOVED lines=18> */
.L_x_15446:
[----:B------:R-:W-:Y:S05]  /*16470*/  BSYNC.RECONVERGENT B0 ;  /* 0x0000000000007941 */ /* 0x000fea0003800200 */
.L_x_15444:
        /* <DEDUP_REMOVED lines=37> */
.L_x_15448:
        /* <DEDUP_REMOVED lines=18> */
.L_x_15449:
[----:B------:R-:W-:Y:S05]  /*167f0*/  BSYNC.RECONVERGENT B0 ;  /* 0x0000000000007941 */ /* 0x000fea0003800200 */
.L_x_15447:
        /* <DEDUP_REMOVED lines=37> */
.L_x_15451:
        /* <DEDUP_REMOVED lines=18> */
.L_x_15452:
[----:B------:R-:W-:Y:S05]  /*16b70*/  BSYNC.RECONVERGENT B0 ;  /* 0x0000000000007941 */ /* 0x000fea0003800200 */
.L_x_15450:
        /* <DEDUP_REMOVED lines=36> */
.L_x_15454:
        /* <DEDUP_REMOVED lines=16> */
.L_x_15455:
[----:B------:R-:W-:Y:S05]  /*16ec0*/  BSYNC.RECONVERGENT B0 ;  /* 0x0000000000007941 */ /* 0x000fea0003800200 */
.L_x_15453:
        /* <DEDUP_REMOVED lines=32> */
.L_x_15457:
[----:B------:R-:W-:Y:S01]  /*170d0*/  IMAD.MOV.U32 R8, RZ, RZ, R6 ;  /* 0x000000ffff087224 */ /* 0x000fe200078e0006 */
[----:B------:R-:W-:Y:S02]  /*170e0*/  MOV R10, R7 ;  /* 0x00000007000a7202 */ /* 0x000fe40000000f00 */
[----:B------:R-:W-:-:S07]  /*170f0*/  MOV R9, 0x17110 ;  /* 0x0001711000097802 */ /* 0x000fce0000000f00 */
[----:B------:R-:W-:Y:S05]  /*17100*/  CALL.REL.NOINC `($__internal_7_$__cuda_sm20_rem_u64) ;  /* 0x0000026c00b87944 */ /* 0x000fea0003c00000 */
[----:B------:R-:W-:-:S07]  /*17110*/  IMAD.MOV.U32 R2, RZ, RZ, R0 ;  /* 0x000000ffff027224 */ /* 0x000fce00078e0000 */
.L_x_15458:
[----:B------:R-:W-:Y:S05]  /*17120*/  BSYNC.RECONVERGENT B0 ;  /* 0x0000000000007941 */ /* 0x000fea0003800200 */
.L_x_15456:
[----:B------:R-:W0:Y:S02]  /*17130*/  LDCU.64 UR4, c[0x0][0x730] ;  /* 0x0000e600ff0477ac */ /* 0x000e240008000a00 */
[----:B0-----:R-:W-:Y:S02]  /*17140*/  IMAD R3, R3, UR4, RZ ;  /* 0x0000000403037c24 */ /* 0x001fe4000f8e02ff */
[----:B------:R-:W-:-:S04]  /*17150*/  IMAD.WIDE.U32 R16, R2, UR4, R16 ;  /* 0x0000000402107c25 */ /* 0x000fc8000f8e0010 */
[----:B------:R-:W-:-:S05]  /*17160*/  IMAD R3, R2, UR5, R3 ;  /* 0x0000000502037c24 */ /* 0x000fca000f8e0203 */
[----:B------:R-:W-:-:S07]  /*17170*/  IADD3 R17, PT, PT, R17, R3, RZ ;  /* 0x0000000311117210 */ /* 0x000fce0007ffe0ff */
.L_x_15386:
[----:B------:R-:W0:Y:S02]  /*17180*/  LDCU.64 UR4, c[0x0][0x738] ;  /* 0x0000e700ff0477ac */ /* 0x000e240008000a00 */
[----:B0-----:R-:W-:-:S04]  /*17190*/  LEA R2, P0, R16, UR4, 0x3 ;  /* 0x0000000410027c11 */ /* 0x001fc8000f8018ff */
[----:B------:R-:W-:-:S06]  /*171a0*/  LEA.HI.X R3, R16, UR5, R17, 0x3, P0 ;  /* 0x0000000510037c11 */ /* 0x000fcc00080f1c11 */
[----:B------:R-:W2:Y:S01]  /*171b0*/  LDG.E.64 R2, desc[UR36][R2.64] ;  /* 0x0000002402027981 */ /* 0x000ea2000c1e1b00 */
[----:B------:R-:W2:Y:S03]  /*171c0*/  LDC.64 R4, c[0x0][0x580] ;  /* 0x00016000ff047b82 */ /* 0x000ea60000000a00 */
[----:B--2---:R-:W-:Y:S01]  /*171d0*/  STG.E.64 desc[UR36][R4.64], R2 ;  /* 0x0000000204007986 */ /* 0x004fe2000c101b24 */
[----:B------:R-:W-:Y:S05]  /*171e0*/  EXIT ;  /* 0x000000000000794d */ /* 0x000fea0003800000 */
.L_x_15137:
        /* <DEDUP_REMOVED lines=31> */
.L_x_15461:
        /* <DEDUP_REMOVED lines=10> */
[----:B------:R-:W2:Y:S01]  /*17480*/  LDG.E.64 R2, desc[UR36][R2.64] ;  /* 0x0000002402027981 */ /* 0x000ea2000c1e1b00 */
[----:B------:R-:W2:Y:S01]  /*17490*/  LDC.64 R4, c[0x0][0x580] ;  /* 0x00016000ff047b82 */ /* 0x000ea20000000a00 */
[----:B------:R-:W-:Y:S02]  /*174a0*/  VIADD R16, R16, 0x80 ;  /* 0x0000008010107836 */ /* 0x000fe40000000000 */
[----:B--2---:R0:W-:Y:S05]  /*174b0*/  STG.E.64 desc[UR36][R4.64], R2 ;  /* 0x0000000204007986 */ /* 0x0041ea000c101b24 */
.L_x_15460:
[----:B------:R-:W-:Y:S05]  /*174c0*/  BSYNC.RECONVERGENT B6 ;  /* 0x0000000000067941 */ /* 0x000fea0003800200 */
.L_x_15459:
        /* <DEDUP_REMOVED lines=31> */
.L_x_15464:
        /* <DEDUP_REMOVED lines=10> */
[----:B------:R-:W2:Y:S01]  /*17760*/  LDG.E.64 R2, desc[UR36][R2.64] ;  /* 0x0000002402027981 */ /* 0x000ea2000c1e1b00 */
[----:B------:R-:W2:Y:S01]  /*17770*/  LDC.64 R4, c[0x0][0x580] ;  /* 0x00016000ff047b82 */ /* 0x000ea20000000a00 */
[----:B------:R-:W-:Y:S02]  /*17780*/  IADD3 R16, PT, PT, R16, 0x80, RZ ;  /* 0x0000008010107810 */ /* 0x000fe40007ffe0ff */
[----:B--2---:R1:W-:Y:S05]  /*17790*/  STG.E.64 desc[UR36][R4.64], R2 ;  /* 0x0000000204007986 */ /* 0x0043ea000c101b24 */
.L_x_15463:
[----:B------:R-:W-:Y:S05]  /*177a0*/  BSYNC.RECONVERGENT B6 ;  /* 0x0000000000067941 */ /* 0x000fea0003800200 */
.L_x_15462:
        /* <DEDUP_REMOVED lines=31> */
.L_x_15467:
        /* <DEDUP_REMOVED lines=10> */
[----:B------:R-:W2:Y:S01]  /*17a40*/  LDG.E.64 R2, desc[UR36][R2.64] ;  /* 0x0000002402027981 */ /* 0x000ea2000c1e1b00 */
[----:B------:R-:W2:Y:S01]  /*17a50*/  LDC.64 R4, c[0x0][0x580] ;  /* 0x00016000ff047b82 */ /* 0x000ea20000000a00 */
[----:B------:R-:W-:Y:S02]  /*17a60*/  VIADD R16, R16, 0x80 ;  /* 0x0000008010107836 */ /* 0x000fe40000000000 */
[----:B--2---:R2:W-:Y:S05]  /*17a70*/  STG.E.64 desc[UR36][R4.64], R2 ;  /* 0x0000000204007986 */ /* 0x0045ea000c101b24 */
.L_x_15466:
[----:B------:R-:W-:Y:S05]  /*17a80*/  BSYNC.RECONVERGENT B6 ;  /* 0x0000000000067941 */ /* 0x000fea0003800200 */
.L_x_15465:
        /* <DEDUP_REMOVED lines=30> */
.L_x_15468:
        /* <DEDUP_REMOVED lines=10> */
[----:B------:R-:W2:Y:S01]  /*17d10*/  LDG.E.64 R2, desc[UR36][R2.64] ;  /* 0x0000002402027981 */ /* 0x000ea2000c1e1b00 */
[----:B------:R-:W2:Y:S03]  /*17d20*/  LDC.64 R4, c[0x0][0x580] ;  /* 0x00016000ff047b82 */ /* 0x000ea60000000a00 */
[----:B--2---:R-:W-:Y:S01]  /*17d30*/  STG.E.64 desc[UR36][R4.64], R2 ;  /* 0x0000000204007986 */ /* 0x004fe2000c101b24 */
[----:B------:R-:W-:Y:S05]  /*17d40*/  EXIT ;  /* 0x000000000000794d */ /* 0x000fea0003800000 */
.L_x_15136:
        /* <DEDUP_REMOVED lines=311> */
.L_x_15473:
        /* <DEDUP_REMOVED lines=29> */
.L_x_15475:
[----:B------:R-:W-:Y:S05]  /*19290*/  BSYNC.RECONVERGENT B7 ;  /* 0x0000000000077941 */ /* 0x000fea0003800200 */
.L_x_15474:
[----:B------:R-:W0:Y:S01]  /*192a0*/  LDC.64 R4, c[0x0][0x738] ;  /* 0x0001ce00ff047b82 */ /* 0x000e220000000a00 */
[----:B------:R-:W1:Y:S01]  /*192b0*/  LDCU.64 UR4, c[0x0][0x580] ;  /* 0x0000b000ff0477ac */ /* 0x000e620008000a00 */
[----:B0-----:R-:W2:Y:S01]  /*192c0*/  LDG.E.64 R4, desc[UR36][R4.64] ;  /* 0x0000002404047981 */ /* 0x001ea2000c1e1b00 */
[----:B-1----:R-:W-:Y:S02]  /*192d0*/  IADD3 R2, P0, PT, R19, UR4, RZ ;  /* 0x0000000413027c10 */ /* 0x002fe4000ff1e0ff */
[----:B------:R-:W-:-:S03]  /*192e0*/  IADD3 R16, PT, PT, R16, 0x80, RZ ;  /* 0x0000008010107810 */ /* 0x000fc60007ffe0ff */
[----:B------:R-:W-:-:S05]  /*192f0*/  IMAD.X R3, RZ, RZ, UR5, P0 ;  /* 0x00000005ff037e24 */ /* 0x000fca00080e06ff */
[----:B--2---:R0:W-:Y:S03]  /*19300*/  STG.E.64 desc[UR36][R2.64], R4 ;  /* 0x0000000402007986 */ /* 0x0041e6000c101b24 */
.L_x_15472:
[----:B------:R-:W-:Y:S05]  /*19310*/  BSYNC.RECONVERGENT B6 ;  /* 0x0000000000067941 */ /* 0x000fea0003800200 */
.L_x_15471:
        /* <DEDUP_REMOVED lines=303> */
.L_x_15478:
        /* <DEDUP_REMOVED lines=29> */
.L_x_15480:
[----:B------:R-:W-:Y:S05]  /*1a7e0*/  BSYNC.RECONVERGENT B7 ;  /* 0x0000000000077941 */ /* 0x000fea0003800200 */
.L_x_15479:
[----:B------:R-:W0:Y:S01]  /*1a7f0*/  LDC.64 R4, c[0x0][0x738] ;  /* 0x0001ce00ff047b82 */ /* 0x000e220000000a00 */
[----:B------:R-:W1:Y:S01]  /*1a800*/  LDCU.64 UR4, c[0x0][0x580] ;  /* 0x0000b000ff0477ac */ /* 0x000e620008000a00 */
[----:B0-----:R-:W2:Y:S01]  /*1a810*/  LDG.E.64 R4, desc[UR36][R4.64] ;  /* 0x0000002404047981 */ /* 0x001ea2000c1e1b00 */
[----:B-1----:R-:W-:Y:S01]  /*1a820*/  IADD3 R2, P0, PT, R19, UR4, RZ ;  /* 0x0000000413027c10 */ /* 0x002fe2000ff1e0ff */
[----:B------:R-:W-:-:S03]  /*1a830*/  VIADD R16, R16, 0x80 ;  /* 0x0000008010107836 */ /* 0x000fc60000000000 */
[----:B------:R-:W-:-:S05]  /*1a840*/  IADD3.X R3, PT, PT, RZ, UR5, RZ, P0, !PT ;  /* 0x00000005ff037c10 */ /* 0x000fca00087fe4ff */
[----:B--2---:R1:W-:Y:S04]  /*1a850*/  STG.E.64 desc[UR36][R2.64], R4 ;  /* 0x0000000402007986 */ /* 0x0043e8000c101b24 */
.L_x_15477:
[----:B------:R-:W-:Y:S05]  /*1a860*/  BSYNC.RECONVERGENT B6 ;  /* 0x0000000000067941 */ /* 0x000fea0003800200 */
.L_x_15476:
        /* <DEDUP_REMOVED lines=303> */
.L_x_15483:
        /* <DEDUP_REMOVED lines=29> */
.L_x_15485:
[----:B------:R-:W-:Y:S05]  /*1bd30*/  BSYNC.RECONVERGENT B7 ;  /* 0x0000000000077941 */ /* 0x000fea0003800200 */
.L_x_15484:
[----:B------:R-:W0:Y:S01]  /*1bd40*/  LDC.64 R4, c[0x0][0x738] ;  /* 0x0001ce00ff047b82 */ /* 0x000e220000000a00 */
[----:B------:R-:W1:Y:S01]  /*1bd50*/  LDCU.64 UR4, c[0x0][0x580] ;  /* 0x0000b000ff0477ac */ /* 0x000e620008000a00 */
[----:B0-----:R-:W2:Y:S01]  /*1bd60*/  LDG.E.64 R4, desc[UR36][R4.64] ;  /* 0x0000002404047981 */ /* 0x001ea2000c1e1b00 */
[----:B-1----:R-:W-:Y:S02]  /*1bd70*/  IADD3 R2, P0, PT, R19, UR4, RZ ;  /* 0x0000000413027c10 */ /* 0x002fe4000ff1e0ff */
[----:B------:R-:W-:-:S03]  /*1bd80*/  IADD3 R16, PT, PT, R16, 0x80, RZ ;  /* 0x0000008010107810 */ /* 0x000fc60007ffe0ff */
[----:B------:R-:W-:-:S05]  /*1bd90*/  IMAD.X R3, RZ, RZ, UR5, P0 ;  /* 0x00000005ff037e24 */ /* 0x000fca00080e06ff */
[----:B--2---:R2:W-:Y:S03]  /*1bda0*/  STG.E.64 desc[UR36][R2.64], R4 ;  /* 0x0000000402007986 */ /* 0x0045e6000c101b24 */
.L_x_15482:
[----:B------:R-:W-:Y:S05]  /*1bdb0*/  BSYNC.RECONVERGENT B6 ;  /* 0x0000000000067941 */ /* 0x000fea0003800200 */
.L_x_15481:
        /* <DEDUP_REMOVED lines=302> */
.L_x_15486:
        /* <DEDUP_REMOVED lines=31> */
.L_x_15488:
[----:B------:R-:W-:Y:S05]  /*1d290*/  BSYNC.RECONVERGENT B6 ;  /* 0x0000000000067941 */ /* 0x000fea0003800200 */
.L_x_15487:
[----:B------:R-:W0:Y:S02]  /*1d2a0*/  LDC.64 R2, c[0x0][0x738] ;  /* 0x0001ce00ff027b82 */ /* 0x000e240000000a00 */
[----:B0-----:R-:W2:Y:S04]  /*1d2b0*/  LDG.E.64 R2, desc[UR36][R2.64] ;  /* 0x0000002402027981 */ /* 0x001ea8000c1e1b00 */
[----:B--2---:R-:W-:Y:S01]  /*1d2c0*/  STG.E.64 desc[UR36][R16.64], R2 ;  /* 0x0000000210007986 */ /* 0x004fe2000c101b24 */
[----:B------:R-:W-:Y:S05]  /*1d2d0*/  EXIT ;  /* 0x000000000000794d */ /* 0x000fea0003800000 */
.L_x_15470:
        /* <DEDUP_REMOVED lines=309> */
.L_x_15491:
        /* <DEDUP_REMOVED lines=29> */
.L_x_15493:
[----:B------:R-:W-:Y:S05]  /*1e800*/  BSYNC.RECONVERGENT B7 ;  /* 0x0000000000077941 */ /* 0x000fea0003800200 */
.L_x_15492:
        /* <DEDUP_REMOVED lines=36> */
.L_x_15495:
        /* <DEDUP_REMOVED lines=17> */
.L_x_15496:
[----:B------:R-:W-:Y:S05]  /*1eb60*/  BSYNC.RECONVERGENT B0 ;  /* 0x0000000000007941 */ /* 0x000fea0003800200 */
.L_x_15494:
        /* <DEDUP_REMOVED lines=37> */
.L_x_15499:
        /* <DEDUP_REMOVED lines=18> */
.L_x_15500:
[----:B------:R-:W-:Y:S05]  /*1eee0*/  BSYNC.RECONVERGENT B0 ;  /* 0x0000000000007941 */ /* 0x000fea0003800200 */
.L_x_15498:
        /* <DEDUP_REMOVED lines=37> */
.L_x_15502:
        /* <DEDUP_REMOVED lines=18> */
.L_x_15503:
[----:B------:R-:W-:Y:S05]  /*1f260*/  BSYNC.RECONVERGENT B0 ;  /* 0x0000000000007941 */ /* 0x000fea0003800200 */
.L_x_15501:
        /* <DEDUP_REMOVED lines=37> */
.L_x_15505:
        /* <DEDUP_REMOVED lines=18> */
.L_x_15506:
[----:B------:R-:W-:Y:S05]  /*1f5e0*/  BSYNC.RECONVERGENT B0 ;  /* 0x0000000000007941 */ /* 0x000fea0003800200 */
.L_x_15504:
        /* <DEDUP_REMOVED lines=37> */
.L_x_15508:
[----:B------:R-:W0:Y:S01]  /*1f840*/  LDCU.64 UR4, c[0x0][0x5c8] ;  /* 0x0000b900ff0477ac */ /* 0x000e220008000a00 */
[----:B------:R-:W-:Y:S02]  /*1f850*/  MOV R10, R12 ;  /* 0x0000000c000a7202 */ /* 0x000fe40000000f00 */
        /* <DEDUP_REMOVED lines=16> */
.L_x_15509:
[----:B------:R-:W-:Y:S05]  /*1f960*/  BSYNC.RECONVERGENT B0 ;  /* 0x0000000000007941 */ /* 0x000fea0003800200 */
.L_x_15507:
        /* <DEDUP_REMOVED lines=37> */
.L_x_15511:
[----:B------:R-:W0:Y:S01]  /*1fbc0*/  LDCU.64 UR4, c[0x0][0x5d0] ;  /* 0x0000ba00ff0477ac */ /* 0x000e220008000a00 */
[----:B------:R-:W-:Y:S02]  /*1fbd0*/  MOV R10, R12 ;  /* 0x0000000c000a7202 */ /* 0x000fe40000000f00 */
[----:B------:R-:W-:Y:S02]  /*1fbe0*/  MOV R9, R13 ;  /* 0x0000000d00097202 */ /* 0x000fe40000000f00 */
[----:B------:R-:W-:Y:S01]  /*1fbf0*/  MOV R0, 0x1fc30 ;  /* 0x0001fc3000007802 */ /* 0x000fe20000000f00 */
[----:B0-----:R-:W-:Y:S01]  /*1fc00*/  IMAD.U32 R4, RZ, RZ, UR4 ;  /* 0x00000004ff047e24 */ /* 0x001fe2000f8e00ff */
[----:B------:R-:W-:-:S07]  /*1fc10*/  MOV R3, UR5 ;  /* 0x0000000500037c02 */ /* 0x000fce0008000f00 */
[----:B------:R-:W-:Y:S05]  /*1fc20*/  CALL.REL.NOINC `($__internal_6_$__cuda_sm20_div_u64) ;  /* 0x000001dc00dc7944 */ /* 0x000fea0003c00000 */
        /* <DEDUP_REMOVED lines=11> */
.L_x_15512:
[----:B------:R-:W-:Y:S05]  /*1fce0*/  BSYNC.RECONVERGENT B0 ;  /* 0x0000000000007941 */ /* 0x000fea0003800200 */
.L_x_15510:
        /* <DEDUP_REMOVED lines=37> */
.L_x_15514:
[----:B------:R-:W0:Y:S01]  /*1ff40*/  LDCU.64 UR4, c[0x0][0x5d8] ;  /* 0x0000bb00ff0477ac */ /* 0x000e220008000a00 */
[----:B------:R-:W-:Y:S01]  /*1ff50*/  IMAD.MOV.U32 R10, RZ, RZ, R12 ;  /* 0x000000ffff0a7224 */ /* 0x000fe200078e000c */
[----:B------:R-:W-:Y:S01]  /*1ff60*/  MOV R0, 0x1ffb0 ;  /* 0x0001ffb000007802 */ /* 0x000fe20000000f00 */
[----:B------:R-:W-:Y:S01]  /*1ff70*/  IMAD.MOV.U32 R9, RZ, RZ, R13 ;  /* 0x000000ffff097224 */ /* 0x000fe200078e000d */
[----:B0-----:R-:W-:Y:S02]  /*1ff80*/  MOV R4, UR4 ;  /* 0x0000000400047c02 */ /* 0x001fe40008000f00 */
[----:B------:R-:W-:-:S07]  /*1ff90*/  MOV R3, UR5 ;  /* 0x0000000500037c02 */ /* 0x000fce0008000f00 */
[----:B------:R-:W-:Y:S05]  /*1ffa0*/  CALL.REL.NOINC `($__internal_6_$__cuda_sm20_div_u64) ;  /* 0x000001d800fc7944 */ /* 0x000fea0003c00000 */
        /* <DEDUP_REMOVED lines=11> */
.L_x_15515:
[----:B------:R-:W-:Y:S05]  /*20060*/  BSYNC.RECONVERGENT B0 ;  /* 0x0000000000007941 */ /* 0x000fea0003800200 */
.L_x_15513:
        /* <DEDUP_REMOVED lines=37> */
.L_x_15517:
        /* <DEDUP_REMOVED lines=18> */
.L_x_15518:
[----:B------:R-:W-:Y:S05]  /*203e0*/  BSYNC.RECONVERGENT B0 ;  /* 0x0000000000007941 */ /* 0x000fea0003800200 */
.L_x_15516:
        /* <DEDUP_REMOVED lines=37> */
.L_x_15520:
        /* <DEDUP_REMOVED lines=18> */
.L_x_15521:
[----:B------:R-:W-:Y:S05]  /*20760*/  BSYNC.RECONVERGENT B0 ;  /* 0x0000000000007941 */ /* 0x000fea0003800200 */
.L_x_15519:
        /* <DEDUP_REMOVED lines=37> */
.L_x_15523:
        /* <DEDUP_REMOVED lines=18> */
.L_x_15524:
[----:B------:R-:W-:Y:S05]  /*20ae0*/  BSYNC.RECONVERGENT B0 ;  /* 0x0000000000007941 */ /* 0x000fea0003800200 */
.L_x_15522:
        /* <DEDUP_REMOVED lines=37> */
.L_x_15526:
        /* <DEDUP_REMOVED lines=18> */
.L_x_15527:
[----:B------:R-:W-:Y:S05]  /*20e60*/  BSYNC.RECONVERGENT B0 ;  /* 0x0000000000007941 */ /* 0x000fea0003800200 */
.L_x_15525:
        /* <DEDUP_REMOVED lines=37> */
.L_x_15529:
        /* <DEDUP_REMOVED lines=18> */
.L_x_15530:
[----:B------:R-:W-:Y:S05]  /*211e0*/  BSYNC.RECONVERGENT B0 ;  /* 0x0000000000007941 */ /* 0x000fea0003800200 */
.L_x_15528:
        /* <DEDUP_REMOVED lines=37> */
.L_x_15532:
        /* <DEDUP_REMOVED lines=18> */
.L_x_15533:
[----:B------:R-:W-:Y:S05]  /*21560*/  BSYNC.RECONVERGENT B0 ;  /* 0x0000000000007941 */ /* 0x000fea0003800200 */
.L_x_15531:
        /* <DEDUP_REMOVED lines=37> */
.L_x_15535:
        /* <DEDUP_REMOVED lines=18> */
.L_x_15536:
[----:B------:R-:W-:Y:S05]  /*218e0*/  BSYNC.RECONVERGENT B0 ;  /* 0x0000000000007941 */ /* 0x000fea0003800200 */
.L_x_15534:
        /* <DEDUP_REMOVED lines=37> */
.L_x_15538:
        /* <DEDUP_REMOVED lines=18> */
.L_x_15539:
[----:B------:R-:W-:Y:S05]  /*21c60*/  BSYNC.RECONVERGENT B0 ;  /* 0x0000000000007941 */ /* 0x000fea0003800200 */
.L_x_15537:
        /* <DEDUP_REMOVED lines=37> */
.L_x_15541:
        /* <DEDUP_REMOVED lines=18> */
.L_x_15542:
[----:B------:R-:W-:Y:S05]  /*21fe0*/  BSYNC.RECONVERGENT B0 ;  /* 0x0000000000007941 */ /* 0x000fea0003800200 */
.L_x_15540:
        /* <DEDUP_REMOVED lines=37> */
.L_x_15544:
        /* <DEDUP_REMOVED lines=18> */
.L_x_15545:
[----:B------:R-:W-:Y:S05]  /*22360*/  BSYNC.RECONVERGENT B0 ;  /* 0x0000000000007941 */ /* 0x000fea0003800200 */
.L_x_15543:
        /* <DEDUP_REMOVED lines=37> */
.L_x_15547:
        /* <DEDUP_REMOVED lines=18> */
.L_x_15548:
[----:B------:R-:W-:Y:S05]  /*226e0*/  BSYNC.RECONVERGENT B0 ;  /* 0x0000000000007941 */ /* 0x000fea0003800200 */
.L_x_15546:
        /* <DEDUP_REMOVED lines=37> */
.L_x_15550:
        /* <DEDUP_REMOVED lines=18> */
.L_x_15551:
[----:B------:R-:W-:Y:S05]  /*22a60*/  BSYNC.RECONVERGENT B0 ;  /* 0x0000000000007941 */ /* 0x000fea0003800200 */
.L_x_15549:
        /* <DEDUP_REMOVED lines=37> */
.L_x_15553:
        /* <DEDUP_REMOVED lines=18> */
.L_x_15554:
[----:B------:R-:W-:Y:S05]  /*22de0*/  BSYNC.RECONVERGENT B0 ;  /* 0x0000000000007941 */ /* 0x000fea0003800200 */
.L_x_15552:
        /* <DEDUP_REMOVED lines=37> */
.L_x_15556:
        /* <DEDUP_REMOVED lines=18> */
.L_x_15557:
[----:B------:R-:W-:Y:S05]  /*23160*/  BSYNC.RECONVERGENT B0 ;  /* 0x0000000000007941 */ /* 0x000fea0003800200 */
.L_x_15555:
        /* <DEDUP_REMOVED lines=37> */
.L_x_15559:
        /* <DEDUP_REMOVED lines=18> */
.L_x_15560:
[----:B------:R-:W-:Y:S05]  /*234e0*/  BSYNC.RECONVERGENT B0 ;  /* 0x0000000000007941 */ /* 0x000fea0003800200 */
.L_x_15558:
        /* <DEDUP_REMOVED lines=37> */
.L_x_15562:
        /* <DEDUP_REMOVED lines=18> */
.L_x_15563:
[----:B------:R-:W-:Y:S05]  /*23860*/  BSYNC.RECONVERGENT B0 ;  /* 0x0000000000007941 */ /* 0x000fea0003800200 */
.L_x_15561:
        /* <DEDUP_REMOVED lines=36> */
.L_x_15565:
        /* <DEDUP_REMOVED lines=16> */
.L_x_15566:
[----:B------:R-:W-:Y:S05]  /*23bb0*/  BSYNC.RECONVERGENT B0 ;  /* 0x0000000000007941 */ /* 0x000fea0003800200 */
.L_x_15564:
        /* <DEDUP_REMOVED lines=32> */
.L_x_15568:
[----:B------:R-:W-:Y:S01]  /*23dc0*/  MOV R8, R6 ;  /* 0x0000000600087202 */ /* 0x000fe20000000f00 */
[----:B------:R-:W-:Y:S01]  /*23dd0*/  IMAD.MOV.U32 R10, RZ, RZ, R7 ;  /* 0x000000ffff0a7224 */ /* 0x000fe200078e0007 */
[----:B------:R-:W-:-:S07]  /*23de0*/  MOV R9, 0x23e00 ;  /* 0x00023e0000097802 */ /* 0x000fce0000000f00 */
[----:B------:R-:W-:Y:S05]  /*23df0*/  CALL.REL.NOINC `($__internal_7_$__cuda_sm20_rem_u64) ;  /* 0x000001a0007c7944 */ /* 0x000fea0003c00000 */
[----:B------:R-:W-:Y:S02]  /*23e00*/  MOV R4, R0 ;  /* 0x0000000000047202 */ /* 0x000fe40000000f00 */
[----:B------:R-:W-:-:S07]  /*23e10*/  MOV R5, R3 ;  /* 0x0000000300057202 */ /* 0x000fce0000000f00 */
.L_x_15569:
[----:B------:R-:W-:Y:S05]  /*23e20*/  BSYNC.RECONVERGENT B0 ;  /* 0x0000000000007941 */ /* 0x000fea0003800200 */
.L_x_15567:
[----:B------:R-:W0:Y:S02]  /*23e30*/  LDCU.64 UR4, c[0x0][0x730] ;  /* 0x0000e600ff0477ac */ /* 0x000e240008000a00 */
[----:B0-----:R-:W-:Y:S02]  /*23e40*/  IMAD R3, R5, UR4, RZ ;  /* 0x0000000405037c24 */ /* 0x001fe4000f8e02ff */
[----:B------:R-:W-:-:S04]  /*23e50*/  IMAD.WIDE.U32 R20, R4, UR4, R20 ;  /* 0x0000000404147c25 */ /* 0x000fc8000f8e0014 */
[----:B------:R-:W-:-:S04]  /*23e60*/  IMAD R3, R4, UR5, R3 ;  /* 0x0000000504037c24 */ /* 0x000fc8000f8e0203 */
[----:B------:R-:W-:-:S07]  /*23e70*/  IMAD.IADD R21, R21, 0x1, R3 ;  /* 0x0000000115157824 */ /* 0x000fce00078e0203 */
.L_x_15497:
[----:B------:R-:W0:Y:S02]  /*23e80*/  LDCU.64 UR4, c[0x0][0x738] ;  /* 0x0000e700ff0477ac */ /* 0x000e240008000a00 */
[----:B0-----:R-:W-:-:S04]  /*23e90*/  LEA R4, P0, R20, UR4, 0x3 ;  /* 0x0000000414047c11 */ /* 0x001fc8000f8018ff */
[----:B------:R-:W-:Y:S01]  /*23ea0*/  LEA.HI.X R5, R20, UR5, R21, 0x3, P0 ;  /* 0x0000000514057c11 */ /* 0x000fe200080f1c15 */
[----:B------:R-:W0:Y:S05]  /*23eb0*/  LDCU.64 UR4, c[0x0][0x580] ;  /* 0x0000b000ff0477ac */ /* 0x000e2a0008000a00 */
[----:B------:R-:W2:Y:S01]  /*23ec0*/  LDG.E.64 R4, desc[UR36][R4.64] ;  /* 0x0000002404047981 */ /* 0x000ea2000c1e1b00 */
[----:B------:R-:W-:Y:S02]  /*23ed0*/  IADD3 R16, PT, PT, R16, 0x80, RZ ;  /* 0x0000008010107810 */ /* 0x000fe40007ffe0ff */
[----:B0-----:R-:W-:-:S04]  /*23ee0*/  IADD3 R6, P0, PT, R17, UR4, RZ ;  /* 0x0000000411067c10 */ /* 0x001fc8000ff1e0ff */
[----:B------:R-:W-:-:S05]  /*23ef0*/  IADD3.X R7, PT, PT, RZ, UR5, RZ, P0, !PT ;  /* 0x00000005ff077c10 */ /* 0x000fca00087fe4ff */
[----:B--2---:R0:W-:Y:S04]  /*23f00*/  STG.E.64 desc[UR36][R6.64], R4 ;  /* 0x0000000406007986 */ /* 0x0041e8000c101b24 */
.L_x_15490:
[----:B------:R-:W-:Y:S05]  /*23f10*/  BSYNC.RECONVERGENT B6 ;  /* 0x0000000000067941 */ /* 0x000fea0003800200 */
.L_x_15489:
        /* <DEDUP_REMOVED lines=303> */
.L_x_15572:
        /* <DEDUP_REMOVED lines=29> */
.L_x_15574:
[----:B------:R-:W-:Y:S05]  /*253e0*/  BSYNC.RECONVERGENT B7 ;  /* 0x0000000000077941 */ /* 0x000fea0003800200 */
.L_x_15573:
        /* <DEDUP_REMOVED lines=36> */
.L_x_15576:
        /* <DEDUP_REMOVED lines=17> */
.L_x_15577:
[----:B------:R-:W-:Y:S05]  /*25740*/  BSYNC.RECONVERGENT B0 ;  /* 0x0000000000007941 */ /* 0x000fea0003800200 */
.L_x_15575:
        /* <DEDUP_REMOVED lines=37> */
.L_x_15580:
        /* <DEDUP_REMOVED lines=18> */
.L_x_15581:
[----:B------:R-:W-:Y:S05]  /*25ac0*/  BSYNC.RECONVERGENT B0 ;  /* 0x0000000000007941 */ /* 0x000fea0003800200 */
.L_x_15579:
        /* <DEDUP_REMOVED lines=37> */
.L_x_15583:
        /* <DEDUP_REMOVED lines=18> */
.L_x_15584:
[----:B------:R-:W-:Y:S05]  /*25e40*/  BSYNC.RECONVERGENT B0 ;  /* 0x0000000000007941 */ /* 0x000fea0003800200 */
.L_x_15582:
        /* <DEDUP_REMOVED lines=37> */
.L_x_15586:
        /* <DEDUP_REMOVED lines=18> */
.L_x_15587:
[----:B------:R-:W-:Y:S05]  /*261c0*/  BSYNC.RECONVERGENT B0 ;  /* 0x0000000000007941 */ /* 0x000fea0003800200 */
.L_x_15585:
        /* <DEDUP_REMOVED lines=37> */
.L_x_15589:
        /* <DEDUP_REMOVED lines=18> */
.L_x_15590:
[----:B------:R-:W-:Y:S05]  /*26540*/  BSYNC.RECONVERGENT B0 ;  /* 0x0000000000007941 */ /* 0x000fea0003800200 */
.L_x_15588:
        /* <DEDUP_REMOVED lines=37> */
.L_x_15592:
        /* <DEDUP_REMOVED lines=18> */
.L_x_15593:
[----:B------:R-:W-:Y:S05]  /*268c0*/  BSYNC.RECONVERGENT B0 ;  /* 0x0000000000007941 */ /* 0x000fea0003800200 */
.L_x_15591:
        /* <DEDUP_REMOVED lines=37> */
.L_x_15595:
        /* <DEDUP_REMOVED lines=18> */
.L_x_15596:
[----:B------:R-:W-:Y:S05]  /*26c40*/  BSYNC.RECONVERGENT B0 ;  /* 0x0000000000007941 */ /* 0x000fea0003800200 */
.L_x_15594:
        /* <DEDUP_REMOVED lines=37> */
.L_x_15598:
        /* <DEDUP_REMOVED lines=18> */
.L_x_15599:
[----:B------:R-:W-:Y:S05]  /*26fc0*/  BSYNC.RECONVERGENT B0 ;  /* 0x0000000000007941 */ /* 0x000fea0003800200 */
.L_x_15597:
        /* <DEDUP_REMOVED lines=37> */
.L_x_15601:
        /* <DEDUP_REMOVED lines=18> */
.L_x_15602:
[----:B------:R-:W-:Y:S05]  /*27340*/  BSYNC.RECONVERGENT B0 ;  /* 0x0000000000007941 */ /* 0x000fea0003800200 */
.L_x_15600:
        /* <DEDUP_REMOVED lines=37> */
.L_x_15604:
        /* <DEDUP_REMOVED lines=18> */
.L_x_15605:
[----:B------:R-:W-:Y:S05]  /*276c0*/  BSYNC.RECONVERGENT B0 ;  /* 0x0000000000007941 */ /* 0x000fea0003800200 */
.L_x_15603:
        /* <DEDUP_REMOVED lines=37> */
.L_x_15607:
        /* <DEDUP_REMOVED lines=18> */
.L_x_15608:
[----:B------:R-:W-:Y:S05]  /*27a40*/  BSYNC.RECONVERGENT B0 ;  /* 0x0000000000007941 */ /* 0x000fea0003800200 */
.L_x_15606:
        /* <DEDUP_REMOVED lines=37> */
.L_x_15610:
        /* <DEDUP_REMOVED lines=18> */
.L_x_15611:
[----:B------:R-:W-:Y:S05]  /*27dc0*/  BSYNC.RECONVERGENT B0 ;  /* 0x0000000000007941 */ /* 0x000fea0003800200 */
.L_x_15609:
        /* <DEDUP_REMOVED lines=37> */
.L_x_15613:
        /* <DEDUP_REMOVED lines=18> */
.L_x_15614:
[----:B------:R-:W-:Y:S05]  /*28140*/  BSYNC.RECONVERGENT B0 ;  /* 0x0000000000007941 */ /* 0x000fea0003800200 */
.L_x_15612:
        /* <DEDUP_REMOVED lines=37> */
.L_x_15616:
        /* <DEDUP_REMOVED lines=18> */
.L_x_15617:
[----:B------:R-:W-:Y:S05]  /*284c0*/  BSYNC.RECONVERGENT B0 ;  /* 0x0000000000007941 */ /* 0x000fea0003800200 */
.L_x_15615:
        /* <DEDUP_REMOVED lines=37> */
.L_x_15619:
        /* <DEDUP_REMOVED lines=18> */
.L_x_15620:
[----:B------:R-:W-:Y:S05]  /*28840*/  BSYNC.RECONVERGENT B0 ;  /* 0x0000000000007941 */ /* 0x000fea0003800200 */
.L_x_15618:
        /* <DEDUP_REMOVED lines=37> */
.L_x_15622:
        /* <DEDUP_REMOVED lines=18> */
.L_x_15623:
[----:B------:R-:W-:Y:S05]  /*28bc0*/  BSYNC.RECONVERGENT B0 ;  /* 0x0000000000007941 */ /* 0x000fea0003800200 */
.L_x_15621:
        /* <DEDUP_REMOVED lines=37> */
.L_x_15625:
        /* <DEDUP_REMOVED lines=18> */
.L_x_15626:
[----:B------:R-:W-:Y:S05]  /*28f40*/  BSYNC.RECONVERGENT B0 ;  /* 0x0000000000007941 */ /* 0x000fea0003800200 */
.L_x_15624:
        /* <DEDUP_REMOVED lines=37> */
.L_x_15628:
        /* <DEDUP_REMOVED lines=18> */
.L_x_15629:
[----:B------:R-:W-:Y:S05]  /*292c0*/  BSYNC.RECONVERGENT B0 ;  /* 0x0000000000007941 */ /* 0x000fea0003800200 */
.L_x_15627:
        /* <DEDUP_REMOVED lines=37> */
.L_x_15631:
        /* <DEDUP_REMOVED lines=18> */
.L_x_15632:
[----:B------:R-:W-:Y:S05]  /*29640*/  BSYNC.RECONVERGENT B0 ;  /* 0x0000000000007941 */ /* 0x000fea0003800200 */
.L_x_15630:
        /* <DEDUP_REMOVED lines=37> */
.L_x_15634:
        /* <DEDUP_REMOVED lines=18> */
.L_x_15635:
[----:B------:R-:W-:Y:S05]  /*299c0*/  BSYNC.RECONVERGENT B0 ;  /* 0x0000000000007941 */ /* 0x000fea0003800200 */
.L_x_15633:
        /* <DEDUP_REMOVED lines=37> */
.L_x_15637:
        /* <DEDUP_REMOVED lines=18> */
.L_x_15638:
[----:B------:R-:W-:Y:S05]  /*29d40*/  BSYNC.RECONVERGENT B0 ;  /* 0x0000000000007941 */ /* 0x000fea0003800200 */
.L_x_15636:
        /* <DEDUP_REMOVED lines=37> */
.L_x_15640:
        /* <DEDUP_REMOVED lines=18> */
.L_x_15641:
[----:B------:R-:W-:Y:S05]  /*2a0c0*/  BSYNC.RECONVERGENT B0 ;  /* 0x0000000000007941 */ /* 0x000fea0003800200 */
.L_x_15639:
        /* <DEDUP_REMOVED lines=37> */
.L_x_15643:
        /* <DEDUP_REMOVED lines=18> */
.L_x_15644:
[----:B------:R-:W-:Y:S05]  /*2a440*/  BSYNC.RECONVERGENT B0 ;  /* 0x0000000000007941 */ /* 0x000fea0003800200 */
.L_x_15642:
        /* <DEDUP_REMOVED lines=36> */
.L_x_15646:
        /* <DEDUP_REMOVED lines=16> */
.L_x_15647:
[----:B------:R-:W-:Y:S05]  /*2a790*/  BSYNC.RECONVERGENT B0 ;  /* 0x0000000000007941 */ /* 0x000fea0003800200 */
.L_x_15645:
        /* <DEDUP_REMOVED lines=32> */
.L_x_15649:
[----:B------:R-:W-:Y:S02]  /*2a9a0*/  MOV R8, R6 ;  /* 0x0000000600087202 */ /* 0x000fe40000000f00 */
[----:B------:R-:W-:Y:S02]  /*2a9b0*/  MOV R10, R7 ;  /* 0x00000007000a7202 */ /* 0x000fe40000000f00 */
[----:B------:R-:W-:-:S07]  /*2a9c0*/  MOV R9, 0x2a9e0 ;  /* 0x0002a9e000097802 */ /* 0x000fce0000000f00 */
[----:B------:R-:W-:Y:S05]  /*2a9d0*/  CALL.REL.NOINC `($__internal_7_$__cuda_sm20_rem_u64) ;  /* 0x0000013400847944 */ /* 0x000fea0003c00000 */
[----:B------:R-:W-:Y:S01]  /*2a9e0*/  IMAD.MOV.U32 R4, RZ, RZ, R0 ;  /* 0x000000ffff047224 */ /* 0x000fe200078e0000 */
[----:B------:R-:W-:-:S07]  /*2a9f0*/  MOV R5, R3 ;  /* 0x0000000300057202 */ /* 0x000fce0000000f00 */
.L_x_15650:
[----:B------:R-:W-:Y:S05]  /*2aa00*/  BSYNC.RECONVERGENT B0 ;  /* 0x0000000000007941 */ /* 0x000fea0003800200 */
.L_x_15648:
[----:B------:R-:W0:Y:S02]  /*2aa10*/  LDCU.64 UR4, c[0x0][0x730] ;  /* 0x0000e600ff0477ac */ /* 0x000e240008000a00 */
[----:B0-----:R-:W-:Y:S02]  /*2aa20*/  IMAD R3, R5, UR4, RZ ;  /* 0x0000000405037c24 */ /* 0x001fe4000f8e02ff */
[----:B------:R-:W-:-:S04]  /*2aa30*/  IMAD.WIDE.U32 R20, R4, UR4, R20 ;  /* 0x0000000404147c25 */ /* 0x000fc8000f8e0014 */
[----:B------:R-:W-:-:S05]  /*2aa40*/  IMAD R3, R4, UR5, R3 ;  /* 0x0000000504037c24 */ /* 0x000fca000f8e0203 */
[----:B------:R-:W-:-:S07]  /*2aa50*/  IADD3 R21, PT, PT, R21, R3, RZ ;  /* 0x0000000315157210 */ /* 0x000fce0007ffe0ff */
.L_x_15578:
[----:B------:R-:W0:Y:S02]  /*2aa60*/  LDCU.64 UR4, c[0x0][0x738] ;  /* 0x0000e700ff0477ac */ /* 0x000e240008000a00 */
[----:B0-----:R-:W-:-:S04]  /*2aa70*/  LEA R4, P0, R20, UR4, 0x3 ;  /* 0x0000000414047c11 */ /* 0x001fc8000f8018ff */
[----:B------:R-:W-:Y:S01]  /*2aa80*/  LEA.HI.X R5, R20, UR5, R21, 0x3, P0 ;  /* 0x0000000514057c11 */ /* 0x000fe200080f1c15 */
[----:B------:R-:W0:Y:S05]  /*2aa90*/  LDCU.64 UR4, c[0x0][0x580] ;  /* 0x0000b000ff0477ac */ /* 0x000e2a0008000a00 */
[----:B------:R-:W2:Y:S01]  /*2aaa0*/  LDG.E.64 R4, desc[UR36][R4.64] ;  /* 0x0000002404047981 */ /* 0x000ea2000c1e1b00 */
[----:B------:R-:W-:Y:S02]  /*2aab0*/  IADD3 R16, PT, PT, R16, 0x80, RZ ;  /* 0x0000008010107810 */ /* 0x000fe40007ffe0ff */
[----:B0-----:R-:W-:-:S05]  /*2aac0*/  IADD3 R6, P0, PT, R17, UR4, RZ ;  /* 0x0000000411067c10 */ /* 0x001fca000ff1e0ff */
[----:B------:R-:W-:-:S05]  /*2aad0*/  IMAD.X R7, RZ, RZ, UR5, P0 ;  /* 0x00000005ff077e24 */ /* 0x000fca00080e06ff */
[----:B--2---:R1:W-:Y:S03]  /*2aae0*/  STG.E.64 desc[UR36][R6.64], R4 ;  /* 0x0000000406007986 */ /* 0x0043e6000c101b24 */
.L_x_15571:
[----:B------:R-:W-:Y:S05]  /*2aaf0*/  BSYNC.RECONVERGENT B6 ;  /* 0x0000000000067941 */ /* 0x000fea0003800200 */
.L_x_15570:
        /* <DEDUP_REMOVED lines=303> */
.L_x_15653:
        /* <DEDUP_REMOVED lines=29> */
.L_x_15655:
[----:B------:R-:W-:Y:S05]  /*2bfc0*/  BSYNC.RECONVERGENT B7 ;  /* 0x0000000000077941 */ /* 0x000fea0003800200 */
.L_x_15654:
        /* <DEDUP_REMOVED lines=36> */
.L_x_15657:
        /* <DEDUP_REMOVED lines=17> */
.L_x_15658:
[----:B------:R-:W-:Y:S05]  /*2c320*/  BSYNC.RECONVERGENT B0 ;  /* 0x0000000000007941 */ /* 0x000fea0003800200 */
.L_x_15656:
        /* <DEDUP_REMOVED lines=37> */
.L_x_15661:
        /* <DEDUP_REMOVED lines=18> */
.L_x_15662:
[----:B------:R-:W-:Y:S05]  /*2c6a0*/  BSYNC.RECONVERGENT B0 ;  /* 0x0000000000007941 */ /* 0x000fea0003800200 */
.L_x_15660:
        /* <DEDUP_REMOVED lines=37> */
.L_x_15664:
        /* <DEDUP_REMOVED lines=18> */
.L_x_15665:
[----:B------:R-:W-:Y:S05]  /*2ca20*/  BSYNC.RECONVERGENT B0 ;  /* 0x0000000000007941 */ /* 0x000fea0003800200 */
.L_x_15663:
        /* <DEDUP_REMOVED lines=37> */
.L_x_15667:
        /* <DEDUP_REMOVED lines=18> */
.L_x_15668:
[----:B------:R-:W-:Y:S05]  /*2cda0*/  BSYNC.RECONVERGENT B0 ;  /* 0x0000000000007941 */ /* 0x000fea0003800200 */
.L_x_15666:
        /* <DEDUP_REMOVED lines=37> */
.L_x_15670:
        /* <DEDUP_REMOVED lines=18> */
.L_x_15671:
[----:B------:R-:W-:Y:S05]  /*2d120*/  BSYNC.RECONVERGENT B0 ;  /* 0x0000000000007941 */ /* 0x000fea0003800200 */
.L_x_15669:
        /* <DEDUP_REMOVED lines=37> */
.L_x_15673:
        /* <DEDUP_REMOVED lines=18> */
.L_x_15674:
[----:B------:R-:W-:Y:S05]  /*2d4a0*/  BSYNC.RECONVERGENT B0 ;  /* 0x0000000000007941 */ /* 0x000fea0003800200 */
.L_x_15672:
        /* <DEDUP_REMOVED lines=37> */
.L_x_15676:
        /* <DEDUP_REMOVED lines=18> */
.L_x_15677:
[----:B------:R-:W-:Y:S05]  /*2d820*/  BSYNC.RECONVERGENT B0 ;  /* 0x0000000000007941 */ /* 0x000fea0003800200 */
.L_x_15675:
        /* <DEDUP_REMOVED lines=37> */
.L_x_15679:
        /* <DEDUP_REMOVED lines=18> */
.L_x_15680:
[----:B------:R-:W-:Y:S05]  /*2dba0*/  BSYNC.RECONVERGENT B0 ;  /* 0x0000000000007941 */ /* 0x000fea0003800200 */
.L_x_15678:
        /* <DEDUP_REMOVED lines=37> */
.L_x_15682:
        /* <DEDUP_REMOVED lines=18> */
.L_x_15683:
[----:B------:R-:W-:Y:S05]  /*2df20*/  BSYNC.RECONVERGENT B0 ;  /* 0x0000000000007941 */ /* 0x000fea0003800200 */
.L_x_15681:
        /* <DEDUP_REMOVED lines=37> */
.L_x_15685:
        /* <DEDUP_REMOVED lines=18> */
.L_x_15686:
[----:B------:R-:W-:Y:S05]  /*2e2a0*/  BSYNC.RECONVERGENT B0 ;  /* 0x0000000000007941 */ /* 0x000fea0003800200 */
.L_x_15684:
        /* <DEDUP_REMOVED lines=37> */
.L_x_15688:
        /* <DEDUP_REMOVED lines=18> */
.L_x_15689:
[----:B------:R-:W-:Y:S05]  /*2e620*/  BSYNC.RECONVERGENT B0 ;  /* 0x0000000000007941 */ /* 0x000fea0003800200 */
.L_x_15687:
        /* <DEDUP_REMOVED lines=37> */
.L_x_15691:
        /* <DEDUP_REMOVED lines=18> */
.L_x_15692:
[----:B------:R-:W-:Y:S05]  /*2e9a0*/  BSYNC.RECONVERGENT B0 ;  /* 0x0000000000007941 */ /* 0x000fea0003800200 */
.L_x_15690:
        /* <DEDUP_REMOVED lines=37> */
.L_x_15694:
        /* <DEDUP_REMOVED lines=18> */
.L_x_15695:
[----:B------:R-:W-:Y:S05]  /*2ed20*/  BSYNC.RECONVERGENT B0 ;  /* 0x0000000000007941 */ /* 0x000fea0003800200 */
.L_x_15693:
        /* <DEDUP_REMOVED lines=37> */
.L_x_15697:
        /* <DEDUP_REMOVED lines=18> */
.L_x_15698:
[----:B------:R-:W-:Y:S05]  /*2f0a0*/  BSYNC.RECONVERGENT B0 ;  /* 0x0000000000007941 */ /* 0x000fea0003800200 */
.L_x_15696:
        /* <DEDUP_REMOVED lines=37> */
.L_x_15700:
        /* <DEDUP_REMOVED lines=18> */
.L_x_15701:
[----:B------:R-:W-:Y:S05]  /*2f420*/  BSYNC.RECONVERGENT B0 ;  /* 0x0000000000007941 */ /* 0x000fea0003800200 */
.L_x_15699:
        /* <DEDUP_REMOVED lines=37> */
.L_x_15703:
        /* <DEDUP_REMOVED lines=18> */
.L_x_15704:
[----:B------:R-:W-:Y:S05]  /*2f7a0*/  BSYNC.RECONVERGENT B0 ;  /* 0x0000000000007941 */ /* 0x000fea0003800200 */
.L_x_15702:
        /* <DEDUP_REMOVED lines=37> */
.L_x_15706:
        /* <DEDUP_REMOVED lines=18> */
.L_x_15707:
[----:B------:R-:W-:Y:S05]  /*2fb20*/  BSYNC.RECONVERGENT B0 ;  /* 0x0000000000007941 */ /* 0x000fea0003800200 */
.L_x_15705:
        /* <DEDUP_REMOVED lines=37> */
.L_x_15709:
        /* <DEDUP_REMOVED lines=18> */
.L_x_15710:
[----:B------:R-:W-:Y:S05]  /*2fea0*/  BSYNC.RECONVERGENT B0 ;  /* 0x0000000000007941 */ /* 0x000fea0003800200 */
.L_x_15708:
        /* <DEDUP_REMOVED lines=37> */
.L_x_15712:
        /* <DEDUP_REMOVED lines=18> */
.L_x_15713:
[----:B------:R-:W-:Y:S05]  /*30220*/  BSYNC.RECONVERGENT B0 ;  /* 0x0000000000007941 */ /* 0x000fea0003800200 */
.L_x_15711:
        /* <DEDUP_REMOVED lines=37> */
.L_x_15715:
        /* <DEDUP_REMOVED lines=18> */
.L_x_15716:
[----:B------:R-:W-:Y:S05]  /*305a0*/  BSYNC.RECONVERGENT B0 ;  /* 0x0000000000007941 */ /* 0x000fea0003800200 */
.L_x_15714:
        /* <DEDUP_REMOVED lines=37> */
.L_x_15718:
        /* <DEDUP_REMOVED lines=18> */
.L_x_15719:
[----:B------:R-:W-:Y:S05]  /*30920*/  BSYNC.RECONVERGENT B0 ;  /* 0x0000000000007941 */ /* 0x000fea0003800200 */
.L_x_15717:
        /* <DEDUP_REMOVED lines=37> */
.L_x_15721:
        /* <DEDUP_REMOVED lines=18> */
.L_x_15722:
[----:B------:R-:W-:Y:S05]  /*30ca0*/  BSYNC.RECONVERGENT B0 ;  /* 0x0000000000007941 */ /* 0x000fea0003800200 */
.L_x_15720:
        /* <DEDUP_REMOVED lines=37> */
.L_x_15724:
        /* <DEDUP_REMOVED lines=18> */
.L_x_15725:
[----:B------:R-:W-:Y:S05]  /*31020*/  BSYNC.RECONVERGENT B0 ;  /* 0x0000000000007941 */ /* 0x000fea0003800200 */
.L_x_15723:
        /* <DEDUP_REMOVED lines=36> */
.L_x_15727:
        /* <DEDUP_REMOVED lines=16> */
.L_x_15728:
[----:B------:R-:W-:Y:S05]  /*31370*/  BSYNC.RECONVERGENT B0 ;  /* 0x0000000000007941 */ /* 0x000fea0003800200 */
.L_x_15726:
        /* <DEDUP_REMOVED lines=32> */
.L_x_15730:
[----:B------:R-:W-:Y:S01]  /*31580*/  IMAD.MOV.U32 R8, RZ, RZ, R6 ;  /* 0x000000ffff087224 */ /* 0x000fe200078e0006 */
[----:B------:R-:W-:Y:S02]  /*31590*/  MOV R10, R7 ;  /* 0x00000007000a7202 */ /* 0x000fe40000000f00 */
[----:B------:R-:W-:-:S07]  /*315a0*/  MOV R9, 0x315c0 ;  /* 0x000315c000097802 */ /* 0x000fce0000000f00 */
[----:B------:R-:W-:Y:S05]  /*315b0*/  CALL.REL.NOINC `($__internal_7_$__cuda_sm20_rem_u64) ;  /* 0x000000c8008c7944 */ /* 0x000fea0003c00000 */
[----:B------:R-:W-:Y:S01]  /*315c0*/  MOV R4, R0 ;  /* 0x0000000000047202 */ /* 0x000fe20000000f00 */
[----:B------:R-:W-:-:S07]  /*315d0*/  IMAD.MOV.U32 R5, RZ, RZ, R3 ;  /* 0x000000ffff057224 */ /* 0x000fce00078e0003 */
.L_x_15731:
[----:B------:R-:W-:Y:S05]  /*315e0*/  BSYNC.RECONVERGENT B0 ;  /* 0x0000000000007941 */ /* 0x000fea0003800200 */
.L_x_15729:
[----:B------:R-:W0:Y:S02]  /*315f0*/  LDCU.64 UR4, c[0x0][0x730] ;  /* 0x0000e600ff0477ac */ /* 0x000e240008000a00 */
[----:B0-----:R-:W-:Y:S02]  /*31600*/  IMAD R3, R5, UR4, RZ ;  /* 0x0000000405037c24 */ /* 0x001fe4000f8e02ff */
[----:B------:R-:W-:-:S04]  /*31610*/  IMAD.WIDE.U32 R20, R4, UR4, R20 ;  /* 0x0000000404147c25 */ /* 0x000fc8000f8e0014 */
[----:B------:R-:W-:-:S05]  /*31620*/  IMAD R3, R4, UR5, R3 ;  /* 0x0000000504037c24 */ /* 0x000fca000f8e0203 */
[----:B------:R-:W-:-:S07]  /*31630*/  IADD3 R21, PT, PT, R21, R3, RZ ;  /* 0x0000000315157210 */ /* 0x000fce0007ffe0ff */
.L_x_15659:
[----:B------:R-:W0:Y:S02]  /*31640*/  LDCU.64 UR4, c[0x0][0x738] ;  /* 0x0000e700ff0477ac */ /* 0x000e240008000a00 */
[----:B0-----:R-:W-:-:S04]  /*31650*/  LEA R4, P0, R20, UR4, 0x3 ;  /* 0x0000000414047c11 */ /* 0x001fc8000f8018ff */
[----:B------:R-:W-:Y:S01]  /*31660*/  LEA.HI.X R5, R20, UR5, R21, 0x3, P0 ;  /* 0x0000000514057c11 */ /* 0x000fe200080f1c15 */
[----:B------:R-:W0:Y:S05]  /*31670*/  LDCU.64 UR4, c[0x0][0x580] ;  /* 0x0000b000ff0477ac */ /* 0x000e2a0008000a00 */
[----:B------:R-:W2:Y:S01]  /*31680*/  LDG.E.64 R4, desc[UR36][R4.64] ;  /* 0x0000002404047981 */ /* 0x000ea2000c1e1b00 */
[----:B------:R-:W-:Y:S01]  /*31690*/  VIADD R16, R16, 0x80 ;  /* 0x0000008010107836 */ /* 0x000fe20000000000 */
[----:B0-----:R-:W-:-:S04]  /*316a0*/  IADD3 R6, P0, PT, R17, UR4, RZ ;  /* 0x0000000411067c10 */ /* 0x001fc8000ff1e0ff */
[----:B------:R-:W-:-:S05]  /*316b0*/  IADD3.X R7, PT, PT, RZ, UR5, RZ, P0, !PT ;  /* 0x00000005ff077c10 */ /* 0x000fca00087fe4ff */
[----:B--2---:R2:W-:Y:S04]  /*316c0*/  STG.E.64 desc[UR36][R6.64], R4 ;  /* 0x0000000406007986 */ /* 0x0045e8000c101b24 */
.L_x_15652:
[----:B------:R-:W-:Y:S05]  /*316d0*/  BSYNC.RECONVERGENT B6 ;  /* 0x0000000000067941 */ /* 0x000fea0003800200 */
.L_x_15651:
[----:B------:R-:W3:Y:S02]  /*316e0*/  LDCU.64 UR4, c[0x0][0x380] ;  /* 0x00007000ff0477ac */ /* 0x000ee40008000a00 */
[----:B---3--:R-:W-:-:S04]  /*316f0*/  ISETP.GE.U32.AND P0, PT, R16, UR4, PT ;  /* 0x0000000410007c0c */ /* 0x008fc8000bf06070 */
        /* <DEDUP_REMOVED lines=300> */
.L_x_15732:
        /* <DEDUP_REMOVED lines=31> */
.L_x_15734:
[----:B------:R-:W-:Y:S05]  /*32bb0*/  BSYNC.RECONVERGENT B6 ;  /* 0x0000000000067941 */ /* 0x000fea0003800200 */
.L_x_15733:
        /* <DEDUP_REMOVED lines=37> */
.L_x_15736:
        /* <DEDUP_REMOVED lines=17> */
.L_x_15737:
[----:B------:R-:W-:Y:S05]  /*32f20*/  BSYNC.RECONVERGENT B0 ;  /* 0x0000000000007941 */ /* 0x000fea0003800200 */
.L_x_15735:
        /* <DEDUP_REMOVED lines=37> */
.L_x_15740:
        /* <DEDUP_REMOVED lines=18> */
.L_x_15741:
[----:B------:R-:W-:Y:S05]  /*332a0*/  BSYNC.RECONVERGENT B0 ;  /* 0x0000000000007941 */ /* 0x000fea0003800200 */
.L_x_15739:
        /* <DEDUP_REMOVED lines=38> */
.L_x_15743:
        /* <DEDUP_REMOVED lines=18> */
.L_x_15744:
[----:B------:R-:W-:Y:S05]  /*33630*/  BSYNC.RECONVERGENT B0 ;  /* 0x0000000000007941 */ /* 0x000fea0003800200 */
.L_x_15742:
        /* <DEDUP_REMOVED lines=38> */
.L_x_15746:
        /* <DEDUP_REMOVED lines=18> */
.L_x_15747:
[----:B------:R-:W-:Y:S05]  /*339c0*/  BSYNC.RECONVERGENT B0 ;  /* 0x0000000000007941 */ /* 0x000fea0003800200 */
.L_x_15745:
        /* <DEDUP_REMOVED lines=38> */
.L_x_15749:
        /* <DEDUP_REMOVED lines=18> */
.L_x_15750:
[----:B------:R-:W-:Y:S05]  /*33d50*/  BSYNC.RECONVERGENT B0 ;  /* 0x0000000000007941 */ /* 0x000fea0003800200 */
.L_x_15748:
        /* <DEDUP_REMOVED lines=38> */
.L_x_15752:
        /* <DEDUP_REMOVED lines=18> */
.L_x_15753:
[----:B------:R-:W-:Y:S05]  /*340e0*/  BSYNC.RECONVERGENT B0 ;  /* 0x0000000000007941 */ /* 0x000fea0003800200 */
.L_x_15751:
        /* <DEDUP_REMOVED lines=38> */
.L_x_15755:
        /* <DEDUP_REMOVED lines=18> */
.L_x_15756:
[----:B------:R-:W-:Y:S05]  /*34470*/  BSYNC.RECONVERGENT B0 ;  /* 0x0000000000007941 */ /* 0x000fea0003800200 */
.L_x_15754:
        /* <DEDUP_REMOVED lines=38> */
.L_x_15758:
        /* <DEDUP_REMOVED lines=18> */
.L_x_15759:
[----:B------:R-:W-:Y:S05]  /*34800*/  BSYNC.RECONVERGENT B0 ;  /* 0x0000000000007941 */ /* 0x000fea0003800200 */
.L_x_15757:
        /* <DEDUP_REMOVED lines=38> */
.L_x_15761:
        /* <DEDUP_REMOVED lines=18> */
.L_x_15762:
[----:B------:R-:W-:Y:S05]  /*34b90*/  BSYNC.RECONVERGENT B0 ;  /* 0x0000000000007941 */ /* 0x000fea0003800200 */
.L_x_15760:
        /* <DEDUP_REMOVED lines=38> */
.L_x_15764:
        /* <DEDUP_REMOVED lines=18> */
.L_x_15765:
[----:B------:R-:W-:Y:S05]  /*34f20*/  BSYNC.RECONVERGENT B0 ;  /* 0x0000000000007941 */ /* 0x000fea0003800200 */
.L_x_15763:
        /* <DEDUP_REMOVED lines=38> */
.L_x_15767:
        /* <DEDUP_REMOVED lines=18> */
.L_x_15768:
[----:B------:R-:W-:Y:S05]  /*352b0*/  BSYNC.RECONVERGENT B0 ;  /* 0x0000000000007941 */ /* 0x000fea0003800200 */
.L_x_15766:
        /* <DEDUP_REMOVED lines=38> */
.L_x_15770:
        /* <DEDUP_REMOVED lines=18> */
.L_x_15771:
[----:B------:R-:W-:Y:S05]  /*35640*/  BSYNC.RECONVERGENT B0 ;  /* 0x0000000000007941 */ /* 0x000fea0003800200 */
.L_x_15769:
        /* <DEDUP_REMOVED lines=38> */
.L_x_15773:
        /* <DEDUP_REMOVED lines=18> */
.L_x_15774:
[----:B------:R-:W-:Y:S05]  /*359d0*/  BSYNC.RECONVERGENT B0 ;  /* 0x0000000000007941 */ /* 0x000fea0003800200 */
.L_x_15772:
        /* <DEDUP_REMOVED lines=38> */
.L_x_15776:
        /* <DEDUP_REMOVED lines=18> */
.L_x_15777:
[----:B------:R-:W-:Y:S05]  /*35d60*/  BSYNC.RECONVERGENT B0 ;  /* 0x0000000000007941 */ /* 0x000fea0003800200 */
.L_x_15775:
        /* <DEDUP_REMOVED lines=38> */
.L_x_15779:
        /* <DEDUP_REMOVED lines=18> */
.L_x_15780:
[----:B------:R-:W-:Y:S05]  /*360f0*/  BSYNC.RECONVERGENT B0 ;  /* 0x0000000000007941 */ /* 0x000fea0003800200 */
.L_x_15778:
        /* <DEDUP_REMOVED lines=38> */
.L_x_15782:
        /* <DEDUP_REMOVED lines=18> */
.L_x_15783:
[----:B------:R-:W-:Y:S05]  /*36480*/  BSYNC.RECONVERGENT B0 ;  /* 0x0000000000007941 */ /* 0x000fea0003800200 */
.L_x_15781:
        /* <DEDUP_REMOVED lines=38> */
.L_x_15785:
        /* <DEDUP_REMOVED lines=18> */
.L_x_15786:
[----:B------:R-:W-:Y:S05]  /*36810*/  BSYNC.RECONVERGENT B0 ;  /* 0x0000000000007941 */ /* 0x000fea0003800200 */
.L_x_15784:
        /* <DEDUP_REMOVED lines=38> */
.L_x_15788:
        /* <DEDUP_REMOVED lines=18> */
.L_x_15789:
[----:B------:R-:W-:Y:S05]  /*36ba0*/  BSYNC.RECONVERGENT B0 ;  /* 0x0000000000007941 */ /* 0x000fea0003800200 */
.L_x_15787:
        /* <DEDUP_REMOVED lines=38> */
.L_x_15791:
        /* <DEDUP_REMOVED lines=18> */
.L_x_15792:
[----:B------:R-:W-:Y:S05]  /*36f30*/  BSYNC.RECONVERGENT B0 ;  /* 0x0000000000007941 */ /* 0x000fea0003800200 */
.L_x_15790:
        /* <DEDUP_REMOVED lines=38> */
.L_x_15794:
        /* <DEDUP_REMOVED lines=18> */
.L_x_15795:
[----:B------:R-:W-:Y:S05]  /*372c0*/  BSYNC.RECONVERGENT B0 ;  /* 0x0000000000007941 */ /* 0x000fea0003800200 */
.L_x_15793:
        /* <DEDUP_REMOVED lines=38> */
.L_x_15797:
        /* <DEDUP_REMOVED lines=18> */
.L_x_15798:
[----:B------:R-:W-:Y:S05]  /*37650*/  BSYNC.RECONVERGENT B0 ;  /* 0x0000000000007941 */ /* 0x000fea0003800200 */
.L_x_15796:
        /* <DEDUP_REMOVED lines=38> */
.L_x_15800:
        /* <DEDUP_REMOVED lines=18> */
.L_x_15801:
[----:B------:R-:W-:Y:S05]  /*379e0*/  BSYNC.RECONVERGENT B0 ;  /* 0x0000000000007941 */ /* 0x000fea0003800200 */
.L_x_15799:
        /* <DEDUP_REMOVED lines=38> */
.L_x_15803:
        /* <DEDUP_REMOVED lines=18> */
.L_x_15804:
[----:B------:R-:W-:Y:S05]  /*37d70*/  BSYNC.RECONVERGENT B0 ;  /* 0x0000000000007941 */ /* 0x000fea0003800200 */
.L_x_15802:
        /* <DEDUP_REMOVED lines=37> */
.L_x_15806:
        /* <DEDUP_REMOVED lines=16> */
.L_x_15807:
[----:B------:R-:W-:Y:S05]  /*380d0*/  BSYNC.RECONVERGENT B0 ;  /* 0x0000000000007941 */ /* 0x000fea0003800200 */
.L_x_15805:
        /* <DEDUP_REMOVED lines=33> */
.L_x_15809:
[----:B------:R-:W-:Y:S01]  /*382f0*/  IMAD.MOV.U32 R8, RZ, RZ, R6 ;  /* 0x000000ffff087224 */ /* 0x000fe200078e0006 */
[----:B------:R-:W-:Y:S02]  /*38300*/  MOV R10, R7 ;  /* 0x00000007000a7202 */ /* 0x000fe40000000f00 */
[----:B------:R-:W-:-:S07]  /*38310*/  MOV R9, 0x38330 ;  /* 0x0003833000097802 */ /* 0x000fce0000000f00 */
[----:B------:R-:W-:Y:S05]  /*38320*/  CALL.REL.NOINC `($__internal_7_$__cuda_sm20_rem_u64) ;  /* 0x0000005c00307944 */ /* 0x000fea0003c00000 */
[----:B------:R-:W-:Y:S01]  /*38330*/  MOV R4, R0 ;  /* 0x0000000000047202 */ /* 0x000fe20000000f00 */
[----:B------:R-:W-:-:S07]  /*38340*/  IMAD.MOV.U32 R5, RZ, RZ, R3 ;  /* 0x000000ffff057224 */ /* 0x000fce00078e0003 */
.L_x_15810:
[----:B------:R-:W-:Y:S05]  /*38350*/  BSYNC.RECONVERGENT B0 ;  /* 0x0000000000007941 */ /* 0x000fea0003800200 */
.L_x_15808:
[----:B------:R-:W0:Y:S01]  /*38360*/  LDCU.64 UR4, c[0x0][0x730] ;  /* 0x0000e600ff0477ac */ /* 0x000e220008000a00 */
[----:B------:R-:W-:Y:S01]  /*38370*/  MOV R3, R21 ;  /* 0x0000001500037202 */ /* 0x000fe20000000f00 */
[----:B0-----:R-:W-:Y:S02]  /*38380*/  IMAD R5, R5, UR4, RZ ;  /* 0x0000000405057c24 */ /* 0x001fe4000f8e02ff */
[----:B------:R-:W-:-:S04]  /*38390*/  IMAD.WIDE.U32 R2, R4, UR4, R2 ;  /* 0x0000000404027c25 */ /* 0x000fc8000f8e0002 */
[----:B------:R-:W-:-:S05]  /*383a0*/  IMAD R5, R4, UR5, R5 ;  /* 0x0000000504057c24 */ /* 0x000fca000f8e0205 */
[----:B------:R-:W-:-:S07]  /*383b0*/  IADD3 R21, PT, PT, R3, R5, RZ ;  /* 0x0000000503157210 */ /* 0x000fce0007ffe0ff */
.L_x_15738:
[----:B------:R-:W0:Y:S02]  /*383c0*/  LDCU.64 UR4, c[0x0][0x738] ;  /* 0x0000e700ff0477ac */ /* 0x000e240008000a00 */
[----:B0-----:R-:W-:-:S04]  /*383d0*/  LEA R4, P0, R2, UR4, 0x3 ;  /* 0x0000000402047c11 */ /* 0x001fc8000f8018ff */
[----:B------:R-:W-:-:S06]  /*383e0*/  LEA.HI.X R5, R2, UR5, R21, 0x3, P0 ;  /* 0x0000000502057c11 */ /* 0x000fcc00080f1c15 */
[----:B------:R-:W2:Y:S04]  /*383f0*/  LDG.E.64 R4, desc[UR36][R4.64] ;  /* 0x0000002404047981 */ /* 0x000ea8000c1e1b00 */
[----:B--2---:R-:W-:Y:S01]  /*38400*/  STG.E.64 desc[UR36][R16.64], R4 ;  /* 0x0000000410007986 */ /* 0x004fe2000c101b24 */
[----:B------:R-:W-:Y:S05]  /*38410*/  EXIT ;  /* 0x000000000000794d */ /* 0x000fea0003800000 */
.L_x_15469:
        /* <DEDUP_REMOVED lines=306> */
.L_x_15813:
        /* <DEDUP_REMOVED lines=29> */
.L_x_15815:
[----:B------:R-:W-:Y:S05]  /*39910*/  BSYNC.RECONVERGENT B7 ;  /* 0x0000000000077941 */ /* 0x000fea0003800200 */
.L_x_15814:
        /* <DEDUP_REMOVED lines=11> */
[----:B------:R-:W2:Y:S01]  /*399d0*/  LDG.E.64 R2, desc[UR36][R2.64] ;  /* 0x0000002402027981 */ /* 0x000ea2000c1e1b00 */
[----:B0-----:R-:W-:Y:S02]  /*399e0*/  IADD3 R4, P0, PT, R19, UR4, RZ ;  /* 0x0000000413047c10 */ /* 0x001fe4000ff1e0ff */
[----:B------:R-:W-:Y:S02]  /*399f0*/  IADD3 R16, PT, PT, R16, 0x80, RZ ;  /* 0x0000008010107810 */ /* 0x000fe40007ffe0ff */
[----:B------:R-:W-:-:S05]  /*39a00*/  IADD3.X R5, PT, PT, RZ, UR5, RZ, P0, !PT ;  /* 0x00000005ff057c10 */ /* 0x000fca00087fe4ff */
[----:B--2---:R0:W-:Y:S04]  /*39a10*/  STG.E.64 desc[UR36][R4.64], R2 ;  /* 0x0000000204007986 */ /* 0x0041e8000c101b24 */
.L_x_15812:
[----:B------:R-:W-:Y:S05]  /*39a20*/  BSYNC.RECONVERGENT B6 ;  /* 0x0000000000067941 */ /* 0x000fea0003800200 */
.L_x_15811:
        /* <DEDUP_REMOVED lines=303> */
.L_x_15818:
        /* <DEDUP_REMOVED lines=29> */
.L_x_15820:
[----:B------:R-:W-:Y:S05]  /*3aef0*/  BSYNC.RECONVERGENT B7 ;  /* 0x0000000000077941 */ /* 0x000fea0003800200 */
.L_x_15819:
        /* <DEDUP_REMOVED lines=11> */
[----:B------:R-:W2:Y:S01]  /*3afb0*/  LDG.E.64 R2, desc[UR36][R2.64] ;  /* 0x0000002402027981 */ /* 0x000ea2000c1e1b00 */
[----:B0-----:R-:W-:Y:S01]  /*3afc0*/  IADD3 R4, P0, PT, R19, UR4, RZ ;  /* 0x0000000413047c10 */ /* 0x001fe2000ff1e0ff */
[----:B------:R-:W-:-:S03]  /*3afd0*/  VIADD R16, R16, 0x80 ;  /* 0x0000008010107836 */ /* 0x000fc60000000000 */
[----:B------:R-:W-:-:S05]  /*3afe0*/  IADD3.X R5, PT, PT, RZ, UR5, RZ, P0, !PT ;  /* 0x00000005ff057c10 */ /* 0x000fca00087fe4ff */
[----:B--2---:R1:W-:Y:S04]  /*3aff0*/  STG.E.64 desc[UR36][R4.64], R2 ;  /* 0x0000000204007986 */ /* 0x0043e8000c101b24 */
.L_x_15817:
[----:B------:R-:W-:Y:S05]  /*3b000*/  BSYNC.RECONVERGENT B6 ;  /* 0x0000000000067941 */ /* 0x000fea0003800200 */
.L_x_15816:
[----:B------:R-:W2:Y:S01]  /*3b010*/  LDCU.64 UR4, c[0x0][0x380] ;  /* 0x00007000ff0477ac */ /* 0x000ea20008000a00 */
[----:B------:R-:W-:Y:S01]  /*3b020*/  BSSY.RECONVERGENT B6, `(.L_x_15821) ;  /* 0x000015c000067945 */ /* 0x000fe20003800200 */
[----:B--2---:R-:W-:-:S04]  /*3b030*/  ISETP.GE.U32.AND P0, PT, R16, UR4, PT ;  /* 0x0000000410007c0c */ /* 0x004fc8000bf06070 */
        /* <DEDUP_REMOVED lines=300> */
.L_x_15823:
        /* <DEDUP_REMOVED lines=29> */
.L_x_15825:
[----:B------:R-:W-:Y:S05]  /*3c4d0*/  BSYNC.RECONVERGENT B7 ;  /* 0x0000000000077941 */ /* 0x000fea0003800200 */
.L_x_15824:
        /* <DEDUP_REMOVED lines=12> */
[----:B0-----:R-:W-:Y:S02]  /*3c5a0*/  IADD3 R4, P0, PT, R19, UR4, RZ ;  /* 0x0000000413047c10 */ /* 0x001fe4000ff1e0ff */
[----:B------:R-:W-:-:S03]  /*3c5b0*/  IADD3 R16, PT, PT, R16, 0x80, RZ ;  /* 0x0000008010107810 */ /* 0x000fc60007ffe0ff */
[----:B------:R-:W-:-:S05]  /*3c5c0*/  IMAD.X R5, RZ, RZ, UR5, P0 ;  /* 0x00000005ff057e24 */ /* 0x000fca00080e06ff */
[----:B--2---:R2:W-:Y:S03]  /*3c5d0*/  STG.E.64 desc[UR36][R4.64], R2 ;  /* 0x0000000204007986 */ /* 0x0045e6000c101b24 */
.L_x_15822:
[----:B------:R-:W-:Y:S05]  /*3c5e0*/  BSYNC.RECONVERGENT B6 ;  /* 0x0000000000067941 */ /* 0x000fea0003800200 */
.L_x_15821:
        /* <DEDUP_REMOVED lines=302> */
.L_x_15826:
        /* <DEDUP_REMOVED lines=31> */
.L_x_15828:
[----:B------:R-:W-:Y:S05]  /*3dac0*/  BSYNC.RECONVERGENT B6 ;  /* 0x0000000000067941 */ /* 0x000fea0003800200 */
.L_x_15827:
        /* <DEDUP_REMOVED lines=10> */
[----:B------:R-:W2:Y:S04]  /*3db70*/  LDG.E.64 R2, desc[UR36][R2.64] ;  /* 0x0000002402027981 */ /* 0x000ea8000c1e1b00 */
[----:B--2---:R-:W-:Y:S01]  /*3db80*/  STG.E.64 desc[UR36][R16.64], R2 ;  /* 0x0000000210007986 */ /* 0x004fe2000c101b24 */
[----:B------:R-:W-:Y:S05]  /*3db90*/  EXIT ;  /* 0x000000000000794d */ /* 0x000fea0003800000 */
        .weak           $__internal_6_$__cuda_sm20_div_u64
        .type           $__internal_6_$__cuda_sm20_div_u64,@function
        .size           $__internal_6_$__cuda_sm20_div_u64,($__internal_7_$__cuda_sm20_rem_u64 - $__internal_6_$__cuda_sm20_div_u64)
$__internal_6_$__cuda_sm20_div_u64:
        /* <DEDUP_REMOVED lines=68> */
[----:B------:R-:W-:Y:S05]  /*3dfe0*/  RET.REL.NODEC R4 `(_ZN2at6native24index_elementwise_kernelILi128ELi4EZNS0_20cuda_take_put_kernelIN3c107complexIfEElZZZZZNS0_11take_kernelERNS_14TensorIteratorERKNS_10TensorBaseEENKUlvE_clEvENKUlvE7_clEvENKUlvE_clEvENKUlvE0_clEvEUlRS5_lE_EEvS7_SA_RKT1_EUliE_EEvlSH_) ;  /* 0xfffffc2004047950 */ /* 0x000fea0003c3ffff */
        .weak           $__internal_7_$__cuda_sm20_rem_u64
        .type           $__internal_7_$__cuda_sm20_rem_u64,@function
        .size           $__internal_7_$__cuda_sm20_rem_u64,(.L_x_41788 - $__internal_7_$__cuda_sm20_rem_u64)
$__internal_7_$__cuda_sm20_rem_u64:
        /* <DEDUP_REMOVED lines=63> */
[----:B------:R-:W-:Y:S06]  /*3e3e0*/  RET.REL.NODEC R4 `(_ZN2at6native24index_elementwise_kernelILi128ELi4EZNS0_20cuda_take_put_kernelIN3c107complexIfEElZZZZZNS0_11take_kernelERNS_14TensorIteratorERKNS_10TensorBaseEENKUlvE_clEvENKUlvE7_clEvENKUlvE_clEvENKUlvE0_clEvEUlRS5_lE_EEvS7_SA_RKT1_EUliE_EEvlSH_) ;  /* 0xfffffc1c04047950 */ /* 0x000fec0003c3ffff */
.L_x_15829:
        /* <DEDUP_REMOVED lines=9> */
.L_x_41788:


//--------------------- .text._ZN2at6native24index_elementwise_kernelILi128ELi4EZNS0_20cuda_take_put_kernelIN3c107complexIfEEiZZZZZNS0_11take_kernelERNS_14TensorIteratorERKNS_10TensorBaseEENKUlvE_clEvENKUlvE7_clEvENKUlvE_clEvENKUlvE_clEvEUlRS5_iE_EEvS7_SA_RKT1_EUliE_EEvlSH_ --------------------------
	.section	.text._ZN2at6native24index_elementwise_kernelILi128ELi4EZNS0_20cuda_take_put_kernelIN3c107complexIfEEiZZZZZNS0_11take_kernelERNS_14TensorIteratorERKNS_10TensorBaseEENKUlvE_clEvENKUlvE7_clEvENKUlvE_clEvENKUlvE_clEvEUlRS5_iE_EEvS7_SA_RKT1_EUliE_EEvlSH_,"ax",@progbits
	.align	128
        .global         _ZN2at6native24index_elementwise_kernelILi128ELi4EZNS0_20cuda_take_put_kernelIN3c107complexIfEEiZZZZZNS0_11take_kernelERNS_14TensorIteratorERKNS_10TensorBaseEENKUlvE_clEvENKUlvE7_clEvENKUlvE_clEvENKUlvE_clEvEUlRS5_iE_EEvS7_SA_RKT1_EUliE_EEvlSH_
        .type           _ZN2at6native24index_elementwise_kernelILi128ELi4EZNS0_20cuda_take_put_kernelIN3c107complexIfEEiZZZZZNS0_11take_kernelERNS_14TensorIteratorERKNS_10TensorBaseEENKUlvE_clEvENKUlvE7_clEvENKUlvE_clEvENKUlvE_clEvEUlRS5_iE_EEvS7_SA_RKT1_EUliE_EEvlSH_,@function
        .size           _ZN2at6native24index_elementwise_kernelILi128ELi4EZNS0_20cuda_take_put_kernelIN3c107complexIfEEiZZZZZNS0_11take_kernelERNS_14TensorIteratorERKNS_10TensorBaseEENKUlvE_clEvENKUlvE7_clEvENKUlvE_clEvENKUlvE_clEvEUlRS5_iE_EEvS7_SA_RKT1_EUliE_EEvlSH_,(.L_x_41949 - _ZN2at6native24index_elementwise_kernelILi128ELi4EZNS0_20cuda_take_put_kernelIN3c107complexIfEEiZZZZZNS0_11take_kernelERNS_14TensorIteratorERKNS_10TensorBaseEENKUlvE_clEvENKUlvE7_clEvENKUlvE_clEvENKUlvE_clEvEUlRS5_iE_EEvS7_SA_RKT1_EUliE_EEvlSH_)
        .other          _ZN2at6native24index_elementwise_kernelILi128ELi4EZNS0_20cuda_take_put_kernelIN3c107complexIfEEiZZZZZNS0_11take_kernelERNS_14TensorIteratorERKNS_10TensorBaseEENKUlvE_clEvENKUlvE7_clEvENKUlvE_clEvENKUlvE_clEvEUlRS5_iE_EEvS7_SA_RKT1_EUliE_EEvlSH_,@"STO_CUDA_ENTRY STV_DEFAULT"
_ZN2at6native24index_elementwise_kernelILi128ELi4EZNS0_20cuda_take_put_kernelIN3c107complexIfEEiZZZZZNS0_11take_kernelERNS_14TensorIteratorERKNS_10TensorBaseEENKUlvE_clEvENKUlvE7_clEvENKUlvE_clEvENKUlvE_clEvEUlRS5_iE_EEvS7_SA_RKT1_EUliE_EEvlSH_:
.text._ZN2at6native24index_elementwise_kernelILi128ELi4EZNS0_20cuda_take_put_kernelIN3c107complexIfEEiZZZZZNS0_11take_kernelERNS_14TensorIteratorERKNS_10TensorBaseEENKUlvE_clEvENKUlvE7_clEvENKUlvE_clEvENKUlvE_clEvEUlRS5_iE_EEvS7_SA_RKT1_EUliE_EEvlSH_:
        /* <DEDUP_REMOVED lines=46> */
.L_x_15835:
[----:B------:R-:W0:Y:S02]  /*02e0*/  LDC.64 R2, c[0x0][0x730] ;  /* 0x0001cc00ff027b82 */ /* 0x000e240000000a00 */
[----:B0-----:R-:W2:Y:S06]  /*02f0*/  LDG.E.64 R2, desc[UR36][R2.64] ;  /* 0x0000002402027981 */ /* 0x001eac000c1e1b00 */
[----:B------:R-:W2:Y:S01]  /*0300*/  LDC.64 R4, c[0x0][0x580] ;  /* 0x00016000ff047b82 */ /* 0x000ea20000000a00 */
[----:B------:R-:W-:Y:S01]  /*0310*/  IADD3 R23, PT, PT, R23, 0x80, RZ ;  /* 0x0000008017177810 */ /* 0x000fe20007ffe0ff */
[----:B--2---:R0:W-:Y:S06]  /*0320*/  STG.E.64 desc[UR36][R4.64], R2 ;  /* 0x0000000204007986 */ /* 0x0041ec000c101b24 */
.L_x_15834:
[----:B------:R-:W-:Y:S05]  /*0330*/  BSYNC.RECONVERGENT B6 ;  /* 0x0000000000067941 */ /* 0x000fea0003800200 */
.L_x_15833:
        /* <DEDUP_REMOVED lines=31> */
.L_x_15838:
[----:B------:R-:W0:Y:S02]  /*0530*/  LDC.64 R2, c[0x0][0x730] ;  /* 0x0001cc00ff027b82 */ /* 0x000e240000000a00 */
[----:B0-----:R-:W2:Y:S06]  /*0540*/  LDG.E.64 R2, desc[UR36][R2.64] ;  /* 0x0000002402027981 */ /* 0x001eac000c1e1b00 */
[----:B------:R-:W2:Y:S01]  /*0550*/  LDC.64 R4, c[0x0][0x580] ;  /* 0x00016000ff047b82 */ /* 0x000ea20000000a00 */
[----:B------:R-:W-:Y:S01]  /*0560*/  IADD3 R23, PT, PT, R23, 0x80, RZ ;  /* 0x0000008017177810 */ /* 0x000fe20007ffe0ff */
[----:B--2---:R1:W-:Y:S06]  /*0570*/  STG.E.64 desc[UR36][R4.64], R2 ;  /* 0x0000000204007986 */ /* 0x0043ec000c101b24 */
.L_x_15837:
[----:B------:R-:W-:Y:S05]  /*0580*/  BSYNC.RECONVERGENT B6 ;  /* 0x0000000000067941 */ /* 0x000fea0003800200 */
.L_x_15836:
        /* <DEDUP_REMOVED lines=31> */
.L_x_15841:
[----:B------:R-:W0:Y:S02]  /*0780*/  LDC.64 R2, c[0x0][0x730] ;  /* 0x0001cc00ff027b82 */ /* 0x000e240000000a00 */
[----:B0-----:R-:W2:Y:S06]  /*0790*/  LDG.E.64 R2, desc[UR36][R2.64] ;  /* 0x0000002402027981 */ /* 0x001eac000c1e1b00 */
[----:B------:R-:W2:Y:S01]  /*07a0*/  LDC.64 R4, c[0x0][0x580] ;  /* 0x00016000ff047b82 */ /* 0x000ea20000000a00 */
[----:B------:R-:W-:Y:S01]  /*07b0*/  VIADD R23, R23, 0x80 ;  /* 0x0000008017177836 */ /* 0x000fe20000000000 */
[----:B--2---:R2:W-:Y:S06]  /*07c0*/  STG.E.64 desc[UR36][R4.64], R2 ;  /* 0x0000000204007986 */ /* 0x0045ec000c101b24 */
.L_x_15840:
[----:B------:R-:W-:Y:S05]  /*07d0*/  BSYNC.RECONVERGENT B6 ;  /* 0x0000000000067941 */ /* 0x000fea0003800200 */
.L_x_15839:
        /* <DEDUP_REMOVED lines=30> */
.L_x_15842:
[----:B------:R-:W0:Y:S02]  /*09c0*/  LDC.64 R2, c[0x0][0x730] ;  /* 0x0001cc00ff027b82 */ /* 0x000e240000000a00 */
[----:B0-----:R-:W2:Y:S06]  /*09d0*/  LDG.E.64 R2, desc[UR36][R2.64] ;  /* 0x0000002402027981 */ /* 0x001eac000c1e1b00 */
[----:B------:R-:W2:Y:S02]  /*09e0*/  LDC.64 R4, c[0x0][0x580] ;  /* 0x00016000ff047b82 */ /* 0x000ea40000000a00 */
[----:B--2---:R-:W-:Y:S01]  /*09f0*/  STG.E.64 desc[UR36][R4.64], R2 ;  /* 0x0000000204007986 */ /* 0x004fe2000c101b24 */
[----:B------:R-:W-:Y:S05]  /*0a00*/  EXIT ;  /* 0x000000000000794d */ /* 0x000fea0003800000 */
.L_x_15832:
        /* <DEDUP_REMOVED lines=34> */
.L_x_15845:
        /* <DEDUP_REMOVED lines=276> */
.L_x_15846:
[----:B------:R-:W0:Y:S02]  /*1d70*/  LDC.64 R4, c[0x0][0x730] ;  /* 0x0001cc00ff047b82 */ /* 0x000e240000000a00 */
[----:B0-----:R-:W-:-:S06]  /*1d80*/  IMAD.WIDE R4, R0, 0x8, R4 ;  /* 0x0000000800047825 */ /* 0x001fcc00078e0204 */
[----:B------:R-:W2:Y:S01]  /*1d90*/  LDG.E.64 R4, desc[UR36][R4.64] ;  /* 0x0000002404047981 */ /* 0x000ea2000c1e1b00 */
[----:B------:R-:W2:Y:S01]  /*1da0*/  LDC.64 R6, c[0x0][0x580] ;  /* 0x00016000ff067b82 */ /* 0x000ea20000000a00 */
[----:B------:R-:W-:Y:S02]  /*1db0*/  VIADD R23, R23, 0x80 ;  /* 0x0000008017177836 */ /* 0x000fe40000000000 */
[----:B--2---:R0:W-:Y:S05]  /*1dc0*/  STG.E.64 desc[UR36][R6.64], R4 ;  /* 0x0000000406007986 */ /* 0x0041ea000c101b24 */
.L_x_15844:
[----:B------:R-:W-:Y:S05]  /*1dd0*/  BSYNC.RECONVERGENT B6 ;  /* 0x0000000000067941 */ /* 0x000fea0003800200 */
.L_x_15843:
        /* <DEDUP_REMOVED lines=31> */
.L_x_15849:
        /* <DEDUP_REMOVED lines=276> */
.L_x_15850:
[----:B------:R-:W0:Y:S02]  /*3110*/  LDC.64 R4, c[0x0][0x730] ;  /* 0x0001cc00ff047b82 */ /* 0x000e240000000a00 */
[----:B0-----:R-:W-:-:S06]  /*3120*/  IMAD.WIDE R4, R0, 0x8, R4 ;  /* 0x0000000800047825 */ /* 0x001fcc00078e0204 */
[----:B------:R-:W2:Y:S01]  /*3130*/  LDG.E.64 R4, desc[UR36][R4.64] ;  /* 0x0000002404047981 */ /* 0x000ea2000c1e1b00 */
[----:B------:R-:W2:Y:S01]  /*3140*/  LDC.64 R6, c[0x0][0x580] ;  /* 0x00016000ff067b82 */ /* 0x000ea20000000a00 */
[----:B------:R-:W-:Y:S02]  /*3150*/  IADD3 R23, PT, PT, R23, 0x80, RZ ;  /* 0x0000008017177810 */ /* 0x000fe40007ffe0ff */
[----:B--2---:R1:W-:Y:S05]  /*3160*/  STG.E.64 desc[UR36][R6.64], R4 ;  /* 0x0000000406007986 */ /* 0x0043ea000c101b24 */
.L_x_15848:
[----:B------:R-:W-:Y:S05]  /*3170*/  BSYNC.RECONVERGENT B6 ;  /* 0x0000000000067941 */ /* 0x000fea0003800200 */
.L_x_15847:
        /* <DEDUP_REMOVED lines=20> */
[----:B------:R-:W2:Y:S01]  /*32c0*/  LDCU.64 UR6, c[0x4][0x4c0] ;  /* 0x01009800ff0677ac */ /* 0x000ea20008000a00 */
[----:B------:R-:W3:Y:S01]  /*32d0*/  LDC.64 R14, c[0x4][R14] ;  /* 0x010000000e0e7b82 */ /* 0x000ee20000000a00 */
[----:B------:R-:W4:Y:S01]  /*32e0*/  LDCU.64 UR8, c[0x4][0x2d8] ;  /* 0x01005b00ff0877ac */ /* 0x000f220008000a00 */
[----:B01----:R-:W-:Y:S01]  /*32f0*/  MOV R4, UR4 ;  /* 0x0000000400047c02 */ /* 0x003fe20008000f00 */
[----:B------:R-:W-:Y:S01]  /*3300*/  IMAD.U32 R5, RZ, RZ, UR5 ;  /* 0x00000005ff057e24 */ /* 0x000fe2000f8e00ff */
[----:B--2---:R-:W-:-:S02]  /*3310*/  MOV R6, UR6 ;  /* 0x0000000600067c02 */ /* 0x004fc40008000f00 */
[----:B------:R-:W-:Y:S01]  /*3320*/  MOV R7, UR7 ;  /* 0x0000000700077c02 */ /* 0x000fe20008000f00 */
[----:B----4-:R-:W-:Y:S01]  /*3330*/  IMAD.U32 R10, RZ, RZ, UR8 ;  /* 0x00000008ff0a7e24 */ /* 0x010fe2000f8e00ff */
[----:B------:R-:W-:-:S07]  /*3340*/  MOV R11, UR9 ;  /* 0x00000009000b7c02 */ /* 0x000fce0008000f00 */
[----:B------:R-:W-:-:S07]  /*3350*/  LEPC R20, `(.L_x_15853) ;  /* 0x000000001014794e */ /* 0x000fce0000000000 */
[----:B---3--:R-:W-:Y:S05]  /*3360*/  CALL.ABS.NOINC R14 ;  /* 0x000000000e007343 */ /* 0x008fea0003c00000 */
.L_x_15853:
        /* <DEDUP_REMOVED lines=276> */
.L_x_15854:
[----:B------:R-:W0:Y:S02]  /*44b0*/  LDC.64 R4, c[0x0][0x730] ;  /* 0x0001cc00ff047b82 */ /* 0x000e240000000a00 */
[----:B0-----:R-:W-:-:S06]  /*44c0*/  IMAD.WIDE R4, R0, 0x8, R4 ;  /* 0x0000000800047825 */ /* 0x001fcc00078e0204 */
[----:B------:R-:W2:Y:S01]  /*44d0*/  LDG.E.64 R4, desc[UR36][R4.64] ;  /* 0x0000002404047981 */ /* 0x000ea2000c1e1b00 */
[----:B------:R-:W2:Y:S01]  /*44e0*/  LDC.64 R6, c[0x0][0x580] ;  /* 0x00016000ff067b82 */ /* 0x000ea20000000a00 */
[----:B------:R-:W-:Y:S02]  /*44f0*/  IADD3 R23, PT, PT, R23, 0x80, RZ ;  /* 0x0000008017177810 */ /* 0x000fe40007ffe0ff */
[----:B--2---:R2:W-:Y:S05]  /*4500*/  STG.E.64 desc[UR36][R6.64], R4 ;  /* 0x0000000406007986 */ /* 0x0045ea000c101b24 */
.L_x_15852:
[----:B------:R-:W-:Y:S05]  /*4510*/  BSYNC.RECONVERGENT B6 ;  /* 0x0000000000067941 */ /* 0x000fea0003800200 */
.L_x_15851:
        /* <DEDUP_REMOVED lines=19> */
[----:B------:R-:W3:Y:S01]  /*4650*/  LDCU.64 UR6, c[0x4][0x4c0] ;  /* 0x01009800ff0677ac */ /* 0x000ee20008000a00 */
[----:B------:R-:W4:Y:S01]  /*4660*/  LDC.64 R14, c[0x4][R14] ;  /* 0x010000000e0e7b82 */ /* 0x000f220000000a00 */
[----:B------:R-:W5:Y:S01]  /*4670*/  LDCU.64 UR8, c[0x4][0x2d8] ;  /* 0x01005b00ff0877ac */ /* 0x000f620008000a00 */
[----:B012---:R-:W-:Y:S01]  /*4680*/  IMAD.U32 R4, RZ, RZ, UR4 ;  /* 0x00000004ff047e24 */ /* 0x007fe2000f8e00ff */
[----:B------:R-:W-:-:S02]  /*4690*/  MOV R5, UR5 ;  /* 0x0000000500057c02 */ /* 0x000fc40008000f00 */
[----:B---3--:R-:W-:Y:S01]  /*46a0*/  MOV R6, UR6 ;  /* 0x0000000600067c02 */ /* 0x008fe20008000f00 */
[----:B------:R-:W-:Y:S01]  /*46b0*/  IMAD.U32 R7, RZ, RZ, UR7 ;  /* 0x00000007ff077e24 */ /* 0x000fe2000f8e00ff */
[----:B-----5:R-:W-:Y:S02]  /*46c0*/  MOV R10, UR8 ;  /* 0x00000008000a7c02 */ /* 0x020fe40008000f00 */
[----:B------:R-:W-:-:S07]  /*46d0*/  MOV R11, UR9 ;  /* 0x00000009000b7c02 */ /* 0x000fce0008000f00 */
[----:B------:R-:W-:-:S07]  /*46e0*/  LEPC R20, `(.L_x_15855) ;  /* 0x000000001014794e */ /* 0x000fce0000000000 */
[----:B----4-:R-:W-:Y:S05]  /*46f0*/  CALL.ABS.NOINC R14 ;  /* 0x000000000e007343 */ /* 0x010fea0003c00000 */
.L_x_15855:
        /* <DEDUP_REMOVED lines=276> */
.L_x_15856:
[----:B------:R-:W0:Y:S02]  /*5840*/  LDC.64 R2, c[0x0][0x730] ;  /* 0x0001cc00ff027b82 */ /* 0x000e240000000a00 */
[----:B0-----:R-:W-:-:S06]  /*5850*/  IMAD.WIDE R2, R0, 0x8, R2 ;  /* 0x0000000800027825 */ /* 0x001fcc00078e0202 */
[----:B------:R-:W2:Y:S01]  /*5860*/  LDG.E.64 R2, desc[UR36][R2.64] ;  /* 0x0000002402027981 */ /* 0x000ea2000c1e1b00 */
[----:B------:R-:W2:Y:S03]  /*5870*/  LDC.64 R4, c[0x0][0x580] ;  /* 0x00016000ff047b82 */ /* 0x000ea60000000a00 */
[----:B--2---:R-:W-:Y:S01]  /*5880*/  STG.E.64 desc[UR36][R4.64], R2 ;  /* 0x0000000204007986 */ /* 0x004fe2000c101b24 */
[----:B------:R-:W-:Y:S05]  /*5890*/  EXIT ;  /* 0x000000000000794d */ /* 0x000fea0003800000 */
.L_x_15831:
        /* <DEDUP_REMOVED lines=31> */
.L_x_15859:
        /* <DEDUP_REMOVED lines=8> */
[----:B------:R-:W2:Y:S01]  /*5b10*/  LDG.E.64 R2, desc[UR36][R2.64] ;  /* 0x0000002402027981 */ /* 0x000ea2000c1e1b00 */
[----:B------:R-:W2:Y:S01]  /*5b20*/  LDC.64 R4, c[0x0][0x580] ;  /* 0x00016000ff047b82 */ /* 0x000ea20000000a00 */
[----:B------:R-:W-:Y:S02]  /*5b30*/  IADD3 R23, PT, PT, R23, 0x80, RZ ;  /* 0x0000008017177810 */ /* 0x000fe40007ffe0ff */
[----:B--2---:R0:W-:Y:S05]  /*5b40*/  STG.E.64 desc[UR36][R4.64], R2 ;  /* 0x0000000204007986 */ /* 0x0041ea000c101b24 */
.L_x_15858:
[----:B------:R-:W-:Y:S05]  /*5b50*/  BSYNC.RECONVERGENT B6 ;  /* 0x0000000000067941 */ /* 0x000fea0003800200 */
.L_x_15857:
        /* <DEDUP_REMOVED lines=15> */
[----:B0-----:R-:W-:Y:S01]  /*5c50*/  MOV R2, 0x0 ;  /* 0x0000000000027802 */ /* 0x001fe20000000f00 */
        /* <DEDUP_REMOVED lines=15> */
.L_x_15862:
        /* <DEDUP_REMOVED lines=8> */
[----:B------:R-:W2:Y:S01]  /*5dd0*/  LDG.E.64 R2, desc[UR36][R2.64] ;  /* 0x0000002402027981 */ /* 0x000ea2000c1e1b00 */
[----:B------:R-:W2:Y:S01]  /*5de0*/  LDC.64 R4, c[0x0][0x580] ;  /* 0x00016000ff047b82 */ /* 0x000ea20000000a00 */
[----:B------:R-:W-:Y:S02]  /*5df0*/  VIADD R23, R23, 0x80 ;  /* 0x0000008017177836 */ /* 0x000fe40000000000 */
[----:B--2---:R1:W-:Y:S05]  /*5e00*/  STG.E.64 desc[UR36][R4.64], R2 ;  /* 0x0000000204007986 */ /* 0x0043ea000c101b24 */
.L_x_15861:
[----:B------:R-:W-:Y:S05]  /*5e10*/  BSYNC.RECONVERGENT B6 ;  /* 0x0000000000067941 */ /* 0x000fea0003800200 */
.L_x_15860:
        /* <DEDUP_REMOVED lines=15> */
[----:B01----:R-:W-:Y:S01]  /*5f10*/  MOV R2, 0x0 ;  /* 0x0000000000027802 */ /* 0x003fe20000000f00 */
        /* <DEDUP_REMOVED lines=15> */
.L_x_15865:
        /* <DEDUP_REMOVED lines=8> */
[----:B------:R-:W2:Y:S01]  /*6090*/  LDG.E.64 R2, desc[UR36][R2.64] ;  /* 0x0000002402027981 */ /* 0x000ea2000c1e1b00 */
[----:B------:R-:W2:Y:S01]  /*60a0*/  LDC.64 R4, c[0x0][0x580] ;  /* 0x00016000ff047b82 */ /* 0x000ea20000000a00 */
[----:B------:R-:W-:Y:S02]  /*60b0*/  IADD3 R23, PT, PT, R23, 0x80, RZ ;  /* 0x0000008017177810 */ /* 0x000fe40007ffe0ff */
[----:B--2---:R2:W-:Y:S05]  /*60c0*/  STG.E.64 desc[UR36][R4.64], R2 ;  /* 0x0000000204007986 */ /* 0x0045ea000c101b24 */
.L_x_15864:
[----:B------:R-:W-:Y:S05]  /*60d0*/  BSYNC.RECONVERGENT B6 ;  /* 0x0000000000067941 */ /* 0x000fea0003800200 */
.L_x_15863:
        /* <DEDUP_REMOVED lines=30> */
.L_x_15866:
        /* <DEDUP_REMOVED lines=8> */
[----:B------:R-:W2:Y:S01]  /*6340*/  LDG.E.64 R2, desc[UR36][R2.64] ;  /* 0x0000002402027981 */ /* 0x000ea2000c1e1b00 */
[----:B------:R-:W2:Y:S03]  /*6350*/  LDC.64 R4, c[0x0][0x580] ;  /* 0x00016000ff047b82 */ /* 0x000ea60000000a00 */
[----:B--2---:R-:W-:Y:S01]  /*6360*/  STG.E.64 desc[UR36][R4.64], R2 ;  /* 0x0000000204007986 */ /* 0x004fe2000c101b24 */
[----:B------:R-:W-:Y:S05]  /*6370*/  EXIT ;  /* 0x000000000000794d */ /* 0x000fea0003800000 */
.L_x_15830:
        /* <DEDUP_REMOVED lines=310> */
.L_x_15871:
        /* <DEDUP_REMOVED lines=29> */
.L_x_15873:
[----:B------:R-:W-:Y:S05]  /*78b0*/  BSYNC.RECONVERGENT B6 ;  /* 0x0000000000067941 */ /* 0x000fea0003800200 */
.L_x_15872:
[----:B------:R-:W0:Y:S01]  /*78c0*/  LDC.64 R4, c[0x0][0x730] ;  /* 0x0001cc00ff047b82 */ /* 0x000e220000000a00 */
[----:B------:R-:W1:Y:S01]  /*78d0*/  LDCU.64 UR4, c[0x0][0x580] ;  /* 0x0000b000ff0477ac */ /* 0x000e620008000a00 */
[----:B0-----:R-:W2:Y:S01]  /*78e0*/  LDG.E.64 R4, desc[UR36][R4.64] ;  /* 0x0000002404047981 */ /* 0x001ea2000c1e1b00 */
[----:B-1----:R-:W-:Y:S02]  /*78f0*/  IADD3 R2, P0, PT, R17, UR4, RZ ;  /* 0x0000000411027c10 */ /* 0x002fe4000ff1e0ff */
[----:B------:R-:W-:-:S03]  /*7900*/  IADD3 R23, PT, PT, R23, 0x80, RZ ;  /* 0x0000008017177810 */ /* 0x000fc60007ffe0ff */
[----:B------:R-:W-:-:S05]  /*7910*/  IMAD.X R3, RZ, RZ, UR5, P0 ;  /* 0x00000005ff037e24 */ /* 0x000fca00080e06ff */
[----:B--2---:R0:W-:Y:S03]  /*7920*/  STG.E.64 desc[UR36][R2.64], R4 ;  /* 0x0000000402007986 */ /* 0x0041e6000c101b24 */
.L_x_15870:
[----:B------:R-:W-:Y:S05]  /*7930*/  BSYNC.RECONVERGENT B7 ;  /* 0x0000000000077941 */ /* 0x000fea0003800200 */
.L_x_15869:
        /* <DEDUP_REMOVED lines=302> */
.L_x_15876:
        /* <DEDUP_REMOVED lines=29> */
.L_x_15878:
[----:B------:R-:W-:Y:S05]  /*8df0*/  BSYNC.RECONVERGENT B6 ;  /* 0x0000000000067941 */ /* 0x000fea0003800200 */
.L_x_15877:
[----:B------:R-:W0:Y:S01]  /*8e00*/  LDC.64 R4, c[0x0][0x730] ;  /* 0x0001cc00ff047b82 */ /* 0x000e220000000a00 */
[----:B------:R-:W1:Y:S01]  /*8e10*/  LDCU.64 UR4, c[0x0][0x580] ;  /* 0x0000b000ff0477ac */ /* 0x000e620008000a00 */
[----:B0-----:R-:W2:Y:S01]  /*8e20*/  LDG.E.64 R4, desc[UR36][R4.64] ;  /* 0x0000002404047981 */ /* 0x001ea2000c1e1b00 */
[----:B-1----:R-:W-:Y:S01]  /*8e30*/  IADD3 R2, P0, PT, R17, UR4, RZ ;  /* 0x0000000411027c10 */ /* 0x002fe2000ff1e0ff */
[----:B------:R-:W-:-:S03]  /*8e40*/  VIADD R23, R23, 0x80 ;  /* 0x0000008017177836 */ /* 0x000fc60000000000 */
[----:B------:R-:W-:-:S05]  /*8e50*/  IADD3.X R3, PT, PT, RZ, UR5, RZ, P0, !PT ;  /* 0x00000005ff037c10 */ /* 0x000fca00087fe4ff */
[----:B--2---:R1:W-:Y:S04]  /*8e60*/  STG.E.64 desc[UR36][R2.64], R4 ;  /* 0x0000000402007986 */ /* 0x0043e8000c101b24 */
.L_x_15875:
[----:B------:R-:W-:Y:S05]  /*8e70*/  BSYNC.RECONVERGENT B7 ;  /* 0x0000000000077941 */ /* 0x000fea0003800200 */
.L_x_15874:
        /* <DEDUP_REMOVED lines=302> */
.L_x_15881:
        /* <DEDUP_REMOVED lines=29> */
.L_x_15883:
[----:B------:R-:W-:Y:S05]  /*a330*/  BSYNC.RECONVERGENT B6 ;  /* 0x0000000000067941 */ /* 0x000fea0003800200 */
.L_x_15882:
[----:B------:R-:W0:Y:S01]  /*a340*/  LDC.64 R4, c[0x0][0x730] ;  /* 0x0001cc00ff047b82 */ /* 0x000e220000000a00 */
[----:B------:R-:W1:Y:S01]  /*a350*/  LDCU.64 UR4, c[0x0][0x580] ;  /* 0x0000b000ff0477ac */ /* 0x000e620008000a00 */
[----:B0-----:R-:W2:Y:S01]  /*a360*/  LDG.E.64 R4, desc[UR36][R4.64] ;  /* 0x0000002404047981 */ /* 0x001ea2000c1e1b00 */
[----:B-1----:R-:W-:Y:S02]  /*a370*/  IADD3 R2, P0, PT, R17, UR4, RZ ;  /* 0x0000000411027c10 */ /* 0x002fe4000ff1e0ff */
[----:B------:R-:W-:Y:S02]  /*a380*/  IADD3 R23, PT, PT, R23, 0x80, RZ ;  /* 0x0000008017177810 */ /* 0x000fe40007ffe0ff */
[----:B------:R-:W-:-:S05]  /*a390*/  IADD3.X R3, PT, PT, RZ, UR5, RZ, P0, !PT ;  /* 0x00000005ff037c10 */ /* 0x000fca00087fe4ff */
[----:B--2---:R2:W-:Y:S04]  /*a3a0*/  STG.E.64 desc[UR36][R2.64], R4 ;  /* 0x0000000402007986 */ /* 0x0045e8000c101b24 */
.L_x_15880:
[----:B------:R-:W-:Y:S05]  /*a3b0*/  BSYNC.RECONVERGENT B7 ;  /* 0x0000000000077941 */ /* 0x000fea0003800200 */
.L_x_15879:
        /* <DEDUP_REMOVED lines=301> */
.L_x_15884:
        /* <DEDUP_REMOVED lines=31> */
.L_x_15886:
[----:B------:R-:W-:Y:S05]  /*b880*/  BSYNC.RECONVERGENT B6 ;  /* 0x0000000000067941 */ /* 0x000fea0003800200 */
.L_x_15885:
[----:B------:R-:W0:Y:S02]  /*b890*/  LDC.64 R2, c[0x0][0x730] ;  /* 0x0001cc00ff027b82 */ /* 0x000e240000000a00 */
[----:B0-----:R-:W2:Y:S04]  /*b8a0*/  LDG.E.64 R2, desc[UR36][R2.64] ;  /* 0x0000002402027981 */ /* 0x001ea8000c1e1b00 */
[----:B--2---:R-:W-:Y:S01]  /*b8b0*/  STG.E.64 desc[UR36][R16.64], R2 ;  /* 0x0000000210007986 */ /* 0x004fe2000c101b24 */
[----:B------:R-:W-:Y:S05]  /*b8c0*/  EXIT ;  /* 0x000000000000794d */ /* 0x000fea0003800000 */
.L_x_15868:
        /* <DEDUP_REMOVED lines=308> */
.L_x_15889:
        /* <DEDUP_REMOVED lines=29> */
.L_x_15891:
[----:B------:R-:W-:Y:S05]  /*cde0*/  BSYNC.RECONVERGENT B6 ;  /* 0x0000000000067941 */ /* 0x000fea0003800200 */
.L_x_15890:
        /* <DEDUP_REMOVED lines=276> */
.L_x_15892:
[----:B------:R-:W0:Y:S01]  /*df30*/  LDC.64 R4, c[0x0][0x730] ;  /* 0x0001cc00ff047b82 */ /* 0x000e220000000a00 */
[----:B------:R-:W1:Y:S01]  /*df40*/  LDCU.64 UR4, c[0x0][0x580] ;  /* 0x0000b000ff0477ac */ /* 0x000e620008000a00 */
[----:B0-----:R-:W-:-:S06]  /*df50*/  IMAD.WIDE R4, R0, 0x8, R4 ;  /* 0x0000000800047825 */ /* 0x001fcc00078e0204 */
[----:B------:R-:W2:Y:S01]  /*df60*/  LDG.E.64 R4, desc[UR36][R4.64] ;  /* 0x0000002404047981 */ /* 0x000ea2000c1e1b00 */
[----:B-1----:R-:W-:Y:S02]  /*df70*/  IADD3 R6, P0, PT, R25, UR4, RZ ;  /* 0x0000000419067c10 */ /* 0x002fe4000ff1e0ff */
[----:B------:R-:W-:-:S03]  /*df80*/  IADD3 R23, PT, PT, R23, 0x80, RZ ;  /* 0x0000008017177810 */ /* 0x000fc60007ffe0ff */
[----:B------:R-:W-:-:S05]  /*df90*/  IMAD.X R7, RZ, RZ, UR5, P0 ;  /* 0x00000005ff077e24 */ /* 0x000fca00080e06ff */
[----:B--2---:R0:W-:Y:S03]  /*dfa0*/  STG.E.64 desc[UR36][R6.64], R4 ;  /* 0x0000000406007986 */ /* 0x0041e6000c101b24 */
.L_x_15888:
[----:B------:R-:W-:Y:S05]  /*dfb0*/  BSYNC.RECONVERGENT B7 ;  /* 0x0000000000077941 */ /* 0x000fea0003800200 */
.L_x_15887:
        /* <DEDUP_REMOVED lines=303> */
.L_x_15895:
        /* <DEDUP_REMOVED lines=29> */
.L_x_15897:
[----:B------:R-:W-:Y:S05]  /*f480*/  BSYNC.RECONVERGENT B6 ;  /* 0x0000000000067941 */ /* 0x000fea0003800200 */
.L_x_15896:
        /* <DEDUP_REMOVED lines=276> */
.L_x_15898:
[----:B------:R-:W0:Y:S01]  /*105d0*/  LDC.64 R4, c[0x0][0x730] ;  /* 0x0001cc00ff047b82 */ /* 0x000e220000000a00 */
[----:B------:R-:W1:Y:S01]  /*105e0*/  LDCU.64 UR4, c[0x0][0x580] ;  /* 0x0000b000ff0477ac */ /* 0x000e620008000a00 */
[----:B0-----:R-:W-:-:S06]  /*105f0*/  IMAD.WIDE R4, R0, 0x8, R4 ;  /* 0x0000000800047825 */ /* 0x001fcc00078e0204 */
[----:B------:R-:W2:Y:S01]  /*10600*/  LDG.E.64 R4, desc[UR36][R4.64] ;  /* 0x0000002404047981 */ /* 0x000ea2000c1e1b00 */
[----:B-1----:R-:W-:Y:S02]  /*10610*/  IADD3 R6, P0, PT, R25, UR4, RZ ;  /* 0x0000000419067c10 */ /* 0x002fe4000ff1e0ff */
[----:B------:R-:W-:Y:S02]  /*10620*/  IADD3 R23, PT, PT, R23, 0x80, RZ ;  /* 0x0000008017177810 */ /* 0x000fe40007ffe0ff */
[----:B------:R-:W-:-:S05]  /*10630*/  IADD3.X R7, PT, PT, RZ, UR5, RZ, P0, !PT ;  /* 0x00000005ff077c10 */ /* 0x000fca00087fe4ff */
[----:B--2---:R1:W-:Y:S04]  /*10640*/  STG.E.64 desc[UR36][R6.64], R4 ;  /* 0x0000000406007986 */ /* 0x0043e8000c101b24 */
.L_x_15894:
[----:B------:R-:W-:Y:S05]  /*10650*/  BSYNC.RECONVERGENT B7 ;  /* 0x0000000000077941 */ /* 0x000fea0003800200 */
.L_x_15893:
        /* <DEDUP_REMOVED lines=303> */
.L_x_15901:
        /* <DEDUP_REMOVED lines=29> */
.L_x_15903:
[----:B------:R-:W-:Y:S05]  /*11b20*/  BSYNC.RECONVERGENT B6 ;  /* 0x0000000000067941 */ /* 0x000fea0003800200 */
.L_x_15902:
        /* <DEDUP_REMOVED lines=276> */
.L_x_15904:
        /* <DEDUP_REMOVED lines=8> */
.L_x_15900:
[----:B------:R-:W-:Y:S05]  /*12cf0*/  BSYNC.RECONVERGENT B7 ;  /* 0x0000000000077941 */ /* 0x000fea0003800200 */
.L_x_15899:
        /* <DEDUP_REMOVED lines=302> */
.L_x_15905:
        /* <DEDUP_REMOVED lines=31> */
.L_x_15907:
[----:B------:R-:W-:Y:S05]  /*141d0*/  BSYNC.RECONVERGENT B6 ;  /* 0x0000000000067941 */ /* 0x000fea0003800200 */
.L_x_15906:
        /* <DEDUP_REMOVED lines=276> */
.L_x_15908:
[----:B------:R-:W0:Y:S02]  /*15320*/  LDC.64 R2, c[0x0][0x730] ;  /* 0x0001cc00ff027b82 */ /* 0x000e240000000a00 */
[----:B0-----:R-:W-:-:S06]  /*15330*/  IMAD.WIDE R2, R0, 0x8, R2 ;  /* 0x0000000800027825 */ /* 0x001fcc00078e0202 */
[----:B------:R-:W2:Y:S04]  /*15340*/  LDG.E.64 R2, desc[UR36][R2.64] ;  /* 0x0000002402027981 */ /* 0x000ea8000c1e1b00 */
[----:B--2---:R-:W-:Y:S01]  /*15350*/  STG.E.64 desc[UR36][R18.64], R2 ;  /* 0x0000000212007986 */ /* 0x004fe2000c101b24 */
[----:B------:R-:W-:Y:S05]  /*15360*/  EXIT ;  /* 0x000000000000794d */ /* 0x000fea0003800000 */
.L_x_15867:
        /* <DEDUP_REMOVED lines=305> */
.L_x_15911:
        /* <DEDUP_REMOVED lines=29> */
.L_x_15913:
[----:B------:R-:W-:Y:S05]  /*16850*/  BSYNC.RECONVERGENT B6 ;  /* 0x0000000000067941 */ /* 0x000fea0003800200 */
.L_x_15912:
        /* <DEDUP_REMOVED lines=9> */
[----:B------:R-:W2:Y:S01]  /*168f0*/  LDG.E.64 R2, desc[UR36][R2.64] ;  /* 0x0000002402027981 */ /* 0x000ea2000c1e1b00 */
[----:B0-----:R-:W-:Y:S02]  /*16900*/  IADD3 R4, P0, PT, R25, UR4, RZ ;  /* 0x0000000419047c10 */ /* 0x001fe4000ff1e0ff */
[----:B------:R-:W-:Y:S02]  /*16910*/  IADD3 R23, PT, PT, R23, 0x80, RZ ;  /* 0x0000008017177810 */ /* 0x000fe40007ffe0ff */
[----:B------:R-:W-:-:S05]  /*16920*/  IADD3.X R5, PT, PT, RZ, UR5, RZ, P0, !PT ;  /* 0x00000005ff057c10 */ /* 0x000fca00087fe4ff */
[----:B--2---:R0:W-:Y:S04]  /*16930*/  STG.E.64 desc[UR36][R4.64], R2 ;  /* 0x0000000204007986 */ /* 0x0041e8000c101b24 */
.L_x_15910:
[----:B------:R-:W-:Y:S05]  /*16940*/  BSYNC.RECONVERGENT B7 ;  /* 0x0000000000077941 */ /* 0x000fea0003800200 */
.L_x_15909:
[----:B------:R-:W1:Y:S01]  /*16950*/  LDCU.64 UR4, c[0x0][0x380] ;  /* 0x00007000ff0477ac */ /* 0x000e620008000a00 */
[----:B------:R-:W-:Y:S01]  /*16960*/  BSSY.RECONVERGENT B7, `(.L_x_15914) ;  /* 0x0000159000077945 */ /* 0x000fe20003800200 */
[----:B-1----:R-:W-:-:S04]  /*16970*/  ISETP.GE.U32.AND P0, PT, R23, UR4, PT ;  /* 0x0000000417007c0c */ /* 0x002fc8000bf06070 */
        /* <DEDUP_REMOVED lines=299> */
.L_x_15916:
        /* <DEDUP_REMOVED lines=29> */
.L_x_15918:
[----:B------:R-:W-:Y:S05]  /*17e00*/  BSYNC.RECONVERGENT B6 ;  /* 0x0000000000067941 */ /* 0x000fea0003800200 */
.L_x_15917:
        /* <DEDUP_REMOVED lines=14> */
.L_x_15915:
[----:B------:R-:W-:Y:S05]  /*17ef0*/  BSYNC.RECONVERGENT B7 ;  /* 0x0000000000077941 */ /* 0x000fea0003800200 */
.L_x_15914:
[----:B------:R-:W2:Y:S01]  /*17f00*/  LDCU.64 UR4, c[0x0][0x380] ;  /* 0x00007000ff0477ac */ /* 0x000ea20008000a00 */
[----:B------:R-:W-:Y:S01]  /*17f10*/  BSSY.RECONVERGENT B7, `(.L_x_15919) ;  /* 0x0000159000077945 */ /* 0x000fe20003800200 */
[----:B--2---:R-:W-:-:S04]  /*17f20*/  ISETP.GE.U32.AND P0, PT, R23, UR4, PT ;  /* 0x0000000417007c0c */ /* 0x004fc8000bf06070 */
[----:B------:R-:W-:-:S13]  /*17f30*/  ISETP.GE.AND.EX P0, PT, RZ, UR5, PT, P0 ;  /* 0x00000005ff007c0c */ /* 0x000fda000bf06300 */
[----:B------:R-:W-:Y:S05]  /*17f40*/  @P0 BRA `(.L_x_15920) ;  /* 0x0000001400540947 */ /* 0x000fea0003800000 */
[----:B------:R-:W0:Y:S01]  /*17f50*/  LDCU.64 UR4, c[0x0][0x390] ;  /* 0x00007200ff0477ac */ /* 0x000e220008000a00 */
[----:B------:R-:W-:Y:S02]  /*17f60*/  MOV R22, RZ ;  /* 0x000000ff00167202 */ /* 0x000fe40000000f00 */
[----:B------:R-:W-:Y:S01]  /*17f70*/  ISETP.NE.AND P0, PT, R19, RZ, PT ;  /* 0x000000ff1300720c */ /* 0x000fe20003f05270 */
[----:B------:R-:W2:Y:S01]  /*17f80*/  LDCU UR6, c[0x0][0x38c] ;  /* 0x00007180ff0677ac */ /* 0x000ea20008000800 */
[----:B------:R-:W3:Y:S01]  /*17f90*/  LDCU.64 UR8, c[0x0][0x4b8] ;  /* 0x00009700ff0877ac */ /* 0x000ee20008000a00 */
[----:B01----:R-:W-:-:S05]  /*17fa0*/  IMAD.HI.U32 R2, R23, UR4, R22 ;  /* 0x0000000417027c27 */ /* 0x003fca000f8e0016 */
[----:B------:R-:W-:-:S05]  /*17fb0*/  SHF.R.U32.HI R3, RZ, UR5, R2 ;  /* 0x00000005ff037c19 */ /* 0x000fca0008011602 */
[----:B------:R-:W-:-:S04]  /*17fc0*/  IMAD.MOV R0, RZ, RZ, -R3 ;  /* 0x000000ffff007224 */ /* 0x000fc800078e0a03 */
        /* <DEDUP_REMOVED lines=289> */
.L_x_15921:
        /* <DEDUP_REMOVED lines=29> */
.L_x_15923:
[----:B------:R-:W-:Y:S05]  /*193b0*/  BSYNC.RECONVERGENT B6 ;  /* 0x0000000000067941 */ /* 0x000fea0003800200 */
.L_x_15922:
        /* <DEDUP_REMOVED lines=11> */
[----:B------:R-:W-:-:S03]  /*19470*/  IADD3 R23, PT, PT, R23, 0x80, RZ ;  /* 0x0000008017177810 */ /* 0x000fc60007ffe0ff */
[----:B------:R-:W-:-:S05]  /*19480*/  IMAD.X R5, RZ, RZ, UR5, P0 ;  /* 0x00000005ff057e24 */ /* 0x000fca00080e06ff */
[----:B--2---:R2:W-:Y:S03]  /*19490*/  STG.E.64 desc[UR36][R4.64], R2 ;  /* 0x0000000204007986 */ /* 0x0045e6000c101b24 */
.L_x_15920:
[----:B------:R-:W-:Y:S05]  /*194a0*/  BSYNC.RECONVERGENT B7 ;  /* 0x0000000000077941 */ /* 0x000fea0003800200 */
.L_x_15919:
[----:B------:R-:W3:Y:S02]  /*194b0*/  LDCU.64 UR4, c[0x0][0x380] ;  /* 0x00007000ff0477ac */ /* 0x000ee40008000a00 */
[----:B---3--:R-:W-:-:S04]  /*194c0*/  ISETP.GE.U32.AND P0, PT, R23, UR4, PT ;  /* 0x0000000417007c0c */ /* 0x008fc8000bf06070 */
[----:B------:R-:W-:-:S13]  /*194d0*/  ISETP.GE.AND.EX P0, PT, RZ, UR5, PT, P0 ;  /* 0x00000005ff007c0c */ /* 0x000fda000bf06300 */
[----:B------:R-:W-:Y:S05]  /*194e0*/  @P0 EXIT ;  /* 0x000000000000094d */ /* 0x000fea0003800000 */
[----:B------:R-:W0:Y:S01]  /*194f0*/  LDCU.64 UR4, c[0x0][0x390] ;  /* 0x00007200ff0477ac */ /* 0x000e220008000a00 */
[----:B------:R-:W-:Y:S01]  /*19500*/  HFMA2 R22, -RZ, RZ, 0, 0 ;  /* 0x00000000ff167431 */ /* 0x000fe200000001ff */
[----:B------:R-:W-:Y:S01]  /*19510*/  ISETP.NE.AND P0, PT, R19, RZ, PT ;  /* 0x000000ff1300720c */ /* 0x000fe20003f05270 */
[----:B------:R-:W3:Y:S01]  /*19520*/  LDCU UR6, c[0x0][0x38c] ;  /* 0x00007180ff0677ac */ /* 0x000ee20008000800 */
[----:B------:R-:W4:Y:S02]  /*19530*/  LDCU.64 UR8, c[0x0][0x4b8] ;  /* 0x00009700ff0877ac */ /* 0x000f240008000a00 */
        /* <DEDUP_REMOVED lines=292> */
.L_x_15924:
        /* <DEDUP_REMOVED lines=31> */
.L_x_15926:
[----:B------:R-:W-:Y:S05]  /*1a970*/  BSYNC.RECONVERGENT B6 ;  /* 0x0000000000067941 */ /* 0x000fea0003800200 */
.L_x_15925:
        /* <DEDUP_REMOVED lines=8> */
[----:B------:R-:W2:Y:S04]  /*1aa00*/  LDG.E.64 R2, desc[UR36][R2.64] ;  /* 0x0000002402027981 */ /* 0x000ea8000c1e1b00 */
[----:B--2---:R-:W-:Y:S01]  /*1aa10*/  STG.E.64 desc[UR36][R18.64], R2 ;  /* 0x0000000212007986 */ /* 0x004fe2000c101b24 */
[----:B------:R-:W-:Y:S05]  /*1aa20*/  EXIT ;  /* 0x000000000000794d */ /* 0x000fea0003800000 */
.L_x_15927:
        /* <DEDUP_REMOVED lines=13> */
.L_x_41949:


//--------------------- .text._ZN2at6native24index_elementwise_kernelILi128ELi4EZNS0_20cuda_take_put_kernelIN3c107complexIdEElZZZZZNS0_11take_kernelERNS_14TensorIteratorERKNS_10TensorBaseEENKUlvE_clEvENKUlvE6_clEvENKUlvE_clEvENKUlvE0_clEvEUlRS5_lE_EEvS7_SA_RKT1_EUliE_EEvlSH_ --------------------------
	.section	.text._ZN2at6native24index_elementwise_kernelILi128ELi4EZNS0_20cuda_take_put_kernelIN3c107complexIdEElZZZZZNS0_11take_kernelERNS_14TensorIteratorERKNS_10TensorBaseEENKUlvE_clEvENKUlvE6_clEvENKUlvE_clEvENKUlvE0_clEvEUlRS5_lE_EEvS7_SA_RKT1_EUliE_EEvlSH_,"ax",@progbits
	.align	128
        .global         _ZN2at6native24index_elementwise_kernelILi128ELi4EZNS0_20cuda_take_put_kernelIN3c107complexIdEElZZZZZNS0_11take_kernelERNS_14TensorIteratorERKNS_10TensorBaseEENKUlvE_clEvENKUlvE6_clEvENKUlvE_clEvENKUlvE0_clEvEUlRS5_lE_EEvS7_SA_RKT1_EUliE_EEvlSH_
        .type           _ZN2at6native24index_elementwise_kernelILi128ELi4EZNS0_20cuda_take_put_kernelIN3c107complexIdEElZZZZZNS0_11take_kernelERNS_14TensorIteratorERKNS_10TensorBaseEENKUlvE_clEvENKUlvE6_clEvENKUlvE_clEvENKUlvE0_clEvEUlRS5_lE_EEvS7_SA_RKT1_EUliE_EEvlSH_,@function
        .size           _ZN2at6native24index_elementwise_kernelILi128ELi4EZNS0_20cuda_take_put_kernelIN3c107complexIdEElZZZZZNS0_11take_kernelERNS_14TensorIteratorERKNS_10TensorBaseEENKUlvE_clEvENKUlvE6_clEvENKUlvE_clEvENKUlvE0_clEvEUlRS5_lE_EEvS7_SA_RKT1_EUliE_EEvlSH_,(.L_x_41790 - _ZN2at6native24index_elementwise_kernelILi128ELi4EZNS0_20cuda_take_put_kernelIN3c107complexIdEElZZZZZNS0_11take_kernelERNS_14TensorIteratorERKNS_10TensorBaseEENKUlvE_clEvENKUlvE6_clEvENKUlvE_clEvENKUlvE0_clEvEUlRS5_lE_EEvS7_SA_RKT1_EUliE_EEvlSH_)
        .other          _ZN2at6native24index_elementwise_kernelILi128ELi4EZNS0_20cuda_take_put_kernelIN3c107complexIdEElZZZZZNS0_11take_kernelERNS_14TensorIteratorERKNS_10TensorBaseEENKUlvE_clEvENKUlvE6_clEvENKUlvE_clEvENKUlvE0_clEvEUlRS5_lE_EEvS7_SA_RKT1_EUliE_EEvlSH_,@"STO_CUDA_ENTRY STV_DEFAULT"
_ZN2at6native24index_elementwise_kernelILi128ELi4EZNS0_20cuda_take_put_kernelIN3c107complexIdEElZZZZZNS0_11take_kernelERNS_14TensorIteratorERKNS_10TensorBaseEENKUlvE_clEvENKUlvE6_clEvENKUlvE_clEvENKUlvE0_clEvEUlRS5_lE_EEvS7_SA_RKT1_EUliE_EEvlSH_:
.text._ZN2at6native24index_elementwise_kernelILi128ELi4EZNS0_20cuda_take_put_kernelIN3c107complexIdEElZZZZZNS0_11take_kernelERNS_14TensorIteratorERKNS_10TensorBaseEENKUlvE_clEvENKUlvE6_clEvENKUlvE_clEvENKUlvE0_clEvEUlRS5_lE_EEvS7_SA_RKT1_EUliE_EEvlSH_:
        /* <DEDUP_REMOVED lines=47> */
.L_x_15933:
[----:B------:R-:W0:Y:S02]  /*02f0*/  LDC.64 R2, c[0x0][0x738] ;  /* 0x0001ce00ff027b82 */ /* 0x000e240000000a00 */
[----:B0-----:R-:W2:Y:S06]  /*0300*/  LDG.E.128 R4, desc[UR36][R2.64] ;  /* 0x0000002402047981 */ /* 0x001eac000c1e1d00 */
[----:B------:R-:W2:Y:S01]  /*0310*/  LDC.64 R8, c[0x0][0x580] ;  /* 0x00016000ff087b82 */ /* 0x000ea20000000a00 */
[----:B------:R-:W-:Y:S01]  /*0320*/  VIADD R16, R16, 0x80 ;  /* 0x0000008010107836 */ /* 0x000fe20000000000 */
[----:B--2---:R0:W-:Y:S06]  /*0330*/  STG.E.128 desc[UR36][R8.64], R4 ;  /* 0x0000000408007986 */ /* 0x0041ec000c101d24 */
.L_x_15932:
[----:B------:R-:W-:Y:S05]  /*0340*/  BSYNC.RECONVERGENT B6 ;  /* 0x0000000000067941 */ /* 0x000fea0003800200 */
.L_x_15931:
        /* <DEDUP_REMOVED lines=9> */
[----:B------:R-:W-:Y:S02]  /*03e0*/  UIADD3.X UR7, UPT, UPT, URZ, ~UR5, URZ, UP0, !UPT ;  /* 0x80000005ff077290 */ /* 0x000fe400087fe4ff */
[C---:B---3--:R-:W-:Y:S02]  /*03f0*/  ISETP.GE.U32.AND P0, PT, R2.reuse, UR6, PT ;  /* 0x0000000602007c0c */ /* 0x048fe4000bf06070 */
[----:B------:R-:W-:Y:S02]  /*0400*/  ISETP.LT.U32.AND P1, PT, R2, UR4, PT ;  /* 0x0000000402007c0c */ /* 0x000fe4000bf21070 */
[C---:B------:R-:W-:Y:S02]  /*0410*/  ISETP.GE.AND.EX P0, PT, R3.reuse, UR7, PT, P0 ;  /* 0x0000000703007c0c */ /* 0x040fe4000bf06300 */
[----:B------:R-:W-:-:S13]  /*0420*/  ISETP.LT.AND.EX P1, PT, R3, UR5, PT, P1 ;  /* 0x0000000503007c0c */ /* 0x000fda000bf21310 */
[----:B------:R-:W-:Y:S05]  /*0430*/  @P0 BRA P1, `(.L_x_15936) ;  /* 0x0000000000400947 */ /* 0x000fea0000800000 */
[----:B------:R-:W-:Y:S01]  /*0440*/  MOV R0, 0x0 ;  /* 0x0000000000007802 */ /* 0x000fe20000000f00 */
[----:B------:R-:W1:Y:S01]  /*0450*/  LDCU.64 UR4, c[0x4][0x4e0] ;  /* 0x01009c00ff0477ac */ /* 0x000e620008000a00 */
[----:B0-----:R-:W-:Y:S02]  /*0460*/  HFMA2 R8, -RZ, RZ, 0, 2.0205974578857421875e-05 ;  /* 0x00000153ff087431 */ /* 0x001fe400000001ff */
[----:B------:R-:W-:Y:S01]  /*0470*/  IMAD.MOV.U32 R12, RZ, RZ, 0x1 ;  /* 0x00000001ff0c7424 */ /* 0x000fe200078e00ff */
[----:B------:R0:W2:Y:S01]  /*0480*/  LDC.64 R2, c[0x4][R0] ;  /* 0x0100000000027b82 */ /* 0x0000a20000000a00 */
        /* <DEDUP_REMOVED lines=11> */
.L_x_15936:
[----:B0-----:R-:W0:Y:S02]  /*0540*/  LDC.64 R4, c[0x0][0x738] ;  /* 0x0001ce00ff047b82 */ /* 0x001e240000000a00 */
[----:B0-----:R-:W2:Y:S06]  /*0550*/  LDG.E.128 R4, desc[UR36][R4.64] ;  /* 0x0000002404047981 */ /* 0x001eac000c1e1d00 */
[----:B------:R-:W2:Y:S01]  /*0560*/  LDC.64 R2, c[0x0][0x580] ;  /* 0x00016000ff027b82 */ /* 0x000ea20000000a00 */
[----:B------:R-:W-:Y:S01]  /*0570*/  VIADD R16, R16, 0x80 ;  /* 0x0000008010107836 */ /* 0x000fe20000000000 */
[----:B--2---:R1:W-:Y:S06]  /*0580*/  STG.E.128 desc[UR36][R2.64], R4 ;  /* 0x0000000402007986 */ /* 0x0043ec000c101d24 */
.L_x_15935:
[----:B------:R-:W-:Y:S05]  /*0590*/  BSYNC.RECONVERGENT B6 ;  /* 0x0000000000067941 */ /* 0x000fea0003800200 */
.L_x_15934:
[----:B------:R-:W2:Y:S01]  /*05a0*/  LDCU.64 UR4, c[0x0][0x380] ;  /* 0x00007000ff0477ac */ /* 0x000ea20008000a00 */
[----:B------:R-:W-:Y:S01]  /*05b0*/  BSSY.RECONVERGENT B6, `(.L_x_15937) ;  /* 0x0000023000067945 */ /* 0x000fe20003800200 */
[----:B--2---:R-:W-:-:S04]  /*05c0*/  ISETP.GE.U32.AND P0, PT, R16, UR4, PT ;  /* 0x0000000410007c0c */ /* 0x004fc8000bf06070 */
[----:B------:R-:W-:-:S13]  /*05d0*/  ISETP.GE.AND.EX P0, PT, RZ, UR5, PT, P0 ;  /* 0x00000005ff007c0c */ /* 0x000fda000bf06300 */
[----:B------:R-:W-:Y:S05]  /*05e0*/  @P0 BRA `(.L_x_15938) ;  /* 0x00000000007c0947 */ /* 0x000fea0003800000 */
[----:B-1----:R-:W1:Y:S01]  /*05f0*/  LDC.64 R2, c[0x0][0x588] ;  /* 0x00016200ff027b82 */ /* 0x002e620000000a00 */
        /* <DEDUP_REMOVED lines=25> */
.L_x_15939:
[----:B0-----:R-:W0:Y:S02]  /*0790*/  LDC.64 R4, c[0x0][0x738] ;  /* 0x0001ce00ff047b82 */ /* 0x001e240000000a00 */
[----:B0-----:R-:W2:Y:S06]  /*07a0*/  LDG.E.128 R4, desc[UR36][R4.64] ;  /* 0x0000002404047981 */ /* 0x001eac000c1e1d00 */
[----:B------:R-:W2:Y:S01]  /*07b0*/  LDC.64 R2, c[0x0][0x580] ;  /* 0x00016000ff027b82 */ /* 0x000ea20000000a00 */
[----:B------:R-:W-:Y:S01]  /*07c0*/  VIADD R16, R16, 0x80 ;  /* 0x0000008010107836 */ /* 0x000fe20000000000 */
[----:B--2---:R2:W-:Y:S06]  /*07d0*/  STG.E.128 desc[UR36][R2.64], R4 ;  /* 0x0000000402007986 */ /* 0x0045ec000c101d24 */
.L_x_15938:
[----:B------:R-:W-:Y:S05]  /*07e0*/  BSYNC.RECONVERGENT B6 ;  /* 0x0000000000067941 */ /* 0x000fea0003800200 */
.L_x_15937:
[----:B------:R-:W3:Y:S02]  /*07f0*/  LDCU.64 UR4, c[0x0][0x380] ;  /* 0x00007000ff0477ac */ /* 0x000ee40008000a00 */
[----:B---3--:R-:W-:-:S04]  /*0800*/  ISETP.GE.U32.AND P0, PT, R16, UR4, PT ;  /* 0x0000000410007c0c */ /* 0x008fc8000bf06070 */
[----:B------:R-:W-:-:S13]  /*0810*/  ISETP.GE.AND.EX P0, PT, RZ, UR5, PT, P0 ;  /* 0x00000005ff007c0c */ /* 0x000fda000bf06300 */
[----:B------:R-:W-:Y:S05]  /*0820*/  @P0 EXIT ;  /* 0x000000000000094d */ /* 0x000fea0003800000 */
[----:B-12---:R-:W1:Y:S01]  /*0830*/  LDC.64 R2, c[0x0][0x588] ;  /* 0x00016200ff027b82 */ /* 0x006e620000000a00 */
        /* <DEDUP_REMOVED lines=25> */
.L_x_15940:
[----:B0-----:R-:W0:Y:S02]  /*09d0*/  LDC.64 R4, c[0x0][0x738] ;  /* 0x0001ce00ff047b82 */ /* 0x001e240000000a00 */
[----:B0-----:R-:W2:Y:S06]  /*09e0*/  LDG.E.128 R4, desc[UR36][R4.64] ;  /* 0x0000002404047981 */ /* 0x001eac000c1e1d00 */
[----:B------:R-:W2:Y:S02]  /*09f0*/  LDC.64 R2, c[0x0][0x580] ;  /* 0x00016000ff027b82 */ /* 0x000ea40000000a00 */
[----:B--2---:R-:W-:Y:S01]  /*0a00*/  STG.E.128 desc[UR36][R2.64], R4 ;  /* 0x0000000402007986 */ /* 0x004fe2000c101d24 */
[----:B------:R-:W-:Y:S05]  /*0a10*/  EXIT ;  /* 0x000000000000794d */ /* 0x000fea0003800000 */
.L_x_15930:
        /* <DEDUP_REMOVED lines=35> */
.L_x_15943:
        /* <DEDUP_REMOVED lines=35> */
.L_x_15944:
[----:B------:R-:W0:Y:S01]  /*0e80*/  LDCU.64 UR4, c[0x0][0x5a8] ;  /* 0x0000b500ff0477ac */ /* 0x000e220008000a00 */
[----:B------:R-:W-:Y:S01]  /*0e90*/  IMAD.MOV.U32 R10, RZ, RZ, R12 ;  /* 0x000000ffff0a7224 */ /* 0x000fe200078e000c */
[----:B------:R-:W-:Y:S02]  /*0ea0*/  MOV R9, R13 ;  /* 0x0000000d00097202 */ /* 0x000fe40000000f00 */
[----:B------:R-:W-:Y:S02]  /*0eb0*/  MOV R0, 0xef0 ;  /* 0x00000ef000007802 */ /* 0x000fe40000000f00 */
[----:B0-----:R-:W-:Y:S01]  /*0ec0*/  MOV R4, UR4 ;  /* 0x0000000400047c02 */ /* 0x001fe20008000f00 */
[----:B------:R-:W-:-:S07]  /*0ed0*/  IMAD.U32 R3, RZ, RZ, UR5 ;  /* 0x00000005ff037e24 */ /* 0x000fce000f8e00ff */
[----:B------:R-:W-:Y:S05]  /*0ee0*/  CALL.REL.NOINC `($__internal_8_$__cuda_sm20_div_u64) ;  /* 0x000003cc002c7944 */ /* 0x000fea0003c00000 */
        /* <DEDUP_REMOVED lines=10> */
.L_x_15945:
        /* <DEDUP_REMOVED lines=37> */
.L_x_15948:
[----:B------:R-:W0:Y:S01]  /*11e0*/  LDCU.64 UR4, c[0x0][0x5b0] ;  /* 0x0000b600ff0477ac */ /* 0x000e220008000a00 */
[----:B------:R-:W-:Y:S01]  /*11f0*/  MOV R10, R12 ;  /* 0x0000000c000a7202 */ /* 0x000fe20000000f00 */
[----:B------:R-:W-:Y:S01]  /*1200*/  IMAD.MOV.U32 R9, RZ, RZ, R13 ;  /* 0x000000ffff097224 */ /* 0x000fe200078e000d */
[----:B------:R-:W-:Y:S01]  /*1210*/  MOV R0, 0x1250 ;  /* 0x0000125000007802 */ /* 0x000fe20000000f00 */
[----:B0-----:R-:W-:Y:S01]  /*1220*/  IMAD.U32 R4, RZ, RZ, UR4 ;  /* 0x00000004ff047e24 */ /* 0x001fe2000f8e00ff */
[----:B------:R-:W-:-:S07]  /*1230*/  MOV R3, UR5 ;  /* 0x0000000500037c02 */ /* 0x000fce0008000f00 */
[----:B------:R-:W-:Y:S05]  /*1240*/  CALL.REL.NOINC `($__internal_8_$__cuda_sm20_div_u64) ;  /* 0x000003c800547944 */ /* 0x000fea0003c00000 */
        /* <DEDUP_REMOVED lines=11> */
.L_x_15949:
[----:B------:R-:W-:Y:S05]  /*1300*/  BSYNC.RECONVERGENT B0 ;  /* 0x0000000000007941 */ /* 0x000fea0003800200 */
.L_x_15947:
        /* <DEDUP_REMOVED lines=38> */
.L_x_15951:
        /* <DEDUP_REMOVED lines=18> */
.L_x_15952:
[----:B------:R-:W-:Y:S05]  /*1690*/  BSYNC.RECONVERGENT B0 ;  /* 0x0000000000007941 */ /* 0x000fea0003800200 */
.L_x_15950:
        /* <DEDUP_REMOVED lines=38> */
.L_x_15954:
        /* <DEDUP_REMOVED lines=18> */
.L_x_15955:
[----:B------:R-:W-:Y:S05]  /*1a20*/  BSYNC.RECONVERGENT B0 ;  /* 0x0000000000007941 */ /* 0x000fea0003800200 */
.L_x_15953:
        /* <DEDUP_REMOVED lines=38> */
.L_x_15957:
        /* <DEDUP_REMOVED lines=18> */
.L_x_15958:
[----:B------:R-:W-:Y:S05]  /*1db0*/  BSYNC.RECONVERGENT B0 ;  /* 0x0000000000007941 */ /* 0x000fea0003800200 */
.L_x_15956:
        /* <DEDUP_REMOVED lines=38> */
.L_x_15960:
        /* <DEDUP_REMOVED lines=18> */
.L_x_15961:
[----:B------:R-:W-:Y:S05]  /*2140*/  BSYNC.RECONVERGENT B0 ;  /* 0x0000000000007941 */ /* 0x000fea0003800200 */
.L_x_15959:
        /* <DEDUP_REMOVED lines=38> */
.L_x_15963:
        /* <DEDUP_REMOVED lines=18> */
.L_x_15964:
[----:B------:R-:W-:Y:S05]  /*24d0*/  BSYNC.RECONVERGENT B0 ;  /* 0x0000000000007941 */ /* 0x000fea0003800200 */
.L_x_15962:
        /* <DEDUP_REMOVED lines=38> */
.L_x_15966:
        /* <DEDUP_REMOVED lines=18> */
.L_x_15967:
[----:B------:R-:W-:Y:S05]  /*2860*/  BSYNC.RECONVERGENT B0 ;  /* 0x0000000000007941 */ /* 0x000fea0003800200 */
.L_x_15965:
        /* <DEDUP_REMOVED lines=38> */
.L_x_15969:
        /* <DEDUP_REMOVED lines=18> */
.L_x_15970:
[----:B------:R-:W-:Y:S05]  /*2bf0*/  BSYNC.RECONVERGENT B0 ;  /* 0x0000000000007941 */ /* 0x000fea0003800200 */
.L_x_15968:
        /* <DEDUP_REMOVED lines=38> */
.L_x_15972:
        /* <DEDUP_REMOVED lines=18> */
.L_x_15973:
[----:B------:R-:W-:Y:S05]  /*2f80*/  BSYNC.RECONVERGENT B0 ;  /* 0x0000000000007941 */ /* 0x000fea0003800200 */
.L_x_15971:
        /* <DEDUP_REMOVED lines=38> */
.L_x_15975:
        /* <DEDUP_REMOVED lines=18> */
.L_x_15976:
[----:B------:R-:W-:Y:S05]  /*3310*/  BSYNC.RECONVERGENT B0 ;  /* 0x0000000000007941 */ /* 0x000fea0003800200 */
.L_x_15974:
        /* <DEDUP_REMOVED lines=38> */
.L_x_15978:
        /* <DEDUP_REMOVED lines=18> */
.L_x_15979:
[----:B------:R-:W-:Y:S05]  /*36a0*/  BSYNC.RECONVERGENT B0 ;  /* 0x0000000000007941 */ /* 0x000fea0003800200 */
.L_x_15977:
        /* <DEDUP_REMOVED lines=38> */
.L_x_15981:
        /* <DEDUP_REMOVED lines=18> */
.L_x_15982:
[----:B------:R-:W-:Y:S05]  /*3a30*/  BSYNC.RECONVERGENT B0 ;  /* 0x0000000000007941 */ /* 0x000fea0003800200 */
.L_x_15980:
        /* <DEDUP_REMOVED lines=38> */
.L_x_15984:
        /* <DEDUP_REMOVED lines=18> */
.L_x_15985:
[----:B------:R-:W-:Y:S05]  /*3dc0*/  BSYNC.RECONVERGENT B0 ;  /* 0x0000000000007941 */ /* 0x000fea0003800200 */
.L_x_15983:
        /* <DEDUP_REMOVED lines=38> */
.L_x_15987:
        /* <DEDUP_REMOVED lines=18> */
.L_x_15988:
[----:B------:R-:W-:Y:S05]  /*4150*/  BSYNC.RECONVERGENT B0 ;  /* 0x0000000000007941 */ /* 0x000fea0003800200 */
.L_x_15986:
        /* <DEDUP_REMOVED lines=38> */
.L_x_15990:
        /* <DEDUP_REMOVED lines=18> */
.L_x_15991:
[----:B------:R-:W-:Y:S05]  /*44e0*/  BSYNC.RECONVERGENT B0 ;  /* 0x0000000000007941 */ /* 0x000fea0003800200 */
.L_x_15989:
        /* <DEDUP_REMOVED lines=38> */
.L_x_15993:
        /* <DEDUP_REMOVED lines=18> */
.L_x_15994:
[----:B------:R-:W-:Y:S05]  /*4870*/  BSYNC.RECONVERGENT B0 ;  /* 0x0000000000007941 */ /* 0x000fea0003800200 */
.L_x_15992:
        /* <DEDUP_REMOVED lines=38> */
.L_x_15996:
        /* <DEDUP_REMOVED lines=18> */
.L_x_15997:
[----:B------:R-:W-:Y:S05]  /*4c00*/  BSYNC.RECONVERGENT B0 ;  /* 0x0000000000007941 */ /* 0x000fea0003800200 */
.L_x_15995:
        /* <DEDUP_REMOVED lines=38> */
.L_x_15999:
        /* <DEDUP_REMOVED lines=18> */
.L_x_16000:
[----:B------:R-:W-:Y:S05]  /*4f90*/  BSYNC.RECONVERGENT B0 ;  /* 0x0000000000007941 */ /* 0x000fea0003800200 */
.L_x_15998:
        /* <DEDUP_REMOVED lines=38> */
.L_x_16002:
        /* <DEDUP_REMOVED lines=18> */
.L_x_16003:
[----:B------:R-:W-:Y:S05]  /*5320*/  BSYNC.RECONVERGENT B0 ;  /* 0x0000000000007941 */ /* 0x000fea0003800200 */
.L_x_16001:
        /* <DEDUP_REMOVED lines=38> */
.L_x_16005:
        /* <DEDUP_REMOVED lines=18> */
.L_x_16006:
[----:B------:R-:W-:Y:S05]  /*56b0*/  BSYNC.RECONVERGENT B0 ;  /* 0x0000000000007941 */ /* 0x000fea0003800200 */
.L_x_16004:
        /* <DEDUP_REMOVED lines=38> */
.L_x_16008:
        /* <DEDUP_REMOVED lines=18> */
.L_x_16009:
[----:B------:R-:W-:Y:S05]  /*5a40*/  BSYNC.RECONVERGENT B0 ;  /* 0x0000000000007941 */ /* 0x000fea0003800200 */
.L_x_16007:
        /* <DEDUP_REMOVED lines=38> */
.L_x_16011:
        /* <DEDUP_REMOVED lines=18> */
.L_x_16012:
[----:B------:R-:W-:Y:S05]  /*5dd0*/  BSYNC.RECONVERGENT B0 ;  /* 0x0000000000007941 */ /* 0x000fea0003800200 */
.L_x_16010:
        /* <DEDUP_REMOVED lines=37> */
.L_x_16014:
        /* <DEDUP_REMOVED lines=16> */
.L_x_16015:
[----:B------:R-:W-:Y:S05]  /*6130*/  BSYNC.RECONVERGENT B0 ;  /* 0x0000000000007941 */ /* 0x000fea0003800200 */
.L_x_16013:
        /* <DEDUP_REMOVED lines=34> */
.L_x_16017:
[----:B------:R-:W-:Y:S01]  /*6360*/  IMAD.MOV.U32 R8, RZ, RZ, R6 ;  /* 0x000000ffff087224 */ /* 0x000fe200078e0006 */
[----:B------:R-:W-:Y:S02]  /*6370*/  MOV R10, R7 ;  /* 0x00000007000a7202 */ /* 0x000fe40000000f00 */
[----:B------:R-:W-:-:S07]  /*6380*/  MOV R9, 0x63a0 ;  /* 0x000063a000097802 */ /* 0x000fce0000000f00 */
[----:B------:R-:W-:Y:S05]  /*6390*/  CALL.REL.NOINC `($__internal_9_$__cuda_sm20_rem_u64) ;  /* 0x0000037c00147944 */ /* 0x000fea0003c00000 */
[----:B------:R-:W-:Y:S01]  /*63a0*/  IMAD.MOV.U32 R4, RZ, RZ, R0 ;  /* 0x000000ffff047224 */ /* 0x000fe200078e0000 */
[----:B------:R-:W-:-:S07]  /*63b0*/  MOV R5, R3 ;  /* 0x0000000300057202 */ /* 0x000fce0000000f00 */
.L_x_16018:
[----:B------:R-:W-:Y:S05]  /*63c0*/  BSYNC.RECONVERGENT B0 ;  /* 0x0000000000007941 */ /* 0x000fea0003800200 */
.L_x_16016:
[----:B------:R-:W0:Y:S01]  /*63d0*/  LDCU.64 UR4, c[0x0][0x730] ;  /* 0x0000e600ff0477ac */ /* 0x000e220008000a00 */
[----:B------:R-:W-:Y:S02]  /*63e0*/  IMAD.MOV.U32 R3, RZ, RZ, R17 ;  /* 0x000000ffff037224 */ /* 0x000fe400078e0011 */
[----:B0-----:R-:W-:Y:S02]  /*63f0*/  IMAD R5, R5, UR4, RZ ;  /* 0x0000000405057c24 */ /* 0x001fe4000f8e02ff */
[----:B------:R-:W-:-:S04]  /*6400*/  IMAD.WIDE.U32 R2, R4, UR4, R2 ;  /* 0x0000000404027c25 */ /* 0x000fc8000f8e0002 */
[----:B------:R-:W-:-:S05]  /*6410*/  IMAD R5, R4, UR5, R5 ;  /* 0x0000000504057c24 */ /* 0x000fca000f8e0205 */
[----:B------:R-:W-:-:S07]  /*6420*/  IADD3 R17, PT, PT, R3, R5, RZ ;  /* 0x0000000503117210 */ /* 0x000fce0007ffe0ff */
.L_x_15946:
[----:B------:R-:W0:Y:S02]  /*6430*/  LDCU.64 UR4, c[0x0][0x738] ;  /* 0x0000e700ff0477ac */ /* 0x000e240008000a00 */
[----:B0-----:R-:W-:-:S04]  /*6440*/  LEA R4, P0, R2, UR4, 0x4 ;  /* 0x0000000402047c11 */ /* 0x001fc8000f8020ff */
[----:B------:R-:W-:-:S06]  /*6450*/  LEA.HI.X R5, R2, UR5, R17, 0x4, P0 ;  /* 0x0000000502057c11 */ /* 0x000fcc00080f2411 */
[----:B------:R-:W2:Y:S01]  /*6460*/  LDG.E.128 R4, desc[UR36][R4.64] ;  /* 0x0000002404047981 */ /* 0x000ea2000c1e1d00 */
[----:B------:R-:W2:Y:S01]  /*6470*/  LDC.64 R2, c[0x0][0x580] ;  /* 0x00016000ff027b82 */ /* 0x000ea20000000a00 */
[----:B------:R-:W-:Y:S02]  /*6480*/  VIADD R16, R16, 0x80 ;  /* 0x0000008010107836 */ /* 0x000fe40000000000 */
[----:B--2---:R0:W-:Y:S05]  /*6490*/  STG.E.128 desc[UR36][R2.64], R4 ;  /* 0x0000000402007986 */ /* 0x0041ea000c101d24 */
.L_x_15942:
[----:B------:R-:W-:Y:S05]  /*64a0*/  BSYNC.RECONVERGENT B6 ;  /* 0x0000000000067941 */ /* 0x000fea0003800200 */
.L_x_15941:
        /* <DEDUP_REMOVED lines=31> */
.L_x_16021:
        /* <DEDUP_REMOVED lines=36> */
.L_x_16022:
        /* <DEDUP_REMOVED lines=17> */
.L_x_16023:
        /* <DEDUP_REMOVED lines=37> */
.L_x_16026:
        /* <DEDUP_REMOVED lines=18> */
.L_x_16027:
[----:B------:R-:W-:Y:S05]  /*6d60*/  BSYNC.RECONVERGENT B0 ;  /* 0x0000000000007941 */ /* 0x000fea0003800200 */
.L_x_16025:
        /* <DEDUP_REMOVED lines=38> */
.L_x_16029:
        /* <DEDUP_REMOVED lines=18> */
.L_x_16030:
[----:B------:R-:W-:Y:S05]  /*70f0*/  BSYNC.RECONVERGENT B0 ;  /* 0x0000000000007941 */ /* 0x000fea0003800200 */
.L_x_16028:
        /* <DEDUP_REMOVED lines=38> */
.L_x_16032:
        /* <DEDUP_REMOVED lines=18> */
.L_x_16033:
[----:B------:R-:W-:Y:S05]  /*7480*/  BSYNC.RECONVERGENT B0 ;  /* 0x0000000000007941 */ /* 0x000fea0003800200 */
.L_x_16031:
        /* <DEDUP_REMOVED lines=38> */
.L_x_16035:
        /* <DEDUP_REMOVED lines=18> */
.L_x_16036:
[----:B------:R-:W-:Y:S05]  /*7810*/  BSYNC.RECONVERGENT B0 ;  /* 0x0000000000007941 */ /* 0x000fea0003800200 */
.L_x_16034:
        /* <DEDUP_REMOVED lines=38> */
.L_x_16038:
        /* <DEDUP_REMOVED lines=18> */
.L_x_16039:
[----:B------:R-:W-:Y:S05]  /*7ba0*/  BSYNC.RECONVERGENT B0 ;  /* 0x0000000000007941 */ /* 0x000fea0003800200 */
.L_x_16037:
        /* <DEDUP_REMOVED lines=38> */
.L_x_16041:
        /* <DEDUP_REMOVED lines=18> */
.L_x_16042:
[----:B------:R-:W-:Y:S05]  /*7f30*/  BSYNC.RECONVERGENT B0 ;  /* 0x0000000000007941 */ /* 0x000fea0003800200 */
.L_x_16040:
        /* <DEDUP_REMOVED lines=38> */
.L_x_16044:
        /* <DEDUP_REMOVED lines=18> */
.L_x_16045:
[----:B------:R-:W-:Y:S05]  /*82c0*/  BSYNC.RECONVERGENT B0 ;  /* 0x0000000000007941 */ /* 0x000fea0003800200 */
.L_x_16043:
        /* <DEDUP_REMOVED lines=38> */
.L_x_16047:
        /* <DEDUP_REMOVED lines=18> */
.L_x_16048:
[----:B------:R-:W-:Y:S05]  /*8650*/  BSYNC.RECONVERGENT B0 ;  /* 0x0000000000007941 */ /* 0x000fea0003800200 */
.L_x_16046:
        /* <DEDUP_REMOVED lines=38> */
.L_x_16050:
        /* <DEDUP_REMOVED lines=18> */
.L_x_16051:
[----:B------:R-:W-:Y:S05]  /*89e0*/  BSYNC.RECONVERGENT B0 ;  /* 0x0000000000007941 */ /* 0x000fea0003800200 */
.L_x_16049:
        /* <DEDUP_REMOVED lines=38> */
.L_x_16053:
        /* <DEDUP_REMOVED lines=18> */
.L_x_16054:
[----:B------:R-:W-:Y:S05]  /*8d70*/  BSYNC.RECONVERGENT B0 ;  /* 0x0000000000007941 */ /* 0x000fea0003800200 */
.L_x_16052:
        /* <DEDUP_REMOVED lines=38> */
.L_x_16056:
        /* <DEDUP_REMOVED lines=18> */
.L_x_16057:
[----:B------:R-:W-:Y:S05]  /*9100*/  BSYNC.RECONVERGENT B0 ;  /* 0x0000000000007941 */ /* 0x000fea0003800200 */
.L_x_16055:
        /* <DEDUP_REMOVED lines=38> */
.L_x_16059:
        /* <DEDUP_REMOVED lines=18> */
.L_x_16060:
[----:B------:R-:W-:Y:S05]  /*9490*/  BSYNC.RECONVERGENT B0 ;  /* 0x0000000000007941 */ /* 0x000fea0003800200 */
.L_x_16058:
        /* <DEDUP_REMOVED lines=38> */
.L_x_16062:
        /* <DEDUP_REMOVED lines=18> */
.L_x_16063:
[----:B------:R-:W-:Y:S05]  /*9820*/  BSYNC.RECONVERGENT B0 ;  /* 0x0000000000007941 */ /* 0x000fea0003800200 */
.L_x_16061:
        /* <DEDUP_REMOVED lines=38> */
.L_x_16065:
        /* <DEDUP_REMOVED lines=18> */
.L_x_16066:
[----:B------:R-:W-:Y:S05]  /*9bb0*/  BSYNC.RECONVERGENT B0 ;  /* 0x0000000000007941 */ /* 0x000fea0003800200 */
.L_x_16064:
        /* <DEDUP_REMOVED lines=38> */
.L_x_16068:
        /* <DEDUP_REMOVED lines=18> */
.L_x_16069:
[----:B------:R-:W-:Y:S05]  /*9f40*/  BSYNC.RECONVERGENT B0 ;  /* 0x0000000000007941 */ /* 0x000fea0003800200 */
.L_x_16067:
        /* <DEDUP_REMOVED lines=38> */
.L_x_16071:
        /* <DEDUP_REMOVED lines=18> */
.L_x_16072:
[----:B------:R-:W-:Y:S05]  /*a2d0*/  BSYNC.RECONVERGENT B0 ;  /* 0x0000000000007941 */ /* 0x000fea0003800200 */
.L_x_16070:
        /* <DEDUP_REMOVED lines=38> */
.L_x_16074:
        /* <DEDUP_REMOVED lines=18> */
.L_x_16075:
[----:B------:R-:W-:Y:S05]  /*a660*/  BSYNC.RECONVERGENT B0 ;  /* 0x0000000000007941 */ /* 0x000fea0003800200 */
.L_x_16073:
        /* <DEDUP_REMOVED lines=38> */
.L_x_16077:
        /* <DEDUP_REMOVED lines=18> */
.L_x_16078:
[----:B------:R-:W-:Y:S05]  /*a9f0*/  BSYNC.RECONVERGENT B0 ;  /* 0x0000000000007941 */ /* 0x000fea0003800200 */
.L_x_16076:
        /* <DEDUP_REMOVED lines=38> */
.L_x_16080:
        /* <DEDUP_REMOVED lines=18> */
.L_x_16081:
[----:B------:R-:W-:Y:S05]  /*ad80*/  BSYNC.RECONVERGENT B0 ;  /* 0x0000000000007941 */ /* 0x000fea0003800200 */
.L_x_16079:
        /* <DEDUP_REMOVED lines=38> */
.L_x_16083:
        /* <DEDUP_REMOVED lines=18> */
.L_x_16084:
[----:B------:R-:W-:Y:S05]  /*b110*/  BSYNC.RECONVERGENT B0 ;  /* 0x0000000000007941 */ /* 0x000fea0003800200 */
.L_x_16082:
        /* <DEDUP_REMOVED lines=38> */
.L_x_16086:
        /* <DEDUP_REMOVED lines=18> */
.L_x_16087:
[----:B------:R-:W-:Y:S05]  /*b4a0*/  BSYNC.RECONVERGENT B0 ;  /* 0x0000000000007941 */ /* 0x000fea0003800200 */
.L_x_16085:
        /* <DEDUP_REMOVED lines=38> */
.L_x_16089:
        /* <DEDUP_REMOVED lines=18> */
.L_x_16090:
[----:B------:R-:W-:Y:S05]  /*b830*/  BSYNC.RECONVERGENT B0 ;  /* 0x0000000000007941 */ /* 0x000fea0003800200 */
.L_x_16088:
        /* <DEDUP_REMOVED lines=37> */
.L_x_16092:
        /* <DEDUP_REMOVED lines=16> */
.L_x_16093:
[----:B------:R-:W-:Y:S05]  /*bb90*/  BSYNC.RECONVERGENT B0 ;  /* 0x0000000000007941 */ /* 0x000fea0003800200 */
.L_x_16091:
        /* <DEDUP_REMOVED lines=33> */
.L_x_16095:
[----:B------:R-:W-:Y:S01]  /*bdb0*/  MOV R8, R6 ;  /* 0x0000000600087202 */ /* 0x000fe20000000f00 */
[----:B------:R-:W-:Y:S01]  /*bdc0*/  IMAD.MOV.U32 R10, RZ, RZ, R7 ;  /* 0x000000ffff0a7224 */ /* 0x000fe200078e0007 */
[----:B------:R-:W-:-:S07]  /*bdd0*/  MOV R9, 0xbdf0 ;  /* 0x0000bdf000097802 */ /* 0x000fce0000000f00 */
[----:B------:R-:W-:Y:S05]  /*bde0*/  CALL.REL.NOINC `($__internal_9_$__cuda_sm20_rem_u64) ;  /* 0x0000032000807944 */ /* 0x000fea0003c00000 */
[----:B------:R-:W-:Y:S01]  /*bdf0*/  MOV R4, R0 ;  /* 0x0000000000047202 */ /* 0x000fe20000000f00 */
[----:B------:R-:W-:-:S07]  /*be00*/  IMAD.MOV.U32 R5, RZ, RZ, R3 ;  /* 0x000000ffff057224 */ /* 0x000fce00078e0003 */
.L_x_16096:
[----:B------:R-:W-:Y:S05]  /*be10*/  BSYNC.RECONVERGENT B0 ;  /* 0x0000000000007941 */ /* 0x000fea0003800200 */
.L_x_16094:
[----:B------:R-:W0:Y:S01]  /*be20*/  LDCU.64 UR4, c[0x0][0x730] ;  /* 0x0000e600ff0477ac */ /* 0x000e220008000a00 */
[----:B------:R-:W-:Y:S01]  /*be30*/  MOV R3, R17 ;  /* 0x0000001100037202 */ /* 0x000fe20000000f00 */
[----:B0-----:R-:W-:Y:S02]  /*be40*/  IMAD R5, R5, UR4, RZ ;  /* 0x0000000405057c24 */ /* 0x001fe4000f8e02ff */
[----:B------:R-:W-:-:S04]  /*be50*/  IMAD.WIDE.U32 R2, R4, UR4, R2 ;  /* 0x0000000404027c25 */ /* 0x000fc8000f8e0002 */
[----:B------:R-:W-:-:S04]  /*be60*/  IMAD R5, R4, UR5, R5 ;  /* 0x0000000504057c24 */ /* 0x000fc8000f8e0205 */
[----:B------:R-:W-:-:S07]  /*be70*/  IMAD.IADD R17, R3, 0x1, R5 ;  /* 0x0000000103117824 */ /* 0x000fce00078e0205 */
.L_x_16024:
[----:B------:R-:W0:Y:S02]  /*be80*/  LDCU.64 UR4, c[0x0][0x738] ;  /* 0x0000e700ff0477ac */ /* 0x000e240008000a00 */
[----:B0-----:R-:W-:-:S04]  /*be90*/  LEA R4, P0, R2, UR4, 0x4 ;  /* 0x0000000402047c11 */ /* 0x001fc8000f8020ff */
[----:B------:R-:W-:-:S06]  /*bea0*/  LEA.HI.X R5, R2, UR5, R17, 0x4, P0 ;  /* 0x0000000502057c11 */ /* 0x000fcc00080f2411 */
[----:B------:R-:W2:Y:S01]  /*beb0*/  LDG.E.128 R4, desc[UR36][R4.64] ;  /* 0x0000002404047981 */ /* 0x000ea2000c1e1d00 */
[----:B------:R-:W2:Y:S01]  /*bec0*/  LDC.64 R2, c[0x0][0x580] ;  /* 0x00016000ff027b82 */ /* 0x000ea20000000a00 */
[----:B------:R-:W-:Y:S02]  /*bed0*/  IADD3 R16, PT, PT, R16, 0x80, RZ ;  /* 0x0000008010107810 */ /* 0x000fe40007ffe0ff */
[----:B--2---:R1:W-:Y:S05]  /*bee0*/  STG.E.128 desc[UR36][R2.64], R4 ;  /* 0x0000000402007986 */ /* 0x0043ea000c101d24 */
.L_x_16020:
[----:B------:R-:W-:Y:S05]  /*bef0*/  BSYNC.RECONVERGENT B6 ;  /* 0x0000000000067941 */ /* 0x000fea0003800200 */
.L_x_16019:
        /* <DEDUP_REMOVED lines=31> */
.L_x_16099:
        /* <DEDUP_REMOVED lines=36> */
.L_x_16100:
        /* <DEDUP_REMOVED lines=17> */
.L_x_16101:
        /* <DEDUP_REMOVED lines=37> */
.L_x_16104:
        /* <DEDUP_REMOVED lines=18> */
.L_x_16105:
[----:B------:R-:W-:Y:S05]  /*c7b0*/  BSYNC.RECONVERGENT B0 ;  /* 0x0000000000007941 */ /* 0x000fea0003800200 */
.L_x_16103:
        /* <DEDUP_REMOVED lines=38> */
.L_x_16107:
        /* <DEDUP_REMOVED lines=18> */
.L_x_16108:
[----:B------:R-:W-:Y:S05]  /*cb40*/  BSYNC.RECONVERGENT B0 ;  /* 0x0000000000007941 */ /* 0x000fea0003800200 */
.L_x_16106:
        /* <DEDUP_REMOVED lines=38> */
.L_x_16110:
        /* <DEDUP_REMOVED lines=18> */
.L_x_16111:
[----:B------:R-:W-:Y:S05]  /*ced0*/  BSYNC.RECONVERGENT B0 ;  /* 0x0000000000007941 */ /* 0x000fea0003800200 */
.L_x_16109:
        /* <DEDUP_REMOVED lines=38> */
.L_x_16113:
        /* <DEDUP_REMOVED lines=18> */
.L_x_16114:
[----:B------:R-:W-:Y:S05]  /*d260*/  BSYNC.RECONVERGENT B0 ;  /* 0x0000000000007941 */ /* 0x000fea0003800200 */
.L_x_16112:
        /* <DEDUP_REMOVED lines=38> */
.L_x_16116:
        /* <DEDUP_REMOVED lines=18> */
.L_x_16117:
[----:B------:R-:W-:Y:S05]  /*d5f0*/  BSYNC.RECONVERGENT B0 ;  /* 0x0000000000007941 */ /* 0x000fea0003800200 */
.L_x_16115:
        /* <DEDUP_REMOVED lines=38> */
.L_x_16119:
        /* <DEDUP_REMOVED lines=18> */
.L_x_16120:
[----:B------:R-:W-:Y:S05]  /*d980*/  BSYNC.RECONVERGENT B0 ;  /* 0x0000000000007941 */ /* 0x000fea0003800200 */
.L_x_16118:
        /* <DEDUP_REMOVED lines=38> */
.L_x_16122:
        /* <DEDUP_REMOVED lines=18> */
.L_x_16123:
[----:B------:R-:W-:Y:S05]  /*dd10*/  BSYNC.RECONVERGENT B0 ;  /* 0x0000000000007941 */ /* 0x000fea0003800200 */
.L_x_16121:
        /* <DEDUP_REMOVED lines=38> */
.L_x_16125:
        /* <DEDUP_REMOVED lines=18> */
.L_x_16126:
[----:B------:R-:W-:Y:S05]  /*e0a0*/  BSYNC.RECONVERGENT B0 ;  /* 0x0000000000007941 */ /* 0x000fea0003800200 */
.L_x_16124:
        /* <DEDUP_REMOVED lines=38> */
.L_x_16128:
        /* <DEDUP_REMOVED lines=18> */
.L_x_16129:
[----:B------:R-:W-:Y:S05]  /*e430*/  BSYNC.RECONVERGENT B0 ;  /* 0x0000000000007941 */ /* 0x000fea0003800200 */
.L_x_16127:
        /* <DEDUP_REMOVED lines=38> */
.L_x_16131:
        /* <DEDUP_REMOVED lines=18> */
.L_x_16132:
[----:B------:R-:W-:Y:S05]  /*e7c0*/  BSYNC.RECONVERGENT B0 ;  /* 0x0000000000007941 */ /* 0x000fea0003800200 */
.L_x_16130:
        /* <DEDUP_REMOVED lines=38> */
.L_x_16134:
        /* <DEDUP_REMOVED lines=18> */
.L_x_16135:
[----:B------:R-:W-:Y:S05]  /*eb50*/  BSYNC.RECONVERGENT B0 ;  /* 0x0000000000007941 */ /* 0x000fea0003800200 */
.L_x_16133:
        /* <DEDUP_REMOVED lines=38> */
.L_x_16137:
        /* <DEDUP_REMOVED lines=18> */
.L_x_16138:
[----:B------:R-:W-:Y:S05]  /*eee0*/  BSYNC.RECONVERGENT B0 ;  /* 0x0000000000007941 */ /* 0x000fea0003800200 */
.L_x_16136:
        /* <DEDUP_REMOVED lines=38> */
.L_x_16140:
        /* <DEDUP_REMOVED lines=18> */
.L_x_16141:
[----:B------:R-:W-:Y:S05]  /*f270*/  BSYNC.RECONVERGENT B0 ;  /* 0x0000000000007941 */ /* 0x000fea0003800200 */
.L_x_16139:
        /* <DEDUP_REMOVED lines=38> */
.L_x_16143:
        /* <DEDUP_REMOVED lines=18> */
.L_x_16144:
[----:B------:R-:W-:Y:S05]  /*f600*/  BSYNC.RECONVERGENT B0 ;  /* 0x0000000000007941 */ /* 0x000fea0003800200 */
.L_x_16142:
        /* <DEDUP_REMOVED lines=38> */
.L_x_16146:
        /* <DEDUP_REMOVED lines=18> */
.L_x_16147:
[----:B------:R-:W-:Y:S05]  /*f990*/  BSYNC.RECONVERGENT B0 ;  /* 0x0000000000007941 */ /* 0x000fea0003800200 */
.L_x_16145:
        /* <DEDUP_REMOVED lines=38> */
.L_x_16149:
        /* <DEDUP_REMOVED lines=18> */
.L_x_16150:
[----:B------:R-:W-:Y:S05]  /*fd20*/  BSYNC.RECONVERGENT B0 ;  /* 0x0000000000007941 */ /* 0x000fea0003800200 */
.L_x_16148:
        /* <DEDUP_REMOVED lines=38> */
.L_x_16152:
        /* <DEDUP_REMOVED lines=18> */
.L_x_16153:
[----:B------:R-:W-:Y:S05]  /*100b0*/  BSYNC.RECONVERGENT B0 ;  /* 0x0000000000007941 */ /* 0x000fea0003800200 */
.L_x_16151:
        /* <DEDUP_REMOVED lines=38> */
.L_x_16155:
        /* <DEDUP_REMOVED lines=18> */
.L_x_16156:
[----:B------:R-:W-:Y:S05]  /*10440*/  BSYNC.RECONVERGENT B0 ;  /* 0x0000000000007941 */ /* 0x000fea0003800200 */
.L_x_16154:
        /* <DEDUP_REMOVED lines=38> */
.L_x_16158:
        /* <DEDUP_REMOVED lines=18> */
.L_x_16159:
[----:B------:R-:W-:Y:S05]  /*107d0*/  BSYNC.RECONVERGENT B0 ;  /* 0x0000000000007941 */ /* 0x000fea0003800200 */
.L_x_16157:
        /* <DEDUP_REMOVED lines=38> */
.L_x_16161:
        /* <DEDUP_REMOVED lines=18> */
.L_x_16162:
[----:B------:R-:W-:Y:S05]  /*10b60*/  BSYNC.RECONVERGENT B0 ;  /* 0x0000000000007941 */ /* 0x000fea0003800200 */
.L_x_16160:
        /* <DEDUP_REMOVED lines=38> */
.L_x_16164:
        /* <DEDUP_REMOVED lines=18> */
.L_x_16165:
[----:B------:R-:W-:Y:S05]  /*10ef0*/  BSYNC.RECONVERGENT B0 ;  /* 0x0000000000007941 */ /* 0x000fea0003800200 */
.L_x_16163:
        /* <DEDUP_REMOVED lines=38> */
.L_x_16167:
        /* <DEDUP_REMOVED lines=18> */
.L_x_16168:
[----:B------:R-:W-:Y:S05]  /*11280*/  BSYNC.RECONVERGENT B0 ;  /* 0x0000000000007941 */ /* 0x000fea0003800200 */
.L_x_16166:
        /* <DEDUP_REMOVED lines=37> */
.L_x_16170:
        /* <DEDUP_REMOVED lines=16> */
.L_x_16171:
[----:B------:R-:W-:Y:S05]  /*115e0*/  BSYNC.RECONVERGENT B0 ;  /* 0x0000000000007941 */ /* 0x000fea0003800200 */
.L_x_16169:
        /* <DEDUP_REMOVED lines=33> */
.L_x_16173:
[----:B------:R-:W-:Y:S01]  /*11800*/  IMAD.MOV.U32 R8, RZ, RZ, R6 ;  /* 0x000000ffff087224 */ /* 0x000fe200078e0006 */
[----:B------:R-:W-:Y:S02]  /*11810*/  MOV R10, R7 ;  /* 0x00000007000a7202 */ /* 0x000fe40000000f00 */
[----:B------:R-:W-:-:S07]  /*11820*/  MOV R9, 0x11840 ;  /* 0x0001184000097802 */ /* 0x000fce0000000f00 */
[----:B------:R-:W-:Y:S05]  /*11830*/  CALL.REL.NOINC `($__internal_9_$__cuda_sm20_rem_u64) ;  /* 0x000002c400ec7944 */ /* 0x000fea0003c00000 */
[----:B------:R-:W-:Y:S01]  /*11840*/  IMAD.MOV.U32 R4, RZ, RZ, R0 ;  /* 0x000000ffff047224 */ /* 0x000fe200078e0000 */
[----:B------:R-:W-:-:S07]  /*11850*/  MOV R5, R3 ;  /* 0x0000000300057202 */ /* 0x000fce0000000f00 */
.L_x_16174:
[----:B------:R-:W-:Y:S05]  /*11860*/  BSYNC.RECONVERGENT B0 ;  /* 0x0000000000007941 */ /* 0x000fea0003800200 */
.L_x_16172:
[----:B------:R-:W0:Y:S01]  /*11870*/  LDCU.64 UR4, c[0x0][0x730] ;  /* 0x0000e600ff0477ac */ /* 0x000e220008000a00 */
[----:B------:R-:W-:Y:S02]  /*11880*/  IMAD.MOV.U32 R3, RZ, RZ, R17 ;  /* 0x000000ffff037224 */ /* 0x000fe400078e0011 */
[----:B0-----:R-:W-:Y:S02]  /*11890*/  IMAD R5, R5, UR4, RZ ;  /* 0x0000000405057c24 */ /* 0x001fe4000f8e02ff */
[----:B------:R-:W-:-:S04]  /*118a0*/  IMAD.WIDE.U32 R2, R4, UR4, R2 ;  /* 0x0000000404027c25 */ /* 0x000fc8000f8e0002 */
[----:B------:R-:W-:-:S05]  /*118b0*/  IMAD R5, R4, UR5, R5 ;  /* 0x0000000504057c24 */ /* 0x000fca000f8e0205 */
[----:B------:R-:W-:-:S07]  /*118c0*/  IADD3 R17, PT, PT, R3, R5, RZ ;  /* 0x0000000503117210 */ /* 0x000fce0007ffe0ff */
.L_x_16102:
[----:B------:R-:W0:Y:S02]  /*118d0*/  LDCU.64 UR4, c[0x0][0x738] ;  /* 0x0000e700ff0477ac */ /* 0x000e240008000a00 */
[----:B0-----:R-:W-:-:S04]  /*118e0*/  LEA R4, P0, R2, UR4, 0x4 ;  /* 0x0000000402047c11 */ /* 0x001fc8000f8020ff */
[----:B------:R-:W-:-:S06]  /*118f0*/  LEA.HI.X R5, R2, UR5, R17, 0x4, P0 ;  /* 0x0000000502057c11 */ /* 0x000fcc00080f2411 */
[----:B------:R-:W2:Y:S01]  /*11900*/  LDG.E.128 R4, desc[UR36][R4.64] ;  /* 0x0000002404047981 */ /* 0x000ea2000c1e1d00 */
[----:B------:R-:W2:Y:S01]  /*11910*/  LDC.64 R2, c[0x0][0x580] ;  /* 0x00016000ff027b82 */ /* 0x000ea20000000a00 */
[----:B------:R-:W-:Y:S02]  /*11920*/  VIADD R16, R16, 0x80 ;  /* 0x0000008010107836 */ /* 0x000fe40000000000 */
[----:B--2---:R2:W-:Y:S05]  /*11930*/  STG.E.128 desc[UR36][R2.64], R4 ;  /* 0x0000000402007986 */ /* 0x0045ea000c101d24 */
.L_x_16098:
[----:B------:R-:W-:Y:S05]  /*11940*/  BSYNC.RECONVERGENT B6 ;  /* 0x0000000000067941 */ /* 0x000fea0003800200 */
.L_x_16097:
        /* <DEDUP_REMOVED lines=30> */
.L_x_16175:
        /* <DEDUP_REMOVED lines=36> */
.L_x_16176:
        /* <DEDUP_REMOVED lines=17> */
.L_x_16177:
        /* <DEDUP_REMOVED lines=37> */
.L_x_16180:
        /* <DEDUP_REMOVED lines=18> */
.L_x_16181:
[----:B------:R-:W-:Y:S05]  /*121f0*/  BSYNC.RECONVERGENT B0 ;  /* 0x0000000000007941 */ /* 0x000fea0003800200 */
.L_x_16179:
        /* <DEDUP_REMOVED lines=37> */
.L_x_16183:
        /* <DEDUP_REMOVED lines=18> */
.L_x_16184:
[----:B------:R-:W-:Y:S05]  /*12570*/  BSYNC.RECONVERGENT B0 ;  /* 0x0000000000007941 */ /* 0x000fea0003800200 */
.L_x_16182:
        /* <DEDUP_REMOVED lines=37> */
.L_x_16186:
        /* <DEDUP_REMOVED lines=18> */
.L_x_16187:
[----:B------:R-:W-:Y:S05]  /*128f0*/  BSYNC.RECONVERGENT B0 ;  /* 0x0000000000007941 */ /* 0x000fea0003800200 */
.L_x_16185:
        /* <DEDUP_REMOVED lines=37> */
.L_x_16189:
        /* <DEDUP_REMOVED lines=18> */
.L_x_16190:
[----:B------:R-:W-:Y:S05]  /*12c70*/  BSYNC.RECONVERGENT B0 ;  /* 0x0000000000007941 */ /* 0x000fea0003800200 */
.L_x_16188:
        /* <DEDUP_REMOVED lines=37> */
.L_x_16192:
        /* <DEDUP_REMOVED lines=18> */
.L_x_16193:
[----:B------:R-:W-:Y:S05]  /*12ff0*/  BSYNC.RECONVERGENT B0 ;  /* 0x0000000000007941 */ /* 0x000fea0003800200 */
.L_x_16191:
        /* <DEDUP_REMOVED lines=37> */
.L_x_16195:
        /* <DEDUP_REMOVED lines=18> */
.L_x_16196:
[----:B------:R-:W-:Y:S05]  /*13370*/  BSYNC.RECONVERGENT B0 ;  /* 0x0000000000007941 */ /* 0x000fea0003800200 */
.L_x_16194:
        /* <DEDUP_REMOVED lines=37> */
.L_x_16198:
        /* <DEDUP_REMOVED lines=18> */
.L_x_16199:
[----:B------:R-:W-:Y:S05]  /*136f0*/  BSYNC.RECONVERGENT B0 ;  /* 0x0000000000007941 */ /* 0x000fea0003800200 */
.L_x_16197:
        /* <DEDUP_REMOVED lines=37> */
.L_x_16201:
        /* <DEDUP_REMOVED lines=18> */
.L_x_16202:
[----:B------:R-:W-:Y:S05]  /*13a70*/  BSYNC.RECONVERGENT B0 ;  /* 0x0000000000007941 */ /* 0x000fea0003800200 */
.L_x_16200:
        /* <DEDUP_REMOVED lines=37> */
.L_x_16204:
        /* <DEDUP_REMOVED lines=18> */
.L_x_16205:
[----:B------:R-:W-:Y:S05]  /*13df0*/  BSYNC.RECONVERGENT B0 ;  /* 0x0000000000007941 */ /* 0x000fea0003800200 */
.L_x_16203:
        /* <DEDUP_REMOVED lines=37> */
.L_x_16207:
        /* <DEDUP_REMOVED lines=18> */
.L_x_16208:
[----:B------:R-:W-:Y:S05]  /*14170*/  BSYNC.RECONVERGENT B0 ;  /* 0x0000000000007941 */ /* 0x000fea0003800200 */
.L_x_16206:
        /* <DEDUP_REMOVED lines=37> */
.L_x_16210:
        /* <DEDUP_REMOVED lines=18> */
.L_x_16211:
[----:B------:R-:W-:Y:S05]  /*144f0*/  BSYNC.RECONVERGENT B0 ;  /* 0x0000000000007941 */ /* 0x000fea0003800200 */
.L_x_16209:
        /* <DEDUP_REMOVED lines=37> */
.L_x_16213:
        /* <DEDUP_REMOVED lines=18> */
.L_x_16214:
[----:B------:R-:W-:Y:S05]  /*14870*/  BSYNC.RECONVERGENT B0 ;  /* 0x0000000000007941 */ /* 0x000fea0003800200 */
.L_x_16212:
        /* <DEDUP_REMOVED lines=37> */
.L_x_16216:
        /* <DEDUP_REMOVED lines=18> */
.L_x_16217:
[----:B------:R-:W-:Y:S05]  /*14bf0*/  BSYNC.RECONVERGENT B0 ;  /* 0x0000000000007941 */ /* 0x000fea0003800200 */
.L_x_16215:
        /* <DEDUP_REMOVED lines=37> */
.L_x_16219:
        /* <DEDUP_REMOVED lines=18> */
.L_x_16220:
[----:B------:R-:W-:Y:S05]  /*14f70*/  BSYNC.RECONVERGENT B0 ;  /* 0x0000000000007941 */ /* 0x000fea0003800200 */
.L_x_16218:
        /* <DEDUP_REMOVED lines=37> */
.L_x_16222:
        /* <DEDUP_REMOVED lines=18> */
.L_x_16223:
[----:B------:R-:W-:Y:S05]  /*152f0*/  BSYNC.RECONVERGENT B0 ;  /* 0x0000000000007941 */ /* 0x000fea0003800200 */
.L_x_16221:
        /* <DEDUP_REMOVED lines=37> */
.L_x_16225:
        /* <DEDUP_REMOVED lines=18> */
.L_x_16226:
[----:B------:R-:W-:Y:S05]  /*15670*/  BSYNC.RECONVERGENT B0 ;  /* 0x0000000000007941 */ /* 0x000fea0003800200 */
.L_x_16224:
        /* <DEDUP_REMOVED lines=37> */
.L_x_16228:
        /* <DEDUP_REMOVED lines=18> */
.L_x_16229:
[----:B------:R-:W-:Y:S05]  /*159f0*/  BSYNC.RECONVERGENT B0 ;  /* 0x0000000000007941 */ /* 0x000fea0003800200 */
.L_x_16227:
        /* <DEDUP_REMOVED lines=37> */
.L_x_16231:
        /* <DEDUP_REMOVED lines=18> */
.L_x_16232:
[----:B------:R-:W-:Y:S05]  /*15d70*/  BSYNC.RECONVERGENT B0 ;  /* 0x0000000000007941 */ /* 0x000fea0003800200 */
.L_x_16230:
        /* <DEDUP_REMOVED lines=37> */
.L_x_16234:
        /* <DEDUP_REMOVED lines=18> */
.L_x_16235:
[----:B------:R-:W-:Y:S05]  /*160f0*/  BSYNC.RECONVERGENT B0 ;  /* 0x0000000000007941 */ /* 0x000fea0003800200 */
.L_x_16233:
        /* <DEDUP_REMOVED lines=37> */
.L_x_16237:
        /* <DEDUP_REMOVED lines=18> */
.L_x_16238:
[----:B------:R-:W-:Y:S05]  /*16470*/  BSYNC.RECONVERGENT B0 ;  /* 0x0000000000007941 */ /* 0x000fea0003800200 */
.L_x_16236:
        /* <DEDUP_REMOVED lines=37> */
.L_x_16240:
        /* <DEDUP_REMOVED lines=18> */
.L_x_16241:
[----:B------:R-:W-:Y:S05]  /*167f0*/  BSYNC.RECONVERGENT B0 ;  /* 0x0000000000007941 */ /* 0x000fea0003800200 */
.L_x_16239:
        /* <DEDUP_REMOVED lines=37> */
.L_x_16243:
        /* <DEDUP_REMOVED lines=18> */
.L_x_16244:
[----:B------:R-:W-:Y:S05]  /*16b70*/  BSYNC.RECONVERGENT B0 ;  /* 0x0000000000007941 */ /* 0x000fea0003800200 */
.L_x_16242:
        /* <DEDUP_REMOVED lines=36> */
.L_x_16246:
        /* <DEDUP_REMOVED lines=16> */
.L_x_16247:
[----:B------:R-:W-:Y:S05]  /*16ec0*/  BSYNC.RECONVERGENT B0 ;  /* 0x0000000000007941 */ /* 0x000fea0003800200 */
.L_x_16245:
        /* <DEDUP_REMOVED lines=32> */
.L_x_16249:
[----:B------:R-:W-:Y:S01]  /*170d0*/  IMAD.MOV.U32 R8, RZ, RZ, R6 ;  /* 0x000000ffff087224 */ /* 0x000fe200078e0006 */
[----:B------:R-:W-:Y:S02]  /*170e0*/  MOV R10, R7 ;  /* 0x00000007000a7202 */ /* 0x000fe40000000f00 */
[----:B------:R-:W-:-:S07]  /*170f0*/  MOV R9, 0x17110 ;  /* 0x0001711000097802 */ /* 0x000fce0000000f00 */
[----:B------:R-:W-:Y:S05]  /*17100*/  CALL.REL.NOINC `($__internal_9_$__cuda_sm20_rem_u64) ;  /* 0x0000026c00b87944 */ /* 0x000fea0003c00000 */
[----:B------:R-:W-:-:S07]  /*17110*/  IMAD.MOV.U32 R2, RZ, RZ, R0 ;  /* 0x000000ffff027224 */ /* 0x000fce00078e0000 */
.L_x_16250:
[----:B------:R-:W-:Y:S05]  /*17120*/  BSYNC.RECONVERGENT B0 ;  /* 0x0000000000007941 */ /* 0x000fea0003800200 */
.L_x_16248:
[----:B------:R-:W0:Y:S02]  /*17130*/  LDCU.64 UR4, c[0x0][0x730] ;  /* 0x0000e600ff0477ac */ /* 0x000e240008000a00 */
[----:B0-----:R-:W-:Y:S02]  /*17140*/  IMAD R3, R3, UR4, RZ ;  /* 0x0000000403037c24 */ /* 0x001fe4000f8e02ff */
[----:B------:R-:W-:-:S04]  /*17150*/  IMAD.WIDE.U32 R16, R2, UR4, R16 ;  /* 0x0000000402107c25 */ /* 0x000fc8000f8e0010 */
[----:B------:R-:W-:-:S05]  /*17160*/  IMAD R3, R2, UR5, R3 ;  /* 0x0000000502037c24 */ /* 0x000fca000f8e0203 */
[----:B------:R-:W-:-:S07]  /*17170*/  IADD3 R17, PT, PT, R17, R3, RZ ;  /* 0x0000000311117210 */ /* 0x000fce0007ffe0ff */
.L_x_16178:
[----:B------:R-:W0:Y:S02]  /*17180*/  LDCU.64 UR4, c[0x0][0x738] ;  /* 0x0000e700ff0477ac */ /* 0x000e240008000a00 */
[----:B0-----:R-:W-:-:S04]  /*17190*/  LEA R4, P0, R16, UR4, 0x4 ;  /* 0x0000000410047c11 */ /* 0x001fc8000f8020ff */
[----:B------:R-:W-:-:S06]  /*171a0*/  LEA.HI.X R5, R16, UR5, R17, 0x4, P0 ;  /* 0x0000000510057c11 */ /* 0x000fcc00080f2411 */
[----:B------:R-:W2:Y:S01]  /*171b0*/  LDG.E.128 R4, desc[UR36][R4.64] ;  /* 0x0000002404047981 */ /* 0x000ea2000c1e1d00 */
[----:B------:R-:W2:Y:S03]  /*171c0*/  LDC.64 R2, c[0x0][0x580] ;  /* 0x00016000ff027b82 */ /* 0x000ea60000000a00 */
[----:B--2---:R-:W-:Y:S01]  /*171d0*/  STG.E.128 desc[UR36][R2.64], R4 ;  /* 0x0000000402007986 */ /* 0x004fe2000c101d24 */
[----:B------:R-:W-:Y:S05]  /*171e0*/  EXIT ;  /* 0x000000000000794d */ /* 0x000fea0003800000 */
.L_x_15929:
        /* <DEDUP_REMOVED lines=31> */
.L_x_16253:
        /* <DEDUP_REMOVED lines=10> */
[----:B------:R-:W2:Y:S01]  /*17480*/  LDG.E.128 R4, desc[UR36][R4.64] ;  /* 0x0000002404047981 */ /* 0x000ea2000c1e1d00 */
[----:B------:R-:W2:Y:S01]  /*17490*/  LDC.64 R2, c[0x0][0x580] ;  /* 0x00016000ff027b82 */ /* 0x000ea20000000a00 */
[----:B------:R-:W-:Y:S02]  /*174a0*/  VIADD R16, R16, 0x80 ;  /* 0x0000008010107836 */ /* 0x000fe40000000000 */
[----:B--2---:R0:W-:Y:S05]  /*174b0*/  STG.E.128 desc[UR36][R2.64], R4 ;  /* 0x0000000402007986 */ /* 0x0041ea000c101d24 */
.L_x_16252:
[----:B------:R-:W-:Y:S05]  /*174c0*/  BSYNC.RECONVERGENT B6 ;  /* 0x0000000000067941 */ /* 0x000fea0003800200 */
.L_x_16251:
        /* <DEDUP_REMOVED lines=31> */
.L_x_16256:
[----:B------:R-:W1:Y:S01]  /*176c0*/  LDCU.64 UR4, c[0x0][0x590] ;  /* 0x0000b200ff0477ac */ /* 0x000e620008000a00 */
[----:B0-----:R-:W0:Y:S01]  /*176d0*/  LDC.64 R6, c[0x0][0x738] ;  /* 0x0001ce00ff067b82 */ /* 0x001e220000000a00 */
[--C-:B------:R-:W-:Y:S02]  /*176e0*/  SHF.R.S32.HI R3, RZ, 0x1f, R19.reuse ;  /* 0x0000001fff037819 */ /* 0x100fe40000011413 */
[----:B------:R-:W-:Y:S02]  /*176f0*/  SHF.R.S32.HI R5, RZ, 0x1f, R19 ;  /* 0x0000001fff057819 */ /* 0x000fe40000011413 */
[----:B-1----:R-:W-:Y:S02]  /*17700*/  LOP3.LUT R3, R3, UR4, RZ, 0xc0, !PT ;  /* 0x0000000403037c12 */ /* 0x002fe4000f8ec0ff */
[----:B------:R-:W-:Y:S02]  /*17710*/  LOP3.LUT R5, R5, UR5, RZ, 0xc0, !PT ;  /* 0x0000000505057c12 */ /* 0x000fe4000f8ec0ff */
[----:B------:R-:W-:-:S05]  /*17720*/  IADD3 R0, P0, PT, R18, R3, RZ ;  /* 0x0000000312007210 */ /* 0x000fca0007f1e0ff */
[----:B------:R-:W-:Y:S01]  /*17730*/  IMAD.X R18, R19, 0x1, R5, P0 ;  /* 0x0000000113127824 */ /* 0x000fe200000e0605 */
[----:B0-----:R-:W-:-:S04]  /*17740*/  LEA R4, P0, R0, R6, 0x4 ;  /* 0x0000000600047211 */ /* 0x001fc800078020ff */
[----:B------:R-:W-:-:S06]  /*17750*/  LEA.HI.X R5, R0, R7, R18, 0x4, P0 ;  /* 0x0000000700057211 */ /* 0x000fcc00000f2412 */
[----:B------:R-:W2:Y:S01]  /*17760*/  LDG.E.128 R4, desc[UR36][R4.64] ;  /* 0x0000002404047981 */ /* 0x000ea2000c1e1d00 */
[----:B------:R-:W2:Y:S01]  /*17770*/  LDC.64 R2, c[0x0][0x580] ;  /* 0x00016000ff027b82 */ /* 0x000ea20000000a00 */
[----:B------:R-:W-:Y:S02]  /*17780*/  IADD3 R16, PT, PT, R16, 0x80, RZ ;  /* 0x0000008010107810 */ /* 0x000fe40007ffe0ff */
[----:B--2---:R1:W-:Y:S05]  /*17790*/  STG.E.128 desc[UR36][R2.64], R4 ;  /* 0x0000000402007986 */ /* 0x0043ea000c101d24 */
.L_x_16255:
[----:B------:R-:W-:Y:S05]  /*177a0*/  BSYNC.RECONVERGENT B6 ;  /* 0x0000000000067941 */ /* 0x000fea0003800200 */
.L_x_16254:
        /* <DEDUP_REMOVED lines=31> */
.L_x_16259:
[----:B------:R-:W2:Y:S01]  /*179a0*/  LDCU.64 UR4, c[0x0][0x590] ;  /* 0x0000b200ff0477ac */ /* 0x000ea20008000a00 */
[----:B01----:R-:W0:Y:S01]  /*179b0*/  LDC.64 R6, c[0x0][0x738] ;  /* 0x0001ce00ff067b82 */ /* 0x003e220000000a00 */
[--C-:B------:R-:W-:Y:S02]  /*179c0*/  SHF.R.S32.HI R3, RZ, 0x1f, R19.reuse ;  /* 0x0000001fff037819 */ /* 0x100fe40000011413 */
[----:B------:R-:W-:Y:S02]  /*179d0*/  SHF.R.S32.HI R5, RZ, 0x1f, R19 ;  /* 0x0000001fff057819 */ /* 0x000fe40000011413 */
[----:B--2---:R-:W-:Y:S02]  /*179e0*/  LOP3.LUT R3, R3, UR4, RZ, 0xc0, !PT ;  /* 0x0000000403037c12 */ /* 0x004fe4000f8ec0ff */
[----:B------:R-:W-:Y:S02]  /*179f0*/  LOP3.LUT R5, R5, UR5, RZ, 0xc0, !PT ;  /* 0x0000000505057c12 */ /* 0x000fe4000f8ec0ff */
[----:B------:R-:W-:-:S04]  /*17a00*/  IADD3 R0, P0, PT, R18, R3, RZ ;  /* 0x0000000312007210 */ /* 0x000fc80007f1e0ff */
[----:B------:R-:W-:Y:S02]  /*17a10*/  IADD3.X R18, PT, PT, R19, R5, RZ, P0, !PT ;  /* 0x0000000513127210 */ /* 0x000fe400007fe4ff */
[----:B0-----:R-:W-:-:S04]  /*17a20*/  LEA R4, P0, R0, R6, 0x4 ;  /* 0x0000000600047211 */ /* 0x001fc800078020ff */
[----:B------:R-:W-:-:S06]  /*17a30*/  LEA.HI.X R5, R0, R7, R18, 0x4, P0 ;  /* 0x0000000700057211 */ /* 0x000fcc00000f2412 */
[----:B------:R-:W2:Y:S01]  /*17a40*/  LDG.E.128 R4, desc[UR36][R4.64] ;  /* 0x0000002404047981 */ /* 0x000ea2000c1e1d00 */
[----:B------:R-:W2:Y:S01]  /*17a50*/  LDC.64 R2, c[0x0][0x580] ;  /* 0x00016000ff027b82 */ /* 0x000ea20000000a00 */
[----:B------:R-:W-:Y:S02]  /*17a60*/  VIADD R16, R16, 0x80 ;  /* 0x0000008010107836 */ /* 0x000fe40000000000 */
[----:B--2---:R2:W-:Y:S05]  /*17a70*/  STG.E.128 desc[UR36][R2.64], R4 ;  /* 0x0000000402007986 */ /* 0x0045ea000c101d24 */
.L_x_16258:
[----:B------:R-:W-:Y:S05]  /*17a80*/  BSYNC.RECONVERGENT B6 ;  /* 0x0000000000067941 */ /* 0x000fea0003800200 */
.L_x_16257:
        /* <DEDUP_REMOVED lines=30> */
.L_x_16260:
[----:B------:R-:W3:Y:S01]  /*17c70*/  LDCU.64 UR4, c[0x0][0x590] ;  /* 0x0000b200ff0477ac */ /* 0x000ee20008000a00 */
[----:B012---:R-:W0:Y:S01]  /*17c80*/  LDC.64 R6, c[0x0][0x738] ;  /* 0x0001ce00ff067b82 */ /* 0x007e220000000a00 */
[--C-:B------:R-:W-:Y:S02]  /*17c90*/  SHF.R.S32.HI R3, RZ, 0x1f, R17.reuse ;  /* 0x0000001fff037819 */ /* 0x100fe40000011411 */
[----:B------:R-:W-:Y:S02]  /*17ca0*/  SHF.R.S32.HI R5, RZ, 0x1f, R17 ;  /* 0x0000001fff057819 */ /* 0x000fe40000011411 */
[----:B---3--:R-:W-:Y:S02]  /*17cb0*/  LOP3.LUT R3, R3, UR4, RZ, 0xc0, !PT ;  /* 0x0000000403037c12 */ /* 0x008fe4000f8ec0ff */
[----:B------:R-:W-:Y:S02]  /*17cc0*/  LOP3.LUT R5, R5, UR5, RZ, 0xc0, !PT ;  /* 0x0000000505057c12 */ /* 0x000fe4000f8ec0ff */
[----:B------:R-:W-:-:S05]  /*17cd0*/  IADD3 R0, P0, PT, R16, R3, RZ ;  /* 0x0000000310007210 */ /* 0x000fca0007f1e0ff */
[----:B------:R-:W-:Y:S01]  /*17ce0*/  IMAD.X R16, R17, 0x1, R5, P0 ;  /* 0x0000000111107824 */ /* 0x000fe200000e0605 */
[----:B0-----:R-:W-:-:S04]  /*17cf0*/  LEA R4, P0, R0, R6, 0x4 ;  /* 0x0000000600047211 */ /* 0x001fc800078020ff */
[----:B------:R-:W-:-:S06]  /*17d00*/  LEA.HI.X R5, R0, R7, R16, 0x4, P0 ;  /* 0x0000000700057211 */ /* 0x000fcc00000f2410 */
[----:B------:R-:W2:Y:S01]  /*17d10*/  LDG.E.128 R4, desc[UR36][R4.64] ;  /* 0x0000002404047981 */ /* 0x000ea2000c1e1d00 */
[----:B------:R-:W2:Y:S03]  /*17d20*/  LDC.64 R2, c[0x0][0x580] ;  /* 0x00016000ff027b82 */ /* 0x000ea60000000a00 */
[----:B--2---:R-:W-:Y:S01]  /*17d30*/  STG.E.128 desc[UR36][R2.64], R4 ;  /* 0x0000000402007986 */ /* 0x004fe2000c101d24 */
[----:B------:R-:W-:Y:S05]  /*17d40*/  EXIT ;  /* 0x000000000000794d */ /* 0x000fea0003800000 */
.L_x_15928:
        /* <DEDUP_REMOVED lines=311> */
.L_x_16265:
        /* <DEDUP_REMOVED lines=29> */
.L_x_16267:
[----:B------:R-:W-:Y:S05]  /*19290*/  BSYNC.RECONVERGENT B7 ;  /* 0x0000000000077941 */ /* 0x000fea0003800200 */
.L_x_16266:
[----:B------:R-:W0:Y:S01]  /*192a0*/  LDC.64 R4, c[0x0][0x738] ;  /* 0x0001ce00ff047b82 */ /* 0x000e220000000a00 */
[----:B------:R-:W1:Y:S01]  /*192b0*/  LDCU.64 UR4, c[0x0][0x580] ;  /* 0x0000b000ff0477ac */ /* 0x000e620008000a00 */
[----:B0-----:R-:W2:Y:S01]  /*192c0*/  LDG.E.128 R4, desc[UR36][R4.64] ;  /* 0x0000002404047981 */ /* 0x001ea2000c1e1d00 */
[----:B-1----:R-:W-:Y:S02]  /*192d0*/  IADD3 R2, P0, PT, R19, UR4, RZ ;  /* 0x0000000413027c10 */ /* 0x002fe4000ff1e0ff */
[----:B------:R-:W-:-:S03]  /*192e0*/  IADD3 R16, PT, PT, R16, 0x80, RZ ;  /* 0x0000008010107810 */ /* 0x000fc60007ffe0ff */
[----:B------:R-:W-:-:S05]  /*192f0*/  IMAD.X R3, RZ, RZ, UR5, P0 ;  /* 0x00000005ff037e24 */ /* 0x000fca00080e06ff */
[----:B--2---:R0:W-:Y:S03]  /*19300*/  STG.E.128 desc[UR36][R2.64], R4 ;  /* 0x0000000402007986 */ /* 0x0041e6000c101d24 */
.L_x_16264:
[----:B------:R-:W-:Y:S05]  /*19310*/  BSYNC.RECONVERGENT B6 ;  /* 0x0000000000067941 */ /* 0x000fea0003800200 */
.L_x_16263:
        /* <DEDUP_REMOVED lines=303> */
.L_x_16270:
        /* <DEDUP_REMOVED lines=29> */
.L_x_16272:
[----:B------:R-:W-:Y:S05]  /*1a7e0*/  BSYNC.RECONVERGENT B7 ;  /* 0x0000000000077941 */ /* 0x000fea0003800200 */
.L_x_16271:
[----:B------:R-:W0:Y:S01]  /*1a7f0*/  LDC.64 R4, c[0x0][0x738] ;  /* 0x0001ce00ff047b82 */ /* 0x000e220000000a00 */
[----:B------:R-:W1:Y:S01]  /*1a800*/  LDCU.64 UR4, c[0x0][0x580] ;  /* 0x0000b000ff0477ac */ /* 0x000e620008000a00 */
[----:B0-----:R-:W2:Y:S01]  /*1a810*/  LDG.E.128 R4, desc[UR36][R4.64] ;  /* 0x0000002404047981 */ /* 0x001ea2000c1e1d00 */
[----:B-1----:R-:W-:Y:S01]  /*1a820*/  IADD3 R2, P0, PT, R19, UR4, RZ ;  /* 0x0000000413027c10 */ /* 0x002fe2000ff1e0ff */
[----:B------:R-:W-:-:S03]  /*1a830*/  VIADD R16, R16, 0x80 ;  /* 0x0000008010107836 */ /* 0x000fc60000000000 */
[----:B------:R-:W-:-:S05]  /*1a840*/  IADD3.X R3, PT, PT, RZ, UR5, RZ, P0, !PT ;  /* 0x00000005ff037c10 */ /* 0x000fca00087fe4ff */
[----:B--2---:R1:W-:Y:S04]  /*1a850*/  STG.E.128 desc[UR36][R2.64], R4 ;  /* 0x0000000402007986 */ /* 0x0043e8000c101d24 */
.L_x_16269:
[----:B------:R-:W-:Y:S05]  /*1a860*/  BSYNC.RECONVERGENT B6 ;  /* 0x0000000000067941 */ /* 0x000fea0003800200 */
.L_x_16268:
        /* <DEDUP_REMOVED lines=303> */
.L_x_16275:
        /* <DEDUP_REMOVED lines=29> */
.L_x_16277:
[----:B------:R-:W-:Y:S05]  /*1bd30*/  BSYNC.RECONVERGENT B7 ;  /* 0x0000000000077941 */ /* 0x000fea0003800200 */
.L_x_16276:
[----:B------:R-:W0:Y:S01]  /*1bd40*/  LDC.64 R4, c[0x0][0x738] ;  /* 0x0001ce00ff047b82 */ /* 0x000e220000000a00 */
[----:B------:R-:W1:Y:S01]  /*1bd50*/  LDCU.64 UR4, c[0x0][0x580] ;  /* 0x0000b000ff0477ac */ /* 0x000e620008000a00 */
[----:B0-----:R-:W2:Y:S01]  /*1bd60*/  LDG.E.128 R4, desc[UR36][R4.64] ;  /* 0x0000002404047981 */ /* 0x001ea2000c1e1d00 */
[----:B-1----:R-:W-:Y:S02]  /*1bd70*/  IADD3 R2, P0, PT, R19, UR4, RZ ;  /* 0x0000000413027c10 */ /* 0x002fe4000ff1e0ff */
[----:B------:R-:W-:-:S03]  /*1bd80*/  IADD3 R16, PT, PT, R16, 0x80, RZ ;  /* 0x0000008010107810 */ /* 0x000fc60007ffe0ff */
[----:B------:R-:W-:-:S05]  /*1bd90*/  IMAD.X R3, RZ, RZ, UR5, P0 ;  /* 0x00000005ff037e24 */ /* 0x000fca00080e06ff */
[----:B--2---:R2:W-:Y:S03]  /*1bda0*/  STG.E.128 desc[UR36][R2.64], R4 ;  /* 0x0000000402007986 */ /* 0x0045e6000c101d24 */
.L_x_16274:
[----:B------:R-:W-:Y:S05]  /*1bdb0*/  BSYNC.RECONVERGENT B6 ;  /* 0x0000000000067941 */ /* 0x000fea0003800200 */
.L_x_16273:
        /* <DEDUP_REMOVED lines=302> */
.L_x_16278:
        /* <DEDUP_REMOVED lines=31> */
.L_x_16280:
[----:B------:R-:W-:Y:S05]  /*1d290*/  BSYNC.RECONVERGENT B6 ;  /* 0x0000000000067941 */ /* 0x000fea0003800200 */
.L_x_16279:
[----:B------:R-:W0:Y:S02]  /*1d2a0*/  LDC.64 R4, c[0x0][0x738] ;  /* 0x0001ce00ff047b82 */ /* 0x000e240000000a00 */
[----:B0-----:R-:W2:Y:S04]  /*1d2b0*/  LDG.E.128 R4, desc[UR36][R4.64] ;  /* 0x0000002404047981 */ /* 0x001ea8000c1e1d00 */
[----:B--2---:R-:W-:Y:S01]  /*1d2c0*/  STG.E.128 desc[UR36][R16.64], R4 ;  /* 0x0000000410007986 */ /* 0x004fe2000c101d24 */
[----:B------:R-:W-:Y:S05]  /*1d2d0*/  EXIT ;  /* 0x000000000000794d */ /* 0x000fea0003800000 */
.L_x_16262:
        /* <DEDUP_REMOVED lines=309> */
.L_x_16283:
        /* <DEDUP_REMOVED lines=29> */
.L_x_16285:
[----:B------:R-:W-:Y:S05]  /*1e800*/  BSYNC.RECONVERGENT B7 ;  /* 0x0000000000077941 */ /* 0x000fea0003800200 */
.L_x_16284:
        /* <DEDUP_REMOVED lines=36> */
.L_x_16287:
        /* <DEDUP_REMOVED lines=17> */
.L_x_16288:
[----:B------:R-:W-:Y:S05]  /*1eb60*/  BSYNC.RECONVERGENT B0 ;  /* 0x0000000000007941 */ /* 0x000fea0003800200 */
.L_x_16286:
        /* <DEDUP_REMOVED lines=37> */
.L_x_16291:
        /* <DEDUP_REMOVED lines=18> */
.L_x_16292:
[----:B------:R-:W-:Y:S05]  /*1eee0*/  BSYNC.RECONVERGENT B0 ;  /* 0x0000000000007941 */ /* 0x000fea0003800200 */
.L_x_16290:
        /* <DEDUP_REMOVED lines=37> */
.L_x_16294:
        /* <DEDUP_REMOVED lines=18> */
.L_x_16295:
[----:B------:R-:W-:Y:S05]  /*1f260*/  BSYNC.RECONVERGENT B0 ;  /* 0x0000000000007941 */ /* 0x000fea0003800200 */
.L_x_16293:
        /* <DEDUP_REMOVED lines=37> */
.L_x_16297:
        /* <DEDUP_REMOVED lines=18> */
.L_x_16298:
[----:B------:R-:W-:Y:S05]  /*1f5e0*/  BSYNC.RECONVERGENT B0 ;  /* 0x0000000000007941 */ /* 0x000fea0003800200 */
.L_x_16296:
        /* <DEDUP_REMOVED lines=37> */
.L_x_16300:
[----:B------:R-:W0:Y:S01]  /*1f840*/  LDCU.64 UR4, c[0x0][0x5c8] ;  /* 0x0000b900ff0477ac */ /* 0x000e220008000a00 */
[----:B------:R-:W-:Y:S02]  /*1f850*/  MOV R10, R12 ;  /* 0x0000000c000a7202 */ /* 0x000fe40000000f00 */
        /* <DEDUP_REMOVED lines=16> */
.L_x_16301:
[----:B------:R-:W-:Y:S05]  /*1f960*/  BSYNC.RECONVERGENT B0 ;  /* 0x0000000000007941 */ /* 0x000fea0003800200 */
.L_x_16299:
        /* <DEDUP_REMOVED lines=37> */
.L_x_16303:
[----:B------:R-:W0:Y:S01]  /*1fbc0*/  LDCU.64 UR4, c[0x0][0x5d0] ;  /* 0x0000ba00ff0477ac */ /* 0x000e220008000a00 */
[----:B------:R-:W-:Y:S02]  /*1fbd0*/  MOV R10, R12 ;  /* 0x0000000c000a7202 */ /* 0x000fe40000000f00 */
[----:B------:R-:W-:Y:S02]  /*1fbe0*/  MOV R9, R13 ;  /* 0x0000000d00097202 */ /* 0x000fe40000000f00 */
[----:B------:R-:W-:Y:S01]  /*1fbf0*/  MOV R0, 0x1fc30 ;  /* 0x0001fc3000007802 */ /* 0x000fe20000000f00 */
[----:B0-----:R-:W-:Y:S01]  /*1fc00*/  IMAD.U32 R4, RZ, RZ, UR4 ;  /* 0x00000004ff047e24 */ /* 0x001fe2000f8e00ff */
[----:B------:R-:W-:-:S07]  /*1fc10*/  MOV R3, UR5 ;  /* 0x0000000500037c02 */ /* 0x000fce0008000f00 */
[----:B------:R-:W-:Y:S05]  /*1fc20*/  CALL.REL.NOINC `($__internal_8_$__cuda_sm20_div_u64) ;  /* 0x000001dc00dc7944 */ /* 0x000fea0003c00000 */
        /* <DEDUP_REMOVED lines=11> */
.L_x_16304:
[----:B------:R-:W-:Y:S05]  /*1fce0*/  BSYNC.RECONVERGENT B0 ;  /* 0x0000000000007941 */ /* 0x000fea0003800200 */
.L_x_16302:
        /* <DEDUP_REMOVED lines=37> */
.L_x_16306:
[----:B------:R-:W0:Y:S01]  /*1ff40*/  LDCU.64 UR4, c[0x0][0x5d8] ;  /* 0x0000bb00ff0477ac */ /* 0x000e220008000a00 */
[----:B------:R-:W-:Y:S01]  /*1ff50*/  IMAD.MOV.U32 R10, RZ, RZ, R12 ;  /* 0x000000ffff0a7224 */ /* 0x000fe200078e000c */
[----:B------:R-:W-:Y:S01]  /*1ff60*/  MOV R0, 0x1ffb0 ;  /* 0x0001ffb000007802 */ /* 0x000fe20000000f00 */
[----:B------:R-:W-:Y:S01]  /*1ff70*/  IMAD.MOV.U32 R9, RZ, RZ, R13 ;  /* 0x000000ffff097224 */ /* 0x000fe200078e000d */
[----:B0-----:R-:W-:Y:S02]  /*1ff80*/  MOV R4, UR4 ;  /* 0x0000000400047c02 */ /* 0x001fe40008000f00 */
[----:B------:R-:W-:-:S07]  /*1ff90*/  MOV R3, UR5 ;  /* 0x0000000500037c02 */ /* 0x000fce0008000f00 */
[----:B------:R-:W-:Y:S05]  /*1ffa0*/  CALL.REL.NOINC `($__internal_8_$__cuda_sm20_div_u64) ;  /* 0x000001d800fc7944 */ /* 0x000fea0003c00000 */
        /* <DEDUP_REMOVED lines=11> */
.L_x_16307:
[----:B------:R-:W-:Y:S05]  /*20060*/  BSYNC.RECONVERGENT B0 ;  /* 0x0000000000007941 */ /* 0x000fea0003800200 */
.L_x_16305:
        /* <DEDUP_REMOVED lines=37> */
.L_x_16309:
        /* <DEDUP_REMOVED lines=18> */
.L_x_16310:
[----:B------:R-:W-:Y:S05]  /*203e0*/  BSYNC.RECONVERGENT B0 ;  /* 0x0000000000007941 */ /* 0x000fea0003800200 */
.L_x_16308:
        /* <DEDUP_REMOVED lines=37> */
.L_x_16312:
        /* <DEDUP_REMOVED lines=18> */
.L_x_16313:
[----:B------:R-:W-:Y:S05]  /*20760*/  BSYNC.RECONVERGENT B0 ;  /* 0x0000000000007941 */ /* 0x000fea0003800200 */
.L_x_16311:
        /* <DEDUP_REMOVED lines=37> */
.L_x_16315:
        /* <DEDUP_REMOVED lines=18> */
.L_x_16316:
[----:B------:R-:W-:Y:S05]  /*20ae0*/  BSYNC.RECONVERGENT B0 ;  /* 0x0000000000007941 */ /* 0x000fea0003800200 */
.L_x_16314:
        /* <DEDUP_REMOVED lines=37> */
.L_x_16318:
        /* <DEDUP_REMOVED lines=18> */
.L_x_16319:
[----:B------:R-:W-:Y:S05]  /*20e60*/  BSYNC.RECONVERGENT B0 ;  /* 0x0000000000007941 */ /* 0x000fea0003800200 */
.L_x_16317:
        /* <DEDUP_REMOVED lines=37> */
.L_x_16321:
        /* <DEDUP_REMOVED lines=18> */
.L_x_16322:
[----:B------:R-:W-:Y:S05]  /*211e0*/  BSYNC.RECONVERGENT B0 ;  /* 0x0000000000007941 */ /* 0x000fea0003800200 */
.L_x_16320:
        /* <DEDUP_REMOVED lines=37> */
.L_x_16324:
        /* <DEDUP_REMOVED lines=18> */
.L_x_16325:
[----:B------:R-:W-:Y:S05]  /*21560*/  BSYNC.RECONVERGENT B0 ;  /* 0x0000000000007941 */ /* 0x000fea0003800200 */
.L_x_16323:
        /* <DEDUP_REMOVED lines=37> */
.L_x_16327:
        /* <DEDUP_REMOVED lines=18> */
.L_x_16328:
[----:B------:R-:W-:Y:S05]  /*218e0*/  BSYNC.RECONVERGENT B0 ;  /* 0x0000000000007941 */ /* 0x000fea0003800200 */
.L_x_16326:
        /* <DEDUP_REMOVED lines=37> */
.L_x_16330:
        /* <DEDUP_REMOVED lines=18> */
.L_x_16331:
[----:B------:R-:W-:Y:S05]  /*21c60*/  BSYNC.RECONVERGENT B0 ;  /* 0x0000000000007941 */ /* 0x000fea0003800200 */
.L_x_16329:
        /* <DEDUP_REMOVED lines=37> */
.L_x_16333:
        /* <DEDUP_REMOVED lines=18> */
.L_x_16334:
[----:B------:R-:W-:Y:S05]  /*21fe0*/  BSYNC.RECONVERGENT B0 ;  /* 0x0000000000007941 */ /* 0x000fea0003800200 */
.L_x_16332:
        /* <DEDUP_REMOVED lines=37> */
.L_x_16336:
        /* <DEDUP_REMOVED lines=18> */
.L_x_16337:
[----:B------:R-:W-:Y:S05]  /*22360*/  BSYNC.RECONVERGENT B0 ;  /* 0x0000000000007941 */ /* 0x000fea0003800200 */
.L_x_16335:
        /* <DEDUP_REMOVED lines=37> */
.L_x_16339:
        /* <DEDUP_REMOVED lines=18> */
.L_x_16340:
[----:B------:R-:W-:Y:S05]  /*226e0*/  BSYNC.RECONVERGENT B0 ;  /* 0x0000000000007941 */ /* 0x000fea0003800200 */
.L_x_16338:
        /* <DEDUP_REMOVED lines=37> */
.L_x_16342:
        /* <DEDUP_REMOVED lines=18> */
.L_x_16343:
[----:B------:R-:W-:Y:S05]  /*22a60*/  BSYNC.RECONVERGENT B0 ;  /* 0x0000000000007941 */ /* 0x000fea0003800200 */
.L_x_16341:
        /* <DEDUP_REMOVED lines=37> */
.L_x_16345:
        /* <DEDUP_REMOVED lines=18> */
.L_x_16346:
[----:B------:R-:W-:Y:S05]  /*22de0*/  BSYNC.RECONVERGENT B0 ;  /* 0x0000000000007941 */ /* 0x000fea0003800200 */
.L_x_16344:
        /* <DEDUP_REMOVED lines=37> */
.L_x_16348:
        /* <DEDUP_REMOVED lines=18> */
.L_x_16349:
[----:B------:R-:W-:Y:S05]  /*23160*/  BSYNC.RECONVERGENT B0 ;  /* 0x0000000000007941 */ /* 0x000fea0003800200 */
.L_x_16347:
        /* <DEDUP_REMOVED lines=37> */
.L_x_16351:
        /* <DEDUP_REMOVED lines=18> */
.L_x_16352:
[----:B------:R-:W-:Y:S05]  /*234e0*/  BSYNC.RECONVERGENT B0 ;  /* 0x0000000000007941 */ /* 0x000fea0003800200 */
.L_x_16350:
        /* <DEDUP_REMOVED lines=37> */
.L_x_16354:
        /* <DEDUP_REMOVED lines=18> */
.L_x_16355:
[----:B------:R-:W-:Y:S05]  /*23860*/  BSYNC.RECONVERGENT B0 ;  /* 0x0000000000007941 */ /* 0x000fea0003800200 */
.L_x_16353:
        /* <DEDUP_REMOVED lines=36> */
.L_x_16357:
        /* <DEDUP_REMOVED lines=16> */
.L_x_16358:
[----:B------:R-:W-:Y:S05]  /*23bb0*/  BSYNC.RECONVERGENT B0 ;  /* 0x0000000000007941 */ /* 0x000fea0003800200 */
.L_x_16356:
        /* <DEDUP_REMOVED lines=32> */
.L_x_16360:
[----:B------:R-:W-:Y:S01]  /*23dc0*/  MOV R8, R6 ;  /* 0x0000000600087202 */ /* 0x000fe20000000f00 */
[----:B------:R-:W-:Y:S01]  /*23dd0*/  IMAD.MOV.U32 R10, RZ, RZ, R7 ;  /* 0x000000ffff0a7224 */ /* 0x000fe200078e0007 */
[----:B------:R-:W-:-:S07]  /*23de0*/  MOV R9, 0x23e00 ;  /* 0x00023e0000097802 */ /* 0x000fce0000000f00 */
[----:B------:R-:W-:Y:S05]  /*23df0*/  CALL.REL.NOINC `($__internal_9_$__cuda_sm20_rem_u64) ;  /* 0x000001a0007c7944 */ /* 0x000fea0003c00000 */
[----:B------:R-:W-:Y:S02]  /*23e00*/  MOV R4, R0 ;  /* 0x0000000000047202 */ /* 0x000fe40000000f00 */
[----:B------:R-:W-:-:S07]  /*23e10*/  MOV R5, R3 ;  /* 0x0000000300057202 */ /* 0x000fce0000000f00 */
.L_x_16361:
[----:B------:R-:W-:Y:S05]  /*23e20*/  BSYNC.RECONVERGENT B0 ;  /* 0x0000000000007941 */ /* 0x000fea0003800200 */
.L_x_16359:
[----:B------:R-:W0:Y:S02]  /*23e30*/  LDCU.64 UR4, c[0x0][0x730] ;  /* 0x0000e600ff0477ac */ /* 0x000e240008000a00 */
[----:B0-----:R-:W-:Y:S02]  /*23e40*/  IMAD R3, R5, UR4, RZ ;  /* 0x0000000405037c24 */ /* 0x001fe4000f8e02ff */
[----:B------:R-:W-:-:S04]  /*23e50*/  IMAD.WIDE.U32 R20, R4, UR4, R20 ;  /* 0x0000000404147c25 */ /* 0x000fc8000f8e0014 */
[----:B------:R-:W-:-:S04]  /*23e60*/  IMAD R3, R4, UR5, R3 ;  /* 0x0000000504037c24 */ /* 0x000fc8000f8e0203 */
[----:B------:R-:W-:-:S07]  /*23e70*/  IMAD.IADD R21, R21, 0x1, R3 ;  /* 0x0000000115157824 */ /* 0x000fce00078e0203 */
.L_x_16289:
[----:B------:R-:W0:Y:S02]  /*23e80*/  LDCU.64 UR4, c[0x0][0x738] ;  /* 0x0000e700ff0477ac */ /* 0x000e240008000a00 */
[----:B0-----:R-:W-:-:S04]  /*23e90*/  LEA R4, P0, R20, UR4, 0x4 ;  /* 0x0000000414047c11 */ /* 0x001fc8000f8020ff */
[----:B------:R-:W-:Y:S01]  /*23ea0*/  LEA.HI.X R5, R20, UR5, R21, 0x4, P0 ;  /* 0x0000000514057c11 */ /* 0x000fe200080f2415 */
[----:B------:R-:W0:Y:S05]  /*23eb0*/  LDCU.64 UR4, c[0x0][0x580] ;  /* 0x0000b000ff0477ac */ /* 0x000e2a0008000a00 */
[----:B------:R-:W2:Y:S01]  /*23ec0*/  LDG.E.128 R4, desc[UR36][R4.64] ;  /* 0x0000002404047981 */ /* 0x000ea2000c1e1d00 */
[----:B------:R-:W-:Y:S02]  /*23ed0*/  IADD3 R16, PT, PT, R16, 0x80, RZ ;  /* 0x0000008010107810 */ /* 0x000fe40007ffe0ff */
[----:B0-----:R-:W-:-:S04]  /*23ee0*/  IADD3 R8, P0, PT, R17, UR4, RZ ;  /* 0x0000000411087c10 */ /* 0x001fc8000ff1e0ff */
[----:B------:R-:W-:-:S05]  /*23ef0*/  IADD3.X R9, PT, PT, RZ, UR5, RZ, P0, !PT ;  /* 0x00000005ff097c10 */ /* 0x000fca00087fe4ff */
[----:B--2---:R0:W-:Y:S04]  /*23f00*/  STG.E.128 desc[UR36][R8.64], R4 ;  /* 0x0000000408007986 */ /* 0x0041e8000c101d24 */
.L_x_16282:
[----:B------:R-:W-:Y:S05]  /*23f10*/  BSYNC.RECONVERGENT B6 ;  /* 0x0000000000067941 */ /* 0x000fea0003800200 */
.L_x_16281:
        /* <DEDUP_REMOVED lines=303> */
.L_x_16364:
        /* <DEDUP_REMOVED lines=29> */
.L_x_16366:
[----:B------:R-:W-:Y:S05]  /*253e0*/  BSYNC.RECONVERGENT B7 ;  /* 0x0000000000077941 */ /* 0x000fea0003800200 */
.L_x_16365:
        /* <DEDUP_REMOVED lines=36> */
.L_x_16368:
        /* <DEDUP_REMOVED lines=17> */
.L_x_16369:
[----:B------:R-:W-:Y:S05]  /*25740*/  BSYNC.RECONVERGENT B0 ;  /* 0x0000000000007941 */ /* 0x000fea0003800200 */
.L_x_16367:
        /* <DEDUP_REMOVED lines=37> */
.L_x_16372:
        /* <DEDUP_REMOVED lines=18> */
.L_x_16373:
[----:B------:R-:W-:Y:S05]  /*25ac0*/  BSYNC.RECONVERGENT B0 ;  /* 0x0000000000007941 */ /* 0x000fea0003800200 */
.L_x_16371:
        /* <DEDUP_REMOVED lines=37> */
.L_x_16375:
        /* <DEDUP_REMOVED lines=18> */
.L_x_16376:
[----:B------:R-:W-:Y:S05]  /*25e40*/  BSYNC.RECONVERGENT B0 ;  /* 0x0000000000007941 */ /* 0x000fea0003800200 */
.L_x_16374:
        /* <DEDUP_REMOVED lines=37> */
.L_x_16378:
        /* <DEDUP_REMOVED lines=18> */
.L_x_16379:
[----:B------:R-:W-:Y:S05]  /*261c0*/  BSYNC.RECONVERGENT B0 ;  /* 0x0000000000007941 */ /* 0x000fea0003800200 */
.L_x_16377:
        /* <DEDUP_REMOVED lines=37> */
.L_x_16381:
        /* <DEDUP_REMOVED lines=18> */
.L_x_16382:
[----:B------:R-:W-:Y:S05]  /*26540*/  BSYNC.RECONVERGENT B0 ;  /* 0x0000000000007941 */ /* 0x000fea0003800200 */
.L_x_16380:
        /* <DEDUP_REMOVED lines=37> */
.L_x_16384:
        /* <DEDUP_REMOVED lines=18> */
.L_x_16385:
[----:B------:R-:W-:Y:S05]  /*268c0*/  BSYNC.RECONVERGENT B0 ;  /* 0x0000000000007941 */ /* 0x000fea0003800200 */
.L_x_16383:
        /* <DEDUP_REMOVED lines=37> */
.L_x_16387:
        /* <DEDUP_REMOVED lines=18> */
.L_x_16388:
[----:B------:R-:W-:Y:S05]  /*26c40*/  BSYNC.RECONVERGENT B0 ;  /* 0x0000000000007941 */ /* 0x000fea0003800200 */
.L_x_16386:
        /* <DEDUP_REMOVED lines=37> */
.L_x_16390:
        /* <DEDUP_REMOVED lines=18> */
.L_x_16391:
[----:B------:R-:W-:Y:S05]  /*26fc0*/  BSYNC.RECONVERGENT B0 ;  /* 0x0000000000007941 */ /* 0x000fea0003800200 */
.L_x_16389:
        /* <DEDUP_REMOVED lines=37> */
.L_x_16393:
        /* <DEDUP_REMOVED lines=18> */
.L_x_16394:
[----:B------:R-:W-:Y:S05]  /*27340*/  BSYNC.RECONVERGENT B0 ;  /* 0x0000000000007941 */ /* 0x000fea0003800200 */
.L_x_16392:
        /* <DEDUP_REMOVED lines=37> */
.L_x_16396:
        /* <DEDUP_REMOVED lines=18> */
.L_x_16397:
[----:B------:R-:W-:Y:S05]  /*276c0*/  BSYNC.RECONVERGENT B0 ;  /* 0x0000000000007941 */ /* 0x000fea0003800200 */
.L_x_16395:
        /* <DEDUP_REMOVED lines=37> */
.L_x_16399:
        /* <DEDUP_REMOVED lines=18> */
.L_x_16400:
[----:B------:R-:W-:Y:S05]  /*27a40*/  BSYNC.RECONVERGENT B0 ;  /* 0x0000000000007941 */ /* 0x000fea0003800200 */
.L_x_16398:
        /* <DEDUP_REMOVED lines=37> */
.L_x_16402:
        /* <DEDUP_REMOVED lines=18> */
.L_x_16403:
[----:B------:R-:W-:Y:S05]  /*27dc0*/  BSYNC.RECONVERGENT B0 ;  /* 0x0000000000007941 */ /* 0x000fea0003800200 */
.L_x_16401:
        /* <DEDUP_REMOVED lines=37> */
.L_x_16405:
        /* <DEDUP_REMOVED lines=18> */
.L_x_16406:
[----:B------:R-:W-:Y:S05]  /*28140*/  BSYNC.RECONVERGENT B0 ;  /* 0x0000000000007941 */ /* 0x000fea0003800200 */
.L_x_16404:
        /* <DEDUP_REMOVED lines=37> */
.L_x_16408:
        /* <DEDUP_REMOVED lines=18> */
.L_x_16409:
[----:B------:R-:W-:Y:S05]  /*284c0*/  BSYNC.RECONVERGENT B0 ;  /* 0x0000000000007941 */ /* 0x000fea0003800200 */
.L_x_16407:
        /* <DEDUP_REMOVED lines=37> */
.L_x_16411:
        /* <DEDUP_REMOVED lines=18> */
.L_x_16412:
[----:B------:R-:W-:Y:S05]  /*28840*/  BSYNC.RECONVERGENT B0 ;  /* 0x0000000000007941 */ /* 0x000fea0003800200 */
.L_x_16410:
        /* <DEDUP_REMOVED lines=37> */
.L_x_16414:
        /* <DEDUP_REMOVED lines=18> */
.L_x_16415:
[----:B------:R-:W-:Y:S05]  /*28bc0*/  BSYNC.RECONVERGENT B0 ;  /* 0x0000000000007941 */ /* 0x000fea0003800200 */
.L_x_16413:
        /* <DEDUP_REMOVED lines=37> */
.L_x_16417:
        /* <DEDUP_REMOVED lines=18> */
.L_x_16418:
[----:B------:R-:W-:Y:S05]  /*28f40*/  BSYNC.RECONVERGENT B0 ;  /* 0x0000000000007941 */ /* 0x000fea0003800200 */
.L_x_16416:
        /* <DEDUP_REMOVED lines=37> */
.L_x_16420:
        /* <DEDUP_REMOVED lines=18> */
.L_x_16421:
[----:B------:R-:W-:Y:S05]  /*292c0*/  BSYNC.RECONVERGENT B0 ;  /* 0x0000000000007941 */ /* 0x000fea0003800200 */
.L_x_16419:
        /* <DEDUP_REMOVED lines=37> */
.L_x_16423:
        /* <DEDUP_REMOVED lines=18> */
.L_x_16424:
[----:B------:R-:W-:Y:S05]  /*29640*/  BSYNC.RECONVERGENT B0 ;  /* 0x0000000000007941 */ /* 0x000fea0003800200 */
.L_x_16422:
        /* <DEDUP_REMOVED lines=37> */
.L_x_16426:
        /* <DEDUP_REMOVED lines=18> */
.L_x_16427:
[----:B------:R-:W-:Y:S05]  /*299c0*/  BSYNC.RECONVERGENT B0 ;  /* 0x0000000000007941 */ /* 0x000fea0003800200 */
.L_x_16425:
        /* <DEDUP_REMOVED lines=37> */
.L_x_16429:
        /* <DEDUP_REMOVED lines=18> */
.L_x_16430:
[----:B------:R-:W-:Y:S05]  /*29d40*/  BSYNC.RECONVERGENT B0 ;  /* 0x0000000000007941 */ /* 0x000fea0003800200 */
.L_x_16428:
        /* <DEDUP_REMOVED lines=37> */
.L_x_16432:
        /* <DEDUP_REMOVED lines=18> */
.L_x_16433:
[----:B------:R-:W-:Y:S05]  /*2a0c0*/  BSYNC.RECONVERGENT B0 ;  /* 0x0000000000007941 */ /* 0x000fea0003800200 */
.L_x_16431:
        /* <DEDUP_REMOVED lines=37> */
.L_x_16435:
        /* <DEDUP_REMOVED lines=18> */
.L_x_16436:
[----:B------:R-:W-:Y:S05]  /*2a440*/  BSYNC.RECONVERGENT B0 ;  /* 0x0000000000007941 */ /* 0x000fea0003800200 */
.L_x_16434:
        /* <DEDUP_REMOVED lines=36> */
.L_x_16438:
        /* <DEDUP_REMOVED lines=16> */
.L_x_16439:
[----:B------:R-:W-:Y:S05]  /*2a790*/  BSYNC.RECONVERGENT B0 ;  /* 0x0000000000007941 */ /* 0x000fea0003800200 */
.L_x_16437:
        /* <DEDUP_REMOVED lines=32> */
.L_x_16441:
[----:B------:R-:W-:Y:S02]  /*2a9a0*/  MOV R8, R6 ;  /* 0x0000000600087202 */ /* 0x000fe40000000f00 */
[----:B------:R-:W-:Y:S02]  /*2a9b0*/  MOV R10, R7 ;  /* 0x00000007000a7202 */ /* 0x000fe40000000f00 */
[----:B------:R-:W-:-:S07]  /*2a9c0*/  MOV R9, 0x2a9e0 ;  /* 0x0002a9e000097802 */ /* 0x000fce0000000f00 */
[----:B------:R-:W-:Y:S05]  /*2a9d0*/  CALL.REL.NOINC `($__internal_9_$__cuda_sm20_rem_u64) ;  /* 0x0000013400847944 */ /* 0x000fea0003c00000 */
[----:B------:R-:W-:Y:S01]  /*2a9e0*/  IMAD.MOV.U32 R4, RZ, RZ, R0 ;  /* 0x000000ffff047224 */ /* 0x000fe200078e0000 */
[----:B------:R-:W-:-:S07]  /*2a9f0*/  MOV R5, R3 ;  /* 0x0000000300057202 */ /* 0x000fce0000000f00 */
.L_x_16442:
[----:B------:R-:W-:Y:S05]  /*2aa00*/  BSYNC.RECONVERGENT B0 ;  /* 0x0000000000007941 */ /* 0x000fea0003800200 */
.L_x_16440:
[----:B------:R-:W0:Y:S02]  /*2aa10*/  LDCU.64 UR4, c[0x0][0x730] ;  /* 0x0000e600ff0477ac */ /* 0x000e240008000a00 */
[----:B0-----:R-:W-:Y:S02]  /*2aa20*/  IMAD R3, R5, UR4, RZ ;  /* 0x0000000405037c24 */ /* 0x001fe4000f8e02ff */
[----:B------:R-:W-:-:S04]  /*2aa30*/  IMAD.WIDE.U32 R20, R4, UR4, R20 ;  /* 0x0000000404147c25 */ /* 0x000fc8000f8e0014 */
[----:B------:R-:W-:-:S05]  /*2aa40*/  IMAD R3, R4, UR5, R3 ;  /* 0x0000000504037c24 */ /* 0x000fca000f8e0203 */
[----:B------:R-:W-:-:S07]  /*2aa50*/  IADD3 R21, PT, PT, R21, R3, RZ ;  /* 0x0000000315157210 */ /* 0x000fce0007ffe0ff */
.L_x_16370:
[----:B------:R-:W0:Y:S02]  /*2aa60*/  LDCU.64 UR4, c[0x0][0x738] ;  /* 0x0000e700ff0477ac */ /* 0x000e240008000a00 */
[----:B0-----:R-:W-:-:S04]  /*2aa70*/  LEA R4, P0, R20, UR4, 0x4 ;  /* 0x0000000414047c11 */ /* 0x001fc8000f8020ff */
[----:B------:R-:W-:Y:S01]  /*2aa80*/  LEA.HI.X R5, R20, UR5, R21, 0x4, P0 ;  /* 0x0000000514057c11 */ /* 0x000fe200080f2415 */
[----:B------:R-:W0:Y:S05]  /*2aa90*/  LDCU.64 UR4, c[0x0][0x580] ;  /* 0x0000b000ff0477ac */ /* 0x000e2a0008000a00 */
[----:B------:R-:W2:Y:S01]  /*2aaa0*/  LDG.E.128 R4, desc[UR36][R4.64] ;  /* 0x0000002404047981 */ /* 0x000ea2000c1e1d00 */
[----:B------:R-:W-:Y:S02]  /*2aab0*/  IADD3 R16, PT, PT, R16, 0x80, RZ ;  /* 0x0000008010107810 */ /* 0x000fe40007ffe0ff */
[----:B0-----:R-:W-:-:S05]  /*2aac0*/  IADD3 R8, P0, PT, R17, UR4, RZ ;  /* 0x0000000411087c10 */ /* 0x001fca000ff1e0ff */
[----:B------:R-:W-:-:S05]  /*2aad0*/  IMAD.X R9, RZ, RZ, UR5, P0 ;  /* 0x00000005ff097e24 */ /* 0x000fca00080e06ff */
[----:B--2---:R1:W-:Y:S03]  /*2aae0*/  STG.E.128 desc[UR36][R8.64], R4 ;  /* 0x0000000408007986 */ /* 0x0043e6000c101d24 */
.L_x_16363:
[----:B------:R-:W-:Y:S05]  /*2aaf0*/  BSYNC.RECONVERGENT B6 ;  /* 0x0000000000067941 */ /* 0x000fea0003800200 */
.L_x_16362:
        /* <DEDUP_REMOVED lines=303> */
.L_x_16445:
        /* <DEDUP_REMOVED lines=29> */
.L_x_16447:
[----:B------:R-:W-:Y:S05]  /*2bfc0*/  BSYNC.RECONVERGENT B7 ;  /* 0x0000000000077941 */ /* 0x000fea0003800200 */
.L_x_16446:
        /* <DEDUP_REMOVED lines=36> */
.L_x_16449:
        /* <DEDUP_REMOVED lines=17> */
.L_x_16450:
[----:B------:R-:W-:Y:S05]  /*2c320*/  BSYNC.RECONVERGENT B0 ;  /* 0x0000000000007941 */ /* 0x000fea0003800200 */
.L_x_16448:
        /* <DEDUP_REMOVED lines=37> */
.L_x_16453:
        /* <DEDUP_REMOVED lines=18> */
.L_x_16454:
[----:B------:R-:W-:Y:S05]  /*2c6a0*/  BSYNC.RECONVERGENT B0 ;  /* 0x0000000000007941 */ /* 0x000fea0003800200 */
.L_x_16452:
        /* <DEDUP_REMOVED lines=37> */
.L_x_16456:
        /* <DEDUP_REMOVED lines=18> */
.L_x_16457:
[----:B------:R-:W-:Y:S05]  /*2ca20*/  BSYNC.RECONVERGENT B0 ;  /* 0x0000000000007941 */ /* 0x000fea0003800200 */
.L_x_16455:
        /* <DEDUP_REMOVED lines=37> */
.L_x_16459:
        /* <DEDUP_REMOVED lines=18> */
.L_x_16460:
[----:B------:R-:W-:Y:S05]  /*2cda0*/  BSYNC.RECONVERGENT B0 ;  /* 0x0000000000007941 */ /* 0x000fea0003800200 */
.L_x_16458:
        /* <DEDUP_REMOVED lines=37> */
.L_x_16462:
        /* <DEDUP_REMOVED lines=18> */
.L_x_16463:
[----:B------:R-:W-:Y:S05]  /*2d120*/  BSYNC.RECONVERGENT B0 ;  /* 0x0000000000007941 */ /* 0x000fea0003800200 */
.L_x_16461:
        /* <DEDUP_REMOVED lines=37> */
.L_x_16465:
        /* <DEDUP_REMOVED lines=18> */
.L_x_16466:
[----:B------:R-:W-:Y:S05]  /*2d4a0*/  BSYNC.RECONVERGENT B0 ;  /* 0x0000000000007941 */ /* 0x000fea0003800200 */
.L_x_16464:
        /* <DEDUP_REMOVED lines=37> */
.L_x_16468:
        /* <DEDUP_REMOVED lines=18> */
.L_x_16469:
[----:B------:R-:W-:Y:S05]  /*2d820*/  BSYNC.RECONVERGENT B0 ;  /* 0x0000000000007941 */ /* 0x000fea0003800200 */
.L_x_16467:
        /* <DEDUP_REMOVED lines=37> */
.L_x_16471:
        /* <DEDUP_REMOVED lines=18> */
.L_x_16472:
[----:B------:R-:W-:Y:S05]  /*2dba0*/  BSYNC.RECONVERGENT B0 ;  /* 0x0000000000007941 */ /* 0x000fea0003800200 */
.L_x_16470:
        /* <DEDUP_REMOVED lines=37> */
.L_x_16474:
        /* <DEDUP_REMOVED lines=18> */
.L_x_16475:
[----:B------:R-:W-:Y:S05]  /*2df20*/  BSYNC.RECONVERGENT B0 ;  /* 0x0000000000007941 */ /* 0x000fea0003800200 */
.L_x_16473:
        /* <DEDUP_REMOVED lines=37> */
.L_x_16477:
        /* <DEDUP_REMOVED lines=18> */
.L_x_16478:
[----:B------:R-:W-:Y:S05]  /*2e2a0*/  BSYNC.RECONVERGENT B0 ;  /* 0x0000000000007941 */ /* 0x000fea0003800200 */
.L_x_16476:
        /* <DEDUP_REMOVED lines=37> */
.L_x_16480:
        /* <DEDUP_REMOVED lines=18> */
.L_x_16481:
[----:B------:R-:W-:Y:S05]  /*2e620*/  BSYNC.RECONVERGENT B0 ;  /* 0x0000000000007941 */ /* 0x000fea0003800200 */
.L_x_16479:
        /* <DEDUP_REMOVED lines=37> */
.L_x_16483:
        /* <DEDUP_REMOVED lines=18> */
.L_x_16484:
[----:B------:R-:W-:Y:S05]  /*2e9a0*/  BSYNC.RECONVERGENT B0 ;  /* 0x0000000000007941 */ /* 0x000fea0003800200 */
.L_x_16482:
        /* <DEDUP_REMOVED lines=37> */
.L_x_16486:
        /* <DEDUP_REMOVED lines=18> */
.L_x_16487:
[----:B------:R-:W-:Y:S05]  /*2ed20*/  BSYNC.RECONVERGENT B0 ;  /* 0x0000000000007941 */ /* 0x000fea0003800200 */
.L_x_16485:
        /* <DEDUP_REMOVED lines=37> */
.L_x_16489:
        /* <DEDUP_REMOVED lines=18> */
.L_x_16490:
[----:B------:R-:W-:Y:S05]  /*2f0a0*/  BSYNC.RECONVERGENT B0 ;  /* 0x0000000000007941 */ /* 0x000fea0003800200 */
.L_x_16488:
        /* <DEDUP_REMOVED lines=37> */
.L_x_16492:
        /* <DEDUP_REMOVED lines=18> */
.L_x_16493:
[----:B------:R-:W-:Y:S05]  /*2f420*/  BSYNC.RECONVERGENT B0 ;  /* 0x0000000000007941 */ /* 0x000fea0003800200 */
.L_x_16491:
        /* <DEDUP_REMOVED lines=37> */
.L_x_16495:
        /* <DEDUP_REMOVED lines=18> */
.L_x_16496:
[----:B------:R-:W-:Y:S05]  /*2f7a0*/  BSYNC.RECONVERGENT B0 ;  /* 0x0000000000007941 */ /* 0x000fea0003800200 */
.L_x_16494:
        /* <DEDUP_REMOVED lines=37> */
.L_x_16498:
        /* <DEDUP_REMOVED lines=18> */
.L_x_16499:
[----:B------:R-:W-:Y:S05]  /*2fb20*/  BSYNC.RECONVERGENT B0 ;  /* 0x0000000000007941 */ /* 0x000fea0003800200 */
.L_x_16497:
        /* <DEDUP_REMOVED lines=37> */
.L_x_16501:
        /* <DEDUP_REMOVED lines=18> */
.L_x_16502:
[----:B------:R-:W-:Y:S05]  /*2fea0*/  BSYNC.RECONVERGENT B0 ;  /* 0x0000000000007941 */ /* 0x000fea0003800200 */
.L_x_16500:
        /* <DEDUP_REMOVED lines=37> */
.L_x_16504:
        /* <DEDUP_REMOVED lines=18> */
.L_x_16505:
[----:B------:R-:W-:Y:S05]  /*30220*/  BSYNC.RECONVERGENT B0 ;  /* 0x0000000000007941 */ /* 0x000fea0003800200 */
.L_x_16503:
        /* <DEDUP_REMOVED lines=37> */
.L_x_16507:
        /* <DEDUP_REMOVED lines=18> */
.L_x_16508:
[----:B------:R-:W-:Y:S05]  /*305a0*/  BSYNC.RECONVERGENT B0 ;  /* 0x0000000000007941 */ /* 0x000fea0003800200 */
.L_x_16506:
        /* <DEDUP_REMOVED lines=37> */
.L_x_16510:
        /* <DEDUP_REMOVED lines=18> */
.L_x_16511:
[----:B------:R-:W-:Y:S05]  /*30920*/  BSYNC.RECONVERGENT B0 ;  /* 0x0000000000007941 */ /* 0x000fea0003800200 */
.L_x_16509:
        /* <DEDUP_REMOVED lines=37> */
.L_x_16513:
        /* <DEDUP_REMOVED lines=18> */
.L_x_16514:
[----:B------:R-:W-:Y:S05]  /*30ca0*/  BSYNC.RECONVERGENT B0 ;  /* 0x0000000000007941 */ /* 0x000fea0003800200 */
.L_x_16512:
        /* <DEDUP_REMOVED lines=37> */
.L_x_16516:
        /* <DEDUP_REMOVED lines=18> */
.L_x_16517:
[----:B------:R-:W-:Y:S05]  /*31020*/  BSYNC.RECONVERGENT B0 ;  /* 0x0000000000007941 */ /* 0x000fea0003800200 */
.L_x_16515:
        /* <DEDUP_REMOVED lines=36> */
.L_x_16519:
        /* <DEDUP_REMOVED lines=16> */
.L_x_16520:
[----:B------:R-:W-:Y:S05]  /*31370*/  BSYNC.RECONVERGENT B0 ;  /* 0x0000000000007941 */ /* 0x000fea0003800200 */
.L_x_16518:
        /* <DEDUP_REMOVED lines=32> */
.L_x_16522:
[----:B------:R-:W-:Y:S01]  /*31580*/  IMAD.MOV.U32 R8, RZ, RZ, R6 ;  /* 0x000000ffff087224 */ /* 0x000fe200078e0006 */
[----:B------:R-:W-:Y:S02]  /*31590*/  MOV R10, R7 ;  /* 0x00000007000a7202 */ /* 0x000fe40000000f00 */
[----:B------:R-:W-:-:S07]  /*315a0*/  MOV R9, 0x315c0 ;  /* 0x000315c000097802 */ /* 0x000fce0000000f00 */
[----:B------:R-:W-:Y:S05]  /*315b0*/  CALL.REL.NOINC `($__internal_9_$__cuda_sm20_rem_u64) ;  /* 0x000000c8008c7944 */ /* 0x000fea0003c00000 */
[----:B------:R-:W-:Y:S01]  /*315c0*/  MOV R4, R0 ;  /* 0x0000000000047202 */ /* 0x000fe20000000f00 */
[----:B------:R-:W-:-:S07]  /*315d0*/  IMAD.MOV.U32 R5, RZ, RZ, R3 ;  /* 0x000000ffff057224 */ /* 0x000fce00078e0003 */
.L_x_16523:
[----:B------:R-:W-:Y:S05]  /*315e0*/  BSYNC.RECONVERGENT B0 ;  /* 0x0000000000007941 */ /* 0x000fea0003800200 */
.L_x_16521:
[----:B------:R-:W0:Y:S02]  /*315f0*/  LDCU.64 UR4, c[0x0][0x730] ;  /* 0x0000e600ff0477ac */ /* 0x000e240008000a00 */
[----:B0-----:R-:W-:Y:S02]  /*31600*/  IMAD R3, R5, UR4, RZ ;  /* 0x0000000405037c24 */ /* 0x001fe4000f8e02ff */
[----:B------:R-:W-:-:S04]  /*31610*/  IMAD.WIDE.U32 R20, R4, UR4, R20 ;  /* 0x0000000404147c25 */ /* 0x000fc8000f8e0014 */
[----:B------:R-:W-:-:S05]  /*31620*/  IMAD R3, R4, UR5, R3 ;  /* 0x0000000504037c24 */ /* 0x000fca000f8e0203 */
[----:B------:R-:W-:-:S07]  /*31630*/  IADD3 R21, PT, PT, R21, R3, RZ ;  /* 0x0000000315157210 */ /* 0x000fce0007ffe0ff */
.L_x_16451:
[----:B------:R-:W0:Y:S02]  /*31640*/  LDCU.64 UR4, c[0x0][0x738] ;  /* 0x0000e700ff0477ac */ /* 0x000e240008000a00 */
[----:B0-----:R-:W-:-:S04]  /*31650*/  LEA R4, P0, R20, UR4, 0x4 ;  /* 0x0000000414047c11 */ /* 0x001fc8000f8020ff */
[----:B------:R-:W-:Y:S01]  /*31660*/  LEA.HI.X R5, R20, UR5, R21, 0x4, P0 ;  /* 0x0000000514057c11 */ /* 0x000fe200080f2415 */
[----:B------:R-:W0:Y:S05]  /*31670*/  LDCU.64 UR4, c[0x0][0x580] ;  /* 0x0000b000ff0477ac */ /* 0x000e2a0008000a00 */
[----:B------:R-:W2:Y:S01]  /*31680*/  LDG.E.128 R4, desc[UR36][R4.64] ;  /* 0x0000002404047981 */ /* 0x000ea2000c1e1d00 */
[----:B------:R-:W-:Y:S01]  /*31690*/  VIADD R16, R16, 0x80 ;  /* 0x0000008010107836 */ /* 0x000fe20000000000 */
[----:B0-----:R-:W-:-:S04]  /*316a0*/  IADD3 R8, P0, PT, R17, UR4, RZ ;  /* 0x0000000411087c10 */ /* 0x001fc8000ff1e0ff */
[----:B------:R-:W-:-:S05]  /*316b0*/  IADD3.X R9, PT, PT, RZ, UR5, RZ, P0, !PT ;  /* 0x00000005ff097c10 */ /* 0x000fca00087fe4ff */
[----:B--2---:R2:W-:Y:S04]  /*316c0*/  STG.E.128 desc[UR36][R8.64], R4 ;  /* 0x0000000408007986 */ /* 0x0045e8000c101d24 */
.L_x_16444:
[----:B------:R-:W-:Y:S05]  /*316d0*/  BSYNC.RECONVERGENT B6 ;  /* 0x0000000000067941 */ /* 0x000fea0003800200 */
.L_x_16443:
        /* <DEDUP_REMOVED lines=302> */
.L_x_16524:
        /* <DEDUP_REMOVED lines=31> */
.L_x_16526:
[----:B------:R-:W-:Y:S05]  /*32bb0*/  BSYNC.RECONVERGENT B6 ;  /* 0x0000000000067941 */ /* 0x000fea0003800200 */
.L_x_16525:
        /* <DEDUP_REMOVED lines=37> */
.L_x_16528:
        /* <DEDUP_REMOVED lines=17> */
.L_x_16529:
[----:B------:R-:W-:Y:S05]  /*32f20*/  BSYNC.RECONVERGENT B0 ;  /* 0x0000000000007941 */ /* 0x000fea0003800200 */
.L_x_16527:
        /* <DEDUP_REMOVED lines=37> */
.L_x_16532:
        /* <DEDUP_REMOVED lines=18> */
.L_x_16533:
[----:B------:R-:W-:Y:S05]  /*332a0*/  BSYNC.RECONVERGENT B0 ;  /* 0x0000000000007941 */ /* 0x000fea0003800200 */
.L_x_16531:
        /* <DEDUP_REMOVED lines=38> */
.L_x_16535:
        /* <DEDUP_REMOVED lines=18> */
.L_x_16536:
[----:B------:R-:W-:Y:S05]  /*33630*/  BSYNC.RECONVERGENT B0 ;  /* 0x0000000000007941 */ /* 0x000fea0003800200 */
.L_x_16534:
        /* <DEDUP_REMOVED lines=38> */
.L_x_16538:
        /* <DEDUP_REMOVED lines=18> */
.L_x_16539:
[----:B------:R-:W-:Y:S05]  /*339c0*/  BSYNC.RECONVERGENT B0 ;  /* 0x0000000000007941 */ /* 0x000fea0003800200 */
.L_x_16537:
        /* <DEDUP_REMOVED lines=38> */
.L_x_16541:
        /* <DEDUP_REMOVED lines=18> */
.L_x_16542:
[----:B------:R-:W-:Y:S05]  /*33d50*/  BSYNC.RECONVERGENT B0 ;  /* 0x0000000000007941 */ /* 0x000fea0003800200 */
.L_x_16540:
        /* <DEDUP_REMOVED lines=38> */
.L_x_16544:
        /* <DEDUP_REMOVED lines=18> */
.L_x_16545:
[----:B------:R-:W-:Y:S05]  /*340e0*/  BSYNC.RECONVERGENT B0 ;  /* 0x0000000000007941 */ /* 0x000fea0003800200 */
.L_x_16543:
        /* <DEDUP_REMOVED lines=38> */
.L_x_16547:
        /* <DEDUP_REMOVED lines=18> */
.L_x_16548:
[----:B------:R-:W-:Y:S05]  /*34470*/  BSYNC.RECONVERGENT B0 ;  /* 0x0000000000007941 */ /* 0x000fea0003800200 */
.L_x_16546:
        /* <DEDUP_REMOVED lines=38> */
.L_x_16550:
        /* <DEDUP_REMOVED lines=18> */
.L_x_16551:
[----:B------:R-:W-:Y:S05]  /*34800*/  BSYNC.RECONVERGENT B0 ;  /* 0x0000000000007941 */ /* 0x000fea0003800200 */
.L_x_16549:
        /* <DEDUP_REMOVED lines=38> */
.L_x_16553:
        /* <DEDUP_REMOVED lines=18> */
.L_x_16554:
[----:B------:R-:W-:Y:S05]  /*34b90*/  BSYNC.RECONVERGENT B0 ;  /* 0x0000000000007941 */ /* 0x000fea0003800200 */
.L_x_16552:
        /* <DEDUP_REMOVED lines=38> */
.L_x_16556:
        /* <DEDUP_REMOVED lines=18> */
.L_x_16557:
[----:B------:R-:W-:Y:S05]  /*34f20*/  BSYNC.RECONVERGENT B0 ;  /* 0x0000000000007941 */ /* 0x000fea0003800200 */
.L_x_16555:
        /* <DEDUP_REMOVED lines=38> */
.L_x_16559:
        /* <DEDUP_REMOVED lines=18> */
.L_x_16560:
[----:B------:R-:W-:Y:S05]  /*352b0*/  BSYNC.RECONVERGENT B0 ;  /* 0x0000000000007941 */ /* 0x000fea0003800200 */
.L_x_16558:
        /* <DEDUP_REMOVED lines=38> */
.L_x_16562:
        /* <DEDUP_REMOVED lines=18> */
.L_x_16563:
[----:B------:R-:W-:Y:S05]  /*35640*/  BSYNC.RECONVERGENT B0 ;  /* 0x0000000000007941 */ /* 0x000fea0003800200 */
.L_x_16561:
        /* <DEDUP_REMOVED lines=38> */
.L_x_16565:
        /* <DEDUP_REMOVED lines=18> */
.L_x_16566:
[----:B------:R-:W-:Y:S05]  /*359d0*/  BSYNC.RECONVERGENT B0 ;  /* 0x0000000000007941 */ /* 0x000fea0003800200 */
.L_x_16564:
        /* <DEDUP_REMOVED lines=38> */
.L_x_16568:
        /* <DEDUP_REMOVED lines=18> */
.L_x_16569:
[----:B------:R-:W-:Y:S05]  /*35d60*/  BSYNC.RECONVERGENT B0 ;  /* 0x0000000000007941 */ /* 0x000fea0003800200 */
.L_x_16567:
        /* <DEDUP_REMOVED lines=38> */
.L_x_16571:
        /* <DEDUP_REMOVED lines=18> */
.L_x_16572:
[----:B------:R-:W-:Y:S05]  /*360f0*/  BSYNC.RECONVERGENT B0 ;  /* 0x0000000000007941 */ /* 0x000fea0003800200 */
.L_x_16570:
        /* <DEDUP_REMOVED lines=38> */
.L_x_16574:
        /* <DEDUP_REMOVED lines=18> */
.L_x_16575:
[----:B------:R-:W-:Y:S05]  /*36480*/  BSYNC.RECONVERGENT B0 ;  /* 0x0000000000007941 */ /* 0x000fea0003800200 */
.L_x_16573:
        /* <DEDUP_REMOVED lines=38> */
.L_x_16577:
        /* <DEDUP_REMOVED lines=18> */
.L_x_16578:
[----:B------:R-:W-:Y:S05]  /*36810*/  BSYNC.RECONVERGENT B0 ;  /* 0x0000000000007941 */ /* 0x000fea0003800200 */
.L_x_16576:
        /* <DEDUP_REMOVED lines=38> */
.L_x_16580:
        /* <DEDUP_REMOVED lines=18> */
.L_x_16581:
[----:B------:R-:W-:Y:S05]  /*36ba0*/  BSYNC.RECONVERGENT B0 ;  /* 0x0000000000007941 */ /* 0x000fea0003800200 */
.L_x_16579:
        /* <DEDUP_REMOVED lines=38> */
.L_x_16583:
        /* <DEDUP_REMOVED lines=18> */
.L_x_16584:
[----:B------:R-:W-:Y:S05]  /*36f30*/  BSYNC.RECONVERGENT B0 ;  /* 0x0000000000007941 */ /* 0x000fea0003800200 */
.L_x_16582:
        /* <DEDUP_REMOVED lines=38> */
.L_x_16586:
        /* <DEDUP_REMOVED lines=18> */
.L_x_16587:
[----:B------:R-:W-:Y:S05]  /*372c0*/  BSYNC.RECONVERGENT B0 ;  /* 0x0000000000007941 */ /* 0x000fea0003800200 */
.L_x_16585:
        /* <DEDUP_REMOVED lines=38> */
.L_x_16589:
        /* <DEDUP_REMOVED lines=18> */
.L_x_16590:
[----:B------:R-:W-:Y:S05]  /*37650*/  BSYNC.RECONVERGENT B0 ;  /* 0x0000000000007941 */ /* 0x000fea0003800200 */
.L_x_16588:
        /* <DEDUP_REMOVED lines=38> */
.L_x_16592:
        /* <DEDUP_REMOVED lines=18> */
.L_x_16593:
[----:B------:R-:W-:Y:S05]  /*379e0*/  BSYNC.RECONVERGENT B0 ;  /* 0x0000000000007941 */ /* 0x000fea0003800200 */
.L_x_16591:
        /* <DEDUP_REMOVED lines=38> */
.L_x_16595:
        /* <DEDUP_REMOVED lines=18> */
.L_x_16596:
[----:B------:R-:W-:Y:S05]  /*37d70*/  BSYNC.RECONVERGENT B0 ;  /* 0x0000000000007941 */ /* 0x000fea0003800200 */
.L_x_16594:
        /* <DEDUP_REMOVED lines=37> */
.L_x_16598:
        /* <DEDUP_REMOVED lines=16> */
.L_x_16599:
[----:B------:R-:W-:Y:S05]  /*380d0*/  BSYNC.RECONVERGENT B0 ;  /* 0x0000000000007941 */ /* 0x000fea0003800200 */
.L_x_16597:
        /* <DEDUP_REMOVED lines=33> */
.L_x_16601:
[----:B------:R-:W-:Y:S01]  /*382f0*/  IMAD.MOV.U32 R8, RZ, RZ, R6 ;  /* 0x000000ffff087224 */ /* 0x000fe200078e0006 */
[----:B------:R-:W-:Y:S02]  /*38300*/  MOV R10, R7 ;  /* 0x00000007000a7202 */ /* 0x000fe40000000f00 */
[----:B------:R-:W-:-:S07]  /*38310*/  MOV R9, 0x38330 ;  /* 0x0003833000097802 */ /* 0x000fce0000000f00 */
[----:B------:R-:W-:Y:S05]  /*38320*/  CALL.REL.NOINC `($__internal_9_$__cuda_sm20_rem_u64) ;  /* 0x0000005c00307944 */ /* 0x000fea0003c00000 */
[----:B------:R-:W-:Y:S01]  /*38330*/  MOV R4, R0 ;  /* 0x0000000000047202 */ /* 0x000fe20000000f00 */
[----:B------:R-:W-:-:S07]  /*38340*/  IMAD.MOV.U32 R5, RZ, RZ, R3 ;  /* 0x000000ffff057224 */ /* 0x000fce00078e0003 */
.L_x_16602:
[----:B------:R-:W-:Y:S05]  /*38350*/  BSYNC.RECONVERGENT B0 ;  /* 0x0000000000007941 */ /* 0x000fea0003800200 */
.L_x_16600:
[----:B------:R-:W0:Y:S01]  /*38360*/  LDCU.64 UR4, c[0x0][0x730] ;  /* 0x0000e600ff0477ac */ /* 0x000e220008000a00 */
[----:B------:R-:W-:Y:S01]  /*38370*/  MOV R3, R21 ;  /* 0x0000001500037202 */ /* 0x000fe20000000f00 */
[----:B0-----:R-:W-:Y:S02]  /*38380*/  IMAD R5, R5, UR4, RZ ;  /* 0x0000000405057c24 */ /* 0x001fe4000f8e02ff */
[----:B------:R-:W-:-:S04]  /*38390*/  IMAD.WIDE.U32 R2, R4, UR4, R2 ;  /* 0x0000000404027c25 */ /* 0x000fc8000f8e0002 */
[----:B------:R-:W-:-:S05]  /*383a0*/  IMAD R5, R4, UR5, R5 ;  /* 0x0000000504057c24 */ /* 0x000fca000f8e0205 */
[----:B------:R-:W-:-:S07]  /*383b0*/  IADD3 R21, PT, PT, R3, R5, RZ ;  /* 0x0000000503157210 */ /* 0x000fce0007ffe0ff */
.L_x_16530:
[----:B------:R-:W0:Y:S02]  /*383c0*/  LDCU.64 UR4, c[0x0][0x738] ;  /* 0x0000e700ff0477ac */ /* 0x000e240008000a00 */
[----:B0-----:R-:W-:-:S04]  /*383d0*/  LEA R4, P0, R2, UR4, 0x4 ;  /* 0x0000000402047c11 */ /* 0x001fc8000f8020ff */
[----:B------:R-:W-:-:S06]  /*383e0*/  LEA.HI.X R5, R2, UR5, R21, 0x4, P0 ;  /* 0x0000000502057c11 */ /* 0x000fcc00080f2415 */
[----:B------:R-:W2:Y:S04]  /*383f0*/  LDG.E.128 R4, desc[UR36][R4.64] ;  /* 0x0000002404047981 */ /* 0x000ea8000c1e1d00 */
[----:B--2---:R-:W-:Y:S01]  /*38400*/  STG.E.128 desc[UR36][R16.64], R4 ;  /* 0x0000000410007986 */ /* 0x004fe2000c101d24 */
[----:B------:R-:W-:Y:S05]  /*38410*/  EXIT ;  /* 0x000000000000794d */ /* 0x000fea0003800000 */
.L_x_16261:
        /* <DEDUP_REMOVED lines=306> */
.L_x_16605:
        /* <DEDUP_REMOVED lines=29> */
.L_x_16607:
[----:B------:R-:W-:Y:S05]  /*39910*/  BSYNC.RECONVERGENT B7 ;  /* 0x0000000000077941 */ /* 0x000fea0003800200 */
.L_x_16606:
        /* <DEDUP_REMOVED lines=11> */
[----:B------:R-:W2:Y:S01]  /*399d0*/  LDG.E.128 R4, desc[UR36][R4.64] ;  /* 0x0000002404047981 */ /* 0x000ea2000c1e1d00 */
[----:B0-----:R-:W-:Y:S02]  /*399e0*/  IADD3 R2, P0, PT, R19, UR4, RZ ;  /* 0x0000000413027c10 */ /* 0x001fe4000ff1e0ff */
[----:B------:R-:W-:Y:S02]  /*399f0*/  IADD3 R16, PT, PT, R16, 0x80, RZ ;  /* 0x0000008010107810 */ /* 0x000fe40007ffe0ff */
[----:B------:R-:W-:-:S05]  /*39a00*/  IADD3.X R3, PT, PT, RZ, UR5, RZ, P0, !PT ;  /* 0x00000005ff037c10 */ /* 0x000fca00087fe4ff */
[----:B--2---:R0:W-:Y:S04]  /*39a10*/  STG.E.128 desc[UR36][R2.64], R4 ;  /* 0x0000000402007986 */ /* 0x0041e8000c101d24 */
.L_x_16604:
[----:B------:R-:W-:Y:S05]  /*39a20*/  BSYNC.RECONVERGENT B6 ;  /* 0x0000000000067941 */ /* 0x000fea0003800200 */
.L_x_16603:
        /* <DEDUP_REMOVED lines=303> */
.L_x_16610:
        /* <DEDUP_REMOVED lines=29> */
.L_x_16612:
[----:B------:R-:W-:Y:S05]  /*3aef0*/  BSYNC.RECONVERGENT B7 ;  /* 0x0000000000077941 */ /* 0x000fea0003800200 */
.L_x_16611:
        /* <DEDUP_REMOVED lines=11> */
[----:B------:R-:W2:Y:S01]  /*3afb0*/  LDG.E.128 R4, desc[UR36][R4.64] ;  /* 0x0000002404047981 */ /* 0x000ea2000c1e1d00 */
[----:B0-----:R-:W-:Y:S01]  /*3afc0*/  IADD3 R2, P0, PT, R19, UR4, RZ ;  /* 0x0000000413027c10 */ /* 0x001fe2000ff1e0ff */
[----:B------:R-:W-:-:S03]  /*3afd0*/  VIADD R16, R16, 0x80 ;  /* 0x0000008010107836 */ /* 0x000fc60000000000 */
[----:B------:R-:W-:-:S05]  /*3afe0*/  IADD3.X R3, PT, PT, RZ, UR5, RZ, P0, !PT ;  /* 0x00000005ff037c10 */ /* 0x000fca00087fe4ff */
[----:B--2---:R1:W-:Y:S04]  /*3aff0*/  STG.E.128 desc[UR36][R2.64], R4 ;  /* 0x0000000402007986 */ /* 0x0043e8000c101d24 */
.L_x_16609:
[----:B------:R-:W-:Y:S05]  /*3b000*/  BSYNC.RECONVERGENT B6 ;  /* 0x0000000000067941 */ /* 0x000fea0003800200 */
.L_x_16608:
        /* <DEDUP_REMOVED lines=303> */
.L_x_16615:
        /* <DEDUP_REMOVED lines=29> */
.L_x_16617:
[----:B------:R-:W-:Y:S05]  /*3c4d0*/  BSYNC.RECONVERGENT B7 ;  /* 0x0000000000077941 */ /* 0x000fea0003800200 */
.L_x_16616:
        /* <DEDUP_REMOVED lines=12> */
[----:B0-----:R-:W-:Y:S02]  /*3c5a0*/  IADD3 R2, P0, PT, R19, UR4, RZ ;  /* 0x0000000413027c10 */ /* 0x001fe4000ff1e0ff */
[----:B------:R-:W-:-:S03]  /*3c5b0*/  IADD3 R16, PT, PT, R16, 0x80, RZ ;  /* 0x0000008010107810 */ /* 0x000fc60007ffe0ff */
[----:B------:R-:W-:-:S05]  /*3c5c0*/  IMAD.X R3, RZ, RZ, UR5, P0 ;  /* 0x00000005ff037e24 */ /* 0x000fca00080e06ff */
[----:B--2---:R2:W-:Y:S03]  /*3c5d0*/  STG.E.128 desc[UR36][R2.64], R4 ;  /* 0x0000000402007986 */ /* 0x0045e6000c101d24 */
.L_x_16614:
[----:B------:R-:W-:Y:S05]  /*3c5e0*/  BSYNC.RECONVERGENT B6 ;  /* 0x0000000000067941 */ /* 0x000fea0003800200 */
.L_x_16613:
        /* <DEDUP_REMOVED lines=302> */
.L_x_16618:
        /* <DEDUP_REMOVED lines=31> */
.L_x_16620:
[----:B------:R-:W-:Y:S05]  /*3dac0*/  BSYNC.RECONVERGENT B6 ;  /* 0x0000000000067941 */ /* 0x000fea0003800200 */
.L_x_16619:
        /* <DEDUP_REMOVED lines=10> */
[----:B------:R-:W2:Y:S04]  /*3db70*/  LDG.E.128 R4, desc[UR36][R4.64] ;  /* 0x0000002404047981 */ /* 0x000ea8000c1e1d00 */
[----:B--2---:R-:W-:Y:S01]  /*3db80*/  STG.E.128 desc[UR36][R16.64], R4 ;  /* 0x0000000410007986 */ /* 0x004fe2000c101d24 */
[----:B------:R-:W-:Y:S05]  /*3db90*/  EXIT ;  /* 0x000000000000794d */ /* 0x000fea0003800000 */
        .weak           $__internal_8_$__cuda_sm20_div_u64
        .type           $__internal_8_$__cuda_sm20_div_u64,@function
        .size           $__internal_8_$__cuda_sm20_div_u64,($__internal_9_$__cuda_sm20_rem_u64 - $__internal_8_$__cuda_sm20_div_u64)
$__internal_8_$__cuda_sm20_div_u64:
        /* <DEDUP_REMOVED lines=68> */
[----:B------:R-:W-:Y:S05]  /*3dfe0*/  RET.REL.NODEC R4 `(_ZN2at6native24index_elementwise_kernelILi128ELi4EZNS0_20cuda_take_put_kernelIN3c107complexIdEElZZZZZNS0_11take_kernelERNS_14TensorIteratorERKNS_10TensorBaseEENKUlvE_clEvENKUlvE6_clEvENKUlvE_clEvENKUlvE0_clEvEUlRS5_lE_EEvS7_SA_RKT1_EUliE_EEvlSH_) ;  /* 0xfffffc2004047950 */ /* 0x000fea0003c3ffff */
        .weak           $__internal_9_$__cuda_sm20_rem_u64
        .type           $__internal_9_$__cuda_sm20_rem_u64,@function
        .size           $__internal_9_$__cuda_sm20_rem_u64,(.L_x_41790 - $__internal_9_$__cuda_sm20_rem_u64)
$__internal_9_$__cuda_sm20_rem_u64:
        /* <DEDUP_REMOVED lines=63> */
[----:B------:R-:W-:Y:S06]  /*3e3e0*/  RET.REL.NODEC R4 `(_ZN2at6native24index_elementwise_kernelILi128ELi4EZNS0_20cuda_take_put_kernelIN3c107complexIdEElZZZZZNS0_11take_kernelERNS_14TensorIteratorERKNS_10TensorBaseEENKUlvE_clEvENKUlvE6_clEvENKUlvE_clEvENKUlvE0_clEvEUlRS5_lE_EEvS7_SA_RKT1_EUliE_EEvlSH_) ;  /* 0xfffffc1c04047950 */ /* 0x000fec0003c3ffff */
.L_x_16621:
        /* <DEDUP_REMOVED lines=9> */
.L_x_41790:


//--------------------- .text._ZN2at6native24index_elementwise_kernelILi128ELi4EZNS0_20cuda_take_put_kernelIN3c107complexIdEEiZZZZZNS0_11take_kernelERNS_14TensorIteratorERKNS_10TensorBaseEENKUlvE_clEvENKUlvE6_clEvENKUlvE_clEvENKUlvE_clEvEUlRS5_iE_EEvS7_SA_RKT1_EUliE_EEvlSH_ --------------------------
	.section	.text._ZN2at6native24index_elementwise_kernelILi128ELi4EZNS0_20cuda_take_put_kernelIN3c107complexIdEEiZZZZZNS0_11take_kernelERNS_14TensorIteratorERKNS_10TensorBaseEENKUlvE_clEvENKUlvE6_clEvENKUlvE_clEvENKUlvE_clEvEUlRS5_iE_EEvS7_SA_RKT1_EUliE_EEvlSH_,"ax",@progbits
	.align	128
        .global         _ZN2at6native24index_elementwise_kernelILi128ELi4EZNS0_20cuda_take_put_kernelIN3c107complexIdEEiZZZZZNS0_11take_kernelERNS_14TensorIteratorERKNS_10TensorBaseEENKUlvE_clEvENKUlvE6_clEvENKUlvE_clEvENKUlvE_clEvEUlRS5_iE_EEvS7_SA_RKT1_EUliE_EEvlSH_
        .type           _ZN2at6native24index_elementwise_kernelILi128ELi4EZNS0_20cuda_take_put_kernelIN3c107complexIdEEiZZZZZNS0_11take_kernelERNS_14TensorIteratorERKNS_10TensorBaseEENKUlvE_clEvENKUlvE6_clEvENKUlvE_clEvENKUlvE_clEvEUlRS5_iE_EEvS7_SA_RKT1_EUliE_EEvlSH_,@function
        .size           _ZN2at6native24index_elementwise_kernelILi128ELi4EZNS0_20cuda_take_put_kernelIN3c107complexIdEEiZZZZZNS0_11take_kernelERNS_14TensorIteratorERKNS_10TensorBaseEENKUlvE_clEvENKUlvE6_clEvENKUlvE_clEvENKUlvE_clEvEUlRS5_iE_EEvS7_SA_RKT1_EUliE_EEvlSH_,(.L_x_41951 - _ZN2at6native24index_elementwise_kernelILi128ELi4EZNS0_20cuda_take_put_kernelIN3c107complexIdEEiZZZZZNS0_11take_kernelERNS_14TensorIteratorERKNS_10TensorBaseEENKUlvE_clEvENKUlvE6_clEvENKUlvE_clEvENKUlvE_clEvEUlRS5_iE_EEvS7_SA_RKT1_EUliE_EEvlSH_)
        .other          _ZN2at6native24index_elementwise_kernelILi128ELi4EZNS0_20cuda_take_put_kernelIN3c107complexIdEEiZZZZZNS0_11take_kernelERNS_14TensorIteratorERKNS_10TensorBaseEENKUlvE_clEvENKUlvE6_clEvENKUlvE_clEvENKUlvE_clEvEUlRS5_iE_EEvS7_SA_RKT1_EUliE_EEvlSH_,@"STO_CUDA_ENTRY STV_DEFAULT"
_ZN2at6native24index_elementwise_kernelILi128ELi4EZNS0_20cuda_take_put_kernelIN3c107complexIdEEiZZZZZNS0_11take_kernelERNS_14TensorIteratorERKNS_10TensorBaseEENKUlvE_clEvENKUlvE6_clEvENKUlvE_clEvENKUlvE_clEvEUlRS5_iE_EEvS7_SA_RKT1_EUliE_EEvlSH_:
.text._ZN2at6native24index_elementwise_kernelILi128ELi4EZNS0_20cuda_take_put_kernelIN3c107complexIdEEiZZZZZNS0_11take_kernelERNS_14TensorIteratorERKNS_10TensorBaseEENKUlvE_clEvENKUlvE6_clEvENKUlvE_clEvENKUlvE_clEvEUlRS5_iE_EEvS7_SA_RKT1_EUliE_EEvlSH_:
        /* <DEDUP_REMOVED lines=46> */
.L_x_16627:
[----:B------:R-:W0:Y:S02]  /*02e0*/  LDC.64 R2, c[0x0][0x730] ;  /* 0x0001cc00ff027b82 */ /* 0x000e240000000a00 */
[----:B0-----:R-:W2:Y:S06]  /*02f0*/  LDG.E.128 R4, desc[UR36][R2.64] ;  /* 0x0000002402047981 */ /* 0x001eac000c1e1d00 */
[----:B------:R-:W2:Y:S01]  /*0300*/  LDC.64 R8, c[0x0][0x580] ;  /* 0x00016000ff087b82 */ /* 0x000ea20000000a00 */
[----:B------:R-:W-:Y:S01]  /*0310*/  IADD3 R23, PT, PT, R23, 0x80, RZ ;  /* 0x0000008017177810 */ /* 0x000fe20007ffe0ff */
[----:B--2---:R0:W-:Y:S06]  /*0320*/  STG.E.128 desc[UR36][R8.64], R4 ;  /* 0x0000000408007986 */ /* 0x0041ec000c101d24 */
.L_x_16626:
[----:B------:R-:W-:Y:S05]  /*0330*/  BSYNC.RECONVERGENT B6 ;  /* 0x0000000000067941 */ /* 0x000fea0003800200 */
.L_x_16625:
        /* <DEDUP_REMOVED lines=25> */
[----:B---3--:R-:W-:-:S02]  /*04d0*/  MOV R6, UR6 ;  /* 0x0000000600067c02 */ /* 0x008fc40008000f00 */
[----:B------:R-:W-:Y:S01]  /*04e0*/  MOV R7, UR7 ;  /* 0x0000000700077c02 */ /* 0x000fe20008000f00 */
[----:B----4-:R-:W-:Y:S01]  /*04f0*/  IMAD.U32 R10, RZ, RZ, UR8 ;  /* 0x00000008ff0a7e24 */ /* 0x010fe2000f8e00ff */
[----:B0-----:R-:W-:-:S07]  /*0500*/  MOV R11, UR9 ;  /* 0x00000009000b7c02 */ /* 0x001fce0008000f00 */
[----:B------:R-:W-:-:S07]  /*0510*/  LEPC R20, `(.L_x_16630) ;  /* 0x000000001014794e */ /* 0x000fce0000000000 */
[----:B--2---:R-:W-:Y:S05]  /*0520*/  CALL.ABS.NOINC R2 ;  /* 0x0000000002007343 */ /* 0x004fea0003c00000 */
.L_x_16630:
[----:B0-----:R-:W0:Y:S02]  /*0530*/  LDC.64 R4, c[0x0][0x730] ;  /* 0x0001cc00ff047b82 */ /* 0x001e240000000a00 */
[----:B0-----:R-:W2:Y:S06]  /*0540*/  LDG.E.128 R4, desc[UR36][R4.64] ;  /* 0x0000002404047981 */ /* 0x001eac000c1e1d00 */
[----:B------:R-:W2:Y:S01]  /*0550*/  LDC.64 R2, c[0x0][0x580] ;  /* 0x00016000ff027b82 */ /* 0x000ea20000000a00 */
[----:B------:R-:W-:Y:S01]  /*0560*/  IADD3 R23, PT, PT, R23, 0x80, RZ ;  /* 0x0000008017177810 */ /* 0x000fe20007ffe0ff */
[----:B--2---:R1:W-:Y:S06]  /*0570*/  STG.E.128 desc[UR36][R2.64], R4 ;  /* 0x0000000402007986 */ /* 0x0043ec000c101d24 */
.L_x_16629:
[----:B------:R-:W-:Y:S05]  /*0580*/  BSYNC.RECONVERGENT B6 ;  /* 0x0000000000067941 */ /* 0x000fea0003800200 */
.L_x_16628:
        /* <DEDUP_REMOVED lines=17> */
[----:B------:R-:W-:Y:S02]  /*06a0*/  HFMA2 R12, -RZ, RZ, 0, 5.9604644775390625e-08 ;  /* 0x00000001ff0c7431 */ /* 0x000fe400000001ff */
[----:B0-----:R-:W-:Y:S01]  /*06b0*/  IMAD.MOV.U32 R8, RZ, RZ, 0x153 ;  /* 0x00000153ff087424 */ /* 0x001fe200078e00ff */
[----:B------:R0:W2:Y:S01]  /*06c0*/  LDC.64 R2, c[0x4][R0] ;  /* 0x0100000000027b82 */ /* 0x0000a20000000a00 */
[----:B------:R-:W3:Y:S01]  /*06d0*/  LDCU.64 UR6, c[0x4][0x4c0] ;  /* 0x01009800ff0677ac */ /* 0x000ee20008000a00 */
[----:B------:R-:W-:Y:S01]  /*06e0*/  MOV R13, RZ ;  /* 0x000000ff000d7202 */ /* 0x000fe20000000f00 */
[----:B------:R-:W4:Y:S01]  /*06f0*/  LDCU.64 UR8, c[0x4][0x2c8] ;  /* 0x01005900ff0877ac */ /* 0x000f220008000a00 */
[----:B-1----:R-:W-:Y:S01]  /*0700*/  IMAD.U32 R4, RZ, RZ, UR4 ;  /* 0x00000004ff047e24 */ /* 0x002fe2000f8e00ff */
[----:B------:R-:W-:-:S02]  /*0710*/  MOV R5, UR5 ;  /* 0x0000000500057c02 */ /* 0x000fc40008000f00 */
[----:B---3--:R-:W-:Y:S01]  /*0720*/  MOV R6, UR6 ;  /* 0x0000000600067c02 */ /* 0x008fe20008000f00 */
[----:B------:R-:W-:Y:S01]  /*0730*/  IMAD.U32 R7, RZ, RZ, UR7 ;  /* 0x00000007ff077e24 */ /* 0x000fe2000f8e00ff */
[----:B----4-:R-:W-:Y:S02]  /*0740*/  MOV R10, UR8 ;  /* 0x00000008000a7c02 */ /* 0x010fe40008000f00 */
[----:B0-----:R-:W-:-:S07]  /*0750*/  MOV R11, UR9 ;  /* 0x00000009000b7c02 */ /* 0x001fce0008000f00 */
[----:B------:R-:W-:-:S07]  /*0760*/  LEPC R20, `(.L_x_16633) ;  /* 0x000000001014794e */ /* 0x000fce0000000000 */
[----:B--2---:R-:W-:Y:S05]  /*0770*/  CALL.ABS.NOINC R2 ;  /* 0x0000000002007343 */ /* 0x004fea0003c00000 */
.L_x_16633:
[----:B0-----:R-:W0:Y:S02]  /*0780*/  LDC.64 R4, c[0x0][0x730] ;  /* 0x0001cc00ff047b82 */ /* 0x001e240000000a00 */
[----:B0-----:R-:W2:Y:S06]  /*0790*/  LDG.E.128 R4, desc[UR36][R4.64] ;  /* 0x0000002404047981 */ /* 0x001eac000c1e1d00 */
[----:B------:R-:W2:Y:S01]  /*07a0*/  LDC.64 R2, c[0x0][0x580] ;  /* 0x00016000ff027b82 */ /* 0x000ea20000000a00 */
[----:B------:R-:W-:Y:S01]  /*07b0*/  VIADD R23, R23, 0x80 ;  /* 0x0000008017177836 */ /* 0x000fe20000000000 */
[----:B--2---:R2:W-:Y:S06]  /*07c0*/  STG.E.128 desc[UR36][R2.64], R4 ;  /* 0x0000000402007986 */ /* 0x0045ec000c101d24 */
.L_x_16632:
[----:B------:R-:W-:Y:S05]  /*07d0*/  BSYNC.RECONVERGENT B6 ;  /* 0x0000000000067941 */ /* 0x000fea0003800200 */
.L_x_16631:
        /* <DEDUP_REMOVED lines=16> */
[----:B0-----:R-:W-:Y:S01]  /*08e0*/  HFMA2 R8, -RZ, RZ, 0, 2.0205974578857421875e-05 ;  /* 0x00000153ff087431 */ /* 0x001fe200000001ff */
[----:B------:R-:W-:Y:S01]  /*08f0*/  MOV R12, 0x1 ;  /* 0x00000001000c7802 */ /* 0x000fe20000000f00 */
[----:B------:R0:W2:Y:S01]  /*0900*/  LDC.64 R2, c[0x4][R0] ;  /* 0x0100000000027b82 */ /* 0x0000a20000000a00 */
[----:B------:R-:W3:Y:S01]  /*0910*/  LDCU.64 UR6, c[0x4][0x4c0] ;  /* 0x01009800ff0677ac */ /* 0x000ee20008000a00 */
[----:B------:R-:W-:Y:S01]  /*0920*/  IMAD.MOV.U32 R13, RZ, RZ, RZ ;  /* 0x000000ffff0d7224 */ /* 0x000fe200078e00ff */
[----:B------:R-:W4:Y:S01]  /*0930*/  LDCU.64 UR8, c[0x4][0x2c8] ;  /* 0x01005900ff0877ac */ /* 0x000f220008000a00 */
[----:B-1----:R-:W-:Y:S02]  /*0940*/  MOV R4, UR4 ;  /* 0x0000000400047c02 */ /* 0x002fe40008000f00 */
[----:B------:R-:W-:Y:S01]  /*0950*/  MOV R5, UR5 ;  /* 0x0000000500057c02 */ /* 0x000fe20008000f00 */
[----:B---3--:R-:W-:Y:S01]  /*0960*/  IMAD.U32 R6, RZ, RZ, UR6 ;  /* 0x00000006ff067e24 */ /* 0x008fe2000f8e00ff */
[----:B------:R-:W-:-:S02]  /*0970*/  MOV R7, UR7 ;  /* 0x0000000700077c02 */ /* 0x000fc40008000f00 */
[----:B----4-:R-:W-:Y:S01]  /*0980*/  MOV R10, UR8 ;  /* 0x00000008000a7c02 */ /* 0x010fe20008000f00 */
[----:B0-----:R-:W-:-:S07]  /*0990*/  IMAD.U32 R11, RZ, RZ, UR9 ;  /* 0x00000009ff0b7e24 */ /* 0x001fce000f8e00ff */
[----:B------:R-:W-:-:S07]  /*09a0*/  LEPC R20, `(.L_x_16634) ;  /* 0x000000001014794e */ /* 0x000fce0000000000 */
[----:B--2---:R-:W-:Y:S05]  /*09b0*/  CALL.ABS.NOINC R2 ;  /* 0x0000000002007343 */ /* 0x004fea0003c00000 */
.L_x_16634:
[----:B0-----:R-:W0:Y:S02]  /*09c0*/  LDC.64 R4, c[0x0][0x730] ;  /* 0x0001cc00ff047b82 */ /* 0x001e240000000a00 */
[----:B0-----:R-:W2:Y:S06]  /*09d0*/  LDG.E.128 R4, desc[UR36][R4.64] ;  /* 0x0000002404047981 */ /* 0x001eac000c1e1d00 */
[----:B------:R-:W2:Y:S02]  /*09e0*/  LDC.64 R2, c[0x0][0x580] ;  /* 0x00016000ff027b82 */ /* 0x000ea40000000a00 */
[----:B--2---:R-:W-:Y:S01]  /*09f0*/  STG.E.128 desc[UR36][R2.64], R4 ;  /* 0x0000000402007986 */ /* 0x004fe2000c101d24 */
[----:B------:R-:W-:Y:S05]  /*0a00*/  EXIT ;  /* 0x000000000000794d */ /* 0x000fea0003800000 */
.L_x_16624:
        /* <DEDUP_REMOVED lines=34> */
.L_x_16637:
        /* <DEDUP_REMOVED lines=276> */
.L_x_16638:
[----:B------:R-:W0:Y:S02]  /*1d70*/  LDC.64 R4, c[0x0][0x730] ;  /* 0x0001cc00ff047b82 */ /* 0x000e240000000a00 */
[----:B0-----:R-:W-:-:S06]  /*1d80*/  IMAD.WIDE R4, R0, 0x10, R4 ;  /* 0x0000001000047825 */ /* 0x001fcc00078e0204 */
[----:B------:R-:W2:Y:S01]  /*1d90*/  LDG.E.128 R4, desc[UR36][R4.64] ;  /* 0x0000002404047981 */ /* 0x000ea2000c1e1d00 */
[----:B------:R-:W2:Y:S01]  /*1da0*/  LDC.64 R8, c[0x0][0x580] ;  /* 0x00016000ff087b82 */ /* 0x000ea20000000a00 */
[----:B------:R-:W-:Y:S02]  /*1db0*/  VIADD R23, R23, 0x80 ;  /* 0x0000008017177836 */ /* 0x000fe40000000000 */
[----:B--2---:R0:W-:Y:S05]  /*1dc0*/  STG.E.128 desc[UR36][R8.64], R4 ;  /* 0x0000000408007986 */ /* 0x0041ea000c101d24 */
.L_x_16636:
[----:B------:R-:W-:Y:S05]  /*1dd0*/  BSYNC.RECONVERGENT B6 ;  /* 0x0000000000067941 */ /* 0x000fea0003800200 */
.L_x_16635:
        /* <DEDUP_REMOVED lines=17> */
[----:B0-----:R-:W-:Y:S01]  /*1ef0*/  HFMA2 R8, -RZ, RZ, 0, 2.0205974578857421875e-05 ;  /* 0x00000153ff087431 */ /* 0x001fe200000001ff */
[----:B------:R-:W-:Y:S01]  /*1f00*/  MOV R12, 0x1 ;  /* 0x00000001000c7802 */ /* 0x000fe20000000f00 */
[----:B------:R-:W-:Y:S01]  /*1f10*/  IMAD.MOV.U32 R13, RZ, RZ, RZ ;  /* 0x000000ffff0d7224 */ /* 0x000fe200078e00ff */
[----:B------:R-:W0:Y:S01]  /*1f20*/  LDCU.64 UR6, c[0x4][0x4c0] ;  /* 0x01009800ff0677ac */ /* 0x000e220008000a00 */
[----:B------:R-:W2:Y:S01]  /*1f30*/  LDC.64 R14, c[0x4][R14] ;  /* 0x010000000e0e7b82 */ /* 0x000ea20000000a00 */
[----:B------:R-:W3:Y:S01]  /*1f40*/  LDCU.64 UR8, c[0x4][0x2c8] ;  /* 0x01005900ff0877ac */ /* 0x000ee20008000a00 */
[----:B-1----:R-:W-:Y:S02]  /*1f50*/  MOV R4, UR4 ;  /* 0x0000000400047c02 */ /* 0x002fe40008000f00 */
[----:B------:R-:W-:Y:S01]  /*1f60*/  MOV R5, UR5 ;  /* 0x0000000500057c02 */ /* 0x000fe20008000f00 */
[----:B0-----:R-:W-:Y:S01]  /*1f70*/  IMAD.U32 R6, RZ, RZ, UR6 ;  /* 0x00000006ff067e24 */ /* 0x001fe2000f8e00ff */
[----:B------:R-:W-:-:S02]  /*1f80*/  MOV R7, UR7 ;  /* 0x0000000700077c02 */ /* 0x000fc40008000f00 */
[----:B---3--:R-:W-:Y:S01]  /*1f90*/  MOV R10, UR8 ;  /* 0x00000008000a7c02 */ /* 0x008fe20008000f00 */
[----:B------:R-:W-:-:S07]  /*1fa0*/  IMAD.U32 R11, RZ, RZ, UR9 ;  /* 0x00000009ff0b7e24 */ /* 0x000fce000f8e00ff */
[----:B------:R-:W-:-:S07]  /*1fb0*/  LEPC R20, `(.L_x_16641) ;  /* 0x000000001014794e */ /* 0x000fce0000000000 */
[----:B--2---:R-:W-:Y:S05]  /*1fc0*/  CALL.ABS.NOINC R14 ;  /* 0x000000000e007343 */ /* 0x004fea0003c00000 */
.L_x_16641:
        /* <DEDUP_REMOVED lines=276> */
.L_x_16642:
[----:B------:R-:W0:Y:S02]  /*3110*/  LDC.64 R4, c[0x0][0x730] ;  /* 0x0001cc00ff047b82 */ /* 0x000e240000000a00 */
[----:B0-----:R-:W-:-:S06]  /*3120*/  IMAD.WIDE R4, R0, 0x10, R4 ;  /* 0x0000001000047825 */ /* 0x001fcc00078e0204 */
[----:B------:R-:W2:Y:S01]  /*3130*/  LDG.E.128 R4, desc[UR36][R4.64] ;  /* 0x0000002404047981 */ /* 0x000ea2000c1e1d00 */
[----:B------:R-:W2:Y:S01]  /*3140*/  LDC.64 R8, c[0x0][0x580] ;  /* 0x00016000ff087b82 */ /* 0x000ea20000000a00 */
[----:B------:R-:W-:Y:S02]  /*3150*/  IADD3 R23, PT, PT, R23, 0x80, RZ ;  /* 0x0000008017177810 */ /* 0x000fe40007ffe0ff */
[----:B--2---:R1:W-:Y:S05]  /*3160*/  STG.E.128 desc[UR36][R8.64], R4 ;  /* 0x0000000408007986 */ /* 0x0043ea000c101d24 */
.L_x_16640:
[----:B------:R-:W-:Y:S05]  /*3170*/  BSYNC.RECONVERGENT B6 ;  /* 0x0000000000067941 */ /* 0x000fea0003800200 */
.L_x_16639:
        /* <DEDUP_REMOVED lines=17> */
[----:B01----:R-:W-:Y:S02]  /*3290*/  HFMA2 R8, -RZ, RZ, 0, 2.0205974578857421875e-05 ;  /* 0x00000153ff087431 */ /* 0x003fe400000001ff */
[----:B------:R-:W-:Y:S01]  /*32a0*/  IMAD.MOV.U32 R12, RZ, RZ, 0x1 ;  /* 0x00000001ff0c7424 */ /* 0x000fe200078e00ff */
[----:B------:R-:W-:Y:S01]  /*32b0*/  MOV R13, RZ ;  /* 0x000000ff000d7202 */ /* 0x000fe20000000f00 */
[----:B------:R-:W0:Y:S01]  /*32c0*/  LDCU.64 UR6, c[0x4][0x4c0] ;  /* 0x01009800ff0677ac */ /* 0x000e220008000a00 */
[----:B------:R-:W1:Y:S01]  /*32d0*/  LDC.64 R14, c[0x4][R14] ;  /* 0x010000000e0e7b82 */ /* 0x000e620000000a00 */
[----:B------:R-:W3:Y:S01]  /*32e0*/  LDCU.64 UR8, c[0x4][0x2c8] ;  /* 0x01005900ff0877ac */ /* 0x000ee20008000a00 */
[----:B--2---:R-:W-:Y:S01]  /*32f0*/  MOV R4, UR4 ;  /* 0x0000000400047c02 */ /* 0x004fe20008000f00 */
[----:B------:R-:W-:Y:S01]  /*3300*/  IMAD.U32 R5, RZ, RZ, UR5 ;  /* 0x00000005ff057e24 */ /* 0x000fe2000f8e00ff */
[----:B0-----:R-:W-:-:S02]  /*3310*/  MOV R6, UR6 ;  /* 0x0000000600067c02 */ /* 0x001fc40008000f00 */
[----:B------:R-:W-:Y:S01]  /*3320*/  MOV R7, UR7 ;  /* 0x0000000700077c02 */ /* 0x000fe20008000f00 */
[----:B---3--:R-:W-:Y:S01]  /*3330*/  IMAD.U32 R10, RZ, RZ, UR8 ;  /* 0x00000008ff0a7e24 */ /* 0x008fe2000f8e00ff */
[----:B------:R-:W-:-:S07]  /*3340*/  MOV R11, UR9 ;  /* 0x00000009000b7c02 */ /* 0x000fce0008000f00 */
[----:B------:R-:W-:-:S07]  /*3350*/  LEPC R20, `(.L_x_16645) ;  /* 0x000000001014794e */ /* 0x000fce0000000000 */
[----:B-1----:R-:W-:Y:S05]  /*3360*/  CALL.ABS.NOINC R14 ;  /* 0x000000000e007343 */ /* 0x002fea0003c00000 */
.L_x_16645:
        /* <DEDUP_REMOVED lines=276> */
.L_x_16646:
[----:B------:R-:W0:Y:S02]  /*44b0*/  LDC.64 R4, c[0x0][0x730] ;  /* 0x0001cc00ff047b82 */ /* 0x000e240000000a00 */
[----:B0-----:R-:W-:-:S06]  /*44c0*/  IMAD.WIDE R4, R0, 0x10, R4 ;  /* 0x0000001000047825 */ /* 0x001fcc00078e0204 */
[----:B------:R-:W2:Y:S01]  /*44d0*/  LDG.E.128 R4, desc[UR36][R4.64] ;  /* 0x0000002404047981 */ /* 0x000ea2000c1e1d00 */
[----:B------:R-:W2:Y:S01]  /*44e0*/  LDC.64 R8, c[0x0][0x580] ;  /* 0x00016000ff087b82 */ /* 0x000ea20000000a00 */
[----:B------:R-:W-:Y:S02]  /*44f0*/  IADD3 R23, PT, PT, R23, 0x80, RZ ;  /* 0x0000008017177810 */ /* 0x000fe40007ffe0ff */
[----:B--2---:R2:W-:Y:S05]  /*4500*/  STG.E.128 desc[UR36][R8.64], R4 ;  /* 0x0000000408007986 */ /* 0x0045ea000c101d24 */
.L_x_16644:
[----:B------:R-:W-:Y:S05]  /*4510*/  BSYNC.RECONVERGENT B6 ;  /* 0x0000000000067941 */ /* 0x000fea0003800200 */
.L_x_16643:
        /* <DEDUP_REMOVED lines=17> */
[----:B012---:R-:W-:Y:S01]  /*4630*/  IMAD.MOV.U32 R8, RZ, RZ, 0x153 ;  /* 0x00000153ff087424 */ /* 0x007fe200078e00ff */
[----:B------:R-:W-:Y:S01]  /*4640*/  MOV R13, RZ ;  /* 0x000000ff000d7202 */ /* 0x000fe20000000f00 */
[----:B------:R-:W0:Y:S01]  /*4650*/  LDCU.64 UR6, c[0x4][0x4c0] ;  /* 0x01009800ff0677ac */ /* 0x000e220008000a00 */
[----:B------:R-:W1:Y:S01]  /*4660*/  LDC.64 R14, c[0x4][R14] ;  /* 0x010000000e0e7b82 */ /* 0x000e620000000a00 */
[----:B------:R-:W2:Y:S01]  /*4670*/  LDCU.64 UR8, c[0x4][0x2c8] ;  /* 0x01005900ff0877ac */ /* 0x000ea20008000a00 */
[----:B---3--:R-:W-:Y:S01]  /*4680*/  IMAD.U32 R4, RZ, RZ, UR4 ;  /* 0x00000004ff047e24 */ /* 0x008fe2000f8e00ff */
[----:B------:R-:W-:-:S02]  /*4690*/  MOV R5, UR5 ;  /* 0x0000000500057c02 */ /* 0x000fc40008000f00 */
[----:B0-----:R-:W-:Y:S01]  /*46a0*/  MOV R6, UR6 ;  /* 0x0000000600067c02 */ /* 0x001fe20008000f00 */
[----:B------:R-:W-:Y:S01]  /*46b0*/  IMAD.U32 R7, RZ, RZ, UR7 ;  /* 0x00000007ff077e24 */ /* 0x000fe2000f8e00ff */
[----:B--2---:R-:W-:Y:S02]  /*46c0*/  MOV R10, UR8 ;  /* 0x00000008000a7c02 */ /* 0x004fe40008000f00 */
[----:B------:R-:W-:-:S07]  /*46d0*/  MOV R11, UR9 ;  /* 0x00000009000b7c02 */ /* 0x000fce0008000f00 */
[----:B------:R-:W-:-:S07]  /*46e0*/  LEPC R20, `(.L_x_16647) ;  /* 0x000000001014794e */ /* 0x000fce0000000000 */
[----:B-1----:R-:W-:Y:S05]  /*46f0*/  CALL.ABS.NOINC R14 ;  /* 0x000000000e007343 */ /* 0x002fea0003c00000 */
.L_x_16647:
        /* <DEDUP_REMOVED lines=276> */
.L_x_16648:
[----:B------:R-:W0:Y:S02]  /*5840*/  LDC.64 R2, c[0x0][0x730] ;  /* 0x0001cc00ff027b82 */ /* 0x000e240000000a00 */
[----:B0-----:R-:W-:-:S05]  /*5850*/  IMAD.WIDE R2, R0, 0x10, R2 ;  /* 0x0000001000027825 */ /* 0x001fca00078e0202 */
[----:B------:R-:W2:Y:S01]  /*5860*/  LDG.E.128 R4, desc[UR36][R2.64] ;  /* 0x0000002402047981 */ /* 0x000ea2000c1e1d00 */
[----:B------:R-:W2:Y:S03]  /*5870*/  LDC.64 R8, c[0x0][0x580] ;  /* 0x00016000ff087b82 */ /* 0x000ea60000000a00 */
[----:B--2---:R-:W-:Y:S01]  /*5880*/  STG.E.128 desc[UR36][R8.64], R4 ;  /* 0x0000000408007986 */ /* 0x004fe2000c101d24 */
[----:B------:R-:W-:Y:S05]  /*5890*/  EXIT ;  /* 0x000000000000794d */ /* 0x000fea0003800000 */
.L_x_16623:
        /* <DEDUP_REMOVED lines=31> */
.L_x_16651:
        /* <DEDUP_REMOVED lines=8> */
[----:B------:R-:W2:Y:S01]  /*5b10*/  LDG.E.128 R4, desc[UR36][R4.64] ;  /* 0x0000002404047981 */ /* 0x000ea2000c1e1d00 */
[----:B------:R-:W2:Y:S01]  /*5b20*/  LDC.64 R2, c[0x0][0x580] ;  /* 0x00016000ff027b82 */ /* 0x000ea20000000a00 */
[----:B------:R-:W-:Y:S02]  /*5b30*/  IADD3 R23, PT, PT, R23, 0x80, RZ ;  /* 0x0000008017177810 */ /* 0x000fe40007ffe0ff */
[----:B--2---:R0:W-:Y:S05]  /*5b40*/  STG.E.128 desc[UR36][R2.64], R4 ;  /* 0x0000000402007986 */ /* 0x0041ea000c101d24 */
.L_x_16650:
[----:B------:R-:W-:Y:S05]  /*5b50*/  BSYNC.RECONVERGENT B6 ;  /* 0x0000000000067941 */ /* 0x000fea0003800200 */
.L_x_16649:
        /* <DEDUP_REMOVED lines=31> */
.L_x_16654:
        /* <DEDUP_REMOVED lines=8> */
[----:B------:R-:W2:Y:S01]  /*5dd0*/  LDG.E.128 R4, desc[UR36][R4.64] ;  /* 0x0000002404047981 */ /* 0x000ea2000c1e1d00 */
[----:B------:R-:W2:Y:S01]  /*5de0*/  LDC.64 R2, c[0x0][0x580] ;  /* 0x00016000ff027b82 */ /* 0x000ea20000000a00 */
[----:B------:R-:W-:Y:S02]  /*5df0*/  VIADD R23, R23, 0x80 ;  /* 0x0000008017177836 */ /* 0x000fe40000000000 */
[----:B--2---:R1:W-:Y:S05]  /*5e00*/  STG.E.128 desc[UR36][R2.64], R4 ;  /* 0x0000000402007986 */ /* 0x0043ea000c101d24 */
.L_x_16653:
[----:B------:R-:W-:Y:S05]  /*5e10*/  BSYNC.RECONVERGENT B6 ;  /* 0x0000000000067941 */ /* 0x000fea0003800200 */
.L_x_16652:
        /* <DEDUP_REMOVED lines=31> */
.L_x_16657:
        /* <DEDUP_REMOVED lines=8> */
[----:B------:R-:W2:Y:S01]  /*6090*/  LDG.E.128 R4, desc[UR36][R4.64] ;  /* 0x0000002404047981 */ /* 0x000ea2000c1e1d00 */
[----:B------:R-:W2:Y:S01]  /*60a0*/  LDC.64 R2, c[0x0][0x580] ;  /* 0x00016000ff027b82 */ /* 0x000ea20000000a00 */
[----:B------:R-:W-:Y:S02]  /*60b0*/  IADD3 R23, PT, PT, R23, 0x80, RZ ;  /* 0x0000008017177810 */ /* 0x000fe40007ffe0ff */
[----:B--2---:R2:W-:Y:S05]  /*60c0*/  STG.E.128 desc[UR36][R2.64], R4 ;  /* 0x0000000402007986 */ /* 0x0045ea000c101d24 */
.L_x_16656:
[----:B------:R-:W-:Y:S05]  /*60d0*/  BSYNC.RECONVERGENT B6 ;  /* 0x0000000000067941 */ /* 0x000fea0003800200 */
.L_x_16655:
        /* <DEDUP_REMOVED lines=30> */
.L_x_16658:
        /* <DEDUP_REMOVED lines=8> */
[----:B------:R-:W2:Y:S01]  /*6340*/  LDG.E.128 R4, desc[UR36][R4.64] ;  /* 0x0000002404047981 */ /* 0x000ea2000c1e1d00 */
[----:B------:R-:W2:Y:S03]  /*6350*/  LDC.64 R2, c[0x0][0x580] ;  /* 0x00016000ff027b82 */ /* 0x000ea60000000a00 */
[----:B--2---:R-:W-:Y:S01]  /*6360*/  STG.E.128 desc[UR36][R2.64], R4 ;  /* 0x0000000402007986 */ /* 0x004fe2000c101d24 */
[----:B------:R-:W-:Y:S05]  /*6370*/  EXIT ;  /* 0x000000000000794d */ /* 0x000fea0003800000 */
.L_x_16622:
        /* <DEDUP_REMOVED lines=310> */
.L_x_16663:
        /* <DEDUP_REMOVED lines=29> */
.L_x_16665:
[----:B------:R-:W-:Y:S05]  /*78b0*/  BSYNC.RECONVERGENT B6 ;  /* 0x0000000000067941 */ /* 0x000fea0003800200 */
.L_x_16664:
[----:B------:R-:W0:Y:S01]  /*78c0*/  LDC.64 R4, c[0x0][0x730] ;  /* 0x0001cc00ff047b82 */ /* 0x000e220000000a00 */
[----:B------:R-:W1:Y:S01]  /*78d0*/  LDCU.64 UR4, c[0x0][0x580] ;  /* 0x0000b000ff0477ac */ /* 0x000e620008000a00 */
[----:B0-----:R-:W2:Y:S01]  /*78e0*/  LDG.E.128 R4, desc[UR36][R4.64] ;  /* 0x0000002404047981 */ /* 0x001ea2000c1e1d00 */
[----:B-1----:R-:W-:Y:S02]  /*78f0*/  IADD3 R2, P0, PT, R17, UR4, RZ ;  /* 0x0000000411027c10 */ /* 0x002fe4000ff1e0ff */
[----:B------:R-:W-:-:S03]  /*7900*/  IADD3 R23, PT, PT, R23, 0x80, RZ ;  /* 0x0000008017177810 */ /* 0x000fc60007ffe0ff */
[----:B------:R-:W-:-:S05]  /*7910*/  IMAD.X R3, RZ, RZ, UR5, P0 ;  /* 0x00000005ff037e24 */ /* 0x000fca00080e06ff */
[----:B--2---:R0:W-:Y:S03]  /*7920*/  STG.E.128 desc[UR36][R2.64], R4 ;  /* 0x0000000402007986 */ /* 0x0041e6000c101d24 */
.L_x_16662:
[----:B------:R-:W-:Y:S05]  /*7930*/  BSYNC.RECONVERGENT B7 ;  /* 0x0000000000077941 */ /* 0x000fea0003800200 */
.L_x_16661:
        /* <DEDUP_REMOVED lines=302> */
.L_x_16668:
        /* <DEDUP_REMOVED lines=29> */
.L_x_16670:
[----:B------:R-:W-:Y:S05]  /*8df0*/  BSYNC.RECONVERGENT B6 ;  /* 0x0000000000067941 */ /* 0x000fea0003800200 */
.L_x_16669:
[----:B------:R-:W0:Y:S01]  /*8e00*/  LDC.64 R4, c[0x0][0x730] ;  /* 0x0001cc00ff047b82 */ /* 0x000e220000000a00 */
[----:B------:R-:W1:Y:S01]  /*8e10*/  LDCU.64 UR4, c[0x0][0x580] ;  /* 0x0000b000ff0477ac */ /* 0x000e620008000a00 */
[----:B0-----:R-:W2:Y:S01]  /*8e20*/  LDG.E.128 R4, desc[UR36][R4.64] ;  /* 0x0000002404047981 */ /* 0x001ea2000c1e1d00 */
[----:B-1----:R-:W-:Y:S01]  /*8e30*/  IADD3 R2, P0, PT, R17, UR4, RZ ;  /* 0x0000000411027c10 */ /* 0x002fe2000ff1e0ff */
[----:B------:R-:W-:-:S03]  /*8e40*/  VIADD R23, R23, 0x80 ;  /* 0x0000008017177836 */ /* 0x000fc60000000000 */
[----:B------:R-:W-:-:S05]  /*8e50*/  IADD3.X R3, PT, PT, RZ, UR5, RZ, P0, !PT ;  /* 0x00000005ff037c10 */ /* 0x000fca00087fe4ff */
[----:B--2---:R1:W-:Y:S04]  /*8e60*/  STG.E.128 desc[UR36][R2.64], R4 ;  /* 0x0000000402007986 */ /* 0x0043e8000c101d24 */
.L_x_16667:
[----:B------:R-:W-:Y:S05]  /*8e70*/  BSYNC.RECONVERGENT B7 ;  /* 0x0000000000077941 */ /* 0x000fea0003800200 */
.L_x_16666:
        /* <DEDUP_REMOVED lines=302> */
.L_x_16673:
        /* <DEDUP_REMOVED lines=29> */
.L_x_16675:
[----:B------:R-:W-:Y:S05]  /*a330*/  BSYNC.RECONVERGENT B6 ;  /* 0x0000000000067941 */ /* 0x000fea0003800200 */
.L_x_16674:
[----:B------:R-:W0:Y:S01]  /*a340*/  LDC.64 R4, c[0x0][0x730] ;  /* 0x0001cc00ff047b82 */ /* 0x000e220000000a00 */
[----:B------:R-:W1:Y:S01]  /*a350*/  LDCU.64 UR4, c[0x0][0x580] ;  /* 0x0000b000ff0477ac */ /* 0x000e620008000a00 */
[----:B0-----:R-:W2:Y:S01]  /*a360*/  LDG.E.128 R4, desc[UR36][R4.64] ;  /* 0x0000002404047981 */ /* 0x001ea2000c1e1d00 */
[----:B-1----:R-:W-:Y:S02]  /*a370*/  IADD3 R2, P0, PT, R17, UR4, RZ ;  /* 0x0000000411027c10 */ /* 0x002fe4000ff1e0ff */
[----:B------:R-:W-:Y:S02]  /*a380*/  IADD3 R23, PT, PT, R23, 0x80, RZ ;  /* 0x0000008017177810 */ /* 0x000fe40007ffe0ff */
[----:B------:R-:W-:-:S05]  /*a390*/  IADD3.X R3, PT, PT, RZ, UR5, RZ, P0, !PT ;  /* 0x00000005ff037c10 */ /* 0x000fca00087fe4ff */
[----:B--2---:R2:W-:Y:S04]  /*a3a0*/  STG.E.128 desc[UR36][R2.64], R4 ;  /* 0x0000000402007986 */ /* 0x0045e8000c101d24 */
.L_x_16672:
[----:B------:R-:W-:Y:S05]  /*a3b0*/  BSYNC.RECONVERGENT B7 ;  /* 0x0000000000077941 */ /* 0x000fea0003800200 */
.L_x_16671:
        /* <DEDUP_REMOVED lines=301> */
.L_x_16676:
        /* <DEDUP_REMOVED lines=31> */
.L_x_16678:
[----:B------:R-:W-:Y:S05]  /*b880*/  BSYNC.RECONVERGENT B6 ;  /* 0x0000000000067941 */ /* 0x000fea0003800200 */
.L_x_16677:
[----:B------:R-:W0:Y:S02]  /*b890*/  LDC.64 R4, c[0x0][0x730] ;  /* 0x0001cc00ff047b82 */ /* 0x000e240000000a00 */
[----:B0-----:R-:W2:Y:S04]  /*b8a0*/  LDG.E.128 R4, desc[UR36][R4.64] ;  /* 0x0000002404047981 */ /* 0x001ea8000c1e1d00 */
[----:B--2---:R-:W-:Y:S01]  /*b8b0*/  STG.E.128 desc[UR36][R16.64], R4 ;  /* 0x0000000410007986 */ /* 0x004fe2000c101d24 */
[----:B------:R-:W-:Y:S05]  /*b8c0*/  EXIT ;  /* 0x000000000000794d */ /* 0x000fea0003800000 */
.L_x_16660:
[----:B------:R-:W0:Y:S01]  /*b8d0*/  LDCU.64 UR4, c[0x0][0x380] ;  /* 0x00007000ff0477ac */ /* 0x000e220008000a00 */
[----:B------:R-:W-:Y:S01]  /*b8e0*/  IADD3 R18, PT, PT, R18, -0x1, RZ ;  /* 0xffffffff12127810 */ /* 0x000fe20007ffe0ff */
[----:B------:R-:W-:Y:S01]  /*b8f0*/  BSSY.RECONVERGENT B7, `(.L_x_16679) ;  /* 0x000026b000077945 */ /* 0x000fe20003800200 */
[----:B------:R-:W-:Y:S02]  /*b900*/  VIMNMX.U32 R16, PT, PT, R19, 0x18, PT ;  /* 0x0000001813107848 */ /* 0x000fe40003fe0000 */
[----:B------:R-:W-:Y:S02]  /*b910*/  VIMNMX.U32 R2, PT, PT, R18, 0x18, PT ;  /* 0x0000001812027848 */ /* 0x000fe40003fe0000 */
[----:B------:R-:W-:Y:S02]  /*b920*/  IADD3 R16, PT, PT, R16, 0x1, RZ ;  /* 0x0000000110107810 */ /* 0x000fe40007ffe0ff */
        /* <DEDUP_REMOVED lines=301> */
.L_x_16681:
        /* <DEDUP_REMOVED lines=29> */
.L_x_16683:
[----:B------:R-:W-:Y:S05]  /*cdd0*/  BSYNC.RECONVERGENT B6 ;  /* 0x0000000000067941 */ /* 0x000fea0003800200 */
.L_x_16682:
        /* <DEDUP_REMOVED lines=266> */
[----:B------:R-:W-:-:S02]  /*de80*/  @P0 IMAD.MOV.U32 R8, RZ, RZ, RZ ;  /* 0x000000ffff080224 */ /* 0x000fc400078e00ff */
        /* <DEDUP_REMOVED lines=9> */
.L_x_16684:
[----:B------:R-:W0:Y:S01]  /*df20*/  LDC.64 R4, c[0x0][0x730] ;  /* 0x0001cc00ff047b82 */ /* 0x000e220000000a00 */
[----:B------:R-:W1:Y:S01]  /*df30*/  LDCU.64 UR4, c[0x0][0x580] ;  /* 0x0000b000ff0477ac */ /* 0x000e620008000a00 */
[----:B0-----:R-:W-:-:S06]  /*df40*/  IMAD.WIDE R4, R0, 0x10, R4 ;  /* 0x0000001000047825 */ /* 0x001fcc00078e0204 */
[----:B------:R-:W2:Y:S01]  /*df50*/  LDG.E.128 R4, desc[UR36][R4.64] ;  /* 0x0000002404047981 */ /* 0x000ea2000c1e1d00 */
[----:B-1----:R-:W-:Y:S01]  /*df60*/  IADD3 R8, P0, PT, R17, UR4, RZ ;  /* 0x0000000411087c10 */ /* 0x002fe2000ff1e0ff */
[----:B------:R-:W-:-:S03]  /*df70*/  VIADD R23, R23, 0x80 ;  /* 0x0000008017177836 */ /* 0x000fc60000000000 */
[----:B------:R-:W-:-:S05]  /*df80*/  IADD3.X R9, PT, PT, RZ, UR5, RZ, P0, !PT ;  /* 0x00000005ff097c10 */ /* 0x000fca00087fe4ff */
[----:B--2---:R0:W-:Y:S04]  /*df90*/  STG.E.128 desc[UR36][R8.64], R4 ;  /* 0x0000000408007986 */ /* 0x0041e8000c101d24 */
.L_x_16680:
[----:B------:R-:W-:Y:S05]  /*dfa0*/  BSYNC.RECONVERGENT B7 ;  /* 0x0000000000077941 */ /* 0x000fea0003800200 */
.L_x_16679:
[----:B------:R-:W1:Y:S01]  /*dfb0*/  LDCU.64 UR4, c[0x0][0x380] ;  /* 0x00007000ff0477ac */ /* 0x000e620008000a00 */
[----:B------:R-:W-:Y:S01]  /*dfc0*/  BSSY.RECONVERGENT B7, `(.L_x_16685) ;  /* 0x0000267000077945 */ /* 0x000fe20003800200 */
[----:B-1----:R-:W-:-:S04]  /*dfd0*/  ISETP.GE.U32.AND P0, PT, R23, UR4, PT ;  /* 0x0000000417007c0c */ /* 0x002fc8000bf06070 */
        /* <DEDUP_REMOVED lines=299> */
.L_x_16687:
        /* <DEDUP_REMOVED lines=29> */
.L_x_16689:
[----:B------:R-:W-:Y:S05]  /*f460*/  BSYNC.RECONVERGENT B6 ;  /* 0x0000000000067941 */ /* 0x000fea0003800200 */
.L_x_16688:
        /* <DEDUP_REMOVED lines=276> */
.L_x_16690:
[----:B------:R-:W0:Y:S01]  /*105b0*/  LDC.64 R4, c[0x0][0x730] ;  /* 0x0001cc00ff047b82 */ /* 0x000e220000000a00 */
[----:B------:R-:W1:Y:S01]  /*105c0*/  LDCU.64 UR4, c[0x0][0x580] ;  /* 0x0000b000ff0477ac */ /* 0x000e620008000a00 */
[----:B0-----:R-:W-:-:S06]  /*105d0*/  IMAD.WIDE R4, R0, 0x10, R4 ;  /* 0x0000001000047825 */ /* 0x001fcc00078e0204 */
[----:B------:R-:W2:Y:S01]  /*105e0*/  LDG.E.128 R4, desc[UR36][R4.64] ;  /* 0x0000002404047981 */ /* 0x000ea2000c1e1d00 */
[----:B-1----:R-:W-:Y:S02]  /*105f0*/  IADD3 R8, P0, PT, R17, UR4, RZ ;  /* 0x0000000411087c10 */ /* 0x002fe4000ff1e0ff */
[----:B------:R-:W-:-:S03]  /*10600*/  IADD3 R23, PT, PT, R23, 0x80, RZ ;  /* 0x0000008017177810 */ /* 0x000fc60007ffe0ff */
[----:B------:R-:W-:-:S05]  /*10610*/  IMAD.X R9, RZ, RZ, UR5, P0 ;  /* 0x00000005ff097e24 */ /* 0x000fca00080e06ff */
[----:B--2---:R1:W-:Y:S03]  /*10620*/  STG.E.128 desc[UR36][R8.64], R4 ;  /* 0x0000000408007986 */ /* 0x0043e6000c101d24 */
.L_x_16686:
[----:B------:R-:W-:Y:S05]  /*10630*/  BSYNC.RECONVERGENT B7 ;  /* 0x0000000000077941 */ /* 0x000fea0003800200 */
.L_x_16685:
        /* <DEDUP_REMOVED lines=302> */
.L_x_16693:
[----:B------:R-:W0:Y:S02]  /*11920*/  LDCU.64 UR4, c[0x0][0x588] ;  /* 0x0000b100ff0477ac */ /* 0x000e240008000a00 */
[----:B0-----:R-:W-:-:S05]  /*11930*/  IADD3 R24, P0, PT, R0, UR4, RZ ;  /* 0x0000000400187c10 */ /* 0x001fca000ff1e0ff */
[----:B------:R-:W-:Y:S01]  /*11940*/  IMAD.X R25, RZ, RZ, UR5, P0 ;  /* 0x00000005ff197e24 */ /* 0x000fe200080e06ff */
        /* <DEDUP_REMOVED lines=18> */
[----:B0-----:R-:W-:Y:S02]  /*11a70*/  MOV R4, UR4 ;  /* 0x0000000400047c02 */ /* 0x001fe40008000f00 */
[----:B------:R-:W-:-:S02]  /*11a80*/  MOV R5, UR5 ;  /* 0x0000000500057c02 */ /* 0x000fc40008000f00 */
[----:B-1----:R-:W-:Y:S01]  /*11a90*/  MOV R6, UR6 ;  /* 0x0000000600067c02 */ /* 0x002fe20008000f00 */
[----:B------:R-:W-:Y:S01]  /*11aa0*/  IMAD.U32 R7, RZ, RZ, UR7 ;  /* 0x00000007ff077e24 */ /* 0x000fe2000f8e00ff */
[----:B---3--:R-:W-:Y:S02]  /*11ab0*/  MOV R10, UR8 ;  /* 0x00000008000a7c02 */ /* 0x008fe40008000f00 */
[----:B------:R-:W-:-:S07]  /*11ac0*/  MOV R11, UR9 ;  /* 0x00000009000b7c02 */ /* 0x000fce0008000f00 */
[----:B------:R-:W-:-:S07]  /*11ad0*/  LEPC R20, `(.L_x_16695) ;  /* 0x000000001014794e */ /* 0x000fce0000000000 */
[----:B--2---:R-:W-:Y:S05]  /*11ae0*/  CALL.ABS.NOINC R14 ;  /* 0x000000000e007343 */ /* 0x004fea0003c00000 */
.L_x_16695:
[----:B------:R-:W-:Y:S05]  /*11af0*/  BSYNC.RECONVERGENT B6 ;  /* 0x0000000000067941 */ /* 0x000fea0003800200 */
.L_x_16694:
        /* <DEDUP_REMOVED lines=10> */
[----:B--2---:R-:W-:-:S05]  /*11ba0*/  SHF.R.U32.HI R5, RZ, UR5, R4 ;  /* 0x00000005ff057c19 */ /* 0x004fca0008011604 */
[----:B------:R-:W-:-:S04]  /*11bb0*/  IMAD.MOV R3, RZ, RZ, -R5 ;  /* 0x000000ffff037224 */ /* 0x000fc800078e0a05 */
[----:B------:R-:W-:-:S04]  /*11bc0*/  IMAD R0, R3, UR6, R25 ;  /* 0x0000000603007c24 */ /* 0x000fc8000f8e0219 */
[----:B0-----:R-:W-:Y:S01]  /*11bd0*/  IMAD R0, R0, UR4, RZ ;  /* 0x0000000400007c24 */ /* 0x001fe2000f8e02ff */
        /* <DEDUP_REMOVED lines=258> */
[----:B---3--:R-:W-:Y:S02]  /*12c00*/  IMAD R0, R5, UR5, R0 ;  /* 0x0000000505007c24 */ /* 0x008fe4000f8e0200 */
[----:B------:R-:W-:-:S04]  /*12c10*/  @P0 IMAD.MOV R7, RZ, RZ, -R7 ;  /* 0x000000ffff070224 */ /* 0x000fc800078e0a07 */
[----:B------:R-:W-:-:S04]  /*12c20*/  @P0 IMAD R9, R6, R7, R9 ;  /* 0x0000000706090224 */ /* 0x000fc800078e0209 */
[----:B----4-:R-:W-:-:S07]  /*12c30*/  @P0 IMAD R0, R9, R4, R0 ;  /* 0x0000000409000224 */ /* 0x010fce00078e0200 */
.L_x_16696:
[----:B------:R-:W0:Y:S01]  /*12c40*/  LDC.64 R4, c[0x0][0x730] ;  /* 0x0001cc00ff047b82 */ /* 0x000e220000000a00 */
[----:B------:R-:W1:Y:S01]  /*12c50*/  LDCU.64 UR4, c[0x0][0x580] ;  /* 0x0000b000ff0477ac */ /* 0x000e620008000a00 */
[----:B0-----:R-:W-:-:S06]  /*12c60*/  IMAD.WIDE R4, R0, 0x10, R4 ;  /* 0x0000001000047825 */ /* 0x001fcc00078e0204 */
[----:B------:R-:W2:Y:S01]  /*12c70*/  LDG.E.128 R4, desc[UR36][R4.64] ;  /* 0x0000002404047981 */ /* 0x000ea2000c1e1d00 */
[----:B-1----:R-:W-:Y:S02]  /*12c80*/  IADD3 R8, P0, PT, R17, UR4, RZ ;  /* 0x0000000411087c10 */ /* 0x002fe4000ff1e0ff */
[----:B------:R-:W-:Y:S02]  /*12c90*/  IADD3 R23, PT, PT, R23, 0x80, RZ ;  /* 0x0000008017177810 */ /* 0x000fe40007ffe0ff */
[----:B------:R-:W-:-:S05]  /*12ca0*/  IADD3.X R9, PT, PT, RZ, UR5, RZ, P0, !PT ;  /* 0x00000005ff097c10 */ /* 0x000fca00087fe4ff */
[----:B--2---:R2:W-:Y:S04]  /*12cb0*/  STG.E.128 desc[UR36][R8.64], R4 ;  /* 0x0000000408007986 */ /* 0x0045e8000c101d24 */
.L_x_16692:
[----:B------:R-:W-:Y:S05]  /*12cc0*/  BSYNC.RECONVERGENT B7 ;  /* 0x0000000000077941 */ /* 0x000fea0003800200 */
.L_x_16691:
        /* <DEDUP_REMOVED lines=10> */
[----:B------:R-:W-:-:S05]  /*12d70*/  SHF.R.U32.HI R5, RZ, UR5, R4 ;  /* 0x00000005ff057c19 */ /* 0x000fca0008011604 */
[----:B------:R-:W-:-:S04]  /*12d80*/  IMAD.MOV R0, RZ, RZ, -R5 ;  /* 0x000000ffff007224 */ /* 0x000fc800078e0a05 */
[----:B---3--:R-:W-:-:S04]  /*12d90*/  IMAD R0, R0, UR6, R23 ;  /* 0x0000000600007c24 */ /* 0x008fc8000f8e0217 */
[C---:B----4-:R-:W-:Y:S02]  /*12da0*/  IMAD R23, R0.reuse, UR8, RZ ;  /* 0x0000000800177c24 */ /* 0x050fe4000f8e02ff */
        /* <DEDUP_REMOVED lines=287> */
.L_x_16697:
        /* <DEDUP_REMOVED lines=31> */
.L_x_16699:
[----:B------:R-:W-:Y:S05]  /*14190*/  BSYNC.RECONVERGENT B6 ;  /* 0x0000000000067941 */ /* 0x000fea0003800200 */
.L_x_16698:
        /* <DEDUP_REMOVED lines=276> */
.L_x_16700:
[----:B------:R-:W0:Y:S02]  /*152e0*/  LDC.64 R2, c[0x0][0x730] ;  /* 0x0001cc00ff027b82 */ /* 0x000e240000000a00 */
[----:B0-----:R-:W-:-:S05]  /*152f0*/  IMAD.WIDE R2, R0, 0x10, R2 ;  /* 0x0000001000027825 */ /* 0x001fca00078e0202 */
[----:B------:R-:W2:Y:S04]  /*15300*/  LDG.E.128 R4, desc[UR36][R2.64] ;  /* 0x0000002402047981 */ /* 0x000ea8000c1e1d00 */
[----:B--2---:R-:W-:Y:S01]  /*15310*/  STG.E.128 desc[UR36][R22.64], R4 ;  /* 0x0000000416007986 */ /* 0x004fe2000c101d24 */
[----:B------:R-:W-:Y:S05]  /*15320*/  EXIT ;  /* 0x000000000000794d */ /* 0x000fea0003800000 */
.L_x_16659:
        /* <DEDUP_REMOVED lines=305> */
.L_x_16703:
        /* <DEDUP_REMOVED lines=29> */
.L_x_16705:
[----:B------:R-:W-:Y:S05]  /*16810*/  BSYNC.RECONVERGENT B6 ;  /* 0x0000000000067941 */ /* 0x000fea0003800200 */
.L_x_16704:
        /* <DEDUP_REMOVED lines=9> */
[----:B------:R-:W2:Y:S01]  /*168b0*/  LDG.E.128 R4, desc[UR36][R4.64] ;  /* 0x0000002404047981 */ /* 0x000ea2000c1e1d00 */
[----:B0-----:R-:W-:Y:S02]  /*168c0*/  IADD3 R2, P0, PT, R25, UR4, RZ ;  /* 0x0000000419027c10 */ /* 0x001fe4000ff1e0ff */
[----:B------:R-:W-:Y:S02]  /*168d0*/  IADD3 R23, PT, PT, R23, 0x80, RZ ;  /* 0x0000008017177810 */ /* 0x000fe40007ffe0ff */
[----:B------:R-:W-:-:S05]  /*168e0*/  IADD3.X R3, PT, PT, RZ, UR5, RZ, P0, !PT ;  /* 0x00000005ff037c10 */ /* 0x000fca00087fe4ff */
[----:B--2---:R0:W-:Y:S04]  /*168f0*/  STG.E.128 desc[UR36][R2.64], R4 ;  /* 0x0000000402007986 */ /* 0x0041e8000c101d24 */
.L_x_16702:
[----:B------:R-:W-:Y:S05]  /*16900*/  BSYNC.RECONVERGENT B7 ;  /* 0x0000000000077941 */ /* 0x000fea0003800200 */
.L_x_16701:
        /* <DEDUP_REMOVED lines=302> */
.L_x_16708:
        /* <DEDUP_REMOVED lines=29> */
.L_x_16710:
[----:B------:R-:W-:Y:S05]  /*17dc0*/  BSYNC.RECONVERGENT B6 ;  /* 0x0000000000067941 */ /* 0x000fea0003800200 */
.L_x_16709:
        /* <DEDUP_REMOVED lines=14> */
.L_x_16707:
[----:B------:R-:W-:Y:S05]  /*17eb0*/  BSYNC.RECONVERGENT B7 ;  /* 0x0000000000077941 */ /* 0x000fea0003800200 */
.L_x_16706:
        /* <DEDUP_REMOVED lines=302> */
.L_x_16713:
        /* <DEDUP_REMOVED lines=29> */
.L_x_16715:
[----:B------:R-:W-:Y:S05]  /*19370*/  BSYNC.RECONVERGENT B6 ;  /* 0x0000000000067941 */ /* 0x000fea0003800200 */
.L_x_16714:
        /* <DEDUP_REMOVED lines=11> */
[----:B------:R-:W-:-:S03]  /*19430*/  IADD3 R23, PT, PT, R23, 0x80, RZ ;  /* 0x0000008017177810 */ /* 0x000fc60007ffe0ff */
[----:B------:R-:W-:-:S05]  /*19440*/  IMAD.X R3, RZ, RZ, UR5, P0 ;  /* 0x00000005ff037e24 */ /* 0x000fca00080e06ff */
[----:B--2---:R2:W-:Y:S03]  /*19450*/  STG.E.128 desc[UR36][R2.64], R4 ;  /* 0x0000000402007986 */ /* 0x0045e6000c101d24 */
.L_x_16712:
[----:B------:R-:W-:Y:S05]  /*19460*/  BSYNC.RECONVERGENT B7 ;  /* 0x0000000000077941 */ /* 0x000fea0003800200 */
.L_x_16711:
        /* <DEDUP_REMOVED lines=301> */
.L_x_16716:
        /* <DEDUP_REMOVED lines=31> */
.L_x_16718:
[----:B------:R-:W-:Y:S05]  /*1a930*/  BSYNC.RECONVERGENT B6 ;  /* 0x0000000000067941 */ /* 0x000fea0003800200 */
.L_x_16717:
        /* <DEDUP_REMOVED lines=8> */
[----:B------:R-:W2:Y:S04]  /*1a9c0*/  LDG.E.128 R4, desc[UR36][R4.64] ;  /* 0x0000002404047981 */ /* 0x000ea8000c1e1d00 */
[----:B--2---:R-:W-:Y:S01]  /*1a9d0*/  STG.E.128 desc[UR36][R18.64], R4 ;  /* 0x0000000412007986 */ /* 0x004fe2000c101d24 */
[----:B------:R-:W-:Y:S05]  /*1a9e0*/  EXIT ;  /* 0x000000000000794d */ /* 0x000fea0003800000 */
.L_x_16719:
        /* <DEDUP_REMOVED lines=9> */
.L_x_41951:


//--------------------- .text._ZN2at6native24index_elementwise_kernelILi128ELi4EZNS0_20cuda_take_put_kernelIflZZZZZNS0_11take_kernelERNS_14TensorIteratorERKNS_10TensorBaseEENKUlvE_clEvENKUlvE5_clEvENKUlvE_clEvENKUlvE0_clEvEUlRflE_EEvS4_S7_RKT1_EUliE_EEvlSE_ --------------------------
	.section	.text._ZN2at6native24index_elementwise_kernelILi128ELi4EZNS0_20cuda_take_put_kernelIflZZZZZNS0_11take_kernelERNS_14TensorIteratorERKNS_10TensorBaseEENKUlvE_clEvENKUlvE5_clEvENKUlvE_clEvENKUlvE0_clEvEUlRflE_EEvS4_S7_RKT1_EUliE_EEvlSE_,"ax",@progbits
	.align	128
        .global         _ZN2at6native24index_elementwise_kernelILi128ELi4EZNS0_20cuda_take_put_kernelIflZZZZZNS0_11take_kernelERNS_14TensorIteratorERKNS_10TensorBaseEENKUlvE_clEvENKUlvE5_clEvENKUlvE_clEvENKUlvE0_clEvEUlRflE_EEvS4_S7_RKT1_EUliE_EEvlSE_
        .type           _ZN2at6native24index_elementwise_kernelILi128ELi4EZNS0_20cuda_take_put_kernelIflZZZZZNS0_11take_kernelERNS_14TensorIteratorERKNS_10TensorBaseEENKUlvE_clEvENKUlvE5_clEvENKUlvE_clEvENKUlvE0_clEvEUlRflE_EEvS4_S7_RKT1_EUliE_EEvlSE_,@function
        .size           _ZN2at6native24index_elementwise_kernelILi128ELi4EZNS0_20cuda_take_put_kernelIflZZZZZNS0_11take_kernelERNS_14TensorIteratorERKNS_10TensorBaseEENKUlvE_clEvENKUlvE5_clEvENKUlvE_clEvENKUlvE0_clEvEUlRflE_EEvS4_S7_RKT1_EUliE_EEvlSE_,(.L_x_41792 - _ZN2at6native24index_elementwise_kernelILi128ELi4EZNS0_20cuda_take_put_kernelIflZZZZZNS0_11take_kernelERNS_14TensorIteratorERKNS_10TensorBaseEENKUlvE_clEvENKUlvE5_clEvENKUlvE_clEvENKUlvE0_clEvEUlRflE_EEvS4_S7_RKT1_EUliE_EEvlSE_)
        .other          _ZN2at6native24index_elementwise_kernelILi128ELi4EZNS0_20cuda_take_put_kernelIflZZZZZNS0_11take_kernelERNS_14TensorIteratorERKNS_10TensorBaseEENKUlvE_clEvENKUlvE5_clEvENKUlvE_clEvENKUlvE0_clEvEUlRflE_EEvS4_S7_RKT1_EUliE_EEvlSE_,@"STO_CUDA_ENTRY STV_DEFAULT"
_ZN2at6native24index_elementwise_kernelILi128ELi4EZNS0_20cuda_take_put_kernelIflZZZZZNS0_11take_kernelERNS_14TensorIteratorERKNS_10TensorBaseEENKUlvE_clEvENKUlvE5_clEvENKUlvE_clEvENKUlvE0_clEvEUlRflE_EEvS4_S7_RKT1_EUliE_EEvlSE_:
.text._ZN2at6native24index_elementwise_kernelILi128ELi4EZNS0_20cuda_take_put_kernelIflZZZZZNS0_11take_kernelERNS_14TensorIteratorERKNS_10TensorBaseEENKUlvE_clEvENKUlvE5_clEvENKUlvE_clEvENKUlvE0_clEvEUlRflE_EEvS4_S7_RKT1_EUliE_EEvlSE_:
        /* <DEDUP_REMOVED lines=47> */
.L_x_16725:
[----:B------:R-:W0:Y:S02]  /*02f0*/  LDC.64 R2, c[0x0][0x738] ;  /* 0x0001ce00ff027b82 */ /* 0x000e240000000a00 */
[----:B0-----:R-:W2:Y:S06]  /*0300*/  LDG.E R3, desc[UR36][R2.64] ;  /* 0x0000002402037981 */ /* 0x001eac000c1e1900 */
[----:B------:R-:W2:Y:S01]  /*0310*/  LDC.64 R4, c[0x0][0x580] ;  /* 0x00016000ff047b82 */ /* 0x000ea20000000a00 */
[----:B------:R-:W-:Y:S01]  /*0320*/  VIADD R16, R16, 0x80 ;  /* 0x0000008010107836 */ /* 0x000fe20000000000 */
[----:B--2---:R0:W-:Y:S06]  /*0330*/  STG.E desc[UR36][R4.64], R3 ;  /* 0x0000000304007986 */ /* 0x0041ec000c101924 */
.L_x_16724:
[----:B------:R-:W-:Y:S05]  /*0340*/  BSYNC.RECONVERGENT B6 ;  /* 0x0000000000067941 */ /* 0x000fea0003800200 */
.L_x_16723:
        /* <DEDUP_REMOVED lines=31> */
.L_x_16728:
[----:B------:R-:W0:Y:S02]  /*0540*/  LDC.64 R2, c[0x0][0x738] ;  /* 0x0001ce00ff027b82 */ /* 0x000e240000000a00 */
[----:B0-----:R-:W2:Y:S06]  /*0550*/  LDG.E R3, desc[UR36][R2.64] ;  /* 0x0000002402037981 */ /* 0x001eac000c1e1900 */
[----:B------:R-:W2:Y:S01]  /*0560*/  LDC.64 R4, c[0x0][0x580] ;  /* 0x00016000ff047b82 */ /* 0x000ea20000000a00 */
[----:B------:R-:W-:Y:S01]  /*0570*/  VIADD R16, R16, 0x80 ;  /* 0x0000008010107836 */ /* 0x000fe20000000000 */
[----:B--2---:R1:W-:Y:S06]  /*0580*/  STG.E desc[UR36][R4.64], R3 ;  /* 0x0000000304007986 */ /* 0x0043ec000c101924 */
.L_x_16727:
[----:B------:R-:W-:Y:S05]  /*0590*/  BSYNC.RECONVERGENT B6 ;  /* 0x0000000000067941 */ /* 0x000fea0003800200 */
.L_x_16726:
        /* <DEDUP_REMOVED lines=31> */
.L_x_16731:
[----:B------:R-:W0:Y:S02]  /*0790*/  LDC.64 R2, c[0x0][0x738] ;  /* 0x0001ce00ff027b82 */ /* 0x000e240000000a00 */
[----:B0-----:R-:W2:Y:S06]  /*07a0*/  LDG.E R3, desc[UR36][R2.64] ;  /* 0x0000002402037981 */ /* 0x001eac000c1e1900 */
[----:B------:R-:W2:Y:S01]  /*07b0*/  LDC.64 R4, c[0x0][0x580] ;  /* 0x00016000ff047b82 */ /* 0x000ea20000000a00 */
[----:B------:R-:W-:Y:S01]  /*07c0*/  VIADD R16, R16, 0x80 ;  /* 0x0000008010107836 */ /* 0x000fe20000000000 */
[----:B--2---:R2:W-:Y:S06]  /*07d0*/  STG.E desc[UR36][R4.64], R3 ;  /* 0x0000000304007986 */ /* 0x0045ec000c101924 */
.L_x_16730:
[----:B------:R-:W-:Y:S05]  /*07e0*/  BSYNC.RECONVERGENT B6 ;  /* 0x0000000000067941 */ /* 0x000fea0003800200 */
.L_x_16729:
        /* <DEDUP_REMOVED lines=30> */
.L_x_16732:
[----:B------:R-:W0:Y:S02]  /*09d0*/  LDC.64 R2, c[0x0][0x738] ;  /* 0x0001ce00ff027b82 */ /* 0x000e240000000a00 */
[----:B0-----:R-:W2:Y:S06]  /*09e0*/  LDG.E R3, desc[UR36][R2.64] ;  /* 0x0000002402037981 */ /* 0x001eac000c1e1900 */
[----:B------:R-:W2:Y:S02]  /*09f0*/  LDC.64 R4, c[0x0][0x580] ;  /* 0x00016000ff047b82 */ /* 0x000ea40000000a00 */
[----:B--2---:R-:W-:Y:S01]  /*0a00*/  STG.E desc[UR36][R4.64], R3 ;  /* 0x0000000304007986 */ /* 0x004fe2000c101924 */
[----:B------:R-:W-:Y:S05]  /*0a10*/  EXIT ;  /* 0x000000000000794d */ /* 0x000fea0003800000 */
.L_x_16722:
        /* <DEDUP_REMOVED lines=35> */
.L_x_16735:
        /* <DEDUP_REMOVED lines=35> */
.L_x_16736:
[----:B------:R-:W0:Y:S01]  /*0e80*/  LDCU.64 UR4, c[0x0][0x5a8] ;  /* 0x0000b500ff0477ac */ /* 0x000e220008000a00 */
[----:B------:R-:W-:Y:S01]  /*0e90*/  IMAD.MOV.U32 R10, RZ, RZ, R12 ;  /* 0x000000ffff0a7224 */ /* 0x000fe200078e000c */
[----:B------:R-:W-:Y:S02]  /*0ea0*/  MOV R9, R13 ;  /* 0x0000000d00097202 */ /* 0x000fe40000000f00 */
[----:B------:R-:W-:Y:S02]  /*0eb0*/  MOV R0, 0xef0 ;  /* 0x00000ef000007802 */ /* 0x000fe40000000f00 */
[----:B0-----:R-:W-:Y:S01]  /*0ec0*/  MOV R4, UR4 ;  /* 0x0000000400047c02 */ /* 0x001fe20008000f00 */
[----:B------:R-:W-:-:S07]  /*0ed0*/  IMAD.U32 R3, RZ, RZ, UR5 ;  /* 0x00000005ff037e24 */ /* 0x000fce000f8e00ff */
[----:B------:R-:W-:Y:S05]  /*0ee0*/  CALL.REL.NOINC `($__internal_10_$__cuda_sm20_div_u64) ;  /* 0x000003cc002c7944 */ /* 0x000fea0003c00000 */
        /* <DEDUP_REMOVED lines=10> */
.L_x_16737:
        /* <DEDUP_REMOVED lines=37> */
.L_x_16740:
[----:B------:R-:W0:Y:S01]  /*11e0*/  LDCU.64 UR4, c[0x0][0x5b0] ;  /* 0x0000b600ff0477ac */ /* 0x000e220008000a00 */
[----:B------:R-:W-:Y:S01]  /*11f0*/  MOV R10, R12 ;  /* 0x0000000c000a7202 */ /* 0x000fe20000000f00 */
[----:B------:R-:W-:Y:S01]  /*1200*/  IMAD.MOV.U32 R9, RZ, RZ, R13 ;  /* 0x000000ffff097224 */ /* 0x000fe200078e000d */
[----:B------:R-:W-:Y:S01]  /*1210*/  MOV R0, 0x1250 ;  /* 0x0000125000007802 */ /* 0x000fe20000000f00 */
[----:B0-----:R-:W-:Y:S01]  /*1220*/  IMAD.U32 R4, RZ, RZ, UR4 ;  /* 0x00000004ff047e24 */ /* 0x001fe2000f8e00ff */
[----:B------:R-:W-:-:S07]  /*1230*/  MOV R3, UR5 ;  /* 0x0000000500037c02 */ /* 0x000fce0008000f00 */
[----:B------:R-:W-:Y:S05]  /*1240*/  CALL.REL.NOINC `($__internal_10_$__cuda_sm20_div_u64) ;  /* 0x000003c800547944 */ /* 0x000fea0003c00000 */
        /* <DEDUP_REMOVED lines=11> */
.L_x_16741:
[----:B------:R-:W-:Y:S05]  /*1300*/  BSYNC.RECONVERGENT B0 ;  /* 0x0000000000007941 */ /* 0x000fea0003800200 */
.L_x_16739:
        /* <DEDUP_REMOVED lines=38> */
.L_x_16743:
        /* <DEDUP_REMOVED lines=18> */
.L_x_16744:
[----:B------:R-:W-:Y:S05]  /*1690*/  BSYNC.RECONVERGENT B0 ;  /* 0x0000000000007941 */ /* 0x000fea0003800200 */
.L_x_16742:
        /* <DEDUP_REMOVED lines=38> */
.L_x_16746:
        /* <DEDUP_REMOVED lines=18> */
.L_x_16747:
[----:B------:R-:W-:Y:S05]  /*1a20*/  BSYNC.RECONVERGENT B0 ;  /* 0x0000000000007941 */ /* 0x000fea0003800200 */
.L_x_16745:
        /* <DEDUP_REMOVED lines=38> */
.L_x_16749:
        /* <DEDUP_REMOVED lines=18> */
.L_x_16750:
[----:B------:R-:W-:Y:S05]  /*1db0*/  BSYNC.RECONVERGENT B0 ;  /* 0x0000000000007941 */ /* 0x000fea0003800200 */
.L_x_16748:
        /* <DEDUP_REMOVED lines=38> */
.L_x_16752:
        /* <DEDUP_REMOVED lines=18> */
.L_x_16753:
[----:B------:R-:W-:Y:S05]  /*2140*/  BSYNC.RECONVERGENT B0 ;  /* 0x0000000000007941 */ /* 0x000fea0003800200 */
.L_x_16751:
        /* <DEDUP_REMOVED lines=38> */
.L_x_16755:
        /* <DEDUP_REMOVED lines=18> */
.L_x_16756:
[----:B------:R-:W-:Y:S05]  /*24d0*/  BSYNC.RECONVERGENT B0 ;  /* 0x0000000000007941 */ /* 0x000fea0003800200 */
.L_x_16754:
        /* <DEDUP_REMOVED lines=38> */
.L_x_16758:
        /* <DEDUP_REMOVED lines=18> */
.L_x_16759:
[----:B------:R-:W-:Y:S05]  /*2860*/  BSYNC.RECONVERGENT B0 ;  /* 0x0000000000007941 */ /* 0x000fea0003800200 */
.L_x_16757:
        /* <DEDUP_REMOVED lines=38> */
.L_x_16761:
        /* <DEDUP_REMOVED lines=18> */
.L_x_16762:
[----:B------:R-:W-:Y:S05]  /*2bf0*/  BSYNC.RECONVERGENT B0 ;  /* 0x0000000000007941 */ /* 0x000fea0003800200 */
.L_x_16760:
        /* <DEDUP_REMOVED lines=38> */
.L_x_16764:
        /* <DEDUP_REMOVED lines=18> */
.L_x_16765:
[----:B------:R-:W-:Y:S05]  /*2f80*/  BSYNC.RECONVERGENT B0 ;  /* 0x0000000000007941 */ /* 0x000fea0003800200 */
.L_x_16763:
        /* <DEDUP_REMOVED lines=38> */
.L_x_16767:
        /* <DEDUP_REMOVED lines=18> */
.L_x_16768:
[----:B------:R-:W-:Y:S05]  /*3310*/  BSYNC.RECONVERGENT B0 ;  /* 0x0000000000007941 */ /* 0x000fea0003800200 */
.L_x_16766:
        /* <DEDUP_REMOVED lines=38> */
.L_x_16770:
        /* <DEDUP_REMOVED lines=18> */
.L_x_16771:
[----:B------:R-:W-:Y:S05]  /*36a0*/  BSYNC.RECONVERGENT B0 ;  /* 0x0000000000007941 */ /* 0x000fea0003800200 */
.L_x_16769:
        /* <DEDUP_REMOVED lines=38> */
.L_x_16773:
        /* <DEDUP_REMOVED lines=18> */
.L_x_16774:
[----:B------:R-:W-:Y:S05]  /*3a30*/  BSYNC.RECONVERGENT B0 ;  /* 0x0000000000007941 */ /* 0x000fea0003800200 */
.L_x_16772:
        /* <DEDUP_REMOVED lines=38> */
.L_x_16776:
        /* <DEDUP_REMOVED lines=18> */
.L_x_16777:
[----:B------:R-:W-:Y:S05]  /*3dc0*/  BSYNC.RECONVERGENT B0 ;  /* 0x0000000000007941 */ /* 0x000fea0003800200 */
.L_x_16775:
        /* <DEDUP_REMOVED lines=38> */
.L_x_16779:
        /* <DEDUP_REMOVED lines=18> */
.L_x_16780:
[----:B------:R-:W-:Y:S05]  /*4150*/  BSYNC.RECONVERGENT B0 ;  /* 0x0000000000007941 */ /* 0x000fea0003800200 */
.L_x_16778:
        /* <DEDUP_REMOVED lines=38> */
.L_x_16782:
        /* <DEDUP_REMOVED lines=18> */
.L_x_16783:
[----:B------:R-:W-:Y:S05]  /*44e0*/  BSYNC.RECONVERGENT B0 ;  /* 0x0000000000007941 */ /* 0x000fea0003800200 */
.L_x_16781:
        /* <DEDUP_REMOVED lines=38> */
.L_x_16785:
        /* <DEDUP_REMOVED lines=18> */
.L_x_16786:
[----:B------:R-:W-:Y:S05]  /*4870*/  BSYNC.RECONVERGENT B0 ;  /* 0x0000000000007941 */ /* 0x000fea0003800200 */
.L_x_16784:
        /* <DEDUP_REMOVED lines=38> */
.L_x_16788:
        /* <DEDUP_REMOVED lines=18> */
.L_x_16789:
[----:B------:R-:W-:Y:S05]  /*4c00*/  BSYNC.RECONVERGENT B0 ;  /* 0x0000000000007941 */ /* 0x000fea0003800200 */
.L_x_16787:
        /* <DEDUP_REMOVED lines=38> */
.L_x_16791:
        /* <DEDUP_REMOVED lines=18> */
.L_x_16792:
[----:B------:R-:W-:Y:S05]  /*4f90*/  BSYNC.RECONVERGENT B0 ;  /* 0x0000000000007941 */ /* 0x000fea0003800200 */
.L_x_16790:
        /* <DEDUP_REMOVED lines=38> */
.L_x_16794:
        /* <DEDUP_REMOVED lines=18> */
.L_x_16795:
[----:B------:R-:W-:Y:S05]  /*5320*/  BSYNC.RECONVERGENT B0 ;  /* 0x0000000000007941 */ /* 0x000fea0003800200 */
.L_x_16793:
        /* <DEDUP_REMOVED lines=38> */
.L_x_16797:
        /* <DEDUP_REMOVED lines=18> */
.L_x_16798:
[----:B------:R-:W-:Y:S05]  /*56b0*/  BSYNC.RECONVERGENT B0 ;  /* 0x0000000000007941 */ /* 0x000fea0003800200 */
.L_x_16796:
        /* <DEDUP_REMOVED lines=38> */
.L_x_16800:
        /* <DEDUP_REMOVED lines=18> */
.L_x_16801:
[----:B------:R-:W-:Y:S05]  /*5a40*/  BSYNC.RECONVERGENT B0 ;  /* 0x0000000000007941 */ /* 0x000fea0003800200 */
.L_x_16799:
        /* <DEDUP_REMOVED lines=38> */
.L_x_16803:
        /* <DEDUP_REMOVED lines=18> */
.L_x_16804:
[----:B------:R-:W-:Y:S05]  /*5dd0*/  BSYNC.RECONVERGENT B0 ;  /* 0x0000000000007941 */ /* 0x000fea0003800200 */
.L_x_16802:
        /* <DEDUP_REMOVED lines=37> */
.L_x_16806:
        /* <DEDUP_REMOVED lines=16> */
.L_x_16807:
[----:B------:R-:W-:Y:S05]  /*6130*/  BSYNC.RECONVERGENT B0 ;  /* 0x0000000000007941 */ /* 0x000fea0003800200 */
.L_x_16805:
        /* <DEDUP_REMOVED lines=34> */
.L_x_16809:
[----:B------:R-:W-:Y:S01]  /*6360*/  IMAD.MOV.U32 R8, RZ, RZ, R6 ;  /* 0x000000ffff087224 */ /* 0x000fe200078e0006 */
[----:B------:R-:W-:Y:S02]  /*6370*/  MOV R10, R7 ;  /* 0x00000007000a7202 */ /* 0x000fe40000000f00 */
[----:B------:R-:W-:-:S07]  /*6380*/  MOV R9, 0x63a0 ;  /* 0x000063a000097802 */ /* 0x000fce0000000f00 */
[----:B------:R-:W-:Y:S05]  /*6390*/  CALL.REL.NOINC `($__internal_11_$__cuda_sm20_rem_u64) ;  /* 0x0000037c00147944 */ /* 0x000fea0003c00000 */
[----:B------:R-:W-:Y:S01]  /*63a0*/  IMAD.MOV.U32 R4, RZ, RZ, R0 ;  /* 0x000000ffff047224 */ /* 0x000fe200078e0000 */
[----:B------:R-:W-:-:S07]  /*63b0*/  MOV R5, R3 ;  /* 0x0000000300057202 */ /* 0x000fce0000000f00 */
.L_x_16810:
[----:B------:R-:W-:Y:S05]  /*63c0*/  BSYNC.RECONVERGENT B0 ;  /* 0x0000000000007941 */ /* 0x000fea0003800200 */
.L_x_16808:
[----:B------:R-:W0:Y:S01]  /*63d0*/  LDCU.64 UR4, c[0x0][0x730] ;  /* 0x0000e600ff0477ac */ /* 0x000e220008000a00 */
[----:B------:R-:W-:Y:S02]  /*63e0*/  IMAD.MOV.U32 R3, RZ, RZ, R17 ;  /* 0x000000ffff037224 */ /* 0x000fe400078e0011 */
[----:B0-----:R-:W-:Y:S02]  /*63f0*/  IMAD R5, R5, UR4, RZ ;  /* 0x0000000405057c24 */ /* 0x001fe4000f8e02ff */
[----:B------:R-:W-:-:S04]  /*6400*/  IMAD.WIDE.U32 R2, R4, UR4, R2 ;  /* 0x0000000404027c25 */ /* 0x000fc8000f8e0002 */
[----:B------:R-:W-:-:S05]  /*6410*/  IMAD R5, R4, UR5, R5 ;  /* 0x0000000504057c24 */ /* 0x000fca000f8e0205 */
[----:B------:R-:W-:-:S07]  /*6420*/  IADD3 R17, PT, PT, R3, R5, RZ ;  /* 0x0000000503117210 */ /* 0x000fce0007ffe0ff */
.L_x_16738:
[----:B------:R-:W0:Y:S02]  /*6430*/  LDCU.64 UR4, c[0x0][0x738] ;  /* 0x0000e700ff0477ac */ /* 0x000e240008000a00 */
[----:B0-----:R-:W-:-:S04]  /*6440*/  LEA R4, P0, R2, UR4, 0x2 ;  /* 0x0000000402047c11 */ /* 0x001fc8000f8010ff */
[----:B------:R-:W-:-:S06]  /*6450*/  LEA.HI.X R5, R2, UR5, R17, 0x2, P0 ;  /* 0x0000000502057c11 */ /* 0x000fcc00080f1411 */
[----:B------:R-:W2:Y:S01]  /*6460*/  LDG.E R5, desc[UR36][R4.64] ;  /* 0x0000002404057981 */ /* 0x000ea2000c1e1900 */
[----:B------:R-:W2:Y:S01]  /*6470*/  LDC.64 R2, c[0x0][0x580] ;  /* 0x00016000ff027b82 */ /* 0x000ea20000000a00 */
[----:B------:R-:W-:Y:S02]  /*6480*/  VIADD R16, R16, 0x80 ;  /* 0x0000008010107836 */ /* 0x000fe40000000000 */
[----:B--2---:R0:W-:Y:S05]  /*6490*/  STG.E desc[UR36][R2.64], R5 ;  /* 0x0000000502007986 */ /* 0x0041ea000c101924 */
.L_x_16734:
[----:B------:R-:W-:Y:S05]  /*64a0*/  BSYNC.RECONVERGENT B6 ;  /* 0x0000000000067941 */ /* 0x000fea0003800200 */
.L_x_16733:
        /* <DEDUP_REMOVED lines=31> */
.L_x_16813:
        /* <DEDUP_REMOVED lines=36> */
.L_x_16814:
        /* <DEDUP_REMOVED lines=17> */
.L_x_16815:
        /* <DEDUP_REMOVED lines=37> */
.L_x_16818:
        /* <DEDUP_REMOVED lines=18> */
.L_x_16819:
[----:B------:R-:W-:Y:S05]  /*6d60*/  BSYNC.RECONVERGENT B0 ;  /* 0x0000000000007941 */ /* 0x000fea0003800200 */
.L_x_16817:
        /* <DEDUP_REMOVED lines=38> */
.L_x_16821:
        /* <DEDUP_REMOVED lines=18> */
.L_x_16822:
[----:B------:R-:W-:Y:S05]  /*70f0*/  BSYNC.RECONVERGENT B0 ;  /* 0x0000000000007941 */ /* 0x000fea0003800200 */
.L_x_16820:
        /* <DEDUP_REMOVED lines=38> */
.L_x_16824:
        /* <DEDUP_REMOVED lines=18> */
.L_x_16825:
[----:B------:R-:W-:Y:S05]  /*7480*/  BSYNC.RECONVERGENT B0 ;  /* 0x0000000000007941 */ /* 0x000fea0003800200 */
.L_x_16823:
        /* <DEDUP_REMOVED lines=38> */
.L_x_16827:
        /* <DEDUP_REMOVED lines=18> */
.L_x_16828:
[----:B------:R-:W-:Y:S05]  /*7810*/  BSYNC.RECONVERGENT B0 ;  /* 0x0000000000007941 */ /* 0x000fea0003800200 */
.L_x_16826:
        /* <DEDUP_REMOVED lines=38> */
.L_x_16830:
        /* <DEDUP_REMOVED lines=18> */
.L_x_16831:
[----:B------:R-:W-:Y:S05]  /*7ba0*/  BSYNC.RECONVERGENT B0 ;  /* 0x0000000000007941 */ /* 0x000fea0003800200 */
.L_x_16829:
        /* <DEDUP_REMOVED lines=38> */
.L_x_16833:
        /* <DEDUP_REMOVED lines=18> */
.L_x_16834:
[----:B------:R-:W-:Y:S05]  /*7f30*/  BSYNC.RECONVERGENT B0 ;  /* 0x0000000000007941 */ /* 0x000fea0003800200 */
.L_x_16832:
        /* <DEDUP_REMOVED lines=38> */
.L_x_16836:
        /* <DEDUP_REMOVED lines=18> */
.L_x_16837:
[----:B------:R-:W-:Y:S05]  /*82c0*/  BSYNC.RECONVERGENT B0 ;  /* 0x0000000000007941 */ /* 0x000fea0003800200 */
.L_x_16835:
        /* <DEDUP_REMOVED lines=38> */
.L_x_16839:
        /* <DEDUP_REMOVED lines=18> */
.L_x_16840:
[----:B------:R-:W-:Y:S05]  /*8650*/  BSYNC.RECONVERGENT B0 ;  /* 0x0000000000007941 */ /* 0x000fea0003800200 */
.L_x_16838:
        /* <DEDUP_REMOVED lines=38> */
.L_x_16842:
        /* <DEDUP_REMOVED lines=18> */
.L_x_16843:
[----:B------:R-:W-:Y:S05]  /*89e0*/  BSYNC.RECONVERGENT B0 ;  /* 0x0000000000007941 */ /* 0x000fea0003800200 */
.L_x_16841:
        /* <DEDUP_REMOVED lines=38> */
.L_x_16845:
        /* <DEDUP_REMOVED lines=18> */
.L_x_16846:
[----:B------:R-:W-:Y:S05]  /*8d70*/  BSYNC.RECONVERGENT B0 ;  /* 0x0000000000007941 */ /* 0x000fea0003800200 */
.L_x_16844:
        /* <DEDUP_REMOVED lines=38> */
.L_x_16848:
        /* <DEDUP_REMOVED lines=18> */
.L_x_16849:
[----:B------:R-:W-:Y:S05]  /*9100*/  BSYNC.RECONVERGENT B0 ;  /* 0x0000000000007941 */ /* 0x000fea0003800200 */
.L_x_16847:
        /* <DEDUP_REMOVED lines=38> */
.L_x_16851:
        /* <DEDUP_REMOVED lines=18> */
.L_x_16852:
[----:B------:R-:W-:Y:S05]  /*9490*/  BSYNC.RECONVERGENT B0 ;  /* 0x0000000000007941 */ /* 0x000fea0003800200 */
.L_x_16850:
        /* <DEDUP_REMOVED lines=38> */
.L_x_16854:
        /* <DEDUP_REMOVED lines=18> */
.L_x_16855:
[----:B------:R-:W-:Y:S05]  /*9820*/  BSYNC.RECONVERGENT B0 ;  /* 0x0000000000007941 */ /* 0x000fea0003800200 */
.L_x_16853:
        /* <DEDUP_REMOVED lines=38> */
.L_x_16857:
        /* <DEDUP_REMOVED lines=18> */
.L_x_16858:
[----:B------:R-:W-:Y:S05]  /*9bb0*/  BSYNC.RECONVERGENT B0 ;  /* 0x0000000000007941 */ /* 0x000fea0003800200 */
.L_x_16856:
        /* <DEDUP_REMOVED lines=38> */
.L_x_16860:
        /* <DEDUP_REMOVED lines=18> */
.L_x_16861:
[----:B------:R-:W-:Y:S05]  /*9f40*/  BSYNC.RECONVERGENT B0 ;  /* 0x0000000000007941 */ /* 0x000fea0003800200 */
.L_x_16859:
        /* <DEDUP_REMOVED lines=38> */
.L_x_16863:
        /* <DEDUP_REMOVED lines=18> */
.L_x_16864:
[----:B------:R-:W-:Y:S05]  /*a2d0*/  BSYNC.RECONVERGENT B0 ;  /* 0x0000000000007941 */ /* 0x000fea0003800200 */
.L_x_16862:
        /* <DEDUP_REMOVED lines=38> */
.L_x_16866:
        /* <DEDUP_REMOVED lines=18> */
.L_x_16867:
[----:B------:R-:W-:Y:S05]  /*a660*/  BSYNC.RECONVERGENT B0 ;  /* 0x0000000000007941 */ /* 0x000fea0003800200 */
.L_x_16865:
        /* <DEDUP_REMOVED lines=38> */
.L_x_16869:
        /* <DEDUP_REMOVED lines=18> */
.L_x_16870:
[----:B------:R-:W-:Y:S05]  /*a9f0*/  BSYNC.RECONVERGENT B0 ;  /* 0x0000000000007941 */ /* 0x000fea0003800200 */
.L_x_16868:
        /* <DEDUP_REMOVED lines=38> */
.L_x_16872:
        /* <DEDUP_REMOVED lines=18> */
.L_x_16873:
[----:B------:R-:W-:Y:S05]  /*ad80*/  BSYNC.RECONVERGENT B0 ;  /* 0x0000000000007941 */ /* 0x000fea0003800200 */
.L_x_16871:
        /* <DEDUP_REMOVED lines=38> */
.L_x_16875:
        /* <DEDUP_REMOVED lines=18> */
.L_x_16876:
[----:B------:R-:W-:Y:S05]  /*b110*/  BSYNC.RECONVERGENT B0 ;  /* 0x0000000000007941 */ /* 0x000fea0003800200 */
.L_x_16874:
        /* <DEDUP_REMOVED lines=38> */
.L_x_16878:
        /* <DEDUP_REMOVED lines=18> */
.L_x_16879:
[----:B------:R-:W-:Y:S05]  /*b4a0*/  BSYNC.RECONVERGENT B0 ;  /* 0x0000000000007941 */ /* 0x000fea0003800200 */
.L_x_16877:
        /* <DEDUP_REMOVED lines=38> */
.L_x_16881:
        /* <DEDUP_REMOVED lines=18> */
.L_x_16882:
[----:B------:R-:W-:Y:S05]  /*b830*/  BSYNC.RECONVERGENT B0 ;  /* 0x0000000000007941 */ /* 0x000fea0003800200 */
.L_x_16880:
        /* <DEDUP_REMOVED lines=37> */
.L_x_16884:
        /* <DEDUP_REMOVED lines=16> */
.L_x_16885:
[----:B------:R-:W-:Y:S05]  /*bb90*/  BSYNC.RECONVERGENT B0 ;  /* 0x0000000000007941 */ /* 0x000fea0003800200 */
.L_x_16883:
        /* <DEDUP_REMOVED lines=33> */
.L_x_16887:
[----:B------:R-:W-:Y:S01]  /*bdb0*/  MOV R8, R6 ;  /* 0x0000000600087202 */ /* 0x000fe20000000f00 */
[----:B------:R-:W-:Y:S01]  /*bdc0*/  IMAD.MOV.U32 R10, RZ, RZ, R7 ;  /* 0x000000ffff0a7224 */ /* 0x000fe200078e0007 */
[----:B------:R-:W-:-:S07]  /*bdd0*/  MOV R9, 0xbdf0 ;  /* 0x0000bdf000097802 */ /* 0x000fce0000000f00 */
[----:B------:R-:W-:Y:S05]  /*bde0*/  CALL.REL.NOINC `($__internal_11_$__cuda_sm20_rem_u64) ;  /* 0x0000032000807944 */ /* 0x000fea0003c00000 */
[----:B------:R-:W-:Y:S01]  /*bdf0*/  MOV R4, R0 ;  /* 0x0000000000047202 */ /* 0x000fe20000000f00 */
[----:B------:R-:W-:-:S07]  /*be00*/  IMAD.MOV.U32 R5, RZ, RZ, R3 ;  /* 0x000000ffff057224 */ /* 0x000fce00078e0003 */
.L_x_16888:
[----:B------:R-:W-:Y:S05]  /*be10*/  BSYNC.RECONVERGENT B0 ;  /* 0x0000000000007941 */ /* 0x000fea0003800200 */
.L_x_16886:
[----:B------:R-:W0:Y:S01]  /*be20*/  LDCU.64 UR4, c[0x0][0x730] ;  /* 0x0000e600ff0477ac */ /* 0x000e220008000a00 */
[----:B------:R-:W-:Y:S01]  /*be30*/  MOV R3, R17 ;  /* 0x0000001100037202 */ /* 0x000fe20000000f00 */
[----:B0-----:R-:W-:Y:S02]  /*be40*/  IMAD R5, R5, UR4, RZ ;  /* 0x0000000405057c24 */ /* 0x001fe4000f8e02ff */
[----:B------:R-:W-:-:S04]  /*be50*/  IMAD.WIDE.U32 R2, R4, UR4, R2 ;  /* 0x0000000404027c25 */ /* 0x000fc8000f8e0002 */
[----:B------:R-:W-:-:S04]  /*be60*/  IMAD R5, R4, UR5, R5 ;  /* 0x0000000504057c24 */ /* 0x000fc8000f8e0205 */
[----:B------:R-:W-:-:S07]  /*be70*/  IMAD.IADD R17, R3, 0x1, R5 ;  /* 0x0000000103117824 */ /* 0x000fce00078e0205 */
.L_x_16816:
[----:B------:R-:W0:Y:S02]  /*be80*/  LDCU.64 UR4, c[0x0][0x738] ;  /* 0x0000e700ff0477ac */ /* 0x000e240008000a00 */
[----:B0-----:R-:W-:-:S04]  /*be90*/  LEA R4, P0, R2, UR4, 0x2 ;  /* 0x0000000402047c11 */ /* 0x001fc8000f8010ff */
[----:B------:R-:W-:-:S06]  /*bea0*/  LEA.HI.X R5, R2, UR5, R17, 0x2, P0 ;  /* 0x0000000502057c11 */ /* 0x000fcc00080f1411 */
[----:B------:R-:W2:Y:S01]  /*beb0*/  LDG.E R5, desc[UR36][R4.64] ;  /* 0x0000002404057981 */ /* 0x000ea2000c1e1900 */
[----:B------:R-:W2:Y:S01]  /*bec0*/  LDC.64 R2, c[0x0][0x580] ;  /* 0x00016000ff027b82 */ /* 0x000ea20000000a00 */
[----:B------:R-:W-:Y:S02]  /*bed0*/  IADD3 R16, PT, PT, R16, 0x80, RZ ;  /* 0x0000008010107810 */ /* 0x000fe40007ffe0ff */
[----:B--2---:R1:W-:Y:S05]  /*bee0*/  STG.E desc[UR36][R2.64], R5 ;  /* 0x0000000502007986 */ /* 0x0043ea000c101924 */
.L_x_16812:
[----:B------:R-:W-:Y:S05]  /*bef0*/  BSYNC.RECONVERGENT B6 ;  /* 0x0000000000067941 */ /* 0x000fea0003800200 */
.L_x_16811:
        /* <DEDUP_REMOVED lines=31> */
.L_x_16891:
        /* <DEDUP_REMOVED lines=36> */
.L_x_16892:
        /* <DEDUP_REMOVED lines=17> */
.L_x_16893:
        /* <DEDUP_REMOVED lines=37> */
.L_x_16896:
        /* <DEDUP_REMOVED lines=18> */
.L_x_16897:
[----:B------:R-:W-:Y:S05]  /*c7b0*/  BSYNC.RECONVERGENT B0 ;  /* 0x0000000000007941 */ /* 0x000fea0003800200 */
.L_x_16895:
        /* <DEDUP_REMOVED lines=38> */
.L_x_16899:
        /* <DEDUP_REMOVED lines=18> */
.L_x_16900:
[----:B------:R-:W-:Y:S05]  /*cb40*/  BSYNC.RECONVERGENT B0 ;  /* 0x0000000000007941 */ /* 0x000fea0003800200 */
.L_x_16898:
        /* <DEDUP_REMOVED lines=38> */
.L_x_16902:
        /* <DEDUP_REMOVED lines=18> */
.L_x_16903:
[----:B------:R-:W-:Y:S05]  /*ced0*/  BSYNC.RECONVERGENT B0 ;  /* 0x0000000000007941 */ /* 0x000fea0003800200 */
.L_x_16901:
        /* <DEDUP_REMOVED lines=38> */
.L_x_16905:
        /* <DEDUP_REMOVED lines=18> */
.L_x_16906:
[----:B------:R-:W-:Y:S05]  /*d260*/  BSYNC.RECONVERGENT B0 ;  /* 0x0000000000007941 */ /* 0x000fea0003800200 */
.L_x_16904:
        /* <DEDUP_REMOVED lines=38> */
.L_x_16908:
        /* <DEDUP_REMOVED lines=18> */
.L_x_16909:
[----:B------:R-:W-:Y:S05]  /*d5f0*/  BSYNC.RECONVERGENT B0 ;  /* 0x0000000000007941 */ /* 0x000fea0003800200 */
.L_x_16907:
        /* <DEDUP_REMOVED lines=38> */
.L_x_16911:
        /* <DEDUP_REMOVED lines=18> */
.L_x_16912:
[----:B------:R-:W-:Y:S05]  /*d980*/  BSYNC.RECONVERGENT B0 ;  /* 0x0000000000007941 */ /* 0x000fea0003800200 */
.L_x_16910:
        /* <DEDUP_REMOVED lines=38> */
.L_x_16914:
        /* <DEDUP_REMOVED lines=18> */
.L_x_16915:
[----:B------:R-:W-:Y:S05]  /*dd10*/  BSYNC.RECONVERGENT B0 ;  /* 0x0000000000007941 */ /* 0x000fea0003800200 */
.L_x_16913:
        /* <DEDUP_REMOVED lines=38> */
.L_x_16917:
        /* <DEDUP_REMOVED lines=18> */
.L_x_16918:
[----:B------:R-:W-:Y:S05]  /*e0a0*/  BSYNC.RECONVERGENT B0 ;  /* 0x0000000000007941 */ /* 0x000fea0003800200 */
.L_x_16916:
        /* <DEDUP_REMOVED lines=38> */
.L_x_16920:
        /* <DEDUP_REMOVED lines=18> */
.L_x_16921:
[----:B------:R-:W-:Y:S05]  /*e430*/  BSYNC.RECONVERGENT B0 ;  /* 0x0000000000007941 */ /* 0x000fea0003800200 */
.L_x_16919:
        /* <DEDUP_REMOVED lines=38> */
.L_x_16923:
        /* <DEDUP_REMOVED lines=18> */
.L_x_16924:
[----:B------:R-:W-:Y:S05]  /*e7c0*/  BSYNC.RECONVERGENT B0 ;  /* 0x0000000000007941 */ /* 0x000fea0003800200 */
.L_x_16922:
        /* <DEDUP_REMOVED lines=38> */
.L_x_16926:
        /* <DEDUP_REMOVED lines=18> */
.L_x_16927:
[----:B------:R-:W-:Y:S05]  /*eb50*/  BSYNC.RECONVERGENT B0 ;  /* 0x0000000000007941 */ /* 0x000fea0003800200 */
.L_x_16925:
        /* <DEDUP_REMOVED lines=38> */
.L_x_16929:
        /* <DEDUP_REMOVED lines=18> */
.L_x_16930:
[----:B------:R-:W-:Y:S05]  /*eee0*/  BSYNC.RECONVERGENT B0 ;  /* 0x0000000000007941 */ /* 0x000fea0003800200 */
.L_x_16928:
        /* <DEDUP_REMOVED lines=38> */
.L_x_16932:
        /* <DEDUP_REMOVED lines=18> */
.L_x_16933:
[----:B------:R-:W-:Y:S05]  /*f270*/  BSYNC.RECONVERGENT B0 ;  /* 0x0000000000007941 */ /* 0x000fea0003800200 */
.L_x_16931:
        /* <DEDUP_REMOVED lines=38> */
.L_x_16935:
        /* <DEDUP_REMOVED lines=18> */
.L_x_16936:
[----:B------:R-:W-:Y:S05]  /*f600*/  BSYNC.RECONVERGENT B0 ;  /* 0x0000000000007941 */ /* 0x000fea0003800200 */
.L_x_16934:
        /* <DEDUP_REMOVED lines=38> */
.L_x_16938:
        /* <DEDUP_REMOVED lines=18> */
.L_x_16939:
[----:B------:R-:W-:Y:S05]  /*f990*/  BSYNC.RECONVERGENT B0 ;  /* 0x0000000000007941 */ /* 0x000fea0003800200 */
.L_x_16937:
        /* <DEDUP_REMOVED lines=38> */
.L_x_16941:
        /* <DEDUP_REMOVED lines=18> */
.L_x_16942:
[----:B------:R-:W-:Y:S05]  /*fd20*/  BSYNC.RECONVERGENT B0 ;  /* 0x0000000000007941 */ /* 0x000fea0003800200 */
.L_x_16940:
        /* <DEDUP_REMOVED lines=38> */
.L_x_16944:
        /* <DEDUP_REMOVED lines=18> */
.L_x_16945:
[----:B------:R-:W-:Y:S05]  /*100b0*/  BSYNC.RECONVERGENT B0 ;  /* 0x0000000000007941 */ /* 0x000fea0003800200 */
.L_x_16943:
        /* <DEDUP_REMOVED lines=38> */
.L_x_16947:
        /* <DEDUP_REMOVED lines=18> */
.L_x_16948:
[----:B------:R-:W-:Y:S05]  /*10440*/  BSYNC.RECONVERGENT B0 ;  /* 0x0000000000007941 */ /* 0x000fea0003800200 */
.L_x_16946:
        /* <DEDUP_REMOVED lines=38> */
.L_x_16950:
        /* <DEDUP_REMOVED lines=18> */
.L_x_16951:
[----:B------:R-:W-:Y:S05]  /*107d0*/  BSYNC.RECONVERGENT B0 ;  /* 0x0000000000007941 */ /* 0x000fea0003800200 */
.L_x_16949:
        /* <DEDUP_REMOVED lines=38> */
.L_x_16953:
        /* <DEDUP_REMOVED lines=18> */
.L_x_16954:
[----:B------:R-:W-:Y:S05]  /*10b60*/  BSYNC.RECONVERGENT B0 ;  /* 0x0000000000007941 */ /* 0x000fea0003800200 */
.L_x_16952:
        /* <DEDUP_REMOVED lines=38> */
.L_x_16956:
        /* <DEDUP_REMOVED lines=18> */
.L_x_16957:
[----:B------:R-:W-:Y:S05]  /*10ef0*/  BSYNC.RECONVERGENT B0 ;  /* 0x0000000000007941 */ /* 0x000fea0003800200 */
.L_x_16955:
        /* <DEDUP_REMOVED lines=38> */
.L_x_16959:
        /* <DEDUP_REMOVED lines=18> */
.L_x_16960:
[----:B------:R-:W-:Y:S05]  /*11280*/  BSYNC.RECONVERGENT B0 ;  /* 0x0000000000007941 */ /* 0x000fea0003800200 */
.L_x_16958:
        /* <DEDUP_REMOVED lines=37> */
.L_x_16962:
        /* <DEDUP_REMOVED lines=16> */
.L_x_16963:
[----:B------:R-:W-:Y:S05]  /*115e0*/  BSYNC.RECONVERGENT B0 ;  /* 0x0000000000007941 */ /* 0x000fea0003800200 */
.L_x_16961:
        /* <DEDUP_REMOVED lines=33> */
.L_x_16965:
[----:B------:R-:W-:Y:S01]  /*11800*/  IMAD.MOV.U32 R8, RZ, RZ, R6 ;  /* 0x000000ffff087224 */ /* 0x000fe200078e0006 */
[----:B------:R-:W-:Y:S02]  /*11810*/  MOV R10, R7 ;  /* 0x00000007000a7202 */ /* 0x000fe40000000f00 */
[----:B------:R-:W-:-:S07]  /*11820*/  MOV R9, 0x11840 ;  /* 0x0001184000097802 */ /* 0x000fce0000000f00 */
[----:B------:R-:W-:Y:S05]  /*11830*/  CALL.REL.NOINC `($__internal_11_$__cuda_sm20_rem_u64) ;  /* 0x000002c400ec7944 */ /* 0x000fea0003c00000 */
[----:B------:R-:W-:Y:S01]  /*11840*/  IMAD.MOV.U32 R4, RZ, RZ, R0 ;  /* 0x000000ffff047224 */ /* 0x000fe200078e0000 */
[----:B------:R-:W-:-:S07]  /*11850*/  MOV R5, R3 ;  /* 0x0000000300057202 */ /* 0x000fce0000000f00 */
.L_x_16966:
[----:B------:R-:W-:Y:S05]  /*11860*/  BSYNC.RECONVERGENT B0 ;  /* 0x0000000000007941 */ /* 0x000fea0003800200 */
.L_x_16964:
[----:B------:R-:W0:Y:S01]  /*11870*/  LDCU.64 UR4, c[0x0][0x730] ;  /* 0x0000e600ff0477ac */ /* 0x000e220008000a00 */
[----:B------:R-:W-:Y:S02]  /*11880*/  IMAD.MOV.U32 R3, RZ, RZ, R17 ;  /* 0x000000ffff037224 */ /* 0x000fe400078e0011 */
[----:B0-----:R-:W-:Y:S02]  /*11890*/  IMAD R5, R5, UR4, RZ ;  /* 0x0000000405057c24 */ /* 0x001fe4000f8e02ff */
[----:B------:R-:W-:-:S04]  /*118a0*/  IMAD.WIDE.U32 R2, R4, UR4, R2 ;  /* 0x0000000404027c25 */ /* 0x000fc8000f8e0002 */
[----:B------:R-:W-:-:S05]  /*118b0*/  IMAD R5, R4, UR5, R5 ;  /* 0x0000000504057c24 */ /* 0x000fca000f8e0205 */
[----:B------:R-:W-:-:S07]  /*118c0*/  IADD3 R17, PT, PT, R3, R5, RZ ;  /* 0x0000000503117210 */ /* 0x000fce0007ffe0ff */
.L_x_16894:
[----:B------:R-:W0:Y:S02]  /*118d0*/  LDCU.64 UR4, c[0x0][0x738] ;  /* 0x0000e700ff0477ac */ /* 0x000e240008000a00 */
[----:B0-----:R-:W-:-:S04]  /*118e0*/  LEA R4, P0, R2, UR4, 0x2 ;  /* 0x0000000402047c11 */ /* 0x001fc8000f8010ff */
[----:B------:R-:W-:-:S06]  /*118f0*/  LEA.HI.X R5, R2, UR5, R17, 0x2, P0 ;  /* 0x0000000502057c11 */ /* 0x000fcc00080f1411 */
[----:B------:R-:W2:Y:S01]  /*11900*/  LDG.E R5, desc[UR36][R4.64] ;  /* 0x0000002404057981 */ /* 0x000ea2000c1e1900 */
[----:B------:R-:W2:Y:S01]  /*11910*/  LDC.64 R2, c[0x0][0x580] ;  /* 0x00016000ff027b82 */ /* 0x000ea20000000a00 */
[----:B------:R-:W-:Y:S02]  /*11920*/  VIADD R16, R16, 0x80 ;  /* 0x0000008010107836 */ /* 0x000fe40000000000 */
[----:B--2---:R2:W-:Y:S05]  /*11930*/  STG.E desc[UR36][R2.64], R5 ;  /* 0x0000000502007986 */ /* 0x0045ea000c101924 */
.L_x_16890:
[----:B------:R-:W-:Y:S05]  /*11940*/  BSYNC.RECONVERGENT B6 ;  /* 0x0000000000067941 */ /* 0x000fea0003800200 */
.L_x_16889:
        /* <DEDUP_REMOVED lines=30> */
.L_x_16967:
        /* <DEDUP_REMOVED lines=36> */
.L_x_16968:
        /* <DEDUP_REMOVED lines=17> */
.L_x_16969:
        /* <DEDUP_REMOVED lines=37> */
.L_x_16972:
        /* <DEDUP_REMOVED lines=18> */
.L_x_16973:
[----:B------:R-:W-:Y:S05]  /*121f0*/  BSYNC.RECONVERGENT B0 ;  /* 0x0000000000007941 */ /* 0x000fea0003800200 */
.L_x_16971:
        /* <DEDUP_REMOVED lines=37> */
.L_x_16975:
        /* <DEDUP_REMOVED lines=18> */
.L_x_16976:
[----:B------:R-:W-:Y:S05]  /*12570*/  BSYNC.RECONVERGENT B0 ;  /* 0x0000000000007941 */ /* 0x000fea0003800200 */
.L_x_16974:
        /* <DEDUP_REMOVED lines=37> */
.L_x_16978:
        /* <DEDUP_REMOVED lines=18> */
.L_x_16979:
[----:B------:R-:W-:Y:S05]  /*128f0*/  BSYNC.RECONVERGENT B0 ;  /* 0x0000000000007941 */ /* 0x000fea0003800200 */
.L_x_16977:
        /* <DEDUP_REMOVED lines=37> */
.L_x_16981:
        /* <DEDUP_REMOVED lines=18> */
.L_x_16982:
[----:B------:R-:W-:Y:S05]  /*12c70*/  BSYNC.RECONVERGENT B0 ;  /* 0x0000000000007941 */ /* 0x000fea0003800200 */
.L_x_16980:
        /* <DEDUP_REMOVED lines=37> */
.L_x_16984:
        /* <DEDUP_REMOVED lines=18> */
.L_x_16985:
[----:B------:R-:W-:Y:S05]  /*12ff0*/  BSYNC.RECONVERGENT B0 ;  /* 0x0000000000007941 */ /* 0x000fea0003800200 */
.L_x_16983:
        /* <DEDUP_REMOVED lines=37> */
.L_x_16987:
        /* <DEDUP_REMOVED lines=18> */
.L_x_16988:
[----:B------:R-:W-:Y:S05]  /*13370*/  BSYNC.RECONVERGENT B0 ;  /* 0x0000000000007941 */ /* 0x000fea0003800200 */
.L_x_16986:
        /* <DEDUP_REMOVED lines=37> */
.L_x_16990:
        /* <DEDUP_REMOVED lines=18> */
.L_x_16991:
[----:B------:R-:W-:Y:S05]  /*136f0*/  BSYNC.RECONVERGENT B0 ;  /* 0x0000000000007941 */ /* 0x000fea0003800200 */
.L_x_16989:
        /* <DEDUP_REMOVED lines=37> */
.L_x_16993:
        /* <DEDUP_REMOVED lines=18> */
.L_x_16994:
[----:B------:R-:W-:Y:S05]  /*13a70*/  BSYNC.RECONVERGENT B0 ;  /* 0x0000000000007941 */ /* 0x000fea0003800200 */
.L_x_16992:
        /* <DEDUP_REMOVED lines=37> */
.L_x_16996:
        /* <DEDUP_REMOVED lines=18> */
.L_x_16997:
[----:B------:R-:W-:Y:S05]  /*13df0*/  BSYNC.RECONVERGENT B0 ;  /* 0x0000000000007941 */ /* 0x000fea0003800200 */
.L_x_16995:
        /* <DEDUP_REMOVED lines=37> */
.L_x_16999:
        /* <DEDUP_REMOVED lines=18> */
.L_x_17000:
[----:B------:R-:W-:Y:S05]  /*14170*/  BSYNC.RECONVERGENT B0 ;  /* 0x0000000000007941 */ /* 0x000fea0003800200 */
.L_x_16998:
        /* <DEDUP_REMOVED lines=37> */
.L_x_17002:
        /* <DEDUP_REMOVED lines=18> */
.L_x_17003:
[----:B------:R-:W-:Y:S05]  /*144f0*/  BSYNC.RECONVERGENT B0 ;  /* 0x0000000000007941 */ /* 0x000fea0003800200 */
.L_x_17001:
        /* <DEDUP_REMOVED lines=37> */
.L_x_17005:
        /* <DEDUP_REMOVED lines=18> */
.L_x_17006:
[----:B------:R-:W-:Y:S05]  /*14870*/  BSYNC.RECONVERGENT B0 ;  /* 0x0000000000007941 */ /* 0x000fea0003800200 */
.L_x_17004:
        /* <DEDUP_REMOVED lines=37> */
.L_x_17008:
        /* <DEDUP_REMOVED lines=18> */
.L_x_17009:
[----:B------:R-:W-:Y:S05]  /*14bf0*/  BSYNC.RECONVERGENT B0 ;  /* 0x0000000000007941 */ /* 0x000fea0003800200 */
.L_x_17007:
        /* <DEDUP_REMOVED lines=37> */
.L_x_17011:
        /* <DEDUP_REMOVED lines=18> */
.L_x_17012:
[----:B------:R-:W-:Y:S05]  /*14f70*/  BSYNC.RECONVERGENT B0 ;  /* 0x0000000000007941 */ /* 0x000fea0003800200 */
.L_x_17010:
        /* <DEDUP_REMOVED lines=37> */
.L_x_17014:
        /* <DEDUP_REMOVED lines=18> */
.L_x_17015:
[----:B------:R-:W-:Y:S05]  /*152f0*/  BSYNC.RECONVERGENT B0 ;  /* 0x0000000000007941 */ /* 0x000fea0003800200 */
.L_x_17013:
        /* <DEDUP_REMOVED lines=37> */
.L_x_17017:
        /* <DEDUP_REMOVED lines=18> */
.L_x_17018:
[----:B------:R-:W-:Y:S05]  /*15670*/  BSYNC.RECONVERGENT B0 ;  /* 0x0000000000007941 */ /* 0x000fea0003800200 */
.L_x_17016:
        /* <DEDUP_REMOVED lines=37> */
.L_x_17020:
        /* <DEDUP_REMOVED lines=18> */
.L_x_17021:
[----:B------:R-:W-:Y:S05]  /*159f0*/  BSYNC.RECONVERGENT B0 ;  /* 0x0000000000007941 */ /* 0x000fea0003800200 */
.L_x_17019:
        /* <DEDUP_REMOVED lines=37> */
.L_x_17023:
        /* <DEDUP_REMOVED lines=18> */
.L_x_17024:
[----:B------:R-:W-:Y:S05]  /*15d70*/  BSYNC.RECONVERGENT B0 ;  /* 0x0000000000007941 */ /* 0x000fea0003800200 */
.L_x_17022:
        /* <DEDUP_REMOVED lines=37> */
.L_x_17026:
        /* <DEDUP_REMOVED lines=18> */
.L_x_17027:
[----:B------:R-:W-:Y:S05]  /*160f0*/  BSYNC.RECONVERGENT B0 ;  /* 0x0000000000007941 */ /* 0x000fea0003800200 */
.L_x_17025:
        /* <DEDUP_REMOVED lines=37> */
.L_x_17029:
        /* <DEDUP_REMOVED lines=18> */
.L_x_17030:
[----:B------:R-:W-:Y:S05]  /*16470*/  BSYNC.RECONVERGENT B0 ;  /* 0x0000000000007941 */ /* 0x000fea0003800200 */
.L_x_17028:
        /* <DEDUP_REMOVED lines=37> */
.L_x_17032:
        /* <DEDUP_REMOVED lines=18> */
.L_x_17033:
[----:B------:R-:W-:Y:S05]  /*167f0*/  BSYNC.RECONVERGENT B0 ;  /* 0x0000000000007941 */ /* 0x000fea0003800200 */
.L_x_17031:
        /* <DEDUP_REMOVED lines=37> */
.L_x_17035:
        /* <DEDUP_REMOVED lines=18> */
.L_x_17036:
[----:B------:R-:W-:Y:S05]  /*16b70*/  BSYNC.RECONVERGENT B0 ;  /* 0x0000000000007941 */ /* 0x000fea0003800200 */
.L_x_17034:
        /* <DEDUP_REMOVED lines=36> */
.L_x_17038:
        /* <DEDUP_REMOVED lines=16> */
.L_x_17039:
[----:B------:R-:W-:Y:S05]  /*16ec0*/  BSYNC.RECONVERGENT B0 ;  /* 0x0000000000007941 */ /* 0x000fea0003800200 */
.L_x_17037:
        /* <DEDUP_REMOVED lines=32> */
.L_x_17041:
[----:B------:R-:W-:Y:S01]  /*170d0*/  IMAD.MOV.U32 R8, RZ, RZ, R6 ;  /* 0x000000ffff087224 */ /* 0x000fe200078e0006 */
[----:B------:R-:W-:Y:S02]  /*170e0*/  MOV R10, R7 ;  /* 0x00000007000a7202 */ /* 0x000fe40000000f00 */
[----:B------:R-:W-:-:S07]  /*170f0*/  MOV R9, 0x17110 ;  /* 0x0001711000097802 */ /* 0x000fce0000000f00 */
[----:B------:R-:W-:Y:S05]  /*17100*/  CALL.REL.NOINC `($__internal_11_$__cuda_sm20_rem_u64) ;  /* 0x0000026c00b87944 */ /* 0x000fea0003c00000 */
[----:B------:R-:W-:-:S07]  /*17110*/  IMAD.MOV.U32 R2, RZ, RZ, R0 ;  /* 0x000000ffff027224 */ /* 0x000fce00078e0000 */
.L_x_17042:
[----:B------:R-:W-:Y:S05]  /*17120*/  BSYNC.RECONVERGENT B0 ;  /* 0x0000000000007941 */ /* 0x000fea0003800200 */
.L_x_17040:
[----:B------:R-:W0:Y:S02]  /*17130*/  LDCU.64 UR4, c[0x0][0x730] ;  /* 0x0000e600ff0477ac */ /* 0x000e240008000a00 */
[----:B0-----:R-:W-:Y:S02]  /*17140*/  IMAD R3, R3, UR4, RZ ;  /* 0x0000000403037c24 */ /* 0x001fe4000f8e02ff */
[----:B------:R-:W-:-:S04]  /*17150*/  IMAD.WIDE.U32 R16, R2, UR4, R16 ;  /* 0x0000000402107c25 */ /* 0x000fc8000f8e0010 */
[----:B------:R-:W-:-:S05]  /*17160*/  IMAD R3, R2, UR5, R3 ;  /* 0x0000000502037c24 */ /* 0x000fca000f8e0203 */
[----:B------:R-:W-:-:S07]  /*17170*/  IADD3 R17, PT, PT, R17, R3, RZ ;  /* 0x0000000311117210 */ /* 0x000fce0007ffe0ff */
.L_x_16970:
[----:B------:R-:W0:Y:S02]  /*17180*/  LDCU.64 UR4, c[0x0][0x738] ;  /* 0x0000e700ff0477ac */ /* 0x000e240008000a00 */
[----:B0-----:R-:W-:-:S04]  /*17190*/  LEA R2, P0, R16, UR4, 0x2 ;  /* 0x0000000410027c11 */ /* 0x001fc8000f8010ff */
[----:B------:R-:W-:-:S06]  /*171a0*/  LEA.HI.X R3, R16, UR5, R17, 0x2, P0 ;  /* 0x0000000510037c11 */ /* 0x000fcc00080f1411 */
[----:B------:R-:W2:Y:S01]  /*171b0*/  LDG.E R3, desc[UR36][R2.64] ;  /* 0x0000002402037981 */ /* 0x000ea2000c1e1900 */
[----:B------:R-:W2:Y:S03]  /*171c0*/  LDC.64 R4, c[0x0][0x580] ;  /* 0x00016000ff047b82 */ /* 0x000ea60000000a00 */
[----:B--2---:R-:W-:Y:S01]  /*171d0*/  STG.E desc[UR36][R4.64], R3 ;  /* 0x0000000304007986 */ /* 0x004fe2000c101924 */
[----:B------:R-:W-:Y:S05]  /*171e0*/  EXIT ;  /* 0x000000000000794d */ /* 0x000fea0003800000 */
.L_x_16721:
        /* <DEDUP_REMOVED lines=31> */
.L_x_17045:
        /* <DEDUP_REMOVED lines=10> */
[----:B------:R-:W2:Y:S01]  /*17480*/  LDG.E R3, desc[UR36][R2.64] ;  /* 0x0000002402037981 */ /* 0x000ea2000c1e1900 */
[----:B------:R-:W2:Y:S01]  /*17490*/  LDC.64 R4, c[0x0][0x580] ;  /* 0x00016000ff047b82 */ /* 0x000ea20000000a00 */
[----:B------:R-:W-:Y:S02]  /*174a0*/  VIADD R16, R16, 0x80 ;  /* 0x0000008010107836 */ /* 0x000fe40000000000 */
[----:B--2---:R0:W-:Y:S05]  /*174b0*/  STG.E desc[UR36][R4.64], R3 ;  /* 0x0000000304007986 */ /* 0x0041ea000c101924 */
.L_x_17044:
[----:B------:R-:W-:Y:S05]  /*174c0*/  BSYNC.RECONVERGENT B6 ;  /* 0x0000000000067941 */ /* 0x000fea0003800200 */
.L_x_17043:
        /* <DEDUP_REMOVED lines=31> */
.L_x_17048:
        /* <DEDUP_REMOVED lines=10> */
[----:B------:R-:W2:Y:S01]  /*17760*/  LDG.E R3, desc[UR36][R2.64] ;  /* 0x0000002402037981 */ /* 0x000ea2000c1e1900 */
[----:B------:R-:W2:Y:S01]  /*17770*/  LDC.64 R4, c[0x0][0x580] ;  /* 0x00016000ff047b82 */ /* 0x000ea20000000a00 */
[----:B------:R-:W-:Y:S02]  /*17780*/  IADD3 R16, PT, PT, R16, 0x80, RZ ;  /* 0x0000008010107810 */ /* 0x000fe40007ffe0ff */
[----:B--2---:R1:W-:Y:S05]  /*17790*/  STG.E desc[UR36][R4.64], R3 ;  /* 0x0000000304007986 */ /* 0x0043ea000c101924 */
.L_x_17047:
[----:B------:R-:W-:Y:S05]  /*177a0*/  BSYNC.RECONVERGENT B6 ;  /* 0x0000000000067941 */ /* 0x000fea0003800200 */
.L_x_17046:
        /* <DEDUP_REMOVED lines=31> */
.L_x_17051:
        /* <DEDUP_REMOVED lines=10> */
[----:B------:R-:W2:Y:S01]  /*17a40*/  LDG.E R3, desc[UR36][R2.64] ;  /* 0x0000002402037981 */ /* 0x000ea2000c1e1900 */
[----:B------:R-:W2:Y:S01]  /*17a50*/  LDC.64 R4, c[0x0][0x580] ;  /* 0x00016000ff047b82 */ /* 0x000ea20000000a00 */
[----:B------:R-:W-:Y:S02]  /*17a60*/  VIADD R16, R16, 0x80 ;  /* 0x0000008010107836 */ /* 0x000fe40000000000 */
[----:B--2---:R2:W-:Y:S05]  /*17a70*/  STG.E desc[UR36][R4.64], R3 ;  /* 0x0000000304007986 */ /* 0x0045ea000c101924 */
.L_x_17050:
[----:B------:R-:W-:Y:S05]  /*17a80*/  BSYNC.RECONVERGENT B6 ;  /* 0x0000000000067941 */ /* 0x000fea0003800200 */
.L_x_17049:
        /* <DEDUP_REMOVED lines=30> */
.L_x_17052:
        /* <DEDUP_REMOVED lines=10> */
[----:B------:R-:W2:Y:S01]  /*17d10*/  LDG.E R3, desc[UR36][R2.64] ;  /* 0x0000002402037981 */ /* 0x000ea2000c1e1900 */
[----:B------:R-:W2:Y:S03]  /*17d20*/  LDC.64 R4, c[0x0][0x580] ;  /* 0x00016000ff047b82 */ /* 0x000ea60000000a00 */
[----:B--2---:R-:W-:Y:S01]  /*17d30*/  STG.E desc[UR36][R4.64], R3 ;  /* 0x0000000304007986 */ /* 0x004fe2000c101924 */
[----:B------:R-:W-:Y:S05]  /*17d40*/  EXIT ;  /* 0x000000000000794d */ /* 0x000fea0003800000 */
.L_x_16720:
        /* <DEDUP_REMOVED lines=311> */
.L_x_17057:
        /* <DEDUP_REMOVED lines=29> */
.L_x_17059:
[----:B------:R-:W-:Y:S05]  /*19290*/  BSYNC.RECONVERGENT B7 ;  /* 0x0000000000077941 */ /* 0x000fea0003800200 */
.L_x_17058:
[----:B------:R-:W0:Y:S01]  /*192a0*/  LDC.64 R4, c[0x0][0x738] ;  /* 0x0001ce00ff047b82 */ /* 0x000e220000000a00 */
[----:B------:R-:W1:Y:S01]  /*192b0*/  LDCU.64 UR4, c[0x0][0x580] ;  /* 0x0000b000ff0477ac */ /* 0x000e620008000a00 */
[----:B0-----:R-:W2:Y:S01]  /*192c0*/  LDG.E R5, desc[UR36][R4.64] ;  /* 0x0000002404057981 */ /* 0x001ea2000c1e1900 */
[----:B-1----:R-:W-:Y:S02]  /*192d0*/  IADD3 R2, P0, PT, R19, UR4, RZ ;  /* 0x0000000413027c10 */ /* 0x002fe4000ff1e0ff */
[----:B------:R-:W-:-:S03]  /*192e0*/  IADD3 R16, PT, PT, R16, 0x80, RZ ;  /* 0x0000008010107810 */ /* 0x000fc60007ffe0ff */
[----:B------:R-:W-:-:S05]  /*192f0*/  IMAD.X R3, RZ, RZ, UR5, P0 ;  /* 0x00000005ff037e24 */ /* 0x000fca00080e06ff */
[----:B--2---:R0:W-:Y:S03]  /*19300*/  STG.E desc[UR36][R2.64], R5 ;  /* 0x0000000502007986 */ /* 0x0041e6000c101924 */
.L_x_17056:
[----:B------:R-:W-:Y:S05]  /*19310*/  BSYNC.RECONVERGENT B6 ;  /* 0x0000000000067941 */ /* 0x000fea0003800200 */
.L_x_17055:
        /* <DEDUP_REMOVED lines=303> */
.L_x_17062:
        /* <DEDUP_REMOVED lines=29> */
.L_x_17064:
[----:B------:R-:W-:Y:S05]  /*1a7e0*/  BSYNC.RECONVERGENT B7 ;  /* 0x0000000000077941 */ /* 0x000fea0003800200 */
.L_x_17063:
[----:B------:R-:W0:Y:S01]  /*1a7f0*/  LDC.64 R4, c[0x0][0x738] ;  /* 0x0001ce00ff047b82 */ /* 0x000e220000000a00 */
[----:B------:R-:W1:Y:S01]  /*1a800*/  LDCU.64 UR4, c[0x0][0x580] ;  /* 0x0000b000ff0477ac */ /* 0x000e620008000a00 */
[----:B0-----:R-:W2:Y:S01]  /*1a810*/  LDG.E R5, desc[UR36][R4.64] ;  /* 0x0000002404057981 */ /* 0x001ea2000c1e1900 */
[----:B-1----:R-:W-:Y:S01]  /*1a820*/  IADD3 R2, P0, PT, R19, UR4, RZ ;  /* 0x0000000413027c10 */ /* 0x002fe2000ff1e0ff */
[----:B------:R-:W-:-:S03]  /*1a830*/  VIADD R16, R16, 0x80 ;  /* 0x0000008010107836 */ /* 0x000fc60000000000 */
[----:B------:R-:W-:-:S05]  /*1a840*/  IADD3.X R3, PT, PT, RZ, UR5, RZ, P0, !PT ;  /* 0x00000005ff037c10 */ /* 0x000fca00087fe4ff */
[----:B--2---:R1:W-:Y:S04]  /*1a850*/  STG.E desc[UR36][R2.64], R5 ;  /* 0x0000000502007986 */ /* 0x0043e8000c101924 */
.L_x_17061:
[----:B------:R-:W-:Y:S05]  /*1a860*/  BSYNC.RECONVERGENT B6 ;  /* 0x0000000000067941 */ /* 0x000fea0003800200 */
.L_x_17060:
        /* <DEDUP_REMOVED lines=303> */
.L_x_17067:
        /* <DEDUP_REMOVED lines=29> */
.L_x_17069:
[----:B------:R-:W-:Y:S05]  /*1bd30*/  BSYNC.RECONVERGENT B7 ;  /* 0x0000000000077941 */ /* 0x000fea0003800200 */
.L_x_17068:
[----:B------:R-:W0:Y:S01]  /*1bd40*/  LDC.64 R4, c[0x0][0x738] ;  /* 0x0001ce00ff047b82 */ /* 0x000e220000000a00 */
[----:B------:R-:W1:Y:S01]  /*1bd50*/  LDCU.64 UR4, c[0x0][0x580] ;  /* 0x0000b000ff0477ac */ /* 0x000e620008000a00 */
[----:B0-----:R-:W2:Y:S01]  /*1bd60*/  LDG.E R5, desc[UR36][R4.64] ;  /* 0x0000002404057981 */ /* 0x001ea2000c1e1900 */
[----:B-1----:R-:W-:Y:S02]  /*1bd70*/  IADD3 R2, P0, PT, R19, UR4, RZ ;  /* 0x0000000413027c10 */ /* 0x002fe4000ff1e0ff */
[----:B------:R-:W-:-:S03]  /*1bd80*/  IADD3 R16, PT, PT, R16, 0x80, RZ ;  /* 0x0000008010107810 */ /* 0x000fc60007ffe0ff */
[----:B------:R-:W-:-:S05]  /*1bd90*/  IMAD.X R3, RZ, RZ, UR5, P0 ;  /* 0x00000005ff037e24 */ /* 0x000fca00080e06ff */
[----:B--2---:R2:W-:Y:S03]  /*1bda0*/  STG.E desc[UR36][R2.64], R5 ;  /* 0x0000000502007986 */ /* 0x0045e6000c101924 */
.L_x_17066:
[----:B------:R-:W-:Y:S05]  /*1bdb0*/  BSYNC.RECONVERGENT B6 ;  /* 0x0000000000067941 */ /* 0x000fea0003800200 */
.L_x_17065:
        /* <DEDUP_REMOVED lines=302> */
.L_x_17070:
        /* <DEDUP_REMOVED lines=31> */
.L_x_17072:
[----:B------:R-:W-:Y:S05]  /*1d290*/  BSYNC.RECONVERGENT B6 ;  /* 0x0000000000067941 */ /* 0x000fea0003800200 */
.L_x_17071:
[----:B------:R-:W0:Y:S02]  /*1d2a0*/  LDC.64 R2, c[0x0][0x738] ;  /* 0x0001ce00ff027b82 */ /* 0x000e240000000a00 */
[----:B0-----:R-:W2:Y:S04]  /*1d2b0*/  LDG.E R3, desc[UR36][R2.64] ;  /* 0x0000002402037981 */ /* 0x001ea8000c1e1900 */
[----:B--2---:R-:W-:Y:S01]  /*1d2c0*/  STG.E desc[UR36][R16.64], R3 ;  /* 0x0000000310007986 */ /* 0x004fe2000c101924 */
[----:B------:R-:W-:Y:S05]  /*1d2d0*/  EXIT ;  /* 0x000000000000794d */ /* 0x000fea0003800000 */
.L_x_17054:
        /* <DEDUP_REMOVED lines=309> */
.L_x_17075:
        /* <DEDUP_REMOVED lines=29> */
.L_x_17077:
[----:B------:R-:W-:Y:S05]  /*1e800*/  BSYNC.RECONVERGENT B7 ;  /* 0x0000000000077941 */ /* 0x000fea0003800200 */
.L_x_17076:
        /* <DEDUP_REMOVED lines=36> */
.L_x_17079:
        /* <DEDUP_REMOVED lines=17> */
.L_x_17080:
[----:B------:R-:W-:Y:S05]  /*1eb60*/  BSYNC.RECONVERGENT B0 ;  /* 0x0000000000007941 */ /* 0x000fea0003800200 */
.L_x_17078:
        /* <DEDUP_REMOVED lines=37> */
.L_x_17083:
        /* <DEDUP_REMOVED lines=18> */
.L_x_17084:
[----:B------:R-:W-:Y:S05]  /*1eee0*/  BSYNC.RECONVERGENT B0 ;  /* 0x0000000000007941 */ /* 0x000fea0003800200 */
.L_x_17082:
        /* <DEDUP_REMOVED lines=37> */
.L_x_17086:
        /* <DEDUP_REMOVED lines=18> */
.L_x_17087:
[----:B------:R-:W-:Y:S05]  /*1f260*/  BSYNC.RECONVERGENT B0 ;  /* 0x0000000000007941 */ /* 0x000fea0003800200 */
.L_x_17085:
        /* <DEDUP_REMOVED lines=37> */
.L_x_17089:
        /* <DEDUP_REMOVED lines=18> */
.L_x_17090:
[----:B------:R-:W-:Y:S05]  /*1f5e0*/  BSYNC.RECONVERGENT B0 ;  /* 0x0000000000007941 */ /* 0x000fea0003800200 */
.L_x_17088:
        /* <DEDUP_REMOVED lines=37> */
.L_x_17092:
[----:B------:R-:W0:Y:S01]  /*1f840*/  LDCU.64 UR4, c[0x0][0x5c8] ;  /* 0x0000b900ff0477ac */ /* 0x000e220008000a00 */
[----:B------:R-:W-:Y:S02]  /*1f850*/  MOV R10, R12 ;  /* 0x0000000c000a7202 */ /* 0x000fe40000000f00 */
        /* <DEDUP_REMOVED lines=16> */
.L_x_17093:
[----:B------:R-:W-:Y:S05]  /*1f960*/  BSYNC.RECONVERGENT B0 ;  /* 0x0000000000007941 */ /* 0x000fea0003800200 */
.L_x_17091:
        /* <DEDUP_REMOVED lines=37> */
.L_x_17095:
[----:B------:R-:W0:Y:S01]  /*1fbc0*/  LDCU.64 UR4, c[0x0][0x5d0] ;  /* 0x0000ba00ff0477ac */ /* 0x000e220008000a00 */
[----:B------:R-:W-:Y:S02]  /*1fbd0*/  MOV R10, R12 ;  /* 0x0000000c000a7202 */ /* 0x000fe40000000f00 */
[----:B------:R-:W-:Y:S02]  /*1fbe0*/  MOV R9, R13 ;  /* 0x0000000d00097202 */ /* 0x000fe40000000f00 */
[----:B------:R-:W-:Y:S01]  /*1fbf0*/  MOV R0, 0x1fc30 ;  /* 0x0001fc3000007802 */ /* 0x000fe20000000f00 */
[----:B0-----:R-:W-:Y:S01]  /*1fc00*/  IMAD.U32 R4, RZ, RZ, UR4 ;  /* 0x00000004ff047e24 */ /* 0x001fe2000f8e00ff */
[----:B------:R-:W-:-:S07]  /*1fc10*/  MOV R3, UR5 ;  /* 0x0000000500037c02 */ /* 0x000fce0008000f00 */
[----:B------:R-:W-:Y:S05]  /*1fc20*/  CALL.REL.NOINC `($__internal_10_$__cuda_sm20_div_u64) ;  /* 0x000001dc00dc7944 */ /* 0x000fea0003c00000 */
        /* <DEDUP_REMOVED lines=11> */
.L_x_17096:
[----:B------:R-:W-:Y:S05]  /*1fce0*/  BSYNC.RECONVERGENT B0 ;  /* 0x0000000000007941 */ /* 0x000fea0003800200 */
.L_x_17094:
        /* <DEDUP_REMOVED lines=37> */
.L_x_17098:
[----:B------:R-:W0:Y:S01]  /*1ff40*/  LDCU.64 UR4, c[0x0][0x5d8] ;  /* 0x0000bb00ff0477ac */ /* 0x000e220008000a00 */
[----:B------:R-:W-:Y:S01]  /*1ff50*/  IMAD.MOV.U32 R10, RZ, RZ, R12 ;  /* 0x000000ffff0a7224 */ /* 0x000fe200078e000c */
[----:B------:R-:W-:Y:S01]  /*1ff60*/  MOV R0, 0x1ffb0 ;  /* 0x0001ffb000007802 */ /* 0x000fe20000000f00 */
[----:B------:R-:W-:Y:S01]  /*1ff70*/  IMAD.MOV.U32 R9, RZ, RZ, R13 ;  /* 0x000000ffff097224 */ /* 0x000fe200078e000d */
[----:B0-----:R-:W-:Y:S02]  /*1ff80*/  MOV R4, UR4 ;  /* 0x0000000400047c02 */ /* 0x001fe40008000f00 */
[----:B------:R-:W-:-:S07]  /*1ff90*/  MOV R3, UR5 ;  /* 0x0000000500037c02 */ /* 0x000fce0008000f00 */
[----:B------:R-:W-:Y:S05]  /*1ffa0*/  CALL.REL.NOINC `($__internal_10_$__cuda_sm20_div_u64) ;  /* 0x000001d800fc7944 */ /* 0x000fea0003c00000 */
        /* <DEDUP_REMOVED lines=11> */
.L_x_17099:
[----:B------:R-:W-:Y:S05]  /*20060*/  BSYNC.RECONVERGENT B0 ;  /* 0x0000000000007941 */ /* 0x000fea0003800200 */
.L_x_17097:
        /* <DEDUP_REMOVED lines=37> */
.L_x_17101:
        /* <DEDUP_REMOVED lines=18> */
.L_x_17102:
[----:B------:R-:W-:Y:S05]  /*203e0*/  BSYNC.RECONVERGENT B0 ;  /* 0x0000000000007941 */ /* 0x000fea0003800200 */
.L_x_17100:
        /* <DEDUP_REMOVED lines=37> */
.L_x_17104:
        /* <DEDUP_REMOVED lines=18> */
.L_x_17105:
[----:B------:R-:W-:Y:S05]  /*20760*/  BSYNC.RECONVERGENT B0 ;  /* 0x0000000000007941 */ /* 0x000fea0003800200 */
.L_x_17103:
        /* <DEDUP_REMOVED lines=37> */
.L_x_17107:
        /* <DEDUP_REMOVED lines=18> */
.L_x_17108:
[----:B------:R-:W-:Y:S05]  /*20ae0*/  BSYNC.RECONVERGENT B0 ;  /* 0x0000000000007941 */ /* 0x000fea0003800200 */
.L_x_17106:
        /* <DEDUP_REMOVED lines=37> */
.L_x_17110:
        /* <DEDUP_REMOVED lines=18> */
.L_x_17111:
[----:B------:R-:W-:Y:S05]  /*20e60*/  BSYNC.RECONVERGENT B0 ;  /* 0x0000000000007941 */ /* 0x000fea0003800200 */
.L_x_17109:
        /* <DEDUP_REMOVED lines=37> */
.L_x_17113:
        /* <DEDUP_REMOVED lines=18> */
.L_x_17114:
[----:B------:R-:W-:Y:S05]  /*211e0*/  BSYNC.RECONVERGENT B0 ;  /* 0x0000000000007941 */ /* 0x000fea0003800200 */
.L_x_17112:
        /* <DEDUP_REMOVED lines=37> */
.L_x_17116:
        /* <DEDUP_REMOVED lines=18> */
.L_x_17117:
[----:B------:R-:W-:Y:S05]  /*21560*/  BSYNC.RECONVERGENT B0 ;  /* 0x0000000000007941 */ /* 0x000fea0003800200 */
.L_x_17115:
        /* <DEDUP_REMOVED lines=37> */
.L_x_17119:
        /* <DEDUP_REMOVED lines=18> */
.L_x_17120:
[----:B------:R-:W-:Y:S05]  /*218e0*/  BSYNC.RECONVERGENT B0 ;  /* 0x0000000000007941 */ /* 0x000fea0003800200 */
.L_x_17118:
        /* <DEDUP_REMOVED lines=37> */
.L_x_17122:
        /* <DEDUP_REMOVED lines=18> */
.L_x_17123:
[----:B------:R-:W-:Y:S05]  /*21c60*/  BSYNC.RECONVERGENT B0 ;  /* 0x0000000000007941 */ /* 0x000fea0003800200 */
.L_x_17121:
        /* <DEDUP_REMOVED lines=37> */
.L_x_17125:
        /* <DEDUP_REMOVED lines=18> */
.L_x_17126:
[----:B------:R-:W-:Y:S05]  /*21fe0*/  BSYNC.RECONVERGENT B0 ;  /* 0x0000000000007941 */ /* 0x000fea0003800200 */
.L_x_17124:
        /* <DEDUP_REMOVED lines=37> */
.L_x_17128:
        /* <DEDUP_REMOVED lines=18> */
.L_x_17129:
[----:B------:R-:W-:Y:S05]  /*22360*/  BSYNC.RECONVERGENT B0 ;  /* 0x0000000000007941 */ /* 0x000fea0003800200 */
.L_x_17127:
        /* <DEDUP_REMOVED lines=37> */
.L_x_17131:
        /* <DEDUP_REMOVED lines=18> */
.L_x_17132:
[----:B------:R-:W-:Y:S05]  /*226e0*/  BSYNC.RECONVERGENT B0 ;  /* 0x0000000000007941 */ /* 0x000fea0003800200 */
.L_x_17130:
        /* <DEDUP_REMOVED lines=37> */
.L_x_17134:
        /* <DEDUP_REMOVED lines=18> */
.L_x_17135:
[----:B------:R-:W-:Y:S05]  /*22a60*/  BSYNC.RECONVERGENT B0 ;  /* 0x0000000000007941 */ /* 0x000fea0003800200 */
.L_x_17133:
        /* <DEDUP_REMOVED lines=37> */
.L_x_17137:
        /* <DEDUP_REMOVED lines=18> */
.L_x_17138:
[----:B------:R-:W-:Y:S05]  /*22de0*/  BSYNC.RECONVERGENT B0 ;  /* 0x0000000000007941 */ /* 0x000fea0003800200 */
.L_x_17136:
        /* <DEDUP_REMOVED lines=37> */
.L_x_17140:
        /* <DEDUP_REMOVED lines=18> */
.L_x_17141:
[----:B------:R-:W-:Y:S05]  /*23160*/  BSYNC.RECONVERGENT B0 ;  /* 0x0000000000007941 */ /* 0x000fea0003800200 */
.L_x_17139:
        /* <DEDUP_REMOVED lines=37> */
.L_x_17143:
        /* <DEDUP_REMOVED lines=18> */
.L_x_17144:
[----:B------:R-:W-:Y:S05]  /*234e0*/  BSYNC.RECONVERGENT B0 ;  /* 0x0000000000007941 */ /* 0x000fea0003800200 */
.L_x_17142:
        /* <DEDUP_REMOVED lines=37> */
.L_x_17146:
        /* <DEDUP_REMOVED lines=18> */
.L_x_17147:
[----:B------:R-:W-:Y:S05]  /*23860*/  BSYNC.RECONVERGENT B0 ;  /* 0x0000000000007941 */ /* 0x000fea0003800200 */
.L_x_17145:
        /* <DEDUP_REMOVED lines=36> */
.L_x_17149:
        /* <DEDUP_REMOVED lines=16> */
.L_x_17150:
[----:B------:R-:W-:Y:S05]  /*23bb0*/  BSYNC.RECONVERGENT B0 ;  /* 0x0000000000007941 */ /* 0x000fea0003800200 */
.L_x_17148:
        /* <DEDUP_REMOVED lines=32> */
.L_x_17152:
[----:B------:R-:W-:Y:S01]  /*23dc0*/  MOV R8, R6 ;  /* 0x0000000600087202 */ /* 0x000fe20000000f00 */
[----:B------:R-:W-:Y:S01]  /*23dd0*/  IMAD.MOV.U32 R10, RZ, RZ, R7 ;  /* 0x000000ffff0a7224 */ /* 0x000fe200078e0007 */
[----:B------:R-:W-:-:S07]  /*23de0*/  MOV R9, 0x23e00 ;  /* 0x00023e0000097802 */ /* 0x000fce0000000f00 */
[----:B------:R-:W-:Y:S05]  /*23df0*/  CALL.REL.NOINC `($__internal_11_$__cuda_sm20_rem_u64) ;  /* 0x000001a0007c7944 */ /* 0x000fea0003c00000 */
[----:B------:R-:W-:Y:S02]  /*23e00*/  MOV R4, R0 ;  /* 0x0000000000047202 */ /* 0x000fe40000000f00 */
[----:B------:R-:W-:-:S07]  /*23e10*/  MOV R5, R3 ;  /* 0x0000000300057202 */ /* 0x000fce0000000f00 */
.L_x_17153:
[----:B------:R-:W-:Y:S05]  /*23e20*/  BSYNC.RECONVERGENT B0 ;  /* 0x0000000000007941 */ /* 0x000fea0003800200 */
.L_x_17151:
[----:B------:R-:W0:Y:S02]  /*23e30*/  LDCU.64 UR4, c[0x0][0x730] ;  /* 0x0000e600ff0477ac */ /* 0x000e240008000a00 */
[----:B0-----:R-:W-:Y:S02]  /*23e40*/  IMAD R3, R5, UR4, RZ ;  /* 0x0000000405037c24 */ /* 0x001fe4000f8e02ff */
[----:B------:R-:W-:-:S04]  /*23e50*/  IMAD.WIDE.U32 R20, R4, UR4, R20 ;  /* 0x0000000404147c25 */ /* 0x000fc8000f8e0014 */
[----:B------:R-:W-:-:S04]  /*23e60*/  IMAD R3, R4, UR5, R3 ;  /* 0x0000000504037c24 */ /* 0x000fc8000f8e0203 */
[----:B------:R-:W-:-:S07]  /*23e70*/  IMAD.IADD R21, R21, 0x1, R3 ;  /* 0x0000000115157824 */ /* 0x000fce00078e0203 */
.L_x_17081:
[----:B------:R-:W0:Y:S02]  /*23e80*/  LDCU.64 UR4, c[0x0][0x738] ;  /* 0x0000e700ff0477ac */ /* 0x000e240008000a00 */
[----:B0-----:R-:W-:-:S04]  /*23e90*/  LEA R4, P0, R20, UR4, 0x2 ;  /* 0x0000000414047c11 */ /* 0x001fc8000f8010ff */
[----:B------:R-:W-:Y:S01]  /*23ea0*/  LEA.HI.X R5, R20, UR5, R21, 0x2, P0 ;  /* 0x0000000514057c11 */ /* 0x000fe200080f1415 */
[----:B------:R-:W0:Y:S05]  /*23eb0*/  LDCU.64 UR4, c[0x0][0x580] ;  /* 0x0000b000ff0477ac */ /* 0x000e2a0008000a00 */
[----:B------:R-:W2:Y:S01]  /*23ec0*/  LDG.E R5, desc[UR36][R4.64] ;  /* 0x0000002404057981 */ /* 0x000ea2000c1e1900 */
[----:B------:R-:W-:Y:S02]  /*23ed0*/  IADD3 R16, PT, PT, R16, 0x80, RZ ;  /* 0x0000008010107810 */ /* 0x000fe40007ffe0ff */
[----:B0-----:R-:W-:-:S04]  /*23ee0*/  IADD3 R6, P0, PT, R17, UR4, RZ ;  /* 0x0000000411067c10 */ /* 0x001fc8000ff1e0ff */
[----:B------:R-:W-:-:S05]  /*23ef0*/  IADD3.X R7, PT, PT, RZ, UR5, RZ, P0, !PT ;  /* 0x00000005ff077c10 */ /* 0x000fca00087fe4ff */
[----:B--2---:R0:W-:Y:S04]  /*23f00*/  STG.E desc[UR36][R6.64], R5 ;  /* 0x0000000506007986 */ /* 0x0041e8000c101924 */
.L_x_17074:
[----:B------:R-:W-:Y:S05]  /*23f10*/  BSYNC.RECONVERGENT B6 ;  /* 0x0000000000067941 */ /* 0x000fea0003800200 */
.L_x_17073:
        /* <DEDUP_REMOVED lines=303> */
.L_x_17156:
        /* <DEDUP_REMOVED lines=29> */
.L_x_17158:
[----:B------:R-:W-:Y:S05]  /*253e0*/  BSYNC.RECONVERGENT B7 ;  /* 0x0000000000077941 */ /* 0x000fea0003800200 */
.L_x_17157:
        /* <DEDUP_REMOVED lines=36> */
.L_x_17160:
        /* <DEDUP_REMOVED lines=17> */
.L_x_17161:
[----:B------:R-:W-:Y:S05]  /*25740*/  BSYNC.RECONVERGENT B0 ;  /* 0x0000000000007941 */ /* 0x000fea0003800200 */
.L_x_17159:
        /* <DEDUP_REMOVED lines=37> */
.L_x_17164:
        /* <DEDUP_REMOVED lines=18> */
.L_x_17165:
[----:B------:R-:W-:Y:S05]  /*25ac0*/  BSYNC.RECONVERGENT B0 ;  /* 0x0000000000007941 */ /* 0x000fea0003800200 */
.L_x_17163:
        /* <DEDUP_REMOVED lines=37> */
.L_x_17167:
        /* <DEDUP_REMOVED lines=18> */
.L_x_17168:
[----:B------:R-:W-:Y:S05]  /*25e40*/  BSYNC.RECONVERGENT B0 ;  /* 0x0000000000007941 */ /* 0x000fea0003800200 */
.L_x_17166:
        /* <DEDUP_REMOVED lines=37> */
.L_x_17170:
        /* <DEDUP_REMOVED lines=18> */
.L_x_17171:
[----:B------:R-:W-:Y:S05]  /*261c0*/  BSYNC.RECONVERGENT B0 ;  /* 0x0000000000007941 */ /* 0x000fea0003800200 */
.L_x_17169:
        /* <DEDUP_REMOVED lines=37> */
.L_x_17173:
        /* <DEDUP_REMOVED lines=18> */
.L_x_17174:
[----:B------:R-:W-:Y:S05]  /*26540*/  BSYNC.RECONVERGENT B0 ;  /* 0x0000000000007941 */ /* 0x000fea0003800200 */
.L_x_17172:
        /* <DEDUP_REMOVED lines=37> */
.L_x_17176:
        /* <DEDUP_REMOVED lines=18> */
.L_x_17177:
[----:B------:R-:W-:Y:S05]  /*268c0*/  BSYNC.RECONVERGENT B0 ;  /* 0x0000000000007941 */ /* 0x000fea0003800200 */
.L_x_17175:
        /* <DEDUP_REMOVED lines=37> */
.L_x_17179:
        /* <DEDUP_REMOVED lines=18> */
.L_x_17180:
[----:B------:R-:W-:Y:S05]  /*26c40*/  BSYNC.RECONVERGENT B0 ;  /* 0x0000000000007941 */ /* 0x000fea0003800200 */
.L_x_17178:
        /* <DEDUP_REMOVED lines=37> */
.L_x_17182:
        /* <DEDUP_REMOVED lines=18> */
.L_x_17183:
[----:B------:R-:W-:Y:S05]  /*26fc0*/  BSYNC.RECONVERGENT B0 ;  /* 0x0000000000007941 */ /* 0x000fea0003800200 */
.L_x_17181:
        /* <DEDUP_REMOVED lines=37> */
.L_x_17185:
        /* <DEDUP_REMOVED lines=18> */
.L_x_17186:
[----:B------:R-:W-:Y:S05]  /*27340*/  BSYNC.RECONVERGENT B0 ;  /* 0x0000000000007941 */ /* 0x000fea0003800200 */
.L_x_17184:
        /* <DEDUP_REMOVED lines=37> */
.L_x_17188:
        /* <DEDUP_REMOVED lines=18> */
.L_x_17189:
[----:B------:R-:W-:Y:S05]  /*276c0*/  BSYNC.RECONVERGENT B0 ;  /* 0x0000000000007941 */ /* 0x000fea0003800200 */
.L_x_17187:
        /* <DEDUP_REMOVED lines=37> */
.L_x_17191:
        /* <DEDUP_REMOVED lines=18> */
.L_x_17192:
[----:B------:R-:W-:Y:S05]  /*27a40*/  BSYNC.RECONVERGENT B0 ;  /* 0x0000000000007941 */ /* 0x000fea0003800200 */
.L_x_17190:
        /* <DEDUP_REMOVED lines=37> */
.L_x_17194:
        /* <DEDUP_REMOVED lines=18> */
.L_x_17195:
[----:B------:R-:W-:Y:S05]  /*27dc0*/  BSYNC.RECONVERGENT B0 ;  /* 0x0000000000007941 */ /* 0x000fea0003800200 */
.L_x_17193:
        /* <DEDUP_REMOVED lines=37> */
.L_x_17197:
        /* <DEDUP_REMOVED lines=18> */
.L_x_17198:
[----:B------:R-:W-:Y:S05]  /*28140*/  BSYNC.RECONVERGENT B0 ;  /* 0x0000000000007941 */ /* 0x000fea0003800200 */
.L_x_17196:
        /* <DEDUP_REMOVED lines=37> */
.L_x_17200:
        /* <DEDUP_REMOVED lines=18> */
.L_x_17201:
[----:B------:R-:W-:Y:S05]  /*284c0*/  BSYNC.RECONVERGENT B0 ;  /* 0x0000000000007941 */ /* 0x000fea0003800200 */
.L_x_17199:
        /* <DEDUP_REMOVED lines=37> */
.L_x_17203:
        /* <DEDUP_REMOVED lines=18> */
.L_x_17204:
[----:B------:R-:W-:Y:S05]  /*28840*/  BSYNC.RECONVERGENT B0 ;  /* 0x0000000000007941 */ /* 0x000fea0003800200 */
.L_x_17202:
        /* <DEDUP_REMOVED lines=37> */
.L_x_17206:
        /* <DEDUP_REMOVED lines=18> */
.L_x_17207:
[----:B------:R-:W-:Y:S05]  /*28bc0*/  BSYNC.RECONVERGENT B0 ;  /* 0x0000000000007941 */ /* 0x000fea0003800200 */
.L_x_17205:
        /* <DEDUP_REMOVED lines=37> */
.L_x_17209:
        /* <DEDUP_REMOVED lines=18> */
.L_x_17210:
[----:B------:R-:W-:Y:S05]  /*28f40*/  BSYNC.RECONVERGENT B0 ;  /* 0x0000000000007941 */ /* 0x000fea0003800200 */
.L_x_17208:
        /* <DEDUP_REMOVED lines=37> */
.L_x_17212:
        /* <DEDUP_REMOVED lines=18> */
.L_x_17213:
[----:B------:R-:W-:Y:S05]  /*292c0*/  BSYNC.RECONVERGENT B0 ;  /* 0x0000000000007941 */ /* 0x000fea0003800200 */
.L_x_17211:
        /* <DEDUP_REMOVED lines=37> */
.L_x_17215:
        /* <DEDUP_REMOVED lines=18> */
.L_x_17216:
[----:B------:R-:W-:Y:S05]  /*29640*/  BSYNC.RECONVERGENT B0 ;  /* 0x0000000000007941 */ /* 0x000fea0003800200 */
.L_x_17214:
        /* <DEDUP_REMOVED lines=37> */
.L_x_17218:
        /* <DEDUP_REMOVED lines=18> */
.L_x_17219:
[----:B------:R-:W-:Y:S05]  /*299c0*/  BSYNC.RECONVERGENT B0 ;  /* 0x0000000000007941 */ /* 0x000fea0003800200 */
.L_x_17217:
        /* <DEDUP_REMOVED lines=37> */
.L_x_17221:
        /* <DEDUP_REMOVED lines=18> */
.L_x_17222:
[----:B------:R-:W-:Y:S05]  /*29d40*/  BSYNC.RECONVERGENT B0 ;  /* 0x0000000000007941 */ /* 0x000fea0003800200 */
.L_x_17220:
        /* <DEDUP_REMOVED lines=37> */
.L_x_17224:
        /* <DEDUP_REMOVED lines=18> */
.L_x_17225:
[----:B------:R-:W-:Y:S05]  /*2a0c0*/  BSYNC.RECONVERGENT B0 ;  /* 0x0000000000007941 */ /* 0x000fea0003800200 */
.L_x_17223:
        /* <DEDUP_REMOVED lines=37> */
.L_x_17227:
        /* <DEDUP_REMOVED lines=18> */
.L_x_17228:
[----:B------:R-:W-:Y:S05]  /*2a440*/  BSYNC.RECONVERGENT B0 ;  /* 0x0000000000007941 */ /* 0x000fea0003800200 */
.L_x_17226:
        /* <DEDUP_REMOVED lines=36> */
.L_x_17230:
        /* <DEDUP_REMOVED lines=16> */
.L_x_17231:
[----:B------:R-:W-:Y:S05]  /*2a790*/  BSYNC.RECONVERGENT B0 ;  /* 0x0000000000007941 */ /* 0x000fea0003800200 */
.L_x_17229:
        /* <DEDUP_REMOVED lines=32> */
.L_x_17233:
[----:B------:R-:W-:Y:S02]  /*2a9a0*/  MOV R8, R6 ;  /* 0x0000000600087202 */ /* 0x000fe40000000f00 */
[----:B------:R-:W-:Y:S02]  /*2a9b0*/  MOV R10, R7 ;  /* 0x00000007000a7202 */ /* 0x000fe40000000f00 */
[----:B------:R-:W-:-:S07]  /*2a9c0*/  MOV R9, 0x2a9e0 ;  /* 0x0002a9e000097802 */ /* 0x000fce0000000f00 */
[----:B------:R-:W-:Y:S05]  /*2a9d0*/  CALL.REL.NOINC `($__internal_11_$__cuda_sm20_rem_u64) ;  /* 0x0000013400847944 */ /* 0x000fea0003c00000 */
[----:B------:R-:W-:Y:S01]  /*2a9e0*/  IMAD.MOV.U32 R4, RZ, RZ, R0 ;  /* 0x000000ffff047224 */ /* 0x000fe200078e0000 */
[----:B------:R-:W-:-:S07]  /*2a9f0*/  MOV R5, R3 ;  /* 0x0000000300057202 */ /* 0x000fce0000000f00 */
.L_x_17234:
[----:B------:R-:W-:Y:S05]  /*2aa00*/  BSYNC.RECONVERGENT B0 ;  /* 0x0000000000007941 */ /* 0x000fea0003800200 */
.L_x_17232:
[----:B------:R-:W0:Y:S02]  /*2aa10*/  LDCU.64 UR4, c[0x0][0x730] ;  /* 0x0000e600ff0477ac */ /* 0x000e240008000a00 */
[----:B0-----:R-:W-:Y:S02]  /*2aa20*/  IMAD R3, R5, UR4, RZ ;  /* 0x0000000405037c24 */ /* 0x001fe4000f8e02ff */
[----:B------:R-:W-:-:S04]  /*2aa30*/  IMAD.WIDE.U32 R20, R4, UR4, R20 ;  /* 0x0000000404147c25 */ /* 0x000fc8000f8e0014 */
[----:B------:R-:W-:-:S05]  /*2aa40*/  IMAD R3, R4, UR5, R3 ;  /* 0x0000000504037c24 */ /* 0x000fca000f8e0203 */
[----:B------:R-:W-:-:S07]  /*2aa50*/  IADD3 R21, PT, PT, R21, R3, RZ ;  /* 0x0000000315157210 */ /* 0x000fce0007ffe0ff */
.L_x_17162:
[----:B------:R-:W0:Y:S02]  /*2aa60*/  LDCU.64 UR4, c[0x0][0x738] ;  /* 0x0000e700ff0477ac */ /* 0x000e240008000a00 */
[----:B0-----:R-:W-:-:S04]  /*2aa70*/  LEA R4, P0, R20, UR4, 0x2 ;  /* 0x0000000414047c11 */ /* 0x001fc8000f8010ff */
[----:B------:R-:W-:Y:S01]  /*2aa80*/  LEA.HI.X R5, R20, UR5, R21, 0x2, P0 ;  /* 0x0000000514057c11 */ /* 0x000fe200080f1415 */
[----:B------:R-:W0:Y:S05]  /*2aa90*/  LDCU.64 UR4, c[0x0][0x580] ;  /* 0x0000b000ff0477ac */ /* 0x000e2a0008000a00 */
[----:B------:R-:W2:Y:S01]  /*2aaa0*/  LDG.E R5, desc[UR36][R4.64] ;  /* 0x0000002404057981 */ /* 0x000ea2000c1e1900 */
[----:B------:R-:W-:Y:S02]  /*2aab0*/  IADD3 R16, PT, PT, R16, 0x80, RZ ;  /* 0x0000008010107810 */ /* 0x000fe40007ffe0ff */
[----:B0-----:R-:W-:-:S05]  /*2aac0*/  IADD3 R6, P0, PT, R17, UR4, RZ ;  /* 0x0000000411067c10 */ /* 0x001fca000ff1e0ff */
[----:B------:R-:W-:-:S05]  /*2aad0*/  IMAD.X R7, RZ, RZ, UR5, P0 ;  /* 0x00000005ff077e24 */ /* 0x000fca00080e06ff */
[----:B--2---:R1:W-:Y:S03]  /*2aae0*/  STG.E desc[UR36][R6.64], R5 ;  /* 0x0000000506007986 */ /* 0x0043e6000c101924 */
.L_x_17155:
[----:B------:R-:W-:Y:S05]  /*2aaf0*/  BSYNC.RECONVERGENT B6 ;  /* 0x0000000000067941 */ /* 0x000fea0003800200 */
.L_x_17154:
        /* <DEDUP_REMOVED lines=303> */
.L_x_17237:
        /* <DEDUP_REMOVED lines=29> */
.L_x_17239:
[----:B------:R-:W-:Y:S05]  /*2bfc0*/  BSYNC.RECONVERGENT B7 ;  /* 0x0000000000077941 */ /* 0x000fea0003800200 */
.L_x_17238:
        /* <DEDUP_REMOVED lines=36> */
.L_x_17241:
        /* <DEDUP_REMOVED lines=17> */
.L_x_17242:
[----:B------:R-:W-:Y:S05]  /*2c320*/  BSYNC.RECONVERGENT B0 ;  /* 0x0000000000007941 */ /* 0x000fea0003800200 */
.L_x_17240:
        /* <DEDUP_REMOVED lines=37> */
.L_x_17245:
        /* <DEDUP_REMOVED lines=18> */
.L_x_17246:
[----:B------:R-:W-:Y:S05]  /*2c6a0*/  BSYNC.RECONVERGENT B0 ;  /* 0x0000000000007941 */ /* 0x000fea0003800200 */
.L_x_17244:
        /* <DEDUP_REMOVED lines=37> */
.L_x_17248:
        /* <DEDUP_REMOVED lines=18> */
.L_x_17249:
[----:B------:R-:W-:Y:S05]  /*2ca20*/  BSYNC.RECONVERGENT B0 ;  /* 0x0000000000007941 */ /* 0x000fea0003800200 */
.L_x_17247:
        /* <DEDUP_REMOVED lines=37> */
.L_x_17251:
        /* <DEDUP_REMOVED lines=18> */
.L_x_17252:
[----:B------:R-:W-:Y:S05]  /*2cda0*/  BSYNC.RECONVERGENT B0 ;  /* 0x0000000000007941 */ /* 0x000fea0003800200 */
.L_x_17250:
        /* <DEDUP_REMOVED lines=37> */
.L_x_17254:
        /* <DEDUP_REMOVED lines=18> */
.L_x_17255:
[----:B------:R-:W-:Y:S05]  /*2d120*/  BSYNC.RECONVERGENT B0 ;  /* 0x0000000000007941 */ /* 0x000fea0003800200 */
.L_x_17253:
        /* <DEDUP_REMOVED lines=37> */
.L_x_17257:
        /* <DEDUP_REMOVED lines=18> */
.L_x_17258:
[----:B------:R-:W-:Y:S05]  /*2d4a0*/  BSYNC.RECONVERGENT B0 ;  /* 0x0000000000007941 */ /* 0x000fea0003800200 */
.L_x_17256:
        /* <DEDUP_REMOVED lines=37> */
.L_x_17260:
        /* <DEDUP_REMOVED lines=18> */
.L_x_17261:
[----:B------:R-:W-:Y:S05]  /*2d820*/  BSYNC.RECONVERGENT B0 ;  /* 0x0000000000007941 */ /* 0x000fea0003800200 */
.L_x_17259:
        /* <DEDUP_REMOVED lines=37> */
.L_x_17263:
        /* <DEDUP_REMOVED lines=18> */
.L_x_17264:
[----:B------:R-:W-:Y:S05]  /*2dba0*/  BSYNC.RECONVERGENT B0 ;  /* 0x0000000000007941 */ /* 0x000fea0003800200 */
.L_x_17262:
        /* <DEDUP_REMOVED lines=37> */
.L_x_17266:
        /* <DEDUP_REMOVED lines=18> */
.L_x_17267:
[----:B------:R-:W-:Y:S05]  /*2df20*/  BSYNC.RECONVERGENT B0 ;  /* 0x0000000000007941 */ /* 0x000fea0003800200 */
.L_x_17265:
        /* <DEDUP_REMOVED lines=37> */
.L_x_17269:
        /* <DEDUP_REMOVED lines=18> */
.L_x_17270:
[----:B------:R-:W-:Y:S05]  /*2e2a0*/  BSYNC.RECONVERGENT B0 ;  /* 0x0000000000007941 */ /* 0x000fea0003800200 */
.L_x_17268:
        /* <DEDUP_REMOVED lines=37> */
.L_x_17272:
        /* <DEDUP_REMOVED lines=18> */
.L_x_17273:
[----:B------:R-:W-:Y:S05]  /*2e620*/  BSYNC.RECONVERGENT B0 ;  /* 0x0000000000007941 */ /* 0x000fea0003800200 */
.L_x_17271:
        /* <DEDUP_REMOVED lines=37> */
.L_x_17275:
        /* <DEDUP_REMOVED lines=18> */
.L_x_17276:
[----:B------:R-:W-:Y:S05]  /*2e9a0*/  BSYNC.RECONVERGENT B0 ;  /* 0x0000000000007941 */ /* 0x000fea0003800200 */
.L_x_17274:
        /* <DEDUP_REMOVED lines=37> */
.L_x_17278:
        /* <DEDUP_REMOVED lines=18> */
.L_x_17279:
[----:B------:R-:W-:Y:S05]  /*2ed20*/  BSYNC.RECONVERGENT B0 ;  /* 0x0000000000007941 */ /* 0x000fea0003800200 */
.L_x_17277:
        /* <DEDUP_REMOVED lines=37> */
.L_x_17281:
        /* <DEDUP_REMOVED lines=18> */
.L_x_17282:
[----:B------:R-:W-:Y:S05]  /*2f0a0*/  BSYNC.RECONVERGENT B0 ;  /* 0x0000000000007941 */ /* 0x000fea0003800200 */
.L_x_17280:
        /* <DEDUP_REMOVED lines=37> */
.L_x_17284:
        /* <DEDUP_REMOVED lines=18> */
.L_x_17285:
[----:B------:R-:W-:Y:S05]  /*2f420*/  BSYNC.RECONVERGENT B0 ;  /* 0x0000000000007941 */ /* 0x000fea0003800200 */
.L_x_17283:
        /* <DEDUP_REMOVED lines=37> */
.L_x_17287:
        /* <DEDUP_REMOVED lines=18> */
.L_x_17288:
[----:B------:R-:W-:Y:S05]  /*2f7a0*/  BSYNC.RECONVERGENT B0 ;  /* 0x0000000000007941 */ /* 0x000fea0003800200 */
.L_x_17286:
        /* <DEDUP_REMOVED lines=37> */
.L_x_17290:
        /* <DEDUP_REMOVED lines=18> */
.L_x_17291:
[----:B------:R-:W-:Y:S05]  /*2fb20*/  BSYNC.RECONVERGENT B0 ;  /* 0x0000000000007941 */ /* 0x000fea0003800200 */
.L_x_17289:
        /* <DEDUP_REMOVED lines=37> */
.L_x_17293:
        /* <DEDUP_REMOVED lines=18> */
.L_x_17294:
[----:B------:R-:W-:Y:S05]  /*2fea0*/  BSYNC.RECONVERGENT B0 ;  /* 0x0000000000007941 */ /* 0x000fea0003800200 */
.L_x_17292:
        /* <DEDUP_REMOVED lines=37> */
.L_x_17296:
        /* <DEDUP_REMOVED lines=18> */
.L_x_17297:
[----:B------:R-:W-:Y:S05]  /*30220*/  BSYNC.RECONVERGENT B0 ;  /* 0x0000000000007941 */ /* 0x000fea0003800200 */
.L_x_17295:
        /* <DEDUP_REMOVED lines=37> */
.L_x_17299:
        /* <DEDUP_REMOVED lines=18> */
.L_x_17300:
[----:B------:R-:W-:Y:S05]  /*305a0*/  BSYNC.RECONVERGENT B0 ;  /* 0x0000000000007941 */ /* 0x000fea0003800200 */
.L_x_17298:
        /* <DEDUP_REMOVED lines=37> */
.L_x_17302:
        /* <DEDUP_REMOVED lines=18> */
.L_x_17303:
[----:B------:R-:W-:Y:S05]  /*30920*/  BSYNC.RECONVERGENT B0 ;  /* 0x0000000000007941 */ /* 0x000fea0003800200 */
.L_x_17301:
        /* <DEDUP_REMOVED lines=37> */
.L_x_17305:
        /* <DEDUP_REMOVED lines=18> */
.L_x_17306:
[----:B------:R-:W-:Y:S05]  /*30ca0*/  BSYNC.RECONVERGENT B0 ;  /* 0x0000000000007941 */ /* 0x000fea0003800200 */
.L_x_17304:
        /* <DEDUP_REMOVED lines=37> */
.L_x_17308:
        /* <DEDUP_REMOVED lines=18> */
.L_x_17309:
[----:B------:R-:W-:Y:S05]  /*31020*/  BSYNC.RECONVERGENT B0 ;  /* 0x0000000000007941 */ /* 0x000fea0003800200 */
.L_x_17307:
        /* <DEDUP_REMOVED lines=36> */
.L_x_17311:
        /* <DEDUP_REMOVED lines=16> */
.L_x_17312:
[----:B------:R-:W-:Y:S05]  /*31370*/  BSYNC.RECONVERGENT B0 ;  /* 0x0000000000007941 */ /* 0x000fea0003800200 */
.L_x_17310:
        /* <DEDUP_REMOVED lines=32> */
.L_x_17314:
[----:B------:R-:W-:Y:S01]  /*31580*/  IMAD.MOV.U32 R8, RZ, RZ, R6 ;  /* 0x000000ffff087224 */ /* 0x000fe200078e0006 */
[----:B------:R-:W-:Y:S02]  /*31590*/  MOV R10, R7 ;  /* 0x00000007000a7202 */ /* 0x000fe40000000f00 */
[----:B------:R-:W-:-:S07]  /*315a0*/  MOV R9, 0x315c0 ;  /* 0x000315c000097802 */ /* 0x000fce0000000f00 */
[----:B------:R-:W-:Y:S05]  /*315b0*/  CALL.REL.NOINC `($__internal_11_$__cuda_sm20_rem_u64) ;  /* 0x000000c8008c7944 */ /* 0x000fea0003c00000 */
[----:B------:R-:W-:Y:S01]  /*315c0*/  MOV R4, R0 ;  /* 0x0000000000047202 */ /* 0x000fe20000000f00 */
[----:B------:R-:W-:-:S07]  /*315d0*/  IMAD.MOV.U32 R5, RZ, RZ, R3 ;  /* 0x000000ffff057224 */ /* 0x000fce00078e0003 */
.L_x_17315:
[----:B------:R-:W-:Y:S05]  /*315e0*/  BSYNC.RECONVERGENT B0 ;  /* 0x0000000000007941 */ /* 0x000fea0003800200 */
.L_x_17313:
[----:B------:R-:W0:Y:S02]  /*315f0*/  LDCU.64 UR4, c[0x0][0x730] ;  /* 0x0000e600ff0477ac */ /* 0x000e240008000a00 */
[----:B0-----:R-:W-:Y:S02]  /*31600*/  IMAD R3, R5, UR4, RZ ;  /* 0x0000000405037c24 */ /* 0x001fe4000f8e02ff */
[----:B------:R-:W-:-:S04]  /*31610*/  IMAD.WIDE.U32 R20, R4, UR4, R20 ;  /* 0x0000000404147c25 */ /* 0x000fc8000f8e0014 */
[----:B------:R-:W-:-:S05]  /*31620*/  IMAD R3, R4, UR5, R3 ;  /* 0x0000000504037c24 */ /* 0x000fca000f8e0203 */
[----:B------:R-:W-:-:S07]  /*31630*/  IADD3 R21, PT, PT, R21, R3, RZ ;  /* 0x0000000315157210 */ /* 0x000fce0007ffe0ff */
.L_x_17243:
[----:B------:R-:W0:Y:S02]  /*31640*/  LDCU.64 UR4, c[0x0][0x738] ;  /* 0x0000e700ff0477ac */ /* 0x000e240008000a00 */
[----:B0-----:R-:W-:-:S04]  /*31650*/  LEA R4, P0, R20, UR4, 0x2 ;  /* 0x0000000414047c11 */ /* 0x001fc8000f8010ff */
[----:B------:R-:W-:Y:S01]  /*31660*/  LEA.HI.X R5, R20, UR5, R21, 0x2, P0 ;  /* 0x0000000514057c11 */ /* 0x000fe200080f1415 */
[----:B------:R-:W0:Y:S05]  /*31670*/  LDCU.64 UR4, c[0x0][0x580] ;  /* 0x0000b000ff0477ac */ /* 0x000e2a0008000a00 */
[----:B------:R-:W2:Y:S01]  /*31680*/  LDG.E R5, desc[UR36][R4.64] ;  /* 0x0000002404057981 */ /* 0x000ea2000c1e1900 */
[----:B------:R-:W-:Y:S01]  /*31690*/  VIADD R16, R16, 0x80 ;  /* 0x0000008010107836 */ /* 0x000fe20000000000 */
[----:B0-----:R-:W-:-:S04]  /*316a0*/  IADD3 R6, P0, PT, R17, UR4, RZ ;  /* 0x0000000411067c10 */ /* 0x001fc8000ff1e0ff */
[----:B------:R-:W-:-:S05]  /*316b0*/  IADD3.X R7, PT, PT, RZ, UR5, RZ, P0, !PT ;  /* 0x00000005ff077c10 */ /* 0x000fca00087fe4ff */
[----:B--2---:R2:W-:Y:S04]  /*316c0*/  STG.E desc[UR36][R6.64], R5 ;  /* 0x0000000506007986 */ /* 0x0045e8000c101924 */
.L_x_17236:
[----:B------:R-:W-:Y:S05]  /*316d0*/  BSYNC.RECONVERGENT B6 ;  /* 0x0000000000067941 */ /* 0x000fea0003800200 */
.L_x_17235:
        /* <DEDUP_REMOVED lines=302> */
.L_x_17316:
        /* <DEDUP_REMOVED lines=31> */
.L_x_17318:
[----:B------:R-:W-:Y:S05]  /*32bb0*/  BSYNC.RECONVERGENT B6 ;  /* 0x0000000000067941 */ /* 0x000fea0003800200 */
.L_x_17317:
        /* <DEDUP_REMOVED lines=37> */
.L_x_17320:
        /* <DEDUP_REMOVED lines=17> */
.L_x_17321:
[----:B------:R-:W-:Y:S05]  /*32f20*/  BSYNC.RECONVERGENT B0 ;  /* 0x0000000000007941 */ /* 0x000fea0003800200 */
.L_x_17319:
        /* <DEDUP_REMOVED lines=37> */
.L_x_17324:
        /* <DEDUP_REMOVED lines=18> */
.L_x_17325:
[----:B------:R-:W-:Y:S05]  /*332a0*/  BSYNC.RECONVERGENT B0 ;  /* 0x0000000000007941 */ /* 0x000fea0003800200 */
.L_x_17323:
        /* <DEDUP_REMOVED lines=38> */
.L_x_17327:
        /* <DEDUP_REMOVED lines=18> */
.L_x_17328:
[----:B------:R-:W-:Y:S05]  /*33630*/  BSYNC.RECONVERGENT B0 ;  /* 0x0000000000007941 */ /* 0x000fea0003800200 */
.L_x_17326:
        /* <DEDUP_REMOVED lines=38> */
.L_x_17330:
        /* <DEDUP_REMOVED lines=18> */
.L_x_17331:
[----:B------:R-:W-:Y:S05]  /*339c0*/  BSYNC.RECONVERGENT B0 ;  /* 0x0000000000007941 */ /* 0x000fea0003800200 */
.L_x_17329:
        /* <DEDUP_REMOVED lines=38> */
.L_x_17333:
        /* <DEDUP_REMOVED lines=18> */
.L_x_17334:
[----:B------:R-:W-:Y:S05]  /*33d50*/  BSYNC.RECONVERGENT B0 ;  /* 0x0000000000007941 */ /* 0x000fea0003800200 */
.L_x_17332:
        /* <DEDUP_REMOVED lines=38> */
.L_x_17336:
        /* <DEDUP_REMOVED lines=18> */
.L_x_17337:
[----:B------:R-:W-:Y:S05]  /*340e0*/  BSYNC.RECONVERGENT B0 ;  /* 0x0000000000007941 */ /* 0x000fea0003800200 */
.L_x_17335:
        /* <DEDUP_REMOVED lines=38> */
.L_x_17339:
        /* <DEDUP_REMOVED lines=18> */
.L_x_17340:
[----:B------:R-:W-:Y:S05]  /*34470*/  BSYNC.RECONVERGENT B0 ;  /* 0x0000000000007941 */ /* 0x000fea0003800200 */
.L_x_17338:
        /* <DEDUP_REMOVED lines=38> */
.L_x_17342:
        /* <DEDUP_REMOVED lines=18> */
.L_x_17343:
[----:B------:R-:W-:Y:S05]  /*34800*/  BSYNC.RECONVERGENT B0 ;  /* 0x0000000000007941 */ /* 0x000fea0003800200 */
.L_x_17341:
        /* <DEDUP_REMOVED lines=38> */
.L_x_17345:
        /* <DEDUP_REMOVED lines=18> */
.L_x_17346:
[----:B------:R-:W-:Y:S05]  /*34b90*/  BSYNC.RECONVERGENT B0 ;  /* 0x0000000000007941 */ /* 0x000fea0003800200 */
.L_x_17344:
        /* <DEDUP_REMOVED lines=38> */
.L_x_17348:
        /* <DEDUP_REMOVED lines=18> */
.L_x_17349:
[----:B------:R-:W-:Y:S05]  /*34f20*/  BSYNC.RECONVERGENT B0 ;  /* 0x0000000000007941 */ /* 0x000fea0003800200 */
.L_x_17347:
        /* <DEDUP_REMOVED lines=38> */
.L_x_17351:
        /* <DEDUP_REMOVED lines=18> */
.L_x_17352:
[----:B------:R-:W-:Y:S05]  /*352b0*/  BSYNC.RECONVERGENT B0 ;  /* 0x0000000000007941 */ /* 0x000fea0003800200 */
.L_x_17350:
        /* <DEDUP_REMOVED lines=38> */
.L_x_17354:
        /* <DEDUP_REMOVED lines=18> */
.L_x_17355:
[----:B------:R-:W-:Y:S05]  /*35640*/  BSYNC.RECONVERGENT B0 ;  /* 0x0000000000007941 */ /* 0x000fea0003800200 */
.L_x_17353:
        /* <DEDUP_REMOVED lines=38> */
.L_x_17357:
        /* <DEDUP_REMOVED lines=18> */
.L_x_17358:
[----:B------:R-:W-:Y:S05]  /*359d0*/  BSYNC.RECONVERGENT B0 ;  /* 0x0000000000007941 */ /* 0x000fea0003800200 */
.L_x_17356:
        /* <DEDUP_REMOVED lines=38> */
.L_x_17360:
        /* <DEDUP_REMOVED lines=18> */
.L_x_17361:
[----:B------:R-:W-:Y:S05]  /*35d60*/  BSYNC.RECONVERGENT B0 ;  /* 0x0000000000007941 */ /* 0x000fea0003800200 */
.L_x_17359:
        /* <DEDUP_REMOVED lines=38> */
.L_x_17363:
        /* <DEDUP_REMOVED lines=18> */
.L_x_17364:
[----:B------:R-:W-:Y:S05]  /*360f0*/  BSYNC.RECONVERGENT B0 ;  /* 0x0000000000007941 */ /* 0x000fea0003800200 */
.L_x_17362:
        /* <DEDUP_REMOVED lines=38> */
.L_x_17366:
        /* <DEDUP_REMOVED lines=18> */
.L_x_17367:
[----:B------:R-:W-:Y:S05]  /*36480*/  BSYNC.RECONVERGENT B0 ;  /* 0x0000000000007941 */ /* 0x000fea0003800200 */
.L_x_17365:
        /* <DEDUP_REMOVED lines=38> */
.L_x_17369:
        /* <DEDUP_REMOVED lines=18> */
.L_x_17370:
[----:B------:R-:W-:Y:S05]  /*36810*/  BSYNC.RECONVERGENT B0 ;  /* 0x0000000000007941 */ /* 0x000fea0003800200 */
.L_x_17368:
        /* <DEDUP_REMOVED lines=38> */
.L_x_17372:
        /* <DEDUP_REMOVED lines=18> */
.L_x_17373:
[----:B------:R-:W-:Y:S05]  /*36ba0*/  BSYNC.RECONVERGENT B0 ;  /* 0x0000000000007941 */ /* 0x000fea0003800200 */
.L_x_17371:
        /* <DEDUP_REMOVED lines=38> */
.L_x_17375:
        /* <DEDUP_REMOVED lines=18> */
.L_x_17376:
[----:B------:R-:W-:Y:S05]  /*36f30*/  BSYNC.RECONVERGENT B0 ;  /* 0x0000000000007941 */ /* 0x000fea0003800200 */
.L_x_17374:
        /* <DEDUP_REMOVED lines=38> */
.L_x_17378:
        /* <DEDUP_REMOVED lines=18> */
.L_x_17379:
[----:B------:R-:W-:Y:S05]  /*372c0*/  BSYNC.RECONVERGENT B0 ;  /* 0x0000000000007941 */ /* 0x000fea0003800200 */
.L_x_17377:
        /* <DEDUP_REMOVED lines=38> */
.L_x_17381:
        /* <DEDUP_REMOVED lines=18> */
.L_x_17382:
[----:B------:R-:W-:Y:S05]  /*37650*/  BSYNC.RECONVERGENT B0 ;  /* 0x0000000000007941 */ /* 0x000fea0003800200 */
.L_x_17380:
        /* <DEDUP_REMOVED lines=38> */
.L_x_17384:
        /* <DEDUP_REMOVED lines=18> */
.L_x_17385:
[----:B------:R-:W-:Y:S05]  /*379e0*/  BSYNC.RECONVERGENT B0 ;  /* 0x0000000000007941 */ /* 0x000fea0003800200 */
.L_x_17383:
        /* <DEDUP_REMOVED lines=38> */
.L_x_17387:
        /* <DEDUP_REMOVED lines=18> */
.L_x_17388:
[----:B------:R-:W-:Y:S05]  /*37d70*/  BSYNC.RECONVERGENT B0 ;  /* 0x0000000000007941 */ /* 0x000fea0003800200 */
.L_x_17386:
        /* <DEDUP_REMOVED lines=37> */
.L_x_17390:
        /* <DEDUP_REMOVED lines=16> */
.L_x_17391:
[----:B------:R-:W-:Y:S05]  /*380d0*/  BSYNC.RECONVERGENT B0 ;  /* 0x0000000000007941 */ /* 0x000fea0003800200 */
.L_x_17389:
        /* <DEDUP_REMOVED lines=33> */
.L_x_17393:
[----:B------:R-:W-:Y:S01]  /*382f0*/  IMAD.MOV.U32 R8, RZ, RZ, R6 ;  /* 0x000000ffff087224 */ /* 0x000fe200078e0006 */
[----:B------:R-:W-:Y:S02]  /*38300*/  MOV R10, R7 ;  /* 0x00000007000a7202 */ /* 0x000fe40000000f00 */
[----:B------:R-:W-:-:S07]  /*38310*/  MOV R9, 0x38330 ;  /* 0x0003833000097802 */ /* 0x000fce0000000f00 */
[----:B------:R-:W-:Y:S05]  /*38320*/  CALL.REL.NOINC `($__internal_11_$__cuda_sm20_rem_u64) ;  /* 0x0000005c00307944 */ /* 0x000fea0003c00000 */
[----:B------:R-:W-:Y:S01]  /*38330*/  MOV R4, R0 ;  /* 0x0000000000047202 */ /* 0x000fe20000000f00 */
[----:B------:R-:W-:-:S07]  /*38340*/  IMAD.MOV.U32 R5, RZ, RZ, R3 ;  /* 0x000000ffff057224 */ /* 0x000fce00078e0003 */
.L_x_17394:
[----:B------:R-:W-:Y:S05]  /*38350*/  BSYNC.RECONVERGENT B0 ;  /* 0x0000000000007941 */ /* 0x000fea0003800200 */
.L_x_17392:
[----:B------:R-:W0:Y:S01]  /*38360*/  LDCU.64 UR4, c[0x0][0x730] ;  /* 0x0000e600ff0477ac */ /* 0x000e220008000a00 */
[----:B------:R-:W-:Y:S01]  /*38370*/  MOV R3, R21 ;  /* 0x0000001500037202 */ /* 0x000fe20000000f00 */
[----:B0-----:R-:W-:Y:S02]  /*38380*/  IMAD R5, R5, UR4, RZ ;  /* 0x0000000405057c24 */ /* 0x001fe4000f8e02ff */
[----:B------:R-:W-:-:S04]  /*38390*/  IMAD.WIDE.U32 R2, R4, UR4, R2 ;  /* 0x0000000404027c25 */ /* 0x000fc8000f8e0002 */
[----:B------:R-:W-:-:S05]  /*383a0*/  IMAD R5, R4, UR5, R5 ;  /* 0x0000000504057c24 */ /* 0x000fca000f8e0205 */
[----:B------:R-:W-:-:S07]  /*383b0*/  IADD3 R21, PT, PT, R3, R5, RZ ;  /* 0x0000000503157210 */ /* 0x000fce0007ffe0ff */
.L_x_17322:
[----:B------:R-:W0:Y:S02]  /*383c0*/  LDCU.64 UR4, c[0x0][0x738] ;  /* 0x0000e700ff0477ac */ /* 0x000e240008000a00 */
[----:B0-----:R-:W-:-:S04]  /*383d0*/  LEA R4, P0, R2, UR4, 0x2 ;  /* 0x0000000402047c11 */ /* 0x001fc8000f8010ff */
[----:B------:R-:W-:-:S06]  /*383e0*/  LEA.HI.X R5, R2, UR5, R21, 0x2, P0 ;  /* 0x0000000502057c11 */ /* 0x000fcc00080f1415 */
[----:B------:R-:W2:Y:S04]  /*383f0*/  LDG.E R5, desc[UR36][R4.64] ;  /* 0x0000002404057981 */ /* 0x000ea8000c1e1900 */
[----:B--2---:R-:W-:Y:S01]  /*38400*/  STG.E desc[UR36][R16.64], R5 ;  /* 0x0000000510007986 */ /* 0x004fe2000c101924 */
[----:B------:R-:W-:Y:S05]  /*38410*/  EXIT ;  /* 0x000000000000794d */ /* 0x000fea0003800000 */
.L_x_17053:
        /* <DEDUP_REMOVED lines=306> */
.L_x_17397:
        /* <DEDUP_REMOVED lines=29> */
.L_x_17399:
[----:B------:R-:W-:Y:S05]  /*39910*/  BSYNC.RECONVERGENT B7 ;  /* 0x0000000000077941 */ /* 0x000fea0003800200 */
.L_x_17398:
        /* <DEDUP_REMOVED lines=11> */
[----:B------:R-:W2:Y:S01]  /*399d0*/  LDG.E R3, desc[UR36][R2.64] ;  /* 0x0000002402037981 */ /* 0x000ea2000c1e1900 */
[----:B0-----:R-:W-:Y:S02]  /*399e0*/  IADD3 R4, P0, PT, R19, UR4, RZ ;  /* 0x0000000413047c10 */ /* 0x001fe4000ff1e0ff */
[----:B------:R-:W-:Y:S02]  /*399f0*/  IADD3 R16, PT, PT, R16, 0x80, RZ ;  /* 0x0000008010107810 */ /* 0x000fe40007ffe0ff */
[----:B------:R-:W-:-:S05]  /*39a00*/  IADD3.X R5, PT, PT, RZ, UR5, RZ, P0, !PT ;  /* 0x00000005ff057c10 */ /* 0x000fca00087fe4ff */
[----:B--2---:R0:W-:Y:S04]  /*39a10*/  STG.E desc[UR36][R4.64], R3 ;  /* 0x0000000304007986 */ /* 0x0041e8000c101924 */
.L_x_17396:
[----:B------:R-:W-:Y:S05]  /*39a20*/  BSYNC.RECONVERGENT B6 ;  /* 0x0000000000067941 */ /* 0x000fea0003800200 */
.L_x_17395:
        /* <DEDUP_REMOVED lines=303> */
.L_x_17402:
        /* <DEDUP_REMOVED lines=29> */
.L_x_17404:
[----:B------:R-:W-:Y:S05]  /*3aef0*/  BSYNC.RECONVERGENT B7 ;  /* 0x0000000000077941 */ /* 0x000fea0003800200 */
.L_x_17403:
        /* <DEDUP_REMOVED lines=11> */
[----:B------:R-:W2:Y:S01]  /*3afb0*/  LDG.E R3, desc[UR36][R2.64] ;  /* 0x0000002402037981 */ /* 0x000ea2000c1e1900 */
[----:B0-----:R-:W-:Y:S01]  /*3afc0*/  IADD3 R4, P0, PT, R19, UR4, RZ ;  /* 0x0000000413047c10 */ /* 0x001fe2000ff1e0ff */
[----:B------:R-:W-:-:S03]  /*3afd0*/  VIADD R16, R16, 0x80 ;  /* 0x0000008010107836 */ /* 0x000fc60000000000 */
[----:B------:R-:W-:-:S05]  /*3afe0*/  IADD3.X R5, PT, PT, RZ, UR5, RZ, P0, !PT ;  /* 0x00000005ff057c10 */ /* 0x000fca00087fe4ff */
[----:B--2---:R1:W-:Y:S04]  /*3aff0*/  STG.E desc[UR36][R4.64], R3 ;  /* 0x0000000304007986 */ /* 0x0043e8000c101924 */
.L_x_17401:
[----:B------:R-:W-:Y:S05]  /*3b000*/  BSYNC.RECONVERGENT B6 ;  /* 0x0000000000067941 */ /* 0x000fea0003800200 */
.L_x_17400:
        /* <DEDUP_REMOVED lines=303> */
.L_x_17407:
        /* <DEDUP_REMOVED lines=29> */
.L_x_17409:
[----:B------:R-:W-:Y:S05]  /*3c4d0*/  BSYNC.RECONVERGENT B7 ;  /* 0x0000000000077941 */ /* 0x000fea0003800200 */
.L_x_17408:
        /* <DEDUP_REMOVED lines=12> */
[----:B0-----:R-:W-:Y:S02]  /*3c5a0*/  IADD3 R4, P0, PT, R19, UR4, RZ ;  /* 0x0000000413047c10 */ /* 0x001fe4000ff1e0ff */
[----:B------:R-:W-:-:S03]  /*3c5b0*/  IADD3 R16, PT, PT, R16, 0x80, RZ ;  /* 0x0000008010107810 */ /* 0x000fc60007ffe0ff */
[----:B------:R-:W-:-:S05]  /*3c5c0*/  IMAD.X R5, RZ, RZ, UR5, P0 ;  /* 0x00000005ff057e24 */ /* 0x000fca00080e06ff */
[----:B--2---:R2:W-:Y:S03]  /*3c5d0*/  STG.E desc[UR36][R4.64], R3 ;  /* 0x0000000304007986 */ /* 0x0045e6000c101924 */
.L_x_17406:
[----:B------:R-:W-:Y:S05]  /*3c5e0*/  BSYNC.RECONVERGENT B6 ;  /* 0x0000000000067941 */ /* 0x000fea0003800200 */
.L_x_17405:
        /* <DEDUP_REMOVED lines=302> */
.L_x_17410:
        /* <DEDUP_REMOVED lines=31> */
.L_x_17412:
[----:B------:R-:W-:Y:S05]  /*3dac0*/  BSYNC.RECONVERGENT B6 ;  /* 0x0000000000067941 */ /* 0x000fea0003800200 */
.L_x_17411:
        /* <DEDUP_REMOVED lines=10> */
[----:B------:R-:W2:Y:S04]  /*3db70*/  LDG.E R3, desc[UR36][R2.64] ;  /* 0x0000002402037981 */ /* 0x000ea8000c1e1900 */
[----:B--2---:R-:W-:Y:S01]  /*3db80*/  STG.E desc[UR36][R16.64], R3 ;  /* 0x0000000310007986 */ /* 0x004fe2000c101924 */
[----:B------:R-:W-:Y:S05]  /*3db90*/  EXIT ;  /* 0x000000000000794d */ /* 0x000fea0003800000 */
        .weak           $__internal_10_$__cuda_sm20_div_u64
        .type           $__internal_10_$__cuda_sm20_div_u64,@function
        .size           $__internal_10_$__cuda_sm20_div_u64,($__internal_11_$__cuda_sm20_rem_u64 - $__internal_10_$__cuda_sm20_div_u64)
$__internal_10_$__cuda_sm20_div_u64:
        /* <DEDUP_REMOVED lines=68> */
[----:B------:R-:W-:Y:S05]  /*3dfe0*/  RET.REL.NODEC R4 `(_ZN2at6native24index_elementwise_kernelILi128ELi4EZNS0_20cuda_take_put_kernelIflZZZZZNS0_11take_kernelERNS_14TensorIteratorERKNS_10TensorBaseEENKUlvE_clEvENKUlvE5_clEvENKUlvE_clEvENKUlvE0_clEvEUlRflE_EEvS4_S7_RKT1_EUliE_EEvlSE_) ;  /* 0xfffffc2004047950 */ /* 0x000fea0003c3ffff */
        .weak           $__internal_11_$__cuda_sm20_rem_u64
        .type           $__internal_11_$__cuda_sm20_rem_u64,@function
        .size           $__internal_11_$__cuda_sm20_rem_u64,(.L_x_41792 - $__internal_11_$__cuda_sm20_rem_u64)
$__internal_11_$__cuda_sm20_rem_u64:
        /* <DEDUP_REMOVED lines=63> */
[----:B------:R-:W-:Y:S06]  /*3e3e0*/  RET.REL.NODEC R4 `(_ZN2at6native24index_elementwise_kernelILi128ELi4EZNS0_20cuda_take_put_kernelIflZZZZZNS0_11take_kernelERNS_14TensorIteratorERKNS_10TensorBaseEENKUlvE_clEvENKUlvE5_clEvENKUlvE_clEvENKUlvE0_clEvEUlRflE_EEvS4_S7_RKT1_EUliE_EEvlSE_) ;  /* 0xfffffc1c04047950 */ /* 0x000fec0003c3ffff */
.L_x_17413:
        /* <DEDUP_REMOVED lines=9> */
.L_x_41792:


//--------------------- .text._ZN2at6native24index_elementwise_kernelILi128ELi4EZNS0_20cuda_take_put_kernelIfiZZZZZNS0_11take_kernelERNS_14TensorIteratorERKNS_10TensorBaseEENKUlvE_clEvENKUlvE5_clEvENKUlvE_clEvENKUlvE_clEvEUlRfiE_EEvS4_S7_RKT1_EUliE_EEvlSE_ --------------------------
	.section	.text._ZN2at6native24index_elementwise_kernelILi128ELi4EZNS0_20cuda_take_put_kernelIfiZZZZZNS0_11take_kernelERNS_14TensorIteratorERKNS_10TensorBaseEENKUlvE_clEvENKUlvE5_clEvENKUlvE_clEvENKUlvE_clEvEUlRfiE_EEvS4_S7_RKT1_EUliE_EEvlSE_,"ax",@progbits
	.align	128
        .global         _ZN2at6native24index_elementwise_kernelILi128ELi4EZNS0_20cuda_take_put_kernelIfiZZZZZNS0_11take_kernelERNS_14TensorIteratorERKNS_10TensorBaseEENKUlvE_clEvENKUlvE5_clEvENKUlvE_clEvENKUlvE_clEvEUlRfiE_EEvS4_S7_RKT1_EUliE_EEvlSE_
        .type           _ZN2at6native24index_elementwise_kernelILi128ELi4EZNS0_20cuda_take_put_kernelIfiZZZZZNS0_11take_kernelERNS_14TensorIteratorERKNS_10TensorBaseEENKUlvE_clEvENKUlvE5_clEvENKUlvE_clEvENKUlvE_clEvEUlRfiE_EEvS4_S7_RKT1_EUliE_EEvlSE_,@function
        .size           _ZN2at6native24index_elementwise_kernelILi128ELi4EZNS0_20cuda_take_put_kernelIfiZZZZZNS0_11take_kernelERNS_14TensorIteratorERKNS_10TensorBaseEENKUlvE_clEvENKUlvE5_clEvENKUlvE_clEvENKUlvE_clEvEUlRfiE_EEvS4_S7_RKT1_EUliE_EEvlSE_,(.L_x_41953 - _ZN2at6native24index_elementwise_kernelILi128ELi4EZNS0_20cuda_take_put_kernelIfiZZZZZNS0_11take_kernelERNS_14TensorIteratorERKNS_10TensorBaseEENKUlvE_clEvENKUlvE5_clEvENKUlvE_clEvENKUlvE_clEvEUlRfiE_EEvS4_S7_RKT1_EUliE_EEvlSE_)
        .other          _ZN2at6native24index_elementwise_kernelILi128ELi4EZNS0_20cuda_take_put_kernelIfiZZZZZNS0_11take_kernelERNS_14TensorIteratorERKNS_10TensorBaseEENKUlvE_clEvENKUlvE5_clEvENKUlvE_clEvENKUlvE_clEvEUlRfiE_EEvS4_S7_RKT1_EUliE_EEvlSE_,@"STO_CUDA_ENTRY STV_DEFAULT"
_ZN2at6native24index_elementwise_kernelILi128ELi4EZNS0_20cuda_take_put_kernelIfiZZZZZNS0_11take_kernelERNS_14TensorIteratorERKNS_10TensorBaseEENKUlvE_clEvENKUlvE5_clEvENKUlvE_clEvENKUlvE_clEvEUlRfiE_EEvS4_S7_RKT1_EUliE_EEvlSE_:
.text._ZN2at6native24index_elementwise_kernelILi128ELi4EZNS0_20cuda_take_put_kernelIfiZZZZZNS0_11take_kernelERNS_14TensorIteratorERKNS_10TensorBaseEENKUlvE_clEvENKUlvE5_clEvENKUlvE_clEvENKUlvE_clEvEUlRfiE_EEvS4_S7_RKT1_EUliE_EEvlSE_:
        /* <DEDUP_REMOVED lines=46> */
.L_x_17419:
[----:B------:R-:W0:Y:S02]  /*02e0*/  LDC.64 R2, c[0x0][0x730] ;  /* 0x0001cc00ff027b82 */ /* 0x000e240000000a00 */
[----:B0-----:R-:W2:Y:S06]  /*02f0*/  LDG.E R3, desc[UR36][R2.64] ;  /* 0x0000002402037981 */ /* 0x001eac000c1e1900 */
[----:B------:R-:W2:Y:S01]  /*0300*/  LDC.64 R4, c[0x0][0x580] ;  /* 0x00016000ff047b82 */ /* 0x000ea20000000a00 */
[----:B------:R-:W-:Y:S01]  /*0310*/  IADD3 R23, PT, PT, R23, 0x80, RZ ;  /* 0x0000008017177810 */ /* 0x000fe20007ffe0ff */
[----:B--2---:R0:W-:Y:S06]  /*0320*/  STG.E desc[UR36][R4.64], R3 ;  /* 0x0000000304007986 */ /* 0x0041ec000c101924 */
.L_x_17418:
[----:B------:R-:W-:Y:S05]  /*0330*/  BSYNC.RECONVERGENT B6 ;  /* 0x0000000000067941 */ /* 0x000fea0003800200 */
.L_x_17417:
        /* <DEDUP_REMOVED lines=31> */
.L_x_17422:
[----:B------:R-:W0:Y:S02]  /*0530*/  LDC.64 R2, c[0x0][0x730] ;  /* 0x0001cc00ff027b82 */ /* 0x000e240000000a00 */
[----:B0-----:R-:W2:Y:S06]  /*0540*/  LDG.E R3, desc[UR36][R2.64] ;  /* 0x0000002402037981 */ /* 0x001eac000c1e1900 */
[----:B------:R-:W2:Y:S01]  /*0550*/  LDC.64 R4, c[0x0][0x580] ;  /* 0x00016000ff047b82 */ /* 0x000ea20000000a00 */
[----:B------:R-:W-:Y:S01]  /*0560*/  IADD3 R23, PT, PT, R23, 0x80, RZ ;  /* 0x0000008017177810 */ /* 0x000fe20007ffe0ff */
[----:B--2---:R1:W-:Y:S06]  /*0570*/  STG.E desc[UR36][R4.64], R3 ;  /* 0x0000000304007986 */ /* 0x0043ec000c101924 */
.L_x_17421:
[----:B------:R-:W-:Y:S05]  /*0580*/  BSYNC.RECONVERGENT B6 ;  /* 0x0000000000067941 */ /* 0x000fea0003800200 */
.L_x_17420:
        /* <DEDUP_REMOVED lines=31> */
.L_x_17425:
[----:B------:R-:W0:Y:S02]  /*0780*/  LDC.64 R2, c[0x0][0x730] ;  /* 0x0001cc00ff027b82 */ /* 0x000e240000000a00 */
[----:B0-----:R-:W2:Y:S06]  /*0790*/  LDG.E R3, desc[UR36][R2.64] ;  /* 0x0000002402037981 */ /* 0x001eac000c1e1900 */
[----:B------:R-:W2:Y:S01]  /*07a0*/  LDC.64 R4, c[0x0][0x580] ;  /* 0x00016000ff047b82 */ /* 0x000ea20000000a00 */
[----:B------:R-:W-:Y:S01]  /*07b0*/  VIADD R23, R23, 0x80 ;  /* 0x0000008017177836 */ /* 0x000fe20000000000 */
[----:B--2---:R2:W-:Y:S06]  /*07c0*/  STG.E desc[UR36][R4.64], R3 ;  /* 0x0000000304007986 */ /* 0x0045ec000c101924 */
.L_x_17424:
[----:B------:R-:W-:Y:S05]  /*07d0*/  BSYNC.RECONVERGENT B6 ;  /* 0x0000000000067941 */ /* 0x000fea0003800200 */
.L_x_17423:
        /* <DEDUP_REMOVED lines=30> */
.L_x_17426:
[----:B------:R-:W0:Y:S02]  /*09c0*/  LDC.64 R2, c[0x0][0x730] ;  /* 0x0001cc00ff027b82 */ /* 0x000e240000000a00 */
[----:B0-----:R-:W2:Y:S06]  /*09d0*/  LDG.E R3, desc[UR36][R2.64] ;  /* 0x0000002402037981 */ /* 0x001eac000c1e1900 */
[----:B------:R-:W2:Y:S02]  /*09e0*/  LDC.64 R4, c[0x0][0x580] ;  /* 0x00016000ff047b82 */ /* 0x000ea40000000a00 */
[----:B--2---:R-:W-:Y:S01]  /*09f0*/  STG.E desc[UR36][R4.64], R3 ;  /* 0x0000000304007986 */ /* 0x004fe2000c101924 */
[----:B------:R-:W-:Y:S05]  /*0a00*/  EXIT ;  /* 0x000000000000794d */ /* 0x000fea0003800000 */
.L_x_17416:
        /* <DEDUP_REMOVED lines=34> */
.L_x_17429:
        /* <DEDUP_REMOVED lines=276> */
.L_x_17430:
[----:B------:R-:W0:Y:S02]  /*1d70*/  LDC.64 R4, c[0x0][0x730] ;  /* 0x0001cc00ff047b82 */ /* 0x000e240000000a00 */
[----:B0-----:R-:W-:-:S06]  /*1d80*/  IMAD.WIDE R4, R0, 0x4, R4 ;  /* 0x0000000400047825 */ /* 0x001fcc00078e0204 */
[----:B------:R-:W2:Y:S01]  /*1d90*/  LDG.E R5, desc[UR36][R4.64] ;  /* 0x0000002404057981 */ /* 0x000ea2000c1e1900 */
[----:B------:R-:W2:Y:S01]  /*1da0*/  LDC.64 R6, c[0x0][0x580] ;  /* 0x00016000ff067b82 */ /* 0x000ea20000000a00 */
[----:B------:R-:W-:Y:S02]  /*1db0*/  VIADD R23, R23, 0x80 ;  /* 0x0000008017177836 */ /* 0x000fe40000000000 */
[----:B--2---:R0:W-:Y:S05]  /*1dc0*/  STG.E desc[UR36][R6.64], R5 ;  /* 0x0000000506007986 */ /* 0x0041ea000c101924 */
.L_x_17428:
[----:B------:R-:W-:Y:S05]  /*1dd0*/  BSYNC.RECONVERGENT B6 ;  /* 0x0000000000067941 */ /* 0x000fea0003800200 */
.L_x_17427:
        /* <DEDUP_REMOVED lines=31> */
.L_x_17433:
        /* <DEDUP_REMOVED lines=276> */
.L_x_17434:
[----:B------:R-:W0:Y:S02]  /*3110*/  LDC.64 R4, c[0x0][0x730] ;  /* 0x0001cc00ff047b82 */ /* 0x000e240000000a00 */
[----:B0-----:R-:W-:-:S06]  /*3120*/  IMAD.WIDE R4, R0, 0x4, R4 ;  /* 0x0000000400047825 */ /* 0x001fcc00078e0204 */
[----:B------:R-:W2:Y:S01]  /*3130*/  LDG.E R5, desc[UR36][R4.64] ;  /* 0x0000002404057981 */ /* 0x000ea2000c1e1900 */
[----:B------:R-:W2:Y:S01]  /*3140*/  LDC.64 R6, c[0x0][0x580] ;  /* 0x00016000ff067b82 */ /* 0x000ea20000000a00 */
[----:B------:R-:W-:Y:S02]  /*3150*/  IADD3 R23, PT, PT, R23, 0x80, RZ ;  /* 0x0000008017177810 */ /* 0x000fe40007ffe0ff */
[----:B--2---:R1:W-:Y:S05]  /*3160*/  STG.E desc[UR36][R6.64], R5 ;  /* 0x0000000506007986 */ /* 0x0043ea000c101924 */
.L_x_17432:
[----:B------:R-:W-:Y:S05]  /*3170*/  BSYNC.RECONVERGENT B6 ;  /* 0x0000000000067941 */ /* 0x000fea0003800200 */
.L_x_17431:
        /* <DEDUP_REMOVED lines=31> */
.L_x_17437:
        /* <DEDUP_REMOVED lines=276> */
.L_x_17438:
[----:B------:R-:W0:Y:S02]  /*44b0*/  LDC.64 R4, c[0x0][0x730] ;  /* 0x0001cc00ff047b82 */ /* 0x000e240000000a00 */
[----:B0-----:R-:W-:-:S06]  /*44c0*/  IMAD.WIDE R4, R0, 0x4, R4 ;  /* 0x0000000400047825 */ /* 0x001fcc00078e0204 */
[----:B------:R-:W2:Y:S01]  /*44d0*/  LDG.E R5, desc[UR36][R4.64] ;  /* 0x0000002404057981 */ /* 0x000ea2000c1e1900 */
[----:B------:R-:W2:Y:S01]  /*44e0*/  LDC.64 R6, c[0x0][0x580] ;  /* 0x00016000ff067b82 */ /* 0x000ea20000000a00 */
[----:B------:R-:W-:Y:S02]  /*44f0*/  IADD3 R23, PT, PT, R23, 0x80, RZ ;  /* 0x0000008017177810 */ /* 0x000fe40007ffe0ff */
[----:B--2---:R2:W-:Y:S05]  /*4500*/  STG.E desc[UR36][R6.64], R5 ;  /* 0x0000000506007986 */ /* 0x0045ea000c101924 */
.L_x_17436:
[----:B------:R-:W-:Y:S05]  /*4510*/  BSYNC.RECONVERGENT B6 ;  /* 0x0000000000067941 */ /* 0x000fea0003800200 */
.L_x_17435:
        /* <DEDUP_REMOVED lines=30> */
.L_x_17439:
        /* <DEDUP_REMOVED lines=276> */
.L_x_17440:
[----:B------:R-:W0:Y:S02]  /*5840*/  LDC.64 R2, c[0x0][0x730] ;  /* 0x0001cc00ff027b82 */ /* 0x000e240000000a00 */
[----:B0-----:R-:W-:-:S06]  /*5850*/  IMAD.WIDE R2, R0, 0x4, R2 ;  /* 0x0000000400027825 */ /* 0x001fcc00078e0202 */
[----:B------:R-:W2:Y:S01]  /*5860*/  LDG.E R3, desc[UR36][R2.64] ;  /* 0x0000002402037981 */ /* 0x000ea2000c1e1900 */
[----:B------:R-:W2:Y:S03]  /*5870*/  LDC.64 R4, c[0x0][0x580] ;  /* 0x00016000ff047b82 */ /* 0x000ea60000000a00 */
[----:B--2---:R-:W-:Y:S01]  /*5880*/  STG.E desc[UR36][R4.64], R3 ;  /* 0x0000000304007986 */ /* 0x004fe2000c101924 */
[----:B------:R-:W-:Y:S05]  /*5890*/  EXIT ;  /* 0x000000000000794d */ /* 0x000fea0003800000 */
.L_x_17415:
        /* <DEDUP_REMOVED lines=31> */
.L_x_17443:
        /* <DEDUP_REMOVED lines=8> */
[----:B------:R-:W2:Y:S01]  /*5b10*/  LDG.E R3, desc[UR36][R2.64] ;  /* 0x0000002402037981 */ /* 0x000ea2000c1e1900 */
[----:B------:R-:W2:Y:S01]  /*5b20*/  LDC.64 R4, c[0x0][0x580] ;  /* 0x00016000ff047b82 */ /* 0x000ea20000000a00 */
[----:B------:R-:W-:Y:S02]  /*5b30*/  IADD3 R23, PT, PT, R23, 0x80, RZ ;  /* 0x0000008017177810 */ /* 0x000fe40007ffe0ff */
[----:B--2---:R0:W-:Y:S05]  /*5b40*/  STG.E desc[UR36][R4.64], R3 ;  /* 0x0000000304007986 */ /* 0x0041ea000c101924 */
.L_x_17442:
[----:B------:R-:W-:Y:S05]  /*5b50*/  BSYNC.RECONVERGENT B6 ;  /* 0x0000000000067941 */ /* 0x000fea0003800200 */
.L_x_17441:
        /* <DEDUP_REMOVED lines=31> */
.L_x_17446:
        /* <DEDUP_REMOVED lines=8> */
[----:B------:R-:W2:Y:S01]  /*5dd0*/  LDG.E R3, desc[UR36][R2.64] ;  /* 0x0000002402037981 */ /* 0x000ea2000c1e1900 */
[----:B------:R-:W2:Y:S01]  /*5de0*/  LDC.64 R4, c[0x0][0x580] ;  /* 0x00016000ff047b82 */ /* 0x000ea20000000a00 */
[----:B------:R-:W-:Y:S02]  /*5df0*/  VIADD R23, R23, 0x80 ;  /* 0x0000008017177836 */ /* 0x000fe40000000000 */
[----:B--2---:R1:W-:Y:S05]  /*5e00*/  STG.E desc[UR36][R4.64], R3 ;  /* 0x0000000304007986 */ /* 0x0043ea000c101924 */
.L_x_17445:
[----:B------:R-:W-:Y:S05]  /*5e10*/  BSYNC.RECONVERGENT B6 ;  /* 0x0000000000067941 */ /* 0x000fea0003800200 */
.L_x_17444:
        /* <DEDUP_REMOVED lines=31> */
.L_x_17449:
        /* <DEDUP_REMOVED lines=8> */
[----:B------:R-:W2:Y:S01]  /*6090*/  LDG.E R3, desc[UR36][R2.64] ;  /* 0x0000002402037981 */ /* 0x000ea2000c1e1900 */
[----:B------:R-:W2:Y:S01]  /*60a0*/  LDC.64 R4, c[0x0][0x580] ;  /* 0x00016000ff047b82 */ /* 0x000ea20000000a00 */
[----:B------:R-:W-:Y:S02]  /*60b0*/  IADD3 R23, PT, PT, R23, 0x80, RZ ;  /* 0x0000008017177810 */ /* 0x000fe40007ffe0ff */
[----:B--2---:R2:W-:Y:S05]  /*60c0*/  STG.E desc[UR36][R4.64], R3 ;  /* 0x0000000304007986 */ /* 0x0045ea000c101924 */
.L_x_17448:
[----:B------:R-:W-:Y:S05]  /*60d0*/  BSYNC.RECONVERGENT B6 ;  /* 0x0000000000067941 */ /* 0x000fea0003800200 */
.L_x_17447:
        /* <DEDUP_REMOVED lines=30> */
.L_x_17450:
        /* <DEDUP_REMOVED lines=8> */
[----:B------:R-:W2:Y:S01]  /*6340*/  LDG.E R3, desc[UR36][R2.64] ;  /* 0x0000002402037981 */ /* 0x000ea2000c1e1900 */
[----:B------:R-:W2:Y:S03]  /*6350*/  LDC.64 R4, c[0x0][0x580] ;  /* 0x00016000ff047b82 */ /* 0x000ea60000000a00 */
[----:B--2---:R-:W-:Y:S01]  /*6360*/  STG.E desc[UR36][R4.64], R3 ;  /* 0x0000000304007986 */ /* 0x004fe2000c101924 */
[----:B------:R-:W-:Y:S05]  /*6370*/  EXIT ;  /* 0x000000000000794d */ /* 0x000fea0003800000 */
.L_x_17414:
        /* <DEDUP_REMOVED lines=310> */
.L_x_17455:
        /* <DEDUP_REMOVED lines=29> */
.L_x_17457:
[----:B------:R-:W-:Y:S05]  /*78b0*/  BSYNC.RECONVERGENT B6 ;  /* 0x0000000000067941 */ /* 0x000fea0003800200 */
.L_x_17456:
[----:B------:R-:W0:Y:S01]  /*78c0*/  LDC.64 R4, c[0x0][0x730] ;  /* 0x0001cc00ff047b82 */ /* 0x000e220000000a00 */
[----:B------:R-:W1:Y:S01]  /*78d0*/  LDCU.64 UR4, c[0x0][0x580] ;  /* 0x0000b000ff0477ac */ /* 0x000e620008000a00 */
[----:B0-----:R-:W2:Y:S01]  /*78e0*/  LDG.E R5, desc[UR36][R4.64] ;  /* 0x0000002404057981 */ /* 0x001ea2000c1e1900 */
[----:B-1----:R-:W-:Y:S02]  /*78f0*/  IADD3 R2, P0, PT, R17, UR4, RZ ;  /* 0x0000000411027c10 */ /* 0x002fe4000ff1e0ff */
[----:B------:R-:W-:-:S03]  /*7900*/  IADD3 R23, PT, PT, R23, 0x80, RZ ;  /* 0x0000008017177810 */ /* 0x000fc60007ffe0ff */
[----:B------:R-:W-:-:S05]  /*7910*/  IMAD.X R3, RZ, RZ, UR5, P0 ;  /* 0x00000005ff037e24 */ /* 0x000fca00080e06ff */
[----:B--2---:R0:W-:Y:S03]  /*7920*/  STG.E desc[UR36][R2.64], R5 ;  /* 0x0000000502007986 */ /* 0x0041e6000c101924 */
.L_x_17454:
[----:B------:R-:W-:Y:S05]  /*7930*/  BSYNC.RECONVERGENT B7 ;  /* 0x0000000000077941 */ /* 0x000fea0003800200 */
.L_x_17453:
        /* <DEDUP_REMOVED lines=302> */
.L_x_17460:
        /* <DEDUP_REMOVED lines=29> */
.L_x_17462:
[----:B------:R-:W-:Y:S05]  /*8df0*/  BSYNC.RECONVERGENT B6 ;  /* 0x0000000000067941 */ /* 0x000fea0003800200 */
.L_x_17461:
[----:B------:R-:W0:Y:S01]  /*8e00*/  LDC.64 R4, c[0x0][0x730] ;  /* 0x0001cc00ff047b82 */ /* 0x000e220000000a00 */
[----:B------:R-:W1:Y:S01]  /*8e10*/  LDCU.64 UR4, c[0x0][0x580] ;  /* 0x0000b000ff0477ac */ /* 0x000e620008000a00 */
[----:B0-----:R-:W2:Y:S01]  /*8e20*/  LDG.E R5, desc[UR36][R4.64] ;  /* 0x0000002404057981 */ /* 0x001ea2000c1e1900 */
[----:B-1----:R-:W-:Y:S01]  /*8e30*/  IADD3 R2, P0, PT, R17, UR4, RZ ;  /* 0x0000000411027c10 */ /* 0x002fe2000ff1e0ff */
[----:B------:R-:W-:-:S03]  /*8e40*/  VIADD R23, R23, 0x80 ;  /* 0x0000008017177836 */ /* 0x000fc60000000000 */
[----:B------:R-:W-:-:S05]  /*8e50*/  IADD3.X R3, PT, PT, RZ, UR5, RZ, P0, !PT ;  /* 0x00000005ff037c10 */ /* 0x000fca00087fe4ff */
[----:B--2---:R1:W-:Y:S04]  /*8e60*/  STG.E desc[UR36][R2.64], R5 ;  /* 0x0000000502007986 */ /* 0x0043e8000c101924 */
.L_x_17459:
[----:B------:R-:W-:Y:S05]  /*8e70*/  BSYNC.RECONVERGENT B7 ;  /* 0x0000000000077941 */ /* 0x000fea0003800200 */
.L_x_17458:
        /* <DEDUP_REMOVED lines=302> */
.L_x_17465:
        /* <DEDUP_REMOVED lines=29> */
.L_x_17467:
[----:B------:R-:W-:Y:S05]  /*a330*/  BSYNC.RECONVERGENT B6 ;  /* 0x0000000000067941 */ /* 0x000fea0003800200 */
.L_x_17466:
[----:B------:R-:W0:Y:S01]  /*a340*/  LDC.64 R4, c[0x0][0x730] ;  /* 0x0001cc00ff047b82 */ /* 0x000e220000000a00 */
[----:B------:R-:W1:Y:S01]  /*a350*/  LDCU.64 UR4, c[0x0][0x580] ;  /* 0x0000b000ff0477ac */ /* 0x000e620008000a00 */
[----:B0-----:R-:W2:Y:S01]  /*a360*/  LDG.E R5, desc[UR36][R4.64] ;  /* 0x0000002404057981 */ /* 0x001ea2000c1e1900 */
[----:B-1----:R-:W-:Y:S02]  /*a370*/  IADD3 R2, P0, PT, R17, UR4, RZ ;  /* 0x0000000411027c10 */ /* 0x002fe4000ff1e0ff */
[----:B------:R-:W-:Y:S02]  /*a380*/  IADD3 R23, PT, PT, R23, 0x80, RZ ;  /* 0x0000008017177810 */ /* 0x000fe40007ffe0ff */
[----:B------:R-:W-:-:S05]  /*a390*/  IADD3.X R3, PT, PT, RZ, UR5, RZ, P0, !PT ;  /* 0x00000005ff037c10 */ /* 0x000fca00087fe4ff */
[----:B--2---:R2:W-:Y:S04]  /*a3a0*/  STG.E desc[UR36][R2.64], R5 ;  /* 0x0000000502007986 */ /* 0x0045e8000c101924 */
.L_x_17464:
[----:B------:R-:W-:Y:S05]  /*a3b0*/  BSYNC.RECONVERGENT B7 ;  /* 0x0000000000077941 */ /* 0x000fea0003800200 */
.L_x_17463:
        /* <DEDUP_REMOVED lines=301> */
.L_x_17468:
        /* <DEDUP_REMOVED lines=31> */
.L_x_17470:
[----:B------:R-:W-:Y:S05]  /*b880*/  BSYNC.RECONVERGENT B6 ;  /* 0x0000000000067941 */ /* 0x000fea0003800200 */
.L_x_17469:
[----:B------:R-:W0:Y:S02]  /*b890*/  LDC.64 R2, c[0x0][0x730] ;  /* 0x0001cc00ff027b82 */ /* 0x000e240000000a00 */
[----:B0-----:R-:W2:Y:S04]  /*b8a0*/  LDG.E R3, desc[UR36][R2.64] ;  /* 0x0000002402037981 */ /* 0x001ea8000c1e1900 */
[----:B--2---:R-:W-:Y:S01]  /*b8b0*/  STG.E desc[UR36][R16.64], R3 ;  /* 0x0000000310007986 */ /* 0x004fe2000c101924 */
[----:B------:R-:W-:Y:S05]  /*b8c0*/  EXIT ;  /* 0x000000000000794d */ /* 0x000fea0003800000 */
.L_x_17452:
        /* <DEDUP_REMOVED lines=308> */
.L_x_17473:
        /* <DEDUP_REMOVED lines=29> */
.L_x_17475:
[----:B------:R-:W-:Y:S05]  /*cde0*/  BSYNC.RECONVERGENT B6 ;  /* 0x0000000000067941 */ /* 0x000fea0003800200 */
.L_x_17474:
        /* <DEDUP_REMOVED lines=276> */
.L_x_17476:
[----:B------:R-:W0:Y:S01]  /*df30*/  LDC.64 R4, c[0x0][0x730] ;  /* 0x0001cc00ff047b82 */ /* 0x000e220000000a00 */
[----:B------:R-:W1:Y:S01]  /*df40*/  LDCU.64 UR4, c[0x0][0x580] ;  /* 0x0000b000ff0477ac */ /* 0x000e620008000a00 */
[----:B0-----:R-:W-:-:S06]  /*df50*/  IMAD.WIDE R4, R0, 0x4, R4 ;  /* 0x0000000400047825 */ /* 0x001fcc00078e0204 */
[----:B------:R-:W2:Y:S01]  /*df60*/  LDG.E R5, desc[UR36][R4.64] ;  /* 0x0000002404057981 */ /* 0x000ea2000c1e1900 */
[----:B-1----:R-:W-:Y:S02]  /*df70*/  IADD3 R6, P0, PT, R25, UR4, RZ ;  /* 0x0000000419067c10 */ /* 0x002fe4000ff1e0ff */
[----:B------:R-:W-:-:S03]  /*df80*/  IADD3 R23, PT, PT, R23, 0x80, RZ ;  /* 0x0000008017177810 */ /* 0x000fc60007ffe0ff */
[----:B------:R-:W-:-:S05]  /*df90*/  IMAD.X R7, RZ, RZ, UR5, P0 ;  /* 0x00000005ff077e24 */ /* 0x000fca00080e06ff */
[----:B--2---:R0:W-:Y:S03]  /*dfa0*/  STG.E desc[UR36][R6.64], R5 ;  /* 0x0000000506007986 */ /* 0x0041e6000c101924 */
.L_x_17472:
[----:B------:R-:W-:Y:S05]  /*dfb0*/  BSYNC.RECONVERGENT B7 ;  /* 0x0000000000077941 */ /* 0x000fea0003800200 */
.L_x_17471:
        /* <DEDUP_REMOVED lines=303> */
.L_x_17479:
        /* <DEDUP_REMOVED lines=29> */
.L_x_17481:
[----:B------:R-:W-:Y:S05]  /*f480*/  BSYNC.RECONVERGENT B6 ;  /* 0x0000000000067941 */ /* 0x000fea0003800200 */
.L_x_17480:
        /* <DEDUP_REMOVED lines=276> */
.L_x_17482:
[----:B------:R-:W0:Y:S01]  /*105d0*/  LDC.64 R4, c[0x0][0x730] ;  /* 0x0001cc00ff047b82 */ /* 0x000e220000000a00 */
[----:B------:R-:W1:Y:S01]  /*105e0*/  LDCU.64 UR4, c[0x0][0x580] ;  /* 0x0000b000ff0477ac */ /* 0x000e620008000a00 */
[----:B0-----:R-:W-:-:S06]  /*105f0*/  IMAD.WIDE R4, R0, 0x4, R4 ;  /* 0x0000000400047825 */ /* 0x001fcc00078e0204 */
[----:B------:R-:W2:Y:S01]  /*10600*/  LDG.E R5, desc[UR36][R4.64] ;  /* 0x0000002404057981 */ /* 0x000ea2000c1e1900 */
[----:B-1----:R-:W-:Y:S02]  /*10610*/  IADD3 R6, P0, PT, R25, UR4, RZ ;  /* 0x0000000419067c10 */ /* 0x002fe4000ff1e0ff */
[----:B------:R-:W-:Y:S02]  /*10620*/  IADD3 R23, PT, PT, R23, 0x80, RZ ;  /* 0x0000008017177810 */ /* 0x000fe40007ffe0ff */
[----:B------:R-:W-:-:S05]  /*10630*/  IADD3.X R7, PT, PT, RZ, UR5, RZ, P0, !PT ;  /* 0x00000005ff077c10 */ /* 0x000fca00087fe4ff */
[----:B--2---:R1:W-:Y:S04]  /*10640*/  STG.E desc[UR36][R6.64], R5 ;  /* 0x0000000506007986 */ /* 0x0043e8000c101924 */
.L_x_17478:
[----:B------:R-:W-:Y:S05]  /*10650*/  BSYNC.RECONVERGENT B7 ;  /* 0x0000000000077941 */ /* 0x000fea0003800200 */
.L_x_17477:
        /* <DEDUP_REMOVED lines=303> */
.L_x_17485:
        /* <DEDUP_REMOVED lines=29> */
.L_x_17487:
[----:B------:R-:W-:Y:S05]  /*11b20*/  BSYNC.RECONVERGENT B6 ;  /* 0x0000000000067941 */ /* 0x000fea0003800200 */
.L_x_17486:
        /* <DEDUP_REMOVED lines=276> */
.L_x_17488:
        /* <DEDUP_REMOVED lines=8> */
.L_x_17484:
[----:B------:R-:W-:Y:S05]  /*12cf0*/  BSYNC.RECONVERGENT B7 ;  /* 0x0000000000077941 */ /* 0x000fea0003800200 */
.L_x_17483:
        /* <DEDUP_REMOVED lines=302> */
.L_x_17489:
        /* <DEDUP_REMOVED lines=31> */
.L_x_17491:
[----:B------:R-:W-:Y:S05]  /*141d0*/  BSYNC.RECONVERGENT B6 ;  /* 0x0000000000067941 */ /* 0x000fea0003800200 */
.L_x_17490:
        /* <DEDUP_REMOVED lines=276> */
.L_x_17492:
[----:B------:R-:W0:Y:S02]  /*15320*/  LDC.64 R2, c[0x0][0x730] ;  /* 0x0001cc00ff027b82 */ /* 0x000e240000000a00 */
[----:B0-----:R-:W-:-:S06]  /*15330*/  IMAD.WIDE R2, R0, 0x4, R2 ;  /* 0x0000000400027825 */ /* 0x001fcc00078e0202 */
[----:B------:R-:W2:Y:S04]  /*15340*/  LDG.E R3, desc[UR36][R2.64] ;  /* 0x0000002402037981 */ /* 0x000ea8000c1e1900 */
[----:B--2---:R-:W-:Y:S01]  /*15350*/  STG.E desc[UR36][R18.64], R3 ;  /* 0x0000000312007986 */ /* 0x004fe2000c101924 */
[----:B------:R-:W-:Y:S05]  /*15360*/  EXIT ;  /* 0x000000000000794d */ /* 0x000fea0003800000 */
.L_x_17451:
        /* <DEDUP_REMOVED lines=305> */
.L_x_17495:
        /* <DEDUP_REMOVED lines=29> */
.L_x_17497:
[----:B------:R-:W-:Y:S05]  /*16850*/  BSYNC.RECONVERGENT B6 ;  /* 0x0000000000067941 */ /* 0x000fea0003800200 */
.L_x_17496:
        /* <DEDUP_REMOVED lines=9> */
[----:B------:R-:W2:Y:S01]  /*168f0*/  LDG.E R3, desc[UR36][R2.64] ;  /* 0x0000002402037981 */ /* 0x000ea2000c1e1900 */
[----:B0-----:R-:W-:Y:S02]  /*16900*/  IADD3 R4, P0, PT, R25, UR4, RZ ;  /* 0x0000000419047c10 */ /* 0x001fe4000ff1e0ff */
[----:B------:R-:W-:Y:S02]  /*16910*/  IADD3 R23, PT, PT, R23, 0x80, RZ ;  /* 0x0000008017177810 */ /* 0x000fe40007ffe0ff */
[----:B------:R-:W-:-:S05]  /*16920*/  IADD3.X R5, PT, PT, RZ, UR5, RZ, P0, !PT ;  /* 0x00000005ff057c10 */ /* 0x000fca00087fe4ff */
[----:B--2---:R0:W-:Y:S04]  /*16930*/  STG.E desc[UR36][R4.64], R3 ;  /* 0x0000000304007986 */ /* 0x0041e8000c101924 */
.L_x_17494:
[----:B------:R-:W-:Y:S05]  /*16940*/  BSYNC.RECONVERGENT B7 ;  /* 0x0000000000077941 */ /* 0x000fea0003800200 */
.L_x_17493:
        /* <DEDUP_REMOVED lines=302> */
.L_x_17500:
        /* <DEDUP_REMOVED lines=29> */
.L_x_17502:
[----:B------:R-:W-:Y:S05]  /*17e00*/  BSYNC.RECONVERGENT B6 ;  /* 0x0000000000067941 */ /* 0x000fea0003800200 */
.L_x_17501:
        /* <DEDUP_REMOVED lines=14> */
.L_x_17499:
[----:B------:R-:W-:Y:S05]  /*17ef0*/  BSYNC.RECONVERGENT B7 ;  /* 0x0000000000077941 */ /* 0x000fea0003800200 */
.L_x_17498:
        /* <DEDUP_REMOVED lines=302> */
.L_x_17505:
        /* <DEDUP_REMOVED lines=29> */
.L_x_17507:
[----:B------:R-:W-:Y:S05]  /*193b0*/  BSYNC.RECONVERGENT B6 ;  /* 0x0000000000067941 */ /* 0x000fea0003800200 */
.L_x_17506:
        /* <DEDUP_REMOVED lines=11> */
[----:B------:R-:W-:-:S03]  /*19470*/  IADD3 R23, PT, PT, R23, 0x80, RZ ;  /* 0x0000008017177810 */ /* 0x000fc60007ffe0ff */
[----:B------:R-:W-:-:S05]  /*19480*/  IMAD.X R5, RZ, RZ, UR5, P0 ;  /* 0x00000005ff057e24 */ /* 0x000fca00080e06ff */
[----:B--2---:R2:W-:Y:S03]  /*19490*/  STG.E desc[UR36][R4.64], R3 ;  /* 0x0000000304007986 */ /* 0x0045e6000c101924 */
.L_x_17504:
[----:B------:R-:W-:Y:S05]  /*194a0*/  BSYNC.RECONVERGENT B7 ;  /* 0x0000000000077941 */ /* 0x000fea0003800200 */
.L_x_17503:
        /* <DEDUP_REMOVED lines=301> */
.L_x_17508:
        /* <DEDUP_REMOVED lines=31> */
.L_x_17510:
[----:B------:R-:W-:Y:S05]  /*1a970*/  BSYNC.RECONVERGENT B6 ;  /* 0x0000000000067941 */ /* 0x000fea0003800200 */
.L_x_17509:
        /* <DEDUP_REMOVED lines=8> */
[----:B------:R-:W2:Y:S04]  /*1aa00*/  LDG.E R3, desc[UR36][R2.64] ;  /* 0x0000002402037981 */ /* 0x000ea8000c1e1900 */
[----:B--2---:R-:W-:Y:S01]  /*1aa10*/  STG.E desc[UR36][R18.64], R3 ;  /* 0x0000000312007986 */ /* 0x004fe2000c101924 */
[----:B------:R-:W-:Y:S05]  /*1aa20*/  EXIT ;  /* 0x000000000000794d */ /* 0x000fea0003800000 */
.L_x_17511:
        /* <DEDUP_REMOVED lines=13> */
.L_x_41953:


//--------------------- .text._ZN2at6native24index_elementwise_kernelILi128ELi4EZNS0_20cuda_take_put_kernelIdlZZZZZNS0_11take_kernelERNS_14TensorIteratorERKNS_10TensorBaseEENKUlvE_clEvENKUlvE4_clEvENKUlvE_clEvENKUlvE0_clEvEUlRdlE_EEvS4_S7_RKT1_EUliE_EEvlSE_ --------------------------
	.section	.text._ZN2at6native24index_elementwise_kernelILi128ELi4EZNS0_20cuda_take_put_kernelIdlZZZZZNS0_11take_kernelERNS_14TensorIteratorERKNS_10TensorBaseEENKUlvE_clEvENKUlvE4_clEvENKUlvE_clEvENKUlvE0_clEvEUlRdlE_EEvS4_S7_RKT1_EUliE_EEvlSE_,"ax",@progbits
	.align	128
        .global         _ZN2at6native24index_elementwise_kernelILi128ELi4EZNS0_20cuda_take_put_kernelIdlZZZZZNS0_11take_kernelERNS_14TensorIteratorERKNS_10TensorBaseEENKUlvE_clEvENKUlvE4_clEvENKUlvE_clEvENKUlvE0_clEvEUlRdlE_EEvS4_S7_RKT1_EUliE_EEvlSE_
        .type           _ZN2at6native24index_elementwise_kernelILi128ELi4EZNS0_20cuda_take_put_kernelIdlZZZZZNS0_11take_kernelERNS_14TensorIteratorERKNS_10TensorBaseEENKUlvE_clEvENKUlvE4_clEvENKUlvE_clEvENKUlvE0_clEvEUlRdlE_EEvS4_S7_RKT1_EUliE_EEvlSE_,@function
        .size           _ZN2at6native24index_elementwise_kernelILi128ELi4EZNS0_20cuda_take_put_kernelIdlZZZZZNS0_11take_kernelERNS_14TensorIteratorERKNS_10TensorBaseEENKUlvE_clEvENKUlvE4_clEvENKUlvE_clEvENKUlvE0_clEvEUlRdlE_EEvS4_S7_RKT1_EUliE_EEvlSE_,(.L_x_41794 - _ZN2at6native24index_elementwise_kernelILi128ELi4EZNS0_20cuda_take_put_kernelIdlZZZZZNS0_11take_kernelERNS_14TensorIteratorERKNS_10TensorBaseEENKUlvE_clEvENKUlvE4_clEvENKUlvE_clEvENKUlvE0_clEvEUlRdlE_EEvS4_S7_RKT1_EUliE_EEvlSE_)
        .other          _ZN2at6native24index_elementwise_kernelILi128ELi4EZNS0_20cuda_take_put_kernelIdlZZZZZNS0_11take_kernelERNS_14TensorIteratorERKNS_10TensorBaseEENKUlvE_clEvENKUlvE4_clEvENKUlvE_clEvENKUlvE0_clEvEUlRdlE_EEvS4_S7_RKT1_EUliE_EEvlSE_,@"STO_CUDA_ENTRY STV_DEFAULT"
_ZN2at6native24index_elementwise_kernelILi128ELi4EZNS0_20cuda_take_put_kernelIdlZZZZZNS0_11take_kernelERNS_14TensorIteratorERKNS_10TensorBaseEENKUlvE_clEvENKUlvE4_clEvENKUlvE_clEvENKUlvE0_clEvEUlRdlE_EEvS4_S7_RKT1_EUliE_EEvlSE_:
.text._ZN2at6native24index_elementwise_kernelILi128ELi4EZNS0_20cuda_take_put_kernelIdlZZZZZNS0_11take_kernelERNS_14TensorIteratorERKNS_10TensorBaseEENKUlvE_clEvENKUlvE4_clEvENKUlvE_clEvENKUlvE0_clEvEUlRdlE_EEvS4_S7_RKT1_EUliE_EEvlSE_:
        /* <DEDUP_REMOVED lines=47> */
.L_x_17517:
[----:B------:R-:W0:Y:S02]  /*02f0*/  LDC.64 R2, c[0x0][0x738] ;  /* 0x0001ce00ff027b82 */ /* 0x000e240000000a00 */
[----:B0-----:R-:W2:Y:S06]  /*0300*/  LDG.E.64 R2, desc[UR36][R2.64] ;  /* 0x0000002402027981 */ /* 0x001eac000c1e1b00 */
[----:B------:R-:W2:Y:S01]  /*0310*/  LDC.64 R4, c[0x0][0x580] ;  /* 0x00016000ff047b82 */ /* 0x000ea20000000a00 */
[----:B------:R-:W-:Y:S01]  /*0320*/  VIADD R16, R16, 0x80 ;  /* 0x0000008010107836 */ /* 0x000fe20000000000 */
[----:B--2---:R0:W-:Y:S06]  /*0330*/  STG.E.64 desc[UR36][R4.64], R2 ;  /* 0x0000000204007986 */ /* 0x0041ec000c101b24 */
.L_x_17516:
[----:B------:R-:W-:Y:S05]  /*0340*/  BSYNC.RECONVERGENT B6 ;  /* 0x0000000000067941 */ /* 0x000fea0003800200 */
.L_x_17515:
        /* <DEDUP_REMOVED lines=31> */
.L_x_17520:
[----:B------:R-:W0:Y:S02]  /*0540*/  LDC.64 R2, c[0x0][0x738] ;  /* 0x0001ce00ff027b82 */ /* 0x000e240000000a00 */
[----:B0-----:R-:W2:Y:S06]  /*0550*/  LDG.E.64 R2, desc[UR36][R2.64] ;  /* 0x0000002402027981 */ /* 0x001eac000c1e1b00 */
[----:B------:R-:W2:Y:S01]  /*0560*/  LDC.64 R4, c[0x0][0x580] ;  /* 0x00016000ff047b82 */ /* 0x000ea20000000a00 */
[----:B------:R-:W-:Y:S01]  /*0570*/  VIADD R16, R16, 0x80 ;  /* 0x0000008010107836 */ /* 0x000fe20000000000 */
[----:B--2---:R1:W-:Y:S06]  /*0580*/  STG.E.64 desc[UR36][R4.64], R2 ;  /* 0x0000000204007986 */ /* 0x0043ec000c101b24 */
.L_x_17519:
[----:B------:R-:W-:Y:S05]  /*0590*/  BSYNC.RECONVERGENT B6 ;  /* 0x0000000000067941 */ /* 0x000fea0003800200 */
.L_x_17518:
        /* <DEDUP_REMOVED lines=31> */
.L_x_17523:
[----:B------:R-:W0:Y:S02]  /*0790*/  LDC.64 R2, c[0x0][0x738] ;  /* 0x0001ce00ff027b82 */ /* 0x000e240000000a00 */
[----:B0-----:R-:W2:Y:S06]  /*07a0*/  LDG.E.64 R2, desc[UR36][R2.64] ;  /* 0x0000002402027981 */ /* 0x001eac000c1e1b00 */
[----:B------:R-:W2:Y:S01]  /*07b0*/  LDC.64 R4, c[0x0][0x580] ;  /* 0x00016000ff047b82 */ /* 0x000ea20000000a00 */
[----:B------:R-:W-:Y:S01]  /*07c0*/  VIADD R16, R16, 0x80 ;  /* 0x0000008010107836 */ /* 0x000fe20000000000 */
[----:B--2---:R2:W-:Y:S06]  /*07d0*/  STG.E.64 desc[UR36][R4.64], R2 ;  /* 0x0000000204007986 */ /* 0x0045ec000c101b24 */
.L_x_17522:
[----:B------:R-:W-:Y:S05]  /*07e0*/  BSYNC.RECONVERGENT B6 ;  /* 0x0000000000067941 */ /* 0x000fea0003800200 */
.L_x_17521:
        /* <DEDUP_REMOVED lines=30> */
.L_x_17524:
[----:B------:R-:W0:Y:S02]  /*09d0*/  LDC.64 R2, c[0x0][0x738] ;  /* 0x0001ce00ff027b82 */ /* 0x000e240000000a00 */
[----:B0-----:R-:W2:Y:S06]  /*09e0*/  LDG.E.64 R2, desc[UR36][R2.64] ;  /* 0x0000002402027981 */ /* 0x001eac000c1e1b00 */
[----:B------:R-:W2:Y:S02]  /*09f0*/  LDC.64 R4, c[0x0][0x580] ;  /* 0x00016000ff047b82 */ /* 0x000ea40000000a00 */
[----:B--2---:R-:W-:Y:S01]  /*0a00*/  STG.E.64 desc[UR36][R4.64], R2 ;  /* 0x0000000204007986 */ /* 0x004fe2000c101b24 */
[----:B------:R-:W-:Y:S05]  /*0a10*/  EXIT ;  /* 0x000000000000794d */ /* 0x000fea0003800000 */
.L_x_17514:
        /* <DEDUP_REMOVED lines=35> */
.L_x_17527:
        /* <DEDUP_REMOVED lines=35> */
.L_x_17528:
[----:B------:R-:W0:Y:S01]  /*0e80*/  LDCU.64 UR4, c[0x0][0x5a8] ;  /* 0x0000b500ff0477ac */ /* 0x000e220008000a00 */
[----:B------:R-:W-:Y:S01]  /*0e90*/  IMAD.MOV.U32 R10, RZ, RZ, R12 ;  /* 0x000000ffff0a7224 */ /* 0x000fe200078e000c */
[----:B------:R-:W-:Y:S02]  /*0ea0*/  MOV R9, R13 ;  /* 0x0000000d00097202 */ /* 0x000fe40000000f00 */
[----:B------:R-:W-:Y:S02]  /*0eb0*/  MOV R0, 0xef0 ;  /* 0x00000ef000007802 */ /* 0x000fe40000000f00 */
[----:B0-----:R-:W-:Y:S01]  /*0ec0*/  MOV R4, UR4 ;  /* 0x0000000400047c02 */ /* 0x001fe20008000f00 */
[----:B------:R-:W-:-:S07]  /*0ed0*/  IMAD.U32 R3, RZ, RZ, UR5 ;  /* 0x00000005ff037e24 */ /* 0x000fce000f8e00ff */
[----:B------:R-:W-:Y:S05]  /*0ee0*/  CALL.REL.NOINC `($__internal_12_$__cuda_sm20_div_u64) ;  /* 0x000003cc002c7944 */ /* 0x000fea0003c00000 */
        /* <DEDUP_REMOVED lines=10> */
.L_x_17529:
        /* <DEDUP_REMOVED lines=37> */
.L_x_17532:
[----:B------:R-:W0:Y:S01]  /*11e0*/  LDCU.64 UR4, c[0x0][0x5b0] ;  /* 0x0000b600ff0477ac */ /* 0x000e220008000a00 */
[----:B------:R-:W-:Y:S01]  /*11f0*/  MOV R10, R12 ;  /* 0x0000000c000a7202 */ /* 0x000fe20000000f00 */
[----:B------:R-:W-:Y:S01]  /*1200*/  IMAD.MOV.U32 R9, RZ, RZ, R13 ;  /* 0x000000ffff097224 */ /* 0x000fe200078e000d */
[----:B------:R-:W-:Y:S01]  /*1210*/  MOV R0, 0x1250 ;  /* 0x0000125000007802 */ /* 0x000fe20000000f00 */
[----:B0-----:R-:W-:Y:S01]  /*1220*/  IMAD.U32 R4, RZ, RZ, UR4 ;  /* 0x00000004ff047e24 */ /* 0x001fe2000f8e00ff */
[----:B------:R-:W-:-:S07]  /*1230*/  MOV R3, UR5 ;  /* 0x0000000500037c02 */ /* 0x000fce0008000f00 */
[----:B------:R-:W-:Y:S05]  /*1240*/  CALL.REL.NOINC `($__internal_12_$__cuda_sm20_div_u64) ;  /* 0x000003c800547944 */ /* 0x000fea0003c00000 */
        /* <DEDUP_REMOVED lines=11> */
.L_x_17533:
[----:B------:R-:W-:Y:S05]  /*1300*/  BSYNC.RECONVERGENT B0 ;  /* 0x0000000000007941 */ /* 0x000fea0003800200 */
.L_x_17531:
        /* <DEDUP_REMOVED lines=38> */
.L_x_17535:
        /* <DEDUP_REMOVED lines=18> */
.L_x_17536:
[----:B------:R-:W-:Y:S05]  /*1690*/  BSYNC.RECONVERGENT B0 ;  /* 0x0000000000007941 */ /* 0x000fea0003800200 */
.L_x_17534:
        /* <DEDUP_REMOVED lines=38> */
.L_x_17538:
        /* <DEDUP_REMOVED lines=18> */
.L_x_17539:
[----:B------:R-:W-:Y:S05]  /*1a20*/  BSYNC.RECONVERGENT B0 ;  /* 0x0000000000007941 */ /* 0x000fea0003800200 */
.L_x_17537:
        /* <DEDUP_REMOVED lines=38> */
.L_x_17541:
        /* <DEDUP_REMOVED lines=18> */
.L_x_17542:
[----:B------:R-:W-:Y:S05]  /*1db0*/  BSYNC.RECONVERGENT B0 ;  /* 0x0000000000007941 */ /* 0x000fea0003800200 */
.L_x_17540:
        /* <DEDUP_REMOVED lines=38> */
.L_x_17544:
        /* <DEDUP_REMOVED lines=18> */
.L_x_17545:
[----:B------:R-:W-:Y:S05]  /*2140*/  BSYNC.RECONVERGENT B0 ;  /* 0x0000000000007941 */ /* 0x000fea0003800200 */
.L_x_17543:
        /* <DEDUP_REMOVED lines=38> */
.L_x_17547:
        /* <DEDUP_REMOVED lines=18> */
.L_x_17548:
[----:B------:R-:W-:Y:S05]  /*24d0*/  BSYNC.RECONVERGENT B0 ;  /* 0x0000000000007941 */ /* 0x000fea0003800200 */
.L_x_17546:
        /* <DEDUP_REMOVED lines=38> */
.L_x_17550:
        /* <DEDUP_REMOVED lines=18> */
.L_x_17551:
[----:B------:R-:W-:Y:S05]  /*2860*/  BSYNC.RECONVERGENT B0 ;  /* 0x0000000000007941 */ /* 0x000fea0003800200 */
.L_x_17549:
        /* <DEDUP_REMOVED lines=38> */
.L_x_17553:
        /* <DEDUP_REMOVED lines=18> */
.L_x_17554:
[----:B------:R-:W-:Y:S05]  /*2bf0*/  BSYNC.RECONVERGENT B0 ;  /* 0x0000000000007941 */ /* 0x000fea0003800200 */
.L_x_17552:
        /* <DEDUP_REMOVED lines=38> */
.L_x_17556:
        /* <DEDUP_REMOVED lines=18> */
.L_x_17557:
[----:B------:R-:W-:Y:S05]  /*2f80*/  BSYNC.RECONVERGENT B0 ;  /* 0x0000000000007941 */ /* 0x000fea0003800200 */
.L_x_17555:
        /* <DEDUP_REMOVED lines=38> */
.L_x_17559:
        /* <DEDUP_REMOVED lines=18> */
.L_x_17560:
[----:B------:R-:W-:Y:S05]  /*3310*/  BSYNC.RECONVERGENT B0 ;  /* 0x0000000000007941 */ /* 0x000fea0003800200 */
.L_x_17558:
        /* <DEDUP_REMOVED lines=38> */
.L_x_17562:
        /* <DEDUP_REMOVED lines=18> */
.L_x_17563:
[----:B------:R-:W-:Y:S05]  /*36a0*/  BSYNC.RECONVERGENT B0 ;  /* 0x0000000000007941 */ /* 0x000fea0003800200 */
.L_x_17561:
        /* <DEDUP_REMOVED lines=38> */
.L_x_17565:
        /* <DEDUP_REMOVED lines=18> */
.L_x_17566:
[----:B------:R-:W-:Y:S05]  /*3a30*/  BSYNC.RECONVERGENT B0 ;  /* 0x0000000000007941 */ /* 0x000fea0003800200 */
.L_x_17564:
        /* <DEDUP_REMOVED lines=38> */
.L_x_17568:
        /* <DEDUP_REMOVED lines=18> */
.L_x_17569:
[----:B------:R-:W-:Y:S05]  /*3dc0*/  BSYNC.RECONVERGENT B0 ;  /* 0x0000000000007941 */ /* 0x000fea0003800200 */
.L_x_17567:
        /* <DEDUP_REMOVED lines=38> */
.L_x_17571:
        /* <DEDUP_REMOVED lines=18> */
.L_x_17572:
[----:B------:R-:W-:Y:S05]  /*4150*/  BSYNC.RECONVERGENT B0 ;  /* 0x0000000000007941 */ /* 0x000fea0003800200 */
.L_x_17570:
        /* <DEDUP_REMOVED lines=38> */
.L_x_17574:
        /* <DEDUP_REMOVED lines=18> */
.L_x_17575:
[----:B------:R-:W-:Y:S05]  /*44e0*/  BSYNC.RECONVERGENT B0 ;  /* 0x0000000000007941 */ /* 0x000fea0003800200 */
.L_x_17573:
        /* <DEDUP_REMOVED lines=38> */
.L_x_17577:
        /* <DEDUP_REMOVED lines=18> */
.L_x_17578:
[----:B------:R-:W-:Y:S05]  /*4870*/  BSYNC.RECONVERGENT B0 ;  /* 0x0000000000007941 */ /* 0x000fea0003800200 */
.L_x_17576:
        /* <DEDUP_REMOVED lines=38> */
.L_x_17580:
        /* <DEDUP_REMOVED lines=18> */
.L_x_17581:
[----:B------:R-:W-:Y:S05]  /*4c00*/  BSYNC.RECONVERGENT B0 ;  /* 0x0000000000007941 */ /* 0x000fea0003800200 */
.L_x_17579:
        /* <DEDUP_REMOVED lines=38> */
.L_x_17583:
        /* <DEDUP_REMOVED lines=18> */
.L_x_17584:
[----:B------:R-:W-:Y:S05]  /*4f90*/  BSYNC.RECONVERGENT B0 ;  /* 0x0000000000007941 */ /* 0x000fea0003800200 */
.L_x_17582:
        /* <DEDUP_REMOVED lines=38> */
.L_x_17586:
        /* <DEDUP_REMOVED lines=18> */
.L_x_17587:
[----:B------:R-:W-:Y:S05]  /*5320*/  BSYNC.RECONVERGENT B0 ;  /* 0x0000000000007941 */ /* 0x000fea0003800200 */
.L_x_17585:
        /* <DEDUP_REMOVED lines=38> */
.L_x_17589:
        /* <DEDUP_REMOVED lines=18> */
.L_x_17590:
[----:B------:R-:W-:Y:S05]  /*56b0*/  BSYNC.RECONVERGENT B0 ;  /* 0x0000000000007941 */ /* 0x000fea0003800200 */
.L_x_17588:
        /* <DEDUP_REMOVED lines=38> */
.L_x_17592:
        /* <DEDUP_REMOVED lines=18> */
.L_x_17593:
[----:B------:R-:W-:Y:S05]  /*5a40*/  BSYNC.RECONVERGENT B0 ;  /* 0x0000000000007941 */ /* 0x000fea0003800200 */
.L_x_17591:
        /* <DEDUP_REMOVED lines=38> */
.L_x_17595:
        /* <DEDUP_REMOVED lines=18> */
.L_x_17596:
[----:B------:R-:W-:Y:S05]  /*5dd0*/  BSYNC.RECONVERGENT B0 ;  /* 0x0000000000007941 */ /* 0x000fea0003800200 */
.L_x_17594:
        /* <DEDUP_REMOVED lines=37> */
.L_x_17598:
        /* <DEDUP_REMOVED lines=16> */
.L_x_17599:
[----:B------:R-:W-:Y:S05]  /*6130*/  BSYNC.RECONVERGENT B0 ;  /* 0x0000000000007941 */ /* 0x000fea0003800200 */
.L_x_17597:
        /* <DEDUP_REMOVED lines=34> */
.L_x_17601:
[----:B------:R-:W-:Y:S01]  /*6360*/  IMAD.MOV.U32 R8, RZ, RZ, R6 ;  /* 0x000000ffff087224 */ /* 0x000fe200078e0006 */
[----:B------:R-:W-:Y:S02]  /*6370*/  MOV R10, R7 ;  /* 0x00000007000a7202 */ /* 0x000fe40000000f00 */
[----:B------:R-:W-:-:S07]  /*6380*/  MOV R9, 0x63a0 ;  /* 0x000063a000097802 */ /* 0x000fce0000000f00 */
[----:B------:R-:W-:Y:S05]  /*6390*/  CALL.REL.NOINC `($__internal_13_$__cuda_sm20_rem_u64) ;  /* 0x0000037c00147944 */ /* 0x000fea0003c00000 */
[----:B------:R-:W-:Y:S01]  /*63a0*/  IMAD.MOV.U32 R4, RZ, RZ, R0 ;  /* 0x000000ffff047224 */ /* 0x000fe200078e0000 */
[----:B------:R-:W-:-:S07]  /*63b0*/  MOV R5, R3 ;  /* 0x0000000300057202 */ /* 0x000fce0000000f00 */
.L_x_17602:
[----:B------:R-:W-:Y:S05]  /*63c0*/  BSYNC.RECONVERGENT B0 ;  /* 0x0000000000007941 */ /* 0x000fea0003800200 */
.L_x_17600:
[----:B------:R-:W0:Y:S01]  /*63d0*/  LDCU.64 UR4, c[0x0][0x730] ;  /* 0x0000e600ff0477ac */ /* 0x000e220008000a00 */
[----:B------:R-:W-:Y:S02]  /*63e0*/  IMAD.MOV.U32 R3, RZ, RZ, R17 ;  /* 0x000000ffff037224 */ /* 0x000fe400078e0011 */
[----:B0-----:R-:W-:Y:S02]  /*63f0*/  IMAD R5, R5, UR4, RZ ;  /* 0x0000000405057c24 */ /* 0x001fe4000f8e02ff */
[----:B------:R-:W-:-:S04]  /*6400*/  IMAD.WIDE.U32 R2, R4, UR4, R2 ;  /* 0x0000000404027c25 */ /* 0x000fc8000f8e0002 */
[----:B------:R-:W-:-:S05]  /*6410*/  IMAD R5, R4, UR5, R5 ;  /* 0x0000000504057c24 */ /* 0x000fca000f8e0205 */
[----:B------:R-:W-:-:S07]  /*6420*/  IADD3 R17, PT, PT, R3, R5, RZ ;  /* 0x0000000503117210 */ /* 0x000fce0007ffe0ff */
.L_x_17530:
[----:B------:R-:W0:Y:S02]  /*6430*/  LDCU.64 UR4, c[0x0][0x738] ;  /* 0x0000e700ff0477ac */ /* 0x000e240008000a00 */
[----:B0-----:R-:W-:-:S04]  /*6440*/  LEA R4, P0, R2, UR4, 0x3 ;  /* 0x0000000402047c11 */ /* 0x001fc8000f8018ff */
[----:B------:R-:W-:-:S05]  /*6450*/  LEA.HI.X R5, R2, UR5, R17, 0x3, P0 ;  /* 0x0000000502057c11 */ /* 0x000fca00080f1c11 */
[----:B------:R-:W2:Y:S01]  /*6460*/  LDG.E.64 R2, desc[UR36][R4.64] ;  /* 0x0000002404027981 */ /* 0x000ea2000c1e1b00 */
[----:B------:R-:W2:Y:S01]  /*6470*/  LDC.64 R6, c[0x0][0x580] ;  /* 0x00016000ff067b82 */ /* 0x000ea20000000a00 */
[----:B------:R-:W-:Y:S02]  /*6480*/  VIADD R16, R16, 0x80 ;  /* 0x0000008010107836 */ /* 0x000fe40000000000 */
[----:B--2---:R0:W-:Y:S05]  /*6490*/  STG.E.64 desc[UR36][R6.64], R2 ;  /* 0x0000000206007986 */ /* 0x0041ea000c101b24 */
.L_x_17526:
[----:B------:R-:W-:Y:S05]  /*64a0*/  BSYNC.RECONVERGENT B6 ;  /* 0x0000000000067941 */ /* 0x000fea0003800200 */
.L_x_17525:
        /* <DEDUP_REMOVED lines=31> */
.L_x_17605:
        /* <DEDUP_REMOVED lines=36> */
.L_x_17606:
        /* <DEDUP_REMOVED lines=17> */
.L_x_17607:
        /* <DEDUP_REMOVED lines=37> */
.L_x_17610:
        /* <DEDUP_REMOVED lines=18> */
.L_x_17611:
[----:B------:R-:W-:Y:S05]  /*6d60*/  BSYNC.RECONVERGENT B0 ;  /* 0x0000000000007941 */ /* 0x000fea0003800200 */
.L_x_17609:
        /* <DEDUP_REMOVED lines=38> */
.L_x_17613:
        /* <DEDUP_REMOVED lines=18> */
.L_x_17614:
[----:B------:R-:W-:Y:S05]  /*70f0*/  BSYNC.RECONVERGENT B0 ;  /* 0x0000000000007941 */ /* 0x000fea0003800200 */
.L_x_17612:
        /* <DEDUP_REMOVED lines=38> */
.L_x_17616:
        /* <DEDUP_REMOVED lines=18> */
.L_x_17617:
[----:B------:R-:W-:Y:S05]  /*7480*/  BSYNC.RECONVERGENT B0 ;  /* 0x0000000000007941 */ /* 0x000fea0003800200 */
.L_x_17615:
        /* <DEDUP_REMOVED lines=38> */
.L_x_17619:
        /* <DEDUP_REMOVED lines=18> */
.L_x_17620:
[----:B------:R-:W-:Y:S05]  /*7810*/  BSYNC.RECONVERGENT B0 ;  /* 0x0000000000007941 */ /* 0x000fea0003800200 */
.L_x_17618:
        /* <DEDUP_REMOVED lines=38> */
.L_x_17622:
        /* <DEDUP_REMOVED lines=18> */
.L_x_17623:
[----:B------:R-:W-:Y:S05]  /*7ba0*/  BSYNC.RECONVERGENT B0 ;  /* 0x0000000000007941 */ /* 0x000fea0003800200 */
.L_x_17621:
        /* <DEDUP_REMOVED lines=38> */
.L_x_17625:
        /* <DEDUP_REMOVED lines=18> */
.L_x_17626:
[----:B------:R-:W-:Y:S05]  /*7f30*/  BSYNC.RECONVERGENT B0 ;  /* 0x0000000000007941 */ /* 0x000fea0003800200 */
.L_x_17624:
        /* <DEDUP_REMOVED lines=38> */
.L_x_17628:
        /* <DEDUP_REMOVED lines=18> */
.L_x_17629:
[----:B------:R-:W-:Y:S05]  /*82c0*/  BSYNC.RECONVERGENT B0 ;  /* 0x0000000000007941 */ /* 0x000fea0003800200 */
.L_x_17627:
        /* <DEDUP_REMOVED lines=38> */
.L_x_17631:
        /* <DEDUP_REMOVED lines=18> */
.L_x_17632:
[----:B------:R-:W-:Y:S05]  /*8650*/  BSYNC.RECONVERGENT B0 ;  /* 0x0000000000007941 */ /* 0x000fea0003800200 */
.L_x_17630:
        /* <DEDUP_REMOVED lines=38> */
.L_x_17634:
        /* <DEDUP_REMOVED lines=18> */
.L_x_17635:
[----:B------:R-:W-:Y:S05]  /*89e0*/  BSYNC.RECONVERGENT B0 ;  /* 0x0000000000007941 */ /* 0x000fea0003800200 */
.L_x_17633:
        /* <DEDUP_REMOVED lines=38> */
.L_x_17637:
        /* <DEDUP_REMOVED lines=18> */
.L_x_17638:
[----:B------:R-:W-:Y:S05]  /*8d70*/  BSYNC.RECONVERGENT B0 ;  /* 0x0000000000007941 */ /* 0x000fea0003800200 */
.L_x_17636:
        /* <DEDUP_REMOVED lines=38> */
.L_x_17640:
        /* <DEDUP_REMOVED lines=18> */
.L_x_17641:
[----:B------:R-:W-:Y:S05]  /*9100*/  BSYNC.RECONVERGENT B0 ;  /* 0x0000000000007941 */ /* 0x000fea0003800200 */
.L_x_17639:
        /* <DEDUP_REMOVED lines=38> */
.L_x_17643:
        /* <DEDUP_REMOVED lines=18> */
.L_x_17644:
[----:B------:R-:W-:Y:S05]  /*9490*/  BSYNC.RECONVERGENT B0 ;  /* 0x0000000000007941 */ /* 0x000fea0003800200 */
.L_x_17642:
        /* <DEDUP_REMOVED lines=38> */
.L_x_17646:
        /* <DEDUP_REMOVED lines=18> */
.L_x_17647:
[----:B------:R-:W-:Y:S05]  /*9820*/  BSYNC.RECONVERGENT B0 ;  /* 0x0000000000007941 */ /* 0x000fea0003800200 */
.L_x_17645:
        /* <DEDUP_REMOVED lines=38> */
.L_x_17649:
        /* <DEDUP_REMOVED lines=18> */
.L_x_17650:
[----:B------:R-:W-:Y:S05]  /*9bb0*/  BSYNC.RECONVERGENT B0 ;  /* 0x0000000000007941 */ /* 0x000fea0003800200 */
.L_x_17648:
        /* <DEDUP_REMOVED lines=38> */
.L_x_17652:
        /* <DEDUP_REMOVED lines=18> */
.L_x_17653:
[----:B------:R-:W-:Y:S05]  /*9f40*/  BSYNC.RECONVERGENT B0 ;  /* 0x0000000000007941 */ /* 0x000fea0003800200 */
.L_x_17651:
        /* <DEDUP_REMOVED lines=38> */
.L_x_17655:
        /* <DEDUP_REMOVED lines=18> */
.L_x_17656:
[----:B------:R-:W-:Y:S05]  /*a2d0*/  BSYNC.RECONVERGENT B0 ;  /* 0x0000000000007941 */ /* 0x000fea0003800200 */
.L_x_17654:
        /* <DEDUP_REMOVED lines=38> */
.L_x_17658:
        /* <DEDUP_REMOVED lines=18> */
.L_x_17659:
[----:B------:R-:W-:Y:S05]  /*a660*/  BSYNC.RECONVERGENT B0 ;  /* 0x0000000000007941 */ /* 0x000fea0003800200 */
.L_x_17657:
        /* <DEDUP_REMOVED lines=38> */
.L_x_17661:
        /* <DEDUP_REMOVED lines=18> */
.L_x_17662:
[----:B------:R-:W-:Y:S05]  /*a9f0*/  BSYNC.RECONVERGENT B0 ;  /* 0x0000000000007941 */ /* 0x000fea0003800200 */
.L_x_17660:
        /* <DEDUP_REMOVED lines=38> */
.L_x_17664:
        /* <DEDUP_REMOVED lines=18> */
.L_x_17665:
[----:B------:R-:W-:Y:S05]  /*ad80*/  BSYNC.RECONVERGENT B0 ;  /* 0x0000000000007941 */ /* 0x000fea0003800200 */
.L_x_17663:
        /* <DEDUP_REMOVED lines=38> */
.L_x_17667:
        /* <DEDUP_REMOVED lines=18> */
.L_x_17668:
[----:B------:R-:W-:Y:S05]  /*b110*/  BSYNC.RECONVERGENT B0 ;  /* 0x0000000000007941 */ /* 0x000fea0003800200 */
.L_x_17666:
        /* <DEDUP_REMOVED lines=38> */
.L_x_17670:
        /* <DEDUP_REMOVED lines=18> */
.L_x_17671:
[----:B------:R-:W-:Y:S05]  /*b4a0*/  BSYNC.RECONVERGENT B0 ;  /* 0x0000000000007941 */ /* 0x000fea0003800200 */
.L_x_17669:
        /* <DEDUP_REMOVED lines=38> */
.L_x_17673:
        /* <DEDUP_REMOVED lines=18> */
.L_x_17674:
[----:B------:R-:W-:Y:S05]  /*b830*/  BSYNC.RECONVERGENT B0 ;  /* 0x0000000000007941 */ /* 0x000fea0003800200 */
.L_x_17672:
        /* <DEDUP_REMOVED lines=37> */
.L_x_17676:
        /* <DEDUP_REMOVED lines=16> */
.L_x_17677:
[----:B------:R-:W-:Y:S05]  /*bb90*/  BSYNC.RECONVERGENT B0 ;  /* 0x0000000000007941 */ /* 0x000fea0003800200 */
.L_x_17675:
        /* <DEDUP_REMOVED lines=33> */
.L_x_17679:
[----:B------:R-:W-:Y:S01]  /*bdb0*/  MOV R8, R6 ;  /* 0x0000000600087202 */ /* 0x000fe20000000f00 */
[----:B------:R-:W-:Y:S01]  /*bdc0*/  IMAD.MOV.U32 R10, RZ, RZ, R7 ;  /* 0x000000ffff0a7224 */ /* 0x000fe200078e0007 */
[----:B------:R-:W-:-:S07]  /*bdd0*/  MOV R9, 0xbdf0 ;  /* 0x0000bdf000097802 */ /* 0x000fce0000000f00 */
[----:B------:R-:W-:Y:S05]  /*bde0*/  CALL.REL.NOINC `($__internal_13_$__cuda_sm20_rem_u64) ;  /* 0x0000032000807944 */ /* 0x000fea0003c00000 */
[----:B------:R-:W-:Y:S01]  /*bdf0*/  MOV R4, R0 ;  /* 0x0000000000047202 */ /* 0x000fe20000000f00 */
[----:B------:R-:W-:-:S07]  /*be00*/  IMAD.MOV.U32 R5, RZ, RZ, R3 ;  /* 0x000000ffff057224 */ /* 0x000fce00078e0003 */
.L_x_17680:
[----:B------:R-:W-:Y:S05]  /*be10*/  BSYNC.RECONVERGENT B0 ;  /* 0x0000000000007941 */ /* 0x000fea0003800200 */
.L_x_17678:
[----:B------:R-:W0:Y:S01]  /*be20*/  LDCU.64 UR4, c[0x0][0x730] ;  /* 0x0000e600ff0477ac */ /* 0x000e220008000a00 */
[----:B------:R-:W-:Y:S01]  /*be30*/  MOV R3, R17 ;  /* 0x0000001100037202 */ /* 0x000fe20000000f00 */
[----:B0-----:R-:W-:Y:S02]  /*be40*/  IMAD R5, R5, UR4, RZ ;  /* 0x0000000405057c24 */ /* 0x001fe4000f8e02ff */
[----:B------:R-:W-:-:S04]  /*be50*/  IMAD.WIDE.U32 R2, R4, UR4, R2 ;  /* 0x0000000404027c25 */ /* 0x000fc8000f8e0002 */
[----:B------:R-:W-:-:S04]  /*be60*/  IMAD R5, R4, UR5, R5 ;  /* 0x0000000504057c24 */ /* 0x000fc8000f8e0205 */
[----:B------:R-:W-:-:S07]  /*be70*/  IMAD.IADD R17, R3, 0x1, R5 ;  /* 0x0000000103117824 */ /* 0x000fce00078e0205 */
.L_x_17608:
[----:B------:R-:W0:Y:S02]  /*be80*/  LDCU.64 UR4, c[0x0][0x738] ;  /* 0x0000e700ff0477ac */ /* 0x000e240008000a00 */
[----:B0-----:R-:W-:-:S04]  /*be90*/  LEA R4, P0, R2, UR4, 0x3 ;  /* 0x0000000402047c11 */ /* 0x001fc8000f8018ff */
[----:B------:R-:W-:-:S05]  /*bea0*/  LEA.HI.X R5, R2, UR5, R17, 0x3, P0 ;  /* 0x0000000502057c11 */ /* 0x000fca00080f1c11 */
[----:B------:R-:W2:Y:S01]  /*beb0*/  LDG.E.64 R2, desc[UR36][R4.64] ;  /* 0x0000002404027981 */ /* 0x000ea2000c1e1b00 */
[----:B------:R-:W2:Y:S01]  /*bec0*/  LDC.64 R6, c[0x0][0x580] ;  /* 0x00016000ff067b82 */ /* 0x000ea20000000a00 */
[----:B------:R-:W-:Y:S02]  /*bed0*/  IADD3 R16, PT, PT, R16, 0x80, RZ ;  /* 0x0000008010107810 */ /* 0x000fe40007ffe0ff */
[----:B--2---:R1:W-:Y:S05]  /*bee0*/  STG.E.64 desc[UR36][R6.64], R2 ;  /* 0x0000000206007986 */ /* 0x0043ea000c101b24 */
.L_x_17604:
[----:B------:R-:W-:Y:S05]  /*bef0*/  BSYNC.RECONVERGENT B6 ;  /* 0x0000000000067941 */ /* 0x000fea0003800200 */
.L_x_17603:
        /* <DEDUP_REMOVED lines=31> */
.L_x_17683:
        /* <DEDUP_REMOVED lines=36> */
.L_x_17684:
        /* <DEDUP_REMOVED lines=17> */
.L_x_17685:
        /* <DEDUP_REMOVED lines=37> */
.L_x_17688:
        /* <DEDUP_REMOVED lines=18> */
.L_x_17689:
[----:B------:R-:W-:Y:S05]  /*c7b0*/  BSYNC.RECONVERGENT B0 ;  /* 0x0000000000007941 */ /* 0x000fea0003800200 */
.L_x_17687:
        /* <DEDUP_REMOVED lines=38> */
.L_x_17691:
        /* <DEDUP_REMOVED lines=18> */
.L_x_17692:
[----:B------:R-:W-:Y:S05]  /*cb40*/  BSYNC.RECONVERGENT B0 ;  /* 0x0000000000007941 */ /* 0x000fea0003800200 */
.L_x_17690:
        /* <DEDUP_REMOVED lines=38> */
.L_x_17694:
        /* <DEDUP_REMOVED lines=18> */
.L_x_17695:
[----:B------:R-:W-:Y:S05]  /*ced0*/  BSYNC.RECONVERGENT B0 ;  /* 0x0000000000007941 */ /* 0x000fea0003800200 */
.L_x_17693:
        /* <DEDUP_REMOVED lines=38> */
.L_x_17697:
        /* <DEDUP_REMOVED lines=18> */
.L_x_17698:
[----:B------:R-:W-:Y:S05]  /*d260*/  BSYNC.RECONVERGENT B0 ;  /* 0x0000000000007941 */ /* 0x000fea0003800200 */
.L_x_17696:
        /* <DEDUP_REMOVED lines=38> */
.L_x_17700:
        /* <DEDUP_REMOVED lines=18> */
.L_x_17701:
[----:B------:R-:W-:Y:S05]  /*d5f0*/  BSYNC.RECONVERGENT B0 ;  /* 0x0000000000007941 */ /* 0x000fea0003800200 */
.L_x_17699:
        /* <DEDUP_REMOVED lines=38> */
.L_x_17703:
        /* <DEDUP_REMOVED lines=18> */
.L_x_17704:
[----:B------:R-:W-:Y:S05]  /*d980*/  BSYNC.RECONVERGENT B0 ;  /* 0x0000000000007941 */ /* 0x000fea0003800200 */
.L_x_17702:
        /* <DEDUP_REMOVED lines=38> */
.L_x_17706:
        /* <DEDUP_REMOVED lines=18> */
.L_x_17707:
[----:B------:R-:W-:Y:S05]  /*dd10*/  BSYNC.RECONVERGENT B0 ;  /* 0x0000000000007941 */ /* 0x000fea0003800200 */
.L_x_17705:
        /* <DEDUP_REMOVED lines=38> */
.L_x_17709:
        /* <DEDUP_REMOVED lines=18> */
.L_x_17710:
[----:B------:R-:W-:Y:S05]  /*e0a0*/  BSYNC.RECONVERGENT B0 ;  /* 0x0000000000007941 */ /* 0x000fea0003800200 */
.L_x_17708:
        /* <DEDUP_REMOVED lines=38> */
.L_x_17712:
        /* <DEDUP_REMOVED lines=18> */
.L_x_17713:
[----:B------:R-:W-:Y:S05]  /*e430*/  BSYNC.RECONVERGENT B0 ;  /* 0x0000000000007941 */ /* 0x000fea0003800200 */
.L_x_17711:
        /* <DEDUP_REMOVED lines=38> */
.L_x_17715:
        /* <DEDUP_REMOVED lines=18> */
.L_x_17716:
[----:B------:R-:W-:Y:S05]  /*e7c0*/  BSYNC.RECONVERGENT B0 ;  /* 0x0000000000007941 */ /* 0x000fea0003800200 */
.L_x_17714:
        /* <DEDUP_REMOVED lines=38> */
.L_x_17718:
        /* <DEDUP_REMOVED lines=18> */
.L_x_17719:
[----:B------:R-:W-:Y:S05]  /*eb50*/  BSYNC.RECONVERGENT B0 ;  /* 0x0000000000007941 */ /* 0x000fea0003800200 */
.L_x_17717:
        /* <DEDUP_REMOVED lines=38> */
.L_x_17721:
        /* <DEDUP_REMOVED lines=18> */
.L_x_17722:
[----:B------:R-:W-:Y:S05]  /*eee0*/  BSYNC.RECONVERGENT B0 ;  /* 0x0000000000007941 */ /* 0x000fea0003800200 */
.L_x_17720:
        /* <DEDUP_REMOVED lines=38> */
.L_x_17724:
        /* <DEDUP_REMOVED lines=18> */
.L_x_17725:
[----:B------:R-:W-:Y:S05]  /*f270*/  BSYNC.RECONVERGENT B0 ;  /* 0x0000000000007941 */ /* 0x000fea0003800200 */
.L_x_17723:
        /* <DEDUP_REMOVED lines=38> */
.L_x_17727:
        /* <DEDUP_REMOVED lines=18> */
.L_x_17728:
[----:B------:R-:W-:Y:S05]  /*f600*/  BSYNC.RECONVERGENT B0 ;  /* 0x0000000000007941 */ /* 0x000fea0003800200 */
.L_x_17726:
        /* <DEDUP_REMOVED lines=38> */
.L_x_17730:
        /* <DEDUP_REMOVED lines=18> */
.L_x_17731:
[----:B------:R-:W-:Y:S05]  /*f990*/  BSYNC.RECONVERGENT B0 ;  /* 0x0000000000007941 */ /* 0x000fea0003800200 */
.L_x_17729:
        /* <DEDUP_REMOVED lines=38> */
.L_x_17733:
        /* <DEDUP_REMOVED lines=18> */
.L_x_17734:
[----:B------:R-:W-:Y:S05]  /*fd20*/  BSYNC.RECONVERGENT B0 ;  /* 0x0000000000007941 */ /* 0x000fea0003800200 */
.L_x_17732:
        /* <DEDUP_REMOVED lines=38> */
.L_x_17736:
        /* <DEDUP_REMOVED lines=18> */
.L_x_17737:
[----:B------:R-:W-:Y:S05]  /*100b0*/  BSYNC.RECONVERGENT B0 ;  /* 0x0000000000007941 */ /* 0x000fea0003800200 */
.L_x_17735:
        /* <DEDUP_REMOVED lines=38> */
.L_x_17739:
        /* <DEDUP_REMOVED lines=18> */
.L_x_17740:
[----:B------:R-:W-:Y:S05]  /*10440*/  BSYNC.RECONVERGENT B0 ;  /* 0x0000000000007941 */ /* 0x000fea0003800200 */
.L_x_17738:
        /* <DEDUP_REMOVED lines=38> */
.L_x_17742:
        /* <DEDUP_REMOVED lines=18> */
.L_x_17743:
[----:B------:R-:W-:Y:S05]  /*107d0*/  BSYNC.RECONVERGENT B0 ;  /* 0x0000000000007941 */ /* 0x000fea0003800200 */
.L_x_17741:
        /* <DEDUP_REMOVED lines=38> */
.L_x_17745:
        /* <DEDUP_REMOVED lines=18> */
.L_x_17746:
[----:B------:R-:W-:Y:S05]  /*10b60*/  BSYNC.RECONVERGENT B0 ;  /* 0x0000000000007941 */ /* 0x000fea0003800200 */
.L_x_17744:
        /* <DEDUP_REMOVED lines=38> */
.L_x_17748:
        /* <DEDUP_REMOVED lines=18> */
.L_x_17749:
[----:B------:R-:W-:Y:S05]  /*10ef0*/  BSYNC.RECONVERGENT B0 ;  /* 0x0000000000007941 */ /* 0x000fea0003800200 */
.L_x_17747:
        /* <DEDUP_REMOVED lines=38> */
.L_x_17751:
        /* <DEDUP_REMOVED lines=18> */
.L_x_17752:
[----:B------:R-:W-:Y:S05]  /*11280*/  BSYNC.RECONVERGENT B0 ;  /* 0x0000000000007941 */ /* 0x000fea0003800200 */
.L_x_17750:
        /* <DEDUP_REMOVED lines=37> */
.L_x_17754:
        /* <DEDUP_REMOVED lines=16> */
.L_x_17755:
[----:B------:R-:W-:Y:S05]  /*115e0*/  BSYNC.RECONVERGENT B0 ;  /* 0x0000000000007941 */ /* 0x000fea0003800200 */
.L_x_17753:
        /* <DEDUP_REMOVED lines=33> */
.L_x_17757:
[----:B------:R-:W-:Y:S01]  /*11800*/  IMAD.MOV.U32 R8, RZ, RZ, R6 ;  /* 0x000000ffff087224 */ /* 0x000fe200078e0006 */
[----:B------:R-:W-:Y:S02]  /*11810*/  MOV R10, R7 ;  /* 0x00000007000a7202 */ /* 0x000fe40000000f00 */
[----:B------:R-:W-:-:S07]  /*11820*/  MOV R9, 0x11840 ;  /* 0x0001184000097802 */ /* 0x000fce0000000f00 */
[----:B------:R-:W-:Y:S05]  /*11830*/  CALL.REL.NOINC `($__internal_13_$__cuda_sm20_rem_u64) ;  /* 0x000002c400ec7944 */ /* 0x000fea0003c00000 */
[----:B------:R-:W-:Y:S01]  /*11840*/  IMAD.MOV.U32 R4, RZ, RZ, R0 ;  /* 0x000000ffff047224 */ /* 0x000fe200078e0000 */
[----:B------:R-:W-:-:S07]  /*11850*/  MOV R5, R3 ;  /* 0x0000000300057202 */ /* 0x000fce0000000f00 */
.L_x_17758:
[----:B------:R-:W-:Y:S05]  /*11860*/  BSYNC.RECONVERGENT B0 ;  /* 0x0000000000007941 */ /* 0x000fea0003800200 */
.L_x_17756:
[----:B------:R-:W0:Y:S01]  /*11870*/  LDCU.64 UR4, c[0x0][0x730] ;  /* 0x0000e600ff0477ac */ /* 0x000e220008000a00 */
[----:B------:R-:W-:Y:S02]  /*11880*/  IMAD.MOV.U32 R3, RZ, RZ, R17 ;  /* 0x000000ffff037224 */ /* 0x000fe400078e0011 */
[----:B0-----:R-:W-:Y:S02]  /*11890*/  IMAD R5, R5, UR4, RZ ;  /* 0x0000000405057c24 */ /* 0x001fe4000f8e02ff */
[----:B------:R-:W-:-:S04]  /*118a0*/  IMAD.WIDE.U32 R2, R4, UR4, R2 ;  /* 0x0000000404027c25 */ /* 0x000fc8000f8e0002 */
[----:B------:R-:W-:-:S05]  /*118b0*/  IMAD R5, R4, UR5, R5 ;  /* 0x0000000504057c24 */ /* 0x000fca000f8e0205 */
[----:B------:R-:W-:-:S07]  /*118c0*/  IADD3 R17, PT, PT, R3, R5, RZ ;  /* 0x0000000503117210 */ /* 0x000fce0007ffe0ff */
.L_x_17686:
[----:B------:R-:W0:Y:S02]  /*118d0*/  LDCU.64 UR4, c[0x0][0x738] ;  /* 0x0000e700ff0477ac */ /* 0x000e240008000a00 */
[----:B0-----:R-:W-:-:S04]  /*118e0*/  LEA R4, P0, R2, UR4, 0x3 ;  /* 0x0000000402047c11 */ /* 0x001fc8000f8018ff */
[----:B------:R-:W-:-:S05]  /*118f0*/  LEA.HI.X R5, R2, UR5, R17, 0x3, P0 ;  /* 0x0000000502057c11 */ /* 0x000fca00080f1c11 */
[----:B------:R-:W2:Y:S01]  /*11900*/  LDG.E.64 R2, desc[UR36][R4.64] ;  /* 0x0000002404027981 */ /* 0x000ea2000c1e1b00 */
[----:B------:R-:W2:Y:S01]  /*11910*/  LDC.64 R6, c[0x0][0x580] ;  /* 0x00016000ff067b82 */ /* 0x000ea20000000a00 */
[----:B------:R-:W-:Y:S02]  /*11920*/  VIADD R16, R16, 0x80 ;  /* 0x0000008010107836 */ /* 0x000fe40000000000 */
[----:B--2---:R2:W-:Y:S05]  /*11930*/  STG.E.64 desc[UR36][R6.64], R2 ;  /* 0x0000000206007986 */ /* 0x0045ea000c101b24 */
.L_x_17682:
[----:B------:R-:W-:Y:S05]  /*11940*/  BSYNC.RECONVERGENT B6 ;  /* 0x0000000000067941 */ /* 0x000fea0003800200 */
.L_x_17681:
        /* <DEDUP_REMOVED lines=30> */
.L_x_17759:
        /* <DEDUP_REMOVED lines=36> */
.L_x_17760:
        /* <DEDUP_REMOVED lines=17> */
.L_x_17761:
        /* <DEDUP_REMOVED lines=37> */
.L_x_17764:
        /* <DEDUP_REMOVED lines=18> */
.L_x_17765:
[----:B------:R-:W-:Y:S05]  /*121f0*/  BSYNC.RECONVERGENT B0 ;  /* 0x0000000000007941 */ /* 0x000fea0003800200 */
.L_x_17763:
        /* <DEDUP_REMOVED lines=37> */
.L_x_17767:
        /* <DEDUP_REMOVED lines=18> */
.L_x_17768:
[----:B------:R-:W-:Y:S05]  /*12570*/  BSYNC.RECONVERGENT B0 ;  /* 0x0000000000007941 */ /* 0x000fea0003800200 */
.L_x_17766:
        /* <DEDUP_REMOVED lines=37> */
.L_x_17770:
        /* <DEDUP_REMOVED lines=18> */
.L_x_17771:
[----:B------:R-:W-:Y:S05]  /*128f0*/  BSYNC.RECONVERGENT B0 ;  /* 0x0000000000007941 */ /* 0x000fea0003800200 */
.L_x_17769:
        /* <DEDUP_REMOVED lines=37> */
.L_x_17773:
        /* <DEDUP_REMOVED lines=18> */
.L_x_17774:
[----:B------:R-:W-:Y:S05]  /*12c70*/  BSYNC.RECONVERGENT B0 ;  /* 0x0000000000007941 */ /* 0x000fea0003800200 */
.L_x_17772:
        /* <DEDUP_REMOVED lines=37> */
.L_x_17776:
        /* <DEDUP_REMOVED lines=18> */
.L_x_17777:
[----:B------:R-:W-:Y:S05]  /*12ff0*/  BSYNC.RECONVERGENT B0 ;  /* 0x0000000000007941 */ /* 0x000fea0003800200 */
.L_x_17775:
        /* <DEDUP_REMOVED lines=37> */
.L_x_17779:
        /* <DEDUP_REMOVED lines=18> */
.L_x_17780:
[----:B------:R-:W-:Y:S05]  /*13370*/  BSYNC.RECONVERGENT B0 ;  /* 0x0000000000007941 */ /* 0x000fea0003800200 */
.L_x_17778:
        /* <DEDUP_REMOVED lines=37> */
.L_x_17782:
        /* <DEDUP_REMOVED lines=18> */
.L_x_17783:
[----:B------:R-:W-:Y:S05]  /*136f0*/  BSYNC.RECONVERGENT B0 ;  /* 0x0000000000007941 */ /* 0x000fea0003800200 */
.L_x_17781:
        /* <DEDUP_REMOVED lines=37> */
.L_x_17785:
        /* <DEDUP_REMOVED lines=18> */
.L_x_17786:
[----:B------:R-:W-:Y:S05]  /*13a70*/  BSYNC.RECONVERGENT B0 ;  /* 0x0000000000007941 */ /* 0x000fea0003800200 */
.L_x_17784:
        /* <DEDUP_REMOVED lines=37> */
.L_x_17788:
        /* <DEDUP_REMOVED lines=18> */
.L_x_17789:
[----:B------:R-:W-:Y:S05]  /*13df0*/  BSYNC.RECONVERGENT B0 ;  /* 0x0000000000007941 */ /* 0x000fea0003800200 */
.L_x_17787:
        /* <DEDUP_REMOVED lines=37> */
.L_x_17791:
        /* <DEDUP_REMOVED lines=18> */
.L_x_17792:
[----:B------:R-:W-:Y:S05]  /*14170*/  BSYNC.RECONVERGENT B0 ;  /* 0x0000000000007941 */ /* 0x000fea0003800200 */
.L_x_17790:
        /* <DEDUP_REMOVED lines=37> */
.L_x_17794:
        /* <DEDUP_REMOVED lines=18> */
.L_x_17795:
[----:B------:R-:W-:Y:S05]  /*144f0*/  BSYNC.RECONVERGENT B0 ;  /* 0x0000000000007941 */ /* 0x000fea0003800200 */
.L_x_17793:
        /* <DEDUP_REMOVED lines=37> */
.L_x_17797:
        /* <DEDUP_REMOVED lines=18> */
.L_x_17798:
[----:B------:R-:W-:Y:S05]  /*14870*/  BSYNC.RECONVERGENT B0 ;  /* 0x0000000000007941 */ /* 0x000fea0003800200 */
.L_x_17796:
        /* <DEDUP_REMOVED lines=37> */
.L_x_17800:
        /* <DEDUP_REMOVED lines=18> */
.L_x_17801:
[----:B------:R-:W-:Y:S05]  /*14bf0*/  BSYNC.RECONVERGENT B0 ;  /* 0x0000000000007941 */ /* 0x000fea0003800200 */
.L_x_17799:
        /* <DEDUP_REMOVED lines=37> */
.L_x_17803:
        /* <DEDUP_REMOVED lines=18> */
.L_x_17804:
[----:B------:R-:W-:Y:S05]  /*14f70*/  BSYNC.RECONVERGENT B0 ;  /* 0x0000000000007941 */ /* 0x000fea0003800200 */
.L_x_17802:
        /* <DEDUP_REMOVED lines=37> */
.L_x_17806:
        /* <DEDUP_REMOVED lines=18> */
.L_x_17807:
[----:B------:R-:W-:Y:S05]  /*152f0*/  BSYNC.RECONVERGENT B0 ;  /* 0x0000000000007941 */ /* 0x000fea0003800200 */
.L_x_17805:
        /* <DEDUP_REMOVED lines=37> */
.L_x_17809:
        /* <DEDUP_REMOVED lines=18> */
.L_x_17810:
[----:B------:R-:W-:Y:S05]  /*15670*/  BSYNC.RECONVERGENT B0 ;  /* 0x0000000000007941 */ /* 0x000fea0003800200 */
.L_x_17808:
        /* <DEDUP_REMOVED lines=37> */
.L_x_17812:
        /* <DEDUP_REMOVED lines=18> */
.L_x_17813:
[----:B------:R-:W-:Y:S05]  /*159f0*/  BSYNC.RECONVERGENT B0 ;  /* 0x0000000000007941 */ /* 0x000fea0003800200 */
.L_x_17811:
        /* <DEDUP_REMOVED lines=37> */
.L_x_17815:
        /* <DEDUP_REMOVED lines=18> */
.L_x_17816:
[----:B------:R-:W-:Y:S05]  /*15d70*/  BSYNC.RECONVERGENT B0 ;  /* 0x0000000000007941 */ /* 0x000fea0003800200 */
.L_x_17814:
        /* <DEDUP_REMOVED lines=37> */
.L_x_17818:
        /* <DEDUP_REMOVED lines=18> */
.L_x_17819:
[----:B------:R-:W-:Y:S05]  /*160f0*/  BSYNC.RECONVERGENT B0 ;  /* 0x0000000000007941 */ /* 0x000fea0003800200 */
.L_x_17817:
        /* <DEDUP_REMOVED lines=37> */
.L_x_17821:
        /* <DEDUP_REMOVED lines=18> */
.L_x_17822:
[----:B------:R-:W-:Y:S05]  /*16470*/  BSYNC.RECONVERGENT B0 ;  /* 0x0000000000007941 */ /* 0x000fea0003800200 */
.L_x_17820:
        /* <DEDUP_REMOVED lines=37> */
.L_x_17824:
        /* <DEDUP_REMOVED lines=18> */
.L_x_17825:
[----:B------:R-:W-:Y:S05]  /*167f0*/  BSYNC.RECONVERGENT B0 ;  /* 0x0000000000007941 */ /* 0x000fea0003800200 */
.L_x_17823:
        /* <DEDUP_REMOVED lines=37> */
.L_x_17827:
        /* <DEDUP_REMOVED lines=18> */
.L_x_17828:
[----:B------:R-:W-:Y:S05]  /*16b70*/  BSYNC.RECONVERGENT B0 ;  /* 0x0000000000007941 */ /* 0x000fea0003800200 */
.L_x_17826:
        /* <DEDUP_REMOVED lines=36> */
.L_x_17830:
        /* <DEDUP_REMOVED lines=16> */
.L_x_17831:
[----:B------:R-:W-:Y:S05]  /*16ec0*/  BSYNC.RECONVERGENT B0 ;  /* 0x0000000000007941 */ /* 0x000fea0003800200 */
.L_x_17829:
        /* <DEDUP_REMOVED lines=32> */
.L_x_17833:
[----:B------:R-:W-:Y:S01]  /*170d0*/  IMAD.MOV.U32 R8, RZ, RZ, R6 ;  /* 0x000000ffff087224 */ /* 0x000fe200078e0006 */
[----:B------:R-:W-:Y:S02]  /*170e0*/  MOV R10, R7 ;  /* 0x00000007000a7202 */ /* 0x000fe40000000f00 */
[----:B------:R-:W-:-:S07]  /*170f0*/  MOV R9, 0x17110 ;  /* 0x0001711000097802 */ /* 0x000fce0000000f00 */
[----:B------:R-:W-:Y:S05]  /*17100*/  CALL.REL.NOINC `($__internal_13_$__cuda_sm20_rem_u64) ;  /* 0x0000026c00b87944 */ /* 0x000fea0003c00000 */
[----:B------:R-:W-:-:S07]  /*17110*/  IMAD.MOV.U32 R2, RZ, RZ, R0 ;  /* 0x000000ffff027224 */ /* 0x000fce00078e0000 */
.L_x_17834:
[----:B------:R-:W-:Y:S05]  /*17120*/  BSYNC.RECONVERGENT B0 ;  /* 0x0000000000007941 */ /* 0x000fea0003800200 */
.L_x_17832:
[----:B------:R-:W0:Y:S02]  /*17130*/  LDCU.64 UR4, c[0x0][0x730] ;  /* 0x0000e600ff0477ac */ /* 0x000e240008000a00 */
[----:B0-----:R-:W-:Y:S02]  /*17140*/  IMAD R3, R3, UR4, RZ ;  /* 0x0000000403037c24 */ /* 0x001fe4000f8e02ff */
[----:B------:R-:W-:-:S04]  /*17150*/  IMAD.WIDE.U32 R16, R2, UR4, R16 ;  /* 0x0000000402107c25 */ /* 0x000fc8000f8e0010 */
[----:B------:R-:W-:-:S05]  /*17160*/  IMAD R3, R2, UR5, R3 ;  /* 0x0000000502037c24 */ /* 0x000fca000f8e0203 */
[----:B------:R-:W-:-:S07]  /*17170*/  IADD3 R17, PT, PT, R17, R3, RZ ;  /* 0x0000000311117210 */ /* 0x000fce0007ffe0ff */
.L_x_17762:
[----:B------:R-:W0:Y:S02]  /*17180*/  LDCU.64 UR4, c[0x0][0x738] ;  /* 0x0000e700ff0477ac */ /* 0x000e240008000a00 */
[----:B0-----:R-:W-:-:S04]  /*17190*/  LEA R2, P0, R16, UR4, 0x3 ;  /* 0x0000000410027c11 */ /* 0x001fc8000f8018ff */
[----:B------:R-:W-:-:S06]  /*171a0*/  LEA.HI.X R3, R16, UR5, R17, 0x3, P0 ;  /* 0x0000000510037c11 */ /* 0x000fcc00080f1c11 */
[----:B------:R-:W2:Y:S01]  /*171b0*/  LDG.E.64 R2, desc[UR36][R2.64] ;  /* 0x0000002402027981 */ /* 0x000ea2000c1e1b00 */
[----:B------:R-:W2:Y:S03]  /*171c0*/  LDC.64 R4, c[0x0][0x580] ;  /* 0x00016000ff047b82 */ /* 0x000ea60000000a00 */
[----:B--2---:R-:W-:Y:S01]  /*171d0*/  STG.E.64 desc[UR36][R4.64], R2 ;  /* 0x0000000204007986 */ /* 0x004fe2000c101b24 */
[----:B------:R-:W-:Y:S05]  /*171e0*/  EXIT ;  /* 0x000000000000794d */ /* 0x000fea0003800000 */
.L_x_17513:
        /* <DEDUP_REMOVED lines=31> */
.L_x_17837:
        /* <DEDUP_REMOVED lines=14> */
.L_x_17836:
[----:B------:R-:W-:Y:S05]  /*174c0*/  BSYNC.RECONVERGENT B6 ;  /* 0x0000000000067941 */ /* 0x000fea0003800200 */
.L_x_17835:
        /* <DEDUP_REMOVED lines=31> */
.L_x_17840:
        /* <DEDUP_REMOVED lines=14> */
.L_x_17839:
[----:B------:R-:W-:Y:S05]  /*177a0*/  BSYNC.RECONVERGENT B6 ;  /* 0x0000000000067941 */ /* 0x000fea0003800200 */
.L_x_17838:
        /* <DEDUP_REMOVED lines=31> */
.L_x_17843:
        /* <DEDUP_REMOVED lines=14> */
.L_x_17842:
[----:B------:R-:W-:Y:S05]  /*17a80*/  BSYNC.RECONVERGENT B6 ;  /* 0x0000000000067941 */ /* 0x000fea0003800200 */
.L_x_17841:
        /* <DEDUP_REMOVED lines=30> */
.L_x_17844:
        /* <DEDUP_REMOVED lines=14> */
.L_x_17512:
        /* <DEDUP_REMOVED lines=311> */
.L_x_17849:
        /* <DEDUP_REMOVED lines=29> */
.L_x_17851:
[----:B------:R-:W-:Y:S05]  /*19290*/  BSYNC.RECONVERGENT B7 ;  /* 0x0000000000077941 */ /* 0x000fea0003800200 */
.L_x_17850:
[----:B------:R-:W0:Y:S01]  /*192a0*/  LDC.64 R2, c[0x0][0x738] ;  /* 0x0001ce00ff027b82 */ /* 0x000e220000000a00 */
[----:B------:R-:W1:Y:S01]  /*192b0*/  LDCU.64 UR4, c[0x0][0x580] ;  /* 0x0000b000ff0477ac */ /* 0x000e620008000a00 */
[----:B0-----:R-:W2:Y:S01]  /*192c0*/  LDG.E.64 R2, desc[UR36][R2.64] ;  /* 0x0000002402027981 */ /* 0x001ea2000c1e1b00 */
[----:B-1----:R-:W-:Y:S02]  /*192d0*/  IADD3 R4, P0, PT, R19, UR4, RZ ;  /* 0x0000000413047c10 */ /* 0x002fe4000ff1e0ff */
[----:B------:R-:W-:-:S03]  /*192e0*/  IADD3 R16, PT, PT, R16, 0x80, RZ ;  /* 0x0000008010107810 */ /* 0x000fc60007ffe0ff */
[----:B------:R-:W-:-:S05]  /*192f0*/  IMAD.X R5, RZ, RZ, UR5, P0 ;  /* 0x00000005ff057e24 */ /* 0x000fca00080e06ff */
[----:B--2---:R0:W-:Y:S03]  /*19300*/  STG.E.64 desc[UR36][R4.64], R2 ;  /* 0x0000000204007986 */ /* 0x0041e6000c101b24 */
.L_x_17848:
[----:B------:R-:W-:Y:S05]  /*19310*/  BSYNC.RECONVERGENT B6 ;  /* 0x0000000000067941 */ /* 0x000fea0003800200 */
.L_x_17847:
        /* <DEDUP_REMOVED lines=303> */
.L_x_17854:
        /* <DEDUP_REMOVED lines=29> */
.L_x_17856:
[----:B------:R-:W-:Y:S05]  /*1a7e0*/  BSYNC.RECONVERGENT B7 ;  /* 0x0000000000077941 */ /* 0x000fea0003800200 */
.L_x_17855:
[----:B------:R-:W0:Y:S01]  /*1a7f0*/  LDC.64 R2, c[0x0][0x738] ;  /* 0x0001ce00ff027b82 */ /* 0x000e220000000a00 */
[----:B------:R-:W1:Y:S01]  /*1a800*/  LDCU.64 UR4, c[0x0][0x580] ;  /* 0x0000b000ff0477ac */ /* 0x000e620008000a00 */
[----:B0-----:R-:W2:Y:S01]  /*1a810*/  LDG.E.64 R2, desc[UR36][R2.64] ;  /* 0x0000002402027981 */ /* 0x001ea2000c1e1b00 */
[----:B-1----:R-:W-:Y:S01]  /*1a820*/  IADD3 R4, P0, PT, R19, UR4, RZ ;  /* 0x0000000413047c10 */ /* 0x002fe2000ff1e0ff */
[----:B------:R-:W-:-:S03]  /*1a830*/  VIADD R16, R16, 0x80 ;  /* 0x0000008010107836 */ /* 0x000fc60000000000 */
[----:B------:R-:W-:-:S05]  /*1a840*/  IADD3.X R5, PT, PT, RZ, UR5, RZ, P0, !PT ;  /* 0x00000005ff057c10 */ /* 0x000fca00087fe4ff */
[----:B--2---:R1:W-:Y:S04]  /*1a850*/  STG.E.64 desc[UR36][R4.64], R2 ;  /* 0x0000000204007986 */ /* 0x0043e8000c101b24 */
.L_x_17853:
[----:B------:R-:W-:Y:S05]  /*1a860*/  BSYNC.RECONVERGENT B6 ;  /* 0x0000000000067941 */ /* 0x000fea0003800200 */
.L_x_17852:
        /* <DEDUP_REMOVED lines=303> */
.L_x_17859:
        /* <DEDUP_REMOVED lines=29> */
.L_x_17861:
[----:B------:R-:W-:Y:S05]  /*1bd30*/  BSYNC.RECONVERGENT B7 ;  /* 0x0000000000077941 */ /* 0x000fea0003800200 */
.L_x_17860:
[----:B------:R-:W0:Y:S01]  /*1bd40*/  LDC.64 R2, c[0x0][0x738] ;  /* 0x0001ce00ff027b82 */ /* 0x000e220000000a00 */
[----:B------:R-:W1:Y:S01]  /*1bd50*/  LDCU.64 UR4, c[0x0][0x580] ;  /* 0x0000b000ff0477ac */ /* 0x000e620008000a00 */
[----:B0-----:R-:W2:Y:S01]  /*1bd60*/  LDG.E.64 R2, desc[UR36][R2.64] ;  /* 0x0000002402027981 */ /* 0x001ea2000c1e1b00 */
[----:B-1----:R-:W-:Y:S02]  /*1bd70*/  IADD3 R4, P0, PT, R19, UR4, RZ ;  /* 0x0000000413047c10 */ /* 0x002fe4000ff1e0ff */
[----:B------:R-:W-:-:S03]  /*1bd80*/  IADD3 R16, PT, PT, R16, 0x80, RZ ;  /* 0x0000008010107810 */ /* 0x000fc60007ffe0ff */
[----:B------:R-:W-:-:S05]  /*1bd90*/  IMAD.X R5, RZ, RZ, UR5, P0 ;  /* 0x00000005ff057e24 */ /* 0x000fca00080e06ff */
[----:B--2---:R2:W-:Y:S03]  /*1bda0*/  STG.E.64 desc[UR36][R4.64], R2 ;  /* 0x0000000204007986 */ /* 0x0045e6000c101b24 */
.L_x_17858:
[----:B------:R-:W-:Y:S05]  /*1bdb0*/  BSYNC.RECONVERGENT B6 ;  /* 0x0000000000067941 */ /* 0x000fea0003800200 */
.L_x_17857:
        /* <DEDUP_REMOVED lines=302> */
.L_x_17862:
        /* <DEDUP_REMOVED lines=31> */
.L_x_17864:
[----:B------:R-:W-:Y:S05]  /*1d290*/  BSYNC.RECONVERGENT B6 ;  /* 0x0000000000067941 */ /* 0x000fea0003800200 */
.L_x_17863:
[----:B------:R-:W0:Y:S02]  /*1d2a0*/  LDC.64 R2, c[0x0][0x738] ;  /* 0x0001ce00ff027b82 */ /* 0x000e240000000a00 */
[----:B0-----:R-:W2:Y:S04]  /*1d2b0*/  LDG.E.64 R2, desc[UR36][R2.64] ;  /* 0x0000002402027981 */ /* 0x001ea8000c1e1b00 */
[----:B--2---:R-:W-:Y:S01]  /*1d2c0*/  STG.E.64 desc[UR36][R16.64], R2 ;  /* 0x0000000210007986 */ /* 0x004fe2000c101b24 */
[----:B------:R-:W-:Y:S05]  /*1d2d0*/  EXIT ;  /* 0x000000000000794d */ /* 0x000fea0003800000 */
.L_x_17846:
        /* <DEDUP_REMOVED lines=309> */
.L_x_17867:
        /* <DEDUP_REMOVED lines=29> */
.L_x_17869:
[----:B------:R-:W-:Y:S05]  /*1e800*/  BSYNC.RECONVERGENT B7 ;  /* 0x0000000000077941 */ /* 0x000fea0003800200 */
.L_x_17868:
        /* <DEDUP_REMOVED lines=36> */
.L_x_17871:
        /* <DEDUP_REMOVED lines=17> */
.L_x_17872:
[----:B------:R-:W-:Y:S05]  /*1eb60*/  BSYNC.RECONVERGENT B0 ;  /* 0x0000000000007941 */ /* 0x000fea0003800200 */
.L_x_17870:
        /* <DEDUP_REMOVED lines=37> */
.L_x_17875:
        /* <DEDUP_REMOVED lines=18> */
.L_x_17876:
[----:B------:R-:W-:Y:S05]  /*1eee0*/  BSYNC.RECONVERGENT B0 ;  /* 0x0000000000007941 */ /* 0x000fea0003800200 */
.L_x_17874:
        /* <DEDUP_REMOVED lines=37> */
.L_x_17878:
        /* <DEDUP_REMOVED lines=18> */
.L_x_17879:
[----:B------:R-:W-:Y:S05]  /*1f260*/  BSYNC.RECONVERGENT B0 ;  /* 0x0000000000007941 */ /* 0x000fea0003800200 */
.L_x_17877:
        /* <DEDUP_REMOVED lines=37> */
.L_x_17881:
        /* <DEDUP_REMOVED lines=18> */
.L_x_17882:
[----:B------:R-:W-:Y:S05]  /*1f5e0*/  BSYNC.RECONVERGENT B0 ;  /* 0x0000000000007941 */ /* 0x000fea0003800200 */
.L_x_17880:
        /* <DEDUP_REMOVED lines=37> */
.L_x_17884:
[----:B------:R-:W0:Y:S01]  /*1f840*/  LDCU.64 UR4, c[0x0][0x5c8] ;  /* 0x0000b900ff0477ac */ /* 0x000e220008000a00 */
[----:B------:R-:W-:Y:S02]  /*1f850*/  MOV R10, R12 ;  /* 0x0000000c000a7202 */ /* 0x000fe40000000f00 */
        /* <DEDUP_REMOVED lines=16> */
.L_x_17885:
[----:B------:R-:W-:Y:S05]  /*1f960*/  BSYNC.RECONVERGENT B0 ;  /* 0x0000000000007941 */ /* 0x000fea0003800200 */
.L_x_17883:
        /* <DEDUP_REMOVED lines=37> */
.L_x_17887:
[----:B------:R-:W0:Y:S01]  /*1fbc0*/  LDCU.64 UR4, c[0x0][0x5d0] ;  /* 0x0000ba00ff0477ac */ /* 0x000e220008000a00 */
[----:B------:R-:W-:Y:S02]  /*1fbd0*/  MOV R10, R12 ;  /* 0x0000000c000a7202 */ /* 0x000fe40000000f00 */
[----:B------:R-:W-:Y:S02]  /*1fbe0*/  MOV R9, R13 ;  /* 0x0000000d00097202 */ /* 0x000fe40000000f00 */
[----:B------:R-:W-:Y:S01]  /*1fbf0*/  MOV R0, 0x1fc30 ;  /* 0x0001fc3000007802 */ /* 0x000fe20000000f00 */
[----:B0-----:R-:W-:Y:S01]  /*1fc00*/  IMAD.U32 R4, RZ, RZ, UR4 ;  /* 0x00000004ff047e24 */ /* 0x001fe2000f8e00ff */
[----:B------:R-:W-:-:S07]  /*1fc10*/  MOV R3, UR5 ;  /* 0x0000000500037c02 */ /* 0x000fce0008000f00 */
[----:B------:R-:W-:Y:S05]  /*1fc20*/  CALL.REL.NOINC `($__internal_12_$__cuda_sm20_div_u64) ;  /* 0x000001dc00dc7944 */ /* 0x000fea0003c00000 */
        /* <DEDUP_REMOVED lines=11> */
.L_x_17888:
[----:B------:R-:W-:Y:S05]  /*1fce0*/  BSYNC.RECONVERGENT B0 ;  /* 0x0000000000007941 */ /* 0x000fea0003800200 */
.L_x_17886:
        /* <DEDUP_REMOVED lines=37> */
.L_x_17890:
[----:B------:R-:W0:Y:S01]  /*1ff40*/  LDCU.64 UR4, c[0x0][0x5d8] ;  /* 0x0000bb00ff0477ac */ /* 0x000e220008000a00 */
[----:B------:R-:W-:Y:S01]  /*1ff50*/  IMAD.MOV.U32 R10, RZ, RZ, R12 ;  /* 0x000000ffff0a7224 */ /* 0x000fe200078e000c */
[----:B------:R-:W-:Y:S01]  /*1ff60*/  MOV R0, 0x1ffb0 ;  /* 0x0001ffb000007802 */ /* 0x000fe20000000f00 */
[----:B------:R-:W-:Y:S01]  /*1ff70*/  IMAD.MOV.U32 R9, RZ, RZ, R13 ;  /* 0x000000ffff097224 */ /* 0x000fe200078e000d */
[----:B0-----:R-:W-:Y:S02]  /*1ff80*/  MOV R4, UR4 ;  /* 0x0000000400047c02 */ /* 0x001fe40008000f00 */
[----:B------:R-:W-:-:S07]  /*1ff90*/  MOV R3, UR5 ;  /* 0x0000000500037c02 */ /* 0x000fce0008000f00 */
[----:B------:R-:W-:Y:S05]  /*1ffa0*/  CALL.REL.NOINC `($__internal_12_$__cuda_sm20_div_u64) ;  /* 0x000001d800fc7944 */ /* 0x000fea0003c00000 */
        /* <DEDUP_REMOVED lines=11> */
.L_x_17891:
[----:B------:R-:W-:Y:S05]  /*20060*/  BSYNC.RECONVERGENT B0 ;  /* 0x0000000000007941 */ /* 0x000fea0003800200 */
.L_x_17889:
        /* <DEDUP_REMOVED lines=37> */
.L_x_17893:
        /* <DEDUP_REMOVED lines=18> */
.L_x_17894:
[----:B------:R-:W-:Y:S05]  /*203e0*/  BSYNC.RECONVERGENT B0 ;  /* 0x0000000000007941 */ /* 0x000fea0003800200 */
.L_x_17892:
        /* <DEDUP_REMOVED lines=37> */
.L_x_17896:
        /* <DEDUP_REMOVED lines=18> */
.L_x_17897:
[----:B------:R-:W-:Y:S05]  /*20760*/  BSYNC.RECONVERGENT B0 ;  /* 0x0000000000007941 */ /* 0x000fea0003800200 */
.L_x_17895:
        /* <DEDUP_REMOVED lines=37> */
.L_x_17899:
        /* <DEDUP_REMOVED lines=18> */
.L_x_17900:
[----:B------:R-:W-:Y:S05]  /*20ae0*/  BSYNC.RECONVERGENT B0 ;  /* 0x0000000000007941 */ /* 0x000fea0003800200 */
.L_x_17898:
        /* <DEDUP_REMOVED lines=37> */
.L_x_17902:
        /* <DEDUP_REMOVED lines=18> */
.L_x_17903:
[----:B------:R-:W-:Y:S05]  /*20e60*/  BSYNC.RECONVERGENT B0 ;  /* 0x0000000000007941 */ /* 0x000fea0003800200 */
.L_x_17901:
        /* <DEDUP_REMOVED lines=37> */
.L_x_17905:
        /* <DEDUP_REMOVED lines=18> */
.L_x_17906:
[----:B------:R-:W-:Y:S05]  /*211e0*/  BSYNC.RECONVERGENT B0 ;  /* 0x0000000000007941 */ /* 0x000fea0003800200 */
.L_x_17904:
        /* <DEDUP_REMOVED lines=37> */
.L_x_17908:
        /* <DEDUP_REMOVED lines=18> */
.L_x_17909:
[----:B------:R-:W-:Y:S05]  /*21560*/  BSYNC.RECONVERGENT B0 ;  /* 0x0000000000007941 */ /* 0x000fea0003800200 */
.L_x_17907:
        /* <DEDUP_REMOVED lines=37> */
.L_x_17911:
        /* <DEDUP_REMOVED lines=18> */
.L_x_17912:
[----:B------:R-:W-:Y:S05]  /*218e0*/  BSYNC.RECONVERGENT B0 ;  /* 0x0000000000007941 */ /* 0x000fea0003800200 */
.L_x_17910:
        /* <DEDUP_REMOVED lines=37> */
.L_x_17914:
        /* <DEDUP_REMOVED lines=18> */
.L_x_17915:
[----:B------:R-:W-:Y:S05]  /*21c60*/  BSYNC.RECONVERGENT B0 ;  /* 0x0000000000007941 */ /* 0x000fea0003800200 */
.L_x_17913:
        /* <DEDUP_REMOVED lines=37> */
.L_x_17917:
        /* <DEDUP_REMOVED lines=18> */
.L_x_17918:
[----:B------:R-:W-:Y:S05]  /*21fe0*/  BSYNC.RECONVERGENT B0 ;  /* 0x0000000000007941 */ /* 0x000fea0003800200 */
.L_x_17916:
        /* <DEDUP_REMOVED lines=37> */
.L_x_17920:
        /* <DEDUP_REMOVED lines=18> */
.L_x_17921:
[----:B------:R-:W-:Y:S05]  /*22360*/  BSYNC.RECONVERGENT B0 ;  /* 0x0000000000007941 */ /* 0x000fea0003800200 */
.L_x_17919:
        /* <DEDUP_REMOVED lines=37> */
.L_x_17923:
        /* <DEDUP_REMOVED lines=18> */
.L_x_17924:
[----:B------:R-:W-:Y:S05]  /*226e0*/  BSYNC.RECONVERGENT B0 ;  /* 0x0000000000007941 */ /* 0x000fea0003800200 */
.L_x_17922:
        /* <DEDUP_REMOVED lines=37> */
.L_x_17926:
        /* <DEDUP_REMOVED lines=18> */
.L_x_17927:
[----:B------:R-:W-:Y:S05]  /*22a60*/  BSYNC.RECONVERGENT B0 ;  /* 0x0000000000007941 */ /* 0x000fea0003800200 */
.L_x_17925:
        /* <DEDUP_REMOVED lines=37> */
.L_x_17929:
        /* <DEDUP_REMOVED lines=18> */
.L_x_17930:
[----:B------:R-:W-:Y:S05]  /*22de0*/  BSYNC.RECONVERGENT B0 ;  /* 0x0000000000007941 */ /* 0x000fea0003800200 */
.L_x_17928:
        /* <DEDUP_REMOVED lines=37> */
.L_x_17932:
        /* <DEDUP_REMOVED lines=18> */
.L_x_17933:
[----:B------:R-:W-:Y:S05]  /*23160*/  BSYNC.RECONVERGENT B0 ;  /* 0x0000000000007941 */ /* 0x000fea0003800200 */
.L_x_17931:
        /* <DEDUP_REMOVED lines=37> */
.L_x_17935:
        /* <DEDUP_REMOVED lines=18> */
.L_x_17936:
[----:B------:R-:W-:Y:S05]  /*234e0*/  BSYNC.RECONVERGENT B0 ;  /* 0x0000000000007941 */ /* 0x000fea0003800200 */
.L_x_17934:
        /* <DEDUP_REMOVED lines=37> */
.L_x_17938:
        /* <DEDUP_REMOVED lines=18> */
.L_x_17939:
[----:B------:R-:W-:Y:S05]  /*23860*/  BSYNC.RECONVERGENT B0 ;  /* 0x0000000000007941 */ /* 0x000fea0003800200 */
.L_x_17937:
        /* <DEDUP_REMOVED lines=36> */
.L_x_17941:
        /* <DEDUP_REMOVED lines=16> */
.L_x_17942:
[----:B------:R-:W-:Y:S05]  /*23bb0*/  BSYNC.RECONVERGENT B0 ;  /* 0x0000000000007941 */ /* 0x000fea0003800200 */
.L_x_17940:
        /* <DEDUP_REMOVED lines=32> */
.L_x_17944:
[----:B------:R-:W-:Y:S01]  /*23dc0*/  MOV R8, R6 ;  /* 0x0000000600087202 */ /* 0x000fe20000000f00 */
[----:B------:R-:W-:Y:S01]  /*23dd0*/  IMAD.MOV.U32 R10, RZ, RZ, R7 ;  /* 0x000000ffff0a7224 */ /* 0x000fe200078e0007 */
[----:B------:R-:W-:-:S07]  /*23de0*/  MOV R9, 0x23e00 ;  /* 0x00023e0000097802 */ /* 0x000fce0000000f00 */
[----:B------:R-:W-:Y:S05]  /*23df0*/  CALL.REL.NOINC `($__internal_13_$__cuda_sm20_rem_u64) ;  /* 0x000001a0007c7944 */ /* 0x000fea0003c00000 */
[----:B------:R-:W-:Y:S02]  /*23e00*/  MOV R4, R0 ;  /* 0x0000000000047202 */ /* 0x000fe40000000f00 */
[----:B------:R-:W-:-:S07]  /*23e10*/  MOV R5, R3 ;  /* 0x0000000300057202 */ /* 0x000fce0000000f00 */
.L_x_17945:
[----:B------:R-:W-:Y:S05]  /*23e20*/  BSYNC.RECONVERGENT B0 ;  /* 0x0000000000007941 */ /* 0x000fea0003800200 */
.L_x_17943:
[----:B------:R-:W0:Y:S02]  /*23e30*/  LDCU.64 UR4, c[0x0][0x730] ;  /* 0x0000e600ff0477ac */ /* 0x000e240008000a00 */
[----:B0-----:R-:W-:Y:S02]  /*23e40*/  IMAD R3, R5, UR4, RZ ;  /* 0x0000000405037c24 */ /* 0x001fe4000f8e02ff */
[----:B------:R-:W-:-:S04]  /*23e50*/  IMAD.WIDE.U32 R20, R4, UR4, R20 ;  /* 0x0000000404147c25 */ /* 0x000fc8000f8e0014 */
[----:B------:R-:W-:-:S04]  /*23e60*/  IMAD R3, R4, UR5, R3 ;  /* 0x0000000504037c24 */ /* 0x000fc8000f8e0203 */
[----:B------:R-:W-:-:S07]  /*23e70*/  IMAD.IADD R21, R21, 0x1, R3 ;  /* 0x0000000115157824 */ /* 0x000fce00078e0203 */
.L_x_17873:
        /* <DEDUP_REMOVED lines=9> */
.L_x_17866:
[----:B------:R-:W-:Y:S05]  /*23f10*/  BSYNC.RECONVERGENT B6 ;  /* 0x0000000000067941 */ /* 0x000fea0003800200 */
.L_x_17865:
        /* <DEDUP_REMOVED lines=303> */
.L_x_17948:
        /* <DEDUP_REMOVED lines=29> */
.L_x_17950:
[----:B------:R-:W-:Y:S05]  /*253e0*/  BSYNC.RECONVERGENT B7 ;  /* 0x0000000000077941 */ /* 0x000fea0003800200 */
.L_x_17949:
        /* <DEDUP_REMOVED lines=36> */
.L_x_17952:
        /* <DEDUP_REMOVED lines=17> */
.L_x_17953:
[----:B------:R-:W-:Y:S05]  /*25740*/  BSYNC.RECONVERGENT B0 ;  /* 0x0000000000007941 */ /* 0x000fea0003800200 */
.L_x_17951:
        /* <DEDUP_REMOVED lines=37> */
.L_x_17956:
        /* <DEDUP_REMOVED lines=18> */
.L_x_17957:
[----:B------:R-:W-:Y:S05]  /*25ac0*/  BSYNC.RECONVERGENT B0 ;  /* 0x0000000000007941 */ /* 0x000fea0003800200 */
.L_x_17955:
        /* <DEDUP_REMOVED lines=37> */
.L_x_17959:
        /* <DEDUP_REMOVED lines=18> */
.L_x_17960:
[----:B------:R-:W-:Y:S05]  /*25e40*/  BSYNC.RECONVERGENT B0 ;  /* 0x0000000000007941 */ /* 0x000fea0003800200 */
.L_x_17958:
        /* <DEDUP_REMOVED lines=37> */
.L_x_17962:
        /* <DEDUP_REMOVED lines=18> */
.L_x_17963:
[----:B------:R-:W-:Y:S05]  /*261c0*/  BSYNC.RECONVERGENT B0 ;  /* 0x0000000000007941 */ /* 0x000fea0003800200 */
.L_x_17961:
        /* <DEDUP_REMOVED lines=37> */
.L_x_17965:
        /* <DEDUP_REMOVED lines=18> */
.L_x_17966:
[----:B------:R-:W-:Y:S05]  /*26540*/  BSYNC.RECONVERGENT B0 ;  /* 0x0000000000007941 */ /* 0x000fea0003800200 */
.L_x_17964:
        /* <DEDUP_REMOVED lines=37> */
.L_x_17968:
        /* <DEDUP_REMOVED lines=18> */
.L_x_17969:
[----:B------:R-:W-:Y:S05]  /*268c0*/  BSYNC.RECONVERGENT B0 ;  /* 0x0000000000007941 */ /* 0x000fea0003800200 */
.L_x_17967:
        /* <DEDUP_REMOVED lines=37> */
.L_x_17971:
        /* <DEDUP_REMOVED lines=18> */
.L_x_17972:
[----:B------:R-:W-:Y:S05]  /*26c40*/  BSYNC.RECONVERGENT B0 ;  /* 0x0000000000007941 */ /* 0x000fea0003800200 */
.L_x_17970:
        /* <DEDUP_REMOVED lines=37> */
.L_x_17974:
        /* <DEDUP_REMOVED lines=18> */
.L_x_17975:
[----:B------:R-:W-:Y:S05]  /*26fc0*/  BSYNC.RECONVERGENT B0 ;  /* 0x0000000000007941 */ /* 0x000fea0003800200 */
.L_x_17973:
        /* <DEDUP_REMOVED lines=37> */
.L_x_17977:
        /* <DEDUP_REMOVED lines=18> */
.L_x_17978:
[----:B------:R-:W-:Y:S05]  /*27340*/  BSYNC.RECONVERGENT B0 ;  /* 0x0000000000007941 */ /* 0x000fea0003800200 */
.L_x_17976:
        /* <DEDUP_REMOVED lines=37> */
.L_x_17980:
        /* <DEDUP_REMOVED lines=18> */
.L_x_17981:
[----:B------:R-:W-:Y:S05]  /*276c0*/  BSYNC.RECONVERGENT B0 ;  /* 0x0000000000007941 */ /* 0x000fea0003800200 */
.L_x_17979:
        /* <DEDUP_REMOVED lines=37> */
.L_x_17983:
        /* <DEDUP_REMOVED lines=18> */
.L_x_17984:
[----:B------:R-:W-:Y:S05]  /*27a40*/  BSYNC.RECONVERGENT B0 ;  /* 0x0000000000007941 */ /* 0x000fea0003800200 */
.L_x_17982:
        /* <DEDUP_REMOVED lines=37> */
.L_x_17986:
        /* <DEDUP_REMOVED lines=18> */
.L_x_17987:
[----:B------:R-:W-:Y:S05]  /*27dc0*/  BSYNC.RECONVERGENT B0 ;  /* 0x0000000000007941 */ /* 0x000fea0003800200 */
.L_x_17985:
        /* <DEDUP_REMOVED lines=37> */
.L_x_17989:
        /* <DEDUP_REMOVED lines=18> */
.L_x_17990:
[----:B------:R-:W-:Y:S05]  /*28140*/  BSYNC.RECONVERGENT B0 ;  /* 0x0000000000007941 */ /* 0x000fea0003800200 */
.L_x_17988:
        /* <DEDUP_REMOVED lines=37> */
.L_x_17992:
        /* <DEDUP_REMOVED lines=18> */
.L_x_17993:
[----:B------:R-:W-:Y:S05]  /*284c0*/  BSYNC.RECONVERGENT B0 ;  /* 0x0000000000007941 */ /* 0x000fea0003800200 */
.L_x_17991:
        /* <DEDUP_REMOVED lines=37> */
.L_x_17995:
        /* <DEDUP_REMOVED lines=18> */
.L_x_17996:
[----:B------:R-:W-:Y:S05]  /*28840*/  BSYNC.RECONVERGENT B0 ;  /* 0x0000000000007941 */ /* 0x000fea0003800200 */
.L_x_17994:
        /* <DEDUP_REMOVED lines=37> */
.L_x_17998:
        /* <DEDUP_REMOVED lines=18> */
.L_x_17999:
[----:B------:R-:W-:Y:S05]  /*28bc0*/  BSYNC.RECONVERGENT B0 ;  /* 0x0000000000007941 */ /* 0x000fea0003800200 */
.L_x_17997:
        /* <DEDUP_REMOVED lines=37> */
.L_x_18001:
        /* <DEDUP_REMOVED lines=18> */
.L_x_18002:
[----:B------:R-:W-:Y:S05]  /*28f40*/  BSYNC.RECONVERGENT B0 ;  /* 0x0000000000007941 */ /* 0x000fea0003800200 */
.L_x_18000:
        /* <DEDUP_REMOVED lines=37> */
.L_x_18004:
        /* <DEDUP_REMOVED lines=18> */
.L_x_18005:
[----:B------:R-:W-:Y:S05]  /*292c0*/  BSYNC.RECONVERGENT B0 ;  /* 0x0000000000007941 */ /* 0x000fea0003800200 */
.L_x_18003:
        /* <DEDUP_REMOVED lines=37> */
.L_x_18007:
        /* <DEDUP_REMOVED lines=18> */
.L_x_18008:
[----:B------:R-:W-:Y:S05]  /*29640*/  BSYNC.RECONVERGENT B0 ;  /* 0x0000000000007941 */ /* 0x000fea0003800200 */
.L_x_18006:
        /* <DEDUP_REMOVED lines=37> */
.L_x_18010:
        /* <DEDUP_REMOVED lines=18> */
.L_x_18011:
[----:B------:R-:W-:Y:S05]  /*299c0*/  BSYNC.RECONVERGENT B0 ;  /* 0x0000000000007941 */ /* 0x000fea0003800200 */
.L_x_18009:
        /* <DEDUP_REMOVED lines=37> */
.L_x_18013:
        /* <DEDUP_REMOVED lines=18> */
.L_x_18014:
[----:B------:R-:W-:Y:S05]  /*29d40*/  BSYNC.RECONVERGENT B0 ;  /* 0x0000000000007941 */ /* 0x000fea0003800200 */
.L_x_18012:
        /* <DEDUP_REMOVED lines=37> */
.L_x_18016:
        /* <DEDUP_REMOVED lines=18> */
.L_x_18017:
[----:B------:R-:W-:Y:S05]  /*2a0c0*/  BSYNC.RECONVERGENT B0 ;  /* 0x0000000000007941 */ /* 0x000fea0003800200 */
.L_x_18015:
        /* <DEDUP_REMOVED lines=37> */
.L_x_18019:
        /* <DEDUP_REMOVED lines=18> */
.L_x_18020:
[----:B------:R-:W-:Y:S05]  /*2a440*/  BSYNC.RECONVERGENT B0 ;  /* 0x0000000000007941 */ /* 0x000fea0003800200 */
.L_x_18018:
        /* <DEDUP_REMOVED lines=36> */
.L_x_18022:
        /* <DEDUP_REMOVED lines=16> */
.L_x_18023:
[----:B------:R-:W-:Y:S05]  /*2a790*/  BSYNC.RECONVERGENT B0 ;  /* 0x0000000000007941 */ /* 0x000fea0003800200 */
.L_x_18021:
        /* <DEDUP_REMOVED lines=32> */
.L_x_18025:
[----:B------:R-:W-:Y:S02]  /*2a9a0*/  MOV R8, R6 ;  /* 0x0000000600087202 */ /* 0x000fe40000000f00 */
[----:B------:R-:W-:Y:S02]  /*2a9b0*/  MOV R10, R7 ;  /* 0x00000007000a7202 */ /* 0x000fe40000000f00 */
[----:B------:R-:W-:-:S07]  /*2a9c0*/  MOV R9, 0x2a9e0 ;  /* 0x0002a9e000097802 */ /* 0x000fce0000000f00 */
[----:B------:R-:W-:Y:S05]  /*2a9d0*/  CALL.REL.NOINC `($__internal_13_$__cuda_sm20_rem_u64) ;  /* 0x0000013400847944 */ /* 0x000fea0003c00000 */
[----:B------:R-:W-:Y:S01]  /*2a9e0*/  IMAD.MOV.U32 R4, RZ, RZ, R0 ;  /* 0x000000ffff047224 */ /* 0x000fe200078e0000 */
[----:B------:R-:W-:-:S07]  /*2a9f0*/  MOV R5, R3 ;  /* 0x0000000300057202 */ /* 0x000fce0000000f00 */
.L_x_18026:
[----:B------:R-:W-:Y:S05]  /*2aa00*/  BSYNC.RECONVERGENT B0 ;  /* 0x0000000000007941 */ /* 0x000fea0003800200 */
.L_x_18024:
[----:B------:R-:W0:Y:S02]  /*2aa10*/  LDCU.64 UR4, c[0x0][0x730] ;  /* 0x0000e600ff0477ac */ /* 0x000e240008000a00 */
[----:B0-----:R-:W-:Y:S02]  /*2aa20*/  IMAD R3, R5, UR4, RZ ;  /* 0x0000000405037c24 */ /* 0x001fe4000f8e02ff */
[----:B------:R-:W-:-:S04]  /*2aa30*/  IMAD.WIDE.U32 R20, R4, UR4, R20 ;  /* 0x0000000404147c25 */ /* 0x000fc8000f8e0014 */
[----:B------:R-:W-:-:S05]  /*2aa40*/  IMAD R3, R4, UR5, R3 ;  /* 0x0000000504037c24 */ /* 0x000fca000f8e0203 */
[----:B------:R-:W-:-:S07]  /*2aa50*/  IADD3 R21, PT, PT, R21, R3, RZ ;  /* 0x0000000315157210 */ /* 0x000fce0007ffe0ff */
.L_x_17954:
        /* <DEDUP_REMOVED lines=9> */
.L_x_17947:
[----:B------:R-:W-:Y:S05]  /*2aaf0*/  BSYNC.RECONVERGENT B6 ;  /* 0x0000000000067941 */ /* 0x000fea0003800200 */
.L_x_17946:
        /* <DEDUP_REMOVED lines=303> */
.L_x_18029:
        /* <DEDUP_REMOVED lines=29> */
.L_x_18031:
[----:B------:R-:W-:Y:S05]  /*2bfc0*/  BSYNC.RECONVERGENT B7 ;  /* 0x0000000000077941 */ /* 0x000fea0003800200 */
.L_x_18030:
        /* <DEDUP_REMOVED lines=36> */
.L_x_18033:
        /* <DEDUP_REMOVED lines=17> */
.L_x_18034:
[----:B------:R-:W-:Y:S05]  /*2c320*/  BSYNC.RECONVERGENT B0 ;  /* 0x0000000000007941 */ /* 0x000fea0003800200 */
.L_x_18032:
        /* <DEDUP_REMOVED lines=37> */
.L_x_18037:
        /* <DEDUP_REMOVED lines=18> */
.L_x_18038:
[----:B------:R-:W-:Y:S05]  /*2c6a0*/  BSYNC.RECONVERGENT B0 ;  /* 0x0000000000007941 */ /* 0x000fea0003800200 */
.L_x_18036:
        /* <DEDUP_REMOVED lines=37> */
.L_x_18040:
        /* <DEDUP_REMOVED lines=18> */
.L_x_18041:
[----:B------:R-:W-:Y:S05]  /*2ca20*/  BSYNC.RECONVERGENT B0 ;  /* 0x0000000000007941 */ /* 0x000fea0003800200 */
.L_x_18039:
        /* <DEDUP_REMOVED lines=37> */
.L_x_18043:
        /* <DEDUP_REMOVED lines=18> */
.L_x_18044:
[----:B------:R-:W-:Y:S05]  /*2cda0*/  BSYNC.RECONVERGENT B0 ;  /* 0x0000000000007941 */ /* 0x000fea0003800200 */
.L_x_18042:
        /* <DEDUP_REMOVED lines=37> */
.L_x_18046:
        /* <DEDUP_REMOVED lines=18> */
.L_x_18047:
[----:B------:R-:W-:Y:S05]  /*2d120*/  BSYNC.RECONVERGENT B0 ;  /* 0x0000000000007941 */ /* 0x000fea0003800200 */
.L_x_18045:
        /* <DEDUP_REMOVED lines=37> */
.L_x_18049:
        /* <DEDUP_REMOVED lines=18> */
.L_x_18050:
[----:B------:R-:W-:Y:S05]  /*2d4a0*/  BSYNC.RECONVERGENT B0 ;  /* 0x0000000000007941 */ /* 0x000fea0003800200 */
.L_x_18048:
        /* <DEDUP_REMOVED lines=37> */
.L_x_18052:
        /* <DEDUP_REMOVED lines=18> */
.L_x_18053:
[----:B------:R-:W-:Y:S05]  /*2d820*/  BSYNC.RECONVERGENT B0 ;  /* 0x0000000000007941 */ /* 0x000fea0003800200 */
.L_x_18051:
        /* <DEDUP_REMOVED lines=37> */
.L_x_18055:
        /* <DEDUP_REMOVED lines=18> */
.L_x_18056:
[----:B------:R-:W-:Y:S05]  /*2dba0*/  BSYNC.RECONVERGENT B0 ;  /* 0x0000000000007941 */ /* 0x000fea0003800200 */
.L_x_18054:
        /* <DEDUP_REMOVED lines=37> */
.L_x_18058:
        /* <DEDUP_REMOVED lines=18> */
.L_x_18059:
[----:B------:R-:W-:Y:S05]  /*2df20*/  BSYNC.RECONVERGENT B0 ;  /* 0x0000000000007941 */ /* 0x000fea0003800200 */
.L_x_18057:
        /* <DEDUP_REMOVED lines=37> */
.L_x_18061:
        /* <DEDUP_REMOVED lines=18> */
.L_x_18062:
[----:B------:R-:W-:Y:S05]  /*2e2a0*/  BSYNC.RECONVERGENT B0 ;  /* 0x0000000000007941 */ /* 0x000fea0003800200 */
.L_x_18060:
        /* <DEDUP_REMOVED lines=37> */
.L_x_18064:
        /* <DEDUP_REMOVED lines=18> */
.L_x_18065:
[----:B------:R-:W-:Y:S05]  /*2e620*/  BSYNC.RECONVERGENT B0 ;  /* 0x0000000000007941 */ /* 0x000fea0003800200 */
.L_x_18063:
        /* <DEDUP_REMOVED lines=37> */
.L_x_18067:
        /* <DEDUP_REMOVED lines=18> */
.L_x_18068:
[----:B------:R-:W-:Y:S05]  /*2e9a0*/  BSYNC.RECONVERGENT B0 ;  /* 0x0000000000007941 */ /* 0x000fea0003800200 */
.L_x_18066:
        /* <DEDUP_REMOVED lines=37> */
.L_x_18070:
        /* <DEDUP_REMOVED lines=18> */
.L_x_18071:
[----:B------:R-:W-:Y:S05]  /*2ed20*/  BSYNC.RECONVERGENT B0 ;  /* 0x0000000000007941 */ /* 0x000fea0003800200 */
.L_x_18069:
        /* <DEDUP_REMOVED lines=37> */
.L_x_18073:
        /* <DEDUP_REMOVED lines=18> */
.L_x_18074:
[----:B------:R-:W-:Y:S05]  /*2f0a0*/  BSYNC.RECONVERGENT B0 ;  /* 0x0000000000007941 */ /* 0x000fea0003800200 */
.L_x_18072:
        /* <DEDUP_REMOVED lines=37> */
.L_x_18076:
        /* <DEDUP_REMOVED lines=18> */
.L_x_18077:
[----:B------:R-:W-:Y:S05]  /*2f420*/  BSYNC.RECONVERGENT B0 ;  /* 0x0000000000007941 */ /* 0x000fea0003800200 */
.L_x_18075:
        /* <DEDUP_REMOVED lines=37> */
.L_x_18079:
        /* <DEDUP_REMOVED lines=18> */
.L_x_18080:
[----:B------:R-:W-:Y:S05]  /*2f7a0*/  BSYNC.RECONVERGENT B0 ;  /* 0x0000000000007941 */ /* 0x000fea0003800200 */
.L_x_18078:
        /* <DEDUP_REMOVED lines=37> */
.L_x_18082:
        /* <DEDUP_REMOVED lines=18> */
.L_x_18083:
[----:B------:R-:W-:Y:S05]  /*2fb20*/  BSYNC.RECONVERGENT B0 ;  /* 0x0000000000007941 */ /* 0x000fea0003800200 */
.L_x_18081:
        /* <DEDUP_REMOVED lines=37> */
.L_x_18085:
        /* <DEDUP_REMOVED lines=18> */
.L_x_18086:
[----:B------:R-:W-:Y:S05]  /*2fea0*/  BSYNC.RECONVERGENT B0 ;  /* 0x0000000000007941 */ /* 0x000fea0003800200 */
.L_x_18084:
        /* <DEDUP_REMOVED lines=37> */
.L_x_18088:
        /* <DEDUP_REMOVED lines=18> */
.L_x_18089:
[----:B------:R-:W-:Y:S05]  /*30220*/  BSYNC.RECONVERGENT B0 ;  /* 0x0000000000007941 */ /* 0x000fea0003800200 */
.L_x_18087:
        /* <DEDUP_REMOVED lines=37> */
.L_x_18091:
        /* <DEDUP_REMOVED lines=18> */
.L_x_18092:
[----:B------:R-:W-:Y:S05]  /*305a0*/  BSYNC.RECONVERGENT B0 ;  /* 0x0000000000007941 */ /* 0x000fea0003800200 */
.L_x_18090:
        /* <DEDUP_REMOVED lines=37> */
.L_x_18094:
        /* <DEDUP_REMOVED lines=18> */
.L_x_18095:
[----:B------:R-:W-:Y:S05]  /*30920*/  BSYNC.RECONVERGENT B0 ;  /* 0x0000000000007941 */ /* 0x000fea0003800200 */
.L_x_18093:
        /* <DEDUP_REMOVED lines=37> */
.L_x_18097:
        /* <DEDUP_REMOVED lines=18> */
.L_x_18098:
[----:B------:R-:W-:Y:S05]  /*30ca0*/  BSYNC.RECONVERGENT B0 ;  /* 0x0000000000007941 */ /* 0x000fea0003800200 */
.L_x_18096:
        /* <DEDUP_REMOVED lines=37> */
.L_x_18100:
        /* <DEDUP_REMOVED lines=18> */
.L_x_18101:
[----:B------:R-:W-:Y:S05]  /*31020*/  BSYNC.RECONVERGENT B0 ;  /* 0x0000000000007941 */ /* 0x000fea0003800200 */
.L_x_18099:
        /* <DEDUP_REMOVED lines=36> */
.L_x_18103:
        /* <DEDUP_REMOVED lines=16> */
.L_x_18104:
[----:B------:R-:W-:Y:S05]  /*31370*/  BSYNC.RECONVERGENT B0 ;  /* 0x0000000000007941 */ /* 0x000fea0003800200 */
.L_x_18102:
        /* <DEDUP_REMOVED lines=32> */
.L_x_18106:
[----:B------:R-:W-:Y:S01]  /*31580*/  IMAD.MOV.U32 R8, RZ, RZ, R6 ;  /* 0x000000ffff087224 */ /* 0x000fe200078e0006 */
[----:B------:R-:W-:Y:S02]  /*31590*/  MOV R10, R7 ;  /* 0x00000007000a7202 */ /* 0x000fe40000000f00 */
[----:B------:R-:W-:-:S07]  /*315a0*/  MOV R9, 0x315c0 ;  /* 0x000315c000097802 */ /* 0x000fce0000000f00 */
[----:B------:R-:W-:Y:S05]  /*315b0*/  CALL.REL.NOINC `($__internal_13_$__cuda_sm20_rem_u64) ;  /* 0x000000c8008c7944 */ /* 0x000fea0003c00000 */
[----:B------:R-:W-:Y:S01]  /*315c0*/  MOV R4, R0 ;  /* 0x0000000000047202 */ /* 0x000fe20000000f00 */
[----:B------:R-:W-:-:S07]  /*315d0*/  IMAD.MOV.U32 R5, RZ, RZ, R3 ;  /* 0x000000ffff057224 */ /* 0x000fce00078e0003 */
.L_x_18107:
[----:B------:R-:W-:Y:S05]  /*315e0*/  BSYNC.RECONVERGENT B0 ;  /* 0x0000000000007941 */ /* 0x000fea0003800200 */
.L_x_18105:
[----:B------:R-:W0:Y:S02]  /*315f0*/  LDCU.64 UR4, c[0x0][0x730] ;  /* 0x0000e600ff0477ac */ /* 0x000e240008000a00 */
[----:B0-----:R-:W-:Y:S02]  /*31600*/  IMAD R3, R5, UR4, RZ ;  /* 0x0000000405037c24 */ /* 0x001fe4000f8e02ff */
[----:B------:R-:W-:-:S04]  /*31610*/  IMAD.WIDE.U32 R20, R4, UR4, R20 ;  /* 0x0000000404147c25 */ /* 0x000fc8000f8e0014 */
[----:B------:R-:W-:-:S05]  /*31620*/  IMAD R3, R4, UR5, R3 ;  /* 0x0000000504037c24 */ /* 0x000fca000f8e0203 */
[----:B------:R-:W-:-:S07]  /*31630*/  IADD3 R21, PT, PT, R21, R3, RZ ;  /* 0x0000000315157210 */ /* 0x000fce0007ffe0ff */
.L_x_18035:
        /* <DEDUP_REMOVED lines=9> */
.L_x_18028:
[----:B------:R-:W-:Y:S05]  /*316d0*/  BSYNC.RECONVERGENT B6 ;  /* 0x0000000000067941 */ /* 0x000fea0003800200 */
.L_x_18027:
        /* <DEDUP_REMOVED lines=302> */
.L_x_18108:
        /* <DEDUP_REMOVED lines=31> */
.L_x_18110:
[----:B------:R-:W-:Y:S05]  /*32bb0*/  BSYNC.RECONVERGENT B6 ;  /* 0x0000000000067941 */ /* 0x000fea0003800200 */
.L_x_18109:
        /* <DEDUP_REMOVED lines=37> */
.L_x_18112:
        /* <DEDUP_REMOVED lines=17> */
.L_x_18113:
[----:B------:R-:W-:Y:S05]  /*32f20*/  BSYNC.RECONVERGENT B0 ;  /* 0x0000000000007941 */ /* 0x000fea0003800200 */
.L_x_18111:
        /* <DEDUP_REMOVED lines=37> */
.L_x_18116:
        /* <DEDUP_REMOVED lines=18> */
.L_x_18117:
[----:B------:R-:W-:Y:S05]  /*332a0*/  BSYNC.RECONVERGENT B0 ;  /* 0x0000000000007941 */ /* 0x000fea0003800200 */
.L_x_18115:
        /* <DEDUP_REMOVED lines=38> */
.L_x_18119:
        /* <DEDUP_REMOVED lines=18> */
.L_x_18120:
[----:B------:R-:W-:Y:S05]  /*33630*/  BSYNC.RECONVERGENT B0 ;  /* 0x0000000000007941 */ /* 0x000fea0003800200 */
.L_x_18118:
        /* <DEDUP_REMOVED lines=38> */
.L_x_18122:
        /* <DEDUP_REMOVED lines=18> */
.L_x_18123:
[----:B------:R-:W-:Y:S05]  /*339c0*/  BSYNC.RECONVERGENT B0 ;  /* 0x0000000000007941 */ /* 0x000fea0003800200 */
.L_x_18121:
        /* <DEDUP_REMOVED lines=38> */
.L_x_18125:
        /* <DEDUP_REMOVED lines=18> */
.L_x_18126:
[----:B------:R-:W-:Y:S05]  /*33d50*/  BSYNC.RECONVERGENT B0 ;  /* 0x0000000000007941 */ /* 0x000fea0003800200 */
.L_x_18124:
        /* <DEDUP_REMOVED lines=38> */
.L_x_18128:
        /* <DEDUP_REMOVED lines=18> */
.L_x_18129:
[----:B------:R-:W-:Y:S05]  /*340e0*/  BSYNC.RECONVERGENT B0 ;  /* 0x0000000000007941 */ /* 0x000fea0003800200 */
.L_x_18127:
        /* <DEDUP_REMOVED lines=38> */
.L_x_18131:
        /* <DEDUP_REMOVED lines=18> */
.L_x_18132:
[----:B------:R-:W-:Y:S05]  /*34470*/  BSYNC.RECONVERGENT B0 ;  /* 0x0000000000007941 */ /* 0x000fea0003800200 */
.L_x_18130:
        /* <DEDUP_REMOVED lines=38> */
.L_x_18134:
        /* <DEDUP_REMOVED lines=18> */
.L_x_18135:
[----:B------:R-:W-:Y:S05]  /*34800*/  BSYNC.RECONVERGENT B0 ;  /* 0x0000000000007941 */ /* 0x000fea0003800200 */
.L_x_18133:
        /* <DEDUP_REMOVED lines=38> */
.L_x_18137:
        /* <DEDUP_REMOVED lines=18> */
.L_x_18138:
[----:B------:R-:W-:Y:S05]  /*34b90*/  BSYNC.RECONVERGENT B0 ;  /* 0x0000000000007941 */ /* 0x000fea0003800200 */
.L_x_18136:
        /* <DEDUP_REMOVED lines=38> */
.L_x_18140:
        /* <DEDUP_REMOVED lines=18> */
.L_x_18141:
[----:B------:R-:W-:Y:S05]  /*34f20*/  BSYNC.RECONVERGENT B0 ;  /* 0x0000000000007941 */ /* 0x000fea0003800200 */
.L_x_18139:
        /* <DEDUP_REMOVED lines=38> */
.L_x_18143:
        /* <DEDUP_REMOVED lines=18> */
.L_x_18144:
[----:B------:R-:W-:Y:S05]  /*352b0*/  BSYNC.RECONVERGENT B0 ;  /* 0x0000000000007941 */ /* 0x000fea0003800200 */
.L_x_18142:
        /* <DEDUP_REMOVED lines=38> */
.L_x_18146:
        /* <DEDUP_REMOVED lines=18> */
.L_x_18147:
[----:B------:R-:W-:Y:S05]  /*35640*/  BSYNC.RECONVERGENT B0 ;  /* 0x0000000000007941 */ /* 0x000fea0003800200 */
.L_x_18145:
        /* <DEDUP_REMOVED lines=38> */
.L_x_18149:
        /* <DEDUP_REMOVED lines=18> */
.L_x_18150:
[----:B------:R-:W-:Y:S05]  /*359d0*/  BSYNC.RECONVERGENT B0 ;  /* 0x0000000000007941 */ /* 0x000fea0003800200 */
.L_x_18148:
        /* <DEDUP_REMOVED lines=38> */
.L_x_18152:
        /* <DEDUP_REMOVED lines=18> */
.L_x_18153:
[----:B------:R-:W-:Y:S05]  /*35d60*/  BSYNC.RECONVERGENT B0 ;  /* 0x0000000000007941 */ /* 0x000fea0003800200 */
.L_x_18151:
        /* <DEDUP_REMOVED lines=38> */
.L_x_18155:
        /* <DEDUP_REMOVED lines=18> */
.L_x_18156:
[----:B------:R-:W-:Y:S05]  /*360f0*/  BSYNC.RECONVERGENT B0 ;  /* 0x0000000000007941 */ /* 0x000fea0003800200 */
.L_x_18154:
        /* <DEDUP_REMOVED lines=38> */
.L_x_18158:
        /* <DEDUP_REMOVED lines=18> */
.L_x_18159:
[----:B------:R-:W-:Y:S05]  /*36480*/  BSYNC.RECONVERGENT B0 ;  /* 0x0000000000007941 */ /* 0x000fea0003800200 */
.L_x_18157:
        /* <DEDUP_REMOVED lines=38> */
.L_x_18161:
        /* <DEDUP_REMOVED lines=18> */
.L_x_18162:
[----:B------:R-:W-:Y:S05]  /*36810*/  BSYNC.RECONVERGENT B0 ;  /* 0x0000000000007941 */ /* 0x000fea0003800200 */
.L_x_18160:
        /* <DEDUP_REMOVED lines=38> */
.L_x_18164:
        /* <DEDUP_REMOVED lines=18> */
.L_x_18165:
[----:B------:R-:W-:Y:S05]  /*36ba0*/  BSYNC.RECONVERGENT B0 ;  /* 0x0000000000007941 */ /* 0x000fea0003800200 */
.L_x_18163:
        /* <DEDUP_REMOVED lines=38> */
.L_x_18167:
        /* <DEDUP_REMOVED lines=18> */
.L_x_18168:
[----:B------:R-:W-:Y:S05]  /*36f30*/  BSYNC.RECONVERGENT B0 ;  /* 0x0000000000007941 */ /* 0x000fea0003800200 */
.L_x_18166:
        /* <DEDUP_REMOVED lines=38> */
.L_x_18170:
        /* <DEDUP_REMOVED lines=18> */
.L_x_18171:
[----:B------:R-:W-:Y:S05]  /*372c0*/  BSYNC.RECONVERGENT B0 ;  /* 0x0000000000007941 */ /* 0x000fea0003800200 */
.L_x_18169:
        /* <DEDUP_REMOVED lines=38> */
.L_x_18173:
        /* <DEDUP_REMOVED lines=18> */
.L_x_18174:
[----:B------:R-:W-:Y:S05]  /*37650*/  BSYNC.RECONVERGENT B0 ;  /* 0x0000000000007941 */ /* 0x000fea0003800200 */
.L_x_18172:
        /* <DEDUP_REMOVED lines=38> */
.L_x_18176:
        /* <DEDUP_REMOVED lines=18> */
.L_x_18177:
[----:B------:R-:W-:Y:S05]  /*379e0*/  BSYNC.RECONVERGENT B0 ;  /* 0x0000000000007941 */ /* 0x000fea0003800200 */
.L_x_18175:
        /* <DEDUP_REMOVED lines=38> */
.L_x_18179:
        /* <DEDUP_REMOVED lines=18> */
.L_x_18180:
[----:B------:R-:W-:Y:S05]  /*37d70*/  BSYNC.RECONVERGENT B0 ;  /* 0x0000000000007941 */ /* 0x000fea0003800200 */
.L_x_18178:
        /* <DEDUP_REMOVED lines=37> */
.L_x_18182:
        /* <DEDUP_REMOVED lines=16> */
.L_x_18183:
[----:B------:R-:W-:Y:S05]  /*380d0*/  BSYNC.RECONVERGENT B0 ;  /* 0x0000000000007941 */ /* 0x000fea0003800200 */
.L_x_18181:
        /* <DEDUP_REMOVED lines=33> */
.L_x_18185:
[----:B------:R-:W-:Y:S01]  /*382f0*/  IMAD.MOV.U32 R8, RZ, RZ, R6 ;  /* 0x000000ffff087224 */ /* 0x000fe200078e0006 */
[----:B------:R-:W-:Y:S02]  /*38300*/  MOV R10, R7 ;  /* 0x00000007000a7202 */ /* 0x000fe40000000f00 */
[----:B------:R-:W-:-:S07]  /*38310*/  MOV R9, 0x38330 ;  /* 0x0003833000097802 */ /* 0x000fce0000000f00 */
[----:B------:R-:W-:Y:S05]  /*38320*/  CALL.REL.NOINC `($__internal_13_$__cuda_sm20_rem_u64) ;  /* 0x0000005c00307944 */ /* 0x000fea0003c00000 */
[----:B------:R-:W-:Y:S01]  /*38330*/  MOV R4, R0 ;  /* 0x0000000000047202 */ /* 0x000fe20000000f00 */
[----:B------:R-:W-:-:S07]  /*38340*/  IMAD.MOV.U32 R5, RZ, RZ, R3 ;  /* 0x000000ffff057224 */ /* 0x000fce00078e0003 */
.L_x_18186:
[----:B------:R-:W-:Y:S05]  /*38350*/  BSYNC.RECONVERGENT B0 ;  /* 0x0000000000007941 */ /* 0x000fea0003800200 */
.L_x_18184:
[----:B------:R-:W0:Y:S01]  /*38360*/  LDCU.64 UR4, c[0x0][0x730] ;  /* 0x0000e600ff0477ac */ /* 0x000e220008000a00 */
[----:B------:R-:W-:Y:S01]  /*38370*/  MOV R3, R21 ;  /* 0x0000001500037202 */ /* 0x000fe20000000f00 */
[----:B0-----:R-:W-:Y:S02]  /*38380*/  IMAD R5, R5, UR4, RZ ;  /* 0x0000000405057c24 */ /* 0x001fe4000f8e02ff */
[----:B------:R-:W-:-:S04]  /*38390*/  IMAD.WIDE.U32 R2, R4, UR4, R2 ;  /* 0x0000000404027c25 */ /* 0x000fc8000f8e0002 */
[----:B------:R-:W-:-:S05]  /*383a0*/  IMAD R5, R4, UR5, R5 ;  /* 0x0000000504057c24 */ /* 0x000fca000f8e0205 */
[----:B------:R-:W-:-:S07]  /*383b0*/  IADD3 R21, PT, PT, R3, R5, RZ ;  /* 0x0000000503157210 */ /* 0x000fce0007ffe0ff */
.L_x_18114:
[----:B------:R-:W0:Y:S02]  /*383c0*/  LDCU.64 UR4, c[0x0][0x738] ;  /* 0x0000e700ff0477ac */ /* 0x000e240008000a00 */
[----:B0-----:R-:W-:-:S04]  /*383d0*/  LEA R4, P0, R2, UR4, 0x3 ;  /* 0x0000000402047c11 */ /* 0x001fc8000f8018ff */
[----:B------:R-:W-:-:S05]  /*383e0*/  LEA.HI.X R5, R2, UR5, R21, 0x3, P0 ;  /* 0x0000000502057c11 */ /* 0x000fca00080f1c15 */
[----:B------:R-:W2:Y:S04]  /*383f0*/  LDG.E.64 R2, desc[UR36][R4.64] ;  /* 0x0000002404027981 */ /* 0x000ea8000c1e1b00 */
[----:B--2---:R-:W-:Y:S01]  /*38400*/  STG.E.64 desc[UR36][R16.64], R2 ;  /* 0x0000000210007986 */ /* 0x004fe2000c101b24 */
[----:B------:R-:W-:Y:S05]  /*38410*/  EXIT ;  /* 0x000000000000794d */ /* 0x000fea0003800000 */
.L_x_17845:
        /* <DEDUP_REMOVED lines=306> */
.L_x_18189:
        /* <DEDUP_REMOVED lines=29> */
.L_x_18191:
[----:B------:R-:W-:Y:S05]  /*39910*/  BSYNC.RECONVERGENT B7 ;  /* 0x0000000000077941 */ /* 0x000fea0003800200 */
.L_x_18190:
        /* <DEDUP_REMOVED lines=16> */
.L_x_18188:
[----:B------:R-:W-:Y:S05]  /*39a20*/  BSYNC.RECONVERGENT B6 ;  /* 0x0000000000067941 */ /* 0x000fea0003800200 */
.L_x_18187:
        /* <DEDUP_REMOVED lines=303> */
.L_x_18194:
        /* <DEDUP_REMOVED lines=29> */
.L_x_18196:
[----:B------:R-:W-:Y:S05]  /*3aef0*/  BSYNC.RECONVERGENT B7 ;  /* 0x0000000000077941 */ /* 0x000fea0003800200 */
.L_x_18195:
        /* <DEDUP_REMOVED lines=16> */
.L_x_18193:
[----:B------:R-:W-:Y:S05]  /*3b000*/  BSYNC.RECONVERGENT B6 ;  /* 0x0000000000067941 */ /* 0x000fea0003800200 */
.L_x_18192:
        /* <DEDUP_REMOVED lines=303> */
.L_x_18199:
        /* <DEDUP_REMOVED lines=29> */
.L_x_18201:
[----:B------:R-:W-:Y:S05]  /*3c4d0*/  BSYNC.RECONVERGENT B7 ;  /* 0x0000000000077941 */ /* 0x000fea0003800200 */
.L_x_18200:
        /* <DEDUP_REMOVED lines=16> */
.L_x_18198:
[----:B------:R-:W-:Y:S05]  /*3c5e0*/  BSYNC.RECONVERGENT B6 ;  /* 0x0000000000067941 */ /* 0x000fea0003800200 */
.L_x_18197:
        /* <DEDUP_REMOVED lines=302> */
.L_x_18202:
        /* <DEDUP_REMOVED lines=31> */
.L_x_18204:
[----:B------:R-:W-:Y:S05]  /*3dac0*/  BSYNC.RECONVERGENT B6 ;  /* 0x0000000000067941 */ /* 0x000fea0003800200 */
.L_x_18203:
        /* <DEDUP_REMOVED lines=13> */
        .weak           $__internal_12_$__cuda_sm20_div_u64
        .type           $__internal_12_$__cuda_sm20_div_u64,@function
        .size           $__internal_12_$__cuda_sm20_div_u64,($__internal_13_$__cuda_sm20_rem_u64 - $__internal_12_$__cuda_sm20_div_u64)
$__internal_12_$__cuda_sm20_div_u64:
        /* <DEDUP_REMOVED lines=68> */
[----:B------:R-:W-:Y:S05]  /*3dfe0*/  RET.REL.NODEC R4 `(_ZN2at6native24index_elementwise_kernelILi128ELi4EZNS0_20cuda_take_put_kernelIdlZZZZZNS0_11take_kernelERNS_14TensorIteratorERKNS_10TensorBaseEENKUlvE_clEvENKUlvE4_clEvENKUlvE_clEvENKUlvE0_clEvEUlRdlE_EEvS4_S7_RKT1_EUliE_EEvlSE_) ;  /* 0xfffffc2004047950 */ /* 0x000fea0003c3ffff */
        .weak           $__internal_13_$__cuda_sm20_rem_u64
        .type           $__internal_13_$__cuda_sm20_rem_u64,@function
        .size           $__internal_13_$__cuda_sm20_rem_u64,(.L_x_41794 - $__internal_13_$__cuda_sm20_rem_u64)
$__internal_13_$__cuda_sm20_rem_u64:
        /* <DEDUP_REMOVED lines=63> */
[----:B------:R-:W-:Y:S06]  /*3e3e0*/  RET.REL.NODEC R4 `(_ZN2at6native24index_elementwise_kernelILi128ELi4EZNS0_20cuda_take_put_kernelIdlZZZZZNS0_11take_kernelERNS_14TensorIteratorERKNS_10TensorBaseEENKUlvE_clEvENKUlvE4_clEvENKUlvE_clEvENKUlvE0_clEvEUlRdlE_EEvS4_S7_RKT1_EUliE_EEvlSE_) ;  /* 0xfffffc1c04047950 */ /* 0x000fec0003c3ffff */
.L_x_18205:
        /* <DEDUP_REMOVED lines=9> */
.L_x_41794:


//--------------------- .text._ZN2at6native24index_elementwise_kernelILi128ELi4EZNS0_20cuda_take_put_kernelIdiZZZZZNS0_11take_kernelERNS_14TensorIteratorERKNS_10TensorBaseEENKUlvE_clEvENKUlvE4_clEvENKUlvE_clEvENKUlvE_clEvEUlRdiE_EEvS4_S7_RKT1_EUliE_EEvlSE_ --------------------------
	.section	.text._ZN2at6native24index_elementwise_kernelILi128ELi4EZNS0_20cuda_take_put_kernelIdiZZZZZNS0_11take_kernelERNS_14TensorIteratorERKNS_10TensorBaseEENKUlvE_clEvENKUlvE4_clEvENKUlvE_clEvENKUlvE_clEvEUlRdiE_EEvS4_S7_RKT1_EUliE_EEvlSE_,"ax",@progbits
	.align	128
        .global         _ZN2at6native24index_elementwise_kernelILi128ELi4EZNS0_20cuda_take_put_kernelIdiZZZZZNS0_11take_kernelERNS_14TensorIteratorERKNS_10TensorBaseEENKUlvE_clEvENKUlvE4_clEvENKUlvE_clEvENKUlvE_clEvEUlRdiE_EEvS4_S7_RKT1_EUliE_EEvlSE_
        .type           _ZN2at6native24index_elementwise_kernelILi128ELi4EZNS0_20cuda_take_put_kernelIdiZZZZZNS0_11take_kernelERNS_14TensorIteratorERKNS_10TensorBaseEENKUlvE_clEvENKUlvE4_clEvENKUlvE_clEvENKUlvE_clEvEUlRdiE_EEvS4_S7_RKT1_EUliE_EEvlSE_,@function
        .size           _ZN2at6native24index_elementwise_kernelILi128ELi4EZNS0_20cuda_take_put_kernelIdiZZZZZNS0_11take_kernelERNS_14TensorIteratorERKNS_10TensorBaseEENKUlvE_clEvENKUlvE4_clEvENKUlvE_clEvENKUlvE_clEvEUlRdiE_EEvS4_S7_RKT1_EUliE_EEvlSE_,(.L_x_41955 - _ZN2at6native24index_elementwise_kernelILi128ELi4EZNS0_20cuda_take_put_kernelIdiZZZZZNS0_11take_kernelERNS_14TensorIteratorERKNS_10TensorBaseEENKUlvE_clEvENKUlvE4_clEvENKUlvE_clEvENKUlvE_clEvEUlRdiE_EEvS4_S7_RKT1_EUliE_EEvlSE_)
        .other          _ZN2at6native24index_elementwise_kernelILi128ELi4EZNS0_20cuda_take_put_kernelIdiZZZZZNS0_11take_kernelERNS_14TensorIteratorERKNS_10TensorBaseEENKUlvE_clEvENKUlvE4_clEvENKUlvE_clEvENKUlvE_clEvEUlRdiE_EEvS4_S7_RKT1_EUliE_EEvlSE_,@"STO_CUDA_ENTRY STV_DEFAULT"
_ZN2at6native24index_elementwise_kernelILi128ELi4EZNS0_20cuda_take_put_kernelIdiZZZZZNS0_11take_kernelERNS_14TensorIteratorERKNS_10TensorBaseEENKUlvE_clEvENKUlvE4_clEvENKUlvE_clEvENKUlvE_clEvEUlRdiE_EEvS4_S7_RKT1_EUliE_EEvlSE_:
.text._ZN2at6native24index_elementwise_kernelILi128ELi4EZNS0_20cuda_take_put_kernelIdiZZZZZNS0_11take_kernelERNS_14TensorIteratorERKNS_10TensorBaseEENKUlvE_clEvENKUlvE4_clEvENKUlvE_clEvENKUlvE_clEvEUlRdiE_EEvS4_S7_RKT1_EUliE_EEvlSE_:
        /* <DEDUP_REMOVED lines=46> */
.L_x_18211:
[----:B------:R-:W0:Y:S02]  /*02e0*/  LDC.64 R2, c[0x0][0x730] ;  /* 0x0001cc00ff027b82 */ /* 0x000e240000000a00 */
[----:B0-----:R-:W2:Y:S06]  /*02f0*/  LDG.E.64 R2, desc[UR36][R2.64] ;  /* 0x0000002402027981 */ /* 0x001eac000c1e1b00 */
[----:B------:R-:W2:Y:S01]  /*0300*/  LDC.64 R4, c[0x0][0x580] ;  /* 0x00016000ff047b82 */ /* 0x000ea20000000a00 */
[----:B------:R-:W-:Y:S01]  /*0310*/  IADD3 R23, PT, PT, R23, 0x80, RZ ;  /* 0x0000008017177810 */ /* 0x000fe20007ffe0ff */
[----:B--2---:R0:W-:Y:S06]  /*0320*/  STG.E.64 desc[UR36][R4.64], R2 ;  /* 0x0000000204007986 */ /* 0x0041ec000c101b24 */
.L_x_18210:
[----:B------:R-:W-:Y:S05]  /*0330*/  BSYNC.RECONVERGENT B6 ;  /* 0x0000000000067941 */ /* 0x000fea0003800200 */
.L_x_18209:
        /* <DEDUP_REMOVED lines=31> */
.L_x_18214:
[----:B------:R-:W0:Y:S02]  /*0530*/  LDC.64 R2, c[0x0][0x730] ;  /* 0x0001cc00ff027b82 */ /* 0x000e240000000a00 */
[----:B0-----:R-:W2:Y:S06]  /*0540*/  LDG.E.64 R2, desc[UR36][R2.64] ;  /* 0x0000002402027981 */ /* 0x001eac000c1e1b00 */
[----:B------:R-:W2:Y:S01]  /*0550*/  LDC.64 R4, c[0x0][0x580] ;  /* 0x00016000ff047b82 */ /* 0x000ea20000000a00 */
[----:B------:R-:W-:Y:S01]  /*0560*/  IADD3 R23, PT, PT, R23, 0x80, RZ ;  /* 0x0000008017177810 */ /* 0x000fe20007ffe0ff */
[----:B--2---:R1:W-:Y:S06]  /*0570*/  STG.E.64 desc[UR36][R4.64], R2 ;  /* 0x0000000204007986 */ /* 0x0043ec000c101b24 */
.L_x_18213:
[----:B------:R-:W-:Y:S05]  /*0580*/  BSYNC.RECONVERGENT B6 ;  /* 0x0000000000067941 */ /* 0x000fea0003800200 */
.L_x_18212:
        /* <DEDUP_REMOVED lines=31> */
.L_x_18217:
[----:B------:R-:W0:Y:S02]  /*0780*/  LDC.64 R2, c[0x0][0x730] ;  /* 0x0001cc00ff027b82 */ /* 0x000e240000000a00 */
[----:B0-----:R-:W2:Y:S06]  /*0790*/  LDG.E.64 R2, desc[UR36][R2.64] ;  /* 0x0000002402027981 */ /* 0x001eac000c1e1b00 */
[----:B------:R-:W2:Y:S01]  /*07a0*/  LDC.64 R4, c[0x0][0x580] ;  /* 0x00016000ff047b82 */ /* 0x000ea20000000a00 */
[----:B------:R-:W-:Y:S01]  /*07b0*/  VIADD R23, R23, 0x80 ;  /* 0x0000008017177836 */ /* 0x000fe20000000000 */
[----:B--2---:R2:W-:Y:S06]  /*07c0*/  STG.E.64 desc[UR36][R4.64], R2 ;  /* 0x0000000204007986 */ /* 0x0045ec000c101b24 */
.L_x_18216:
[----:B------:R-:W-:Y:S05]  /*07d0*/  BSYNC.RECONVERGENT B6 ;  /* 0x0000000000067941 */ /* 0x000fea0003800200 */
.L_x_18215:
        /* <DEDUP_REMOVED lines=30> */
.L_x_18218:
[----:B------:R-:W0:Y:S02]  /*09c0*/  LDC.64 R2, c[0x0][0x730] ;  /* 0x0001cc00ff027b82 */ /* 0x000e240000000a00 */
[----:B0-----:R-:W2:Y:S06]  /*09d0*/  LDG.E.64 R2, desc[UR36][R2.64] ;  /* 0x0000002402027981 */ /* 0x001eac000c1e1b00 */
[----:B------:R-:W2:Y:S02]  /*09e0*/  LDC.64 R4, c[0x0][0x580] ;  /* 0x00016000ff047b82 */ /* 0x000ea40000000a00 */
[----:B--2---:R-:W-:Y:S01]  /*09f0*/  STG.E.64 desc[UR36][R4.64], R2 ;  /* 0x0000000204007986 */ /* 0x004fe2000c101b24 */
[----:B------:R-:W-:Y:S05]  /*0a00*/  EXIT ;  /* 0x000000000000794d */ /* 0x000fea0003800000 */
.L_x_18208:
        /* <DEDUP_REMOVED lines=34> */
.L_x_18221:
        /* <DEDUP_REMOVED lines=276> */
.L_x_18222:
[----:B------:R-:W0:Y:S02]  /*1d70*/  LDC.64 R4, c[0x0][0x730] ;  /* 0x0001cc00ff047b82 */ /* 0x000e240000000a00 */
[----:B0-----:R-:W-:-:S06]  /*1d80*/  IMAD.WIDE R4, R0, 0x8, R4 ;  /* 0x0000000800047825 */ /* 0x001fcc00078e0204 */
[----:B------:R-:W2:Y:S01]  /*1d90*/  LDG.E.64 R4, desc[UR36][R4.64] ;  /* 0x0000002404047981 */ /* 0x000ea2000c1e1b00 */
[----:B------:R-:W2:Y:S01]  /*1da0*/  LDC.64 R6, c[0x0][0x580] ;  /* 0x00016000ff067b82 */ /* 0x000ea20000000a00 */
[----:B------:R-:W-:Y:S02]  /*1db0*/  VIADD R23, R23, 0x80 ;  /* 0x0000008017177836 */ /* 0x000fe40000000000 */
[----:B--2---:R0:W-:Y:S05]  /*1dc0*/  STG.E.64 desc[UR36][R6.64], R4 ;  /* 0x0000000406007986 */ /* 0x0041ea000c101b24 */
.L_x_18220:
[----:B------:R-:W-:Y:S05]  /*1dd0*/  BSYNC.RECONVERGENT B6 ;  /* 0x0000000000067941 */ /* 0x000fea0003800200 */
.L_x_18219:
        /* <DEDUP_REMOVED lines=31> */
.L_x_18225:
        /* <DEDUP_REMOVED lines=276> */
.L_x_18226:
[----:B------:R-:W0:Y:S02]  /*3110*/  LDC.64 R4, c[0x0][0x730] ;  /* 0x0001cc00ff047b82 */ /* 0x000e240000000a00 */
[----:B0-----:R-:W-:-:S06]  /*3120*/  IMAD.WIDE R4, R0, 0x8, R4 ;  /* 0x0000000800047825 */ /* 0x001fcc00078e0204 */
[----:B------:R-:W2:Y:S01]  /*3130*/  LDG.E.64 R4, desc[UR36][R4.64] ;  /* 0x0000002404047981 */ /* 0x000ea2000c1e1b00 */
[----:B------:R-:W2:Y:S01]  /*3140*/  LDC.64 R6, c[0x0][0x580] ;  /* 0x00016000ff067b82 */ /* 0x000ea20000000a00 */
[----:B------:R-:W-:Y:S02]  /*3150*/  IADD3 R23, PT, PT, R23, 0x80, RZ ;  /* 0x0000008017177810 */ /* 0x000fe40007ffe0ff */
[----:B--2---:R1:W-:Y:S05]  /*3160*/  STG.E.64 desc[UR36][R6.64], R4 ;  /* 0x0000000406007986 */ /* 0x0043ea000c101b24 */
.L_x_18224:
[----:B------:R-:W-:Y:S05]  /*3170*/  BSYNC.RECONVERGENT B6 ;  /* 0x0000000000067941 */ /* 0x000fea0003800200 */
.L_x_18223:
        /* <DEDUP_REMOVED lines=31> */
.L_x_18229:
        /* <DEDUP_REMOVED lines=276> */
.L_x_18230:
[----:B------:R-:W0:Y:S02]  /*44b0*/  LDC.64 R4, c[0x0][0x730] ;  /* 0x0001cc00ff047b82 */ /* 0x000e240000000a00 */
[----:B0-----:R-:W-:-:S06]  /*44c0*/  IMAD.WIDE R4, R0, 0x8, R4 ;  /* 0x0000000800047825 */ /* 0x001fcc00078e0204 */
[----:B------:R-:W2:Y:S01]  /*44d0*/  LDG.E.64 R4, desc[UR36][R4.64] ;  /* 0x0000002404047981 */ /* 0x000ea2000c1e1b00 */
[----:B------:R-:W2:Y:S01]  /*44e0*/  LDC.64 R6, c[0x0][0x580] ;  /* 0x00016000ff067b82 */ /* 0x000ea20000000a00 */
[----:B------:R-:W-:Y:S02]  /*44f0*/  IADD3 R23, PT, PT, R23, 0x80, RZ ;  /* 0x0000008017177810 */ /* 0x000fe40007ffe0ff */
[----:B--2---:R2:W-:Y:S05]  /*4500*/  STG.E.64 desc[UR36][R6.64], R4 ;  /* 0x0000000406007986 */ /* 0x0045ea000c101b24 */
.L_x_18228:
[----:B------:R-:W-:Y:S05]  /*4510*/  BSYNC.RECONVERGENT B6 ;  /* 0x0000000000067941 */ /* 0x000fea0003800200 */
.L_x_18227:
        /* <DEDUP_REMOVED lines=30> */
.L_x_18231:
        /* <DEDUP_REMOVED lines=276> */
.L_x_18232:
[----:B------:R-:W0:Y:S02]  /*5840*/  LDC.64 R2, c[0x0][0x730] ;  /* 0x0001cc00ff027b82 */ /* 0x000e240000000a00 */
[----:B0-----:R-:W-:-:S06]  /*5850*/  IMAD.WIDE R2, R0, 0x8, R2 ;  /* 0x0000000800027825 */ /* 0x001fcc00078e0202 */
[----:B------:R-:W2:Y:S01]  /*5860*/  LDG.E.64 R2, desc[UR36][R2.64] ;  /* 0x0000002402027981 */ /* 0x000ea2000c1e1b00 */
[----:B------:R-:W2:Y:S03]  /*5870*/  LDC.64 R4, c[0x0][0x580] ;  /* 0x00016000ff047b82 */ /* 0x000ea60000000a00 */
[----:B--2---:R-:W-:Y:S01]  /*5880*/  STG.E.64 desc[UR36][R4.64], R2 ;  /* 0x0000000204007986 */ /* 0x004fe2000c101b24 */
[----:B------:R-:W-:Y:S05]  /*5890*/  EXIT ;  /* 0x000000000000794d */ /* 0x000fea0003800000 */
.L_x_18207:
        /* <DEDUP_REMOVED lines=31> */
.L_x_18235:
        /* <DEDUP_REMOVED lines=12> */
.L_x_18234:
[----:B------:R-:W-:Y:S05]  /*5b50*/  BSYNC.RECONVERGENT B6 ;  /* 0x0000000000067941 */ /* 0x000fea0003800200 */
.L_x_18233:
        /* <DEDUP_REMOVED lines=31> */
.L_x_18238:
        /* <DEDUP_REMOVED lines=12> */
.L_x_18237:
[----:B------:R-:W-:Y:S05]  /*5e10*/  BSYNC.RECONVERGENT B6 ;  /* 0x0000000000067941 */ /* 0x000fea0003800200 */
.L_x_18236:
        /* <DEDUP_REMOVED lines=31> */
.L_x_18241:
        /* <DEDUP_REMOVED lines=12> */
.L_x_18240:
[----:B------:R-:W-:Y:S05]  /*60d0*/  BSYNC.RECONVERGENT B6 ;  /* 0x0000000000067941 */ /* 0x000fea0003800200 */
.L_x_18239:
        /* <DEDUP_REMOVED lines=30> */
.L_x_18242:
        /* <DEDUP_REMOVED lines=12> */
.L_x_18206:
        /* <DEDUP_REMOVED lines=310> */
.L_x_18247:
        /* <DEDUP_REMOVED lines=29> */
.L_x_18249:
[----:B------:R-:W-:Y:S05]  /*78b0*/  BSYNC.RECONVERGENT B6 ;  /* 0x0000000000067941 */ /* 0x000fea0003800200 */
.L_x_18248:
[----:B------:R-:W0:Y:S01]  /*78c0*/  LDC.64 R2, c[0x0][0x730] ;  /* 0x0001cc00ff027b82 */ /* 0x000e220000000a00 */
[----:B------:R-:W1:Y:S01]  /*78d0*/  LDCU.64 UR4, c[0x0][0x580] ;  /* 0x0000b000ff0477ac */ /* 0x000e620008000a00 */
[----:B0-----:R-:W2:Y:S01]  /*78e0*/  LDG.E.64 R2, desc[UR36][R2.64] ;  /* 0x0000002402027981 */ /* 0x001ea2000c1e1b00 */
[----:B-1----:R-:W-:Y:S02]  /*78f0*/  IADD3 R4, P0, PT, R17, UR4, RZ ;  /* 0x0000000411047c10 */ /* 0x002fe4000ff1e0ff */
[----:B------:R-:W-:-:S03]  /*7900*/  IADD3 R23, PT, PT, R23, 0x80, RZ ;  /* 0x0000008017177810 */ /* 0x000fc60007ffe0ff */
[----:B------:R-:W-:-:S05]  /*7910*/  IMAD.X R5, RZ, RZ, UR5, P0 ;  /* 0x00000005ff057e24 */ /* 0x000fca00080e06ff */
[----:B--2---:R0:W-:Y:S03]  /*7920*/  STG.E.64 desc[UR36][R4.64], R2 ;  /* 0x0000000204007986 */ /* 0x0041e6000c101b24 */
.L_x_18246:
[----:B------:R-:W-:Y:S05]  /*7930*/  BSYNC.RECONVERGENT B7 ;  /* 0x0000000000077941 */ /* 0x000fea0003800200 */
.L_x_18245:
        /* <DEDUP_REMOVED lines=302> */
.L_x_18252:
        /* <DEDUP_REMOVED lines=29> */
.L_x_18254:
[----:B------:R-:W-:Y:S05]  /*8df0*/  BSYNC.RECONVERGENT B6 ;  /* 0x0000000000067941 */ /* 0x000fea0003800200 */
.L_x_18253:
[----:B------:R-:W0:Y:S01]  /*8e00*/  LDC.64 R2, c[0x0][0x730] ;  /* 0x0001cc00ff027b82 */ /* 0x000e220000000a00 */
[----:B------:R-:W1:Y:S01]  /*8e10*/  LDCU.64 UR4, c[0x0][0x580] ;  /* 0x0000b000ff0477ac */ /* 0x000e620008000a00 */
[----:B0-----:R-:W2:Y:S01]  /*8e20*/  LDG.E.64 R2, desc[UR36][R2.64] ;  /* 0x0000002402027981 */ /* 0x001ea2000c1e1b00 */
[----:B-1----:R-:W-:Y:S01]  /*8e30*/  IADD3 R4, P0, PT, R17, UR4, RZ ;  /* 0x0000000411047c10 */ /* 0x002fe2000ff1e0ff */
[----:B------:R-:W-:-:S03]  /*8e40*/  VIADD R23, R23, 0x80 ;  /* 0x0000008017177836 */ /* 0x000fc60000000000 */
[----:B------:R-:W-:-:S05]  /*8e50*/  IADD3.X R5, PT, PT, RZ, UR5, RZ, P0, !PT ;  /* 0x00000005ff057c10 */ /* 0x000fca00087fe4ff */
[----:B--2---:R1:W-:Y:S04]  /*8e60*/  STG.E.64 desc[UR36][R4.64], R2 ;  /* 0x0000000204007986 */ /* 0x0043e8000c101b24 */
.L_x_18251:
[----:B------:R-:W-:Y:S05]  /*8e70*/  BSYNC.RECONVERGENT B7 ;  /* 0x0000000000077941 */ /* 0x000fea0003800200 */
.L_x_18250:
        /* <DEDUP_REMOVED lines=302> */
.L_x_18257:
        /* <DEDUP_REMOVED lines=29> */
.L_x_18259:
[----:B------:R-:W-:Y:S05]  /*a330*/  BSYNC.RECONVERGENT B6 ;  /* 0x0000000000067941 */ /* 0x000fea0003800200 */
.L_x_18258:
[----:B------:R-:W0:Y:S01]  /*a340*/  LDC.64 R2, c[0x0][0x730] ;  /* 0x0001cc00ff027b82 */ /* 0x000e220000000a00 */
[----:B------:R-:W1:Y:S01]  /*a350*/  LDCU.64 UR4, c[0x0][0x580] ;  /* 0x0000b000ff0477ac */ /* 0x000e620008000a00 */
[----:B0-----:R-:W2:Y:S01]  /*a360*/  LDG.E.64 R2, desc[UR36][R2.64] ;  /* 0x0000002402027981 */ /* 0x001ea2000c1e1b00 */
[----:B-1----:R-:W-:Y:S02]  /*a370*/  IADD3 R4, P0, PT, R17, UR4, RZ ;  /* 0x0000000411047c10 */ /* 0x002fe4000ff1e0ff */
[----:B------:R-:W-:Y:S02]  /*a380*/  IADD3 R23, PT, PT, R23, 0x80, RZ ;  /* 0x0000008017177810 */ /* 0x000fe40007ffe0ff */
[----:B------:R-:W-:-:S05]  /*a390*/  IADD3.X R5, PT, PT, RZ, UR5, RZ, P0, !PT ;  /* 0x00000005ff057c10 */ /* 0x000fca00087fe4ff */
[----:B--2---:R2:W-:Y:S04]  /*a3a0*/  STG.E.64 desc[UR36][R4.64], R2 ;  /* 0x0000000204007986 */ /* 0x0045e8000c101b24 */
.L_x_18256:
[----:B------:R-:W-:Y:S05]  /*a3b0*/  BSYNC.RECONVERGENT B7 ;  /* 0x0000000000077941 */ /* 0x000fea0003800200 */
.L_x_18255:
        /* <DEDUP_REMOVED lines=301> */
.L_x_18260:
        /* <DEDUP_REMOVED lines=31> */
.L_x_18262:
[----:B------:R-:W-:Y:S05]  /*b880*/  BSYNC.RECONVERGENT B6 ;  /* 0x0000000000067941 */ /* 0x000fea0003800200 */
.L_x_18261:
[----:B------:R-:W0:Y:S02]  /*b890*/  LDC.64 R2, c[0x0][0x730] ;  /* 0x0001cc00ff027b82 */ /* 0x000e240000000a00 */
[----:B0-----:R-:W2:Y:S04]  /*b8a0*/  LDG.E.64 R2, desc[UR36][R2.64] ;  /* 0x0000002402027981 */ /* 0x001ea8000c1e1b00 */
[----:B--2---:R-:W-:Y:S01]  /*b8b0*/  STG.E.64 desc[UR36][R16.64], R2 ;  /* 0x0000000210007986 */ /* 0x004fe2000c101b24 */
[----:B------:R-:W-:Y:S05]  /*b8c0*/  EXIT ;  /* 0x000000000000794d */ /* 0x000fea0003800000 */
.L_x_18244:
        /* <DEDUP_REMOVED lines=308> */
.L_x_18265:
        /* <DEDUP_REMOVED lines=29> */
.L_x_18267:
[----:B------:R-:W-:Y:S05]  /*cde0*/  BSYNC.RECONVERGENT B6 ;  /* 0x0000000000067941 */ /* 0x000fea0003800200 */
.L_x_18266:
        /* <DEDUP_REMOVED lines=276> */
.L_x_18268:
        /* <DEDUP_REMOVED lines=8> */
.L_x_18264:
[----:B------:R-:W-:Y:S05]  /*dfb0*/  BSYNC.RECONVERGENT B7 ;  /* 0x0000000000077941 */ /* 0x000fea0003800200 */
.L_x_18263:
        /* <DEDUP_REMOVED lines=303> */
.L_x_18271:
        /* <DEDUP_REMOVED lines=29> */
.L_x_18273:
[----:B------:R-:W-:Y:S05]  /*f480*/  BSYNC.RECONVERGENT B6 ;  /* 0x0000000000067941 */ /* 0x000fea0003800200 */
.L_x_18272:
        /* <DEDUP_REMOVED lines=276> */
.L_x_18274:
        /* <DEDUP_REMOVED lines=8> */
.L_x_18270:
[----:B------:R-:W-:Y:S05]  /*10650*/  BSYNC.RECONVERGENT B7 ;  /* 0x0000000000077941 */ /* 0x000fea0003800200 */
.L_x_18269:
        /* <DEDUP_REMOVED lines=303> */
.L_x_18277:
        /* <DEDUP_REMOVED lines=29> */
.L_x_18279:
[----:B------:R-:W-:Y:S05]  /*11b20*/  BSYNC.RECONVERGENT B6 ;  /* 0x0000000000067941 */ /* 0x000fea0003800200 */
.L_x_18278:
        /* <DEDUP_REMOVED lines=276> */
.L_x_18280:
        /* <DEDUP_REMOVED lines=8> */
.L_x_18276:
[----:B------:R-:W-:Y:S05]  /*12cf0*/  BSYNC.RECONVERGENT B7 ;  /* 0x0000000000077941 */ /* 0x000fea0003800200 */
.L_x_18275:
        /* <DEDUP_REMOVED lines=302> */
.L_x_18281:
        /* <DEDUP_REMOVED lines=31> */
.L_x_18283:
[----:B------:R-:W-:Y:S05]  /*141d0*/  BSYNC.RECONVERGENT B6 ;  /* 0x0000000000067941 */ /* 0x000fea0003800200 */
.L_x_18282:
        /* <DEDUP_REMOVED lines=276> */
.L_x_18284:
[----:B------:R-:W0:Y:S02]  /*15320*/  LDC.64 R2, c[0x0][0x730] ;  /* 0x0001cc00ff027b82 */ /* 0x000e240000000a00 */
[----:B0-----:R-:W-:-:S06]  /*15330*/  IMAD.WIDE R2, R0, 0x8, R2 ;  /* 0x0000000800027825 */ /* 0x001fcc00078e0202 */
[----:B------:R-:W2:Y:S04]  /*15340*/  LDG.E.64 R2, desc[UR36][R2.64] ;  /* 0x0000002402027981 */ /* 0x000ea8000c1e1b00 */
[----:B--2---:R-:W-:Y:S01]  /*15350*/  STG.E.64 desc[UR36][R18.64], R2 ;  /* 0x0000000212007986 */ /* 0x004fe2000c101b24 */
[----:B------:R-:W-:Y:S05]  /*15360*/  EXIT ;  /* 0x000000000000794d */ /* 0x000fea0003800000 */
.L_x_18243:
        /* <DEDUP_REMOVED lines=305> */
.L_x_18287:
        /* <DEDUP_REMOVED lines=29> */
.L_x_18289:
[----:B------:R-:W-:Y:S05]  /*16850*/  BSYNC.RECONVERGENT B6 ;  /* 0x0000000000067941 */ /* 0x000fea0003800200 */
.L_x_18288:
        /* <DEDUP_REMOVED lines=14> */
.L_x_18286:
[----:B------:R-:W-:Y:S05]  /*16940*/  BSYNC.RECONVERGENT B7 ;  /* 0x0000000000077941 */ /* 0x000fea0003800200 */
.L_x_18285:
        /* <DEDUP_REMOVED lines=302> */
.L_x_18292:
        /* <DEDUP_REMOVED lines=29> */
.L_x_18294:
[----:B------:R-:W-:Y:S05]  /*17e00*/  BSYNC.RECONVERGENT B6 ;  /* 0x0000000000067941 */ /* 0x000fea0003800200 */
.L_x_18293:
        /* <DEDUP_REMOVED lines=14> */
.L_x_18291:
[----:B------:R-:W-:Y:S05]  /*17ef0*/  BSYNC.RECONVERGENT B7 ;  /* 0x0000000000077941 */ /* 0x000fea0003800200 */
.L_x_18290:
        /* <DEDUP_REMOVED lines=302> */
.L_x_18297:
        /* <DEDUP_REMOVED lines=29> */
.L_x_18299:
[----:B------:R-:W-:Y:S05]  /*193b0*/  BSYNC.RECONVERGENT B6 ;  /* 0x0000000000067941 */ /* 0x000fea0003800200 */
.L_x_18298:
        /* <DEDUP_REMOVED lines=14> */
.L_x_18296:
[----:B------:R-:W-:Y:S05]  /*194a0*/  BSYNC.RECONVERGENT B7 ;  /* 0x0000000000077941 */ /* 0x000fea0003800200 */
.L_x_18295:
        /* <DEDUP_REMOVED lines=301> */
.L_x_18300:
        /* <DEDUP_REMOVED lines=31> */
.L_x_18302:
[----:B------:R-:W-:Y:S05]  /*1a970*/  BSYNC.RECONVERGENT B6 ;  /* 0x0000000000067941 */ /* 0x000fea0003800200 */
.L_x_18301:
        /* <DEDUP_REMOVED lines=11> */
.L_x_18303:
        /* <DEDUP_REMOVED lines=13> */
.L_x_41955:


//--------------------- .text._ZN2at6native24index_elementwise_kernelILi128ELi4EZNS0_20cuda_take_put_kernelIslZZZZZNS0_11take_kernelERNS_14TensorIteratorERKNS_10TensorBaseEENKUlvE_clEvENKUlvE3_clEvENKUlvE_clEvENKUlvE0_clEvEUlRslE_EEvS4_S7_RKT1_EUliE_EEvlSE_ --------------------------
	.section	.text._ZN2at6native24index_elementwise_kernelILi128ELi4EZNS0_20cuda_take_put_kernelIslZZZZZNS0_11take_kernelERNS_14TensorIteratorERKNS_10TensorBaseEENKUlvE_clEvENKUlvE3_clEvENKUlvE_clEvENKUlvE0_clEvEUlRslE_EEvS4_S7_RKT1_EUliE_EEvlSE_,"ax",@progbits
	.align	128
        .global         _ZN2at6native24index_elementwise_kernelILi128ELi4EZNS0_20cuda_take_put_kernelIslZZZZZNS0_11take_kernelERNS_14TensorIteratorERKNS_10TensorBaseEENKUlvE_clEvENKUlvE3_clEvENKUlvE_clEvENKUlvE0_clEvEUlRslE_EEvS4_S7_RKT1_EUliE_EEvlSE_
        .type           _ZN2at6native24index_elementwise_kernelILi128ELi4EZNS0_20cuda_take_put_kernelIslZZZZZNS0_11take_kernelERNS_14TensorIteratorERKNS_10TensorBaseEENKUlvE_clEvENKUlvE3_clEvENKUlvE_clEvENKUlvE0_clEvEUlRslE_EEvS4_S7_RKT1_EUliE_EEvlSE_,@function
        .size           _ZN2at6native24index_elementwise_kernelILi128ELi4EZNS0_20cuda_take_put_kernelIslZZZZZNS0_11take_kernelERNS_14TensorIteratorERKNS_10TensorBaseEENKUlvE_clEvENKUlvE3_clEvENKUlvE_clEvENKUlvE0_clEvEUlRslE_EEvS4_S7_RKT1_EUliE_EEvlSE_,(.L_x_41796 - _ZN2at6native24index_elementwise_kernelILi128ELi4EZNS0_20cuda_take_put_kernelIslZZZZZNS0_11take_kernelERNS_14TensorIteratorERKNS_10TensorBaseEENKUlvE_clEvENKUlvE3_clEvENKUlvE_clEvENKUlvE0_clEvEUlRslE_EEvS4_S7_RKT1_EUliE_EEvlSE_)
        .other          _ZN2at6native24index_elementwise_kernelILi128ELi4EZNS0_20cuda_take_put_kernelIslZZZZZNS0_11take_kernelERNS_14TensorIteratorERKNS_10TensorBaseEENKUlvE_clEvENKUlvE3_clEvENKUlvE_clEvENKUlvE0_clEvEUlRslE_EEvS4_S7_RKT1_EUliE_EEvlSE_,@"STO_CUDA_ENTRY STV_DEFAULT"
_ZN2at6native24index_elementwise_kernelILi128ELi4EZNS0_20cuda_take_put_kernelIslZZZZZNS0_11take_kernelERNS_14TensorIteratorERKNS_10TensorBaseEENKUlvE_clEvENKUlvE3_clEvENKUlvE_clEvENKUlvE0_clEvEUlRslE_EEvS4_S7_RKT1_EUliE_EEvlSE_:
.text._ZN2at6native24index_elementwise_kernelILi128ELi4EZNS0_20cuda_take_put_kernelIslZZZZZNS0_11take_kernelERNS_14TensorIteratorERKNS_10TensorBaseEENKUlvE_clEvENKUlvE3_clEvENKUlvE_clEvENKUlvE0_clEvEUlRslE_EEvS4_S7_RKT1_EUliE_EEvlSE_:
        /* <DEDUP_REMOVED lines=47> */
.L_x_18309:
[----:B------:R-:W0:Y:S02]  /*02f0*/  LDC.64 R2, c[0x0][0x738] ;  /* 0x0001ce00ff027b82 */ /* 0x000e240000000a00 */
[----:B0-----:R-:W2:Y:S06]  /*0300*/  LDG.E.U16 R3, desc[UR36][R2.64] ;  /* 0x0000002402037981 */ /* 0x001eac000c1e1500 */
[----:B------:R-:W2:Y:S01]  /*0310*/  LDC.64 R4, c[0x0][0x580] ;  /* 0x00016000ff047b82 */ /* 0x000ea20000000a00 */
[----:B------:R-:W-:Y:S01]  /*0320*/  VIADD R16, R16, 0x80 ;  /* 0x0000008010107836 */ /* 0x000fe20000000000 */
[----:B--2---:R0:W-:Y:S06]  /*0330*/  STG.E.U16 desc[UR36][R4.64], R3 ;  /* 0x0000000304007986 */ /* 0x0041ec000c101524 */
.L_x_18308:
[----:B------:R-:W-:Y:S05]  /*0340*/  BSYNC.RECONVERGENT B6 ;  /* 0x0000000000067941 */ /* 0x000fea0003800200 */
.L_x_18307:
        /* <DEDUP_REMOVED lines=31> */
.L_x_18312:
[----:B------:R-:W0:Y:S02]  /*0540*/  LDC.64 R2, c[0x0][0x738] ;  /* 0x0001ce00ff027b82 */ /* 0x000e240000000a00 */
[----:B0-----:R-:W2:Y:S06]  /*0550*/  LDG.E.U16 R3, desc[UR36][R2.64] ;  /* 0x0000002402037981 */ /* 0x001eac000c1e1500 */
[----:B------:R-:W2:Y:S01]  /*0560*/  LDC.64 R4, c[0x0][0x580] ;  /* 0x00016000ff047b82 */ /* 0x000ea20000000a00 */
[----:B------:R-:W-:Y:S01]  /*0570*/  VIADD R16, R16, 0x80 ;  /* 0x0000008010107836 */ /* 0x000fe20000000000 */
[----:B--2---:R1:W-:Y:S06]  /*0580*/  STG.E.U16 desc[UR36][R4.64], R3 ;  /* 0x0000000304007986 */ /* 0x0043ec000c101524 */
.L_x_18311:
[----:B------:R-:W-:Y:S05]  /*0590*/  BSYNC.RECONVERGENT B6 ;  /* 0x0000000000067941 */ /* 0x000fea0003800200 */
.L_x_18310:
        /* <DEDUP_REMOVED lines=31> */
.L_x_18315:
[----:B------:R-:W0:Y:S02]  /*0790*/  LDC.64 R2, c[0x0][0x738] ;  /* 0x0001ce00ff027b82 */ /* 0x000e240000000a00 */
[----:B0-----:R-:W2:Y:S06]  /*07a0*/  LDG.E.U16 R3, desc[UR36][R2.64] ;  /* 0x0000002402037981 */ /* 0x001eac000c1e1500 */
[----:B------:R-:W2:Y:S01]  /*07b0*/  LDC.64 R4, c[0x0][0x580] ;  /* 0x00016000ff047b82 */ /* 0x000ea20000000a00 */
[----:B------:R-:W-:Y:S01]  /*07c0*/  VIADD R16, R16, 0x80 ;  /* 0x0000008010107836 */ /* 0x000fe20000000000 */
[----:B--2---:R2:W-:Y:S06]  /*07d0*/  STG.E.U16 desc[UR36][R4.64], R3 ;  /* 0x0000000304007986 */ /* 0x0045ec000c101524 */
.L_x_18314:
[----:B------:R-:W-:Y:S05]  /*07e0*/  BSYNC.RECONVERGENT B6 ;  /* 0x0000000000067941 */ /* 0x000fea0003800200 */
.L_x_18313:
        /* <DEDUP_REMOVED lines=30> */
.L_x_18316:
[----:B------:R-:W0:Y:S02]  /*09d0*/  LDC.64 R2, c[0x0][0x738] ;  /* 0x0001ce00ff027b82 */ /* 0x000e240000000a00 */
[----:B0-----:R-:W2:Y:S06]  /*09e0*/  LDG.E.U16 R3, desc[UR36][R2.64] ;  /* 0x0000002402037981 */ /* 0x001eac000c1e1500 */
[----:B------:R-:W2:Y:S02]  /*09f0*/  LDC.64 R4, c[0x0][0x580] ;  /* 0x00016000ff047b82 */ /* 0x000ea40000000a00 */
[----:B--2---:R-:W-:Y:S01]  /*0a00*/  STG.E.U16 desc[UR36][R4.64], R3 ;  /* 0x0000000304007986 */ /* 0x004fe2000c101524 */
[----:B------:R-:W-:Y:S05]  /*0a10*/  EXIT ;  /* 0x000000000000794d */ /* 0x000fea0003800000 */
.L_x_18306:
        /* <DEDUP_REMOVED lines=35> */
.L_x_18319:
        /* <DEDUP_REMOVED lines=35> */
.L_x_18320:
[----:B------:R-:W0:Y:S01]  /*0e80*/  LDCU.64 UR4, c[0x0][0x5a8] ;  /* 0x0000b500ff0477ac */ /* 0x000e220008000a00 */
[----:B------:R-:W-:Y:S01]  /*0e90*/  IMAD.MOV.U32 R10, RZ, RZ, R12 ;  /* 0x000000ffff0a7224 */ /* 0x000fe200078e000c */
[----:B------:R-:W-:Y:S02]  /*0ea0*/  MOV R9, R13 ;  /* 0x0000000d00097202 */ /* 0x000fe40000000f00 */
[----:B------:R-:W-:Y:S02]  /*0eb0*/  MOV R0, 0xef0 ;  /* 0x00000ef000007802 */ /* 0x000fe40000000f00 */
[----:B0-----:R-:W-:Y:S01]  /*0ec0*/  MOV R4, UR4 ;  /* 0x0000000400047c02 */ /* 0x001fe20008000f00 */
[----:B------:R-:W-:-:S07]  /*0ed0*/  IMAD.U32 R3, RZ, RZ, UR5 ;  /* 0x00000005ff037e24 */ /* 0x000fce000f8e00ff */
[----:B------:R-:W-:Y:S05]  /*0ee0*/  CALL.REL.NOINC `($__internal_14_$__cuda_sm20_div_u64) ;  /* 0x000003cc002c7944 */ /* 0x000fea0003c00000 */
        /* <DEDUP_REMOVED lines=10> */
.L_x_18321:
        /* <DEDUP_REMOVED lines=37> */
.L_x_18324:
[----:B------:R-:W0:Y:S01]  /*11e0*/  LDCU.64 UR4, c[0x0][0x5b0] ;  /* 0x0000b600ff0477ac */ /* 0x000e220008000a00 */
[----:B------:R-:W-:Y:S01]  /*11f0*/  MOV R10, R12 ;  /* 0x0000000c000a7202 */ /* 0x000fe20000000f00 */
[----:B------:R-:W-:Y:S01]  /*1200*/  IMAD.MOV.U32 R9, RZ, RZ, R13 ;  /* 0x000000ffff097224 */ /* 0x000fe200078e000d */
[----:B------:R-:W-:Y:S01]  /*1210*/  MOV R0, 0x1250 ;  /* 0x0000125000007802 */ /* 0x000fe20000000f00 */
[----:B0-----:R-:W-:Y:S01]  /*1220*/  IMAD.U32 R4, RZ, RZ, UR4 ;  /* 0x00000004ff047e24 */ /* 0x001fe2000f8e00ff */
[----:B------:R-:W-:-:S07]  /*1230*/  MOV R3, UR5 ;  /* 0x0000000500037c02 */ /* 0x000fce0008000f00 */
[----:B------:R-:W-:Y:S05]  /*1240*/  CALL.REL.NOINC `($__internal_14_$__cuda_sm20_div_u64) ;  /* 0x000003c800547944 */ /* 0x000fea0003c00000 */
        /* <DEDUP_REMOVED lines=11> */
.L_x_18325:
[----:B------:R-:W-:Y:S05]  /*1300*/  BSYNC.RECONVERGENT B0 ;  /* 0x0000000000007941 */ /* 0x000fea0003800200 */
.L_x_18323:
        /* <DEDUP_REMOVED lines=38> */
.L_x_18327:
        /* <DEDUP_REMOVED lines=18> */
.L_x_18328:
[----:B------:R-:W-:Y:S05]  /*1690*/  BSYNC.RECONVERGENT B0 ;  /* 0x0000000000007941 */ /* 0x000fea0003800200 */
.L_x_18326:
        /* <DEDUP_REMOVED lines=38> */
.L_x_18330:
        /* <DEDUP_REMOVED lines=18> */
.L_x_18331:
[----:B------:R-:W-:Y:S05]  /*1a20*/  BSYNC.RECONVERGENT B0 ;  /* 0x0000000000007941 */ /* 0x000fea0003800200 */
.L_x_18329:
        /* <DEDUP_REMOVED lines=38> */
.L_x_18333:
        /* <DEDUP_REMOVED lines=18> */
.L_x_18334:
[----:B------:R-:W-:Y:S05]  /*1db0*/  BSYNC.RECONVERGENT B0 ;  /* 0x0000000000007941 */ /* 0x000fea0003800200 */
.L_x_18332:
        /* <DEDUP_REMOVED lines=38> */
.L_x_18336:
        /* <DEDUP_REMOVED lines=18> */
.L_x_18337:
[----:B------:R-:W-:Y:S05]  /*2140*/  BSYNC.RECONVERGENT B0 ;  /* 0x0000000000007941 */ /* 0x000fea0003800200 */
.L_x_18335:
        /* <DEDUP_REMOVED lines=38> */
.L_x_18339:
        /* <DEDUP_REMOVED lines=18> */
.L_x_18340:
[----:B------:R-:W-:Y:S05]  /*24d0*/  BSYNC.RECONVERGENT B0 ;  /* 0x0000000000007941 */ /* 0x000fea0003800200 */
.L_x_18338:
        /* <DEDUP_REMOVED lines=38> */
.L_x_18342:
        /* <DEDUP_REMOVED lines=18> */
.L_x_18343:
[----:B------:R-:W-:Y:S05]  /*2860*/  BSYNC.RECONVERGENT B0 ;  /* 0x0000000000007941 */ /* 0x000fea0003800200 */
.L_x_18341:
        /* <DEDUP_REMOVED lines=38> */
.L_x_18345:
        /* <DEDUP_REMOVED lines=18> */
.L_x_18346:
[----:B------:R-:W-:Y:S05]  /*2bf0*/  BSYNC.RECONVERGENT B0 ;  /* 0x0000000000007941 */ /* 0x000fea0003800200 */
.L_x_18344:
        /* <DEDUP_REMOVED lines=38> */
.L_x_18348:
        /* <DEDUP_REMOVED lines=18> */
.L_x_18349:
[----:B------:R-:W-:Y:S05]  /*2f80*/  BSYNC.RECONVERGENT B0 ;  /* 0x0000000000007941 */ /* 0x000fea0003800200 */
.L_x_18347:
        /* <DEDUP_REMOVED lines=38> */
.L_x_18351:
        /* <DEDUP_REMOVED lines=18> */
.L_x_18352:
[----:B------:R-:W-:Y:S05]  /*3310*/  BSYNC.RECONVERGENT B0 ;  /* 0x0000000000007941 */ /* 0x000fea0003800200 */
.L_x_18350:
        /* <DEDUP_REMOVED lines=38> */
.L_x_18354:
        /* <DEDUP_REMOVED lines=18> */
.L_x_18355:
[----:B------:R-:W-:Y:S05]  /*36a0*/  BSYNC.RECONVERGENT B0 ;  /* 0x0000000000007941 */ /* 0x000fea0003800200 */
.L_x_18353:
        /* <DEDUP_REMOVED lines=38> */
.L_x_18357:
        /* <DEDUP_REMOVED lines=18> */
.L_x_18358:
[----:B------:R-:W-:Y:S05]  /*3a30*/  BSYNC.RECONVERGENT B0 ;  /* 0x0000000000007941 */ /* 0x000fea0003800200 */
.L_x_18356:
        /* <DEDUP_REMOVED lines=38> */
.L_x_18360:
        /* <DEDUP_REMOVED lines=18> */
.L_x_18361:
[----:B------:R-:W-:Y:S05]  /*3dc0*/  BSYNC.RECONVERGENT B0 ;  /* 0x0000000000007941 */ /* 0x000fea0003800200 */
.L_x_18359:
        /* <DEDUP_REMOVED lines=38> */
.L_x_18363:
        /* <DEDUP_REMOVED lines=18> */
.L_x_18364:
[----:B------:R-:W-:Y:S05]  /*4150*/  BSYNC.RECONVERGENT B0 ;  /* 0x0000000000007941 */ /* 0x000fea0003800200 */
.L_x_18362:
        /* <DEDUP_REMOVED lines=38> */
.L_x_18366:
        /* <DEDUP_REMOVED lines=18> */
.L_x_18367:
[----:B------:R-:W-:Y:S05]  /*44e0*/  BSYNC.RECONVERGENT B0 ;  /* 0x0000000000007941 */ /* 0x000fea0003800200 */
.L_x_18365:
        /* <DEDUP_REMOVED lines=38> */
.L_x_18369:
        /* <DEDUP_REMOVED lines=18> */
.L_x_18370:
[----:B------:R-:W-:Y:S05]  /*4870*/  BSYNC.RECONVERGENT B0 ;  /* 0x0000000000007941 */ /* 0x000fea0003800200 */
.L_x_18368:
        /* <DEDUP_REMOVED lines=38> */
.L_x_18372:
        /* <DEDUP_REMOVED lines=18> */
.L_x_18373:
[----:B------:R-:W-:Y:S05]  /*4c00*/  BSYNC.RECONVERGENT B0 ;  /* 0x0000000000007941 */ /* 0x000fea0003800200 */
.L_x_18371:
        /* <DEDUP_REMOVED lines=38> */
.L_x_18375:
        /* <DEDUP_REMOVED lines=18> */
.L_x_18376:
[----:B------:R-:W-:Y:S05]  /*4f90*/  BSYNC.RECONVERGENT B0 ;  /* 0x0000000000007941 */ /* 0x000fea0003800200 */
.L_x_18374:
        /* <DEDUP_REMOVED lines=38> */
.L_x_18378:
        /* <DEDUP_REMOVED lines=18> */
.L_x_18379:
[----:B------:R-:W-:Y:S05]  /*5320*/  BSYNC.RECONVERGENT B0 ;  /* 0x0000000000007941 */ /* 0x000fea0003800200 */
.L_x_18377:
        /* <DEDUP_REMOVED lines=38> */
.L_x_18381:
        /* <DEDUP_REMOVED lines=18> */
.L_x_18382:
[----:B------:R-:W-:Y:S05]  /*56b0*/  BSYNC.RECONVERGENT B0 ;  /* 0x0000000000007941 */ /* 0x000fea0003800200 */
.L_x_18380:
        /* <DEDUP_REMOVED lines=38> */
.L_x_18384:
        /* <DEDUP_REMOVED lines=18> */
.L_x_18385:
[----:B------:R-:W-:Y:S05]  /*5a40*/  BSYNC.RECONVERGENT B0 ;  /* 0x0000000000007941 */ /* 0x000fea0003800200 */
.L_x_18383:
        /* <DEDUP_REMOVED lines=38> */
.L_x_18387:
        /* <DEDUP_REMOVED lines=18> */
.L_x_18388:
[----:B------:R-:W-:Y:S05]  /*5dd0*/  BSYNC.RECONVERGENT B0 ;  /* 0x0000000000007941 */ /* 0x000fea0003800200 */
.L_x_18386:
        /* <DEDUP_REMOVED lines=37> */
.L_x_18390:
        /* <DEDUP_REMOVED lines=16> */
.L_x_18391:
[----:B------:R-:W-:Y:S05]  /*6130*/  BSYNC.RECONVERGENT B0 ;  /* 0x0000000000007941 */ /* 0x000fea0003800200 */
.L_x_18389:
        /* <DEDUP_REMOVED lines=34> */
.L_x_18393:
[----:B------:R-:W-:Y:S01]  /*6360*/  IMAD.MOV.U32 R8, RZ, RZ, R6 ;  /* 0x000000ffff087224 */ /* 0x000fe200078e0006 */
[----:B------:R-:W-:Y:S02]  /*6370*/  MOV R10, R7 ;  /* 0x00000007000a7202 */ /* 0x000fe40000000f00 */
[----:B------:R-:W-:-:S07]  /*6380*/  MOV R9, 0x63a0 ;  /* 0x000063a000097802 */ /* 0x000fce0000000f00 */
[----:B------:R-:W-:Y:S05]  /*6390*/  CALL.REL.NOINC `($__internal_15_$__cuda_sm20_rem_u64) ;  /* 0x0000037c00147944 */ /* 0x000fea0003c00000 */
[----:B------:R-:W-:Y:S01]  /*63a0*/  IMAD.MOV.U32 R4, RZ, RZ, R0 ;  /* 0x000000ffff047224 */ /* 0x000fe200078e0000 */
[----:B------:R-:W-:-:S07]  /*63b0*/  MOV R5, R3 ;  /* 0x0000000300057202 */ /* 0x000fce0000000f00 */
.L_x_18394:
[----:B------:R-:W-:Y:S05]  /*63c0*/  BSYNC.RECONVERGENT B0 ;  /* 0x0000000000007941 */ /* 0x000fea0003800200 */
.L_x_18392:
[----:B------:R-:W0:Y:S01]  /*63d0*/  LDCU.64 UR4, c[0x0][0x730] ;  /* 0x0000e600ff0477ac */ /* 0x000e220008000a00 */
[----:B------:R-:W-:Y:S02]  /*63e0*/  IMAD.MOV.U32 R3, RZ, RZ, R17 ;  /* 0x000000ffff037224 */ /* 0x000fe400078e0011 */
[----:B0-----:R-:W-:Y:S02]  /*63f0*/  IMAD R5, R5, UR4, RZ ;  /* 0x0000000405057c24 */ /* 0x001fe4000f8e02ff */
[----:B------:R-:W-:-:S04]  /*6400*/  IMAD.WIDE.U32 R2, R4, UR4, R2 ;  /* 0x0000000404027c25 */ /* 0x000fc8000f8e0002 */
[----:B------:R-:W-:-:S05]  /*6410*/  IMAD R5, R4, UR5, R5 ;  /* 0x0000000504057c24 */ /* 0x000fca000f8e0205 */
[----:B------:R-:W-:-:S07]  /*6420*/  IADD3 R17, PT, PT, R3, R5, RZ ;  /* 0x0000000503117210 */ /* 0x000fce0007ffe0ff */
.L_x_18322:
[----:B------:R-:W0:Y:S02]  /*6430*/  LDCU.64 UR4, c[0x0][0x738] ;  /* 0x0000e700ff0477ac */ /* 0x000e240008000a00 */
[----:B0-----:R-:W-:-:S04]  /*6440*/  LEA R4, P0, R2, UR4, 0x1 ;  /* 0x0000000402047c11 */ /* 0x001fc8000f8008ff */
[----:B------:R-:W-:-:S06]  /*6450*/  LEA.HI.X R5, R2, UR5, R17, 0x1, P0 ;  /* 0x0000000502057c11 */ /* 0x000fcc00080f0c11 */
[----:B------:R-:W2:Y:S01]  /*6460*/  LDG.E.U16 R5, desc[UR36][R4.64] ;  /* 0x0000002404057981 */ /* 0x000ea2000c1e1500 */
[----:B------:R-:W2:Y:S01]  /*6470*/  LDC.64 R2, c[0x0][0x580] ;  /* 0x00016000ff027b82 */ /* 0x000ea20000000a00 */
[----:B------:R-:W-:Y:S02]  /*6480*/  VIADD R16, R16, 0x80 ;  /* 0x0000008010107836 */ /* 0x000fe40000000000 */
[----:B--2---:R0:W-:Y:S05]  /*6490*/  STG.E.U16 desc[UR36][R2.64], R5 ;  /* 0x0000000502007986 */ /* 0x0041ea000c101524 */
.L_x_18318:
[----:B------:R-:W-:Y:S05]  /*64a0*/  BSYNC.RECONVERGENT B6 ;  /* 0x0000000000067941 */ /* 0x000fea0003800200 */
.L_x_18317:
        /* <DEDUP_REMOVED lines=31> */
.L_x_18397:
        /* <DEDUP_REMOVED lines=36> */
.L_x_18398:
        /* <DEDUP_REMOVED lines=17> */
.L_x_18399:
        /* <DEDUP_REMOVED lines=37> */
.L_x_18402:
        /* <DEDUP_REMOVED lines=18> */
.L_x_18403:
[----:B------:R-:W-:Y:S05]  /*6d60*/  BSYNC.RECONVERGENT B0 ;  /* 0x0000000000007941 */ /* 0x000fea0003800200 */
.L_x_18401:
        /* <DEDUP_REMOVED lines=38> */
.L_x_18405:
        /* <DEDUP_REMOVED lines=18> */
.L_x_18406:
[----:B------:R-:W-:Y:S05]  /*70f0*/  BSYNC.RECONVERGENT B0 ;  /* 0x0000000000007941 */ /* 0x000fea0003800200 */
.L_x_18404:
        /* <DEDUP_REMOVED lines=38> */
.L_x_18408:
        /* <DEDUP_REMOVED lines=18> */
.L_x_18409:
[----:B------:R-:W-:Y:S05]  /*7480*/  BSYNC.RECONVERGENT B0 ;  /* 0x0000000000007941 */ /* 0x000fea0003800200 */
.L_x_18407:
        /* <DEDUP_REMOVED lines=38> */
.L_x_18411:
        /* <DEDUP_REMOVED lines=18> */
.L_x_18412:
[----:B------:R-:W-:Y:S05]  /*7810*/  BSYNC.RECONVERGENT B0 ;  /* 0x0000000000007941 */ /* 0x000fea0003800200 */
.L_x_18410:
        /* <DEDUP_REMOVED lines=38> */
.L_x_18414:
        /* <DEDUP_REMOVED lines=18> */
.L_x_18415:
[----:B------:R-:W-:Y:S05]  /*7ba0*/  BSYNC.RECONVERGENT B0 ;  /* 0x0000000000007941 */ /* 0x000fea0003800200 */
.L_x_18413:
        /* <DEDUP_REMOVED lines=38> */
.L_x_18417:
        /* <DEDUP_REMOVED lines=18> */
.L_x_18418:
[----:B------:R-:W-:Y:S05]  /*7f30*/  BSYNC.RECONVERGENT B0 ;  /* 0x0000000000007941 */ /* 0x000fea0003800200 */
.L_x_18416:
        /* <DEDUP_REMOVED lines=38> */
.L_x_18420:
        /* <DEDUP_REMOVED lines=18> */
.L_x_18421:
[----:B------:R-:W-:Y:S05]  /*82c0*/  BSYNC.RECONVERGENT B0 ;  /* 0x0000000000007941 */ /* 0x000fea0003800200 */
.L_x_18419:
        /* <DEDUP_REMOVED lines=38> */
.L_x_18423:
        /* <DEDUP_REMOVED lines=18> */
.L_x_18424:
[----:B------:R-:W-:Y:S05]  /*8650*/  BSYNC.RECONVERGENT B0 ;  /* 0x0000000000007941 */ /* 0x000fea0003800200 */
.L_x_18422:
        /* <DEDUP_REMOVED lines=38> */
.L_x_18426:
        /* <DEDUP_REMOVED lines=18> */
.L_x_18427:
[----:B------:R-:W-:Y:S05]  /*89e0*/  BSYNC.RECONVERGENT B0 ;  /* 0x0000000000007941 */ /* 0x000fea0003800200 */
.L_x_18425:
        /* <DEDUP_REMOVED lines=38> */
.L_x_18429:
        /* <DEDUP_REMOVED lines=18> */
.L_x_18430:
[----:B------:R-:W-:Y:S05]  /*8d70*/  BSYNC.RECONVERGENT B0 ;  /* 0x0000000000007941 */ /* 0x000fea0003800200 */
.L_x_18428:
        /* <DEDUP_REMOVED lines=38> */
.L_x_18432:
        /* <DEDUP_REMOVED lines=18> */
.L_x_18433:
[----:B------:R-:W-:Y:S05]  /*9100*/  BSYNC.RECONVERGENT B0 ;  /* 0x0000000000007941 */ /* 0x000fea0003800200 */
.L_x_18431:
        /* <DEDUP_REMOVED lines=38> */
.L_x_18435:
        /* <DEDUP_REMOVED lines=18> */
.L_x_18436:
[----:B------:R-:W-:Y:S05]  /*9490*/  BSYNC.RECONVERGENT B0 ;  /* 0x0000000000007941 */ /* 0x000fea0003800200 */
.L_x_18434:
        /* <DEDUP_REMOVED lines=38> */
.L_x_18438:
        /* <DEDUP_REMOVED lines=18> */
.L_x_18439:
[----:B------:R-:W-:Y:S05]  /*9820*/  BSYNC.RECONVERGENT B0 ;  /* 0x0000000000007941 */ /* 0x000fea0003800200 */
.L_x_18437:
        /* <DEDUP_REMOVED lines=38> */
.L_x_18441:
        /* <DEDUP_REMOVED lines=18> */
.L_x_18442:
[----:B------:R-:W-:Y:S05]  /*9bb0*/  BSYNC.RECONVERGENT B0 ;  /* 0x0000000000007941 */ /* 0x000fea0003800200 */
.L_x_18440:
        /* <DEDUP_REMOVED lines=38> */
.L_x_18444:
        /* <DEDUP_REMOVED lines=18> */
.L_x_18445:
[----:B------:R-:W-:Y:S05]  /*9f40*/  BSYNC.RECONVERGENT B0 ;  /* 0x0000000000007941 */ /* 0x000fea0003800200 */
.L_x_18443:
        /* <DEDUP_REMOVED lines=38> */
.L_x_18447:
        /* <DEDUP_REMOVED lines=18> */
.L_x_18448:
[----:B------:R-:W-:Y:S05]  /*a2d0*/  BSYNC.RECONVERGENT B0 ;  /* 0x0000000000007941 */ /* 0x000fea0003800200 */
.L_x_18446:
        /* <DEDUP_REMOVED lines=38> */
.L_x_18450:
        /* <DEDUP_REMOVED lines=18> */
.L_x_18451:
[----:B------:R-:W-:Y:S05]  /*a660*/  BSYNC.RECONVERGENT B0 ;  /* 0x0000000000007941 */ /* 0x000fea0003800200 */
.L_x_18449:
        /* <DEDUP_REMOVED lines=38> */
.L_x_18453:
        /* <DEDUP_REMOVED lines=18> */
.L_x_18454:
[----:B------:R-:W-:Y:S05]  /*a9f0*/  BSYNC.RECONVERGENT B0 ;  /* 0x0000000000007941 */ /* 0x000fea0003800200 */
.L_x_18452:
        /* <DEDUP_REMOVED lines=38> */
.L_x_18456:
        /* <DEDUP_REMOVED lines=18> */
.L_x_18457:
[----:B------:R-:W-:Y:S05]  /*ad80*/  BSYNC.RECONVERGENT B0 ;  /* 0x0000000000007941 */ /* 0x000fea0003800200 */
.L_x_18455:
        /* <DEDUP_REMOVED lines=38> */
.L_x_18459:
        /* <DEDUP_REMOVED lines=18> */
.L_x_18460:
[----:B------:R-:W-:Y:S05]  /*b110*/  BSYNC.RECONVERGENT B0 ;  /* 0x0000000000007941 */ /* 0x000fea0003800200 */
.L_x_18458:
        /* <DEDUP_REMOVED lines=38> */
.L_x_18462:
        /* <DEDUP_REMOVED lines=18> */
.L_x_18463:
[----:B------:R-:W-:Y:S05]  /*b4a0*/  BSYNC.RECONVERGENT B0 ;  /* 0x0000000000007941 */ /* 0x000fea0003800200 */
.L_x_18461:
        /* <DEDUP_REMOVED lines=38> */
.L_x_18465:
        /* <DEDUP_REMOVED lines=18> */
.L_x_18466:
[----:B------:R-:W-:Y:S05]  /*b830*/  BSYNC.RECONVERGENT B0 ;  /* 0x0000000000007941 */ /* 0x000fea0003800200 */
.L_x_18464:
        /* <DEDUP_REMOVED lines=37> */
.L_x_18468:
        /* <DEDUP_REMOVED lines=16> */
.L_x_18469:
[----:B------:R-:W-:Y:S05]  /*bb90*/  BSYNC.RECONVERGENT B0 ;  /* 0x0000000000007941 */ /* 0x000fea0003800200 */
.L_x_18467:
        /* <DEDUP_REMOVED lines=33> */
.L_x_18471:
[----:B------:R-:W-:Y:S01]  /*bdb0*/  MOV R8, R6 ;  /* 0x0000000600087202 */ /* 0x000fe20000000f00 */
[----:B------:R-:W-:Y:S01]  /*bdc0*/  IMAD.MOV.U32 R10, RZ, RZ, R7 ;  /* 0x000000ffff0a7224 */ /* 0x000fe200078e0007 */
[----:B------:R-:W-:-:S07]  /*bdd0*/  MOV R9, 0xbdf0 ;  /* 0x0000bdf000097802 */ /* 0x000fce0000000f00 */
[----:B------:R-:W-:Y:S05]  /*bde0*/  CALL.REL.NOINC `($__internal_15_$__cuda_sm20_rem_u64) ;  /* 0x0000032000807944 */ /* 0x000fea0003c00000 */
[----:B------:R-:W-:Y:S01]  /*bdf0*/  MOV R4, R0 ;  /* 0x0000000000047202 */ /* 0x000fe20000000f00 */
[----:B------:R-:W-:-:S07]  /*be00*/  IMAD.MOV.U32 R5, RZ, RZ, R3 ;  /* 0x000000ffff057224 */ /* 0x000fce00078e0003 */
.L_x_18472:
[----:B------:R-:W-:Y:S05]  /*be10*/  BSYNC.RECONVERGENT B0 ;  /* 0x0000000000007941 */ /* 0x000fea0003800200 */
.L_x_18470:
[----:B------:R-:W0:Y:S01]  /*be20*/  LDCU.64 UR4, c[0x0][0x730] ;  /* 0x0000e600ff0477ac */ /* 0x000e220008000a00 */
[----:B------:R-:W-:Y:S01]  /*be30*/  MOV R3, R17 ;  /* 0x0000001100037202 */ /* 0x000fe20000000f00 */
[----:B0-----:R-:W-:Y:S02]  /*be40*/  IMAD R5, R5, UR4, RZ ;  /* 0x0000000405057c24 */ /* 0x001fe4000f8e02ff */
[----:B------:R-:W-:-:S04]  /*be50*/  IMAD.WIDE.U32 R2, R4, UR4, R2 ;  /* 0x0000000404027c25 */ /* 0x000fc8000f8e0002 */
[----:B------:R-:W-:-:S04]  /*be60*/  IMAD R5, R4, UR5, R5 ;  /* 0x0000000504057c24 */ /* 0x000fc8000f8e0205 */
[----:B------:R-:W-:-:S07]  /*be70*/  IMAD.IADD R17, R3, 0x1, R5 ;  /* 0x0000000103117824 */ /* 0x000fce00078e0205 */
.L_x_18400:
[----:B------:R-:W0:Y:S02]  /*be80*/  LDCU.64 UR4, c[0x0][0x738] ;  /* 0x0000e700ff0477ac */ /* 0x000e240008000a00 */
[----:B0-----:R-:W-:-:S04]  /*be90*/  LEA R4, P0, R2, UR4, 0x1 ;  /* 0x0000000402047c11 */ /* 0x001fc8000f8008ff */
[----:B------:R-:W-:-:S06]  /*bea0*/  LEA.HI.X R5, R2, UR5, R17, 0x1, P0 ;  /* 0x0000000502057c11 */ /* 0x000fcc00080f0c11 */
[----:B------:R-:W2:Y:S01]  /*beb0*/  LDG.E.U16 R5, desc[UR36][R4.64] ;  /* 0x0000002404057981 */ /* 0x000ea2000c1e1500 */
[----:B------:R-:W2:Y:S01]  /*bec0*/  LDC.64 R2, c[0x0][0x580] ;  /* 0x00016000ff027b82 */ /* 0x000ea20000000a00 */
[----:B------:R-:W-:Y:S02]  /*bed0*/  IADD3 R16, PT, PT, R16, 0x80, RZ ;  /* 0x0000008010107810 */ /* 0x000fe40007ffe0ff */
[----:B--2---:R1:W-:Y:S05]  /*bee0*/  STG.E.U16 desc[UR36][R2.64], R5 ;  /* 0x0000000502007986 */ /* 0x0043ea000c101524 */
.L_x_18396:
[----:B------:R-:W-:Y:S05]  /*bef0*/  BSYNC.RECONVERGENT B6 ;  /* 0x0000000000067941 */ /* 0x000fea0003800200 */
.L_x_18395:
        /* <DEDUP_REMOVED lines=31> */
.L_x_18475:
        /* <DEDUP_REMOVED lines=36> */
.L_x_18476:
        /* <DEDUP_REMOVED lines=17> */
.L_x_18477:
        /* <DEDUP_REMOVED lines=37> */
.L_x_18480:
        /* <DEDUP_REMOVED lines=18> */
.L_x_18481:
[----:B------:R-:W-:Y:S05]  /*c7b0*/  BSYNC.RECONVERGENT B0 ;  /* 0x0000000000007941 */ /* 0x000fea0003800200 */
.L_x_18479:
        /* <DEDUP_REMOVED lines=38> */
.L_x_18483:
        /* <DEDUP_REMOVED lines=18> */
.L_x_18484:
[----:B------:R-:W-:Y:S05]  /*cb40*/  BSYNC.RECONVERGENT B0 ;  /* 0x0000000000007941 */ /* 0x000fea0003800200 */
.L_x_18482:
        /* <DEDUP_REMOVED lines=38> */
.L_x_18486:
        /* <DEDUP_REMOVED lines=18> */
.L_x_18487:
[----:B------:R-:W-:Y:S05]  /*ced0*/  BSYNC.RECONVERGENT B0 ;  /* 0x0000000000007941 */ /* 0x000fea0003800200 */
.L_x_18485:
        /* <DEDUP_REMOVED lines=38> */
.L_x_18489:
        /* <DEDUP_REMOVED lines=18> */
.L_x_18490:
[----:B------:R-:W-:Y:S05]  /*d260*/  BSYNC.RECONVERGENT B0 ;  /* 0x0000000000007941 */ /* 0x000fea0003800200 */
.L_x_18488:
        /* <DEDUP_REMOVED lines=38> */
.L_x_18492:
        /* <DEDUP_REMOVED lines=18> */
.L_x_18493:
[----:B------:R-:W-:Y:S05]  /*d5f0*/  BSYNC.RECONVERGENT B0 ;  /* 0x0000000000007941 */ /* 0x000fea0003800200 */
.L_x_18491:
        /* <DEDUP_REMOVED lines=38> */
.L_x_18495:
        /* <DEDUP_REMOVED lines=18> */
.L_x_18496:
[----:B------:R-:W-:Y:S05]  /*d980*/  BSYNC.RECONVERGENT B0 ;  /* 0x0000000000007941 */ /* 0x000fea0003800200 */
.L_x_18494:
        /* <DEDUP_REMOVED lines=38> */
.L_x_18498:
        /* <DEDUP_REMOVED lines=18> */
.L_x_18499:
[----:B------:R-:W-:Y:S05]  /*dd10*/  BSYNC.RECONVERGENT B0 ;  /* 0x0000000000007941 */ /* 0x000fea0003800200 */
.L_x_18497:
        /* <DEDUP_REMOVED lines=38> */
.L_x_18501:
        /* <DEDUP_REMOVED lines=18> */
.L_x_18502:
[----:B------:R-:W-:Y:S05]  /*e0a0*/  BSYNC.RECONVERGENT B0 ;  /* 0x0000000000007941 */ /* 0x000fea0003800200 */
.L_x_18500:
        /* <DEDUP_REMOVED lines=38> */
.L_x_18504:
        /* <DEDUP_REMOVED lines=18> */
.L_x_18505:
[----:B------:R-:W-:Y:S05]  /*e430*/  BSYNC.RECONVERGENT B0 ;  /* 0x0000000000007941 */ /* 0x000fea0003800200 */
.L_x_18503:
        /* <DEDUP_REMOVED lines=38> */
.L_x_18507:
        /* <DEDUP_REMOVED lines=18> */
.L_x_18508:
[----:B------:R-:W-:Y:S05]  /*e7c0*/  BSYNC.RECONVERGENT B0 ;  /* 0x0000000000007941 */ /* 0x000fea0003800200 */
.L_x_18506:
        /* <DEDUP_REMOVED lines=38> */
.L_x_18510:
        /* <DEDUP_REMOVED lines=18> */
.L_x_18511:
[----:B------:R-:W-:Y:S05]  /*eb50*/  BSYNC.RECONVERGENT B0 ;  /* 0x0000000000007941 */ /* 0x000fea0003800200 */
.L_x_18509:
        /* <DEDUP_REMOVED lines=38> */
.L_x_18513:
        /* <DEDUP_REMOVED lines=18> */
.L_x_18514:
[----:B------:R-:W-:Y:S05]  /*eee0*/  BSYNC.RECONVERGENT B0 ;  /* 0x0000000000007941 */ /* 0x000fea0003800200 */
.L_x_18512:
        /* <DEDUP_REMOVED lines=38> */
.L_x_18516:
        /* <DEDUP_REMOVED lines=18> */
.L_x_18517:
[----:B------:R-:W-:Y:S05]  /*f270*/  BSYNC.RECONVERGENT B0 ;  /* 0x0000000000007941 */ /* 0x000fea0003800200 */
.L_x_18515:
        /* <DEDUP_REMOVED lines=38> */
.L_x_18519:
        /* <DEDUP_REMOVED lines=18> */
.L_x_18520:
[----:B------:R-:W-:Y:S05]  /*f600*/  BSYNC.RECONVERGENT B0 ;  /* 0x0000000000007941 */ /* 0x000fea0003800200 */
.L_x_18518:
        /* <DEDUP_REMOVED lines=38> */
.L_x_18522:
        /* <DEDUP_REMOVED lines=18> */
.L_x_18523:
[----:B------:R-:W-:Y:S05]  /*f990*/  BSYNC.RECONVERGENT B0 ;  /* 0x0000000000007941 */ /* 0x000fea0003800200 */
.L_x_18521:
        /* <DEDUP_REMOVED lines=38> */
.L_x_18525:
        /* <DEDUP_REMOVED lines=18> */
.L_x_18526:
[----:B------:R-:W-:Y:S05]  /*fd20*/  BSYNC.RECONVERGENT B0 ;  /* 0x0000000000007941 */ /* 0x000fea0003800200 */
.L_x_18524:
        /* <DEDUP_REMOVED lines=38> */
.L_x_18528:
        /* <DEDUP_REMOVED lines=18> */
.L_x_18529:
[----:B------:R-:W-:Y:S05]  /*100b0*/  BSYNC.RECONVERGENT B0 ;  /* 0x0000000000007941 */ /* 0x000fea0003800200 */
.L_x_18527:
        /* <DEDUP_REMOVED lines=38> */
.L_x_18531:
        /* <DEDUP_REMOVED lines=18> */
.L_x_18532:
[----:B------:R-:W-:Y:S05]  /*10440*/  BSYNC.RECONVERGENT B0 ;  /* 0x0000000000007941 */ /* 0x000fea0003800200 */
.L_x_18530:
        /* <DEDUP_REMOVED lines=38> */
.L_x_18534:
        /* <DEDUP_REMOVED lines=18> */
.L_x_18535:
[----:B------:R-:W-:Y:S05]  /*107d0*/  BSYNC.RECONVERGENT B0 ;  /* 0x0000000000007941 */ /* 0x000fea0003800200 */
.L_x_18533:
        /* <DEDUP_REMOVED lines=38> */
.L_x_18537:
        /* <DEDUP_REMOVED lines=18> */
.L_x_18538:
[----:B------:R-:W-:Y:S05]  /*10b60*/  BSYNC.RECONVERGENT B0 ;  /* 0x0000000000007941 */ /* 0x000fea0003800200 */
.L_x_18536:
        /* <DEDUP_REMOVED lines=38> */
.L_x_18540:
        /* <DEDUP_REMOVED lines=18> */
.L_x_18541:
[----:B------:R-:W-:Y:S05]  /*10ef0*/  BSYNC.RECONVERGENT B0 ;  /* 0x0000000000007941 */ /* 0x000fea0003800200 */
.L_x_18539:
        /* <DEDUP_REMOVED lines=38> */
.L_x_18543:
        /* <DEDUP_REMOVED lines=18> */
.L_x_18544:
[----:B------:R-:W-:Y:S05]  /*11280*/  BSYNC.RECONVERGENT B0 ;  /* 0x0000000000007941 */ /* 0x000fea0003800200 */
.L_x_18542:
        /* <DEDUP_REMOVED lines=37> */
.L_x_18546:
        /* <DEDUP_REMOVED lines=16> */
.L_x_18547:
[----:B------:R-:W-:Y:S05]  /*115e0*/  BSYNC.RECONVERGENT B0 ;  /* 0x0000000000007941 */ /* 0x000fea0003800200 */
.L_x_18545:
        /* <DEDUP_REMOVED lines=33> */
.L_x_18549:
[----:B------:R-:W-:Y:S01]  /*11800*/  IMAD.MOV.U32 R8, RZ, RZ, R6 ;  /* 0x000000ffff087224 */ /* 0x000fe200078e0006 */
[----:B------:R-:W-:Y:S02]  /*11810*/  MOV R10, R7 ;  /* 0x00000007000a7202 */ /* 0x000fe40000000f00 */
[----:B------:R-:W-:-:S07]  /*11820*/  MOV R9, 0x11840 ;  /* 0x0001184000097802 */ /* 0x000fce0000000f00 */
[----:B------:R-:W-:Y:S05]  /*11830*/  CALL.REL.NOINC `($__internal_15_$__cuda_sm20_rem_u64) ;  /* 0x000002c400ec7944 */ /* 0x000fea0003c00000 */
[----:B------:R-:W-:Y:S01]  /*11840*/  IMAD.MOV.U32 R4, RZ, RZ, R0 ;  /* 0x000000ffff047224 */ /* 0x000fe200078e0000 */
[----:B------:R-:W-:-:S07]  /*11850*/  MOV R5, R3 ;  /* 0x0000000300057202 */ /* 0x000fce0000000f00 */
.L_x_18550:
[----:B------:R-:W-:Y:S05]  /*11860*/  BSYNC.RECONVERGENT B0 ;  /* 0x0000000000007941 */ /* 0x000fea0003800200 */
.L_x_18548:
[----:B------:R-:W0:Y:S01]  /*11870*/  LDCU.64 UR4, c[0x0][0x730] ;  /* 0x0000e600ff0477ac */ /* 0x000e220008000a00 */
[----:B------:R-:W-:Y:S02]  /*11880*/  IMAD.MOV.U32 R3, RZ, RZ, R17 ;  /* 0x000000ffff037224 */ /* 0x000fe400078e0011 */
[----:B0-----:R-:W-:Y:S02]  /*11890*/  IMAD R5, R5, UR4, RZ ;  /* 0x0000000405057c24 */ /* 0x001fe4000f8e02ff */
[----:B------:R-:W-:-:S04]  /*118a0*/  IMAD.WIDE.U32 R2, R4, UR4, R2 ;  /* 0x0000000404027c25 */ /* 0x000fc8000f8e0002 */
[----:B------:R-:W-:-:S05]  /*118b0*/  IMAD R5, R4, UR5, R5 ;  /* 0x0000000504057c24 */ /* 0x000fca000f8e0205 */
[----:B------:R-:W-:-:S07]  /*118c0*/  IADD3 R17, PT, PT, R3, R5, RZ ;  /* 0x0000000503117210 */ /* 0x000fce0007ffe0ff */
.L_x_18478:
[----:B------:R-:W0:Y:S02]  /*118d0*/  LDCU.64 UR4, c[0x0][0x738] ;  /* 0x0000e700ff0477ac */ /* 0x000e240008000a00 */
[----:B0-----:R-:W-:-:S04]  /*118e0*/  LEA R4, P0, R2, UR4, 0x1 ;  /* 0x0000000402047c11 */ /* 0x001fc8000f8008ff */
[----:B------:R-:W-:-:S06]  /*118f0*/  LEA.HI.X R5, R2, UR5, R17, 0x1, P0 ;  /* 0x0000000502057c11 */ /* 0x000fcc00080f0c11 */
[----:B------:R-:W2:Y:S01]  /*11900*/  LDG.E.U16 R5, desc[UR36][R4.64] ;  /* 0x0000002404057981 */ /* 0x000ea2000c1e1500 */
[----:B------:R-:W2:Y:S01]  /*11910*/  LDC.64 R2, c[0x0][0x580] ;  /* 0x00016000ff027b82 */ /* 0x000ea20000000a00 */
[----:B------:R-:W-:Y:S02]  /*11920*/  VIADD R16, R16, 0x80 ;  /* 0x0000008010107836 */ /* 0x000fe40000000000 */
[----:B--2---:R2:W-:Y:S05]  /*11930*/  STG.E.U16 desc[UR36][R2.64], R5 ;  /* 0x0000000502007986 */ /* 0x0045ea000c101524 */
.L_x_18474:
[----:B------:R-:W-:Y:S05]  /*11940*/  BSYNC.RECONVERGENT B6 ;  /* 0x0000000000067941 */ /* 0x000fea0003800200 */
.L_x_18473:
        /* <DEDUP_REMOVED lines=30> */
.L_x_18551:
        /* <DEDUP_REMOVED lines=36> */
.L_x_18552:
        /* <DEDUP_REMOVED lines=17> */
.L_x_18553:
        /* <DEDUP_REMOVED lines=37> */
.L_x_18556:
        /* <DEDUP_REMOVED lines=18> */
.L_x_18557:
[----:B------:R-:W-:Y:S05]  /*121f0*/  BSYNC.RECONVERGENT B0 ;  /* 0x0000000000007941 */ /* 0x000fea0003800200 */
.L_x_18555:
        /* <DEDUP_REMOVED lines=37> */
.L_x_18559:
        /* <DEDUP_REMOVED lines=18> */
.L_x_18560:
[----:B------:R-:W-:Y:S05]  /*12570*/  BSYNC.RECONVERGENT B0 ;  /* 0x0000000000007941 */ /* 0x000fea0003800200 */
.L_x_18558:
        /* <DEDUP_REMOVED lines=37> */
.L_x_18562:
        /* <DEDUP_REMOVED lines=18> */
.L_x_18563:
[----:B------:R-:W-:Y:S05]  /*128f0*/  BSYNC.RECONVERGENT B0 ;  /* 0x0000000000007941 */ /* 0x000fea0003800200 */
.L_x_18561:
        /* <DEDUP_REMOVED lines=37> */
.L_x_18565:
        /* <DEDUP_REMOVED lines=18> */
.L_x_18566:
[----:B------:R-:W-:Y:S05]  /*12c70*/  BSYNC.RECONVERGENT B0 ;  /* 0x0000000000007941 */ /* 0x000fea0003800200 */
.L_x_18564:
        /* <DEDUP_REMOVED lines=37> */
.L_x_18568:
        /* <DEDUP_REMOVED lines=18> */
.L_x_18569:
[----:B------:R-:W-:Y:S05]  /*12ff0*/  BSYNC.RECONVERGENT B0 ;  /* 0x0000000000007941 */ /* 0x000fea0003800200 */
.L_x_18567:
        /* <DEDUP_REMOVED lines=37> */
.L_x_18571:
        /* <DEDUP_REMOVED lines=18> */
.L_x_18572:
[----:B------:R-:W-:Y:S05]  /*13370*/  BSYNC.RECONVERGENT B0 ;  /* 0x0000000000007941 */ /* 0x000fea0003800200 */
.L_x_18570:
        /* <DEDUP_REMOVED lines=37> */
.L_x_18574:
        /* <DEDUP_REMOVED lines=18> */
.L_x_18575:
[----:B------:R-:W-:Y:S05]  /*136f0*/  BSYNC.RECONVERGENT B0 ;  /* 0x0000000000007941 */ /* 0x000fea0003800200 */
.L_x_18573:
        /* <DEDUP_REMOVED lines=37> */
.L_x_18577:
        /* <DEDUP_REMOVED lines=18> */
.L_x_18578:
[----:B------:R-:W-:Y:S05]  /*13a70*/  BSYNC.RECONVERGENT B0 ;  /* 0x0000000000007941 */ /* 0x000fea0003800200 */
.L_x_18576:
        /* <DEDUP_REMOVED lines=37> */
.L_x_18580:
        /* <DEDUP_REMOVED lines=18> */
.L_x_18581:
[----:B------:R-:W-:Y:S05]  /*13df0*/  BSYNC.RECONVERGENT B0 ;  /* 0x0000000000007941 */ /* 0x000fea0003800200 */
.L_x_18579:
        /* <DEDUP_REMOVED lines=37> */
.L_x_18583:
        /* <DEDUP_REMOVED lines=18> */
.L_x_18584:
[----:B------:R-:W-:Y:S05]  /*14170*/  BSYNC.RECONVERGENT B0 ;  /* 0x0000000000007941 */ /* 0x000fea0003800200 */
.L_x_18582:
        /* <DEDUP_REMOVED lines=37> */
.L_x_18586:
        /* <DEDUP_REMOVED lines=18> */
.L_x_18587:
[----:B------:R-:W-:Y:S05]  /*144f0*/  BSYNC.RECONVERGENT B0 ;  /* 0x0000000000007941 */ /* 0x000fea0003800200 */
.L_x_18585:
        /* <DEDUP_REMOVED lines=37> */
.L_x_18589:
        /* <DEDUP_REMOVED lines=18> */
.L_x_18590:
[----:B------:R-:W-:Y:S05]  /*14870*/  BSYNC.RECONVERGENT B0 ;  /* 0x0000000000007941 */ /* 0x000fea0003800200 */
.L_x_18588:
        /* <DEDUP_REMOVED lines=37> */
.L_x_18592:
        /* <DEDUP_REMOVED lines=18> */
.L_x_18593:
[----:B------:R-:W-:Y:S05]  /*14bf0*/  BSYNC.RECONVERGENT B0 ;  /* 0x0000000000007941 */ /* 0x000fea0003800200 */
.L_x_18591:
        /* <DEDUP_REMOVED lines=37> */
.L_x_18595:
        /* <DEDUP_REMOVED lines=18> */
.L_x_18596:
[----:B------:R-:W-:Y:S05]  /*14f70*/  BSYNC.RECONVERGENT B0 ;  /* 0x0000000000007941 */ /* 0x000fea0003800200 */
.L_x_18594:
        /* <DEDUP_REMOVED lines=37> */
.L_x_18598:
        /* <DEDUP_REMOVED lines=18> */
.L_x_18599:
[----:B------:R-:W-:Y:S05]  /*152f0*/  BSYNC.RECONVERGENT B0 ;  /* 0x0000000000007941 */ /* 0x000fea0003800200 */
.L_x_18597:
        /* <DEDUP_REMOVED lines=37> */
.L_x_18601:
        /* <DEDUP_REMOVED lines=18> */
.L_x_18602:
[----:B------:R-:W-:Y:S05]  /*15670*/  BSYNC.RECONVERGENT B0 ;  /* 0x0000000000007941 */ /* 0x000fea0003800200 */
.L_x_18600:
        /* <DEDUP_REMOVED lines=37> */
.L_x_18604:
        /* <DEDUP_REMOVED lines=18> */
.L_x_18605:
[----:B------:R-:W-:Y:S05]  /*159f0*/  BSYNC.RECONVERGENT B0 ;  /* 0x0000000000007941 */ /* 0x000fea0003800200 */
.L_x_18603:
        /* <DEDUP_REMOVED lines=37> */
.L_x_18607:
        /* <DEDUP_REMOVED lines=18> */
.L_x_18608:
[----:B------:R-:W-:Y:S05]  /*15d70*/  BSYNC.RECONVERGENT B0 ;  /* 0x0000000000007941 */ /* 0x000fea0003800200 */
.L_x_18606:
        /* <DEDUP_REMOVED lines=37> */
.L_x_18610:
        /* <DEDUP_REMOVED lines=18> */
.L_x_18611:
[----:B------:R-:W-:Y:S05]  /*160f0*/  BSYNC.RECONVERGENT B0 ;  /* 0x0000000000007941 */ /* 0x000fea0003800200 */
.L_x_18609:
        /* <DEDUP_REMOVED lines=37> */
.L_x_18613:
        /* <DEDUP_REMOVED lines=18> */
.L_x_18614:
[----:B------:R-:W-:Y:S05]  /*16470*/  BSYNC.RECONVERGENT B0 ;  /* 0x0000000000007941 */ /* 0x000fea0003800200 */
.L_x_18612:
        /* <DEDUP_REMOVED lines=37> */
.L_x_18616:
        /* <DEDUP_REMOVED lines=18> */
.L_x_18617:
[----:B------:R-:W-:Y:S05]  /*167f0*/  BSYNC.RECONVERGENT B0 ;  /* 0x0000000000007941 */ /* 0x000fea0003800200 */
.L_x_18615:
        /* <DEDUP_REMOVED lines=37> */
.L_x_18619:
        /* <DEDUP_REMOVED lines=18> */
.L_x_18620:
[----:B------:R-:W-:Y:S05]  /*16b70*/  BSYNC.RECONVERGENT B0 ;  /* 0x0000000000007941 */ /* 0x000fea0003800200 */
.L_x_18618:
        /* <DEDUP_REMOVED lines=36> */
.L_x_18622:
        /* <DEDUP_REMOVED lines=16> */
.L_x_18623:
[----:B------:R-:W-:Y:S05]  /*16ec0*/  BSYNC.RECONVERGENT B0 ;  /* 0x0000000000007941 */ /* 0x000fea0003800200 */
.L_x_18621:
        /* <DEDUP_REMOVED lines=32> */
.L_x_18625:
[----:B------:R-:W-:Y:S01]  /*170d0*/  IMAD.MOV.U32 R8, RZ, RZ, R6 ;  /* 0x000000ffff087224 */ /* 0x000fe200078e0006 */
[----:B------:R-:W-:Y:S02]  /*170e0*/  MOV R10, R7 ;  /* 0x00000007000a7202 */ /* 0x000fe40000000f00 */
[----:B------:R-:W-:-:S07]  /*170f0*/  MOV R9, 0x17110 ;  /* 0x0001711000097802 */ /* 0x000fce0000000f00 */
[----:B------:R-:W-:Y:S05]  /*17100*/  CALL.REL.NOINC `($__internal_15_$__cuda_sm20_rem_u64) ;  /* 0x0000026c00b87944 */ /* 0x000fea0003c00000 */
[----:B------:R-:W-:-:S07]  /*17110*/  IMAD.MOV.U32 R2, RZ, RZ, R0 ;  /* 0x000000ffff027224 */ /* 0x000fce00078e0000 */
.L_x_18626:
[----:B------:R-:W-:Y:S05]  /*17120*/  BSYNC.RECONVERGENT B0 ;  /* 0x0000000000007941 */ /* 0x000fea0003800200 */
.L_x_18624:
[----:B------:R-:W0:Y:S02]  /*17130*/  LDCU.64 UR4, c[0x0][0x730] ;  /* 0x0000e600ff0477ac */ /* 0x000e240008000a00 */
[----:B0-----:R-:W-:Y:S02]  /*17140*/  IMAD R3, R3, UR4, RZ ;  /* 0x0000000403037c24 */ /* 0x001fe4000f8e02ff */
[----:B------:R-:W-:-:S04]  /*17150*/  IMAD.WIDE.U32 R16, R2, UR4, R16 ;  /* 0x0000000402107c25 */ /* 0x000fc8000f8e0010 */
[----:B------:R-:W-:-:S05]  /*17160*/  IMAD R3, R2, UR5, R3 ;  /* 0x0000000502037c24 */ /* 0x000fca000f8e0203 */
[----:B------:R-:W-:-:S07]  /*17170*/  IADD3 R17, PT, PT, R17, R3, RZ ;  /* 0x0000000311117210 */ /* 0x000fce0007ffe0ff */
.L_x_18554:
[----:B------:R-:W0:Y:S02]  /*17180*/  LDCU.64 UR4, c[0x0][0x738] ;  /* 0x0000e700ff0477ac */ /* 0x000e240008000a00 */
[----:B0-----:R-:W-:-:S04]  /*17190*/  LEA R2, P0, R16, UR4, 0x1 ;  /* 0x0000000410027c11 */ /* 0x001fc8000f8008ff */
[----:B------:R-:W-:-:S06]  /*171a0*/  LEA.HI.X R3, R16, UR5, R17, 0x1, P0 ;  /* 0x0000000510037c11 */ /* 0x000fcc00080f0c11 */
[----:B------:R-:W2:Y:S01]  /*171b0*/  LDG.E.U16 R3, desc[UR36][R2.64] ;  /* 0x0000002402037981 */ /* 0x000ea2000c1e1500 */
[----:B------:R-:W2:Y:S03]  /*171c0*/  LDC.64 R4, c[0x0][0x580] ;  /* 0x00016000ff047b82 */ /* 0x000ea60000000a00 */
[----:B--2---:R-:W-:Y:S01]  /*171d0*/  STG.E.U16 desc[UR36][R4.64], R3 ;  /* 0x0000000304007986 */ /* 0x004fe2000c101524 */
[----:B------:R-:W-:Y:S05]  /*171e0*/  EXIT ;  /* 0x000000000000794d */ /* 0x000fea0003800000 */
.L_x_18305:
        /* <DEDUP_REMOVED lines=31> */
.L_x_18629:
        /* <DEDUP_REMOVED lines=14> */
.L_x_18628:
[----:B------:R-:W-:Y:S05]  /*174c0*/  BSYNC.RECONVERGENT B6 ;  /* 0x0000000000067941 */ /* 0x000fea0003800200 */
.L_x_18627:
        /* <DEDUP_REMOVED lines=31> */
.L_x_18632:
        /* <DEDUP_REMOVED lines=14> */
.L_x_18631:
[----:B------:R-:W-:Y:S05]  /*177a0*/  BSYNC.RECONVERGENT B6 ;  /* 0x0000000000067941 */ /* 0x000fea0003800200 */
.L_x_18630:
        /* <DEDUP_REMOVED lines=31> */
.L_x_18635:
        /* <DEDUP_REMOVED lines=14> */
.L_x_18634:
[----:B------:R-:W-:Y:S05]  /*17a80*/  BSYNC.RECONVERGENT B6 ;  /* 0x0000000000067941 */ /* 0x000fea0003800200 */
.L_x_18633:
        /* <DEDUP_REMOVED lines=30> */
.L_x_18636:
        /* <DEDUP_REMOVED lines=14> */
.L_x_18304:
        /* <DEDUP_REMOVED lines=311> */
.L_x_18641:
        /* <DEDUP_REMOVED lines=29> */
.L_x_18643:
[----:B------:R-:W-:Y:S05]  /*19290*/  BSYNC.RECONVERGENT B7 ;  /* 0x0000000000077941 */ /* 0x000fea0003800200 */
.L_x_18642:
[----:B------:R-:W0:Y:S01]  /*192a0*/  LDC.64 R4, c[0x0][0x738] ;  /* 0x0001ce00ff047b82 */ /* 0x000e220000000a00 */
[----:B------:R-:W1:Y:S01]  /*192b0*/  LDCU.64 UR4, c[0x0][0x580] ;  /* 0x0000b000ff0477ac */ /* 0x000e620008000a00 */
[----:B0-----:R-:W2:Y:S01]  /*192c0*/  LDG.E.U16 R5, desc[UR36][R4.64] ;  /* 0x0000002404057981 */ /* 0x001ea2000c1e1500 */
[----:B-1----:R-:W-:Y:S02]  /*192d0*/  IADD3 R2, P0, PT, R19, UR4, RZ ;  /* 0x0000000413027c10 */ /* 0x002fe4000ff1e0ff */
[----:B------:R-:W-:-:S03]  /*192e0*/  IADD3 R16, PT, PT, R16, 0x80, RZ ;  /* 0x0000008010107810 */ /* 0x000fc60007ffe0ff */
[----:B------:R-:W-:-:S05]  /*192f0*/  IMAD.X R3, RZ, RZ, UR5, P0 ;  /* 0x00000005ff037e24 */ /* 0x000fca00080e06ff */
[----:B--2---:R0:W-:Y:S03]  /*19300*/  STG.E.U16 desc[UR36][R2.64], R5 ;  /* 0x0000000502007986 */ /* 0x0041e6000c101524 */
.L_x_18640:
[----:B------:R-:W-:Y:S05]  /*19310*/  BSYNC.RECONVERGENT B6 ;  /* 0x0000000000067941 */ /* 0x000fea0003800200 */
.L_x_18639:
        /* <DEDUP_REMOVED lines=303> */
.L_x_18646:
        /* <DEDUP_REMOVED lines=29> */
.L_x_18648:
[----:B------:R-:W-:Y:S05]  /*1a7e0*/  BSYNC.RECONVERGENT B7 ;  /* 0x0000000000077941 */ /* 0x000fea0003800200 */
.L_x_18647:
[----:B------:R-:W0:Y:S01]  /*1a7f0*/  LDC.64 R4, c[0x0][0x738] ;  /* 0x0001ce00ff047b82 */ /* 0x000e220000000a00 */
[----:B------:R-:W1:Y:S01]  /*1a800*/  LDCU.64 UR4, c[0x0][0x580] ;  /* 0x0000b000ff0477ac */ /* 0x000e620008000a00 */
[----:B0-----:R-:W2:Y:S01]  /*1a810*/  LDG.E.U16 R5, desc[UR36][R4.64] ;  /* 0x0000002404057981 */ /* 0x001ea2000c1e1500 */
[----:B-1----:R-:W-:Y:S01]  /*1a820*/  IADD3 R2, P0, PT, R19, UR4, RZ ;  /* 0x0000000413027c10 */ /* 0x002fe2000ff1e0ff */
[----:B------:R-:W-:-:S03]  /*1a830*/  VIADD R16, R16, 0x80 ;  /* 0x0000008010107836 */ /* 0x000fc60000000000 */
[----:B------:R-:W-:-:S05]  /*1a840*/  IADD3.X R3, PT, PT, RZ, UR5, RZ, P0, !PT ;  /* 0x00000005ff037c10 */ /* 0x000fca00087fe4ff */
[----:B--2---:R1:W-:Y:S04]  /*1a850*/  STG.E.U16 desc[UR36][R2.64], R5 ;  /* 0x0000000502007986 */ /* 0x0043e8000c101524 */
.L_x_18645:
[----:B------:R-:W-:Y:S05]  /*1a860*/  BSYNC.RECONVERGENT B6 ;  /* 0x0000000000067941 */ /* 0x000fea0003800200 */
.L_x_18644:
        /* <DEDUP_REMOVED lines=303> */
.L_x_18651:
        /* <DEDUP_REMOVED lines=29> */
.L_x_18653:
[----:B------:R-:W-:Y:S05]  /*1bd30*/  BSYNC.RECONVERGENT B7 ;  /* 0x0000000000077941 */ /* 0x000fea0003800200 */
.L_x_18652:
[----:B------:R-:W0:Y:S01]  /*1bd40*/  LDC.64 R4, c[0x0][0x738] ;  /* 0x0001ce00ff047b82 */ /* 0x000e220000000a00 */
[----:B------:R-:W1:Y:S01]  /*1bd50*/  LDCU.64 UR4, c[0x0][0x580] ;  /* 0x0000b000ff0477ac */ /* 0x000e620008000a00 */
[----:B0-----:R-:W2:Y:S01]  /*1bd60*/  LDG.E.U16 R5, desc[UR36][R4.64] ;  /* 0x0000002404057981 */ /* 0x001ea2000c1e1500 */
[----:B-1----:R-:W-:Y:S02]  /*1bd70*/  IADD3 R2, P0, PT, R19, UR4, RZ ;  /* 0x0000000413027c10 */ /* 0x002fe4000ff1e0ff */
[----:B------:R-:W-:-:S03]  /*1bd80*/  IADD3 R16, PT, PT, R16, 0x80, RZ ;  /* 0x0000008010107810 */ /* 0x000fc60007ffe0ff */
[----:B------:R-:W-:-:S05]  /*1bd90*/  IMAD.X R3, RZ, RZ, UR5, P0 ;  /* 0x00000005ff037e24 */ /* 0x000fca00080e06ff */
[----:B--2---:R2:W-:Y:S03]  /*1bda0*/  STG.E.U16 desc[UR36][R2.64], R5 ;  /* 0x0000000502007986 */ /* 0x0045e6000c101524 */
.L_x_18650:
[----:B------:R-:W-:Y:S05]  /*1bdb0*/  BSYNC.RECONVERGENT B6 ;  /* 0x0000000000067941 */ /* 0x000fea0003800200 */
.L_x_18649:
        /* <DEDUP_REMOVED lines=302> */
.L_x_18654:
        /* <DEDUP_REMOVED lines=31> */
.L_x_18656:
[----:B------:R-:W-:Y:S05]  /*1d290*/  BSYNC.RECONVERGENT B6 ;  /* 0x0000000000067941 */ /* 0x000fea0003800200 */
.L_x_18655:
[----:B------:R-:W0:Y:S02]  /*1d2a0*/  LDC.64 R2, c[0x0][0x738] ;  /* 0x0001ce00ff027b82 */ /* 0x000e240000000a00 */
[----:B0-----:R-:W2:Y:S04]  /*1d2b0*/  LDG.E.U16 R3, desc[UR36][R2.64] ;  /* 0x0000002402037981 */ /* 0x001ea8000c1e1500 */
[----:B--2---:R-:W-:Y:S01]  /*1d2c0*/  STG.E.U16 desc[UR36][R16.64], R3 ;  /* 0x0000000310007986 */ /* 0x004fe2000c101524 */
[----:B------:R-:W-:Y:S05]  /*1d2d0*/  EXIT ;  /* 0x000000000000794d */ /* 0x000fea0003800000 */
.L_x_18638:
        /* <DEDUP_REMOVED lines=309> */
.L_x_18659:
        /* <DEDUP_REMOVED lines=29> */
.L_x_18661:
[----:B------:R-:W-:Y:S05]  /*1e800*/  BSYNC.RECONVERGENT B7 ;  /* 0x0000000000077941 */ /* 0x000fea0003800200 */
.L_x_18660:
        /* <DEDUP_REMOVED lines=36> */
.L_x_18663:
        /* <DEDUP_REMOVED lines=17> */
.L_x_18664:
[----:B------:R-:W-:Y:S05]  /*1eb60*/  BSYNC.RECONVERGENT B0 ;  /* 0x0000000000007941 */ /* 0x000fea0003800200 */
.L_x_18662:
        /* <DEDUP_REMOVED lines=37> */
.L_x_18667:
        /* <DEDUP_REMOVED lines=18> */
.L_x_18668:
[----:B------:R-:W-:Y:S05]  /*1eee0*/  BSYNC.RECONVERGENT B0 ;  /* 0x0000000000007941 */ /* 0x000fea0003800200 */
.L_x_18666:
        /* <DEDUP_REMOVED lines=37> */
.L_x_18670:
        /* <DEDUP_REMOVED lines=18> */
.L_x_18671:
[----:B------:R-:W-:Y:S05]  /*1f260*/  BSYNC.RECONVERGENT B0 ;  /* 0x0000000000007941 */ /* 0x000fea0003800200 */
.L_x_18669:
        /* <DEDUP_REMOVED lines=37> */
.L_x_18673:
        /* <DEDUP_REMOVED lines=18> */
.L_x_18674:
[----:B------:R-:W-:Y:S05]  /*1f5e0*/  BSYNC.RECONVERGENT B0 ;  /* 0x0000000000007941 */ /* 0x000fea0003800200 */
.L_x_18672:
        /* <DEDUP_REMOVED lines=37> */
.L_x_18676:
[----:B------:R-:W0:Y:S01]  /*1f840*/  LDCU.64 UR4, c[0x0][0x5c8] ;  /* 0x0000b900ff0477ac */ /* 0x000e220008000a00 */
[----:B------:R-:W-:Y:S02]  /*1f850*/  MOV R10, R12 ;  /* 0x0000000c000a7202 */ /* 0x000fe40000000f00 */
        /* <DEDUP_REMOVED lines=16> */
.L_x_18677:
[----:B------:R-:W-:Y:S05]  /*1f960*/  BSYNC.RECONVERGENT B0 ;  /* 0x0000000000007941 */ /* 0x000fea0003800200 */
.L_x_18675:
        /* <DEDUP_REMOVED lines=37> */
.L_x_18679:
[----:B------:R-:W0:Y:S01]  /*1fbc0*/  LDCU.64 UR4, c[0x0][0x5d0] ;  /* 0x0000ba00ff0477ac */ /* 0x000e220008000a00 */
[----:B------:R-:W-:Y:S02]  /*1fbd0*/  MOV R10, R12 ;  /* 0x0000000c000a7202 */ /* 0x000fe40000000f00 */
[----:B------:R-:W-:Y:S02]  /*1fbe0*/  MOV R9, R13 ;  /* 0x0000000d00097202 */ /* 0x000fe40000000f00 */
[----:B------:R-:W-:Y:S01]  /*1fbf0*/  MOV R0, 0x1fc30 ;  /* 0x0001fc3000007802 */ /* 0x000fe20000000f00 */
[----:B0-----:R-:W-:Y:S01]  /*1fc00*/  IMAD.U32 R4, RZ, RZ, UR4 ;  /* 0x00000004ff047e24 */ /* 0x001fe2000f8e00ff */
[----:B------:R-:W-:-:S07]  /*1fc10*/  MOV R3, UR5 ;  /* 0x0000000500037c02 */ /* 0x000fce0008000f00 */
[----:B------:R-:W-:Y:S05]  /*1fc20*/  CALL.REL.NOINC `($__internal_14_$__cuda_sm20_div_u64) ;  /* 0x000001dc00dc7944 */ /* 0x000fea0003c00000 */
        /* <DEDUP_REMOVED lines=11> */
.L_x_18680:
[----:B------:R-:W-:Y:S05]  /*1fce0*/  BSYNC.RECONVERGENT B0 ;  /* 0x0000000000007941 */ /* 0x000fea0003800200 */
.L_x_18678:
        /* <DEDUP_REMOVED lines=37> */
.L_x_18682:
[----:B------:R-:W0:Y:S01]  /*1ff40*/  LDCU.64 UR4, c[0x0][0x5d8] ;  /* 0x0000bb00ff0477ac */ /* 0x000e220008000a00 */
[----:B------:R-:W-:Y:S01]  /*1ff50*/  IMAD.MOV.U32 R10, RZ, RZ, R12 ;  /* 0x000000ffff0a7224 */ /* 0x000fe200078e000c */
[----:B------:R-:W-:Y:S01]  /*1ff60*/  MOV R0, 0x1ffb0 ;  /* 0x0001ffb000007802 */ /* 0x000fe20000000f00 */
[----:B------:R-:W-:Y:S01]  /*1ff70*/  IMAD.MOV.U32 R9, RZ, RZ, R13 ;  /* 0x000000ffff097224 */ /* 0x000fe200078e000d */
[----:B0-----:R-:W-:Y:S02]  /*1ff80*/  MOV R4, UR4 ;  /* 0x0000000400047c02 */ /* 0x001fe40008000f00 */
[----:B------:R-:W-:-:S07]  /*1ff90*/  MOV R3, UR5 ;  /* 0x0000000500037c02 */ /* 0x000fce0008000f00 */
[----:B------:R-:W-:Y:S05]  /*1ffa0*/  CALL.REL.NOINC `($__internal_14_$__cuda_sm20_div_u64) ;  /* 0x000001d800fc7944 */ /* 0x000fea0003c00000 */
        /* <DEDUP_REMOVED lines=11> */
.L_x_18683:
[----:B------:R-:W-:Y:S05]  /*20060*/  BSYNC.RECONVERGENT B0 ;  /* 0x0000000000007941 */ /* 0x000fea0003800200 */
.L_x_18681:
        /* <DEDUP_REMOVED lines=37> */
.L_x_18685:
        /* <DEDUP_REMOVED lines=18> */
.L_x_18686:
[----:B------:R-:W-:Y:S05]  /*203e0*/  BSYNC.RECONVERGENT B0 ;  /* 0x0000000000007941 */ /* 0x000fea0003800200 */
.L_x_18684:
        /* <DEDUP_REMOVED lines=37> */
.L_x_18688:
        /* <DEDUP_REMOVED lines=18> */
.L_x_18689:
[----:B------:R-:W-:Y:S05]  /*20760*/  BSYNC.RECONVERGENT B0 ;  /* 0x0000000000007941 */ /* 0x000fea0003800200 */
.L_x_18687:
        /* <DEDUP_REMOVED lines=37> */
.L_x_18691:
        /* <DEDUP_REMOVED lines=18> */
.L_x_18692:
[----:B------:R-:W-:Y:S05]  /*20ae0*/  BSYNC.RECONVERGENT B0 ;  /* 0x0000000000007941 */ /* 0x000fea0003800200 */
.L_x_18690:
        /* <DEDUP_REMOVED lines=37> */
.L_x_18694:
        /* <DEDUP_REMOVED lines=18> */
.L_x_18695:
[----:B------:R-:W-:Y:S05]  /*20e60*/  BSYNC.RECONVERGENT B0 ;  /* 0x0000000000007941 */ /* 0x000fea0003800200 */
.L_x_18693:
        /* <DEDUP_REMOVED lines=37> */
.L_x_18697:
        /* <DEDUP_REMOVED lines=18> */
.L_x_18698:
[----:B------:R-:W-:Y:S05]  /*211e0*/  BSYNC.RECONVERGENT B0 ;  /* 0x0000000000007941 */ /* 0x000fea0003800200 */
.L_x_18696:
        /* <DEDUP_REMOVED lines=37> */
.L_x_18700:
        /* <DEDUP_REMOVED lines=18> */
.L_x_18701:
[----:B------:R-:W-:Y:S05]  /*21560*/  BSYNC.RECONVERGENT B0 ;  /* 0x0000000000007941 */ /* 0x000fea0003800200 */
.L_x_18699:
        /* <DEDUP_REMOVED lines=37> */
.L_x_18703:
        /* <DEDUP_REMOVED lines=18> */
.L_x_18704:
[----:B------:R-:W-:Y:S05]  /*218e0*/  BSYNC.RECONVERGENT B0 ;  /* 0x0000000000007941 */ /* 0x000fea0003800200 */
.L_x_18702:
        /* <DEDUP_REMOVED lines=37> */
.L_x_18706:
        /* <DEDUP_REMOVED lines=18> */
.L_x_18707:
[----:B------:R-:W-:Y:S05]  /*21c60*/  BSYNC.RECONVERGENT B0 ;  /* 0x0000000000007941 */ /* 0x000fea0003800200 */
.L_x_18705:
        /* <DEDUP_REMOVED lines=37> */
.L_x_18709:
        /* <DEDUP_REMOVED lines=18> */
.L_x_18710:
[----:B------:R-:W-:Y:S05]  /*21fe0*/  BSYNC.RECONVERGENT B0 ;  /* 0x0000000000007941 */ /* 0x000fea0003800200 */
.L_x_18708:
        /* <DEDUP_REMOVED lines=37> */
.L_x_18712:
        /* <DEDUP_REMOVED lines=18> */
.L_x_18713:
[----:B------:R-:W-:Y:S05]  /*22360*/  BSYNC.RECONVERGENT B0 ;  /* 0x0000000000007941 */ /* 0x000fea0003800200 */
.L_x_18711:
        /* <DEDUP_REMOVED lines=37> */
.L_x_18715:
        /* <DEDUP_REMOVED lines=18> */
.L_x_18716:
[----:B------:R-:W-:Y:S05]  /*226e0*/  BSYNC.RECONVERGENT B0 ;  /* 0x0000000000007941 */ /* 0x000fea0003800200 */
.L_x_18714:
        /* <DEDUP_REMOVED lines=37> */
.L_x_18718:
        /* <DEDUP_REMOVED lines=18> */
.L_x_18719:
[----:B------:R-:W-:Y:S05]  /*22a60*/  BSYNC.RECONVERGENT B0 ;  /* 0x0000000000007941 */ /* 0x000fea0003800200 */
.L_x_18717:
        /* <DEDUP_REMOVED lines=37> */
.L_x_18721:
        /* <DEDUP_REMOVED lines=18> */
.L_x_18722:
[----:B------:R-:W-:Y:S05]  /*22de0*/  BSYNC.RECONVERGENT B0 ;  /* 0x0000000000007941 */ /* 0x000fea0003800200 */
.L_x_18720:
        /* <DEDUP_REMOVED lines=37> */
.L_x_18724:
        /* <DEDUP_REMOVED lines=18> */
.L_x_18725:
[----:B------:R-:W-:Y:S05]  /*23160*/  BSYNC.RECONVERGENT B0 ;  /* 0x0000000000007941 */ /* 0x000fea0003800200 */
.L_x_18723:
        /* <DEDUP_REMOVED lines=37> */
.L_x_18727:
        /* <DEDUP_REMOVED lines=18> */
.L_x_18728:
[----:B------:R-:W-:Y:S05]  /*234e0*/  BSYNC.RECONVERGENT B0 ;  /* 0x0000000000007941 */ /* 0x000fea0003800200 */
.L_x_18726:
        /* <DEDUP_REMOVED lines=37> */
.L_x_18730:
        /* <DEDUP_REMOVED lines=18> */
.L_x_18731:
[----:B------:R-:W-:Y:S05]  /*23860*/  BSYNC.RECONVERGENT B0 ;  /* 0x0000000000007941 */ /* 0x000fea0003800200 */
.L_x_18729:
        /* <DEDUP_REMOVED lines=36> */
.L_x_18733:
        /* <DEDUP_REMOVED lines=16> */
.L_x_18734:
[----:B------:R-:W-:Y:S05]  /*23bb0*/  BSYNC.RECONVERGENT B0 ;  /* 0x0000000000007941 */ /* 0x000fea0003800200 */
.L_x_18732:
        /* <DEDUP_REMOVED lines=32> */
.L_x_18736:
[----:B------:R-:W-:Y:S01]  /*23dc0*/  MOV R8, R6 ;  /* 0x0000000600087202 */ /* 0x000fe20000000f00 */
[----:B------:R-:W-:Y:S01]  /*23dd0*/  IMAD.MOV.U32 R10, RZ, RZ, R7 ;  /* 0x000000ffff0a7224 */ /* 0x000fe200078e0007 */
[----:B------:R-:W-:-:S07]  /*23de0*/  MOV R9, 0x23e00 ;  /* 0x00023e0000097802 */ /* 0x000fce0000000f00 */
[----:B------:R-:W-:Y:S05]  /*23df0*/  CALL.REL.NOINC `($__internal_15_$__cuda_sm20_rem_u64) ;  /* 0x000001a0007c7944 */ /* 0x000fea0003c00000 */
[----:B------:R-:W-:Y:S02]  /*23e00*/  MOV R4, R0 ;  /* 0x0000000000047202 */ /* 0x000fe40000000f00 */
[----:B------:R-:W-:-:S07]  /*23e10*/  MOV R5, R3 ;  /* 0x0000000300057202 */ /* 0x000fce0000000f00 */
.L_x_18737:
[----:B------:R-:W-:Y:S05]  /*23e20*/  BSYNC.RECONVERGENT B0 ;  /* 0x0000000000007941 */ /* 0x000fea0003800200 */
.L_x_18735:
[----:B------:R-:W0:Y:S02]  /*23e30*/  LDCU.64 UR4, c[0x0][0x730] ;  /* 0x0000e600ff0477ac */ /* 0x000e240008000a00 */
[----:B0-----:R-:W-:Y:S02]  /*23e40*/  IMAD R3, R5, UR4, RZ ;  /* 0x0000000405037c24 */ /* 0x001fe4000f8e02ff */
[----:B------:R-:W-:-:S04]  /*23e50*/  IMAD.WIDE.U32 R20, R4, UR4, R20 ;  /* 0x0000000404147c25 */ /* 0x000fc8000f8e0014 */
[----:B------:R-:W-:-:S04]  /*23e60*/  IMAD R3, R4, UR5, R3 ;  /* 0x0000000504037c24 */ /* 0x000fc8000f8e0203 */
[----:B------:R-:W-:-:S07]  /*23e70*/  IMAD.IADD R21, R21, 0x1, R3 ;  /* 0x0000000115157824 */ /* 0x000fce00078e0203 */
.L_x_18665:
        /* <DEDUP_REMOVED lines=9> */
.L_x_18658:
[----:B------:R-:W-:Y:S05]  /*23f10*/  BSYNC.RECONVERGENT B6 ;  /* 0x0000000000067941 */ /* 0x000fea0003800200 */
.L_x_18657:
        /* <DEDUP_REMOVED lines=303> */
.L_x_18740:
        /* <DEDUP_REMOVED lines=29> */
.L_x_18742:
[----:B------:R-:W-:Y:S05]  /*253e0*/  BSYNC.RECONVERGENT B7 ;  /* 0x0000000000077941 */ /* 0x000fea0003800200 */
.L_x_18741:
        /* <DEDUP_REMOVED lines=36> */
.L_x_18744:
        /* <DEDUP_REMOVED lines=17> */
.L_x_18745:
[----:B------:R-:W-:Y:S05]  /*25740*/  BSYNC.RECONVERGENT B0 ;  /* 0x0000000000007941 */ /* 0x000fea0003800200 */
.L_x_18743:
        /* <DEDUP_REMOVED lines=37> */
.L_x_18748:
        /* <DEDUP_REMOVED lines=18> */
.L_x_18749:
[----:B------:R-:W-:Y:S05]  /*25ac0*/  BSYNC.RECONVERGENT B0 ;  /* 0x0000000000007941 */ /* 0x000fea0003800200 */
.L_x_18747:
        /* <DEDUP_REMOVED lines=37> */
.L_x_18751:
        /* <DEDUP_REMOVED lines=18> */
.L_x_18752:
[----:B------:R-:W-:Y:S05]  /*25e40*/  BSYNC.RECONVERGENT B0 ;  /* 0x0000000000007941 */ /* 0x000fea0003800200 */
.L_x_18750:
        /* <DEDUP_REMOVED lines=37> */
.L_x_18754:
        /* <DEDUP_REMOVED lines=18> */
.L_x_18755:
[----:B------:R-:W-:Y:S05]  /*261c0*/  BSYNC.RECONVERGENT B0 ;  /* 0x0000000000007941 */ /* 0x000fea0003800200 */
.L_x_18753:
        /* <DEDUP_REMOVED lines=37> */
.L_x_18757:
        /* <DEDUP_REMOVED lines=18> */
.L_x_18758:
[----:B------:R-:W-:Y:S05]  /*26540*/  BSYNC.RECONVERGENT B0 ;  /* 0x0000000000007941 */ /* 0x000fea0003800200 */
.L_x_18756:
        /* <DEDUP_REMOVED lines=37> */
.L_x_18760:
        /* <DEDUP_REMOVED lines=18> */
.L_x_18761:
[----:B------:R-:W-:Y:S05]  /*268c0*/  BSYNC.RECONVERGENT B0 ;  /* 0x0000000000007941 */ /* 0x000fea0003800200 */
.L_x_18759:
        /* <DEDUP_REMOVED lines=37> */
.L_x_18763:
        /* <DEDUP_REMOVED lines=18> */
.L_x_18764:
[----:B------:R-:W-:Y:S05]  /*26c40*/  BSYNC.RECONVERGENT B0 ;  /* 0x0000000000007941 */ /* 0x000fea0003800200 */
.L_x_18762:
        /* <DEDUP_REMOVED lines=37> */
.L_x_18766:
        /* <DEDUP_REMOVED lines=18> */
.L_x_18767:
[----:B------:R-:W-:Y:S05]  /*26fc0*/  BSYNC.RECONVERGENT B0 ;  /* 0x0000000000007941 */ /* 0x000fea0003800200 */
.L_x_18765:
        /* <DEDUP_REMOVED lines=37> */
.L_x_18769:
        /* <DEDUP_REMOVED lines=18> */
.L_x_18770:
[----:B------:R-:W-:Y:S05]  /*27340*/  BSYNC.RECONVERGENT B0 ;  /* 0x0000000000007941 */ /* 0x000fea0003800200 */
.L_x_18768:
        /* <DEDUP_REMOVED lines=37> */
.L_x_18772:
        /* <DEDUP_REMOVED lines=18> */
.L_x_18773:
[----:B------:R-:W-:Y:S05]  /*276c0*/  BSYNC.RECONVERGENT B0 ;  /* 0x0000000000007941 */ /* 0x000fea0003800200 */
.L_x_18771:
        /* <DEDUP_REMOVED lines=37> */
.L_x_18775:
        /* <DEDUP_REMOVED lines=18> */
.L_x_18776:
[----:B------:R-:W-:Y:S05]  /*27a40*/  BSYNC.RECONVERGENT B0 ;  /* 0x0000000000007941 */ /* 0x000fea0003800200 */
.L_x_18774:
        /* <DEDUP_REMOVED lines=37> */
.L_x_18778:
        /* <DEDUP_REMOVED lines=18> */
.L_x_18779:
[----:B------:R-:W-:Y:S05]  /*27dc0*/  BSYNC.RECONVERGENT B0 ;  /* 0x0000000000007941 */ /* 0x000fea0003800200 */
.L_x_18777:
        /* <DEDUP_REMOVED lines=37> */
.L_x_18781:
        /* <DEDUP_REMOVED lines=18> */
.L_x_18782:
[----:B------:R-:W-:Y:S05]  /*28140*/  BSYNC.RECONVERGENT B0 ;  /* 0x0000000000007941 */ /* 0x000fea0003800200 */
.L_x_18780:
        /* <DEDUP_REMOVED lines=37> */
.L_x_18784:
        /* <DEDUP_REMOVED lines=18> */
.L_x_18785:
[----:B------:R-:W-:Y:S05]  /*284c0*/  BSYNC.RECONVERGENT B0 ;  /* 0x0000000000007941 */ /* 0x000fea0003800200 */
.L_x_18783:
        /* <DEDUP_REMOVED lines=37> */
.L_x_18787:
        /* <DEDUP_REMOVED lines=18> */
.L_x_18788:
[----:B------:R-:W-:Y:S05]  /*28840*/  BSYNC.RECONVERGENT B0 ;  /* 0x0000000000007941 */ /* 0x000fea0003800200 */
.L_x_18786:
        /* <DEDUP_REMOVED lines=37> */
.L_x_18790:
        /* <DEDUP_REMOVED lines=18> */
.L_x_18791:
[----:B------:R-:W-:Y:S05]  /*28bc0*/  BSYNC.RECONVERGENT B0 ;  /* 0x0000000000007941 */ /* 0x000fea0003800200 */
.L_x_18789:
        /* <DEDUP_REMOVED lines=37> */
.L_x_18793:
        /* <DEDUP_REMOVED lines=18> */
.L_x_18794:
[----:B------:R-:W-:Y:S05]  /*28f40*/  BSYNC.RECONVERGENT B0 ;  /* 0x0000000000007941 */ /* 0x000fea0003800200 */
.L_x_18792:
        /* <DEDUP_REMOVED lines=37> */
.L_x_18796:
        /* <DEDUP_REMOVED lines=18> */
.L_x_18797:
[----:B------:R-:W-:Y:S05]  /*292c0*/  BSYNC.RECONVERGENT B0 ;  /* 0x0000000000007941 */ /* 0x000fea0003800200 */
.L_x_18795:
        /* <DEDUP_REMOVED lines=37> */
.L_x_18799:
        /* <DEDUP_REMOVED lines=18> */
.L_x_18800:
[----:B------:R-:W-:Y:S05]  /*29640*/  BSYNC.RECONVERGENT B0 ;  /* 0x0000000000007941 */ /* 0x000fea0003800200 */
.L_x_18798:
        /* <DEDUP_REMOVED lines=37> */
.L_x_18802:
        /* <DEDUP_REMOVED lines=18> */
.L_x_18803:
[----:B------:R-:W-:Y:S05]  /*299c0*/  BSYNC.RECONVERGENT B0 ;  /* 0x0000000000007941 */ /* 0x000fea0003800200 */
.L_x_18801:
        /* <DEDUP_REMOVED lines=37> */
.L_x_18805:
        /* <DEDUP_REMOVED lines=18> */
.L_x_18806:
[----:B------:R-:W-:Y:S05]  /*29d40*/  BSYNC.RECONVERGENT B0 ;  /* 0x0000000000007941 */ /* 0x000fea0003800200 */
.L_x_18804:
        /* <DEDUP_REMOVED lines=37> */
.L_x_18808:
        /* <DEDUP_REMOVED lines=18> */
.L_x_18809:
[----:B------:R-:W-:Y:S05]  /*2a0c0*/  BSYNC.RECONVERGENT B0 ;  /* 0x0000000000007941 */ /* 0x000fea0003800200 */
.L_x_18807:
        /* <DEDUP_REMOVED lines=37> */
.L_x_18811:
        /* <DEDUP_REMOVED lines=18> */
.L_x_18812:
[----:B------:R-:W-:Y:S05]  /*2a440*/  BSYNC.RECONVERGENT B0 ;  /* 0x0000000000007941 */ /* 0x000fea0003800200 */
.L_x_18810:
        /* <DEDUP_REMOVED lines=36> */
.L_x_18814:
        /* <DEDUP_REMOVED lines=16> */
.L_x_18815:
[----:B------:R-:W-:Y:S05]  /*2a790*/  BSYNC.RECONVERGENT B0 ;  /* 0x0000000000007941 */ /* 0x000fea0003800200 */
.L_x_18813:
        /* <DEDUP_REMOVED lines=32> */
.L_x_18817:
[----:B------:R-:W-:Y:S02]  /*2a9a0*/  MOV R8, R6 ;  /* 0x0000000600087202 */ /* 0x000fe40000000f00 */
[----:B------:R-:W-:Y:S02]  /*2a9b0*/  MOV R10, R7 ;  /* 0x00000007000a7202 */ /* 0x000fe40000000f00 */
[----:B------:R-:W-:-:S07]  /*2a9c0*/  MOV R9, 0x2a9e0 ;  /* 0x0002a9e000097802 */ /* 0x000fce0000000f00 */
[----:B------:R-:W-:Y:S05]  /*2a9d0*/  CALL.REL.NOINC `($__internal_15_$__cuda_sm20_rem_u64) ;  /* 0x0000013400847944 */ /* 0x000fea0003c00000 */
[----:B------:R-:W-:Y:S01]  /*2a9e0*/  IMAD.MOV.U32 R4, RZ, RZ, R0 ;  /* 0x000000ffff047224 */ /* 0x000fe200078e0000 */
[----:B------:R-:W-:-:S07]  /*2a9f0*/  MOV R5, R3 ;  /* 0x0000000300057202 */ /* 0x000fce0000000f00 */
.L_x_18818:
[----:B------:R-:W-:Y:S05]  /*2aa00*/  BSYNC.RECONVERGENT B0 ;  /* 0x0000000000007941 */ /* 0x000fea0003800200 */
.L_x_18816:
[----:B------:R-:W0:Y:S02]  /*2aa10*/  LDCU.64 UR4, c[0x0][0x730] ;  /* 0x0000e600ff0477ac */ /* 0x000e240008000a00 */
[----:B0-----:R-:W-:Y:S02]  /*2aa20*/  IMAD R3, R5, UR4, RZ ;  /* 0x0000000405037c24 */ /* 0x001fe4000f8e02ff */
[----:B------:R-:W-:-:S04]  /*2aa30*/  IMAD.WIDE.U32 R20, R4, UR4, R20 ;  /* 0x0000000404147c25 */ /* 0x000fc8000f8e0014 */
[----:B------:R-:W-:-:S05]  /*2aa40*/  IMAD R3, R4, UR5, R3 ;  /* 0x0000000504037c24 */ /* 0x000fca000f8e0203 */
[----:B------:R-:W-:-:S07]  /*2aa50*/  IADD3 R21, PT, PT, R21, R3, RZ ;  /* 0x0000000315157210 */ /* 0x000fce0007ffe0ff */
.L_x_18746:
        /* <DEDUP_REMOVED lines=9> */
.L_x_18739:
[----:B------:R-:W-:Y:S05]  /*2aaf0*/  BSYNC.RECONVERGENT B6 ;  /* 0x0000000000067941 */ /* 0x000fea0003800200 */
.L_x_18738:
        /* <DEDUP_REMOVED lines=303> */
.L_x_18821:
        /* <DEDUP_REMOVED lines=29> */
.L_x_18823:
[----:B------:R-:W-:Y:S05]  /*2bfc0*/  BSYNC.RECONVERGENT B7 ;  /* 0x0000000000077941 */ /* 0x000fea0003800200 */
.L_x_18822:
        /* <DEDUP_REMOVED lines=36> */
.L_x_18825:
        /* <DEDUP_REMOVED lines=17> */
.L_x_18826:
[----:B------:R-:W-:Y:S05]  /*2c320*/  BSYNC.RECONVERGENT B0 ;  /* 0x0000000000007941 */ /* 0x000fea0003800200 */
.L_x_18824:
        /* <DEDUP_REMOVED lines=37> */
.L_x_18829:
        /* <DEDUP_REMOVED lines=18> */
.L_x_18830:
[----:B------:R-:W-:Y:S05]  /*2c6a0*/  BSYNC.RECONVERGENT B0 ;  /* 0x0000000000007941 */ /* 0x000fea0003800200 */
.L_x_18828:
        /* <DEDUP_REMOVED lines=37> */
.L_x_18832:
        /* <DEDUP_REMOVED lines=18> */
.L_x_18833:
[----:B------:R-:W-:Y:S05]  /*2ca20*/  BSYNC.RECONVERGENT B0 ;  /* 0x0000000000007941 */ /* 0x000fea0003800200 */
.L_x_18831:
        /* <DEDUP_REMOVED lines=37> */
.L_x_18835:
        /* <DEDUP_REMOVED lines=18> */
.L_x_18836:
[----:B------:R-:W-:Y:S05]  /*2cda0*/  BSYNC.RECONVERGENT B0 ;  /* 0x0000000000007941 */ /* 0x000fea0003800200 */
.L_x_18834:
        /* <DEDUP_REMOVED lines=37> */
.L_x_18838:
        /* <DEDUP_REMOVED lines=18> */
.L_x_18839:
[----:B------:R-:W-:Y:S05]  /*2d120*/  BSYNC.RECONVERGENT B0 ;  /* 0x0000000000007941 */ /* 0x000fea0003800200 */
.L_x_18837:
        /* <DEDUP_REMOVED lines=37> */
.L_x_18841:
        /* <DEDUP_REMOVED lines=18> */
.L_x_18842:
[----:B------:R-:W-:Y:S05]  /*2d4a0*/  BSYNC.RECONVERGENT B0 ;  /* 0x0000000000007941 */ /* 0x000fea0003800200 */
.L_x_18840:
        /* <DEDUP_REMOVED lines=37> */
.L_x_18844:
        /* <DEDUP_REMOVED lines=18> */
.L_x_18845:
[----:B------:R-:W-:Y:S05]  /*2d820*/  BSYNC.RECONVERGENT B0 ;  /* 0x0000000000007941 */ /* 0x000fea0003800200 */
.L_x_18843:
        /* <DEDUP_REMOVED lines=37> */
.L_x_18847:
        /* <DEDUP_REMOVED lines=18> */
.L_x_18848:
[----:B------:R-:W-:Y:S05]  /*2dba0*/  BSYNC.RECONVERGENT B0 ;  /* 0x0000000000007941 */ /* 0x000fea0003800200 */
.L_x_18846:
        /* <DEDUP_REMOVED lines=37> */
.L_x_18850:
        /* <DEDUP_REMOVED lines=18> */
.L_x_18851:
[----:B------:R-:W-:Y:S05]  /*2df20*/  BSYNC.RECONVERGENT B0 ;  /* 0x0000000000007941 */ /* 0x000fea0003800200 */
.L_x_18849:
        /* <DEDUP_REMOVED lines=37> */
.L_x_18853:
        /* <DEDUP_REMOVED lines=18> */
.L_x_18854:
[----:B------:R-:W-:Y:S05]  /*2e2a0*/  BSYNC.RECONVERGENT B0 ;  /* 0x0000000000007941 */ /* 0x000fea0003800200 */
.L_x_18852:
        /* <DEDUP_REMOVED lines=37> */
.L_x_18856:
        /* <DEDUP_REMOVED lines=18> */
.L_x_18857:
[----:B------:R-:W-:Y:S05]  /*2e620*/  BSYNC.RECONVERGENT B0 ;  /* 0x0000000000007941 */ /* 0x000fea0003800200 */
.L_x_18855:
        /* <DEDUP_REMOVED lines=37> */
.L_x_18859:
        /* <DEDUP_REMOVED lines=18> */
.L_x_18860:
[----:B------:R-:W-:Y:S05]  /*2e9a0*/  BSYNC.RECONVERGENT B0 ;  /* 0x0000000000007941 */ /* 0x000fea0003800200 */
.L_x_18858:
        /* <DEDUP_REMOVED lines=37> */
.L_x_18862:
        /* <DEDUP_REMOVED lines=18> */
.L_x_18863:
[----:B------:R-:W-:Y:S05]  /*2ed20*/  BSYNC.RECONVERGENT B0 ;  /* 0x0000000000007941 */ /* 0x000fea0003800200 */
.L_x_18861:
        /* <DEDUP_REMOVED lines=37> */
.L_x_18865:
        /* <DEDUP_REMOVED lines=18> */
.L_x_18866:
[----:B------:R-:W-:Y:S05]  /*2f0a0*/  BSYNC.RECONVERGENT B0 ;  /* 0x0000000000007941 */ /* 0x000fea0003800200 */
.L_x_18864:
        /* <DEDUP_REMOVED lines=37> */
.L_x_18868:
        /* <DEDUP_REMOVED lines=18> */
.L_x_18869:
[----:B------:R-:W-:Y:S05]  /*2f420*/  BSYNC.RECONVERGENT B0 ;  /* 0x0000000000007941 */ /* 0x000fea0003800200 */
.L_x_18867:
        /* <DEDUP_REMOVED lines=37> */
.L_x_18871:
        /* <DEDUP_REMOVED lines=18> */
.L_x_18872:
[----:B------:R-:W-:Y:S05]  /*2f7a0*/  BSYNC.RECONVERGENT B0 ;  /* 0x0000000000007941 */ /* 0x000fea0003800200 */
.L_x_18870:
        /* <DEDUP_REMOVED lines=37> */
.L_x_18874:
        /* <DEDUP_REMOVED lines=18> */
.L_x_18875:
[----:B------:R-:W-:Y:S05]  /*2fb20*/  BSYNC.RECONVERGENT B0 ;  /* 0x0000000000007941 */ /* 0x000fea0003800200 */
.L_x_18873:
        /* <DEDUP_REMOVED lines=37> */
.L_x_18877:
        /* <DEDUP_REMOVED lines=18> */
.L_x_18878:
[----:B------:R-:W-:Y:S05]  /*2fea0*/  BSYNC.RECONVERGENT B0 ;  /* 0x0000000000007941 */ /* 0x000fea0003800200 */
.L_x_18876:
        /* <DEDUP_REMOVED lines=37> */
.L_x_18880:
        /* <DEDUP_REMOVED lines=18> */
.L_x_18881:
[----:B------:R-:W-:Y:S05]  /*30220*/  BSYNC.RECONVERGENT B0 ;  /* 0x0000000000007941 */ /* 0x000fea0003800200 */
.L_x_18879:
        /* <DEDUP_REMOVED lines=37> */
.L_x_18883:
        /* <DEDUP_REMOVED lines=18> */
.L_x_18884:
[----:B------:R-:W-:Y:S05]  /*305a0*/  BSYNC.RECONVERGENT B0 ;  /* 0x0000000000007941 */ /* 0x000fea0003800200 */
.L_x_18882:
        /* <DEDUP_REMOVED lines=37> */
.L_x_18886:
        /* <DEDUP_REMOVED lines=18> */
.L_x_18887:
[----:B------:R-:W-:Y:S05]  /*30920*/  BSYNC.RECONVERGENT B0 ;  /* 0x0000000000007941 */ /* 0x000fea0003800200 */
.L_x_18885:
        /* <DEDUP_REMOVED lines=37> */
.L_x_18889:
        /* <DEDUP_REMOVED lines=18> */
.L_x_18890:
[----:B------:R-:W-:Y:S05]  /*30ca0*/  BSYNC.RECONVERGENT B0 ;  /* 0x0000000000007941 */ /* 0x000fea0003800200 */
.L_x_18888:
        /* <DEDUP_REMOVED lines=37> */
.L_x_18892:
        /* <DEDUP_REMOVED lines=18> */
.L_x_18893:
[----:B------:R-:W-:Y:S05]  /*31020*/  BSYNC.RECONVERGENT B0 ;  /* 0x0000000000007941 */ /* 0x000fea0003800200 */
.L_x_18891:
        /* <DEDUP_REMOVED lines=36> */
.L_x_18895:
        /* <DEDUP_REMOVED lines=16> */
.L_x_18896:
[----:B------:R-:W-:Y:S05]  /*31370*/  BSYNC.RECONVERGENT B0 ;  /* 0x0000000000007941 */ /* 0x000fea0003800200 */
.L_x_18894:
        /* <DEDUP_REMOVED lines=32> */
.L_x_18898:
[----:B------:R-:W-:Y:S01]  /*31580*/  IMAD.MOV.U32 R8, RZ, RZ, R6 ;  /* 0x000000ffff087224 */ /* 0x000fe200078e0006 */
[----:B------:R-:W-:Y:S02]  /*31590*/  MOV R10, R7 ;  /* 0x00000007000a7202 */ /* 0x000fe40000000f00 */
[----:B------:R-:W-:-:S07]  /*315a0*/  MOV R9, 0x315c0 ;  /* 0x000315c000097802 */ /* 0x000fce0000000f00 */
[----:B------:R-:W-:Y:S05]  /*315b0*/  CALL.REL.NOINC `($__internal_15_$__cuda_sm20_rem_u64) ;  /* 0x000000c8008c7944 */ /* 0x000fea0003c00000 */
[----:B------:R-:W-:Y:S01]  /*315c0*/  MOV R4, R0 ;  /* 0x0000000000047202 */ /* 0x000fe20000000f00 */
[----:B------:R-:W-:-:S07]  /*315d0*/  IMAD.MOV.U32 R5, RZ, RZ, R3 ;  /* 0x000000ffff057224 */ /* 0x000fce00078e0003 */
.L_x_18899:
[----:B------:R-:W-:Y:S05]  /*315e0*/  BSYNC.RECONVERGENT B0 ;  /* 0x0000000000007941 */ /* 0x000fea0003800200 */
.L_x_18897:
[----:B------:R-:W0:Y:S02]  /*315f0*/  LDCU.64 UR4, c[0x0][0x730] ;  /* 0x0000e600ff0477ac */ /* 0x000e240008000a00 */
[----:B0-----:R-:W-:Y:S02]  /*31600*/  IMAD R3, R5, UR4, RZ ;  /* 0x0000000405037c24 */ /* 0x001fe4000f8e02ff */
[----:B------:R-:W-:-:S04]  /*31610*/  IMAD.WIDE.U32 R20, R4, UR4, R20 ;  /* 0x0000000404147c25 */ /* 0x000fc8000f8e0014 */
[----:B------:R-:W-:-:S05]  /*31620*/  IMAD R3, R4, UR5, R3 ;  /* 0x0000000504037c24 */ /* 0x000fca000f8e0203 */
[----:B------:R-:W-:-:S07]  /*31630*/  IADD3 R21, PT, PT, R21, R3, RZ ;  /* 0x0000000315157210 */ /* 0x000fce0007ffe0ff */
.L_x_18827:
        /* <DEDUP_REMOVED lines=9> */
.L_x_18820:
[----:B------:R-:W-:Y:S05]  /*316d0*/  BSYNC.RECONVERGENT B6 ;  /* 0x0000000000067941 */ /* 0x000fea0003800200 */
.L_x_18819:
        /* <DEDUP_REMOVED lines=302> */
.L_x_18900:
        /* <DEDUP_REMOVED lines=31> */
.L_x_18902:
[----:B------:R-:W-:Y:S05]  /*32bb0*/  BSYNC.RECONVERGENT B6 ;  /* 0x0000000000067941 */ /* 0x000fea0003800200 */
.L_x_18901:
        /* <DEDUP_REMOVED lines=37> */
.L_x_18904:
        /* <DEDUP_REMOVED lines=17> */
.L_x_18905:
[----:B------:R-:W-:Y:S05]  /*32f20*/  BSYNC.RECONVERGENT B0 ;  /* 0x0000000000007941 */ /* 0x000fea0003800200 */
.L_x_18903:
        /* <DEDUP_REMOVED lines=37> */
.L_x_18908:
        /* <DEDUP_REMOVED lines=18> */
.L_x_18909:
[----:B------:R-:W-:Y:S05]  /*332a0*/  BSYNC.RECONVERGENT B0 ;  /* 0x0000000000007941 */ /* 0x000fea0003800200 */
.L_x_18907:
        /* <DEDUP_REMOVED lines=38> */
.L_x_18911:
        /* <DEDUP_REMOVED lines=18> */
.L_x_18912:
[----:B------:R-:W-:Y:S05]  /*33630*/  BSYNC.RECONVERGENT B0 ;  /* 0x0000000000007941 */ /* 0x000fea0003800200 */
.L_x_18910:
        /* <DEDUP_REMOVED lines=38> */
.L_x_18914:
        /* <DEDUP_REMOVED lines=18> */
.L_x_18915:
[----:B------:R-:W-:Y:S05]  /*339c0*/  BSYNC.RECONVERGENT B0 ;  /* 0x0000000000007941 */ /* 0x000fea0003800200 */
.L_x_18913:
        /* <DEDUP_REMOVED lines=38> */
.L_x_18917:
        /* <DEDUP_REMOVED lines=18> */
.L_x_18918:
[----:B------:R-:W-:Y:S05]  /*33d50*/  BSYNC.RECONVERGENT B0 ;  /* 0x0000000000007941 */ /* 0x000fea0003800200 */
.L_x_18916:
        /* <DEDUP_REMOVED lines=38> */
.L_x_18920:
        /* <DEDUP_REMOVED lines=18> */
.L_x_18921:
[----:B------:R-:W-:Y:S05]  /*340e0*/  BSYNC.RECONVERGENT B0 ;  /* 0x0000000000007941 */ /* 0x000fea0003800200 */
.L_x_18919:
        /* <DEDUP_REMOVED lines=38> */
.L_x_18923:
        /* <DEDUP_REMOVED lines=18> */
.L_x_18924:
[----:B------:R-:W-:Y:S05]  /*34470*/  BSYNC.RECONVERGENT B0 ;  /* 0x0000000000007941 */ /* 0x000fea0003800200 */
.L_x_18922:
        /* <DEDUP_REMOVED lines=38> */
.L_x_18926:
        /* <DEDUP_REMOVED lines=18> */
.L_x_18927:
[----:B------:R-:W-:Y:S05]  /*34800*/  BSYNC.RECONVERGENT B0 ;  /* 0x0000000000007941 */ /* 0x000fea0003800200 */
.L_x_18925:
        /* <DEDUP_REMOVED lines=38> */
.L_x_18929:
        /* <DEDUP_REMOVED lines=18> */
.L_x_18930:
[----:B------:R-:W-:Y:S05]  /*34b90*/  BSYNC.RECONVERGENT B0 ;  /* 0x0000000000007941 */ /* 0x000fea0003800200 */
.L_x_18928:
        /* <DEDUP_REMOVED lines=38> */
.L_x_18932:
        /* <DEDUP_REMOVED lines=18> */
.L_x_18933:
[----:B------:R-:W-:Y:S05]  /*34f20*/  BSYNC.RECONVERGENT B0 ;  /* 0x0000000000007941 */ /* 0x000fea0003800200 */
.L_x_18931:
        /* <DEDUP_REMOVED lines=38> */
.L_x_18935:
        /* <DEDUP_REMOVED lines=18> */
.L_x_18936:
[----:B------:R-:W-:Y:S05]  /*352b0*/  BSYNC.RECONVERGENT B0 ;  /* 0x0000000000007941 */ /* 0x000fea0003800200 */
.L_x_18934:
        /* <DEDUP_REMOVED lines=38> */
.L_x_18938:
        /* <DEDUP_REMOVED lines=18> */
.L_x_18939:
[----:B------:R-:W-:Y:S05]  /*35640*/  BSYNC.RECONVERGENT B0 ;  /* 0x0000000000007941 */ /* 0x000fea0003800200 */
.L_x_18937:
        /* <DEDUP_REMOVED lines=38> */
.L_x_18941:
        /* <DEDUP_REMOVED lines=18> */
.L_x_18942:
[----:B------:R-:W-:Y:S05]  /*359d0*/  BSYNC.RECONVERGENT B0 ;  /* 0x0000000000007941 */ /* 0x000fea0003800200 */
.L_x_18940:
        /* <DEDUP_REMOVED lines=38> */
.L_x_18944:
        /* <DEDUP_REMOVED lines=18> */
.L_x_18945:
[----:B------:R-:W-:Y:S05]  /*35d60*/  BSYNC.RECONVERGENT B0 ;  /* 0x0000000000007941 */ /* 0x000fea0003800200 */
.L_x_18943:
        /* <DEDUP_REMOVED lines=38> */
.L_x_18947:
        /* <DEDUP_REMOVED lines=18> */
.L_x_18948:
[----:B------:R-:W-:Y:S05]  /*360f0*/  BSYNC.RECONVERGENT B0 ;  /* 0x0000000000007941 */ /* 0x000fea0003800200 */
.L_x_18946:
        /* <DEDUP_REMOVED lines=38> */
.L_x_18950:
        /* <DEDUP_REMOVED lines=18> */
.L_x_18951:
[----:B------:R-:W-:Y:S05]  /*36480*/  BSYNC.RECONVERGENT B0 ;  /* 0x0000000000007941 */ /* 0x000fea0003800200 */
.L_x_18949:
        /* <DEDUP_REMOVED lines=38> */
.L_x_18953:
        /* <DEDUP_REMOVED lines=18> */
.L_x_18954:
[----:B------:R-:W-:Y:S05]  /*36810*/  BSYNC.RECONVERGENT B0 ;  /* 0x0000000000007941 */ /* 0x000fea0003800200 */
.L_x_18952:
        /* <DEDUP_REMOVED lines=38> */
.L_x_18956:
        /* <DEDUP_REMOVED lines=18> */
.L_x_18957:
[----:B------:R-:W-:Y:S05]  /*36ba0*/  BSYNC.RECONVERGENT B0 ;  /* 0x0000000000007941 */ /* 0x000fea0003800200 */
.L_x_18955:
        /* <DEDUP_REMOVED lines=38> */
.L_x_18959:
        /* <DEDUP_REMOVED lines=18> */
.L_x_18960:
[----:B------:R-:W-:Y:S05]  /*36f30*/  BSYNC.RECONVERGENT B0 ;  /* 0x0000000000007941 */ /* 0x000fea0003800200 */
.L_x_18958:
        /* <DEDUP_REMOVED lines=38> */
.L_x_18962:
        /* <DEDUP_REMOVED lines=18> */
.L_x_18963:
[----:B------:R-:W-:Y:S05]  /*372c0*/  BSYNC.RECONVERGENT B0 ;  /* 0x0000000000007941 */ /* 0x000fea0003800200 */
.L_x_18961:
        /* <DEDUP_REMOVED lines=38> */
.L_x_18965:
        /* <DEDUP_REMOVED lines=18> */
.L_x_18966:
[----:B------:R-:W-:Y:S05]  /*37650*/  BSYNC.RECONVERGENT B0 ;  /* 0x0000000000007941 */ /* 0x000fea0003800200 */
.L_x_18964:
        /* <DEDUP_REMOVED lines=38> */
.L_x_18968:
        /* <DEDUP_REMOVED lines=18> */
.L_x_18969:
[----:B------:R-:W-:Y:S05]  /*379e0*/  BSYNC.RECONVERGENT B0 ;  /* 0x0000000000007941 */ /* 0x000fea0003800200 */
.L_x_18967:
        /* <DEDUP_REMOVED lines=38> */
.L_x_18971:
        /* <DEDUP_REMOVED lines=18> */
.L_x_18972:
[----:B------:R-:W-:Y:S05]  /*37d70*/  BSYNC.RECONVERGENT B0 ;  /* 0x0000000000007941 */ /* 0x000fea0003800200 */
.L_x_18970:
        /* <DEDUP_REMOVED lines=37> */
.L_x_18974:
        /* <DEDUP_REMOVED lines=16> */
.L_x_18975:
[----:B------:R-:W-:Y:S05]  /*380d0*/  BSYNC.RECONVERGENT B0 ;  /* 0x0000000000007941 */ /* 0x000fea0003800200 */
.L_x_18973:
        /* <DEDUP_REMOVED lines=33> */
.L_x_18977:
[----:B------:R-:W-:Y:S01]  /*382f0*/  IMAD.MOV.U32 R8, RZ, RZ, R6 ;  /* 0x000000ffff087224 */ /* 0x000fe200078e0006 */
[----:B------:R-:W-:Y:S02]  /*38300*/  MOV R10, R7 ;  /* 0x00000007000a7202 */ /* 0x000fe40000000f00 */
[----:B------:R-:W-:-:S07]  /*38310*/  MOV R9, 0x38330 ;  /* 0x0003833000097802 */ /* 0x000fce0000000f00 */
[----:B------:R-:W-:Y:S05]  /*38320*/  CALL.REL.NOINC `($__internal_15_$__cuda_sm20_rem_u64) ;  /* 0x0000005c00307944 */ /* 0x000fea0003c00000 */
[----:B------:R-:W-:Y:S01]  /*38330*/  MOV R4, R0 ;  /* 0x0000000000047202 */ /* 0x000fe20000000f00 */
[----:B------:R-:W-:-:S07]  /*38340*/  IMAD.MOV.U32 R5, RZ, RZ, R3 ;  /* 0x000000ffff057224 */ /* 0x000fce00078e0003 */
.L_x_18978:
[----:B------:R-:W-:Y:S05]  /*38350*/  BSYNC.RECONVERGENT B0 ;  /* 0x0000000000007941 */ /* 0x000fea0003800200 */
.L_x_18976:
[----:B------:R-:W0:Y:S01]  /*38360*/  LDCU.64 UR4, c[0x0][0x730] ;  /* 0x0000e600ff0477ac */ /* 0x000e220008000a00 */
[----:B------:R-:W-:Y:S01]  /*38370*/  MOV R3, R21 ;  /* 0x0000001500037202 */ /* 0x000fe20000000f00 */
[----:B0-----:R-:W-:Y:S02]  /*38380*/  IMAD R5, R5, UR4, RZ ;  /* 0x0000000405057c24 */ /* 0x001fe4000f8e02ff */
[----:B------:R-:W-:-:S04]  /*38390*/  IMAD.WIDE.U32 R2, R4, UR4, R2 ;  /* 0x0000000404027c25 */ /* 0x000fc8000f8e0002 */
[----:B------:R-:W-:-:S05]  /*383a0*/  IMAD R5, R4, UR5, R5 ;  /* 0x0000000504057c24 */ /* 0x000fca000f8e0205 */
[----:B------:R-:W-:-:S07]  /*383b0*/  IADD3 R21, PT, PT, R3, R5, RZ ;  /* 0x0000000503157210 */ /* 0x000fce0007ffe0ff */
.L_x_18906:
[----:B------:R-:W0:Y:S02]  /*383c0*/  LDCU.64 UR4, c[0x0][0x738] ;  /* 0x0000e700ff0477ac */ /* 0x000e240008000a00 */
[----:B0-----:R-:W-:-:S04]  /*383d0*/  LEA R4, P0, R2, UR4, 0x1 ;  /* 0x0000000402047c11 */ /* 0x001fc8000f8008ff */
[----:B------:R-:W-:-:S06]  /*383e0*/  LEA.HI.X R5, R2, UR5, R21, 0x1, P0 ;  /* 0x0000000502057c11 */ /* 0x000fcc00080f0c15 */
[----:B------:R-:W2:Y:S04]  /*383f0*/  LDG.E.U16 R5, desc[UR36][R4.64] ;  /* 0x0000002404057981 */ /* 0x000ea8000c1e1500 */
[----:B--2---:R-:W-:Y:S01]  /*38400*/  STG.E.U16 desc[UR36][R16.64], R5 ;  /* 0x0000000510007986 */ /* 0x004fe2000c101524 */
[----:B------:R-:W-:Y:S05]  /*38410*/  EXIT ;  /* 0x000000000000794d */ /* 0x000fea0003800000 */
.L_x_18637:
        /* <DEDUP_REMOVED lines=306> */
.L_x_18981:
        /* <DEDUP_REMOVED lines=29> */
.L_x_18983:
[----:B------:R-:W-:Y:S05]  /*39910*/  BSYNC.RECONVERGENT B7 ;  /* 0x0000000000077941 */ /* 0x000fea0003800200 */
.L_x_18982:
        /* <DEDUP_REMOVED lines=16> */
.L_x_18980:
[----:B------:R-:W-:Y:S05]  /*39a20*/  BSYNC.RECONVERGENT B6 ;  /* 0x0000000000067941 */ /* 0x000fea0003800200 */
.L_x_18979:
        /* <DEDUP_REMOVED lines=303> */
.L_x_18986:
        /* <DEDUP_REMOVED lines=29> */
.L_x_18988:
[----:B------:R-:W-:Y:S05]  /*3aef0*/  BSYNC.RECONVERGENT B7 ;  /* 0x0000000000077941 */ /* 0x000fea0003800200 */
.L_x_18987:
        /* <DEDUP_REMOVED lines=16> */
.L_x_18985:
[----:B------:R-:W-:Y:S05]  /*3b000*/  BSYNC.RECONVERGENT B6 ;  /* 0x0000000000067941 */ /* 0x000fea0003800200 */
.L_x_18984:
        /* <DEDUP_REMOVED lines=303> */
.L_x_18991:
        /* <DEDUP_REMOVED lines=29> */
.L_x_18993:
[----:B------:R-:W-:Y:S05]  /*3c4d0*/  BSYNC.RECONVERGENT B7 ;  /* 0x0000000000077941 */ /* 0x000fea0003800200 */
.L_x_18992:
        /* <DEDUP_REMOVED lines=16> */
.L_x_18990:
[----:B------:R-:W-:Y:S05]  /*3c5e0*/  BSYNC.RECONVERGENT B6 ;  /* 0x0000000000067941 */ /* 0x000fea0003800200 */
.L_x_18989:
        /* <DEDUP_REMOVED lines=302> */
.L_x_18994:
        /* <DEDUP_REMOVED lines=31> */
.L_x_18996:
[----:B------:R-:W-:Y:S05]  /*3dac0*/  BSYNC.RECONVERGENT B6 ;  /* 0x0000000000067941 */ /* 0x000fea0003800200 */
.L_x_18995:
        /* <DEDUP_REMOVED lines=13> */
        .weak           $__internal_14_$__cuda_sm20_div_u64
        .type           $__internal_14_$__cuda_sm20_div_u64,@function
        .size           $__internal_14_$__cuda_sm20_div_u64,($__internal_15_$__cuda_sm20_rem_u64 - $__internal_14_$__cuda_sm20_div_u64)
$__internal_14_$__cuda_sm20_div_u64:
        /* <DEDUP_REMOVED lines=68> */
[----:B------:R-:W-:Y:S05]  /*3dfe0*/  RET.REL.NODEC R4 `(_ZN2at6native24index_elementwise_kernelILi128ELi4EZNS0_20cuda_take_put_kernelIslZZZZZNS0_11take_kernelERNS_14TensorIteratorERKNS_10TensorBaseEENKUlvE_clEvENKUlvE3_clEvENKUlvE_clEvENKUlvE0_clEvEUlRslE_EEvS4_S7_RKT1_EUliE_EEvlSE_) ;  /* 0xfffffc2004047950 */ /* 0x000fea0003c3ffff */
        .weak           $__internal_15_$__cuda_sm20_rem_u64
        .type           $__internal_15_$__cuda_sm20_rem_u64,@function
        .size           $__internal_15_$__cuda_sm20_rem_u64,(.L_x_41796 - $__internal_15_$__cuda_sm20_rem_u64)
$__internal_15_$__cuda_sm20_rem_u64:
        /* <DEDUP_REMOVED lines=63> */
[----:B------:R-:W-:Y:S06]  /*3e3e0*/  RET.REL.NODEC R4 `(_ZN2at6native24index_elementwise_kernelILi128ELi4EZNS0_20cuda_take_put_kernelIslZZZZZNS0_11take_kernelERNS_14TensorIteratorERKNS_10TensorBaseEENKUlvE_clEvENKUlvE3_clEvENKUlvE_clEvENKUlvE0_clEvEUlRslE_EEvS4_S7_RKT1_EUliE_EEvlSE_) ;  /* 0xfffffc1c04047950 */ /* 0x000fec0003c3ffff */
.L_x_18997:
        /* <DEDUP_REMOVED lines=9> */
.L_x_41796:


//--------------------- .text._ZN2at6native24index_elementwise_kernelILi128ELi4EZNS0_20cuda_take_put_kernelIsiZZZZZNS0_11take_kernelERNS_14TensorIteratorERKNS_10TensorBaseEENKUlvE_clEvENKUlvE3_clEvENKUlvE_clEvENKUlvE_clEvEUlRsiE_EEvS4_S7_RKT1_EUliE_EEvlSE_ --------------------------
	.section	.text._ZN2at6native24index_elementwise_kernelILi128ELi4EZNS0_20cuda_take_put_kernelIsiZZZZZNS0_11take_kernelERNS_14TensorIteratorERKNS_10TensorBaseEENKUlvE_clEvENKUlvE3_clEvENKUlvE_clEvENKUlvE_clEvEUlRsiE_EEvS4_S7_RKT1_EUliE_EEvlSE_,"ax",@progbits
	.align	128
        .global         _ZN2at6native24index_elementwise_kernelILi128ELi4EZNS0_20cuda_take_put_kernelIsiZZZZZNS0_11take_kernelERNS_14TensorIteratorERKNS_10TensorBaseEENKUlvE_clEvENKUlvE3_clEvENKUlvE_clEvENKUlvE_clEvEUlRsiE_EEvS4_S7_RKT1_EUliE_EEvlSE_
        .type           _ZN2at6native24index_elementwise_kernelILi128ELi4EZNS0_20cuda_take_put_kernelIsiZZZZZNS0_11take_kernelERNS_14TensorIteratorERKNS_10TensorBaseEENKUlvE_clEvENKUlvE3_clEvENKUlvE_clEvENKUlvE_clEvEUlRsiE_EEvS4_S7_RKT1_EUliE_EEvlSE_,@function
        .size           _ZN2at6native24index_elementwise_kernelILi128ELi4EZNS0_20cuda_take_put_kernelIsiZZZZZNS0_11take_kernelERNS_14TensorIteratorERKNS_10TensorBaseEENKUlvE_clEvENKUlvE3_clEvENKUlvE_clEvENKUlvE_clEvEUlRsiE_EEvS4_S7_RKT1_EUliE_EEvlSE_,(.L_x_41957 - _ZN2at6native24index_elementwise_kernelILi128ELi4EZNS0_20cuda_take_put_kernelIsiZZZZZNS0_11take_kernelERNS_14TensorIteratorERKNS_10TensorBaseEENKUlvE_clEvENKUlvE3_clEvENKUlvE_clEvENKUlvE_clEvEUlRsiE_EEvS4_S7_RKT1_EUliE_EEvlSE_)
        .other          _ZN2at6native24index_elementwise_kernelILi128ELi4EZNS0_20cuda_take_put_kernelIsiZZZZZNS0_11take_kernelERNS_14TensorIteratorERKNS_10TensorBaseEENKUlvE_clEvENKUlvE3_clEvENKUlvE_clEvENKUlvE_clEvEUlRsiE_EEvS4_S7_RKT1_EUliE_EEvlSE_,@"STO_CUDA_ENTRY STV_DEFAULT"
_ZN2at6native24index_elementwise_kernelILi128ELi4EZNS0_20cuda_take_put_kernelIsiZZZZZNS0_11take_kernelERNS_14TensorIteratorERKNS_10TensorBaseEENKUlvE_clEvENKUlvE3_clEvENKUlvE_clEvENKUlvE_clEvEUlRsiE_EEvS4_S7_RKT1_EUliE_EEvlSE_:
.text._ZN2at6native24index_elementwise_kernelILi128ELi4EZNS0_20cuda_take_put_kernelIsiZZZZZNS0_11take_kernelERNS_14TensorIteratorERKNS_10TensorBaseEENKUlvE_clEvENKUlvE3_clEvENKUlvE_clEvENKUlvE_clEvEUlRsiE_EEvS4_S7_RKT1_EUliE_EEvlSE_:
        /* <DEDUP_REMOVED lines=46> */
.L_x_19003:
[----:B------:R-:W0:Y:S02]  /*02e0*/  LDC.64 R2, c[0x0][0x730] ;  /* 0x0001cc00ff027b82 */ /* 0x000e240000000a00 */
[----:B0-----:R-:W2:Y:S06]  /*02f0*/  LDG.E.U16 R3, desc[UR36][R2.64] ;  /* 0x0000002402037981 */ /* 0x001eac000c1e1500 */
[----:B------:R-:W2:Y:S01]  /*0300*/  LDC.64 R4, c[0x0][0x580] ;  /* 0x00016000ff047b82 */ /* 0x000ea20000000a00 */
[----:B------:R-:W-:Y:S01]  /*0310*/  IADD3 R23, PT, PT, R23, 0x80, RZ ;  /* 0x0000008017177810 */ /* 0x000fe20007ffe0ff */
[----:B--2---:R0:W-:Y:S06]  /*0320*/  STG.E.U16 desc[UR36][R4.64], R3 ;  /* 0x0000000304007986 */ /* 0x0041ec000c101524 */
.L_x_19002:
[----:B------:R-:W-:Y:S05]  /*0330*/  BSYNC.RECONVERGENT B6 ;  /* 0x0000000000067941 */ /* 0x000fea0003800200 */
.L_x_19001:
        /* <DEDUP_REMOVED lines=31> */
.L_x_19006:
[----:B------:R-:W0:Y:S02]  /*0530*/  LDC.64 R2, c[0x0][0x730] ;  /* 0x0001cc00ff027b82 */ /* 0x000e240000000a00 */
[----:B0-----:R-:W2:Y:S06]  /*0540*/  LDG.E.U16 R3, desc[UR36][R2.64] ;  /* 0x0000002402037981 */ /* 0x001eac000c1e1500 */
[----:B------:R-:W2:Y:S01]  /*0550*/  LDC.64 R4, c[0x0][0x580] ;  /* 0x00016000ff047b82 */ /* 0x000ea20000000a00 */
[----:B------:R-:W-:Y:S01]  /*0560*/  IADD3 R23, PT, PT, R23, 0x80, RZ ;  /* 0x0000008017177810 */ /* 0x000fe20007ffe0ff */
[----:B--2---:R1:W-:Y:S06]  /*0570*/  STG.E.U16 desc[UR36][R4.64], R3 ;  /* 0x0000000304007986 */ /* 0x0043ec000c101524 */
.L_x_19005:
[----:B------:R-:W-:Y:S05]  /*0580*/  BSYNC.RECONVERGENT B6 ;  /* 0x0000000000067941 */ /* 0x000fea0003800200 */
.L_x_19004:
        /* <DEDUP_REMOVED lines=31> */
.L_x_19009:
[----:B------:R-:W0:Y:S02]  /*0780*/  LDC.64 R2, c[0x0][0x730] ;  /* 0x0001cc00ff027b82 */ /* 0x000e240000000a00 */
[----:B0-----:R-:W2:Y:S06]  /*0790*/  LDG.E.U16 R3, desc[UR36][R2.64] ;  /* 0x0000002402037981 */ /* 0x001eac000c1e1500 */
[----:B------:R-:W2:Y:S01]  /*07a0*/  LDC.64 R4, c[0x0][0x580] ;  /* 0x00016000ff047b82 */ /* 0x000ea20000000a00 */
[----:B------:R-:W-:Y:S01]  /*07b0*/  VIADD R23, R23, 0x80 ;  /* 0x0000008017177836 */ /* 0x000fe20000000000 */
[----:B--2---:R2:W-:Y:S06]  /*07c0*/  STG.E.U16 desc[UR36][R4.64], R3 ;  /* 0x0000000304007986 */ /* 0x0045ec000c101524 */
.L_x_19008:
[----:B------:R-:W-:Y:S05]  /*07d0*/  BSYNC.RECONVERGENT B6 ;  /* 0x0000000000067941 */ /* 0x000fea0003800200 */
.L_x_19007:
        /* <DEDUP_REMOVED lines=30> */
.L_x_19010:
[----:B------:R-:W0:Y:S02]  /*09c0*/  LDC.64 R2, c[0x0][0x730] ;  /* 0x0001cc00ff027b82 */ /* 0x000e240000000a00 */
[----:B0-----:R-:W2:Y:S06]  /*09d0*/  LDG.E.U16 R3, desc[UR36][R2.64] ;  /* 0x0000002402037981 */ /* 0x001eac000c1e1500 */
[----:B------:R-:W2:Y:S02]  /*09e0*/  LDC.64 R4, c[0x0][0x580] ;  /* 0x00016000ff047b82 */ /* 0x000ea40000000a00 */
[----:B--2---:R-:W-:Y:S01]  /*09f0*/  STG.E.U16 desc[UR36][R4.64], R3 ;  /* 0x0000000304007986 */ /* 0x004fe2000c101524 */
[----:B------:R-:W-:Y:S05]  /*0a00*/  EXIT ;  /* 0x000000000000794d */ /* 0x000fea0003800000 */
.L_x_19000:
        /* <DEDUP_REMOVED lines=34> */
.L_x_19013:
        /* <DEDUP_REMOVED lines=276> */
.L_x_19014:
[----:B------:R-:W0:Y:S02]  /*1d70*/  LDC.64 R4, c[0x0][0x730] ;  /* 0x0001cc00ff047b82 */ /* 0x000e240000000a00 */
[----:B0-----:R-:W-:-:S06]  /*1d80*/  IMAD.WIDE R4, R0, 0x2, R4 ;  /* 0x0000000200047825 */ /* 0x001fcc00078e0204 */
[----:B------:R-:W2:Y:S01]  /*1d90*/  LDG.E.U16 R5, desc[UR36][R4.64] ;  /* 0x0000002404057981 */ /* 0x000ea2000c1e1500 */
[----:B------:R-:W2:Y:S01]  /*1da0*/  LDC.64 R6, c[0x0][0x580] ;  /* 0x00016000ff067b82 */ /* 0x000ea20000000a00 */
[----:B------:R-:W-:Y:S02]  /*1db0*/  VIADD R23, R23, 0x80 ;  /* 0x0000008017177836 */ /* 0x000fe40000000000 */
[----:B--2---:R0:W-:Y:S05]  /*1dc0*/  STG.E.U16 desc[UR36][R6.64], R5 ;  /* 0x0000000506007986 */ /* 0x0041ea000c101524 */
.L_x_19012:
[----:B------:R-:W-:Y:S05]  /*1dd0*/  BSYNC.RECONVERGENT B6 ;  /* 0x0000000000067941 */ /* 0x000fea0003800200 */
.L_x_19011:
        /* <DEDUP_REMOVED lines=31> */
.L_x_19017:
        /* <DEDUP_REMOVED lines=276> */
.L_x_19018:
[----:B------:R-:W0:Y:S02]  /*3110*/  LDC.64 R4, c[0x0][0x730] ;  /* 0x0001cc00ff047b82 */ /* 0x000e240000000a00 */
[----:B0-----:R-:W-:-:S06]  /*3120*/  IMAD.WIDE R4, R0, 0x2, R4 ;  /* 0x0000000200047825 */ /* 0x001fcc00078e0204 */
[----:B------:R-:W2:Y:S01]  /*3130*/  LDG.E.U16 R5, desc[UR36][R4.64] ;  /* 0x0000002404057981 */ /* 0x000ea2000c1e1500 */
[----:B------:R-:W2:Y:S01]  /*3140*/  LDC.64 R6, c[0x0][0x580] ;  /* 0x00016000ff067b82 */ /* 0x000ea20000000a00 */
[----:B------:R-:W-:Y:S02]  /*3150*/  IADD3 R23, PT, PT, R23, 0x80, RZ ;  /* 0x0000008017177810 */ /* 0x000fe40007ffe0ff */
[----:B--2---:R1:W-:Y:S05]  /*3160*/  STG.E.U16 desc[UR36][R6.64], R5 ;  /* 0x0000000506007986 */ /* 0x0043ea000c101524 */
.L_x_19016:
[----:B------:R-:W-:Y:S05]  /*3170*/  BSYNC.RECONVERGENT B6 ;  /* 0x0000000000067941 */ /* 0x000fea0003800200 */
.L_x_19015:
        /* <DEDUP_REMOVED lines=31> */
.L_x_19021:
        /* <DEDUP_REMOVED lines=276> */
.L_x_19022:
[----:B------:R-:W0:Y:S02]  /*44b0*/  LDC.64 R4, c[0x0][0x730] ;  /* 0x0001cc00ff047b82 */ /* 0x000e240000000a00 */
[----:B0-----:R-:W-:-:S06]  /*44c0*/  IMAD.WIDE R4, R0, 0x2, R4 ;  /* 0x0000000200047825 */ /* 0x001fcc00078e0204 */
[----:B------:R-:W2:Y:S01]  /*44d0*/  LDG.E.U16 R5, desc[UR36][R4.64] ;  /* 0x0000002404057981 */ /* 0x000ea2000c1e1500 */
[----:B------:R-:W2:Y:S01]  /*44e0*/  LDC.64 R6, c[0x0][0x580] ;  /* 0x00016000ff067b82 */ /* 0x000ea20000000a00 */
[----:B------:R-:W-:Y:S02]  /*44f0*/  IADD3 R23, PT, PT, R23, 0x80, RZ ;  /* 0x0000008017177810 */ /* 0x000fe40007ffe0ff */
[----:B--2---:R2:W-:Y:S05]  /*4500*/  STG.E.U16 desc[UR36][R6.64], R5 ;  /* 0x0000000506007986 */ /* 0x0045ea000c101524 */
.L_x_19020:
[----:B------:R-:W-:Y:S05]  /*4510*/  BSYNC.RECONVERGENT B6 ;  /* 0x0000000000067941 */ /* 0x000fea0003800200 */
.L_x_19019:
        /* <DEDUP_REMOVED lines=30> */
.L_x_19023:
        /* <DEDUP_REMOVED lines=276> */
.L_x_19024:
[----:B------:R-:W0:Y:S02]  /*5840*/  LDC.64 R2, c[0x0][0x730] ;  /* 0x0001cc00ff027b82 */ /* 0x000e240000000a00 */
[----:B0-----:R-:W-:-:S06]  /*5850*/  IMAD.WIDE R2, R0, 0x2, R2 ;  /* 0x0000000200027825 */ /* 0x001fcc00078e0202 */
[----:B------:R-:W2:Y:S01]  /*5860*/  LDG.E.U16 R3, desc[UR36][R2.64] ;  /* 0x0000002402037981 */ /* 0x000ea2000c1e1500 */
[----:B------:R-:W2:Y:S03]  /*5870*/  LDC.64 R4, c[0x0][0x580] ;  /* 0x00016000ff047b82 */ /* 0x000ea60000000a00 */
[----:B--2---:R-:W-:Y:S01]  /*5880*/  STG.E.U16 desc[UR36][R4.64], R3 ;  /* 0x0000000304007986 */ /* 0x004fe2000c101524 */
[----:B------:R-:W-:Y:S05]  /*5890*/  EXIT ;  /* 0x000000000000794d */ /* 0x000fea0003800000 */
.L_x_18999:
        /* <DEDUP_REMOVED lines=31> */
.L_x_19027:
        /* <DEDUP_REMOVED lines=12> */
.L_x_19026:
[----:B------:R-:W-:Y:S05]  /*5b50*/  BSYNC.RECONVERGENT B6 ;  /* 0x0000000000067941 */ /* 0x000fea0003800200 */
.L_x_19025:
        /* <DEDUP_REMOVED lines=31> */
.L_x_19030:
        /* <DEDUP_REMOVED lines=12> */
.L_x_19029:
[----:B------:R-:W-:Y:S05]  /*5e10*/  BSYNC.RECONVERGENT B6 ;  /* 0x0000000000067941 */ /* 0x000fea0003800200 */
.L_x_19028:
        /* <DEDUP_REMOVED lines=31> */
.L_x_19033:
        /* <DEDUP_REMOVED lines=12> */
.L_x_19032:
[----:B------:R-:W-:Y:S05]  /*60d0*/  BSYNC.RECONVERGENT B6 ;  /* 0x0000000000067941 */ /* 0x000fea0003800200 */
.L_x_19031:
        /* <DEDUP_REMOVED lines=30> */
.L_x_19034:
        /* <DEDUP_REMOVED lines=12> */
.L_x_18998:
        /* <DEDUP_REMOVED lines=310> */
.L_x_19039:
        /* <DEDUP_REMOVED lines=29> */
.L_x_19041:
[----:B------:R-:W-:Y:S05]  /*78b0*/  BSYNC.RECONVERGENT B6 ;  /* 0x0000000000067941 */ /* 0x000fea0003800200 */
.L_x_19040:
[----:B------:R-:W0:Y:S01]  /*78c0*/  LDC.64 R4, c[0x0][0x730] ;  /* 0x0001cc00ff047b82 */ /* 0x000e220000000a00 */
[----:B------:R-:W1:Y:S01]  /*78d0*/  LDCU.64 UR4, c[0x0][0x580] ;  /* 0x0000b000ff0477ac */ /* 0x000e620008000a00 */
[----:B0-----:R-:W2:Y:S01]  /*78e0*/  LDG.E.U16 R5, desc[UR36][R4.64] ;  /* 0x0000002404057981 */ /* 0x001ea2000c1e1500 */
[----:B-1----:R-:W-:Y:S02]  /*78f0*/  IADD3 R2, P0, PT, R17, UR4, RZ ;  /* 0x0000000411027c10 */ /* 0x002fe4000ff1e0ff */
[----:B------:R-:W-:-:S03]  /*7900*/  IADD3 R23, PT, PT, R23, 0x80, RZ ;  /* 0x0000008017177810 */ /* 0x000fc60007ffe0ff */
[----:B------:R-:W-:-:S05]  /*7910*/  IMAD.X R3, RZ, RZ, UR5, P0 ;  /* 0x00000005ff037e24 */ /* 0x000fca00080e06ff */
[----:B--2---:R0:W-:Y:S03]  /*7920*/  STG.E.U16 desc[UR36][R2.64], R5 ;  /* 0x0000000502007986 */ /* 0x0041e6000c101524 */
.L_x_19038:
[----:B------:R-:W-:Y:S05]  /*7930*/  BSYNC.RECONVERGENT B7 ;  /* 0x0000000000077941 */ /* 0x000fea0003800200 */
.L_x_19037:
        /* <DEDUP_REMOVED lines=302> */
.L_x_19044:
        /* <DEDUP_REMOVED lines=29> */
.L_x_19046:
[----:B------:R-:W-:Y:S05]  /*8df0*/  BSYNC.RECONVERGENT B6 ;  /* 0x0000000000067941 */ /* 0x000fea0003800200 */
.L_x_19045:
[----:B------:R-:W0:Y:S01]  /*8e00*/  LDC.64 R4, c[0x0][0x730] ;  /* 0x0001cc00ff047b82 */ /* 0x000e220000000a00 */
[----:B------:R-:W1:Y:S01]  /*8e10*/  LDCU.64 UR4, c[0x0][0x580] ;  /* 0x0000b000ff0477ac */ /* 0x000e620008000a00 */
[----:B0-----:R-:W2:Y:S01]  /*8e20*/  LDG.E.U16 R5, desc[UR36][R4.64] ;  /* 0x0000002404057981 */ /* 0x001ea2000c1e1500 */
[----:B-1----:R-:W-:Y:S01]  /*8e30*/  IADD3 R2, P0, PT, R17, UR4, RZ ;  /* 0x0000000411027c10 */ /* 0x002fe2000ff1e0ff */
[----:B------:R-:W-:-:S03]  /*8e40*/  VIADD R23, R23, 0x80 ;  /* 0x0000008017177836 */ /* 0x000fc60000000000 */
[----:B------:R-:W-:-:S05]  /*8e50*/  IADD3.X R3, PT, PT, RZ, UR5, RZ, P0, !PT ;  /* 0x00000005ff037c10 */ /* 0x000fca00087fe4ff */
[----:B--2---:R1:W-:Y:S04]  /*8e60*/  STG.E.U16 desc[UR36][R2.64], R5 ;  /* 0x0000000502007986 */ /* 0x0043e8000c101524 */
.L_x_19043:
[----:B------:R-:W-:Y:S05]  /*8e70*/  BSYNC.RECONVERGENT B7 ;  /* 0x0000000000077941 */ /* 0x000fea0003800200 */
.L_x_19042:
        /* <DEDUP_REMOVED lines=302> */
.L_x_19049:
        /* <DEDUP_REMOVED lines=29> */
.L_x_19051:
[----:B------:R-:W-:Y:S05]  /*a330*/  BSYNC.RECONVERGENT B6 ;  /* 0x0000000000067941 */ /* 0x000fea0003800200 */
.L_x_19050:
[----:B------:R-:W0:Y:S01]  /*a340*/  LDC.64 R4, c[0x0][0x730] ;  /* 0x0001cc00ff047b82 */ /* 0x000e220000000a00 */
[----:B------:R-:W1:Y:S01]  /*a350*/  LDCU.64 UR4, c[0x0][0x580] ;  /* 0x0000b000ff0477ac */ /* 0x000e620008000a00 */
[----:B0-----:R-:W2:Y:S01]  /*a360*/  LDG.E.U16 R5, desc[UR36][R4.64] ;  /* 0x0000002404057981 */ /* 0x001ea2000c1e1500 */
[----:B-1----:R-:W-:Y:S02]  /*a370*/  IADD3 R2, P0, PT, R17, UR4, RZ ;  /* 0x0000000411027c10 */ /* 0x002fe4000ff1e0ff */
[----:B------:R-:W-:Y:S02]  /*a380*/  IADD3 R23, PT, PT, R23, 0x80, RZ ;  /* 0x0000008017177810 */ /* 0x000fe40007ffe0ff */
[----:B------:R-:W-:-:S05]  /*a390*/  IADD3.X R3, PT, PT, RZ, UR5, RZ, P0, !PT ;  /* 0x00000005ff037c10 */ /* 0x000fca00087fe4ff */
[----:B--2---:R2:W-:Y:S04]  /*a3a0*/  STG.E.U16 desc[UR36][R2.64], R5 ;  /* 0x0000000502007986 */ /* 0x0045e8000c101524 */
.L_x_19048:
[----:B------:R-:W-:Y:S05]  /*a3b0*/  BSYNC.RECONVERGENT B7 ;  /* 0x0000000000077941 */ /* 0x000fea0003800200 */
.L_x_19047:
        /* <DEDUP_REMOVED lines=301> */
.L_x_19052:
        /* <DEDUP_REMOVED lines=31> */
.L_x_19054:
[----:B------:R-:W-:Y:S05]  /*b880*/  BSYNC.RECONVERGENT B6 ;  /* 0x0000000000067941 */ /* 0x000fea0003800200 */
.L_x_19053:
[----:B------:R-:W0:Y:S02]  /*b890*/  LDC.64 R2, c[0x0][0x730] ;  /* 0x0001cc00ff027b82 */ /* 0x000e240000000a00 */
[----:B0-----:R-:W2:Y:S04]  /*b8a0*/  LDG.E.U16 R3, desc[UR36][R2.64] ;  /* 0x0000002402037981 */ /* 0x001ea8000c1e1500 */
[----:B--2---:R-:W-:Y:S01]  /*b8b0*/  STG.E.U16 desc[UR36][R16.64], R3 ;  /* 0x0000000310007986 */ /* 0x004fe2000c101524 */
[----:B------:R-:W-:Y:S05]  /*b8c0*/  EXIT ;  /* 0x000000000000794d */ /* 0x000fea0003800000 */
.L_x_19036:
        /* <DEDUP_REMOVED lines=308> */
.L_x_19057:
        /* <DEDUP_REMOVED lines=29> */
.L_x_19059:
[----:B------:R-:W-:Y:S05]  /*cde0*/  BSYNC.RECONVERGENT B6 ;  /* 0x0000000000067941 */ /* 0x000fea0003800200 */
.L_x_19058:
        /* <DEDUP_REMOVED lines=276> */
.L_x_19060:
        /* <DEDUP_REMOVED lines=8> */
.L_x_19056:
[----:B------:R-:W-:Y:S05]  /*dfb0*/  BSYNC.RECONVERGENT B7 ;  /* 0x0000000000077941 */ /* 0x000fea0003800200 */
.L_x_19055:
        /* <DEDUP_REMOVED lines=303> */
.L_x_19063:
        /* <DEDUP_REMOVED lines=29> */
.L_x_19065:
[----:B------:R-:W-:Y:S05]  /*f480*/  BSYNC.RECONVERGENT B6 ;  /* 0x0000000000067941 */ /* 0x000fea0003800200 */
.L_x_19064:
        /* <DEDUP_REMOVED lines=276> */
.L_x_19066:
        /* <DEDUP_REMOVED lines=8> */
.L_x_19062:
[----:B------:R-:W-:Y:S05]  /*10650*/  BSYNC.RECONVERGENT B7 ;  /* 0x0000000000077941 */ /* 0x000fea0003800200 */
.L_x_19061:
        /* <DEDUP_REMOVED lines=303> */
.L_x_19069:
        /* <DEDUP_REMOVED lines=29> */
.L_x_19071:
[----:B------:R-:W-:Y:S05]  /*11b20*/  BSYNC.RECONVERGENT B6 ;  /* 0x0000000000067941 */ /* 0x000fea0003800200 */
.L_x_19070:
        /* <DEDUP_REMOVED lines=276> */
.L_x_19072:
        /* <DEDUP_REMOVED lines=8> */
.L_x_19068:
[----:B------:R-:W-:Y:S05]  /*12cf0*/  BSYNC.RECONVERGENT B7 ;  /* 0x0000000000077941 */ /* 0x000fea0003800200 */
.L_x_19067:
        /* <DEDUP_REMOVED lines=302> */
.L_x_19073:
        /* <DEDUP_REMOVED lines=31> */
.L_x_19075:
[----:B------:R-:W-:Y:S05]  /*141d0*/  BSYNC.RECONVERGENT B6 ;  /* 0x0000000000067941 */ /* 0x000fea0003800200 */
.L_x_19074:
        /* <DEDUP_REMOVED lines=276> */
.L_x_19076:
[----:B------:R-:W0:Y:S02]  /*15320*/  LDC.64 R2, c[0x0][0x730] ;  /* 0x0001cc00ff027b82 */ /* 0x000e240000000a00 */
[----:B0-----:R-:W-:-:S06]  /*15330*/  IMAD.WIDE R2, R0, 0x2, R2 ;  /* 0x0000000200027825 */ /* 0x001fcc00078e0202 */
[----:B------:R-:W2:Y:S04]  /*15340*/  LDG.E.U16 R3, desc[UR36][R2.64] ;  /* 0x0000002402037981 */ /* 0x000ea8000c1e1500 */
[----:B--2---:R-:W-:Y:S01]  /*15350*/  STG.E.U16 desc[UR36][R18.64], R3 ;  /* 0x0000000312007986 */ /* 0x004fe2000c101524 */
[----:B------:R-:W-:Y:S05]  /*15360*/  EXIT ;  /* 0x000000000000794d */ /* 0x000fea0003800000 */
.L_x_19035:
        /* <DEDUP_REMOVED lines=305> */
.L_x_19079:
        /* <DEDUP_REMOVED lines=29> */
.L_x_19081:
[----:B------:R-:W-:Y:S05]  /*16850*/  BSYNC.RECONVERGENT B6 ;  /* 0x0000000000067941 */ /* 0x000fea0003800200 */
.L_x_19080:
        /* <DEDUP_REMOVED lines=14> */
.L_x_19078:
[----:B------:R-:W-:Y:S05]  /*16940*/  BSYNC.RECONVERGENT B7 ;  /* 0x0000000000077941 */ /* 0x000fea0003800200 */
.L_x_19077:
        /* <DEDUP_REMOVED lines=302> */
.L_x_19084:
        /* <DEDUP_REMOVED lines=29> */
.L_x_19086:
[----:B------:R-:W-:Y:S05]  /*17e00*/  BSYNC.RECONVERGENT B6 ;  /* 0x0000000000067941 */ /* 0x000fea0003800200 */
.L_x_19085:
        /* <DEDUP_REMOVED lines=14> */
.L_x_19083:
[----:B------:R-:W-:Y:S05]  /*17ef0*/  BSYNC.RECONVERGENT B7 ;  /* 0x0000000000077941 */ /* 0x000fea0003800200 */
.L_x_19082:
        /* <DEDUP_REMOVED lines=302> */
.L_x_19089:
        /* <DEDUP_REMOVED lines=29> */
.L_x_19091:
[----:B------:R-:W-:Y:S05]  /*193b0*/  BSYNC.RECONVERGENT B6 ;  /* 0x0000000000067941 */ /* 0x000fea0003800200 */
.L_x_19090:
        /* <DEDUP_REMOVED lines=14> */
.L_x_19088:
[----:B------:R-:W-:Y:S05]  /*194a0*/  BSYNC.RECONVERGENT B7 ;  /* 0x0000000000077941 */ /* 0x000fea0003800200 */
.L_x_19087:
        /* <DEDUP_REMOVED lines=301> */
.L_x_19092:
        /* <DEDUP_REMOVED lines=31> */
.L_x_19094:
[----:B------:R-:W-:Y:S05]  /*1a970*/  BSYNC.RECONVERGENT B6 ;  /* 0x0000000000067941 */ /* 0x000fea0003800200 */
.L_x_19093:
        /* <DEDUP_REMOVED lines=11> */
.L_x_19095:
        /* <DEDUP_REMOVED lines=13> */
.L_x_41957:


//--------------------- .text._ZN2at6native24index_elementwise_kernelILi128ELi4EZNS0_20cuda_take_put_kernelIllZZZZZNS0_11take_kernelERNS_14TensorIteratorERKNS_10TensorBaseEENKUlvE_clEvENKUlvE2_clEvENKUlvE_clEvENKUlvE0_clEvEUlRllE_EEvS4_S7_RKT1_EUliE_EEvlSE_ --------------------------
	.section	.text._ZN2at6native24index_elementwise_kernelILi128ELi4EZNS0_20cuda_take_put_kernelIllZZZZZNS0_11take_kernelERNS_14TensorIteratorERKNS_10TensorBaseEENKUlvE_clEvENKUlvE2_clEvENKUlvE_clEvENKUlvE0_clEvEUlRllE_EEvS4_S7_RKT1_EUliE_EEvlSE_,"ax",@progbits
	.align	128
        .global         _ZN2at6native24index_elementwise_kernelILi128ELi4EZNS0_20cuda_take_put_kernelIllZZZZZNS0_11take_kernelERNS_14TensorIteratorERKNS_10TensorBaseEENKUlvE_clEvENKUlvE2_clEvENKUlvE_clEvENKUlvE0_clEvEUlRllE_EEvS4_S7_RKT1_EUliE_EEvlSE_
        .type           _ZN2at6native24index_elementwise_kernelILi128ELi4EZNS0_20cuda_take_put_kernelIllZZZZZNS0_11take_kernelERNS_14TensorIteratorERKNS_10TensorBaseEENKUlvE_clEvENKUlvE2_clEvENKUlvE_clEvENKUlvE0_clEvEUlRllE_EEvS4_S7_RKT1_EUliE_EEvlSE_,@function
        .size           _ZN2at6native24index_elementwise_kernelILi128ELi4EZNS0_20cuda_take_put_kernelIllZZZZZNS0_11take_kernelERNS_14TensorIteratorERKNS_10TensorBaseEENKUlvE_clEvENKUlvE2_clEvENKUlvE_clEvENKUlvE0_clEvEUlRllE_EEvS4_S7_RKT1_EUliE_EEvlSE_,(.L_x_41798 - _ZN2at6native24index_elementwise_kernelILi128ELi4EZNS0_20cuda_take_put_kernelIllZZZZZNS0_11take_kernelERNS_14TensorIteratorERKNS_10TensorBaseEENKUlvE_clEvENKUlvE2_clEvENKUlvE_clEvENKUlvE0_clEvEUlRllE_EEvS4_S7_RKT1_EUliE_EEvlSE_)
        .other          _ZN2at6native24index_elementwise_kernelILi128ELi4EZNS0_20cuda_take_put_kernelIllZZZZZNS0_11take_kernelERNS_14TensorIteratorERKNS_10TensorBaseEENKUlvE_clEvENKUlvE2_clEvENKUlvE_clEvENKUlvE0_clEvEUlRllE_EEvS4_S7_RKT1_EUliE_EEvlSE_,@"STO_CUDA_ENTRY STV_DEFAULT"
_ZN2at6native24index_elementwise_kernelILi128ELi4EZNS0_20cuda_take_put_kernelIllZZZZZNS0_11take_kernelERNS_14TensorIteratorERKNS_10TensorBaseEENKUlvE_clEvENKUlvE2_clEvENKUlvE_clEvENKUlvE0_clEvEUlRllE_EEvS4_S7_RKT1_EUliE_EEvlSE_:
.text._ZN2at6native24index_elementwise_kernelILi128ELi4EZNS0_20cuda_take_put_kernelIllZZZZZNS0_11take_kernelERNS_14TensorIteratorERKNS_10TensorBaseEENKUlvE_clEvENKUlvE2_clEvENKUlvE_clEvENKUlvE0_clEvEUlRllE_EEvS4_S7_RKT1_EUliE_EEvlSE_:
        /* <DEDUP_REMOVED lines=47> */
.L_x_19101:
[----:B------:R-:W0:Y:S02]  /*02f0*/  LDC.64 R2, c[0x0][0x738] ;  /* 0x0001ce00ff027b82 */ /* 0x000e240000000a00 */
[----:B0-----:R-:W2:Y:S06]  /*0300*/  LDG.E.64 R2, desc[UR36][R2.64] ;  /* 0x0000002402027981 */ /* 0x001eac000c1e1b00 */
[----:B------:R-:W2:Y:S01]  /*0310*/  LDC.64 R4, c[0x0][0x580] ;  /* 0x00016000ff047b82 */ /* 0x000ea20000000a00 */
[----:B------:R-:W-:Y:S01]  /*0320*/  VIADD R16, R16, 0x80 ;  /* 0x0000008010107836 */ /* 0x000fe20000000000 */
[----:B--2---:R0:W-:Y:S06]  /*0330*/  STG.E.64 desc[UR36][R4.64], R2 ;  /* 0x0000000204007986 */ /* 0x0041ec000c101b24 */
.L_x_19100:
[----:B------:R-:W-:Y:S05]  /*0340*/  BSYNC.RECONVERGENT B6 ;  /* 0x0000000000067941 */ /* 0x000fea0003800200 */
.L_x_19099:
        /* <DEDUP_REMOVED lines=31> */
.L_x_19104:
[----:B------:R-:W0:Y:S02]  /*0540*/  LDC.64 R2, c[0x0][0x738] ;  /* 0x0001ce00ff027b82 */ /* 0x000e240000000a00 */
[----:B0-----:R-:W2:Y:S06]  /*0550*/  LDG.E.64 R2, desc[UR36][R2.64] ;  /* 0x0000002402027981 */ /* 0x001eac000c1e1b00 */
[----:B------:R-:W2:Y:S01]  /*0560*/  LDC.64 R4, c[0x0][0x580] ;  /* 0x00016000ff047b82 */ /* 0x000ea20000000a00 */
[----:B------:R-:W-:Y:S01]  /*0570*/  VIADD R16, R16, 0x80 ;  /* 0x0000008010107836 */ /* 0x000fe20000000000 */
[----:B--2---:R1:W-:Y:S06]  /*0580*/  STG.E.64 desc[UR36][R4.64], R2 ;  /* 0x0000000204007986 */ /* 0x0043ec000c101b24 */
.L_x_19103:
[----:B------:R-:W-:Y:S05]  /*0590*/  BSYNC.RECONVERGENT B6 ;  /* 0x0000000000067941 */ /* 0x000fea0003800200 */
.L_x_19102:
        /* <DEDUP_REMOVED lines=31> */
.L_x_19107:
[----:B------:R-:W0:Y:S02]  /*0790*/  LDC.64 R2, c[0x0][0x738] ;  /* 0x0001ce00ff027b82 */ /* 0x000e240000000a00 */
[----:B0-----:R-:W2:Y:S06]  /*07a0*/  LDG.E.64 R2, desc[UR36][R2.64] ;  /* 0x0000002402027981 */ /* 0x001eac000c1e1b00 */
[----:B------:R-:W2:Y:S01]  /*07b0*/  LDC.64 R4, c[0x0][0x580] ;  /* 0x00016000ff047b82 */ /* 0x000ea20000000a00 */
[----:B------:R-:W-:Y:S01]  /*07c0*/  VIADD R16, R16, 0x80 ;  /* 0x0000008010107836 */ /* 0x000fe20000000000 */
[----:B--2---:R2:W-:Y:S06]  /*07d0*/  STG.E.64 desc[UR36][R4.64], R2 ;  /* 0x0000000204007986 */ /* 0x0045ec000c101b24 */
.L_x_19106:
[----:B------:R-:W-:Y:S05]  /*07e0*/  BSYNC.RECONVERGENT B6 ;  /* 0x0000000000067941 */ /* 0x000fea0003800200 */
.L_x_19105:
        /* <DEDUP_REMOVED lines=30> */
.L_x_19108:
[----:B------:R-:W0:Y:S02]  /*09d0*/  LDC.64 R2, c[0x0][0x738] ;  /* 0x0001ce00ff027b82 */ /* 0x000e240000000a00 */
[----:B0-----:R-:W2:Y:S06]  /*09e0*/  LDG.E.64 R2, desc[UR36][R2.64] ;  /* 0x0000002402027981 */ /* 0x001eac000c1e1b00 */
[----:B------:R-:W2:Y:S02]  /*09f0*/  LDC.64 R4, c[0x0][0x580] ;  /* 0x00016000ff047b82 */ /* 0x000ea40000000a00 */
[----:B--2---:R-:W-:Y:S01]  /*0a00*/  STG.E.64 desc[UR36][R4.64], R2 ;  /* 0x0000000204007986 */ /* 0x004fe2000c101b24 */
[----:B------:R-:W-:Y:S05]  /*0a10*/  EXIT ;  /* 0x000000000000794d */ /* 0x000fea0003800000 */
.L_x_19098:
        /* <DEDUP_REMOVED lines=35> */
.L_x_19111:
        /* <DEDUP_REMOVED lines=35> */
.L_x_19112:
[----:B------:R-:W0:Y:S01]  /*0e80*/  LDCU.64 UR4, c[0x0][0x5a8] ;  /* 0x0000b500ff0477ac */ /* 0x000e220008000a00 */
[----:B------:R-:W-:Y:S01]  /*0e90*/  IMAD.MOV.U32 R10, RZ, RZ, R12 ;  /* 0x000000ffff0a7224 */ /* 0x000fe200078e000c */
[----:B------:R-:W-:Y:S02]  /*0ea0*/  MOV R9, R13 ;  /* 0x0000000d00097202 */ /* 0x000fe40000000f00 */
[----:B------:R-:W-:Y:S02]  /*0eb0*/  MOV R0, 0xef0 ;  /* 0x00000ef000007802 */ /* 0x000fe40000000f00 */
[----:B0-----:R-:W-:Y:S01]  /*0ec0*/  MOV R4, UR4 ;  /* 0x0000000400047c02 */ /* 0x001fe20008000f00 */
[----:B------:R-:W-:-:S07]  /*0ed0*/  IMAD.U32 R3, RZ, RZ, UR5 ;  /* 0x00000005ff037e24 */ /* 0x000fce000f8e00ff */
[----:B------:R-:W-:Y:S05]  /*0ee0*/  CALL.REL.NOINC `($__internal_16_$__cuda_sm20_div_u64) ;  /* 0x000003cc002c7944 */ /* 0x000fea0003c00000 */
        /* <DEDUP_REMOVED lines=10> */
.L_x_19113:
        /* <DEDUP_REMOVED lines=37> */
.L_x_19116:
[----:B------:R-:W0:Y:S01]  /*11e0*/  LDCU.64 UR4, c[0x0][0x5b0] ;  /* 0x0000b600ff0477ac */ /* 0x000e220008000a00 */
[----:B------:R-:W-:Y:S01]  /*11f0*/  MOV R10, R12 ;  /* 0x0000000c000a7202 */ /* 0x000fe20000000f00 */
[----:B------:R-:W-:Y:S01]  /*1200*/  IMAD.MOV.U32 R9, RZ, RZ, R13 ;  /* 0x000000ffff097224 */ /* 0x000fe200078e000d */
[----:B------:R-:W-:Y:S01]  /*1210*/  MOV R0, 0x1250 ;  /* 0x0000125000007802 */ /* 0x000fe20000000f00 */
[----:B0-----:R-:W-:Y:S01]  /*1220*/  IMAD.U32 R4, RZ, RZ, UR4 ;  /* 0x00000004ff047e24 */ /* 0x001fe2000f8e00ff */
[----:B------:R-:W-:-:S07]  /*1230*/  MOV R3, UR5 ;  /* 0x0000000500037c02 */ /* 0x000fce0008000f00 */
[----:B------:R-:W-:Y:S05]  /*1240*/  CALL.REL.NOINC `($__internal_16_$__cuda_sm20_div_u64) ;  /* 0x000003c800547944 */ /* 0x000fea0003c00000 */
        /* <DEDUP_REMOVED lines=11> */
.L_x_19117:
[----:B------:R-:W-:Y:S05]  /*1300*/  BSYNC.RECONVERGENT B0 ;  /* 0x0000000000007941 */ /* 0x000fea0003800200 */
.L_x_19115:
        /* <DEDUP_REMOVED lines=38> */
.L_x_19119:
        /* <DEDUP_REMOVED lines=18> */
.L_x_19120:
[----:B------:R-:W-:Y:S05]  /*1690*/  BSYNC.RECONVERGENT B0 ;  /* 0x0000000000007941 */ /* 0x000fea0003800200 */
.L_x_19118:
        /* <DEDUP_REMOVED lines=38> */
.L_x_19122:
        /* <DEDUP_REMOVED lines=18> */
.L_x_19123:
[----:B------:R-:W-:Y:S05]  /*1a20*/  BSYNC.RECONVERGENT B0 ;  /* 0x0000000000007941 */ /* 0x000fea0003800200 */
.L_x_19121:
        /* <DEDUP_REMOVED lines=38> */
.L_x_19125:
        /* <DEDUP_REMOVED lines=18> */
.L_x_19126:
[----:B------:R-:W-:Y:S05]  /*1db0*/  BSYNC.RECONVERGENT B0 ;  /* 0x0000000000007941 */ /* 0x000fea0003800200 */
.L_x_19124:
        /* <DEDUP_REMOVED lines=38> */
.L_x_19128:
        /* <DEDUP_REMOVED lines=18> */
.L_x_19129:
[----:B------:R-:W-:Y:S05]  /*2140*/  BSYNC.RECONVERGENT B0 ;  /* 0x0000000000007941 */ /* 0x000fea0003800200 */
.L_x_19127:
        /* <DEDUP_REMOVED lines=38> */
.L_x_19131:
        /* <DEDUP_REMOVED lines=18> */
.L_x_19132:
[----:B------:R-:W-:Y:S05]  /*24d0*/  BSYNC.RECONVERGENT B0 ;  /* 0x0000000000007941 */ /* 0x000fea0003800200 */
.L_x_19130:
        /* <DEDUP_REMOVED lines=38> */
.L_x_19134:
        /* <DEDUP_REMOVED lines=18> */
.L_x_19135:
[----:B------:R-:W-:Y:S05]  /*2860*/  BSYNC.RECONVERGENT B0 ;  /* 0x0000000000007941 */ /* 0x000fea0003800200 */
.L_x_19133:
        /* <DEDUP_REMOVED lines=38> */
.L_x_19137:
        /* <DEDUP_REMOVED lines=18> */
.L_x_19138:
[----:B------:R-:W-:Y:S05]  /*2bf0*/  BSYNC.RECONVERGENT B0 ;  /* 0x0000000000007941 */ /* 0x000fea0003800200 */
.L_x_19136:
        /* <DEDUP_REMOVED lines=38> */
.L_x_19140:
        /* <DEDUP_REMOVED lines=18> */
.L_x_19141:
[----:B------:R-:W-:Y:S05]  /*2f80*/  BSYNC.RECONVERGENT B0 ;  /* 0x0000000000007941 */ /* 0x000fea0003800200 */
.L_x_19139:
        /* <DEDUP_REMOVED lines=38> */
.L_x_19143:
        /* <DEDUP_REMOVED lines=18> */
.L_x_19144:
[----:B------:R-:W-:Y:S05]  /*3310*/  BSYNC.RECONVERGENT B0 ;  /* 0x0000000000007941 */ /* 0x000fea0003800200 */
.L_x_19142:
        /* <DEDUP_REMOVED lines=38> */
.L_x_19146:
        /* <DEDUP_REMOVED lines=18> */
.L_x_19147:
[----:B------:R-:W-:Y:S05]  /*36a0*/  BSYNC.RECONVERGENT B0 ;  /* 0x0000000000007941 */ /* 0x000fea0003800200 */
.L_x_19145:
        /* <DEDUP_REMOVED lines=38> */
.L_x_19149:
        /* <DEDUP_REMOVED lines=18> */
.L_x_19150:
[----:B------:R-:W-:Y:S05]  /*3a30*/  BSYNC.RECONVERGENT B0 ;  /* 0x0000000000007941 */ /* 0x000fea0003800200 */
.L_x_19148:
        /* <DEDUP_REMOVED lines=38> */
.L_x_19152:
        /* <DEDUP_REMOVED lines=18> */
.L_x_19153:
[----:B------:R-:W-:Y:S05]  /*3dc0*/  BSYNC.RECONVERGENT B0 ;  /* 0x0000000000007941 */ /* 0x000fea0003800200 */
.L_x_19151:
        /* <DEDUP_REMOVED lines=38> */
.L_x_19155:
        /* <DEDUP_REMOVED lines=18> */
.L_x_19156:
[----:B------:R-:W-:Y:S05]  /*4150*/  BSYNC.RECONVERGENT B0 ;  /* 0x0000000000007941 */ /* 0x000fea0003800200 */
.L_x_19154:
        /* <DEDUP_REMOVED lines=38> */
.L_x_19158:
        /* <DEDUP_REMOVED lines=18> */
.L_x_19159:
[----:B------:R-:W-:Y:S05]  /*44e0*/  BSYNC.RECONVERGENT B0 ;  /* 0x0000000000007941 */ /* 0x000fea0003800200 */
.L_x_19157:
        /* <DEDUP_REMOVED lines=38> */
.L_x_19161:
        /* <DEDUP_REMOVED lines=18> */
.L_x_19162:
[----:B------:R-:W-:Y:S05]  /*4870*/  BSYNC.RECONVERGENT B0 ;  /* 0x0000000000007941 */ /* 0x000fea0003800200 */
.L_x_19160:
        /* <DEDUP_REMOVED lines=38> */
.L_x_19164:
        /* <DEDUP_REMOVED lines=18> */
.L_x_19165:
[----:B------:R-:W-:Y:S05]  /*4c00*/  BSYNC.RECONVERGENT B0 ;  /* 0x0000000000007941 */ /* 0x000fea0003800200 */
.L_x_19163:
        /* <DEDUP_REMOVED lines=38> */
.L_x_19167:
        /* <DEDUP_REMOVED lines=18> */
.L_x_19168:
[----:B------:R-:W-:Y:S05]  /*4f90*/  BSYNC.RECONVERGENT B0 ;  /* 0x0000000000007941 */ /* 0x000fea0003800200 */
.L_x_19166:
        /* <DEDUP_REMOVED lines=38> */
.L_x_19170:
        /* <DEDUP_REMOVED lines=18> */
.L_x_19171:
[----:B------:R-:W-:Y:S05]  /*5320*/  BSYNC.RECONVERGENT B0 ;  /* 0x0000000000007941 */ /* 0x000fea0003800200 */
.L_x_19169:
        /* <DEDUP_REMOVED lines=38> */
.L_x_19173:
        /* <DEDUP_REMOVED lines=18> */
.L_x_19174:
[----:B------:R-:W-:Y:S05]  /*56b0*/  BSYNC.RECONVERGENT B0 ;  /* 0x0000000000007941 */ /* 0x000fea0003800200 */
.L_x_19172:
        /* <DEDUP_REMOVED lines=38> */
.L_x_19176:
        /* <DEDUP_REMOVED lines=18> */
.L_x_19177:
[----:B------:R-:W-:Y:S05]  /*5a40*/  BSYNC.RECONVERGENT B0 ;  /* 0x0000000000007941 */ /* 0x000fea0003800200 */
.L_x_19175:
        /* <DEDUP_REMOVED lines=38> */
.L_x_19179:
        /* <DEDUP_REMOVED lines=18> */
.L_x_19180:
[----:B------:R-:W-:Y:S05]  /*5dd0*/  BSYNC.RECONVERGENT B0 ;  /* 0x0000000000007941 */ /* 0x000fea0003800200 */
.L_x_19178:
        /* <DEDUP_REMOVED lines=37> */
.L_x_19182:
        /* <DEDUP_REMOVED lines=16> */
.L_x_19183:
[----:B------:R-:W-:Y:S05]  /*6130*/  BSYNC.RECONVERGENT B0 ;  /* 0x0000000000007941 */ /* 0x000fea0003800200 */
.L_x_19181:
        /* <DEDUP_REMOVED lines=34> */
.L_x_19185:
[----:B------:R-:W-:Y:S01]  /*6360*/  IMAD.MOV.U32 R8, RZ, RZ, R6 ;  /* 0x000000ffff087224 */ /* 0x000fe200078e0006 */
[----:B------:R-:W-:Y:S02]  /*6370*/  MOV R10, R7 ;  /* 0x00000007000a7202 */ /* 0x000fe40000000f00 */
[----:B------:R-:W-:-:S07]  /*6380*/  MOV R9, 0x63a0 ;  /* 0x000063a000097802 */ /* 0x000fce0000000f00 */
[----:B------:R-:W-:Y:S05]  /*6390*/  CALL.REL.NOINC `($__internal_17_$__cuda_sm20_rem_u64) ;  /* 0x0000037c00147944 */ /* 0x000fea0003c00000 */
[----:B------:R-:W-:Y:S01]  /*63a0*/  IMAD.MOV.U32 R4, RZ, RZ, R0 ;  /* 0x000000ffff047224 */ /* 0x000fe200078e0000 */
[----:B------:R-:W-:-:S07]  /*63b0*/  MOV R5, R3 ;  /* 0x0000000300057202 */ /* 0x000fce0000000f00 */
.L_x_19186:
[----:B------:R-:W-:Y:S05]  /*63c0*/  BSYNC.RECONVERGENT B0 ;  /* 0x0000000000007941 */ /* 0x000fea0003800200 */
.L_x_19184:
[----:B------:R-:W0:Y:S01]  /*63d0*/  LDCU.64 UR4, c[0x0][0x730] ;  /* 0x0000e600ff0477ac */ /* 0x000e220008000a00 */
[----:B------:R-:W-:Y:S02]  /*63e0*/  IMAD.MOV.U32 R3, RZ, RZ, R17 ;  /* 0x000000ffff037224 */ /* 0x000fe400078e0011 */
[----:B0-----:R-:W-:Y:S02]  /*63f0*/  IMAD R5, R5, UR4, RZ ;  /* 0x0000000405057c24 */ /* 0x001fe4000f8e02ff */
[----:B------:R-:W-:-:S04]  /*6400*/  IMAD.WIDE.U32 R2, R4, UR4, R2 ;  /* 0x0000000404027c25 */ /* 0x000fc8000f8e0002 */
[----:B------:R-:W-:-:S05]  /*6410*/  IMAD R5, R4, UR5, R5 ;  /* 0x0000000504057c24 */ /* 0x000fca000f8e0205 */
[----:B------:R-:W-:-:S07]  /*6420*/  IADD3 R17, PT, PT, R3, R5, RZ ;  /* 0x0000000503117210 */ /* 0x000fce0007ffe0ff */
.L_x_19114:
[----:B------:R-:W0:Y:S02]  /*6430*/  LDCU.64 UR4, c[0x0][0x738] ;  /* 0x0000e700ff0477ac */ /* 0x000e240008000a00 */
[----:B0-----:R-:W-:-:S04]  /*6440*/  LEA R4, P0, R2, UR4, 0x3 ;  /* 0x0000000402047c11 */ /* 0x001fc8000f8018ff */
[----:B------:R-:W-:-:S05]  /*6450*/  LEA.HI.X R5, R2, UR5, R17, 0x3, P0 ;  /* 0x0000000502057c11 */ /* 0x000fca00080f1c11 */
[----:B------:R-:W2:Y:S01]  /*6460*/  LDG.E.64 R2, desc[UR36][R4.64] ;  /* 0x0000002404027981 */ /* 0x000ea2000c1e1b00 */
[----:B------:R-:W2:Y:S01]  /*6470*/  LDC.64 R6, c[0x0][0x580] ;  /* 0x00016000ff067b82 */ /* 0x000ea20000000a00 */
[----:B------:R-:W-:Y:S02]  /*6480*/  VIADD R16, R16, 0x80 ;  /* 0x0000008010107836 */ /* 0x000fe40000000000 */
[----:B--2---:R0:W-:Y:S05]  /*6490*/  STG.E.64 desc[UR36][R6.64], R2 ;  /* 0x0000000206007986 */ /* 0x0041ea000c101b24 */
.L_x_19110:
[----:B------:R-:W-:Y:S05]  /*64a0*/  BSYNC.RECONVERGENT B6 ;  /* 0x0000000000067941 */ /* 0x000fea0003800200 */
.L_x_19109:
        /* <DEDUP_REMOVED lines=31> */
.L_x_19189:
        /* <DEDUP_REMOVED lines=36> */
.L_x_19190:
        /* <DEDUP_REMOVED lines=17> */
.L_x_19191:
        /* <DEDUP_REMOVED lines=37> */
.L_x_19194:
        /* <DEDUP_REMOVED lines=18> */
.L_x_19195:
[----:B------:R-:W-:Y:S05]  /*6d60*/  BSYNC.RECONVERGENT B0 ;  /* 0x0000000000007941 */ /* 0x000fea0003800200 */
.L_x_19193:
        /* <DEDUP_REMOVED lines=38> */
.L_x_19197:
        /* <DEDUP_REMOVED lines=18> */
.L_x_19198:
[----:B------:R-:W-:Y:S05]  /*70f0*/  BSYNC.RECONVERGENT B0 ;  /* 0x0000000000007941 */ /* 0x000fea0003800200 */
.L_x_19196:
        /* <DEDUP_REMOVED lines=38> */
.L_x_19200:
        /* <DEDUP_REMOVED lines=18> */
.L_x_19201:
[----:B------:R-:W-:Y:S05]  /*7480*/  BSYNC.RECONVERGENT B0 ;  /* 0x0000000000007941 */ /* 0x000fea0003800200 */
.L_x_19199:
        /* <DEDUP_REMOVED lines=38> */
.L_x_19203:
        /* <DEDUP_REMOVED lines=18> */
.L_x_19204:
[----:B------:R-:W-:Y:S05]  /*7810*/  BSYNC.RECONVERGENT B0 ;  /* 0x0000000000007941 */ /* 0x000fea0003800200 */
.L_x_19202:
        /* <DEDUP_REMOVED lines=38> */
.L_x_19206:
        /* <DEDUP_REMOVED lines=18> */
.L_x_19207:
[----:B------:R-:W-:Y:S05]  /*7ba0*/  BSYNC.RECONVERGENT B0 ;  /* 0x0000000000007941 */ /* 0x000fea0003800200 */
.L_x_19205:
        /* <DEDUP_REMOVED lines=38> */
.L_x_19209:
        /* <DEDUP_REMOVED lines=18> */
.L_x_19210:
[----:B------:R-:W-:Y:S05]  /*7f30*/  BSYNC.RECONVERGENT B0 ;  /* 0x0000000000007941 */ /* 0x000fea0003800200 */
.L_x_19208:
        /* <DEDUP_REMOVED lines=38> */
.L_x_19212:
        /* <DEDUP_REMOVED lines=18> */
.L_x_19213:
[----:B------:R-:W-:Y:S05]  /*82c0*/  BSYNC.RECONVERGENT B0 ;  /* 0x0000000000007941 */ /* 0x000fea0003800200 */
.L_x_19211:
        /* <DEDUP_REMOVED lines=38> */
.L_x_19215:
        /* <DEDUP_REMOVED lines=18> */
.L_x_19216:
[----:B------:R-:W-:Y:S05]  /*8650*/  BSYNC.RECONVERGENT B0 ;  /* 0x0000000000007941 */ /* 0x000fea0003800200 */
.L_x_19214:
        /* <DEDUP_REMOVED lines=38> */
.L_x_19218:
        /* <DEDUP_REMOVED lines=18> */
.L_x_19219:
[----:B------:R-:W-:Y:S05]  /*89e0*/  BSYNC.RECONVERGENT B0 ;  /* 0x0000000000007941 */ /* 0x000fea0003800200 */
.L_x_19217:
        /* <DEDUP_REMOVED lines=38> */
.L_x_19221:
        /* <DEDUP_REMOVED lines=18> */
.L_x_19222:
[----:B------:R-:W-:Y:S05]  /*8d70*/  BSYNC.RECONVERGENT B0 ;  /* 0x0000000000007941 */ /* 0x000fea0003800200 */
.L_x_19220:
        /* <DEDUP_REMOVED lines=38> */
.L_x_19224:
        /* <DEDUP_REMOVED lines=18> */
.L_x_19225:
[----:B------:R-:W-:Y:S05]  /*9100*/  BSYNC.RECONVERGENT B0 ;  /* 0x0000000000007941 */ /* 0x000fea0003800200 */
.L_x_19223:
        /* <DEDUP_REMOVED lines=38> */
.L_x_19227:
        /* <DEDUP_REMOVED lines=18> */
.L_x_19228:
[----:B------:R-:W-:Y:S05]  /*9490*/  BSYNC.RECONVERGENT B0 ;  /* 0x0000000000007941 */ /* 0x000fea0003800200 */
.L_x_19226:
        /* <DEDUP_REMOVED lines=38> */
.L_x_19230:
        /* <DEDUP_REMOVED lines=18> */
.L_x_19231:
[----:B------:R-:W-:Y:S05]  /*9820*/  BSYNC.RECONVERGENT B0 ;  /* 0x0000000000007941 */ /* 0x000fea0003800200 */
.L_x_19229:
        /* <DEDUP_REMOVED lines=38> */
.L_x_19233:
        /* <DEDUP_REMOVED lines=18> */
.L_x_19234:
[----:B------:R-:W-:Y:S05]  /*9bb0*/  BSYNC.RECONVERGENT B0 ;  /* 0x0000000000007941 */ /* 0x000fea0003800200 */
.L_x_19232:
        /* <DEDUP_REMOVED lines=38> */
.L_x_19236:
        /* <DEDUP_REMOVED lines=18> */
.L_x_19237:
[----:B------:R-:W-:Y:S05]  /*9f40*/  BSYNC.RECONVERGENT B0 ;  /* 0x0000000000007941 */ /* 0x000fea0003800200 */
.L_x_19235:
        /* <DEDUP_REMOVED lines=38> */
.L_x_19239:
        /* <DEDUP_REMOVED lines=18> */
.L_x_19240:
[----:B------:R-:W-:Y:S05]  /*a2d0*/  BSYNC.RECONVERGENT B0 ;  /* 0x0000000000007941 */ /* 0x000fea0003800200 */
.L_x_19238:
        /* <DEDUP_REMOVED lines=38> */
.L_x_19242:
        /* <DEDUP_REMOVED lines=18> */
.L_x_19243:
[----:B------:R-:W-:Y:S05]  /*a660*/  BSYNC.RECONVERGENT B0 ;  /* 0x0000000000007941 */ /* 0x000fea0003800200 */
.L_x_19241:
        /* <DEDUP_REMOVED lines=38> */
.L_x_19245:
        /* <DEDUP_REMOVED lines=18> */
.L_x_19246:
[----:B------:R-:W-:Y:S05]  /*a9f0*/  BSYNC.RECONVERGENT B0 ;  /* 0x0000000000007941 */ /* 0x000fea0003800200 */
.L_x_19244:
        /* <DEDUP_REMOVED lines=38> */
.L_x_19248:
        /* <DEDUP_REMOVED lines=18> */
.L_x_19249:
[----:B------:R-:W-:Y:S05]  /*ad80*/  BSYNC.RECONVERGENT B0 ;  /* 0x0000000000007941 */ /* 0x000fea0003800200 */
.L_x_19247:
        /* <DEDUP_REMOVED lines=38> */
.L_x_19251:
        /* <DEDUP_REMOVED lines=18> */
.L_x_19252:
[----:B------:R-:W-:Y:S05]  /*b110*/  BSYNC.RECONVERGENT B0 ;  /* 0x0000000000007941 */ /* 0x000fea0003800200 */
.L_x_19250:
        /* <DEDUP_REMOVED lines=38> */
.L_x_19254:
        /* <DEDUP_REMOVED lines=18> */
.L_x_19255:
[----:B------:R-:W-:Y:S05]  /*b4a0*/  BSYNC.RECONVERGENT B0 ;  /* 0x0000000000007941 */ /* 0x000fea0003800200 */
.L_x_19253:
        /* <DEDUP_REMOVED lines=38> */
.L_x_19257:
        /* <DEDUP_REMOVED lines=18> */
.L_x_19258:
[----:B------:R-:W-:Y:S05]  /*b830*/  BSYNC.RECONVERGENT B0 ;  /* 0x0000000000007941 */ /* 0x000fea0003800200 */
.L_x_19256:
        /* <DEDUP_REMOVED lines=37> */
.L_x_19260:
        /* <DEDUP_REMOVED lines=16> */
.L_x_19261:
[----:B------:R-:W-:Y:S05]  /*bb90*/  BSYNC.RECONVERGENT B0 ;  /* 0x0000000000007941 */ /* 0x000fea0003800200 */
.L_x_19259:
        /* <DEDUP_REMOVED lines=33> */
.L_x_19263:
[----:B------:R-:W-:Y:S01]  /*bdb0*/  MOV R8, R6 ;  /* 0x0000000600087202 */ /* 0x000fe20000000f00 */
[----:B------:R-:W-:Y:S01]  /*bdc0*/  IMAD.MOV.U32 R10, RZ, RZ, R7 ;  /* 0x000000ffff0a7224 */ /* 0x000fe200078e0007 */
[----:B------:R-:W-:-:S07]  /*bdd0*/  MOV R9, 0xbdf0 ;  /* 0x0000bdf000097802 */ /* 0x000fce0000000f00 */
[----:B------:R-:W-:Y:S05]  /*bde0*/  CALL.REL.NOINC `($__internal_17_$__cuda_sm20_rem_u64) ;  /* 0x0000032000807944 */ /* 0x000fea0003c00000 */
[----:B------:R-:W-:Y:S01]  /*bdf0*/  MOV R4, R0 ;  /* 0x0000000000047202 */ /* 0x000fe20000000f00 */
[----:B------:R-:W-:-:S07]  /*be00*/  IMAD.MOV.U32 R5, RZ, RZ, R3 ;  /* 0x000000ffff057224 */ /* 0x000fce00078e0003 */
.L_x_19264:
[----:B------:R-:W-:Y:S05]  /*be10*/  BSYNC.RECONVERGENT B0 ;  /* 0x0000000000007941 */ /* 0x000fea0003800200 */
.L_x_19262:
[----:B------:R-:W0:Y:S01]  /*be20*/  LDCU.64 UR4, c[0x0][0x730] ;  /* 0x0000e600ff0477ac */ /* 0x000e220008000a00 */
[----:B------:R-:W-:Y:S01]  /*be30*/  MOV R3, R17 ;  /* 0x0000001100037202 */ /* 0x000fe20000000f00 */
[----:B0-----:R-:W-:Y:S02]  /*be40*/  IMAD R5, R5, UR4, RZ ;  /* 0x0000000405057c24 */ /* 0x001fe4000f8e02ff */
[----:B------:R-:W-:-:S04]  /*be50*/  IMAD.WIDE.U32 R2, R4, UR4, R2 ;  /* 0x0000000404027c25 */ /* 0x000fc8000f8e0002 */
[----:B------:R-:W-:-:S04]  /*be60*/  IMAD R5, R4, UR5, R5 ;  /* 0x0000000504057c24 */ /* 0x000fc8000f8e0205 */
[----:B------:R-:W-:-:S07]  /*be70*/  IMAD.IADD R17, R3, 0x1, R5 ;  /* 0x0000000103117824 */ /* 0x000fce00078e0205 */
.L_x_19192:
[----:B------:R-:W0:Y:S02]  /*be80*/  LDCU.64 UR4, c[0x0][0x738] ;  /* 0x0000e700ff0477ac */ /* 0x000e240008000a00 */
[----:B0-----:R-:W-:-:S04]  /*be90*/  LEA R4, P0, R2, UR4, 0x3 ;  /* 0x0000000402047c11 */ /* 0x001fc8000f8018ff */
[----:B------:R-:W-:-:S05]  /*bea0*/  LEA.HI.X R5, R2, UR5, R17, 0x3, P0 ;  /* 0x0000000502057c11 */ /* 0x000fca00080f1c11 */
[----:B------:R-:W2:Y:S01]  /*beb0*/  LDG.E.64 R2, desc[UR36][R4.64] ;  /* 0x0000002404027981 */ /* 0x000ea2000c1e1b00 */
[----:B------:R-:W2:Y:S01]  /*bec0*/  LDC.64 R6, c[0x0][0x580] ;  /* 0x00016000ff067b82 */ /* 0x000ea20000000a00 */
[----:B------:R-:W-:Y:S02]  /*bed0*/  IADD3 R16, PT, PT, R16, 0x80, RZ ;  /* 0x0000008010107810 */ /* 0x000fe40007ffe0ff */
[----:B--2---:R1:W-:Y:S05]  /*bee0*/  STG.E.64 desc[UR36][R6.64], R2 ;  /* 0x0000000206007986 */ /* 0x0043ea000c101b24 */
.L_x_19188:
[----:B------:R-:W-:Y:S05]  /*bef0*/  BSYNC.RECONVERGENT B6 ;  /* 0x0000000000067941 */ /* 0x000fea0003800200 */
.L_x_19187:
        /* <DEDUP_REMOVED lines=31> */
.L_x_19267:
        /* <DEDUP_REMOVED lines=36> */
.L_x_19268:
        /* <DEDUP_REMOVED lines=17> */
.L_x_19269:
        /* <DEDUP_REMOVED lines=37> */
.L_x_19272:
        /* <DEDUP_REMOVED lines=18> */
.L_x_19273:
[----:B------:R-:W-:Y:S05]  /*c7b0*/  BSYNC.RECONVERGENT B0 ;  /* 0x0000000000007941 */ /* 0x000fea0003800200 */
.L_x_19271:
        /* <DEDUP_REMOVED lines=38> */
.L_x_19275:
        /* <DEDUP_REMOVED lines=18> */
.L_x_19276:
[----:B------:R-:W-:Y:S05]  /*cb40*/  BSYNC.RECONVERGENT B0 ;  /* 0x0000000000007941 */ /* 0x000fea0003800200 */
.L_x_19274:
        /* <DEDUP_REMOVED lines=38> */
.L_x_19278:
        /* <DEDUP_REMOVED lines=18> */
.L_x_19279:
[----:B------:R-:W-:Y:S05]  /*ced0*/  BSYNC.RECONVERGENT B0 ;  /* 0x0000000000007941 */ /* 0x000fea0003800200 */
.L_x_19277:
        /* <DEDUP_REMOVED lines=38> */
.L_x_19281:
        /* <DEDUP_REMOVED lines=18> */
.L_x_19282:
[----:B------:R-:W-:Y:S05]  /*d260*/  BSYNC.RECONVERGENT B0 ;  /* 0x0000000000007941 */ /* 0x000fea0003800200 */
.L_x_19280:
        /* <DEDUP_REMOVED lines=38> */
.L_x_19284:
        /* <DEDUP_REMOVED lines=18> */
.L_x_19285:
[----:B------:R-:W-:Y:S05]  /*d5f0*/  BSYNC.RECONVERGENT B0 ;  /* 0x0000000000007941 */ /* 0x000fea0003800200 */
.L_x_19283:
        /* <DEDUP_REMOVED lines=38> */
.L_x_19287:
        /* <DEDUP_REMOVED lines=18> */
.L_x_19288:
[----:B------:R-:W-:Y:S05]  /*d980*/  BSYNC.RECONVERGENT B0 ;  /* 0x0000000000007941 */ /* 0x000fea0003800200 */
.L_x_19286:
        /* <DEDUP_REMOVED lines=38> */
.L_x_19290:
        /* <DEDUP_REMOVED lines=18> */
.L_x_19291:
[----:B------:R-:W-:Y:S05]  /*dd10*/  BSYNC.RECONVERGENT B0 ;  /* 0x0000000000007941 */ /* 0x000fea0003800200 */
.L_x_19289:
        /* <DEDUP_REMOVED lines=38> */
.L_x_19293:
        /* <DEDUP_REMOVED lines=18> */
.L_x_19294:
[----:B------:R-:W-:Y:S05]  /*e0a0*/  BSYNC.RECONVERGENT B0 ;  /* 0x0000000000007941 */ /* 0x000fea0003800200 */
.L_x_19292:
        /* <DEDUP_REMOVED lines=38> */
.L_x_19296:
        /* <DEDUP_REMOVED lines=18> */
.L_x_19297:
[----:B------:R-:W-:Y:S05]  /*e430*/  BSYNC.RECONVERGENT B0 ;  /* 0x0000000000007941 */ /* 0x000fea0003800200 */
.L_x_19295:
        /* <DEDUP_REMOVED lines=38> */
.L_x_19299:
        /* <DEDUP_REMOVED lines=18> */
.L_x_19300:
[----:B------:R-:W-:Y:S05]  /*e7c0*/  BSYNC.RECONVERGENT B0 ;  /* 0x0000000000007941 */ /* 0x000fea0003800200 */
.L_x_19298:
        /* <DEDUP_REMOVED lines=38> */
.L_x_19302:
        /* <DEDUP_REMOVED lines=18> */
.L_x_19303:
[----:B------:R-:W-:Y:S05]  /*eb50*/  BSYNC.RECONVERGENT B0 ;  /* 0x0000000000007941 */ /* 0x000fea0003800200 */
.L_x_19301:
        /* <DEDUP_REMOVED lines=38> */
.L_x_19305:
        /* <DEDUP_REMOVED lines=18> */
.L_x_19306:
[----:B------:R-:W-:Y:S05]  /*eee0*/  BSYNC.RECONVERGENT B0 ;  /* 0x0000000000007941 */ /* 0x000fea0003800200 */
.L_x_19304:
        /* <DEDUP_REMOVED lines=38> */
.L_x_19308:
        /* <DEDUP_REMOVED lines=18> */
.L_x_19309:
[----:B------:R-:W-:Y:S05]  /*f270*/  BSYNC.RECONVERGENT B0 ;  /* 0x0000000000007941 */ /* 0x000fea0003800200 */
.L_x_19307:
        /* <DEDUP_REMOVED lines=38> */
.L_x_19311:
        /* <DEDUP_REMOVED lines=18> */
.L_x_19312:
[----:B------:R-:W-:Y:S05]  /*f600*/  BSYNC.RECONVERGENT B0 ;  /* 0x0000000000007941 */ /* 0x000fea0003800200 */
.L_x_19310:
        /* <DEDUP_REMOVED lines=38> */
.L_x_19314:
        /* <DEDUP_REMOVED lines=18> */
.L_x_19315:
[----:B------:R-:W-:Y:S05]  /*f990*/  BSYNC.RECONVERGENT B0 ;  /* 0x0000000000007941 */ /* 0x000fea0003800200 */
.L_x_19313:
        /* <DEDUP_REMOVED lines=38> */
.L_x_19317:
        /* <DEDUP_REMOVED lines=18> */
.L_x_19318:
[----:B------:R-:W-:Y:S05]  /*fd20*/  BSYNC.RECONVERGENT B0 ;  /* 0x0000000000007941 */ /* 0x000fea0003800200 */
.L_x_19316:
        /* <DEDUP_REMOVED lines=38> */
.L_x_19320:
        /* <DEDUP_REMOVED lines=18> */
.L_x_19321:
[----:B------:R-:W-:Y:S05]  /*100b0*/  BSYNC.RECONVERGENT B0 ;  /* 0x0000000000007941 */ /* 0x000fea0003800200 */
.L_x_19319:
        /* <DEDUP_REMOVED lines=38> */
.L_x_19323:
        /* <DEDUP_REMOVED lines=18> */
.L_x_19324:
[----:B------:R-:W-:Y:S05]  /*10440*/  BSYNC.RECONVERGENT B0 ;  /* 0x0000000000007941 */ /* 0x000fea0003800200 */
.L_x_19322:
        /* <DEDUP_REMOVED lines=38> */
.L_x_19326:
        /* <DEDUP_REMOVED lines=18> */
.L_x_19327:
[----:B------:R-:W-:Y:S05]  /*107d0*/  BSYNC.RECONVERGENT B0 ;  /* 0x0000000000007941 */ /* 0x000fea0003800200 */
.L_x_19325:
        /* <DEDUP_REMOVED lines=38> */
.L_x_19329:
        /* <DEDUP_REMOVED lines=18> */
.L_x_19330:
[----:B------:R-:W-:Y:S05]  /*10b60*/  BSYNC.RECONVERGENT B0 ;  /* 0x0000000000007941 */ /* 0x000fea0003800200 */
.L_x_19328:
        /* <DEDUP_REMOVED lines=38> */
.L_x_19332:
        /* <DEDUP_REMOVED lines=18> */
.L_x_19333:
[----:B------:R-:W-:Y:S05]  /*10ef0*/  BSYNC.RECONVERGENT B0 ;  /* 0x0000000000007941 */ /* 0x000fea0003800200 */
.L_x_19331:
        /* <DEDUP_REMOVED lines=38> */
.L_x_19335:
        /* <DEDUP_REMOVED lines=18> */
.L_x_19336:
[----:B------:R-:W-:Y:S05]  /*11280*/  BSYNC.RECONVERGENT B0 ;  /* 0x0000000000007941 */ /* 0x000fea0003800200 */
.L_x_19334:
        /* <DEDUP_REMOVED lines=37> */
.L_x_19338:
        /* <DEDUP_REMOVED lines=16> */
.L_x_19339:
[----:B------:R-:W-:Y:S05]  /*115e0*/  BSYNC.RECONVERGENT B0 ;  /* 0x0000000000007941 */ /* 0x000fea0003800200 */
.L_x_19337:
        /* <DEDUP_REMOVED lines=33> */
.L_x_19341:
[----:B------:R-:W-:Y:S01]  /*11800*/  IMAD.MOV.U32 R8, RZ, RZ, R6 ;  /* 0x000000ffff087224 */ /* 0x000fe200078e0006 */
[----:B------:R-:W-:Y:S02]  /*11810*/  MOV R10, R7 ;  /* 0x00000007000a7202 */ /* 0x000fe40000000f00 */
[----:B------:R-:W-:-:S07]  /*11820*/  MOV R9, 0x11840 ;  /* 0x0001184000097802 */ /* 0x000fce0000000f00 */
[----:B------:R-:W-:Y:S05]  /*11830*/  CALL.REL.NOINC `($__internal_17_$__cuda_sm20_rem_u64) ;  /* 0x000002c400ec7944 */ /* 0x000fea0003c00000 */
[----:B------:R-:W-:Y:S01]  /*11840*/  IMAD.MOV.U32 R4, RZ, RZ, R0 ;  /* 0x000000ffff047224 */ /* 0x000fe200078e0000 */
[----:B------:R-:W-:-:S07]  /*11850*/  MOV R5, R3 ;  /* 0x0000000300057202 */ /* 0x000fce0000000f00 */
.L_x_19342:
[----:B------:R-:W-:Y:S05]  /*11860*/  BSYNC.RECONVERGENT B0 ;  /* 0x0000000000007941 */ /* 0x000fea0003800200 */
.L_x_19340:
[----:B------:R-:W0:Y:S01]  /*11870*/  LDCU.64 UR4, c[0x0][0x730] ;  /* 0x0000e600ff0477ac */ /* 0x000e220008000a00 */
[----:B------:R-:W-:Y:S02]  /*11880*/  IMAD.MOV.U32 R3, RZ, RZ, R17 ;  /* 0x000000ffff037224 */ /* 0x000fe400078e0011 */
[----:B0-----:R-:W-:Y:S02]  /*11890*/  IMAD R5, R5, UR4, RZ ;  /* 0x0000000405057c24 */ /* 0x001fe4000f8e02ff */
[----:B------:R-:W-:-:S04]  /*118a0*/  IMAD.WIDE.U32 R2, R4, UR4, R2 ;  /* 0x0000000404027c25 */ /* 0x000fc8000f8e0002 */
[----:B------:R-:W-:-:S05]  /*118b0*/  IMAD R5, R4, UR5, R5 ;  /* 0x0000000504057c24 */ /* 0x000fca000f8e0205 */
[----:B------:R-:W-:-:S07]  /*118c0*/  IADD3 R17, PT, PT, R3, R5, RZ ;  /* 0x0000000503117210 */ /* 0x000fce0007ffe0ff */
.L_x_19270:
[----:B------:R-:W0:Y:S02]  /*118d0*/  LDCU.64 UR4, c[0x0][0x738] ;  /* 0x0000e700ff0477ac */ /* 0x000e240008000a00 */
[----:B0-----:R-:W-:-:S04]  /*118e0*/  LEA R4, P0, R2, UR4, 0x3 ;  /* 0x0000000402047c11 */ /* 0x001fc8000f8018ff */
[----:B------:R-:W-:-:S05]  /*118f0*/  LEA.HI.X R5, R2, UR5, R17, 0x3, P0 ;  /* 0x0000000502057c11 */ /* 0x000fca00080f1c11 */
[----:B------:R-:W2:Y:S01]  /*11900*/  LDG.E.64 R2, desc[UR36][R4.64] ;  /* 0x0000002404027981 */ /* 0x000ea2000c1e1b00 */
[----:B------:R-:W2:Y:S01]  /*11910*/  LDC.64 R6, c[0x0][0x580] ;  /* 0x00016000ff067b82 */ /* 0x000ea20000000a00 */
[----:B------:R-:W-:Y:S02]  /*11920*/  VIADD R16, R16, 0x80 ;  /* 0x0000008010107836 */ /* 0x000fe40000000000 */
[----:B--2---:R2:W-:Y:S05]  /*11930*/  STG.E.64 desc[UR36][R6.64], R2 ;  /* 0x0000000206007986 */ /* 0x0045ea000c101b24 */
.L_x_19266:
[----:B------:R-:W-:Y:S05]  /*11940*/  BSYNC.RECONVERGENT B6 ;  /* 0x0000000000067941 */ /* 0x000fea0003800200 */
.L_x_19265:
        /* <DEDUP_REMOVED lines=30> */
.L_x_19343:
        /* <DEDUP_REMOVED lines=36> */
.L_x_19344:
        /* <DEDUP_REMOVED lines=17> */
.L_x_19345:
        /* <DEDUP_REMOVED lines=37> */
.L_x_19348:
        /* <DEDUP_REMOVED lines=18> */
.L_x_19349:
[----:B------:R-:W-:Y:S05]  /*121f0*/  BSYNC.RECONVERGENT B0 ;  /* 0x0000000000007941 */ /* 0x000fea0003800200 */
.L_x_19347:
        /* <DEDUP_REMOVED lines=37> */
.L_x_19351:
        /* <DEDUP_REMOVED lines=18> */
.L_x_19352:
[----:B------:R-:W-:Y:S05]  /*12570*/  BSYNC.RECONVERGENT B0 ;  /* 0x0000000000007941 */ /* 0x000fea0003800200 */
.L_x_19350:
        /* <DEDUP_REMOVED lines=37> */
.L_x_19354:
        /* <DEDUP_REMOVED lines=18> */
.L_x_19355:
[----:B------:R-:W-:Y:S05]  /*128f0*/  BSYNC.RECONVERGENT B0 ;  /* 0x0000000000007941 */ /* 0x000fea0003800200 */
.L_x_19353:
        /* <DEDUP_REMOVED lines=37> */
.L_x_19357:
        /* <DEDUP_REMOVED lines=18> */
.L_x_19358:
[----:B------:R-:W-:Y:S05]  /*12c70*/  BSYNC.RECONVERGENT B0 ;  /* 0x0000000000007941 */ /* 0x000fea0003800200 */
.L_x_19356:
        /* <DEDUP_REMOVED lines=37> */
.L_x_19360:
        /* <DEDUP_REMOVED lines=18> */
.L_x_19361:
[----:B------:R-:W-:Y:S05]  /*12ff0*/  BSYNC.RECONVERGENT B0 ;  /* 0x0000000000007941 */ /* 0x000fea0003800200 */
.L_x_19359:
        /* <DEDUP_REMOVED lines=37> */
.L_x_19363:
        /* <DEDUP_REMOVED lines=18> */
.L_x_19364:
[----:B------:R-:W-:Y:S05]  /*13370*/  BSYNC.RECONVERGENT B0 ;  /* 0x0000000000007941 */ /* 0x000fea0003800200 */
.L_x_19362:
        /* <DEDUP_REMOVED lines=37> */
.L_x_19366:
        /* <DEDUP_REMOVED lines=18> */
.L_x_19367:
[----:B------:R-:W-:Y:S05]  /*136f0*/  BSYNC.RECONVERGENT B0 ;  /* 0x0000000000007941 */ /* 0x000fea0003800200 */
.L_x_19365:
        /* <DEDUP_REMOVED lines=37> */
.L_x_19369:
        /* <DEDUP_REMOVED lines=18> */
.L_x_19370:
[----:B------:R-:W-:Y:S05]  /*13a70*/  BSYNC.RECONVERGENT B0 ;  /* 0x0000000000007941 */ /* 0x000fea0003800200 */
.L_x_19368:
        /* <DEDUP_REMOVED lines=37> */
.L_x_19372:
        /* <DEDUP_REMOVED lines=18> */
.L_x_19373:
[----:B------:R-:W-:Y:S05]  /*13df0*/  BSYNC.RECONVERGENT B0 ;  /* 0x0000000000007941 */ /* 0x000fea0003800200 */
.L_x_19371:
        /* <DEDUP_REMOVED lines=37> */
.L_x_19375:
        /* <DEDUP_REMOVED lines=18> */
.L_x_19376:
[----:B------:R-:W-:Y:S05]  /*14170*/  BSYNC.RECONVERGENT B0 ;  /* 0x0000000000007941 */ /* 0x000fea0003800200 */
.L_x_19374:
        /* <DEDUP_REMOVED lines=37> */
.L_x_19378:
        /* <DEDUP_REMOVED lines=18> */
.L_x_19379:
[----:B------:R-:W-:Y:S05]  /*144f0*/  BSYNC.RECONVERGENT B0 ;  /* 0x0000000000007941 */ /* 0x000fea0003800200 */
.L_x_19377:
        /* <DEDUP_REMOVED lines=37> */
.L_x_19381:
        /* <DEDUP_REMOVED lines=18> */
.L_x_19382:
[----:B------:R-:W-:Y:S05]  /*14870*/  BSYNC.RECONVERGENT B0 ;  /* 0x0000000000007941 */ /* 0x000fea0003800200 */
.L_x_19380:
        /* <DEDUP_REMOVED lines=37> */
.L_x_19384:
        /* <DEDUP_REMOVED lines=18> */
.L_x_19385:
[----:B------:R-:W-:Y:S05]  /*14bf0*/  BSYNC.RECONVERGENT B0 ;  /* 0x0000000000007941 */ /* 0x000fea0003800200 */
.L_x_19383:
        /* <DEDUP_REMOVED lines=37> */
.L_x_19387:
        /* <DEDUP_REMOVED lines=18> */
.L_x_19388:
[----:B------:R-:W-:Y:S05]  /*14f70*/  BSYNC.RECONVERGENT B0 ;  /* 0x0000000000007941 */ /* 0x000fea0003800200 */
.L_x_19386:
        /* <DEDUP_REMOVED lines=37> */
.L_x_19390:
        /* <DEDUP_REMOVED lines=18> */
.L_x_19391:
[----:B------:R-:W-:Y:S05]  /*152f0*/  BSYNC.RECONVERGENT B0 ;  /* 0x0000000000007941 */ /* 0x000fea0003800200 */
.L_x_19389:
        /* <DEDUP_REMOVED lines=37> */
.L_x_19393:
        /* <DEDUP_REMOVED lines=18> */
.L_x_19394:
[----:B------:R-:W-:Y:S05]  /*15670*/  BSYNC.RECONVERGENT B0 ;  /* 0x0000000000007941 */ /* 0x000fea0003800200 */
.L_x_19392:
        /* <DEDUP_REMOVED lines=37> */
.L_x_19396:
        /* <DEDUP_REMOVED lines=18> */
.L_x_19397:
[----:B------:R-:W-:Y:S05]  /*159f0*/  BSYNC.RECONVERGENT B0 ;  /* 0x0000000000007941 */ /* 0x000fea0003800200 */
.L_x_19395:
        /* <DEDUP_REMOVED lines=37> */
.L_x_19399:
        /* <DEDUP_REMOVED lines=18> */
.L_x_19400:
[----:B------:R-:W-:Y:S05]  /*15d70*/  BSYNC.RECONVERGENT B0 ;  /* 0x0000000000007941 */ /* 0x000fea0003800200 */
.L_x_19398:
        /* <DEDUP_REMOVED lines=37> */
.L_x_19402:
        /* <DEDUP_REMOVED lines=18> */
.L_x_19403:
[----:B------:R-:W-:Y:S05]  /*160f0*/  BSYNC.RECONVERGENT B0 ;  /* 0x0000000000007941 */ /* 0x000fea0003800200 */
.L_x_19401:
        /* <DEDUP_REMOVED lines=37> */
.L_x_19405:
        /* <DEDUP_REMOVED lines=18> */
.L_x_19406:
[----:B------:R-:W-:Y:S05]  /*16470*/  BSYNC.RECONVERGENT B0 ;  /* 0x0000000000007941 */ /* 0x000fea0003800200 */
.L_x_19404:
        /* <DEDUP_REMOVED lines=37> */
.L_x_19408:
        /* <DEDUP_REMOVED lines=18> */
.L_x_19409:
[----:B------:R-:W-:Y:S05]  /*167f0*/  BSYNC.RECONVERGENT B0 ;  /* 0x0000000000007941 */ /* 0x000fea0003800200 */
.L_x_19407:
        /* <DEDUP_REMOVED lines=37> */
.L_x_19411:
        /* <DEDUP_REMOVED lines=18> */
.L_x_19412:
[----:B------:R-:W-:Y:S05]  /*16b70*/  BSYNC.RECONVERGENT B0 ;  /* 0x0000000000007941 */ /* 0x000fea0003800200 */
.L_x_19410:
        /* <DEDUP_REMOVED lines=36> */
.L_x_19414:
        /* <DEDUP_REMOVED lines=16> */
.L_x_19415:
[----:B------:R-:W-:Y:S05]  /*16ec0*/  BSYNC.RECONVERGENT B0 ;  /* 0x0000000000007941 */ /* 0x000fea0003800200 */
.L_x_19413:
        /* <DEDUP_REMOVED lines=32> */
.L_x_19417:
[----:B------:R-:W-:Y:S01]  /*170d0*/  IMAD.MOV.U32 R8, RZ, RZ, R6 ;  /* 0x000000ffff087224 */ /* 0x000fe200078e0006 */
[----:B------:R-:W-:Y:S02]  /*170e0*/  MOV R10, R7 ;  /* 0x00000007000a7202 */ /* 0x000fe40000000f00 */
[----:B------:R-:W-:-:S07]  /*170f0*/  MOV R9, 0x17110 ;  /* 0x0001711000097802 */ /* 0x000fce0000000f00 */
[----:B------:R-:W-:Y:S05]  /*17100*/  CALL.REL.NOINC `($__internal_17_$__cuda_sm20_rem_u64) ;  /* 0x0000026c00b87944 */ /* 0x000fea0003c00000 */
[----:B------:R-:W-:-:S07]  /*17110*/  IMAD.MOV.U32 R2, RZ, RZ, R0 ;  /* 0x000000ffff027224 */ /* 0x000fce00078e0000 */
.L_x_19418:
[----:B------:R-:W-:Y:S05]  /*17120*/  BSYNC.RECONVERGENT B0 ;  /* 0x0000000000007941 */ /* 0x000fea0003800200 */
.L_x_19416:
[----:B------:R-:W0:Y:S02]  /*17130*/  LDCU.64 UR4, c[0x0][0x730] ;  /* 0x0000e600ff0477ac */ /* 0x000e240008000a00 */
[----:B0-----:R-:W-:Y:S02]  /*17140*/  IMAD R3, R3, UR4, RZ ;  /* 0x0000000403037c24 */ /* 0x001fe4000f8e02ff */
[----:B------:R-:W-:-:S04]  /*17150*/  IMAD.WIDE.U32 R16, R2, UR4, R16 ;  /* 0x0000000402107c25 */ /* 0x000fc8000f8e0010 */
[----:B------:R-:W-:-:S05]  /*17160*/  IMAD R3, R2, UR5, R3 ;  /* 0x0000000502037c24 */ /* 0x000fca000f8e0203 */
[----:B------:R-:W-:-:S07]  /*17170*/  IADD3 R17, PT, PT, R17, R3, RZ ;  /* 0x0000000311117210 */ /* 0x000fce0007ffe0ff */
.L_x_19346:
[----:B------:R-:W0:Y:S02]  /*17180*/  LDCU.64 UR4, c[0x0][0x738] ;  /* 0x0000e700ff0477ac */ /* 0x000e240008000a00 */
[----:B0-----:R-:W-:-:S04]  /*17190*/  LEA R2, P0, R16, UR4, 0x3 ;  /* 0x0000000410027c11 */ /* 0x001fc8000f8018ff */
[----:B------:R-:W-:-:S06]  /*171a0*/  LEA.HI.X R3, R16, UR5, R17, 0x3, P0 ;  /* 0x0000000510037c11 */ /* 0x000fcc00080f1c11 */
[----:B------:R-:W2:Y:S01]  /*171b0*/  LDG.E.64 R2, desc[UR36][R2.64] ;  /* 0x0000002402027981 */ /* 0x000ea2000c1e1b00 */
[----:B------:R-:W2:Y:S03]  /*171c0*/  LDC.64 R4, c[0x0][0x580] ;  /* 0x00016000ff047b82 */ /* 0x000ea60000000a00 */
[----:B--2---:R-:W-:Y:S01]  /*171d0*/  STG.E.64 desc[UR36][R4.64], R2 ;  /* 0x0000000204007986 */ /* 0x004fe2000c101b24 */
[----:B------:R-:W-:Y:S05]  /*171e0*/  EXIT ;  /* 0x000000000000794d */ /* 0x000fea0003800000 */
.L_x_19097:
        /* <DEDUP_REMOVED lines=31> */
.L_x_19421:
        /* <DEDUP_REMOVED lines=14> */
.L_x_19420:
[----:B------:R-:W-:Y:S05]  /*174c0*/  BSYNC.RECONVERGENT B6 ;  /* 0x0000000000067941 */ /* 0x000fea0003800200 */
.L_x_19419:
        /* <DEDUP_REMOVED lines=31> */
.L_x_19424:
        /* <DEDUP_REMOVED lines=14> */
.L_x_19423:
[----:B------:R-:W-:Y:S05]  /*177a0*/  BSYNC.RECONVERGENT B6 ;  /* 0x0000000000067941 */ /* 0x000fea0003800200 */
.L_x_19422:
        /* <DEDUP_REMOVED lines=31> */
.L_x_19427:
        /* <DEDUP_REMOVED lines=14> */
.L_x_19426:
[----:B------:R-:W-:Y:S05]  /*17a80*/  BSYNC.RECONVERGENT B6 ;  /* 0x0000000000067941 */ /* 0x000fea0003800200 */
.L_x_19425:
        /* <DEDUP_REMOVED lines=30> */
.L_x_19428:
        /* <DEDUP_REMOVED lines=14> */
.L_x_19096:
        /* <DEDUP_REMOVED lines=311> */
.L_x_19433:
        /* <DEDUP_REMOVED lines=29> */
.L_x_19435:
[----:B------:R-:W-:Y:S05]  /*19290*/  BSYNC.RECONVERGENT B7 ;  /* 0x0000000000077941 */ /* 0x000fea0003800200 */
.L_x_19434:
[----:B------:R-:W0:Y:S01]  /*192a0*/  LDC.64 R2, c[0x0][0x738] ;  /* 0x0001ce00ff027b82 */ /* 0x000e220000000a00 */
[----:B------:R-:W1:Y:S01]  /*192b0*/  LDCU.64 UR4, c[0x0][0x580] ;  /* 0x0000b000ff0477ac */ /* 0x000e620008000a00 */
[----:B0-----:R-:W2:Y:S01]  /*192c0*/  LDG.E.64 R2, desc[UR36][R2.64] ;  /* 0x0000002402027981 */ /* 0x001ea2000c1e1b00 */
[----:B-1----:R-:W-:Y:S02]  /*192d0*/  IADD3 R4, P0, PT, R19, UR4, RZ ;  /* 0x0000000413047c10 */ /* 0x002fe4000ff1e0ff */
[----:B------:R-:W-:-:S03]  /*192e0*/  IADD3 R16, PT, PT, R16, 0x80, RZ ;  /* 0x0000008010107810 */ /* 0x000fc60007ffe0ff */
[----:B------:R-:W-:-:S05]  /*192f0*/  IMAD.X R5, RZ, RZ, UR5, P0 ;  /* 0x00000005ff057e24 */ /* 0x000fca00080e06ff */
[----:B--2---:R0:W-:Y:S03]  /*19300*/  STG.E.64 desc[UR36][R4.64], R2 ;  /* 0x0000000204007986 */ /* 0x0041e6000c101b24 */
.L_x_19432:
[----:B------:R-:W-:Y:S05]  /*19310*/  BSYNC.RECONVERGENT B6 ;  /* 0x0000000000067941 */ /* 0x000fea0003800200 */
.L_x_19431:
        /* <DEDUP_REMOVED lines=303> */
.L_x_19438:
        /* <DEDUP_REMOVED lines=29> */
.L_x_19440:
[----:B------:R-:W-:Y:S05]  /*1a7e0*/  BSYNC.RECONVERGENT B7 ;  /* 0x0000000000077941 */ /* 0x000fea0003800200 */
.L_x_19439:
[----:B------:R-:W0:Y:S01]  /*1a7f0*/  LDC.64 R2, c[0x0][0x738] ;  /* 0x0001ce00ff027b82 */ /* 0x000e220000000a00 */
[----:B------:R-:W1:Y:S01]  /*1a800*/  LDCU.64 UR4, c[0x0][0x580] ;  /* 0x0000b000ff0477ac */ /* 0x000e620008000a00 */
[----:B0-----:R-:W2:Y:S01]  /*1a810*/  LDG.E.64 R2, desc[UR36][R2.64] ;  /* 0x0000002402027981 */ /* 0x001ea2000c1e1b00 */
[----:B-1----:R-:W-:Y:S01]  /*1a820*/  IADD3 R4, P0, PT, R19, UR4, RZ ;  /* 0x0000000413047c10 */ /* 0x002fe2000ff1e0ff */
[----:B------:R-:W-:-:S03]  /*1a830*/  VIADD R16, R16, 0x80 ;  /* 0x0000008010107836 */ /* 0x000fc60000000000 */
[----:B------:R-:W-:-:S05]  /*1a840*/  IADD3.X R5, PT, PT, RZ, UR5, RZ, P0, !PT ;  /* 0x00000005ff057c10 */ /* 0x000fca00087fe4ff */
[----:B--2---:R1:W-:Y:S04]  /*1a850*/  STG.E.64 desc[UR36][R4.64], R2 ;  /* 0x0000000204007986 */ /* 0x0043e8000c101b24 */
.L_x_19437:
[----:B------:R-:W-:Y:S05]  /*1a860*/  BSYNC.RECONVERGENT B6 ;  /* 0x0000000000067941 */ /* 0x000fea0003800200 */
.L_x_19436:
        /* <DEDUP_REMOVED lines=303> */
.L_x_19443:
        /* <DEDUP_REMOVED lines=29> */
.L_x_19445:
[----:B------:R-:W-:Y:S05]  /*1bd30*/  BSYNC.RECONVERGENT B7 ;  /* 0x0000000000077941 */ /* 0x000fea0003800200 */
.L_x_19444:
[----:B------:R-:W0:Y:S01]  /*1bd40*/  LDC.64 R2, c[0x0][0x738] ;  /* 0x0001ce00ff027b82 */ /* 0x000e220000000a00 */
[----:B------:R-:W1:Y:S01]  /*1bd50*/  LDCU.64 UR4, c[0x0][0x580] ;  /* 0x0000b000ff0477ac */ /* 0x000e620008000a00 */
[----:B0-----:R-:W2:Y:S01]  /*1bd60*/  LDG.E.64 R2, desc[UR36][R2.64] ;  /* 0x0000002402027981 */ /* 0x001ea2000c1e1b00 */
[----:B-1----:R-:W-:Y:S02]  /*1bd70*/  IADD3 R4, P0, PT, R19, UR4, RZ ;  /* 0x0000000413047c10 */ /* 0x002fe4000ff1e0ff */
[----:B------:R-:W-:-:S03]  /*1bd80*/  IADD3 R16, PT, PT, R16, 0x80, RZ ;  /* 0x0000008010107810 */ /* 0x000fc60007ffe0ff */
[----:B------:R-:W-:-:S05]  /*1bd90*/  IMAD.X R5, RZ, RZ, UR5, P0 ;  /* 0x00000005ff057e24 */ /* 0x000fca00080e06ff */
[----:B--2---:R2:W-:Y:S03]  /*1bda0*/  STG.E.64 desc[UR36][R4.64], R2 ;  /* 0x0000000204007986 */ /* 0x0045e6000c101b24 */
.L_x_19442:
[----:B------:R-:W-:Y:S05]  /*1bdb0*/  BSYNC.RECONVERGENT B6 ;  /* 0x0000000000067941 */ /* 0x000fea0003800200 */
.L_x_19441:
        /* <DEDUP_REMOVED lines=302> */
.L_x_19446:
        /* <DEDUP_REMOVED lines=31> */
.L_x_19448:
[----:B------:R-:W-:Y:S05]  /*1d290*/  BSYNC.RECONVERGENT B6 ;  /* 0x0000000000067941 */ /* 0x000fea0003800200 */
.L_x_19447:
[----:B------:R-:W0:Y:S02]  /*1d2a0*/  LDC.64 R2, c[0x0][0x738] ;  /* 0x0001ce00ff027b82 */ /* 0x000e240000000a00 */
[----:B0-----:R-:W2:Y:S04]  /*1d2b0*/  LDG.E.64 R2, desc[UR36][R2.64] ;  /* 0x0000002402027981 */ /* 0x001ea8000c1e1b00 */
[----:B--2---:R-:W-:Y:S01]  /*1d2c0*/  STG.E.64 desc[UR36][R16.64], R2 ;  /* 0x0000000210007986 */ /* 0x004fe2000c101b24 */
[----:B------:R-:W-:Y:S05]  /*1d2d0*/  EXIT ;  /* 0x000000000000794d */ /* 0x000fea0003800000 */
.L_x_19430:
        /* <DEDUP_REMOVED lines=309> */
.L_x_19451:
        /* <DEDUP_REMOVED lines=29> */
.L_x_19453:
[----:B------:R-:W-:Y:S05]  /*1e800*/  BSYNC.RECONVERGENT B7 ;  /* 0x0000000000077941 */ /* 0x000fea0003800200 */
.L_x_19452:
        /* <DEDUP_REMOVED lines=36> */
.L_x_19455:
        /* <DEDUP_REMOVED lines=17> */
.L_x_19456:
[----:B------:R-:W-:Y:S05]  /*1eb60*/  BSYNC.RECONVERGENT B0 ;  /* 0x0000000000007941 */ /* 0x000fea0003800200 */
.L_x_19454:
        /* <DEDUP_REMOVED lines=37> */
.L_x_19459:
        /* <DEDUP_REMOVED lines=18> */
.L_x_19460:
[----:B------:R-:W-:Y:S05]  /*1eee0*/  BSYNC.RECONVERGENT B0 ;  /* 0x0000000000007941 */ /* 0x000fea0003800200 */
.L_x_19458:
        /* <DEDUP_REMOVED lines=37> */
.L_x_19462:
        /* <DEDUP_REMOVED lines=18> */
.L_x_19463:
[----:B------:R-:W-:Y:S05]  /*1f260*/  BSYNC.RECONVERGENT B0 ;  /* 0x0000000000007941 */ /* 0x000fea0003800200 */
.L_x_19461:
        /* <DEDUP_REMOVED lines=37> */
.L_x_19465:
        /* <DEDUP_REMOVED lines=18> */
.L_x_19466:
[----:B------:R-:W-:Y:S05]  /*1f5e0*/  BSYNC.RECONVERGENT B0 ;  /* 0x0000000000007941 */ /* 0x000fea0003800200 */
.L_x_19464:
        /* <DEDUP_REMOVED lines=37> */
.L_x_19468:
[----:B------:R-:W0:Y:S01]  /*1f840*/  LDCU.64 UR4, c[0x0][0x5c8] ;  /* 0x0000b900ff0477ac */ /* 0x000e220008000a00 */
[----:B------:R-:W-:Y:S02]  /*1f850*/  MOV R10, R12 ;  /* 0x0000000c000a7202 */ /* 0x000fe40000000f00 */
        /* <DEDUP_REMOVED lines=16> */
.L_x_19469:
[----:B------:R-:W-:Y:S05]  /*1f960*/  BSYNC.RECONVERGENT B0 ;  /* 0x0000000000007941 */ /* 0x000fea0003800200 */
.L_x_19467:
        /* <DEDUP_REMOVED lines=37> */
.L_x_19471:
[----:B------:R-:W0:Y:S01]  /*1fbc0*/  LDCU.64 UR4, c[0x0][0x5d0] ;  /* 0x0000ba00ff0477ac */ /* 0x000e220008000a00 */
[----:B------:R-:W-:Y:S02]  /*1fbd0*/  MOV R10, R12 ;  /* 0x0000000c000a7202 */ /* 0x000fe40000000f00 */
[----:B------:R-:W-:Y:S02]  /*1fbe0*/  MOV R9, R13 ;  /* 0x0000000d00097202 */ /* 0x000fe40000000f00 */
[----:B------:R-:W-:Y:S01]  /*1fbf0*/  MOV R0, 0x1fc30 ;  /* 0x0001fc3000007802 */ /* 0x000fe20000000f00 */
[----:B0-----:R-:W-:Y:S01]  /*1fc00*/  IMAD.U32 R4, RZ, RZ, UR4 ;  /* 0x00000004ff047e24 */ /* 0x001fe2000f8e00ff */
[----:B------:R-:W-:-:S07]  /*1fc10*/  MOV R3, UR5 ;  /* 0x0000000500037c02 */ /* 0x000fce0008000f00 */
[----:B------:R-:W-:Y:S05]  /*1fc20*/  CALL.REL.NOINC `($__internal_16_$__cuda_sm20_div_u64) ;  /* 0x000001dc00dc7944 */ /* 0x000fea0003c00000 */
        /* <DEDUP_REMOVED lines=11> */
.L_x_19472:
[----:B------:R-:W-:Y:S05]  /*1fce0*/  BSYNC.RECONVERGENT B0 ;  /* 0x0000000000007941 */ /* 0x000fea0003800200 */
.L_x_19470:
        /* <DEDUP_REMOVED lines=37> */
.L_x_19474:
[----:B------:R-:W0:Y:S01]  /*1ff40*/  LDCU.64 UR4, c[0x0][0x5d8] ;  /* 0x0000bb00ff0477ac */ /* 0x000e220008000a00 */
[----:B------:R-:W-:Y:S01]  /*1ff50*/  IMAD.MOV.U32 R10, RZ, RZ, R12 ;  /* 0x000000ffff0a7224 */ /* 0x000fe200078e000c */
[----:B------:R-:W-:Y:S01]  /*1ff60*/  MOV R0, 0x1ffb0 ;  /* 0x0001ffb000007802 */ /* 0x000fe20000000f00 */
[----:B------:R-:W-:Y:S01]  /*1ff70*/  IMAD.MOV.U32 R9, RZ, RZ, R13 ;  /* 0x000000ffff097224 */ /* 0x000fe200078e000d */
[----:B0-----:R-:W-:Y:S02]  /*1ff80*/  MOV R4, UR4 ;  /* 0x0000000400047c02 */ /* 0x001fe40008000f00 */
[----:B------:R-:W-:-:S07]  /*1ff90*/  MOV R3, UR5 ;  /* 0x0000000500037c02 */ /* 0x000fce0008000f00 */
[----:B------:R-:W-:Y:S05]  /*1ffa0*/  CALL.REL.NOINC `($__internal_16_$__cuda_sm20_div_u64) ;  /* 0x000001d800fc7944 */ /* 0x000fea0003c00000 */
        /* <DEDUP_REMOVED lines=11> */
.L_x_19475:
[----:B------:R-:W-:Y:S05]  /*20060*/  BSYNC.RECONVERGENT B0 ;  /* 0x0000000000007941 */ /* 0x000fea0003800200 */
.L_x_19473:
        /* <DEDUP_REMOVED lines=37> */
.L_x_19477:
        /* <DEDUP_REMOVED lines=18> */
.L_x_19478:
[----:B------:R-:W-:Y:S05]  /*203e0*/  BSYNC.RECONVERGENT B0 ;  /* 0x0000000000007941 */ /* 0x000fea0003800200 */
.L_x_19476:
        /* <DEDUP_REMOVED lines=37> */
.L_x_19480:
        /* <DEDUP_REMOVED lines=18> */
.L_x_19481:
[----:B------:R-:W-:Y:S05]  /*20760*/  BSYNC.RECONVERGENT B0 ;  /* 0x0000000000007941 */ /* 0x000fea0003800200 */
.L_x_19479:
        /* <DEDUP_REMOVED lines=37> */
.L_x_19483:
        /* <DEDUP_REMOVED lines=18> */
.L_x_19484:
[----:B------:R-:W-:Y:S05]  /*20ae0*/  BSYNC.RECONVERGENT B0 ;  /* 0x0000000000007941 */ /* 0x000fea0003800200 */
.L_x_19482:
        /* <DEDUP_REMOVED lines=37> */
.L_x_19486:
        /* <DEDUP_REMOVED lines=18> */
.L_x_19487:
[----:B------:R-:W-:Y:S05]  /*20e60*/  BSYNC.RECONVERGENT B0 ;  /* 0x0000000000007941 */ /* 0x000fea0003800200 */
.L_x_19485:
        /* <DEDUP_REMOVED lines=37> */
.L_x_19489:
        /* <DEDUP_REMOVED lines=18> */
.L_x_19490:
[----:B------:R-:W-:Y:S05]  /*211e0*/  BSYNC.RECONVERGENT B0 ;  /* 0x0000000000007941 */ /* 0x000fea0003800200 */
.L_x_19488:
        /* <DEDUP_REMOVED lines=37> */
.L_x_19492:
        /* <DEDUP_REMOVED lines=18> */
.L_x_19493:
[----:B------:R-:W-:Y:S05]  /*21560*/  BSYNC.RECONVERGENT B0 ;  /* 0x0000000000007941 */ /* 0x000fea0003800200 */
.L_x_19491:
        /* <DEDUP_REMOVED lines=37> */
.L_x_19495:
        /* <DEDUP_REMOVED lines=18> */
.L_x_19496:
[----:B------:R-:W-:Y:S05]  /*218e0*/  BSYNC.RECONVERGENT B0 ;  /* 0x0000000000007941 */ /* 0x000fea0003800200 */
.L_x_19494:
        /* <DEDUP_REMOVED lines=37> */
.L_x_19498:
        /* <DEDUP_REMOVED lines=18> */
.L_x_19499:
[----:B------:R-:W-:Y:S05]  /*21c60*/  BSYNC.RECONVERGENT B0 ;  /* 0x0000000000007941 */ /* 0x000fea0003800200 */
.L_x_19497:
        /* <DEDUP_REMOVED lines=37> */
.L_x_19501:
        /* <DEDUP_REMOVED lines=18> */
.L_x_19502:
[----:B------:R-:W-:Y:S05]  /*21fe0*/  BSYNC.RECONVERGENT B0 ;  /* 0x0000000000007941 */ /* 0x000fea0003800200 */
.L_x_19500:
        /* <DEDUP_REMOVED lines=37> */
.L_x_19504:
        /* <DEDUP_REMOVED lines=18> */
.L_x_19505:
[----:B------:R-:W-:Y:S05]  /*22360*/  BSYNC.RECONVERGENT B0 ;  /* 0x0000000000007941 */ /* 0x000fea0003800200 */
.L_x_19503:
        /* <DEDUP_REMOVED lines=37> */
.L_x_19507:
        /* <DEDUP_REMOVED lines=18> */
.L_x_19508:
[----:B------:R-:W-:Y:S05]  /*226e0*/  BSYNC.RECONVERGENT B0 ;  /* 0x0000000000007941 */ /* 0x000fea0003800200 */
.L_x_19506:
        /* <DEDUP_REMOVED lines=37> */
.L_x_19510:
        /* <DEDUP_REMOVED lines=18> */
.L_x_19511:
[----:B------:R-:W-:Y:S05]  /*22a60*/  BSYNC.RECONVERGENT B0 ;  /* 0x0000000000007941 */ /* 0x000fea0003800200 */
.L_x_19509:
        /* <DEDUP_REMOVED lines=37> */
.L_x_19513:
        /* <DEDUP_REMOVED lines=18> */
.L_x_19514:
[----:B------:R-:W-:Y:S05]  /*22de0*/  BSYNC.RECONVERGENT B0 ;  /* 0x0000000000007941 */ /* 0x000fea0003800200 */
.L_x_19512:
        /* <DEDUP_REMOVED lines=37> */
.L_x_19516:
        /* <DEDUP_REMOVED lines=18> */
.L_x_19517:
[----:B------:R-:W-:Y:S05]  /*23160*/  BSYNC.RECONVERGENT B0 ;  /* 0x0000000000007941 */ /* 0x000fea0003800200 */
.L_x_19515:
        /* <DEDUP_REMOVED lines=37> */
.L_x_19519:
        /* <DEDUP_REMOVED lines=18> */
.L_x_19520:
[----:B------:R-:W-:Y:S05]  /*234e0*/  BSYNC.RECONVERGENT B0 ;  /* 0x0000000000007941 */ /* 0x000fea0003800200 */
.L_x_19518:
        /* <DEDUP_REMOVED lines=37> */
.L_x_19522:
        /* <DEDUP_REMOVED lines=18> */
.L_x_19523:
[----:B------:R-:W-:Y:S05]  /*23860*/  BSYNC.RECONVERGENT B0 ;  /* 0x0000000000007941 */ /* 0x000fea0003800200 */
.L_x_19521:
        /* <DEDUP_REMOVED lines=36> */
.L_x_19525:
        /* <DEDUP_REMOVED lines=16> */
.L_x_19526:
[----:B------:R-:W-:Y:S05]  /*23bb0*/  BSYNC.RECONVERGENT B0 ;  /* 0x0000000000007941 */ /* 0x000fea0003800200 */
.L_x_19524:
        /* <DEDUP_REMOVED lines=32> */
.L_x_19528:
[----:B------:R-:W-:Y:S01]  /*23dc0*/  MOV R8, R6 ;  /* 0x0000000600087202 */ /* 0x000fe20000000f00 */
[----:B------:R-:W-:Y:S01]  /*23dd0*/  IMAD.MOV.U32 R10, RZ, RZ, R7 ;  /* 0x000000ffff0a7224 */ /* 0x000fe200078e0007 */
[----:B------:R-:W-:-:S07]  /*23de0*/  MOV R9, 0x23e00 ;  /* 0x00023e0000097802 */ /* 0x000fce0000000f00 */
[----:B------:R-:W-:Y:S05]  /*23df0*/  CALL.REL.NOINC `($__internal_17_$__cuda_sm20_rem_u64) ;  /* 0x000001a0007c7944 */ /* 0x000fea0003c00000 */
[----:B------:R-:W-:Y:S02]  /*23e00*/  MOV R4, R0 ;  /* 0x0000000000047202 */ /* 0x000fe40000000f00 */
[----:B------:R-:W-:-:S07]  /*23e10*/  MOV R5, R3 ;  /* 0x0000000300057202 */ /* 0x000fce0000000f00 */
.L_x_19529:
[----:B------:R-:W-:Y:S05]  /*23e20*/  BSYNC.RECONVERGENT B0 ;  /* 0x0000000000007941 */ /* 0x000fea0003800200 */
.L_x_19527:
[----:B------:R-:W0:Y:S02]  /*23e30*/  LDCU.64 UR4, c[0x0][0x730] ;  /* 0x0000e600ff0477ac */ /* 0x000e240008000a00 */
[----:B0-----:R-:W-:Y:S02]  /*23e40*/  IMAD R3, R5, UR4, RZ ;  /* 0x0000000405037c24 */ /* 0x001fe4000f8e02ff */
[----:B------:R-:W-:-:S04]  /*23e50*/  IMAD.WIDE.U32 R20, R4, UR4, R20 ;  /* 0x0000000404147c25 */ /* 0x000fc8000f8e0014 */
[----:B------:R-:W-:-:S04]  /*23e60*/  IMAD R3, R4, UR5, R3 ;  /* 0x0000000504037c24 */ /* 0x000fc8000f8e0203 */
[----:B------:R-:W-:-:S07]  /*23e70*/  IMAD.IADD R21, R21, 0x1, R3 ;  /* 0x0000000115157824 */ /* 0x000fce00078e0203 */
.L_x_19457:
        /* <DEDUP_REMOVED lines=9> */
.L_x_19450:
[----:B------:R-:W-:Y:S05]  /*23f10*/  BSYNC.RECONVERGENT B6 ;  /* 0x0000000000067941 */ /* 0x000fea0003800200 */
.L_x_19449:
        /* <DEDUP_REMOVED lines=303> */
.L_x_19532:
        /* <DEDUP_REMOVED lines=29> */
.L_x_19534:
[----:B------:R-:W-:Y:S05]  /*253e0*/  BSYNC.RECONVERGENT B7 ;  /* 0x0000000000077941 */ /* 0x000fea0003800200 */
.L_x_19533:
        /* <DEDUP_REMOVED lines=36> */
.L_x_19536:
        /* <DEDUP_REMOVED lines=17> */
.L_x_19537:
[----:B------:R-:W-:Y:S05]  /*25740*/  BSYNC.RECONVERGENT B0 ;  /* 0x0000000000007941 */ /* 0x000fea0003800200 */
.L_x_19535:
        /* <DEDUP_REMOVED lines=37> */
.L_x_19540:
        /* <DEDUP_REMOVED lines=18> */
.L_x_19541:
[----:B------:R-:W-:Y:S05]  /*25ac0*/  BSYNC.RECONVERGENT B0 ;  /* 0x0000000000007941 */ /* 0x000fea0003800200 */
.L_x_19539:
        /* <DEDUP_REMOVED lines=37> */
.L_x_19543:
        /* <DEDUP_REMOVED lines=18> */
.L_x_19544:
[----:B------:R-:W-:Y:S05]  /*25e40*/  BSYNC.RECONVERGENT B0 ;  /* 0x0000000000007941 */ /* 0x000fea0003800200 */
.L_x_19542:
        /* <DEDUP_REMOVED lines=37> */
.L_x_19546:
        /* <DEDUP_REMOVED lines=18> */
.L_x_19547:
[----:B------:R-:W-:Y:S05]  /*261c0*/  BSYNC.RECONVERGENT B0 ;  /* 0x0000000000007941 */ /* 0x000fea0003800200 */
.L_x_19545:
        /* <DEDUP_REMOVED lines=37> */
.L_x_19549:
        /* <DEDUP_REMOVED lines=18> */
.L_x_19550:
[----:B------:R-:W-:Y:S05]  /*26540*/  BSYNC.RECONVERGENT B0 ;  /* 0x0000000000007941 */ /* 0x000fea0003800200 */
.L_x_19548:
        /* <DEDUP_REMOVED lines=37> */
.L_x_19552:
        /* <DEDUP_REMOVED lines=18> */
.L_x_19553:
[----:B------:R-:W-:Y:S05]  /*268c0*/  BSYNC.RECONVERGENT B0 ;  /* 0x0000000000007941 */ /* 0x000fea0003800200 */
.L_x_19551:
        /* <DEDUP_REMOVED lines=37> */
.L_x_19555:
        /* <DEDUP_REMOVED lines=18> */
.L_x_19556:
[----:B------:R-:W-:Y:S05]  /*26c40*/  BSYNC.RECONVERGENT B0 ;  /* 0x0000000000007941 */ /* 0x000fea0003800200 */
.L_x_19554:
        /* <DEDUP_REMOVED lines=37> */
.L_x_19558:
        /* <DEDUP_REMOVED lines=18> */
.L_x_19559:
[----:B------:R-:W-:Y:S05]  /*26fc0*/  BSYNC.RECONVERGENT B0 ;  /* 0x0000000000007941 */ /* 0x000fea0003800200 */
.L_x_19557:
        /* <DEDUP_REMOVED lines=37> */
.L_x_19561:
        /* <DEDUP_REMOVED lines=18> */
.L_x_19562:
[----:B------:R-:W-:Y:S05]  /*27340*/  BSYNC.RECONVERGENT B0 ;  /* 0x0000000000007941 */ /* 0x000fea0003800200 */
.L_x_19560:
        /* <DEDUP_REMOVED lines=37> */
.L_x_19564:
        /* <DEDUP_REMOVED lines=18> */
.L_x_19565:
[----:B------:R-:W-:Y:S05]  /*276c0*/  BSYNC.RECONVERGENT B0 ;  /* 0x0000000000007941 */ /* 0x000fea0003800200 */
.L_x_19563:
        /* <DEDUP_REMOVED lines=37> */
.L_x_19567:
        /* <DEDUP_REMOVED lines=18> */
.L_x_19568:
[----:B------:R-:W-:Y:S05]  /*27a40*/  BSYNC.RECONVERGENT B0 ;  /* 0x0000000000007941 */ /* 0x000fea0003800200 */
.L_x_19566:
        /* <DEDUP_REMOVED lines=37> */
.L_x_19570:
        /* <DEDUP_REMOVED lines=18> */
.L_x_19571:
[----:B------:R-:W-:Y:S05]  /*27dc0*/  BSYNC.RECONVERGENT B0 ;  /* 0x0000000000007941 */ /* 0x000fea0003800200 */
.L_x_19569:
        /* <DEDUP_REMOVED lines=37> */
.L_x_19573:
        /* <DEDUP_REMOVED lines=18> */
.L_x_19574:
[----:B------:R-:W-:Y:S05]  /*28140*/  BSYNC.RECONVERGENT B0 ;  /* 0x0000000000007941 */ /* 0x000fea0003800200 */
.L_x_19572:
        /* <DEDUP_REMOVED lines=37> */
.L_x_19576:
        /* <DEDUP_REMOVED lines=18> */
.L_x_19577:
[----:B------:R-:W-:Y:S05]  /*284c0*/  BSYNC.RECONVERGENT B0 ;  /* 0x0000000000007941 */ /* 0x000fea0003800200 */
.L_x_19575:
        /* <DEDUP_REMOVED lines=37> */
.L_x_19579:
        /* <DEDUP_REMOVED lines=18> */
.L_x_19580:
[----:B------:R-:W-:Y:S05]  /*28840*/  BSYNC.RECONVERGENT B0 ;  /* 0x0000000000007941 */ /* 0x000fea0003800200 */
.L_x_19578:
        /* <DEDUP_REMOVED lines=37> */
.L_x_19582:
        /* <DEDUP_REMOVED lines=18> */
.L_x_19583:
[----:B------:R-:W-:Y:S05]  /*28bc0*/  BSYNC.RECONVERGENT B0 ;  /* 0x0000000000007941 */ /* 0x000fea0003800200 */
.L_x_19581:
        /* <DEDUP_REMOVED lines=37> */
.L_x_19585:
        /* <DEDUP_REMOVED lines=18> */
.L_x_19586:
[----:B------:R-:W-:Y:S05]  /*28f40*/  BSYNC.RECONVERGENT B0 ;  /* 0x0000000000007941 */ /* 0x000fea0003800200 */
.L_x_19584:
        /* <DEDUP_REMOVED lines=37> */
.L_x_19588:
        /* <DEDUP_REMOVED lines=18> */
.L_x_19589:
[----:B------:R-:W-:Y:S05]  /*292c0*/  BSYNC.RECONVERGENT B0 ;  /* 0x0000000000007941 */ /* 0x000fea0003800200 */
.L_x_19587:
        /* <DEDUP_REMOVED lines=37> */
.L_x_19591:
        /* <DEDUP_REMOVED lines=18> */
.L_x_19592:
[----:B------:R-:W-:Y:S05]  /*29640*/  BSYNC.RECONVERGENT B0 ;  /* 0x0000000000007941 */ /* 0x000fea0003800200 */
.L_x_19590:
        /* <DEDUP_REMOVED lines=37> */
.L_x_19594:
        /* <DEDUP_REMOVED lines=18> */
.L_x_19595:
[----:B------:R-:W-:Y:S05]  /*299c0*/  BSYNC.RECONVERGENT B0 ;  /* 0x0000000000007941 */ /* 0x000fea0003800200 */
.L_x_19593:
        /* <DEDUP_REMOVED lines=37> */
.L_x_19597:
        /* <DEDUP_REMOVED lines=18> */
.L_x_19598:
[----:B------:R-:W-:Y:S05]  /*29d40*/  BSYNC.RECONVERGENT B0 ;  /* 0x0000000000007941 */ /* 0x000fea0003800200 */
.L_x_19596:
        /* <DEDUP_REMOVED lines=37> */
.L_x_19600:
        /* <DEDUP_REMOVED lines=18> */
.L_x_19601:
[----:B------:R-:W-:Y:S05]  /*2a0c0*/  BSYNC.RECONVERGENT B0 ;  /* 0x0000000000007941 */ /* 0x000fea0003800200 */
.L_x_19599:
        /* <DEDUP_REMOVED lines=37> */
.L_x_19603:
        /* <DEDUP_REMOVED lines=18> */
.L_x_19604:
[----:B------:R-:W-:Y:S05]  /*2a440*/  BSYNC.RECONVERGENT B0 ;  /* 0x0000000000007941 */ /* 0x000fea0003800200 */
.L_x_19602:
        /* <DEDUP_REMOVED lines=36> */
.L_x_19606:
        /* <DEDUP_REMOVED lines=16> */
.L_x_19607:
[----:B------:R-:W-:Y:S05]  /*2a790*/  BSYNC.RECONVERGENT B0 ;  /* 0x0000000000007941 */ /* 0x000fea0003800200 */
.L_x_19605:
        /* <DEDUP_REMOVED lines=32> */
.L_x_19609:
[----:B------:R-:W-:Y:S02]  /*2a9a0*/  MOV R8, R6 ;  /* 0x0000000600087202 */ /* 0x000fe40000000f00 */
[----:B------:R-:W-:Y:S02]  /*2a9b0*/  MOV R10, R7 ;  /* 0x00000007000a7202 */ /* 0x000fe40000000f00 */
[----:B------:R-:W-:-:S07]  /*2a9c0*/  MOV R9, 0x2a9e0 ;  /* 0x0002a9e000097802 */ /* 0x000fce0000000f00 */
[----:B------:R-:W-:Y:S05]  /*2a9d0*/  CALL.REL.NOINC `($__internal_17_$__cuda_sm20_rem_u64) ;  /* 0x0000013400847944 */ /* 0x000fea0003c00000 */
[----:B------:R-:W-:Y:S01]  /*2a9e0*/  IMAD.MOV.U32 R4, RZ, RZ, R0 ;  /* 0x000000ffff047224 */ /* 0x000fe200078e0000 */
[----:B------:R-:W-:-:S07]  /*2a9f0*/  MOV R5, R3 ;  /* 0x0000000300057202 */ /* 0x000fce0000000f00 */
.L_x_19610:
[----:B------:R-:W-:Y:S05]  /*2aa00*/  BSYNC.RECONVERGENT B0 ;  /* 0x0000000000007941 */ /* 0x000fea0003800200 */
.L_x_19608:
[----:B------:R-:W0:Y:S02]  /*2aa10*/  LDCU.64 UR4, c[0x0][0x730] ;  /* 0x0000e600ff0477ac */ /* 0x000e240008000a00 */
[----:B0-----:R-:W-:Y:S02]  /*2aa20*/  IMAD R3, R5, UR4, RZ ;  /* 0x0000000405037c24 */ /* 0x001fe4000f8e02ff */
[----:B------:R-:W-:-:S04]  /*2aa30*/  IMAD.WIDE.U32 R20, R4, UR4, R20 ;  /* 0x0000000404147c25 */ /* 0x000fc8000f8e0014 */
[----:B------:R-:W-:-:S05]  /*2aa40*/  IMAD R3, R4, UR5, R3 ;  /* 0x0000000504037c24 */ /* 0x000fca000f8e0203 */
[----:B------:R-:W-:-:S07]  /*2aa50*/  IADD3 R21, PT, PT, R21, R3, RZ ;  /* 0x0000000315157210 */ /* 0x000fce0007ffe0ff */
.L_x_19538:
        /* <DEDUP_REMOVED lines=9> */
.L_x_19531:
[----:B------:R-:W-:Y:S05]  /*2aaf0*/  BSYNC.RECONVERGENT B6 ;  /* 0x0000000000067941 */ /* 0x000fea0003800200 */
.L_x_19530:
        /* <DEDUP_REMOVED lines=303> */
.L_x_19613:
        /* <DEDUP_REMOVED lines=29> */
.L_x_19615:
[----:B------:R-:W-:Y:S05]  /*2bfc0*/  BSYNC.RECONVERGENT B7 ;  /* 0x0000000000077941 */ /* 0x000fea0003800200 */
.L_x_19614:
        /* <DEDUP_REMOVED lines=36> */
.L_x_19617:
        /* <DEDUP_REMOVED lines=17> */
.L_x_19618:
[----:B------:R-:W-:Y:S05]  /*2c320*/  BSYNC.RECONVERGENT B0 ;  /* 0x0000000000007941 */ /* 0x000fea0003800200 */
.L_x_19616:
        /* <DEDUP_REMOVED lines=37> */
.L_x_19621:
        /* <DEDUP_REMOVED lines=18> */
.L_x_19622:
[----:B------:R-:W-:Y:S05]  /*2c6a0*/  BSYNC.RECONVERGENT B0 ;  /* 0x0000000000007941 */ /* 0x000fea0003800200 */
.L_x_19620:
        /* <DEDUP_REMOVED lines=37> */
.L_x_19624:
        /* <DEDUP_REMOVED lines=18> */
.L_x_19625:
[----:B------:R-:W-:Y:S05]  /*2ca20*/  BSYNC.RECONVERGENT B0 ;  /* 0x0000000000007941 */ /* 0x000fea0003800200 */
.L_x_19623:
        /* <DEDUP_REMOVED lines=37> */
.L_x_19627:
        /* <DEDUP_REMOVED lines=18> */
.L_x_19628:
[----:B------:R-:W-:Y:S05]  /*2cda0*/  BSYNC.RECONVERGENT B0 ;  /* 0x0000000000007941 */ /* 0x000fea0003800200 */
.L_x_19626:
        /* <DEDUP_REMOVED lines=37> */
.L_x_19630:
        /* <DEDUP_REMOVED lines=18> */
.L_x_19631:
[----:B------:R-:W-:Y:S05]  /*2d120*/  BSYNC.RECONVERGENT B0 ;  /* 0x0000000000007941 */ /* 0x000fea0003800200 */
.L_x_19629:
        /* <DEDUP_REMOVED lines=37> */
.L_x_19633:
        /* <DEDUP_REMOVED lines=18> */
.L_x_19634:
[----:B------:R-:W-:Y:S05]  /*2d4a0*/  BSYNC.RECONVERGENT B0 ;  /* 0x0000000000007941 */ /* 0x000fea0003800200 */
.L_x_19632:
        /* <DEDUP_REMOVED lines=37> */
.L_x_19636:
        /* <DEDUP_REMOVED lines=18> */
.L_x_19637:
[----:B------:R-:W-:Y:S05]  /*2d820*/  BSYNC.RECONVERGENT B0 ;  /* 0x0000000000007941 */ /* 0x000fea0003800200 */
.L_x_19635:
        /* <DEDUP_REMOVED lines=37> */
.L_x_19639:
        /* <DEDUP_REMOVED lines=18> */
.L_x_19640:
[----:B------:R-:W-:Y:S05]  /*2dba0*/  BSYNC.RECONVERGENT B0 ;  /* 0x0000000000007941 */ /* 0x000fea0003800200 */
.L_x_19638:
        /* <DEDUP_REMOVED lines=37> */
.L_x_19642:
        /* <DEDUP_REMOVED lines=18> */
.L_x_19643:
[----:B------:R-:W-:Y:S05]  /*2df20*/  BSYNC.RECONVERGENT B0 ;  /* 0x0000000000007941 */ /* 0x000fea0003800200 */
.L_x_19641:
        /* <DEDUP_REMOVED lines=37> */
.L_x_19645:
        /* <DEDUP_REMOVED lines=18> */
.L_x_19646:
[----:B------:R-:W-:Y:S05]  /*2e2a0*/  BSYNC.RECONVERGENT B0 ;  /* 0x0000000000007941 */ /* 0x000fea0003800200 */
.L_x_19644:
        /* <DEDUP_REMOVED lines=37> */
.L_x_19648:
        /* <DEDUP_REMOVED lines=18> */
.L_x_19649:
[----:B------:R-:W-:Y:S05]  /*2e620*/  BSYNC.RECONVERGENT B0 ;  /* 0x0000000000007941 */ /* 0x000fea0003800200 */
.L_x_19647:
        /* <DEDUP_REMOVED lines=37> */
.L_x_19651:
        /* <DEDUP_REMOVED lines=18> */
.L_x_19652:
[----:B------:R-:W-:Y:S05]  /*2e9a0*/  BSYNC.RECONVERGENT B0 ;  /* 0x0000000000007941 */ /* 0x000fea0003800200 */
.L_x_19650:
        /* <DEDUP_REMOVED lines=37> */
.L_x_19654:
        /* <DEDUP_REMOVED lines=18> */
.L_x_19655:
[----:B------:R-:W-:Y:S05]  /*2ed20*/  BSYNC.RECONVERGENT B0 ;  /* 0x0000000000007941 */ /* 0x000fea0003800200 */
.L_x_19653:
        /* <DEDUP_REMOVED lines=37> */
.L_x_19657:
        /* <DEDUP_REMOVED lines=18> */
.L_x_19658:
[----:B------:R-:W-:Y:S05]  /*2f0a0*/  BSYNC.RECONVERGENT B0 ;  /* 0x0000000000007941 */ /* 0x000fea0003800200 */
.L_x_19656:
        /* <DEDUP_REMOVED lines=37> */
.L_x_19660:
        /* <DEDUP_REMOVED lines=18> */
.L_x_19661:
[----:B------:R-:W-:Y:S05]  /*2f420*/  BSYNC.RECONVERGENT B0 ;  /* 0x0000000000007941 */ /* 0x000fea0003800200 */
.L_x_19659:
        /* <DEDUP_REMOVED lines=37> */
.L_x_19663:
        /* <DEDUP_REMOVED lines=18> */
.L_x_19664:
[----:B------:R-:W-:Y:S05]  /*2f7a0*/  BSYNC.RECONVERGENT B0 ;  /* 0x0000000000007941 */ /* 0x000fea0003800200 */
.L_x_19662:
        /* <DEDUP_REMOVED lines=37> */
.L_x_19666:
        /* <DEDUP_REMOVED lines=18> */
.L_x_19667:
[----:B------:R-:W-:Y:S05]  /*2fb20*/  BSYNC.RECONVERGENT B0 ;  /* 0x0000000000007941 */ /* 0x000fea0003800200 */
.L_x_19665:
        /* <DEDUP_REMOVED lines=37> */
.L_x_19669:
        /* <DEDUP_REMOVED lines=18> */
.L_x_19670:
[----:B------:R-:W-:Y:S05]  /*2fea0*/  BSYNC.RECONVERGENT B0 ;  /* 0x0000000000007941 */ /* 0x000fea0003800200 */
.L_x_19668:
        /* <DEDUP_REMOVED lines=37> */
.L_x_19672:
        /* <DEDUP_REMOVED lines=18> */
.L_x_19673:
[----:B------:R-:W-:Y:S05]  /*30220*/  BSYNC.RECONVERGENT B0 ;  /* 0x0000000000007941 */ /* 0x000fea0003800200 */
.L_x_19671:
        /* <DEDUP_REMOVED lines=37> */
.L_x_19675:
        /* <DEDUP_REMOVED lines=18> */
.L_x_19676:
[----:B------:R-:W-:Y:S05]  /*305a0*/  BSYNC.RECONVERGENT B0 ;  /* 0x0000000000007941 */ /* 0x000fea0003800200 */
.L_x_19674:
        /* <DEDUP_REMOVED lines=37> */
.L_x_19678:
        /* <DEDUP_REMOVED lines=18> */
.L_x_19679:
[----:B------:R-:W-:Y:S05]  /*30920*/  BSYNC.RECONVERGENT B0 ;  /* 0x0000000000007941 */ /* 0x000fea0003800200 */
.L_x_19677:
        /* <DEDUP_REMOVED lines=37> */
.L_x_19681:
        /* <DEDUP_REMOVED lines=18> */
.L_x_19682:
[----:B------:R-:W-:Y:S05]  /*30ca0*/  BSYNC.RECONVERGENT B0 ;  /* 0x0000000000007941 */ /* 0x000fea0003800200 */
.L_x_19680:
        /* <DEDUP_REMOVED lines=37> */
.L_x_19684:
        /* <DEDUP_REMOVED lines=18> */
.L_x_19685:
[----:B------:R-:W-:Y:S05]  /*31020*/  BSYNC.RECONVERGENT B0 ;  /* 0x0000000000007941 */ /* 0x000fea0003800200 */
.L_x_19683:
        /* <DEDUP_REMOVED lines=36> */
.L_x_19687:
        /* <DEDUP_REMOVED lines=16> */
.L_x_19688:
[----:B------:R-:W-:Y:S05]  /*31370*/  BSYNC.RECONVERGENT B0 ;  /* 0x0000000000007941 */ /* 0x000fea0003800200 */
.L_x_19686:
        /* <DEDUP_REMOVED lines=32> */
.L_x_19690:
[----:B------:R-:W-:Y:S01]  /*31580*/  IMAD.MOV.U32 R8, RZ, RZ, R6 ;  /* 0x000000ffff087224 */ /* 0x000fe200078e0006 */
[----:B------:R-:W-:Y:S02]  /*31590*/  MOV R10, R7 ;  /* 0x00000007000a7202 */ /* 0x000fe40000000f00 */
[----:B------:R-:W-:-:S07]  /*315a0*/  MOV R9, 0x315c0 ;  /* 0x000315c000097802 */ /* 0x000fce0000000f00 */
[----:B------:R-:W-:Y:S05]  /*315b0*/  CALL.REL.NOINC `($__internal_17_$__cuda_sm20_rem_u64) ;  /* 0x000000c8008c7944 */ /* 0x000fea0003c00000 */
[----:B------:R-:W-:Y:S01]  /*315c0*/  MOV R4, R0 ;  /* 0x0000000000047202 */ /* 0x000fe20000000f00 */
[----:B------:R-:W-:-:S07]  /*315d0*/  IMAD.MOV.U32 R5, RZ, RZ, R3 ;  /* 0x000000ffff057224 */ /* 0x000fce00078e0003 */
.L_x_19691:
[----:B------:R-:W-:Y:S05]  /*315e0*/  BSYNC.RECONVERGENT B0 ;  /* 0x0000000000007941 */ /* 0x000fea0003800200 */
.L_x_19689:
[----:B------:R-:W0:Y:S02]  /*315f0*/  LDCU.64 UR4, c[0x0][0x730] ;  /* 0x0000e600ff0477ac */ /* 0x000e240008000a00 */
[----:B0-----:R-:W-:Y:S02]  /*31600*/  IMAD R3, R5, UR4, RZ ;  /* 0x0000000405037c24 */ /* 0x001fe4000f8e02ff */
[----:B------:R-:W-:-:S04]  /*31610*/  IMAD.WIDE.U32 R20, R4, UR4, R20 ;  /* 0x0000000404147c25 */ /* 0x000fc8000f8e0014 */
[----:B------:R-:W-:-:S05]  /*31620*/  IMAD R3, R4, UR5, R3 ;  /* 0x0000000504037c24 */ /* 0x000fca000f8e0203 */
[----:B------:R-:W-:-:S07]  /*31630*/  IADD3 R21, PT, PT, R21, R3, RZ ;  /* 0x0000000315157210 */ /* 0x000fce0007ffe0ff */
.L_x_19619:
        /* <DEDUP_REMOVED lines=9> */
.L_x_19612:
[----:B------:R-:W-:Y:S05]  /*316d0*/  BSYNC.RECONVERGENT B6 ;  /* 0x0000000000067941 */ /* 0x000fea0003800200 */
.L_x_19611:
        /* <DEDUP_REMOVED lines=302> */
.L_x_19692:
        /* <DEDUP_REMOVED lines=31> */
.L_x_19694:
[----:B------:R-:W-:Y:S05]  /*32bb0*/  BSYNC.RECONVERGENT B6 ;  /* 0x0000000000067941 */ /* 0x000fea0003800200 */
.L_x_19693:
        /* <DEDUP_REMOVED lines=37> */
.L_x_19696:
        /* <DEDUP_REMOVED lines=17> */
.L_x_19697:
[----:B------:R-:W-:Y:S05]  /*32f20*/  BSYNC.RECONVERGENT B0 ;  /* 0x0000000000007941 */ /* 0x000fea0003800200 */
.L_x_19695:
        /* <DEDUP_REMOVED lines=37> */
.L_x_19700:
        /* <DEDUP_REMOVED lines=18> */
.L_x_19701:
[----:B------:R-:W-:Y:S05]  /*332a0*/  BSYNC.RECONVERGENT B0 ;  /* 0x0000000000007941 */ /* 0x000fea0003800200 */
.L_x_19699:
        /* <DEDUP_REMOVED lines=38> */
.L_x_19703:
        /* <DEDUP_REMOVED lines=18> */
.L_x_19704:
[----:B------:R-:W-:Y:S05]  /*33630*/  BSYNC.RECONVERGENT B0 ;  /* 0x0000000000007941 */ /* 0x000fea0003800200 */
.L_x_19702:
        /* <DEDUP_REMOVED lines=38> */
.L_x_19706:
        /* <DEDUP_REMOVED lines=18> */
.L_x_19707:
[----:B------:R-:W-:Y:S05]  /*339c0*/  BSYNC.RECONVERGENT B0 ;  /* 0x0000000000007941 */ /* 0x000fea0003800200 */
.L_x_19705:
        /* <DEDUP_REMOVED lines=38> */
.L_x_19709:
        /* <DEDUP_REMOVED lines=18> */
.L_x_19710:
[----:B------:R-:W-:Y:S05]  /*33d50*/  BSYNC.RECONVERGENT B0 ;  /* 0x0000000000007941 */ /* 0x000fea0003800200 */
.L_x_19708:
        /* <DEDUP_REMOVED lines=38> */
.L_x_19712:
        /* <DEDUP_REMOVED lines=18> */
.L_x_19713:
[----:B------:R-:W-:Y:S05]  /*340e0*/  BSYNC.RECONVERGENT B0 ;  /* 0x0000000000007941 */ /* 0x000fea0003800200 */
.L_x_19711:
        /* <DEDUP_REMOVED lines=38> */
.L_x_19715:
        /* <DEDUP_REMOVED lines=18> */
.L_x_19716:
[----:B------:R-:W-:Y:S05]  /*34470*/  BSYNC.RECONVERGENT B0 ;  /* 0x0000000000007941 */ /* 0x000fea0003800200 */
.L_x_19714:
        /* <DEDUP_REMOVED lines=38> */
.L_x_19718:
        /* <DEDUP_REMOVED lines=18> */
.L_x_19719:
[----:B------:R-:W-:Y:S05]  /*34800*/  BSYNC.RECONVERGENT B0 ;  /* 0x0000000000007941 */ /* 0x000fea0003800200 */
.L_x_19717:
        /* <DEDUP_REMOVED lines=38> */
.L_x_19721:
        /* <DEDUP_REMOVED lines=18> */
.L_x_19722:
[----:B------:R-:W-:Y:S05]  /*34b90*/  BSYNC.RECONVERGENT B0 ;  /* 0x0000000000007941 */ /* 0x000fea0003800200 */
.L_x_19720:
        /* <DEDUP_REMOVED lines=38> */
.L_x_19724:
        /* <DEDUP_REMOVED lines=18> */
.L_x_19725:
[----:B------:R-:W-:Y:S05]  /*34f20*/  BSYNC.RECONVERGENT B0 ;  /* 0x0000000000007941 */ /* 0x000fea0003800200 */
.L_x_19723:
        /* <DEDUP_REMOVED lines=38> */
.L_x_19727:
        /* <DEDUP_REMOVED lines=18> */
.L_x_19728:
[----:B------:R-:W-:Y:S05]  /*352b0*/  BSYNC.RECONVERGENT B0 ;  /* 0x0000000000007941 */ /* 0x000fea0003800200 */
.L_x_19726:
        /* <DEDUP_REMOVED lines=38> */
.L_x_19730:
        /* <DEDUP_REMOVED lines=18> */
.L_x_19731:
[----:B------:R-:W-:Y:S05]  /*35640*/  BSYNC.RECONVERGENT B0 ;  /* 0x0000000000007941 */ /* 0x000fea0003800200 */
.L_x_19729:
        /* <DEDUP_REMOVED lines=38> */
.L_x_19733:
        /* <DEDUP_REMOVED lines=18> */
.L_x_19734:
[----:B------:R-:W-:Y:S05]  /*359d0*/  BSYNC.RECONVERGENT B0 ;  /* 0x0000000000007941 */ /* 0x000fea0003800200 */
.L_x_19732:
        /* <DEDUP_REMOVED lines=38> */
.L_x_19736:
        /* <DEDUP_REMOVED lines=18> */
.L_x_19737:
[----:B------:R-:W-:Y:S05]  /*35d60*/  BSYNC.RECONVERGENT B0 ;  /* 0x0000000000007941 */ /* 0x000fea0003800200 */
.L_x_19735:
        /* <DEDUP_REMOVED lines=38> */
.L_x_19739:
        /* <DEDUP_REMOVED lines=18> */
.L_x_19740:
[----:B------:R-:W-:Y:S05]  /*360f0*/  BSYNC.RECONVERGENT B0 ;  /* 0x0000000000007941 */ /* 0x000fea0003800200 */
.L_x_19738:
        /* <DEDUP_REMOVED lines=38> */
.L_x_19742:
        /* <DEDUP_REMOVED lines=18> */
.L_x_19743:
[----:B------:R-:W-:Y:S05]  /*36480*/  BSYNC.RECONVERGENT B0 ;  /* 0x0000000000007941 */ /* 0x000fea0003800200 */
.L_x_19741:
        /* <DEDUP_REMOVED lines=38> */
.L_x_19745:
        /* <DEDUP_REMOVED lines=18> */
.L_x_19746:
[----:B------:R-:W-:Y:S05]  /*36810*/  BSYNC.RECONVERGENT B0 ;  /* 0x0000000000007941 */ /* 0x000fea0003800200 */
.L_x_19744:
        /* <DEDUP_REMOVED lines=38> */
.L_x_19748:
        /* <DEDUP_REMOVED lines=18> */
.L_x_19749:
[----:B------:R-:W-:Y:S05]  /*36ba0*/  BSYNC.RECONVERGENT B0 ;  /* 0x0000000000007941 */ /* 0x000fea0003800200 */
.L_x_19747:
        /* <DEDUP_REMOVED lines=38> */
.L_x_19751:
        /* <DEDUP_REMOVED lines=18> */
.L_x_19752:
[----:B------:R-:W-:Y:S05]  /*36f30*/  BSYNC.RECONVERGENT B0 ;  /* 0x0000000000007941 */ /* 0x000fea0003800200 */
.L_x_19750:
        /* <DEDUP_REMOVED lines=38> */
.L_x_19754:
        /* <DEDUP_REMOVED lines=18> */
.L_x_19755:
[----:B------:R-:W-:Y:S05]  /*372c0*/  BSYNC.RECONVERGENT B0 ;  /* 0x0000000000007941 */ /* 0x000fea0003800200 */
.L_x_19753:
        /* <DEDUP_REMOVED lines=38> */
.L_x_19757:
        /* <DEDUP_REMOVED lines=18> */
.L_x_19758:
[----:B------:R-:W-:Y:S05]  /*37650*/  BSYNC.RECONVERGENT B0 ;  /* 0x0000000000007941 */ /* 0x000fea0003800200 */
.L_x_19756:
        /* <DEDUP_REMOVED lines=38> */
.L_x_19760:
        /* <DEDUP_REMOVED lines=18> */
.L_x_19761:
[----:B------:R-:W-:Y:S05]  /*379e0*/  BSYNC.RECONVERGENT B0 ;  /* 0x0000000000007941 */ /* 0x000fea0003800200 */
.L_x_19759:
        /* <DEDUP_REMOVED lines=38> */
.L_x_19763:
        /* <DEDUP_REMOVED lines=18> */
.L_x_19764:
[----:B------:R-:W-:Y:S05]  /*37d70*/  BSYNC.RECONVERGENT B0 ;  /* 0x0000000000007941 */ /* 0x000fea0003800200 */
.L_x_19762:
        /* <DEDUP_REMOVED lines=37> */
.L_x_19766:
        /* <DEDUP_REMOVED lines=16> */
.L_x_19767:
[----:B------:R-:W-:Y:S05]  /*380d0*/  BSYNC.RECONVERGENT B0 ;  /* 0x0000000000007941 */ /* 0x000fea0003800200 */
.L_x_19765:
        /* <DEDUP_REMOVED lines=33> */
.L_x_19769:
[----:B------:R-:W-:Y:S01]  /*382f0*/  IMAD.MOV.U32 R8, RZ, RZ, R6 ;  /* 0x000000ffff087224 */ /* 0x000fe200078e0006 */
[----:B------:R-:W-:Y:S02]  /*38300*/  MOV R10, R7 ;  /* 0x00000007000a7202 */ /* 0x000fe40000000f00 */
[----:B------:R-:W-:-:S07]  /*38310*/  MOV R9, 0x38330 ;  /* 0x0003833000097802 */ /* 0x000fce0000000f00 */
[----:B------:R-:W-:Y:S05]  /*38320*/  CALL.REL.NOINC `($__internal_17_$__cuda_sm20_rem_u64) ;  /* 0x0000005c00307944 */ /* 0x000fea0003c00000 */
[----:B------:R-:W-:Y:S01]  /*38330*/  MOV R4, R0 ;  /* 0x0000000000047202 */ /* 0x000fe20000000f00 */
[----:B------:R-:W-:-:S07]  /*38340*/  IMAD.MOV.U32 R5, RZ, RZ, R3 ;  /* 0x000000ffff057224 */ /* 0x000fce00078e0003 */
.L_x_19770:
[----:B------:R-:W-:Y:S05]  /*38350*/  BSYNC.RECONVERGENT B0 ;  /* 0x0000000000007941 */ /* 0x000fea0003800200 */
.L_x_19768:
[----:B------:R-:W0:Y:S01]  /*38360*/  LDCU.64 UR4, c[0x0][0x730] ;  /* 0x0000e600ff0477ac */ /* 0x000e220008000a00 */
[----:B------:R-:W-:Y:S01]  /*38370*/  MOV R3, R21 ;  /* 0x0000001500037202 */ /* 0x000fe20000000f00 */
[----:B0-----:R-:W-:Y:S02]  /*38380*/  IMAD R5, R5, UR4, RZ ;  /* 0x0000000405057c24 */ /* 0x001fe4000f8e02ff */
[----:B------:R-:W-:-:S04]  /*38390*/  IMAD.WIDE.U32 R2, R4, UR4, R2 ;  /* 0x0000000404027c25 */ /* 0x000fc8000f8e0002 */
[----:B------:R-:W-:-:S05]  /*383a0*/  IMAD R5, R4, UR5, R5 ;  /* 0x0000000504057c24 */ /* 0x000fca000f8e0205 */
[----:B------:R-:W-:-:S07]  /*383b0*/  IADD3 R21, PT, PT, R3, R5, RZ ;  /* 0x0000000503157210 */ /* 0x000fce0007ffe0ff */
.L_x_19698:
[----:B------:R-:W0:Y:S02]  /*383c0*/  LDCU.64 UR4, c[0x0][0x738] ;  /* 0x0000e700ff0477ac */ /* 0x000e240008000a00 */
[----:B0-----:R-:W-:-:S04]  /*383d0*/  LEA R4, P0, R2, UR4, 0x3 ;  /* 0x0000000402047c11 */ /* 0x001fc8000f8018ff */
[----:B------:R-:W-:-:S05]  /*383e0*/  LEA.HI.X R5, R2, UR5, R21, 0x3, P0 ;  /* 0x0000000502057c11 */ /* 0x000fca00080f1c15 */
[----:B------:R-:W2:Y:S04]  /*383f0*/  LDG.E.64 R2, desc[UR36][R4.64] ;  /* 0x0000002404027981 */ /* 0x000ea8000c1e1b00 */
[----:B--2---:R-:W-:Y:S01]  /*38400*/  STG.E.64 desc[UR36][R16.64], R2 ;  /* 0x0000000210007986 */ /* 0x004fe2000c101b24 */
[----:B------:R-:W-:Y:S05]  /*38410*/  EXIT ;  /* 0x000000000000794d */ /* 0x000fea0003800000 */
.L_x_19429:
        /* <DEDUP_REMOVED lines=306> */
.L_x_19773:
        /* <DEDUP_REMOVED lines=29> */
.L_x_19775:
[----:B------:R-:W-:Y:S05]  /*39910*/  BSYNC.RECONVERGENT B7 ;  /* 0x0000000000077941 */ /* 0x000fea0003800200 */
.L_x_19774:
        /* <DEDUP_REMOVED lines=16> */
.L_x_19772:
[----:B------:R-:W-:Y:S05]  /*39a20*/  BSYNC.RECONVERGENT B6 ;  /* 0x0000000000067941 */ /* 0x000fea0003800200 */
.L_x_19771:
        /* <DEDUP_REMOVED lines=303> */
.L_x_19778:
        /* <DEDUP_REMOVED lines=29> */
.L_x_19780:
[----:B------:R-:W-:Y:S05]  /*3aef0*/  BSYNC.RECONVERGENT B7 ;  /* 0x0000000000077941 */ /* 0x000fea0003800200 */
.L_x_19779:
        /* <DEDUP_REMOVED lines=16> */
.L_x_19777:
[----:B------:R-:W-:Y:S05]  /*3b000*/  BSYNC.RECONVERGENT B6 ;  /* 0x0000000000067941 */ /* 0x000fea0003800200 */
.L_x_19776:
        /* <DEDUP_REMOVED lines=303> */
.L_x_19783:
        /* <DEDUP_REMOVED lines=29> */
.L_x_19785:
[----:B------:R-:W-:Y:S05]  /*3c4d0*/  BSYNC.RECONVERGENT B7 ;  /* 0x0000000000077941 */ /* 0x000fea0003800200 */
.L_x_19784:
        /* <DEDUP_REMOVED lines=16> */
.L_x_19782:
[----:B------:R-:W-:Y:S05]  /*3c5e0*/  BSYNC.RECONVERGENT B6 ;  /* 0x0000000000067941 */ /* 0x000fea0003800200 */
.L_x_19781:
        /* <DEDUP_REMOVED lines=302> */
.L_x_19786:
        /* <DEDUP_REMOVED lines=31> */
.L_x_19788:
[----:B------:R-:W-:Y:S05]  /*3dac0*/  BSYNC.RECONVERGENT B6 ;  /* 0x0000000000067941 */ /* 0x000fea0003800200 */
.L_x_19787:
        /* <DEDUP_REMOVED lines=13> */
        .weak           $__internal_16_$__cuda_sm20_div_u64
        .type           $__internal_16_$__cuda_sm20_div_u64,@function
        .size           $__internal_16_$__cuda_sm20_div_u64,($__internal_17_$__cuda_sm20_rem_u64 - $__internal_16_$__cuda_sm20_div_u64)
$__internal_16_$__cuda_sm20_div_u64:
        /* <DEDUP_REMOVED lines=68> */
[----:B------:R-:W-:Y:S05]  /*3dfe0*/  RET.REL.NODEC R4 `(_ZN2at6native24index_elementwise_kernelILi128ELi4EZNS0_20cuda_take_put_kernelIllZZZZZNS0_11take_kernelERNS_14TensorIteratorERKNS_10TensorBaseEENKUlvE_clEvENKUlvE2_clEvENKUlvE_clEvENKUlvE0_clEvEUlRllE_EEvS4_S7_RKT1_EUliE_EEvlSE_) ;  /* 0xfffffc2004047950 */ /* 0x000fea0003c3ffff */
        .weak           $__internal_17_$__cuda_sm20_rem_u64
        .type           $__internal_17_$__cuda_sm20_rem_u64,@function
        .size           $__internal_17_$__cuda_sm20_rem_u64,(.L_x_41798 - $__internal_17_$__cuda_sm20_rem_u64)
$__internal_17_$__cuda_sm20_rem_u64:
        /* <DEDUP_REMOVED lines=63> */
[----:B------:R-:W-:Y:S06]  /*3e3e0*/  RET.REL.NODEC R4 `(_ZN2at6native24index_elementwise_kernelILi128ELi4EZNS0_20cuda_take_put_kernelIllZZZZZNS0_11take_kernelERNS_14TensorIteratorERKNS_10TensorBaseEENKUlvE_clEvENKUlvE2_clEvENKUlvE_clEvENKUlvE0_clEvEUlRllE_EEvS4_S7_RKT1_EUliE_EEvlSE_) ;  /* 0xfffffc1c04047950 */ /* 0x000fec0003c3ffff */
.L_x_19789:
        /* <DEDUP_REMOVED lines=9> */
.L_x_41798:


//--------------------- .text._ZN2at6native24index_elementwise_kernelILi128ELi4EZNS0_20cuda_take_put_kernelIliZZZZZNS0_11take_kernelERNS_14TensorIteratorERKNS_10TensorBaseEENKUlvE_clEvENKUlvE2_clEvENKUlvE_clEvENKUlvE_clEvEUlRliE_EEvS4_S7_RKT1_EUliE_EEvlSE_ --------------------------
	.section	.text._ZN2at6native24index_elementwise_kernelILi128ELi4EZNS0_20cuda_take_put_kernelIliZZZZZNS0_11take_kernelERNS_14TensorIteratorERKNS_10TensorBaseEENKUlvE_clEvENKUlvE2_clEvENKUlvE_clEvENKUlvE_clEvEUlRliE_EEvS4_S7_RKT1_EUliE_EEvlSE_,"ax",@progbits
	.align	128
        .global         _ZN2at6native24index_elementwise_kernelILi128ELi4EZNS0_20cuda_take_put_kernelIliZZZZZNS0_11take_kernelERNS_14TensorIteratorERKNS_10TensorBaseEENKUlvE_clEvENKUlvE2_clEvENKUlvE_clEvENKUlvE_clEvEUlRliE_EEvS4_S7_RKT1_EUliE_EEvlSE_
        .type           _ZN2at6native24index_elementwise_kernelILi128ELi4EZNS0_20cuda_take_put_kernelIliZZZZZNS0_11take_kernelERNS_14TensorIteratorERKNS_10TensorBaseEENKUlvE_clEvENKUlvE2_clEvENKUlvE_clEvENKUlvE_clEvEUlRliE_EEvS4_S7_RKT1_EUliE_EEvlSE_,@function
        .size           _ZN2at6native24index_elementwise_kernelILi128ELi4EZNS0_20cuda_take_put_kernelIliZZZZZNS0_11take_kernelERNS_14TensorIteratorERKNS_10TensorBaseEENKUlvE_clEvENKUlvE2_clEvENKUlvE_clEvENKUlvE_clEvEUlRliE_EEvS4_S7_RKT1_EUliE_EEvlSE_,(.L_x_41959 - _ZN2at6native24index_elementwise_kernelILi128ELi4EZNS0_20cuda_take_put_kernelIliZZZZZNS0_11take_kernelERNS_14TensorIteratorERKNS_10TensorBaseEENKUlvE_clEvENKUlvE2_clEvENKUlvE_clEvENKUlvE_clEvEUlRliE_EEvS4_S7_RKT1_EUliE_EEvlSE_)
        .other          _ZN2at6native24index_elementwise_kernelILi128ELi4EZNS0_20cuda_take_put_kernelIliZZZZZNS0_11take_kernelERNS_14TensorIteratorERKNS_10TensorBaseEENKUlvE_clEvENKUlvE2_clEvENKUlvE_clEvENKUlvE_clEvEUlRliE_EEvS4_S7_RKT1_EUliE_EEvlSE_,@"STO_CUDA_ENTRY STV_DEFAULT"
_ZN2at6native24index_elementwise_kernelILi128ELi4EZNS0_20cuda_take_put_kernelIliZZZZZNS0_11take_kernelERNS_14TensorIteratorERKNS_10TensorBaseEENKUlvE_clEvENKUlvE2_clEvENKUlvE_clEvENKUlvE_clEvEUlRliE_EEvS4_S7_RKT1_EUliE_EEvlSE_:
.text._ZN2at6native24index_elementwise_kernelILi128ELi4EZNS0_20cuda_take_put_kernelIliZZZZZNS0_11take_kernelERNS_14TensorIteratorERKNS_10TensorBaseEENKUlvE_clEvENKUlvE2_clEvENKUlvE_clEvENKUlvE_clEvEUlRliE_EEvS4_S7_RKT1_EUliE_EEvlSE_:
        /* <DEDUP_REMOVED lines=46> */
.L_x_19795:
[----:B------:R-:W0:Y:S02]  /*02e0*/  LDC.64 R2, c[0x0][0x730] ;  /* 0x0001cc00ff027b82 */ /* 0x000e240000000a00 */
[----:B0-----:R-:W2:Y:S06]  /*02f0*/  LDG.E.64 R2, desc[UR36][R2.64] ;  /* 0x0000002402027981 */ /* 0x001eac000c1e1b00 */
[----:B------:R-:W2:Y:S01]  /*0300*/  LDC.64 R4, c[0x0][0x580] ;  /* 0x00016000ff047b82 */ /* 0x000ea20000000a00 */
[----:B------:R-:W-:Y:S01]  /*0310*/  IADD3 R23, PT, PT, R23, 0x80, RZ ;  /* 0x0000008017177810 */ /* 0x000fe20007ffe0ff */
[----:B--2---:R0:W-:Y:S06]  /*0320*/  STG.E.64 desc[UR36][R4.64], R2 ;  /* 0x0000000204007986 */ /* 0x0041ec000c101b24 */
.L_x_19794:
[----:B------:R-:W-:Y:S05]  /*0330*/  BSYNC.RECONVERGENT B6 ;  /* 0x0000000000067941 */ /* 0x000fea0003800200 */
.L_x_19793:
        /* <DEDUP_REMOVED lines=31> */
.L_x_19798:
[----:B------:R-:W0:Y:S02]  /*0530*/  LDC.64 R2, c[0x0][0x730] ;  /* 0x0001cc00ff027b82 */ /* 0x000e240000000a00 */
[----:B0-----:R-:W2:Y:S06]  /*0540*/  LDG.E.64 R2, desc[UR36][R2.64] ;  /* 0x0000002402027981 */ /* 0x001eac000c1e1b00 */
[----:B------:R-:W2:Y:S01]  /*0550*/  LDC.64 R4, c[0x0][0x580] ;  /* 0x00016000ff047b82 */ /* 0x000ea20000000a00 */
[----:B------:R-:W-:Y:S01]  /*0560*/  IADD3 R23, PT, PT, R23, 0x80, RZ ;  /* 0x0000008017177810 */ /* 0x000fe20007ffe0ff */
[----:B--2---:R1:W-:Y:S06]  /*0570*/  STG.E.64 desc[UR36][R4.64], R2 ;  /* 0x0000000204007986 */ /* 0x0043ec000c101b24 */
.L_x_19797:
[----:B------:R-:W-:Y:S05]  /*0580*/  BSYNC.RECONVERGENT B6 ;  /* 0x0000000000067941 */ /* 0x000fea0003800200 */
.L_x_19796:
        /* <DEDUP_REMOVED lines=31> */
.L_x_19801:
[----:B------:R-:W0:Y:S02]  /*0780*/  LDC.64 R2, c[0x0][0x730] ;  /* 0x0001cc00ff027b82 */ /* 0x000e240000000a00 */
[----:B0-----:R-:W2:Y:S06]  /*0790*/  LDG.E.64 R2, desc[UR36][R2.64] ;  /* 0x0000002402027981 */ /* 0x001eac000c1e1b00 */
[----:B------:R-:W2:Y:S01]  /*07a0*/  LDC.64 R4, c[0x0][0x580] ;  /* 0x00016000ff047b82 */ /* 0x000ea20000000a00 */
[----:B------:R-:W-:Y:S01]  /*07b0*/  VIADD R23, R23, 0x80 ;  /* 0x0000008017177836 */ /* 0x000fe20000000000 */
[----:B--2---:R2:W-:Y:S06]  /*07c0*/  STG.E.64 desc[UR36][R4.64], R2 ;  /* 0x0000000204007986 */ /* 0x0045ec000c101b24 */
.L_x_19800:
[----:B------:R-:W-:Y:S05]  /*07d0*/  BSYNC.RECONVERGENT B6 ;  /* 0x0000000000067941 */ /* 0x000fea0003800200 */
.L_x_19799:
        /* <DEDUP_REMOVED lines=30> */
.L_x_19802:
[----:B------:R-:W0:Y:S02]  /*09c0*/  LDC.64 R2, c[0x0][0x730] ;  /* 0x0001cc00ff027b82 */ /* 0x000e240000000a00 */
[----:B0-----:R-:W2:Y:S06]  /*09d0*/  LDG.E.64 R2, desc[UR36][R2.64] ;  /* 0x0000002402027981 */ /* 0x001eac000c1e1b00 */
[----:B------:R-:W2:Y:S02]  /*09e0*/  LDC.64 R4, c[0x0][0x580] ;  /* 0x00016000ff047b82 */ /* 0x000ea40000000a00 */
[----:B--2---:R-:W-:Y:S01]  /*09f0*/  STG.E.64 desc[UR36][R4.64], R2 ;  /* 0x0000000204007986 */ /* 0x004fe2000c101b24 */
[----:B------:R-:W-:Y:S05]  /*0a00*/  EXIT ;  /* 0x000000000000794d */ /* 0x000fea0003800000 */
.L_x_19792:
        /* <DEDUP_REMOVED lines=34> */
.L_x_19805:
        /* <DEDUP_REMOVED lines=276> */
.L_x_19806:
[----:B------:R-:W0:Y:S02]  /*1d70*/  LDC.64 R4, c[0x0][0x730] ;  /* 0x0001cc00ff047b82 */ /* 0x000e240000000a00 */
[----:B0-----:R-:W-:-:S06]  /*1d80*/  IMAD.WIDE R4, R0, 0x8, R4 ;  /* 0x0000000800047825 */ /* 0x001fcc00078e0204 */
[----:B------:R-:W2:Y:S01]  /*1d90*/  LDG.E.64 R4, desc[UR36][R4.64] ;  /* 0x0000002404047981 */ /* 0x000ea2000c1e1b00 */
[----:B------:R-:W2:Y:S01]  /*1da0*/  LDC.64 R6, c[0x0][0x580] ;  /* 0x00016000ff067b82 */ /* 0x000ea20000000a00 */
[----:B------:R-:W-:Y:S02]  /*1db0*/  VIADD R23, R23, 0x80 ;  /* 0x0000008017177836 */ /* 0x000fe40000000000 */
[----:B--2---:R0:W-:Y:S05]  /*1dc0*/  STG.E.64 desc[UR36][R6.64], R4 ;  /* 0x0000000406007986 */ /* 0x0041ea000c101b24 */
.L_x_19804:
[----:B------:R-:W-:Y:S05]  /*1dd0*/  BSYNC.RECONVERGENT B6 ;  /* 0x0000000000067941 */ /* 0x000fea0003800200 */
.L_x_19803:
        /* <DEDUP_REMOVED lines=31> */
.L_x_19809:
        /* <DEDUP_REMOVED lines=276> */
.L_x_19810:
[----:B------:R-:W0:Y:S02]  /*3110*/  LDC.64 R4, c[0x0][0x730] ;  /* 0x0001cc00ff047b82 */ /* 0x000e240000000a00 */
[----:B0-----:R-:W-:-:S06]  /*3120*/  IMAD.WIDE R4, R0, 0x8, R4 ;  /* 0x0000000800047825 */ /* 0x001fcc00078e0204 */
[----:B------:R-:W2:Y:S01]  /*3130*/  LDG.E.64 R4, desc[UR36][R4.64] ;  /* 0x0000002404047981 */ /* 0x000ea2000c1e1b00 */
[----:B------:R-:W2:Y:S01]  /*3140*/  LDC.64 R6, c[0x0][0x580] ;  /* 0x00016000ff067b82 */ /* 0x000ea20000000a00 */
[----:B------:R-:W-:Y:S02]  /*3150*/  IADD3 R23, PT, PT, R23, 0x80, RZ ;  /* 0x0000008017177810 */ /* 0x000fe40007ffe0ff */
[----:B--2---:R1:W-:Y:S05]  /*3160*/  STG.E.64 desc[UR36][R6.64], R4 ;  /* 0x0000000406007986 */ /* 0x0043ea000c101b24 */
.L_x_19808:
[----:B------:R-:W-:Y:S05]  /*3170*/  BSYNC.RECONVERGENT B6 ;  /* 0x0000000000067941 */ /* 0x000fea0003800200 */
.L_x_19807:
        /* <DEDUP_REMOVED lines=31> */
.L_x_19813:
        /* <DEDUP_REMOVED lines=276> */
.L_x_19814:
[----:B------:R-:W0:Y:S02]  /*44b0*/  LDC.64 R4, c[0x0][0x730] ;  /* 0x0001cc00ff047b82 */ /* 0x000e240000000a00 */
[----:B0-----:R-:W-:-:S06]  /*44c0*/  IMAD.WIDE R4, R0, 0x8, R4 ;  /* 0x0000000800047825 */ /* 0x001fcc00078e0204 */
[----:B------:R-:W2:Y:S01]  /*44d0*/  LDG.E.64 R4, desc[UR36][R4.64] ;  /* 0x0000002404047981 */ /* 0x000ea2000c1e1b00 */
[----:B------:R-:W2:Y:S01]  /*44e0*/  LDC.64 R6, c[0x0][0x580] ;  /* 0x00016000ff067b82 */ /* 0x000ea20000000a00 */
[----:B------:R-:W-:Y:S02]  /*44f0*/  IADD3 R23, PT, PT, R23, 0x80, RZ ;  /* 0x0000008017177810 */ /* 0x000fe40007ffe0ff */
[----:B--2---:R2:W-:Y:S05]  /*4500*/  STG.E.64 desc[UR36][R6.64], R4 ;  /* 0x0000000406007986 */ /* 0x0045ea000c101b24 */
.L_x_19812:
[----:B------:R-:W-:Y:S05]  /*4510*/  BSYNC.RECONVERGENT B6 ;  /* 0x0000000000067941 */ /* 0x000fea0003800200 */
.L_x_19811:
        /* <DEDUP_REMOVED lines=30> */
.L_x_19815:
        /* <DEDUP_REMOVED lines=276> */
.L_x_19816:
[----:B------:R-:W0:Y:S02]  /*5840*/  LDC.64 R2, c[0x0][0x730] ;  /* 0x0001cc00ff027b82 */ /* 0x000e240000000a00 */
[----:B0-----:R-:W-:-:S06]  /*5850*/  IMAD.WIDE R2, R0, 0x8, R2 ;  /* 0x0000000800027825 */ /* 0x001fcc00078e0202 */
[----:B------:R-:W2:Y:S01]  /*5860*/  LDG.E.64 R2, desc[UR36][R2.64] ;  /* 0x0000002402027981 */ /* 0x000ea2000c1e1b00 */
[----:B------:R-:W2:Y:S03]  /*5870*/  LDC.64 R4, c[0x0][0x580] ;  /* 0x00016000ff047b82 */ /* 0x000ea60000000a00 */
[----:B--2---:R-:W-:Y:S01]  /*5880*/  STG.E.64 desc[UR36][R4.64], R2 ;  /* 0x0000000204007986 */ /* 0x004fe2000c101b24 */
[----:B------:R-:W-:Y:S05]  /*5890*/  EXIT ;  /* 0x000000000000794d */ /* 0x000fea0003800000 */
.L_x_19791:
        /* <DEDUP_REMOVED lines=31> */
.L_x_19819:
        /* <DEDUP_REMOVED lines=12> */
.L_x_19818:
[----:B------:R-:W-:Y:S05]  /*5b50*/  BSYNC.RECONVERGENT B6 ;  /* 0x0000000000067941 */ /* 0x000fea0003800200 */
.L_x_19817:
        /* <DEDUP_REMOVED lines=31> */
.L_x_19822:
        /* <DEDUP_REMOVED lines=12> */
.L_x_19821:
[----:B------:R-:W-:Y:S05]  /*5e10*/  BSYNC.RECONVERGENT B6 ;  /* 0x0000000000067941 */ /* 0x000fea0003800200 */
.L_x_19820:
        /* <DEDUP_REMOVED lines=31> */
.L_x_19825:
        /* <DEDUP_REMOVED lines=12> */
.L_x_19824:
[----:B------:R-:W-:Y:S05]  /*60d0*/  BSYNC.RECONVERGENT B6 ;  /* 0x0000000000067941 */ /* 0x000fea0003800200 */
.L_x_19823:
        /* <DEDUP_REMOVED lines=30> */
.L_x_19826:
        /* <DEDUP_REMOVED lines=12> */
.L_x_19790:
        /* <DEDUP_REMOVED lines=310> */
.L_x_19831:
        /* <DEDUP_REMOVED lines=29> */
.L_x_19833:
[----:B------:R-:W-:Y:S05]  /*78b0*/  BSYNC.RECONVERGENT B6 ;  /* 0x0000000000067941 */ /* 0x000fea0003800200 */
.L_x_19832:
[----:B------:R-:W0:Y:S01]  /*78c0*/  LDC.64 R2, c[0x0][0x730] ;  /* 0x0001cc00ff027b82 */ /* 0x000e220000000a00 */
[----:B------:R-:W1:Y:S01]  /*78d0*/  LDCU.64 UR4, c[0x0][0x580] ;  /* 0x0000b000ff0477ac */ /* 0x000e620008000a00 */
[----:B0-----:R-:W2:Y:S01]  /*78e0*/  LDG.E.64 R2, desc[UR36][R2.64] ;  /* 0x0000002402027981 */ /* 0x001ea2000c1e1b00 */
[----:B-1----:R-:W-:Y:S02]  /*78f0*/  IADD3 R4, P0, PT, R17, UR4, RZ ;  /* 0x0000000411047c10 */ /* 0x002fe4000ff1e0ff */
[----:B------:R-:W-:-:S03]  /*7900*/  IADD3 R23, PT, PT, R23, 0x80, RZ ;  /* 0x0000008017177810 */ /* 0x000fc60007ffe0ff */
[----:B------:R-:W-:-:S05]  /*7910*/  IMAD.X R5, RZ, RZ, UR5, P0 ;  /* 0x00000005ff057e24 */ /* 0x000fca00080e06ff */
[----:B--2---:R0:W-:Y:S03]  /*7920*/  STG.E.64 desc[UR36][R4.64], R2 ;  /* 0x0000000204007986 */ /* 0x0041e6000c101b24 */
.L_x_19830:
[----:B------:R-:W-:Y:S05]  /*7930*/  BSYNC.RECONVERGENT B7 ;  /* 0x0000000000077941 */ /* 0x000fea0003800200 */
.L_x_19829:
        /* <DEDUP_REMOVED lines=302> */
.L_x_19836:
        /* <DEDUP_REMOVED lines=29> */
.L_x_19838:
[----:B------:R-:W-:Y:S05]  /*8df0*/  BSYNC.RECONVERGENT B6 ;  /* 0x0000000000067941 */ /* 0x000fea0003800200 */
.L_x_19837:
[----:B------:R-:W0:Y:S01]  /*8e00*/  LDC.64 R2, c[0x0][0x730] ;  /* 0x0001cc00ff027b82 */ /* 0x000e220000000a00 */
[----:B------:R-:W1:Y:S01]  /*8e10*/  LDCU.64 UR4, c[0x0][0x580] ;  /* 0x0000b000ff0477ac */ /* 0x000e620008000a00 */
[----:B0-----:R-:W2:Y:S01]  /*8e20*/  LDG.E.64 R2, desc[UR36][R2.64] ;  /* 0x0000002402027981 */ /* 0x001ea2000c1e1b00 */
[----:B-1----:R-:W-:Y:S01]  /*8e30*/  IADD3 R4, P0, PT, R17, UR4, RZ ;  /* 0x0000000411047c10 */ /* 0x002fe2000ff1e0ff */
[----:B------:R-:W-:-:S03]  /*8e40*/  VIADD R23, R23, 0x80 ;  /* 0x0000008017177836 */ /* 0x000fc60000000000 */
[----:B------:R-:W-:-:S05]  /*8e50*/  IADD3.X R5, PT, PT, RZ, UR5, RZ, P0, !PT ;  /* 0x00000005ff057c10 */ /* 0x000fca00087fe4ff */
[----:B--2---:R1:W-:Y:S04]  /*8e60*/  STG.E.64 desc[UR36][R4.64], R2 ;  /* 0x0000000204007986 */ /* 0x0043e8000c101b24 */
.L_x_19835:
[----:B------:R-:W-:Y:S05]  /*8e70*/  BSYNC.RECONVERGENT B7 ;  /* 0x0000000000077941 */ /* 0x000fea0003800200 */
.L_x_19834:
        /* <DEDUP_REMOVED lines=302> */
.L_x_19841:
        /* <DEDUP_REMOVED lines=29> */
.L_x_19843:
[----:B------:R-:W-:Y:S05]  /*a330*/  BSYNC.RECONVERGENT B6 ;  /* 0x0000000000067941 */ /* 0x000fea0003800200 */
.L_x_19842:
[----:B------:R-:W0:Y:S01]  /*a340*/  LDC.64 R2, c[0x0][0x730] ;  /* 0x0001cc00ff027b82 */ /* 0x000e220000000a00 */
[----:B------:R-:W1:Y:S01]  /*a350*/  LDCU.64 UR4, c[0x0][0x580] ;  /* 0x0000b000ff0477ac */ /* 0x000e620008000a00 */
[----:B0-----:R-:W2:Y:S01]  /*a360*/  LDG.E.64 R2, desc[UR36][R2.64] ;  /* 0x0000002402027981 */ /* 0x001ea2000c1e1b00 */
[----:B-1----:R-:W-:Y:S02]  /*a370*/  IADD3 R4, P0, PT, R17, UR4, RZ ;  /* 0x0000000411047c10 */ /* 0x002fe4000ff1e0ff */
[----:B------:R-:W-:Y:S02]  /*a380*/  IADD3 R23, PT, PT, R23, 0x80, RZ ;  /* 0x0000008017177810 */ /* 0x000fe40007ffe0ff */
[----:B------:R-:W-:-:S05]  /*a390*/  IADD3.X R5, PT, PT, RZ, UR5, RZ, P0, !PT ;  /* 0x00000005ff057c10 */ /* 0x000fca00087fe4ff */
[----:B--2---:R2:W-:Y:S04]  /*a3a0*/  STG.E.64 desc[UR36][R4.64], R2 ;  /* 0x0000000204007986 */ /* 0x0045e8000c101b24 */
.L_x_19840:
[----:B------:R-:W-:Y:S05]  /*a3b0*/  BSYNC.RECONVERGENT B7 ;  /* 0x0000000000077941 */ /* 0x000fea0003800200 */
.L_x_19839:
        /* <DEDUP_REMOVED lines=301> */
.L_x_19844:
        /* <DEDUP_REMOVED lines=31> */
.L_x_19846:
[----:B------:R-:W-:Y:S05]  /*b880*/  BSYNC.RECONVERGENT B6 ;  /* 0x0000000000067941 */ /* 0x000fea0003800200 */
.L_x_19845:
[----:B------:R-:W0:Y:S02]  /*b890*/  LDC.64 R2, c[0x0][0x730] ;  /* 0x0001cc00ff027b82 */ /* 0x000e240000000a00 */
[----:B0-----:R-:W2:Y:S04]  /*b8a0*/  LDG.E.64 R2, desc[UR36][R2.64] ;  /* 0x0000002402027981 */ /* 0x001ea8000c1e1b00 */
[----:B--2---:R-:W-:Y:S01]  /*b8b0*/  STG.E.64 desc[UR36][R16.64], R2 ;  /* 0x0000000210007986 */ /* 0x004fe2000c101b24 */
[----:B------:R-:W-:Y:S05]  /*b8c0*/  EXIT ;  /* 0x000000000000794d */ /* 0x000fea0003800000 */
.L_x_19828:
        /* <DEDUP_REMOVED lines=308> */
.L_x_19849:
        /* <DEDUP_REMOVED lines=29> */
.L_x_19851:
[----:B------:R-:W-:Y:S05]  /*cde0*/  BSYNC.RECONVERGENT B6 ;  /* 0x0000000000067941 */ /* 0x000fea0003800200 */
.L_x_19850:
        /* <DEDUP_REMOVED lines=276> */
.L_x_19852:
        /* <DEDUP_REMOVED lines=8> */
.L_x_19848:
[----:B------:R-:W-:Y:S05]  /*dfb0*/  BSYNC.RECONVERGENT B7 ;  /* 0x0000000000077941 */ /* 0x000fea0003800200 */
.L_x_19847:
        /* <DEDUP_REMOVED lines=303> */
.L_x_19855:
        /* <DEDUP_REMOVED lines=29> */
.L_x_19857:
[----:B------:R-:W-:Y:S05]  /*f480*/  BSYNC.RECONVERGENT B6 ;  /* 0x0000000000067941 */ /* 0x000fea0003800200 */
.L_x_19856:
        /* <DEDUP_REMOVED lines=276> */
.L_x_19858:
        /* <DEDUP_REMOVED lines=8> */
.L_x_19854:
[----:B------:R-:W-:Y:S05]  /*10650*/  BSYNC.RECONVERGENT B7 ;  /* 0x0000000000077941 */ /* 0x000fea0003800200 */
.L_x_19853:
        /* <DEDUP_REMOVED lines=303> */
.L_x_19861:
        /* <DEDUP_REMOVED lines=29> */
.L_x_19863:
[----:B------:R-:W-:Y:S05]  /*11b20*/  BSYNC.RECONVERGENT B6 ;  /* 0x0000000000067941 */ /* 0x000fea0003800200 */
.L_x_19862:
        /* <DEDUP_REMOVED lines=276> */
.L_x_19864:
        /* <DEDUP_REMOVED lines=8> */
.L_x_19860:
[----:B------:R-:W-:Y:S05]  /*12cf0*/  BSYNC.RECONVERGENT B7 ;  /* 0x0000000000077941 */ /* 0x000fea0003800200 */
.L_x_19859:
        /* <DEDUP_REMOVED lines=302> */
.L_x_19865:
        /* <DEDUP_REMOVED lines=31> */
.L_x_19867:
[----:B------:R-:W-:Y:S05]  /*141d0*/  BSYNC.RECONVERGENT B6 ;  /* 0x0000000000067941 */ /* 0x000fea0003800200 */
.L_x_19866:
        /* <DEDUP_REMOVED lines=276> */
.L_x_19868:
[----:B------:R-:W0:Y:S02]  /*15320*/  LDC.64 R2, c[0x0][0x730] ;  /* 0x0001cc00ff027b82 */ /* 0x000e240000000a00 */
[----:B0-----:R-:W-:-:S06]  /*15330*/  IMAD.WIDE R2, R0, 0x8, R2 ;  /* 0x0000000800027825 */ /* 0x001fcc00078e0202 */
[----:B------:R-:W2:Y:S04]  /*15340*/  LDG.E.64 R2, desc[UR36][R2.64] ;  /* 0x0000002402027981 */ /* 0x000ea8000c1e1b00 */
[----:B--2---:R-:W-:Y:S01]  /*15350*/  STG.E.64 desc[UR36][R18.64], R2 ;  /* 0x0000000212007986 */ /* 0x004fe2000c101b24 */
[----:B------:R-:W-:Y:S05]  /*15360*/  EXIT ;  /* 0x000000000000794d */ /* 0x000fea0003800000 */
.L_x_19827:
        /* <DEDUP_REMOVED lines=305> */
.L_x_19871:
        /* <DEDUP_REMOVED lines=29> */
.L_x_19873:
[----:B------:R-:W-:Y:S05]  /*16850*/  BSYNC.RECONVERGENT B6 ;  /* 0x0000000000067941 */ /* 0x000fea0003800200 */
.L_x_19872:
        /* <DEDUP_REMOVED lines=14> */
.L_x_19870:
[----:B------:R-:W-:Y:S05]  /*16940*/  BSYNC.RECONVERGENT B7 ;  /* 0x0000000000077941 */ /* 0x000fea0003800200 */
.L_x_19869:
        /* <DEDUP_REMOVED lines=302> */
.L_x_19876:
        /* <DEDUP_REMOVED lines=29> */
.L_x_19878:
[----:B------:R-:W-:Y:S05]  /*17e00*/  BSYNC.RECONVERGENT B6 ;  /* 0x0000000000067941 */ /* 0x000fea0003800200 */
.L_x_19877:
        /* <DEDUP_REMOVED lines=14> */
.L_x_19875:
[----:B------:R-:W-:Y:S05]  /*17ef0*/  BSYNC.RECONVERGENT B7 ;  /* 0x0000000000077941 */ /* 0x000fea0003800200 */
.L_x_19874:
        /* <DEDUP_REMOVED lines=302> */
.L_x_19881:
        /* <DEDUP_REMOVED lines=29> */
.L_x_19883:
[----:B------:R-:W-:Y:S05]  /*193b0*/  BSYNC.RECONVERGENT B6 ;  /* 0x0000000000067941 */ /* 0x000fea0003800200 */
.L_x_19882:
        /* <DEDUP_REMOVED lines=14> */
.L_x_19880:
[----:B------:R-:W-:Y:S05]  /*194a0*/  BSYNC.RECONVERGENT B7 ;  /* 0x0000000000077941 */ /* 0x000fea0003800200 */
.L_x_19879:
        /* <DEDUP_REMOVED lines=301> */
.L_x_19884:
        /* <DEDUP_REMOVED lines=31> */
.L_x_19886:
[----:B------:R-:W-:Y:S05]  /*1a970*/  BSYNC.RECONVERGENT B6 ;  /* 0x0000000000067941 */ /* 0x000fea0003800200 */
.L_x_19885:
        /* <DEDUP_REMOVED lines=11> */
.L_x_19887:
        /* <DEDUP_REMOVED lines=13> */
.L_x_41959:


//--------------------- .text._ZN2at6native24index_elementwise_kernelILi128ELi4EZNS0_20cuda_take_put_kernelIilZZZZZNS0_11take_kernelERNS_14TensorIteratorERKNS_10TensorBaseEENKUlvE_clEvENKUlvE1_clEvENKUlvE_clEvENKUlvE0_clEvEUlRilE_EEvS4_S7_RKT1_EUliE_EEvlSE_ --------------------------
	.section	.text._ZN2at6native24index_elementwise_kernelILi128ELi4EZNS0_20cuda_take_put_kernelIilZZZZZNS0_11take_kernelERNS_14TensorIteratorERKNS_10TensorBaseEENKUlvE_clEvENKUlvE1_clEvENKUlvE_clEvENKUlvE0_clEvEUlRilE_EEvS4_S7_RKT1_EUliE_EEvlSE_,"ax",@progbits
	.align	128
        .global         _ZN2at6native24index_elementwise_kernelILi128ELi4EZNS0_20cuda_take_put_kernelIilZZZZZNS0_11take_kernelERNS_14TensorIteratorERKNS_10TensorBaseEENKUlvE_clEvENKUlvE1_clEvENKUlvE_clEvENKUlvE0_clEvEUlRilE_EEvS4_S7_RKT1_EUliE_EEvlSE_
        .type           _ZN2at6native24index_elementwise_kernelILi128ELi4EZNS0_20cuda_take_put_kernelIilZZZZZNS0_11take_kernelERNS_14TensorIteratorERKNS_10TensorBaseEENKUlvE_clEvENKUlvE1_clEvENKUlvE_clEvENKUlvE0_clEvEUlRilE_EEvS4_S7_RKT1_EUliE_EEvlSE_,@function
        .size           _ZN2at6native24index_elementwise_kernelILi128ELi4EZNS0_20cuda_take_put_kernelIilZZZZZNS0_11take_kernelERNS_14TensorIteratorERKNS_10TensorBaseEENKUlvE_clEvENKUlvE1_clEvENKUlvE_clEvENKUlvE0_clEvEUlRilE_EEvS4_S7_RKT1_EUliE_EEvlSE_,(.L_x_41800 - _ZN2at6native24index_elementwise_kernelILi128ELi4EZNS0_20cuda_take_put_kernelIilZZZZZNS0_11take_kernelERNS_14TensorIteratorERKNS_10TensorBaseEENKUlvE_clEvENKUlvE1_clEvENKUlvE_clEvENKUlvE0_clEvEUlRilE_EEvS4_S7_RKT1_EUliE_EEvlSE_)
        .other          _ZN2at6native24index_elementwise_kernelILi128ELi4EZNS0_20cuda_take_put_kernelIilZZZZZNS0_11take_kernelERNS_14TensorIteratorERKNS_10TensorBaseEENKUlvE_clEvENKUlvE1_clEvENKUlvE_clEvENKUlvE0_clEvEUlRilE_EEvS4_S7_RKT1_EUliE_EEvlSE_,@"STO_CUDA_ENTRY STV_DEFAULT"
_ZN2at6native24index_elementwise_kernelILi128ELi4EZNS0_20cuda_take_put_kernelIilZZZZZNS0_11take_kernelERNS_14TensorIteratorERKNS_10TensorBaseEENKUlvE_clEvENKUlvE1_clEvENKUlvE_clEvENKUlvE0_clEvEUlRilE_EEvS4_S7_RKT1_EUliE_EEvlSE_:
.text._ZN2at6native24index_elementwise_kernelILi128ELi4EZNS0_20cuda_take_put_kernelIilZZZZZNS0_11take_kernelERNS_14TensorIteratorERKNS_10TensorBaseEENKUlvE_clEvENKUlvE1_clEvENKUlvE_clEvENKUlvE0_clEvEUlRilE_EEvS4_S7_RKT1_EUliE_EEvlSE_:
        /* <DEDUP_REMOVED lines=47> */
.L_x_19893:
[----:B------:R-:W0:Y:S02]  /*02f0*/  LDC.64 R2, c[0x0][0x738] ;  /* 0x0001ce00ff027b82 */ /* 0x000e240000000a00 */
[----:B0-----:R-:W2:Y:S06]  /*0300*/  LDG.E R3, desc[UR36][R2.64] ;  /* 0x0000002402037981 */ /* 0x001eac000c1e1900 */
[----:B------:R-:W2:Y:S01]  /*0310*/  LDC.64 R4, c[0x0][0x580] ;  /* 0x00016000ff047b82 */ /* 0x000ea20000000a00 */
[----:B------:R-:W-:Y:S01]  /*0320*/  VIADD R16, R16, 0x80 ;  /* 0x0000008010107836 */ /* 0x000fe20000000000 */
[----:B--2---:R0:W-:Y:S06]  /*0330*/  STG.E desc[UR36][R4.64], R3 ;  /* 0x0000000304007986 */ /* 0x0041ec000c101924 */
.L_x_19892:
[----:B------:R-:W-:Y:S05]  /*0340*/  BSYNC.RECONVERGENT B6 ;  /* 0x0000000000067941 */ /* 0x000fea0003800200 */
.L_x_19891:
        /* <DEDUP_REMOVED lines=31> */
.L_x_19896:
[----:B------:R-:W0:Y:S02]  /*0540*/  LDC.64 R2, c[0x0][0x738] ;  /* 0x0001ce00ff027b82 */ /* 0x000e240000000a00 */
[----:B0-----:R-:W2:Y:S06]  /*0550*/  LDG.E R3, desc[UR36][R2.64] ;  /* 0x0000002402037981 */ /* 0x001eac000c1e1900 */
[----:B------:R-:W2:Y:S01]  /*0560*/  LDC.64 R4, c[0x0][0x580] ;  /* 0x00016000ff047b82 */ /* 0x000ea20000000a00 */
[----:B------:R-:W-:Y:S01]  /*0570*/  VIADD R16, R16, 0x80 ;  /* 0x0000008010107836 */ /* 0x000fe20000000000 */
[----:B--2---:R1:W-:Y:S06]  /*0580*/  STG.E desc[UR36][R4.64], R3 ;  /* 0x0000000304007986 */ /* 0x0043ec000c101924 */
.L_x_19895:
[----:B------:R-:W-:Y:S05]  /*0590*/  BSYNC.RECONVERGENT B6 ;  /* 0x0000000000067941 */ /* 0x000fea0003800200 */
.L_x_19894:
        /* <DEDUP_REMOVED lines=31> */
.L_x_19899:
[----:B------:R-:W0:Y:S02]  /*0790*/  LDC.64 R2, c[0x0][0x738] ;  /* 0x0001ce00ff027b82 */ /* 0x000e240000000a00 */
[----:B0-----:R-:W2:Y:S06]  /*07a0*/  LDG.E R3, desc[UR36][R2.64] ;  /* 0x0000002402037981 */ /* 0x001eac000c1e1900 */
[----:B------:R-:W2:Y:S01]  /*07b0*/  LDC.64 R4, c[0x0][0x580] ;  /* 0x00016000ff047b82 */ /* 0x000ea20000000a00 */
[----:B------:R-:W-:Y:S01]  /*07c0*/  VIADD R16, R16, 0x80 ;  /* 0x0000008010107836 */ /* 0x000fe20000000000 */
[----:B--2---:R2:W-:Y:S06]  /*07d0*/  STG.E desc[UR36][R4.64], R3 ;  /* 0x0000000304007986 */ /* 0x0045ec000c101924 */
.L_x_19898:
[----:B------:R-:W-:Y:S05]  /*07e0*/  BSYNC.RECONVERGENT B6 ;  /* 0x0000000000067941 */ /* 0x000fea0003800200 */
.L_x_19897:
        /* <DEDUP_REMOVED lines=30> */
.L_x_19900:
[----:B------:R-:W0:Y:S02]  /*09d0*/  LDC.64 R2, c[0x0][0x738] ;  /* 0x0001ce00ff027b82 */ /* 0x000e240000000a00 */
[----:B0-----:R-:W2:Y:S06]  /*09e0*/  LDG.E R3, desc[UR36][R2.64] ;  /* 0x0000002402037981 */ /* 0x001eac000c1e1900 */
[----:B------:R-:W2:Y:S02]  /*09f0*/  LDC.64 R4, c[0x0][0x580] ;  /* 0x00016000ff047b82 */ /* 0x000ea40000000a00 */
[----:B--2---:R-:W-:Y:S01]  /*0a00*/  STG.E desc[UR36][R4.64], R3 ;  /* 0x0000000304007986 */ /* 0x004fe2000c101924 */
[----:B------:R-:W-:Y:S05]  /*0a10*/  EXIT ;  /* 0x000000000000794d */ /* 0x000fea0003800000 */
.L_x_19890:
        /* <DEDUP_REMOVED lines=35> */
.L_x_19903:
        /* <DEDUP_REMOVED lines=35> */
.L_x_19904:
[----:B------:R-:W0:Y:S01]  /*0e80*/  LDCU.64 UR4, c[0x0][0x5a8] ;  /* 0x0000b500ff0477ac */ /* 0x000e220008000a00 */
[----:B------:R-:W-:Y:S01]  /*0e90*/  IMAD.MOV.U32 R10, RZ, RZ, R12 ;  /* 0x000000ffff0a7224 */ /* 0x000fe200078e000c */
[----:B------:R-:W-:Y:S02]  /*0ea0*/  MOV R9, R13 ;  /* 0x0000000d00097202 */ /* 0x000fe40000000f00 */
[----:B------:R-:W-:Y:S02]  /*0eb0*/  MOV R0, 0xef0 ;  /* 0x00000ef000007802 */ /* 0x000fe40000000f00 */
[----:B0-----:R-:W-:Y:S01]  /*0ec0*/  MOV R4, UR4 ;  /* 0x0000000400047c02 */ /* 0x001fe20008000f00 */
[----:B------:R-:W-:-:S07]  /*0ed0*/  IMAD.U32 R3, RZ, RZ, UR5 ;  /* 0x00000005ff037e24 */ /* 0x000fce000f8e00ff */
[----:B------:R-:W-:Y:S05]  /*0ee0*/  CALL.REL.NOINC `($__internal_18_$__cuda_sm20_div_u64) ;  /* 0x000003cc002c7944 */ /* 0x000fea0003c00000 */
        /* <DEDUP_REMOVED lines=10> */
.L_x_19905:
        /* <DEDUP_REMOVED lines=37> */
.L_x_19908:
[----:B------:R-:W0:Y:S01]  /*11e0*/  LDCU.64 UR4, c[0x0][0x5b0] ;  /* 0x0000b600ff0477ac */ /* 0x000e220008000a00 */
[----:B------:R-:W-:Y:S01]  /*11f0*/  MOV R10, R12 ;  /* 0x0000000c000a7202 */ /* 0x000fe20000000f00 */
[----:B------:R-:W-:Y:S01]  /*1200*/  IMAD.MOV.U32 R9, RZ, RZ, R13 ;  /* 0x000000ffff097224 */ /* 0x000fe200078e000d */
[----:B------:R-:W-:Y:S01]  /*1210*/  MOV R0, 0x1250 ;  /* 0x0000125000007802 */ /* 0x000fe20000000f00 */
[----:B0-----:R-:W-:Y:S01]  /*1220*/  IMAD.U32 R4, RZ, RZ, UR4 ;  /* 0x00000004ff047e24 */ /* 0x001fe2000f8e00ff */
[----:B------:R-:W-:-:S07]  /*1230*/  MOV R3, UR5 ;  /* 0x0000000500037c02 */ /* 0x000fce0008000f00 */
[----:B------:R-:W-:Y:S05]  /*1240*/  CALL.REL.NOINC `($__internal_18_$__cuda_sm20_div_u64) ;  /* 0x000003c800547944 */ /* 0x000fea0003c00000 */
        /* <DEDUP_REMOVED lines=11> */
.L_x_19909:
[----:B------:R-:W-:Y:S05]  /*1300*/  BSYNC.RECONVERGENT B0 ;  /* 0x0000000000007941 */ /* 0x000fea0003800200 */
.L_x_19907:
        /* <DEDUP_REMOVED lines=38> */
.L_x_19911:
        /* <DEDUP_REMOVED lines=18> */
.L_x_19912:
[----:B------:R-:W-:Y:S05]  /*1690*/  BSYNC.RECONVERGENT B0 ;  /* 0x0000000000007941 */ /* 0x000fea0003800200 */
.L_x_19910:
        /* <DEDUP_REMOVED lines=38> */
.L_x_19914:
        /* <DEDUP_REMOVED lines=18> */
.L_x_19915:
[----:B------:R-:W-:Y:S05]  /*1a20*/  BSYNC.RECONVERGENT B0 ;  /* 0x0000000000007941 */ /* 0x000fea0003800200 */
.L_x_19913:
        /* <DEDUP_REMOVED lines=38> */
.L_x_19917:
        /* <DEDUP_REMOVED lines=18> */
.L_x_19918:
[----:B------:R-:W-:Y:S05]  /*1db0*/  BSYNC.RECONVERGENT B0 ;  /* 0x0000000000007941 */ /* 0x000fea0003800200 */
.L_x_19916:
        /* <DEDUP_REMOVED lines=38> */
.L_x_19920:
        /* <DEDUP_REMOVED lines=18> */
.L_x_19921:
[----:B------:R-:W-:Y:S05]  /*2140*/  BSYNC.RECONVERGENT B0 ;  /* 0x0000000000007941 */ /* 0x000fea0003800200 */
.L_x_19919:
        /* <DEDUP_REMOVED lines=38> */
.L_x_19923:
        /* <DEDUP_REMOVED lines=18> */
.L_x_19924:
[----:B------:R-:W-:Y:S05]  /*24d0*/  BSYNC.RECONVERGENT B0 ;  /* 0x0000000000007941 */ /* 0x000fea0003800200 */
.L_x_19922:
        /* <DEDUP_REMOVED lines=38> */
.L_x_19926:
        /* <DEDUP_REMOVED lines=18> */
.L_x_19927:
[----:B------:R-:W-:Y:S05]  /*2860*/  BSYNC.RECONVERGENT B0 ;  /* 0x0000000000007941 */ /* 0x000fea0003800200 */
.L_x_19925:
        /* <DEDUP_REMOVED lines=38> */
.L_x_19929:
        /* <DEDUP_REMOVED lines=18> */
.L_x_19930:
[----:B------:R-:W-:Y:S05]  /*2bf0*/  BSYNC.RECONVERGENT B0 ;  /* 0x0000000000007941 */ /* 0x000fea0003800200 */
.L_x_19928:
        /* <DEDUP_REMOVED lines=38> */
.L_x_19932:
        /* <DEDUP_REMOVED lines=18> */
.L_x_19933:
[----:B------:R-:W-:Y:S05]  /*2f80*/  BSYNC.RECONVERGENT B0 ;  /* 0x0000000000007941 */ /* 0x000fea0003800200 */
.L_x_19931:
        /* <DEDUP_REMOVED lines=38> */
.L_x_19935:
        /* <DEDUP_REMOVED lines=18> */
.L_x_19936:
[----:B------:R-:W-:Y:S05]  /*3310*/  BSYNC.RECONVERGENT B0 ;  /* 0x0000000000007941 */ /* 0x000fea0003800200 */
.L_x_19934:
        /* <DEDUP_REMOVED lines=38> */
.L_x_19938:
        /* <DEDUP_REMOVED lines=18> */
.L_x_19939:
[----:B------:R-:W-:Y:S05]  /*36a0*/  BSYNC.RECONVERGENT B0 ;  /* 0x0000000000007941 */ /* 0x000fea0003800200 */
.L_x_19937:
        /* <DEDUP_REMOVED lines=38> */
.L_x_19941:
        /* <DEDUP_REMOVED lines=18> */
.L_x_19942:
[----:B------:R-:W-:Y:S05]  /*3a30*/  BSYNC.RECONVERGENT B0 ;  /* 0x0000000000007941 */ /* 0x000fea0003800200 */
.L_x_19940:
        /* <DEDUP_REMOVED lines=38> */
.L_x_19944:
        /* <DEDUP_REMOVED lines=18> */
.L_x_19945:
[----:B------:R-:W-:Y:S05]  /*3dc0*/  BSYNC.RECONVERGENT B0 ;  /* 0x0000000000007941 */ /* 0x000fea0003800200 */
.L_x_19943:
        /* <DEDUP_REMOVED lines=38> */
.L_x_19947:
        /* <DEDUP_REMOVED lines=18> */
.L_x_19948:
[----:B------:R-:W-:Y:S05]  /*4150*/  BSYNC.RECONVERGENT B0 ;  /* 0x0000000000007941 */ /* 0x000fea0003800200 */
.L_x_19946:
        /* <DEDUP_REMOVED lines=38> */
.L_x_19950:
        /* <DEDUP_REMOVED lines=18> */
.L_x_19951:
[----:B------:R-:W-:Y:S05]  /*44e0*/  BSYNC.RECONVERGENT B0 ;  /* 0x0000000000007941 */ /* 0x000fea0003800200 */
.L_x_19949:
        /* <DEDUP_REMOVED lines=38> */
.L_x_19953:
        /* <DEDUP_REMOVED lines=18> */
.L_x_19954:
[----:B------:R-:W-:Y:S05]  /*4870*/  BSYNC.RECONVERGENT B0 ;  /* 0x0000000000007941 */ /* 0x000fea0003800200 */
.L_x_19952:
        /* <DEDUP_REMOVED lines=38> */
.L_x_19956:
        /* <DEDUP_REMOVED lines=18> */
.L_x_19957:
[----:B------:R-:W-:Y:S05]  /*4c00*/  BSYNC.RECONVERGENT B0 ;  /* 0x0000000000007941 */ /* 0x000fea0003800200 */
.L_x_19955:
        /* <DEDUP_REMOVED lines=38> */
.L_x_19959:
        /* <DEDUP_REMOVED lines=18> */
.L_x_19960:
[----:B------:R-:W-:Y:S05]  /*4f90*/  BSYNC.RECONVERGENT B0 ;  /* 0x0000000000007941 */ /* 0x000fea0003800200 */
.L_x_19958:
        /* <DEDUP_REMOVED lines=38> */
.L_x_19962:
        /* <DEDUP_REMOVED lines=18> */
.L_x_19963:
[----:B------:R-:W-:Y:S05]  /*5320*/  BSYNC.RECONVERGENT B0 ;  /* 0x0000000000007941 */ /* 0x000fea0003800200 */
.L_x_19961:
        /* <DEDUP_REMOVED lines=38> */
.L_x_19965:
        /* <DEDUP_REMOVED lines=18> */
.L_x_19966:
[----:B------:R-:W-:Y:S05]  /*56b0*/  BSYNC.RECONVERGENT B0 ;  /* 0x0000000000007941 */ /* 0x000fea0003800200 */
.L_x_19964:
        /* <DEDUP_REMOVED lines=38> */
.L_x_19968:
        /* <DEDUP_REMOVED lines=18> */
.L_x_19969:
[----:B------:R-:W-:Y:S05]  /*5a40*/  BSYNC.RECONVERGENT B0 ;  /* 0x0000000000007941 */ /* 0x000fea0003800200 */
.L_x_19967:
        /* <DEDUP_REMOVED lines=38> */
.L_x_19971:
        /* <DEDUP_REMOVED lines=18> */
.L_x_19972:
[----:B------:R-:W-:Y:S05]  /*5dd0*/  BSYNC.RECONVERGENT B0 ;  /* 0x0000000000007941 */ /* 0x000fea0003800200 */
.L_x_19970:
        /* <DEDUP_REMOVED lines=37> */
.L_x_19974:
        /* <DEDUP_REMOVED lines=16> */
.L_x_19975:
[----:B------:R-:W-:Y:S05]  /*6130*/  BSYNC.RECONVERGENT B0 ;  /* 0x0000000000007941 */ /* 0x000fea0003800200 */
.L_x_19973:
        /* <DEDUP_REMOVED lines=34> */
.L_x_19977:
[----:B------:R-:W-:Y:S01]  /*6360*/  IMAD.MOV.U32 R8, RZ, RZ, R6 ;  /* 0x000000ffff087224 */ /* 0x000fe200078e0006 */
[----:B------:R-:W-:Y:S02]  /*6370*/  MOV R10, R7 ;  /* 0x00000007000a7202 */ /* 0x000fe40000000f00 */
[----:B------:R-:W-:-:S07]  /*6380*/  MOV R9, 0x63a0 ;  /* 0x000063a000097802 */ /* 0x000fce0000000f00 */
[----:B------:R-:W-:Y:S05]  /*6390*/  CALL.REL.NOINC `($__internal_19_$__cuda_sm20_rem_u64) ;  /* 0x0000037c00147944 */ /* 0x000fea0003c00000 */
[----:B------:R-:W-:Y:S01]  /*63a0*/  IMAD.MOV.U32 R4, RZ, RZ, R0 ;  /* 0x000000ffff047224 */ /* 0x000fe200078e0000 */
[----:B------:R-:W-:-:S07]  /*63b0*/  MOV R5, R3 ;  /* 0x0000000300057202 */ /* 0x000fce0000000f00 */
.L_x_19978:
[----:B------:R-:W-:Y:S05]  /*63c0*/  BSYNC.RECONVERGENT B0 ;  /* 0x0000000000007941 */ /* 0x000fea0003800200 */
.L_x_19976:
[----:B------:R-:W0:Y:S01]  /*63d0*/  LDCU.64 UR4, c[0x0][0x730] ;  /* 0x0000e600ff0477ac */ /* 0x000e220008000a00 */
[----:B------:R-:W-:Y:S02]  /*63e0*/  IMAD.MOV.U32 R3, RZ, RZ, R17 ;  /* 0x000000ffff037224 */ /* 0x000fe400078e0011 */
[----:B0-----:R-:W-:Y:S02]  /*63f0*/  IMAD R5, R5, UR4, RZ ;  /* 0x0000000405057c24 */ /* 0x001fe4000f8e02ff */
[----:B------:R-:W-:-:S04]  /*6400*/  IMAD.WIDE.U32 R2, R4, UR4, R2 ;  /* 0x0000000404027c25 */ /* 0x000fc8000f8e0002 */
[----:B------:R-:W-:-:S05]  /*6410*/  IMAD R5, R4, UR5, R5 ;  /* 0x0000000504057c24 */ /* 0x000fca000f8e0205 */
[----:B------:R-:W-:-:S07]  /*6420*/  IADD3 R17, PT, PT, R3, R5, RZ ;  /* 0x0000000503117210 */ /* 0x000fce0007ffe0ff */
.L_x_19906:
[----:B------:R-:W0:Y:S02]  /*6430*/  LDCU.64 UR4, c[0x0][0x738] ;  /* 0x0000e700ff0477ac */ /* 0x000e240008000a00 */
[----:B0-----:R-:W-:-:S04]  /*6440*/  LEA R4, P0, R2, UR4, 0x2 ;  /* 0x0000000402047c11 */ /* 0x001fc8000f8010ff */
[----:B------:R-:W-:-:S06]  /*6450*/  LEA.HI.X R5, R2, UR5, R17, 0x2, P0 ;  /* 0x0000000502057c11 */ /* 0x000fcc00080f1411 */
[----:B------:R-:W2:Y:S01]  /*6460*/  LDG.E R5, desc[UR36][R4.64] ;  /* 0x0000002404057981 */ /* 0x000ea2000c1e1900 */
[----:B------:R-:W2:Y:S01]  /*6470*/  LDC.64 R2, c[0x0][0x580] ;  /* 0x00016000ff027b82 */ /* 0x000ea20000000a00 */
[----:B------:R-:W-:Y:S02]  /*6480*/  VIADD R16, R16, 0x80 ;  /* 0x0000008010107836 */ /* 0x000fe40000000000 */
[----:B--2---:R0:W-:Y:S05]  /*6490*/  STG.E desc[UR36][R2.64], R5 ;  /* 0x0000000502007986 */ /* 0x0041ea000c101924 */
.L_x_19902:
[----:B------:R-:W-:Y:S05]  /*64a0*/  BSYNC.RECONVERGENT B6 ;  /* 0x0000000000067941 */ /* 0x000fea0003800200 */
.L_x_19901:
        /* <DEDUP_REMOVED lines=31> */
.L_x_19981:
        /* <DEDUP_REMOVED lines=36> */
.L_x_19982:
        /* <DEDUP_REMOVED lines=17> */
.L_x_19983:
        /* <DEDUP_REMOVED lines=37> */
.L_x_19986:
        /* <DEDUP_REMOVED lines=18> */
.L_x_19987:
[----:B------:R-:W-:Y:S05]  /*6d60*/  BSYNC.RECONVERGENT B0 ;  /* 0x0000000000007941 */ /* 0x000fea0003800200 */
.L_x_19985:
        /* <DEDUP_REMOVED lines=38> */
.L_x_19989:
        /* <DEDUP_REMOVED lines=18> */
.L_x_19990:
[----:B------:R-:W-:Y:S05]  /*70f0*/  BSYNC.RECONVERGENT B0 ;  /* 0x0000000000007941 */ /* 0x000fea0003800200 */
.L_x_19988:
        /* <DEDUP_REMOVED lines=38> */
.L_x_19992:
        /* <DEDUP_REMOVED lines=18> */
.L_x_19993:
[----:B------:R-:W-:Y:S05]  /*7480*/  BSYNC.RECONVERGENT B0 ;  /* 0x0000000000007941 */ /* 0x000fea0003800200 */
.L_x_19991:
        /* <DEDUP_REMOVED lines=38> */
.L_x_19995:
        /* <DEDUP_REMOVED lines=18> */
.L_x_19996:
[----:B------:R-:W-:Y:S05]  /*7810*/  BSYNC.RECONVERGENT B0 ;  /* 0x0000000000007941 */ /* 0x000fea0003800200 */
.L_x_19994:
        /* <DEDUP_REMOVED lines=38> */
.L_x_19998:
        /* <DEDUP_REMOVED lines=18> */
.L_x_19999:
[----:B------:R-:W-:Y:S05]  /*7ba0*/  BSYNC.RECONVERGENT B0 ;  /* 0x0000000000007941 */ /* 0x000fea0003800200 */
.L_x_19997:
        /* <DEDUP_REMOVED lines=38> */
.L_x_20001:
        /* <DEDUP_REMOVED lines=18> */
.L_x_20002:
[----:B------:R-:W-:Y:S05]  /*7f30*/  BSYNC.RECONVERGENT B0 ;  /* 0x0000000000007941 */ /* 0x000fea0003800200 */
.L_x_20000:
        /* <DEDUP_REMOVED lines=38> */
.L_x_20004:
        /* <DEDUP_REMOVED lines=18> */
.L_x_20005:
[----:B------:R-:W-:Y:S05]  /*82c0*/  BSYNC.RECONVERGENT B0 ;  /* 0x0000000000007941 */ /* 0x000fea0003800200 */
.L_x_20003:
        /* <DEDUP_REMOVED lines=38> */
.L_x_20007:
        /* <DEDUP_REMOVED lines=18> */
.L_x_20008:
[----:B------:R-:W-:Y:S05]  /*8650*/  BSYNC.RECONVERGENT B0 ;  /* 0x0000000000007941 */ /* 0x000fea0003800200 */
.L_x_20006:
        /* <DEDUP_REMOVED lines=38> */
.L_x_20010:
        /* <DEDUP_REMOVED lines=18> */
.L_x_20011:
[----:B------:R-:W-:Y:S05]  /*89e0*/  BSYNC.RECONVERGENT B0 ;  /* 0x0000000000007941 */ /* 0x000fea0003800200 */
.L_x_20009:
        /* <DEDUP_REMOVED lines=38> */
.L_x_20013:
        /* <DEDUP_REMOVED lines=18> */
.L_x_20014:
[----:B------:R-:W-:Y:S05]  /*8d70*/  BSYNC.RECONVERGENT B0 ;  /* 0x0000000000007941 */ /* 0x000fea0003800200 */
.L_x_20012:
        /* <DEDUP_REMOVED lines=38> */
.L_x_20016:
        /* <DEDUP_REMOVED lines=18> */
.L_x_20017:
[----:B------:R-:W-:Y:S05]  /*9100*/  BSYNC.RECONVERGENT B0 ;  /* 0x0000000000007941 */ /* 0x000fea0003800200 */
.L_x_20015:
        /* <DEDUP_REMOVED lines=38> */
.L_x_20019:
        /* <DEDUP_REMOVED lines=18> */
.L_x_20020:
[----:B------:R-:W-:Y:S05]  /*9490*/  BSYNC.RECONVERGENT B0 ;  /* 0x0000000000007941 */ /* 0x000fea0003800200 */
.L_x_20018:
        /* <DEDUP_REMOVED lines=38> */
.L_x_20022:
        /* <DEDUP_REMOVED lines=18> */
.L_x_20023:
[----:B------:R-:W-:Y:S05]  /*9820*/  BSYNC.RECONVERGENT B0 ;  /* 0x0000000000007941 */ /* 0x000fea0003800200 */
.L_x_20021:
        /* <DEDUP_REMOVED lines=38> */
.L_x_20025:
        /* <DEDUP_REMOVED lines=18> */
.L_x_20026:
[----:B------:R-:W-:Y:S05]  /*9bb0*/  BSYNC.RECONVERGENT B0 ;  /* 0x0000000000007941 */ /* 0x000fea0003800200 */
.L_x_20024:
        /* <DEDUP_REMOVED lines=38> */
.L_x_20028:
        /* <DEDUP_REMOVED lines=18> */
.L_x_20029:
[----:B------:R-:W-:Y:S05]  /*9f40*/  BSYNC.RECONVERGENT B0 ;  /* 0x0000000000007941 */ /* 0x000fea0003800200 */
.L_x_20027:
        /* <DEDUP_REMOVED lines=38> */
.L_x_20031:
        /* <DEDUP_REMOVED lines=18> */
.L_x_20032:
[----:B------:R-:W-:Y:S05]  /*a2d0*/  BSYNC.RECONVERGENT B0 ;  /* 0x0000000000007941 */ /* 0x000fea0003800200 */
.L_x_20030:
        /* <DEDUP_REMOVED lines=38> */
.L_x_20034:
        /* <DEDUP_REMOVED lines=18> */
.L_x_20035:
[----:B------:R-:W-:Y:S05]  /*a660*/  BSYNC.RECONVERGENT B0 ;  /* 0x0000000000007941 */ /* 0x000fea0003800200 */
.L_x_20033:
        /* <DEDUP_REMOVED lines=38> */
.L_x_20037:
        /* <DEDUP_REMOVED lines=18> */
.L_x_20038:
[----:B------:R-:W-:Y:S05]  /*a9f0*/  BSYNC.RECONVERGENT B0 ;  /* 0x0000000000007941 */ /* 0x000fea0003800200 */
.L_x_20036:
        /* <DEDUP_REMOVED lines=38> */
.L_x_20040:
        /* <DEDUP_REMOVED lines=18> */
.L_x_20041:
[----:B------:R-:W-:Y:S05]  /*ad80*/  BSYNC.RECONVERGENT B0 ;  /* 0x0000000000007941 */ /* 0x000fea0003800200 */
.L_x_20039:
        /* <DEDUP_REMOVED lines=38> */
.L_x_20043:
        /* <DEDUP_REMOVED lines=18> */
.L_x_20044:
[----:B------:R-:W-:Y:S05]  /*b110*/  BSYNC.RECONVERGENT B0 ;  /* 0x0000000000007941 */ /* 0x000fea0003800200 */
.L_x_20042:
        /* <DEDUP_REMOVED lines=38> */
.L_x_20046:
        /* <DEDUP_REMOVED lines=18> */
.L_x_20047:
[----:B------:R-:W-:Y:S05]  /*b4a0*/  BSYNC.RECONVERGENT B0 ;  /* 0x0000000000007941 */ /* 0x000fea0003800200 */
.L_x_20045:
        /* <DEDUP_REMOVED lines=38> */
.L_x_20049:
        /* <DEDUP_REMOVED lines=18> */
.L_x_20050:
[----:B------:R-:W-:Y:S05]  /*b830*/  BSYNC.RECONVERGENT B0 ;  /* 0x0000000000007941 */ /* 0x000fea0003800200 */
.L_x_20048:
        /* <DEDUP_REMOVED lines=37> */
.L_x_20052:
        /* <DEDUP_REMOVED lines=16> */
.L_x_20053:
[----:B------:R-:W-:Y:S05]  /*bb90*/  BSYNC.RECONVERGENT B0 ;  /* 0x0000000000007941 */ /* 0x000fea0003800200 */
.L_x_20051:
        /* <DEDUP_REMOVED lines=33> */
.L_x_20055:
[----:B------:R-:W-:Y:S01]  /*bdb0*/  MOV R8, R6 ;  /* 0x0000000600087202 */ /* 0x000fe20000000f00 */
[----:B------:R-:W-:Y:S01]  /*bdc0*/  IMAD.MOV.U32 R10, RZ, RZ, R7 ;  /* 0x000000ffff0a7224 */ /* 0x000fe200078e0007 */
[----:B------:R-:W-:-:S07]  /*bdd0*/  MOV R9, 0xbdf0 ;  /* 0x0000bdf000097802 */ /* 0x000fce0000000f00 */
[----:B------:R-:W-:Y:S05]  /*bde0*/  CALL.REL.NOINC `($__internal_19_$__cuda_sm20_rem_u64) ;  /* 0x0000032000807944 */ /* 0x000fea0003c00000 */
[----:B------:R-:W-:Y:S01]  /*bdf0*/  MOV R4, R0 ;  /* 0x0000000000047202 */ /* 0x000fe20000000f00 */
[----:B------:R-:W-:-:S07]  /*be00*/  IMAD.MOV.U32 R5, RZ, RZ, R3 ;  /* 0x000000ffff057224 */ /* 0x000fce00078e0003 */
.L_x_20056:
[----:B------:R-:W-:Y:S05]  /*be10*/  BSYNC.RECONVERGENT B0 ;  /* 0x0000000000007941 */ /* 0x000fea0003800200 */
.L_x_20054:
[----:B------:R-:W0:Y:S01]  /*be20*/  LDCU.64 UR4, c[0x0][0x730] ;  /* 0x0000e600ff0477ac */ /* 0x000e220008000a00 */
[----:B------:R-:W-:Y:S01]  /*be30*/  MOV R3, R17 ;  /* 0x0000001100037202 */ /* 0x000fe20000000f00 */
[----:B0-----:R-:W-:Y:S02]  /*be40*/  IMAD R5, R5, UR4, RZ ;  /* 0x0000000405057c24 */ /* 0x001fe4000f8e02ff */
[----:B------:R-:W-:-:S04]  /*be50*/  IMAD.WIDE.U32 R2, R4, UR4, R2 ;  /* 0x0000000404027c25 */ /* 0x000fc8000f8e0002 */
[----:B------:R-:W-:-:S04]  /*be60*/  IMAD R5, R4, UR5, R5 ;  /* 0x0000000504057c24 */ /* 0x000fc8000f8e0205 */
[----:B------:R-:W-:-:S07]  /*be70*/  IMAD.IADD R17, R3, 0x1, R5 ;  /* 0x0000000103117824 */ /* 0x000fce00078e0205 */
.L_x_19984:
[----:B------:R-:W0:Y:S02]  /*be80*/  LDCU.64 UR4, c[0x0][0x738] ;  /* 0x0000e700ff0477ac */ /* 0x000e240008000a00 */
[----:B0-----:R-:W-:-:S04]  /*be90*/  LEA R4, P0, R2, UR4, 0x2 ;  /* 0x0000000402047c11 */ /* 0x001fc8000f8010ff */
[----:B------:R-:W-:-:S06]  /*bea0*/  LEA.HI.X R5, R2, UR5, R17, 0x2, P0 ;  /* 0x0000000502057c11 */ /* 0x000fcc00080f1411 */
[----:B------:R-:W2:Y:S01]  /*beb0*/  LDG.E R5, desc[UR36][R4.64] ;  /* 0x0000002404057981 */ /* 0x000ea2000c1e1900 */
[----:B------:R-:W2:Y:S01]  /*bec0*/  LDC.64 R2, c[0x0][0x580] ;  /* 0x00016000ff027b82 */ /* 0x000ea20000000a00 */
[----:B------:R-:W-:Y:S02]  /*bed0*/  IADD3 R16, PT, PT, R16, 0x80, RZ ;  /* 0x0000008010107810 */ /* 0x000fe40007ffe0ff */
[----:B--2---:R1:W-:Y:S05]  /*bee0*/  STG.E desc[UR36][R2.64], R5 ;  /* 0x0000000502007986 */ /* 0x0043ea000c101924 */
.L_x_19980:
[----:B------:R-:W-:Y:S05]  /*bef0*/  BSYNC.RECONVERGENT B6 ;  /* 0x0000000000067941 */ /* 0x000fea0003800200 */
.L_x_19979:
        /* <DEDUP_REMOVED lines=31> */
.L_x_20059:
        /* <DEDUP_REMOVED lines=36> */
.L_x_20060:
        /* <DEDUP_REMOVED lines=17> */
.L_x_20061:
        /* <DEDUP_REMOVED lines=37> */
.L_x_20064:
        /* <DEDUP_REMOVED lines=18> */
.L_x_20065:
[----:B------:R-:W-:Y:S05]  /*c7b0*/  BSYNC.RECONVERGENT B0 ;  /* 0x0000000000007941 */ /* 0x000fea0003800200 */
.L_x_20063:
        /* <DEDUP_REMOVED lines=38> */
.L_x_20067:
        /* <DEDUP_REMOVED lines=18> */
.L_x_20068:
[----:B------:R-:W-:Y:S05]  /*cb40*/  BSYNC.RECONVERGENT B0 ;  /* 0x0000000000007941 */ /* 0x000fea0003800200 */
.L_x_20066:
        /* <DEDUP_REMOVED lines=38> */
.L_x_20070:
        /* <DEDUP_REMOVED lines=18> */
.L_x_20071:
[----:B------:R-:W-:Y:S05]  /*ced0*/  BSYNC.RECONVERGENT B0 ;  /* 0x0000000000007941 */ /* 0x000fea0003800200 */
.L_x_20069:
        /* <DEDUP_REMOVED lines=38> */
.L_x_20073:
        /* <DEDUP_REMOVED lines=18> */
.L_x_20074:
[----:B------:R-:W-:Y:S05]  /*d260*/  BSYNC.RECONVERGENT B0 ;  /* 0x0000000000007941 */ /* 0x000fea0003800200 */
.L_x_20072:
        /* <DEDUP_REMOVED lines=38> */
.L_x_20076:
        /* <DEDUP_REMOVED lines=18> */
.L_x_20077:
[----:B------:R-:W-:Y:S05]  /*d5f0*/  BSYNC.RECONVERGENT B0 ;  /* 0x0000000000007941 */ /* 0x000fea0003800200 */
.L_x_20075:
        /* <DEDUP_REMOVED lines=38> */
.L_x_20079:
        /* <DEDUP_REMOVED lines=18> */
.L_x_20080:
[----:B------:R-:W-:Y:S05]  /*d980*/  BSYNC.RECONVERGENT B0 ;  /* 0x0000000000007941 */ /* 0x000fea0003800200 */
.L_x_20078:
        /* <DEDUP_REMOVED lines=38> */
.L_x_20082:
        /* <DEDUP_REMOVED lines=18> */
.L_x_20083:
[----:B------:R-:W-:Y:S05]  /*dd10*/  BSYNC.RECONVERGENT B0 ;  /* 0x0000000000007941 */ /* 0x000fea0003800200 */
.L_x_20081:
        /* <DEDUP_REMOVED lines=38> */
.L_x_20085:
        /* <DEDUP_REMOVED lines=18> */
.L_x_20086:
[----:B------:R-:W-:Y:S05]  /*e0a0*/  BSYNC.RECONVERGENT B0 ;  /* 0x0000000000007941 */ /* 0x000fea0003800200 */
.L_x_20084:
        /* <DEDUP_REMOVED lines=38> */
.L_x_20088:
        /* <DEDUP_REMOVED lines=18> */
.L_x_20089:
[----:B------:R-:W-:Y:S05]  /*e430*/  BSYNC.RECONVERGENT B0 ;  /* 0x0000000000007941 */ /* 0x000fea0003800200 */
.L_x_20087:
        /* <DEDUP_REMOVED lines=38> */
.L_x_20091:
        /* <DEDUP_REMOVED lines=18> */
.L_x_20092:
[----:B------:R-:W-:Y:S05]  /*e7c0*/  BSYNC.RECONVERGENT B0 ;  /* 0x0000000000007941 */ /* 0x000fea0003800200 */
.L_x_20090:
        /* <DEDUP_REMOVED lines=38> */
.L_x_20094:
        /* <DEDUP_REMOVED lines=18> */
.L_x_20095:
[----:B------:R-:W-:Y:S05]  /*eb50*/  BSYNC.RECONVERGENT B0 ;  /* 0x0000000000007941 */ /* 0x000fea0003800200 */
.L_x_20093:
        /* <DEDUP_REMOVED lines=38> */
.L_x_20097:
        /* <DEDUP_REMOVED lines=18> */
.L_x_20098:
[----:B------:R-:W-:Y:S05]  /*eee0*/  BSYNC.RECONVERGENT B0 ;  /* 0x0000000000007941 */ /* 0x000fea0003800200 */
.L_x_20096:
        /* <DEDUP_REMOVED lines=38> */
.L_x_20100:
        /* <DEDUP_REMOVED lines=18> */
.L_x_20101:
[----:B------:R-:W-:Y:S05]  /*f270*/  BSYNC.RECONVERGENT B0 ;  /* 0x0000000000007941 */ /* 0x000fea0003800200 */
.L_x_20099:
        /* <DEDUP_REMOVED lines=38> */
.L_x_20103:
        /* <DEDUP_REMOVED lines=18> */
.L_x_20104:
[----:B------:R-:W-:Y:S05]  /*f600*/  BSYNC.RECONVERGENT B0 ;  /* 0x0000000000007941 */ /* 0x000fea0003800200 */
.L_x_20102:
        /* <DEDUP_REMOVED lines=38> */
.L_x_20106:
        /* <DEDUP_REMOVED lines=18> */
.L_x_20107:
[----:B------:R-:W-:Y:S05]  /*f990*/  BSYNC.RECONVERGENT B0 ;  /* 0x0000000000007941 */ /* 0x000fea0003800200 */
.L_x_20105:
        /* <DEDUP_REMOVED lines=38> */
.L_x_20109:
        /* <DEDUP_REMOVED lines=18> */
.L_x_20110:
[----:B------:R-:W-:Y:S05]  /*fd20*/  BSYNC.RECONVERGENT B0 ;  /* 0x0000000000007941 */ /* 0x000fea0003800200 */
.L_x_20108:
        /* <DEDUP_REMOVED lines=38> */
.L_x_20112:
        /* <DEDUP_REMOVED lines=18> */
.L_x_20113:
[----:B------:R-:W-:Y:S05]  /*100b0*/  BSYNC.RECONVERGENT B0 ;  /* 0x0000000000007941 */ /* 0x000fea0003800200 */
.L_x_20111:
        /* <DEDUP_REMOVED lines=38> */
.L_x_20115:
        /* <DEDUP_REMOVED lines=18> */
.L_x_20116:
[----:B------:R-:W-:Y:S05]  /*10440*/  BSYNC.RECONVERGENT B0 ;  /* 0x0000000000007941 */ /* 0x000fea0003800200 */
.L_x_20114:
        /* <DEDUP_REMOVED lines=38> */
.L_x_20118:
        /* <DEDUP_REMOVED lines=18> */
.L_x_20119:
[----:B------:R-:W-:Y:S05]  /*107d0*/  BSYNC.RECONVERGENT B0 ;  /* 0x0000000000007941 */ /* 0x000fea0003800200 */
.L_x_20117:
        /* <DEDUP_REMOVED lines=38> */
.L_x_20121:
        /* <DEDUP_REMOVED lines=18> */
.L_x_20122:
[----:B------:R-:W-:Y:S05]  /*10b60*/  BSYNC.RECONVERGENT B0 ;  /* 0x0000000000007941 */ /* 0x000fea0003800200 */
.L_x_20120:
        /* <DEDUP_REMOVED lines=38> */
.L_x_20124:
        /* <DEDUP_REMOVED lines=18> */
.L_x_20125:
[----:B------:R-:W-:Y:S05]  /*10ef0*/  BSYNC.RECONVERGENT B0 ;  /* 0x0000000000007941 */ /* 0x000fea0003800200 */
.L_x_20123:
        /* <DEDUP_REMOVED lines=38> */
.L_x_20127:
        /* <DEDUP_REMOVED lines=18> */
.L_x_20128:
[----:B------:R-:W-:Y:S05]  /*11280*/  BSYNC.RECONVERGENT B0 ;  /* 0x0000000000007941 */ /* 0x000fea0003800200 */
.L_x_20126:
        /* <DEDUP_REMOVED lines=37> */
.L_x_20130:
        /* <DEDUP_REMOVED lines=16> */
.L_x_20131:
[----:B------:R-:W-:Y:S05]  /*115e0*/  BSYNC.RECONVERGENT B0 ;  /* 0x0000000000007941 */ /* 0x000fea0003800200 */
.L_x_20129:
        /* <DEDUP_REMOVED lines=33> */
.L_x_20133:
[----:B------:R-:W-:Y:S01]  /*11800*/  IMAD.MOV.U32 R8, RZ, RZ, R6 ;  /* 0x000000ffff087224 */ /* 0x000fe200078e0006 */
[----:B------:R-:W-:Y:S02]  /*11810*/  MOV R10, R7 ;  /* 0x00000007000a7202 */ /* 0x000fe40000000f00 */
[----:B------:R-:W-:-:S07]  /*11820*/  MOV R9, 0x11840 ;  /* 0x0001184000097802 */ /* 0x000fce0000000f00 */
[----:B------:R-:W-:Y:S05]  /*11830*/  CALL.REL.NOINC `($__internal_19_$__cuda_sm20_rem_u64) ;  /* 0x000002c400ec7944 */ /* 0x000fea0003c00000 */
[----:B------:R-:W-:Y:S01]  /*11840*/  IMAD.MOV.U32 R4, RZ, RZ, R0 ;  /* 0x000000ffff047224 */ /* 0x000fe200078e0000 */
[----:B------:R-:W-:-:S07]  /*11850*/  MOV R5, R3 ;  /* 0x0000000300057202 */ /* 0x000fce0000000f00 */
.L_x_20134:
[----:B------:R-:W-:Y:S05]  /*11860*/  BSYNC.RECONVERGENT B0 ;  /* 0x0000000000007941 */ /* 0x000fea0003800200 */
.L_x_20132:
[----:B------:R-:W0:Y:S01]  /*11870*/  LDCU.64 UR4, c[0x0][0x730] ;  /* 0x0000e600ff0477ac */ /* 0x000e220008000a00 */
[----:B------:R-:W-:Y:S02]  /*11880*/  IMAD.MOV.U32 R3, RZ, RZ, R17 ;  /* 0x000000ffff037224 */ /* 0x000fe400078e0011 */
[----:B0-----:R-:W-:Y:S02]  /*11890*/  IMAD R5, R5, UR4, RZ ;  /* 0x0000000405057c24 */ /* 0x001fe4000f8e02ff */
[----:B------:R-:W-:-:S04]  /*118a0*/  IMAD.WIDE.U32 R2, R4, UR4, R2 ;  /* 0x0000000404027c25 */ /* 0x000fc8000f8e0002 */
[----:B------:R-:W-:-:S05]  /*118b0*/  IMAD R5, R4, UR5, R5 ;  /* 0x0000000504057c24 */ /* 0x000fca000f8e0205 */
[----:B------:R-:W-:-:S07]  /*118c0*/  IADD3 R17, PT, PT, R3, R5, RZ ;  /* 0x0000000503117210 */ /* 0x000fce0007ffe0ff */
.L_x_20062:
[----:B------:R-:W0:Y:S02]  /*118d0*/  LDCU.64 UR4, c[0x0][0x738] ;  /* 0x0000e700ff0477ac */ /* 0x000e240008000a00 */
[----:B0-----:R-:W-:-:S04]  /*118e0*/  LEA R4, P0, R2, UR4, 0x2 ;  /* 0x0000000402047c11 */ /* 0x001fc8000f8010ff */
[----:B------:R-:W-:-:S06]  /*118f0*/  LEA.HI.X R5, R2, UR5, R17, 0x2, P0 ;  /* 0x0000000502057c11 */ /* 0x000fcc00080f1411 */
[----:B------:R-:W2:Y:S01]  /*11900*/  LDG.E R5, desc[UR36][R4.64] ;  /* 0x0000002404057981 */ /* 0x000ea2000c1e1900 */
[----:B------:R-:W2:Y:S01]  /*11910*/  LDC.64 R2, c[0x0][0x580] ;  /* 0x00016000ff027b82 */ /* 0x000ea20000000a00 */
[----:B------:R-:W-:Y:S02]  /*11920*/  VIADD R16, R16, 0x80 ;  /* 0x0000008010107836 */ /* 0x000fe40000000000 */
[----:B--2---:R2:W-:Y:S05]  /*11930*/  STG.E desc[UR36][R2.64], R5 ;  /* 0x0000000502007986 */ /* 0x0045ea000c101924 */
.L_x_20058:
[----:B------:R-:W-:Y:S05]  /*11940*/  BSYNC.RECONVERGENT B6 ;  /* 0x0000000000067941 */ /* 0x000fea0003800200 */
.L_x_20057:
        /* <DEDUP_REMOVED lines=30> */
.L_x_20135:
        /* <DEDUP_REMOVED lines=36> */
.L_x_20136:
        /* <DEDUP_REMOVED lines=17> */
.L_x_20137:
        /* <DEDUP_REMOVED lines=37> */
.L_x_20140:
        /* <DEDUP_REMOVED lines=18> */
.L_x_20141:
[----:B------:R-:W-:Y:S05]  /*121f0*/  BSYNC.RECONVERGENT B0 ;  /* 0x0000000000007941 */ /* 0x000fea0003800200 */
.L_x_20139:
        /* <DEDUP_REMOVED lines=37> */
.L_x_20143:
        /* <DEDUP_REMOVED lines=18> */
.L_x_20144:
[----:B------:R-:W-:Y:S05]  /*12570*/  BSYNC.RECONVERGENT B0 ;  /* 0x0000000000007941 */ /* 0x000fea0003800200 */
.L_x_20142:
        /* <DEDUP_REMOVED lines=37> */
.L_x_20146:
        /* <DEDUP_REMOVED lines=18> */
.L_x_20147:
[----:B------:R-:W-:Y:S05]  /*128f0*/  BSYNC.RECONVERGENT B0 ;  /* 0x0000000000007941 */ /* 0x000fea0003800200 */
.L_x_20145:
        /* <DEDUP_REMOVED lines=37> */
.L_x_20149:
        /* <DEDUP_REMOVED lines=18> */
.L_x_20150:
[----:B------:R-:W-:Y:S05]  /*12c70*/  BSYNC.RECONVERGENT B0 ;  /* 0x0000000000007941 */ /* 0x000fea0003800200 */
.L_x_20148:
        /* <DEDUP_REMOVED lines=37> */
.L_x_20152:
        /* <DEDUP_REMOVED lines=18> */
.L_x_20153:
[----:B------:R-:W-:Y:S05]  /*12ff0*/  BSYNC.RECONVERGENT B0 ;  /* 0x0000000000007941 */ /* 0x000fea0003800200 */
.L_x_20151:
        /* <DEDUP_REMOVED lines=37> */
.L_x_20155:
        /* <DEDUP_REMOVED lines=18> */
.L_x_20156:
[----:B------:R-:W-:Y:S05]  /*13370*/  BSYNC.RECONVERGENT B0 ;  /* 0x0000000000007941 */ /* 0x000fea0003800200 */
.L_x_20154:
        /* <DEDUP_REMOVED lines=37> */
.L_x_20158:
        /* <DEDUP_REMOVED lines=18> */
.L_x_20159:
[----:B------:R-:W-:Y:S05]  /*136f0*/  BSYNC.RECONVERGENT B0 ;  /* 0x0000000000007941 */ /* 0x000fea0003800200 */
.L_x_20157:
        /* <DEDUP_REMOVED lines=37> */
.L_x_20161:
        /* <DEDUP_REMOVED lines=18> */
.L_x_20162:
[----:B------:R-:W-:Y:S05]  /*13a70*/  BSYNC.RECONVERGENT B0 ;  /* 0x0000000000007941 */ /* 0x000fea0003800200 */
.L_x_20160:
        /* <DEDUP_REMOVED lines=37> */
.L_x_20164:
        /* <DEDUP_REMOVED lines=18> */
.L_x_20165:
[----:B------:R-:W-:Y:S05]  /*13df0*/  BSYNC.RECONVERGENT B0 ;  /* 0x0000000000007941 */ /* 0x000fea0003800200 */
.L_x_20163:
        /* <DEDUP_REMOVED lines=37> */
.L_x_20167:
        /* <DEDUP_REMOVED lines=18> */
.L_x_20168:
[----:B------:R-:W-:Y:S05]  /*14170*/  BSYNC.RECONVERGENT B0 ;  /* 0x0000000000007941 */ /* 0x000fea0003800200 */
.L_x_20166:
        /* <DEDUP_REMOVED lines=37> */
.L_x_20170:
        /* <DEDUP_REMOVED lines=18> */
.L_x_20171:
[----:B------:R-:W-:Y:S05]  /*144f0*/  BSYNC.RECONVERGENT B0 ;  /* 0x0000000000007941 */ /* 0x000fea0003800200 */
.L_x_20169:
        /* <DEDUP_REMOVED lines=37> */
.L_x_20173:
        /* <DEDUP_REMOVED lines=18> */
.L_x_20174:
[----:B------:R-:W-:Y:S05]  /*14870*/  BSYNC.RECONVERGENT B0 ;  /* 0x0000000000007941 */ /* 0x000fea0003800200 */
.L_x_20172:
        /* <DEDUP_REMOVED lines=37> */
.L_x_20176:
        /* <DEDUP_REMOVED lines=18> */
.L_x_20177:
[----:B------:R-:W-:Y:S05]  /*14bf0*/  BSYNC.RECONVERGENT B0 ;  /* 0x0000000000007941 */ /* 0x000fea0003800200 */
.L_x_20175:
        /* <DEDUP_REMOVED lines=37> */
.L_x_20179:
        /* <DEDUP_REMOVED lines=18> */
.L_x_20180:
[----:B------:R-:W-:Y:S05]  /*14f70*/  BSYNC.RECONVERGENT B0 ;  /* 0x0000000000007941 */ /* 0x000fea0003800200 */
.L_x_20178:
        /* <DEDUP_REMOVED lines=37> */
.L_x_20182:
        /* <DEDUP_REMOVED lines=18> */
.L_x_20183:
[----:B------:R-:W-:Y:S05]  /*152f0*/  BSYNC.RECONVERGENT B0 ;  /* 0x0000000000007941 */ /* 0x000fea0003800200 */
.L_x_20181:
        /* <DEDUP_REMOVED lines=37> */
.L_x_20185:
        /* <DEDUP_REMOVED lines=18> */
.L_x_20186:
[----:B------:R-:W-:Y:S05]  /*15670*/  BSYNC.RECONVERGENT B0 ;  /* 0x0000000000007941 */ /* 0x000fea0003800200 */
.L_x_20184:
        /* <DEDUP_REMOVED lines=37> */
.L_x_20188:
        /* <DEDUP_REMOVED lines=18> */
.L_x_20189:
[----:B------:R-:W-:Y:S05]  /*159f0*/  BSYNC.RECONVERGENT B0 ;  /* 0x0000000000007941 */ /* 0x000fea0003800200 */
.L_x_20187:
        /* <DEDUP_REMOVED lines=37> */
.L_x_20191:
        /* <DEDUP_REMOVED lines=18> */
.L_x_20192:
[----:B------:R-:W-:Y:S05]  /*15d70*/  BSYNC.RECONVERGENT B0 ;  /* 0x0000000000007941 */ /* 0x000fea0003800200 */
.L_x_20190:
        /* <DEDUP_REMOVED lines=37> */
.L_x_20194:
        /* <DEDUP_REMOVED lines=18> */
.L_x_20195:
[----:B------:R-:W-:Y:S05]  /*160f0*/  BSYNC.RECONVERGENT B0 ;  /* 0x0000000000007941 */ /* 0x000fea0003800200 */
.L_x_20193:
        /* <DEDUP_REMOVED lines=37> */
.L_x_20197:
        /* <DEDUP_REMOVED lines=18> */
.L_x_20198:
[----:B------:R-:W-:Y:S05]  /*16470*/  BSYNC.RECONVERGENT B0 ;  /* 0x0000000000007941 */ /* 0x000fea0003800200 */
.L_x_20196:
        /* <DEDUP_REMOVED lines=37> */
.L_x_20200:
        /* <DEDUP_REMOVED lines=18> */
.L_x_20201:
[----:B------:R-:W-:Y:S05]  /*167f0*/  BSYNC.RECONVERGENT B0 ;  /* 0x0000000000007941 */ /* 0x000fea0003800200 */
.L_x_20199:
        /* <DEDUP_REMOVED lines=37> */
.L_x_20203:
        /* <DEDUP_REMOVED lines=18> */
.L_x_20204:
[----:B------:R-:W-:Y:S05]  /*16b70*/  BSYNC.RECONVERGENT B0 ;  /* 0x0000000000007941 */ /* 0x000fea0003800200 */
.L_x_20202:
        /* <DEDUP_REMOVED lines=36> */
.L_x_20206:
        /* <DEDUP_REMOVED lines=16> */
.L_x_20207:
[----:B------:R-:W-:Y:S05]  /*16ec0*/  BSYNC.RECONVERGENT B0 ;  /* 0x0000000000007941 */ /* 0x000fea0003800200 */
.L_x_20205:
        /* <DEDUP_REMOVED lines=32> */
.L_x_20209:
[----:B------:R-:W-:Y:S01]  /*170d0*/  IMAD.MOV.U32 R8, RZ, RZ, R6 ;  /* 0x000000ffff087224 */ /* 0x000fe200078e0006 */
[----:B------:R-:W-:Y:S02]  /*170e0*/  MOV R10, R7 ;  /* 0x00000007000a7202 */ /* 0x000fe40000000f00 */
[----:B------:R-:W-:-:S07]  /*170f0*/  MOV R9, 0x17110 ;  /* 0x0001711000097802 */ /* 0x000fce0000000f00 */
[----:B------:R-:W-:Y:S05]  /*17100*/  CALL.REL.NOINC `($__internal_19_$__cuda_sm20_rem_u64) ;  /* 0x0000026c00b87944 */ /* 0x000fea0003c00000 */
[----:B------:R-:W-:-:S07]  /*17110*/  IMAD.MOV.U32 R2, RZ, RZ, R0 ;  /* 0x000000ffff027224 */ /* 0x000fce00078e0000 */
.L_x_20210:
[----:B------:R-:W-:Y:S05]  /*17120*/  BSYNC.RECONVERGENT B0 ;  /* 0x0000000000007941 */ /* 0x000fea0003800200 */
.L_x_20208:
[----:B------:R-:W0:Y:S02]  /*17130*/  LDCU.64 UR4, c[0x0][0x730] ;  /* 0x0000e600ff0477ac */ /* 0x000e240008000a00 */
[----:B0-----:R-:W-:Y:S02]  /*17140*/  IMAD R3, R3, UR4, RZ ;  /* 0x0000000403037c24 */ /* 0x001fe4000f8e02ff */
[----:B------:R-:W-:-:S04]  /*17150*/  IMAD.WIDE.U32 R16, R2, UR4, R16 ;  /* 0x0000000402107c25 */ /* 0x000fc8000f8e0010 */
[----:B------:R-:W-:-:S05]  /*17160*/  IMAD R3, R2, UR5, R3 ;  /* 0x0000000502037c24 */ /* 0x000fca000f8e0203 */
[----:B------:R-:W-:-:S07]  /*17170*/  IADD3 R17, PT, PT, R17, R3, RZ ;  /* 0x0000000311117210 */ /* 0x000fce0007ffe0ff */
.L_x_20138:
[----:B------:R-:W0:Y:S02]  /*17180*/  LDCU.64 UR4, c[0x0][0x738] ;  /* 0x0000e700ff0477ac */ /* 0x000e240008000a00 */
[----:B0-----:R-:W-:-:S04]  /*17190*/  LEA R2, P0, R16, UR4, 0x2 ;  /* 0x0000000410027c11 */ /* 0x001fc8000f8010ff */
[----:B------:R-:W-:-:S06]  /*171a0*/  LEA.HI.X R3, R16, UR5, R17, 0x2, P0 ;  /* 0x0000000510037c11 */ /* 0x000fcc00080f1411 */
[----:B------:R-:W2:Y:S01]  /*171b0*/  LDG.E R3, desc[UR36][R2.64] ;  /* 0x0000002402037981 */ /* 0x000ea2000c1e1900 */
[----:B------:R-:W2:Y:S03]  /*171c0*/  LDC.64 R4, c[0x0][0x580] ;  /* 0x00016000ff047b82 */ /* 0x000ea60000000a00 */
[----:B--2---:R-:W-:Y:S01]  /*171d0*/  STG.E desc[UR36][R4.64], R3 ;  /* 0x0000000304007986 */ /* 0x004fe2000c101924 */
[----:B------:R-:W-:Y:S05]  /*171e0*/  EXIT ;  /* 0x000000000000794d */ /* 0x000fea0003800000 */
.L_x_19889:
        /* <DEDUP_REMOVED lines=31> */
.L_x_20213:
        /* <DEDUP_REMOVED lines=14> */
.L_x_20212:
[----:B------:R-:W-:Y:S05]  /*174c0*/  BSYNC.RECONVERGENT B6 ;  /* 0x0000000000067941 */ /* 0x000fea0003800200 */
.L_x_20211:
        /* <DEDUP_REMOVED lines=31> */
.L_x_20216:
        /* <DEDUP_REMOVED lines=14> */
.L_x_20215:
[----:B------:R-:W-:Y:S05]  /*177a0*/  BSYNC.RECONVERGENT B6 ;  /* 0x0000000000067941 */ /* 0x000fea0003800200 */
.L_x_20214:
        /* <DEDUP_REMOVED lines=31> */
.L_x_20219:
        /* <DEDUP_REMOVED lines=14> */
.L_x_20218:
[----:B------:R-:W-:Y:S05]  /*17a80*/  BSYNC.RECONVERGENT B6 ;  /* 0x0000000000067941 */ /* 0x000fea0003800200 */
.L_x_20217:
        /* <DEDUP_REMOVED lines=30> */
.L_x_20220:
        /* <DEDUP_REMOVED lines=14> */
.L_x_19888:
        /* <DEDUP_REMOVED lines=311> */
.L_x_20225:
        /* <DEDUP_REMOVED lines=29> */
.L_x_20227:
[----:B------:R-:W-:Y:S05]  /*19290*/  BSYNC.RECONVERGENT B7 ;  /* 0x0000000000077941 */ /* 0x000fea0003800200 */
.L_x_20226:
[----:B------:R-:W0:Y:S01]  /*192a0*/  LDC.64 R4, c[0x0][0x738] ;  /* 0x0001ce00ff047b82 */ /* 0x000e220000000a00 */
[----:B------:R-:W1:Y:S01]  /*192b0*/  LDCU.64 UR4, c[0x0][0x580] ;  /* 0x0000b000ff0477ac */ /* 0x000e620008000a00 */
[----:B0-----:R-:W2:Y:S01]  /*192c0*/  LDG.E R5, desc[UR36][R4.64] ;  /* 0x0000002404057981 */ /* 0x001ea2000c1e1900 */
[----:B-1----:R-:W-:Y:S02]  /*192d0*/  IADD3 R2, P0, PT, R19, UR4, RZ ;  /* 0x0000000413027c10 */ /* 0x002fe4000ff1e0ff */
[----:B------:R-:W-:-:S03]  /*192e0*/  IADD3 R16, PT, PT, R16, 0x80, RZ ;  /* 0x0000008010107810 */ /* 0x000fc60007ffe0ff */
[----:B------:R-:W-:-:S05]  /*192f0*/  IMAD.X R3, RZ, RZ, UR5, P0 ;  /* 0x00000005ff037e24 */ /* 0x000fca00080e06ff */
[----:B--2---:R0:W-:Y:S03]  /*19300*/  STG.E desc[UR36][R2.64], R5 ;  /* 0x0000000502007986 */ /* 0x0041e6000c101924 */
.L_x_20224:
[----:B------:R-:W-:Y:S05]  /*19310*/  BSYNC.RECONVERGENT B6 ;  /* 0x0000000000067941 */ /* 0x000fea0003800200 */
.L_x_20223:
        /* <DEDUP_REMOVED lines=303> */
.L_x_20230:
        /* <DEDUP_REMOVED lines=29> */
.L_x_20232:
[----:B------:R-:W-:Y:S05]  /*1a7e0*/  BSYNC.RECONVERGENT B7 ;  /* 0x0000000000077941 */ /* 0x000fea0003800200 */
.L_x_20231:
[----:B------:R-:W0:Y:S01]  /*1a7f0*/  LDC.64 R4, c[0x0][0x738] ;  /* 0x0001ce00ff047b82 */ /* 0x000e220000000a00 */
[----:B------:R-:W1:Y:S01]  /*1a800*/  LDCU.64 UR4, c[0x0][0x580] ;  /* 0x0000b000ff0477ac */ /* 0x000e620008000a00 */
[----:B0-----:R-:W2:Y:S01]  /*1a810*/  LDG.E R5, desc[UR36][R4.64] ;  /* 0x0000002404057981 */ /* 0x001ea2000c1e1900 */
[----:B-1----:R-:W-:Y:S01]  /*1a820*/  IADD3 R2, P0, PT, R19, UR4, RZ ;  /* 0x0000000413027c10 */ /* 0x002fe2000ff1e0ff */
[----:B------:R-:W-:-:S03]  /*1a830*/  VIADD R16, R16, 0x80 ;  /* 0x0000008010107836 */ /* 0x000fc60000000000 */
[----:B------:R-:W-:-:S05]  /*1a840*/  IADD3.X R3, PT, PT, RZ, UR5, RZ, P0, !PT ;  /* 0x00000005ff037c10 */ /* 0x000fca00087fe4ff */
[----:B--2---:R1:W-:Y:S04]  /*1a850*/  STG.E desc[UR36][R2.64], R5 ;  /* 0x0000000502007986 */ /* 0x0043e8000c101924 */
.L_x_20229:
[----:B------:R-:W-:Y:S05]  /*1a860*/  BSYNC.RECONVERGENT B6 ;  /* 0x0000000000067941 */ /* 0x000fea0003800200 */
.L_x_20228:
        /* <DEDUP_REMOVED lines=303> */
.L_x_20235:
        /* <DEDUP_REMOVED lines=29> */
.L_x_20237:
[----:B------:R-:W-:Y:S05]  /*1bd30*/  BSYNC.RECONVERGENT B7 ;  /* 0x0000000000077941 */ /* 0x000fea0003800200 */
.L_x_20236:
[----:B------:R-:W0:Y:S01]  /*1bd40*/  LDC.64 R4, c[0x0][0x738] ;  /* 0x0001ce00ff047b82 */ /* 0x000e220000000a00 */
[----:B------:R-:W1:Y:S01]  /*1bd50*/  LDCU.64 UR4, c[0x0][0x580] ;  /* 0x0000b000ff0477ac */ /* 0x000e620008000a00 */
[----:B0-----:R-:W2:Y:S01]  /*1bd60*/  LDG.E R5, desc[UR36][R4.64] ;  /* 0x0000002404057981 */ /* 0x001ea2000c1e1900 */
[----:B-1----:R-:W-:Y:S02]  /*1bd70*/  IADD3 R2, P0, PT, R19, UR4, RZ ;  /* 0x0000000413027c10 */ /* 0x002fe4000ff1e0ff */
[----:B------:R-:W-:-:S03]  /*1bd80*/  IADD3 R16, PT, PT, R16, 0x80, RZ ;  /* 0x0000008010107810 */ /* 0x000fc60007ffe0ff */
[----:B------:R-:W-:-:S05]  /*1bd90*/  IMAD.X R3, RZ, RZ, UR5, P0 ;  /* 0x00000005ff037e24 */ /* 0x000fca00080e06ff */
[----:B--2---:R2:W-:Y:S03]  /*1bda0*/  STG.E desc[UR36][R2.64], R5 ;  /* 0x0000000502007986 */ /* 0x0045e6000c101924 */
.L_x_20234:
[----:B------:R-:W-:Y:S05]  /*1bdb0*/  BSYNC.RECONVERGENT B6 ;  /* 0x0000000000067941 */ /* 0x000fea0003800200 */
.L_x_20233:
        /* <DEDUP_REMOVED lines=302> */
.L_x_20238:
        /* <DEDUP_REMOVED lines=31> */
.L_x_20240:
[----:B------:R-:W-:Y:S05]  /*1d290*/  BSYNC.RECONVERGENT B6 ;  /* 0x0000000000067941 */ /* 0x000fea0003800200 */
.L_x_20239:
[----:B------:R-:W0:Y:S02]  /*1d2a0*/  LDC.64 R2, c[0x0][0x738] ;  /* 0x0001ce00ff027b82 */ /* 0x000e240000000a00 */
[----:B0-----:R-:W2:Y:S04]  /*1d2b0*/  LDG.E R3, desc[UR36][R2.64] ;  /* 0x0000002402037981 */ /* 0x001ea8000c1e1900 */
[----:B--2---:R-:W-:Y:S01]  /*1d2c0*/  STG.E desc[UR36][R16.64], R3 ;  /* 0x0000000310007986 */ /* 0x004fe2000c101924 */
[----:B------:R-:W-:Y:S05]  /*1d2d0*/  EXIT ;  /* 0x000000000000794d */ /* 0x000fea0003800000 */
.L_x_20222:
        /* <DEDUP_REMOVED lines=309> */
.L_x_20243:
        /* <DEDUP_REMOVED lines=29> */
.L_x_20245:
[----:B------:R-:W-:Y:S05]  /*1e800*/  BSYNC.RECONVERGENT B7 ;  /* 0x0000000000077941 */ /* 0x000fea0003800200 */
.L_x_20244:
        /* <DEDUP_REMOVED lines=36> */
.L_x_20247:
        /* <DEDUP_REMOVED lines=17> */
.L_x_20248:
[----:B------:R-:W-:Y:S05]  /*1eb60*/  BSYNC.RECONVERGENT B0 ;  /* 0x0000000000007941 */ /* 0x000fea0003800200 */
.L_x_20246:
        /* <DEDUP_REMOVED lines=37> */
.L_x_20251:
        /* <DEDUP_REMOVED lines=18> */
.L_x_20252:
[----:B------:R-:W-:Y:S05]  /*1eee0*/  BSYNC.RECONVERGENT B0 ;  /* 0x0000000000007941 */ /* 0x000fea0003800200 */
.L_x_20250:
        /* <DEDUP_REMOVED lines=37> */
.L_x_20254:
        /* <DEDUP_REMOVED lines=18> */
.L_x_20255:
[----:B------:R-:W-:Y:S05]  /*1f260*/  BSYNC.RECONVERGENT B0 ;  /* 0x0000000000007941 */ /* 0x000fea0003800200 */
.L_x_20253:
        /* <DEDUP_REMOVED lines=37> */
.L_x_20257:
        /* <DEDUP_REMOVED lines=18> */
.L_x_20258:
[----:B------:R-:W-:Y:S05]  /*1f5e0*/  BSYNC.RECONVERGENT B0 ;  /* 0x0000000000007941 */ /* 0x000fea0003800200 */
.L_x_20256:
        /* <DEDUP_REMOVED lines=37> */
.L_x_20260:
[----:B------:R-:W0:Y:S01]  /*1f840*/  LDCU.64 UR4, c[0x0][0x5c8] ;  /* 0x0000b900ff0477ac */ /* 0x000e220008000a00 */
[----:B------:R-:W-:Y:S02]  /*1f850*/  MOV R10, R12 ;  /* 0x0000000c000a7202 */ /* 0x000fe40000000f00 */
        /* <DEDUP_REMOVED lines=16> */
.L_x_20261:
[----:B------:R-:W-:Y:S05]  /*1f960*/  BSYNC.RECONVERGENT B0 ;  /* 0x0000000000007941 */ /* 0x000fea0003800200 */
.L_x_20259:
        /* <DEDUP_REMOVED lines=37> */
.L_x_20263:
[----:B------:R-:W0:Y:S01]  /*1fbc0*/  LDCU.64 UR4, c[0x0][0x5d0] ;  /* 0x0000ba00ff0477ac */ /* 0x000e220008000a00 */
[----:B------:R-:W-:Y:S02]  /*1fbd0*/  MOV R10, R12 ;  /* 0x0000000c000a7202 */ /* 0x000fe40000000f00 */
[----:B------:R-:W-:Y:S02]  /*1fbe0*/  MOV R9, R13 ;  /* 0x0000000d00097202 */ /* 0x000fe40000000f00 */
[----:B------:R-:W-:Y:S01]  /*1fbf0*/  MOV R0, 0x1fc30 ;  /* 0x0001fc3000007802 */ /* 0x000fe20000000f00 */
[----:B0-----:R-:W-:Y:S01]  /*1fc00*/  IMAD.U32 R4, RZ, RZ, UR4 ;  /* 0x00000004ff047e24 */ /* 0x001fe2000f8e00ff */
[----:B------:R-:W-:-:S07]  /*1fc10*/  MOV R3, UR5 ;  /* 0x0000000500037c02 */ /* 0x000fce0008000f00 */
[----:B------:R-:W-:Y:S05]  /*1fc20*/  CALL.REL.NOINC `($__internal_18_$__cuda_sm20_div_u64) ;  /* 0x000001dc00dc7944 */ /* 0x000fea0003c00000 */
        /* <DEDUP_REMOVED lines=11> */
.L_x_20264:
[----:B------:R-:W-:Y:S05]  /*1fce0*/  BSYNC.RECONVERGENT B0 ;  /* 0x0000000000007941 */ /* 0x000fea0003800200 */
.L_x_20262:
        /* <DEDUP_REMOVED lines=37> */
.L_x_20266:
[----:B------:R-:W0:Y:S01]  /*1ff40*/  LDCU.64 UR4, c[0x0][0x5d8] ;  /* 0x0000bb00ff0477ac */ /* 0x000e220008000a00 */
[----:B------:R-:W-:Y:S01]  /*1ff50*/  IMAD.MOV.U32 R10, RZ, RZ, R12 ;  /* 0x000000ffff0a7224 */ /* 0x000fe200078e000c */
[----:B------:R-:W-:Y:S01]  /*1ff60*/  MOV R0, 0x1ffb0 ;  /* 0x0001ffb000007802 */ /* 0x000fe20000000f00 */
[----:B------:R-:W-:Y:S01]  /*1ff70*/  IMAD.MOV.U32 R9, RZ, RZ, R13 ;  /* 0x000000ffff097224 */ /* 0x000fe200078e000d */
[----:B0-----:R-:W-:Y:S02]  /*1ff80*/  MOV R4, UR4 ;  /* 0x0000000400047c02 */ /* 0x001fe40008000f00 */
[----:B------:R-:W-:-:S07]  /*1ff90*/  MOV R3, UR5 ;  /* 0x0000000500037c02 */ /* 0x000fce0008000f00 */
[----:B------:R-:W-:Y:S05]  /*1ffa0*/  CALL.REL.NOINC `($__internal_18_$__cuda_sm20_div_u64) ;  /* 0x000001d800fc7944 */ /* 0x000fea0003c00000 */
        /* <DEDUP_REMOVED lines=11> */
.L_x_20267:
[----:B------:R-:W-:Y:S05]  /*20060*/  BSYNC.RECONVERGENT B0 ;  /* 0x0000000000007941 */ /* 0x000fea0003800200 */
.L_x_20265:
        /* <DEDUP_REMOVED lines=37> */
.L_x_20269:
        /* <DEDUP_REMOVED lines=18> */
.L_x_20270:
[----:B------:R-:W-:Y:S05]  /*203e0*/  BSYNC.RECONVERGENT B0 ;  /* 0x0000000000007941 */ /* 0x000fea0003800200 */
.L_x_20268:
        /* <DEDUP_REMOVED lines=37> */
.L_x_20272:
        /* <DEDUP_REMOVED lines=18> */
.L_x_20273:
[----:B------:R-:W-:Y:S05]  /*20760*/  BSYNC.RECONVERGENT B0 ;  /* 0x0000000000007941 */ /* 0x000fea0003800200 */
.L_x_20271:
        /* <DEDUP_REMOVED lines=37> */
.L_x_20275:
        /* <DEDUP_REMOVED lines=18> */
.L_x_20276:
[----:B------:R-:W-:Y:S05]  /*20ae0*/  BSYNC.RECONVERGENT B0 ;  /* 0x0000000000007941 */ /* 0x000fea0003800200 */
.L_x_20274:
        /* <DEDUP_REMOVED lines=37> */
.L_x_20278:
        /* <DEDUP_REMOVED lines=18> */
.L_x_20279:
[----:B------:R-:W-:Y:S05]  /*20e60*/  BSYNC.RECONVERGENT B0 ;  /* 0x0000000000007941 */ /* 0x000fea0003800200 */
.L_x_20277:
        /* <DEDUP_REMOVED lines=37> */
.L_x_20281:
        /* <DEDUP_REMOVED lines=18> */
.L_x_20282:
[----:B------:R-:W-:Y:S05]  /*211e0*/  BSYNC.RECONVERGENT B0 ;  /* 0x0000000000007941 */ /* 0x000fea0003800200 */
.L_x_20280:
        /* <DEDUP_REMOVED lines=37> */
.L_x_20284:
        /* <DEDUP_REMOVED lines=18> */
.L_x_20285:
[----:B------:R-:W-:Y:S05]  /*21560*/  BSYNC.RECONVERGENT B0 ;  /* 0x0000000000007941 */ /* 0x000fea0003800200 */
.L_x_20283:
        /* <DEDUP_REMOVED lines=37> */
.L_x_20287:
        /* <DEDUP_REMOVED lines=18> */
.L_x_20288:
[----:B------:R-:W-:Y:S05]  /*218e0*/  BSYNC.RECONVERGENT B0 ;  /* 0x0000000000007941 */ /* 0x000fea0003800200 */
.L_x_20286:
        /* <DEDUP_REMOVED lines=37> */
.L_x_20290:
        /* <DEDUP_REMOVED lines=18> */
.L_x_20291:
[----:B------:R-:W-:Y:S05]  /*21c60*/  BSYNC.RECONVERGENT B0 ;  /* 0x0000000000007941 */ /* 0x000fea0003800200 */
.L_x_20289:
        /* <DEDUP_REMOVED lines=37> */
.L_x_20293:
        /* <DEDUP_REMOVED lines=18> */
.L_x_20294:
[----:B------:R-:W-:Y:S05]  /*21fe0*/  BSYNC.RECONVERGENT B0 ;  /* 0x0000000000007941 */ /* 0x000fea0003800200 */
.L_x_20292:
        /* <DEDUP_REMOVED lines=37> */
.L_x_20296:
        /* <DEDUP_REMOVED lines=18> */
.L_x_20297:
[----:B------:R-:W-:Y:S05]  /*22360*/  BSYNC.RECONVERGENT B0 ;  /* 0x0000000000007941 */ /* 0x000fea0003800200 */
.L_x_20295:
        /* <DEDUP_REMOVED lines=37> */
.L_x_20299:
        /* <DEDUP_REMOVED lines=18> */
.L_x_20300:
[----:B------:R-:W-:Y:S05]  /*226e0*/  BSYNC.RECONVERGENT B0 ;  /* 0x0000000000007941 */ /* 0x000fea0003800200 */
.L_x_20298:
        /* <DEDUP_REMOVED lines=37> */
.L_x_20302:
        /* <DEDUP_REMOVED lines=18> */
.L_x_20303:
[----:B------:R-:W-:Y:S05]  /*22a60*/  BSYNC.RECONVERGENT B0 ;  /* 0x0000000000007941 */ /* 0x000fea0003800200 */
.L_x_20301:
        /* <DEDUP_REMOVED lines=37> */
.L_x_20305:
        /* <DEDUP_REMOVED lines=18> */
.L_x_20306:
[----:B------:R-:W-:Y:S05]  /*22de0*/  BSYNC.RECONVERGENT B0 ;  /* 0x0000000000007941 */ /* 0x000fea0003800200 */
.L_x_20304:
        /* <DEDUP_REMOVED lines=37> */
.L_x_20308:
        /* <DEDUP_REMOVED lines=18> */
.L_x_20309:
[----:B------:R-:W-:Y:S05]  /*23160*/  BSYNC.RECONVERGENT B0 ;  /* 0x0000000000007941 */ /* 0x000fea0003800200 */
.L_x_20307:
        /* <DEDUP_REMOVED lines=37> */
.L_x_20311:
        /* <DEDUP_REMOVED lines=18> */
.L_x_20312:
[----:B------:R-:W-:Y:S05]  /*234e0*/  BSYNC.RECONVERGENT B0 ;  /* 0x0000000000007941 */ /* 0x000fea0003800200 */
.L_x_20310:
        /* <DEDUP_REMOVED lines=37> */
.L_x_20314:
        /* <DEDUP_REMOVED lines=18> */
.L_x_20315:
[----:B------:R-:W-:Y:S05]  /*23860*/  BSYNC.RECONVERGENT B0 ;  /* 0x0000000000007941 */ /* 0x000fea0003800200 */
.L_x_20313:
        /* <DEDUP_REMOVED lines=36> */
.L_x_20317:
        /* <DEDUP_REMOVED lines=16> */
.L_x_20318:
[----:B------:R-:W-:Y:S05]  /*23bb0*/  BSYNC.RECONVERGENT B0 ;  /* 0x0000000000007941 */ /* 0x000fea0003800200 */
.L_x_20316:
        /* <DEDUP_REMOVED lines=32> */
.L_x_20320:
[----:B------:R-:W-:Y:S01]  /*23dc0*/  MOV R8, R6 ;  /* 0x0000000600087202 */ /* 0x000fe20000000f00 */
[----:B------:R-:W-:Y:S01]  /*23dd0*/  IMAD.MOV.U32 R10, RZ, RZ, R7 ;  /* 0x000000ffff0a7224 */ /* 0x000fe200078e0007 */
[----:B------:R-:W-:-:S07]  /*23de0*/  MOV R9, 0x23e00 ;  /* 0x00023e0000097802 */ /* 0x000fce0000000f00 */
[----:B------:R-:W-:Y:S05]  /*23df0*/  CALL.REL.NOINC `($__internal_19_$__cuda_sm20_rem_u64) ;  /* 0x000001a0007c7944 */ /* 0x000fea0003c00000 */
[----:B------:R-:W-:Y:S02]  /*23e00*/  MOV R4, R0 ;  /* 0x0000000000047202 */ /* 0x000fe40000000f00 */
[----:B------:R-:W-:-:S07]  /*23e10*/  MOV R5, R3 ;  /* 0x0000000300057202 */ /* 0x000fce0000000f00 */
.L_x_20321:
[----:B------:R-:W-:Y:S05]  /*23e20*/  BSYNC.RECONVERGENT B0 ;  /* 0x0000000000007941 */ /* 0x000fea0003800200 */
.L_x_20319:
[----:B------:R-:W0:Y:S02]  /*23e30*/  LDCU.64 UR4, c[0x0][0x730] ;  /* 0x0000e600ff0477ac */ /* 0x000e240008000a00 */
[----:B0-----:R-:W-:Y:S02]  /*23e40*/  IMAD R3, R5, UR4, RZ ;  /* 0x0000000405037c24 */ /* 0x001fe4000f8e02ff */
[----:B------:R-:W-:-:S04]  /*23e50*/  IMAD.WIDE.U32 R20, R4, UR4, R20 ;  /* 0x0000000404147c25 */ /* 0x000fc8000f8e0014 */
[----:B------:R-:W-:-:S04]  /*23e60*/  IMAD R3, R4, UR5, R3 ;  /* 0x0000000504037c24 */ /* 0x000fc8000f8e0203 */
[----:B------:R-:W-:-:S07]  /*23e70*/  IMAD.IADD R21, R21, 0x1, R3 ;  /* 0x0000000115157824 */ /* 0x000fce00078e0203 */
.L_x_20249:
        /* <DEDUP_REMOVED lines=9> */
.L_x_20242:
[----:B------:R-:W-:Y:S05]  /*23f10*/  BSYNC.RECONVERGENT B6 ;  /* 0x0000000000067941 */ /* 0x000fea0003800200 */
.L_x_20241:
        /* <DEDUP_REMOVED lines=303> */
.L_x_20324:
        /* <DEDUP_REMOVED lines=29> */
.L_x_20326:
[----:B------:R-:W-:Y:S05]  /*253e0*/  BSYNC.RECONVERGENT B7 ;  /* 0x0000000000077941 */ /* 0x000fea0003800200 */
.L_x_20325:
        /* <DEDUP_REMOVED lines=36> */
.L_x_20328:
        /* <DEDUP_REMOVED lines=17> */
.L_x_20329:
[----:B------:R-:W-:Y:S05]  /*25740*/  BSYNC.RECONVERGENT B0 ;  /* 0x0000000000007941 */ /* 0x000fea0003800200 */
.L_x_20327:
        /* <DEDUP_REMOVED lines=37> */
.L_x_20332:
        /* <DEDUP_REMOVED lines=18> */
.L_x_20333:
[----:B------:R-:W-:Y:S05]  /*25ac0*/  BSYNC.RECONVERGENT B0 ;  /* 0x0000000000007941 */ /* 0x000fea0003800200 */
.L_x_20331:
        /* <DEDUP_REMOVED lines=37> */
.L_x_20335:
        /* <DEDUP_REMOVED lines=18> */
.L_x_20336:
[----:B------:R-:W-:Y:S05]  /*25e40*/  BSYNC.RECONVERGENT B0 ;  /* 0x0000000000007941 */ /* 0x000fea0003800200 */
.L_x_20334:
        /* <DEDUP_REMOVED lines=37> */
.L_x_20338:
        /* <DEDUP_REMOVED lines=18> */
.L_x_20339:
[----:B------:R-:W-:Y:S05]  /*261c0*/  BSYNC.RECONVERGENT B0 ;  /* 0x0000000000007941 */ /* 0x000fea0003800200 */
.L_x_20337:
        /* <DEDUP_REMOVED lines=37> */
.L_x_20341:
        /* <DEDUP_REMOVED lines=18> */
.L_x_20342:
[----:B------:R-:W-:Y:S05]  /*26540*/  BSYNC.RECONVERGENT B0 ;  /* 0x0000000000007941 */ /* 0x000fea0003800200 */
.L_x_20340:
        /* <DEDUP_REMOVED lines=37> */
.L_x_20344:
        /* <DEDUP_REMOVED lines=18> */
.L_x_20345:
[----:B------:R-:W-:Y:S05]  /*268c0*/  BSYNC.RECONVERGENT B0 ;  /* 0x0000000000007941 */ /* 0x000fea0003800200 */
.L_x_20343:
        /* <DEDUP_REMOVED lines=37> */
.L_x_20347:
        /* <DEDUP_REMOVED lines=18> */
.L_x_20348:
[----:B------:R-:W-:Y:S05]  /*26c40*/  BSYNC.RECONVERGENT B0 ;  /* 0x0000000000007941 */ /* 0x000fea0003800200 */
.L_x_20346:
        /* <DEDUP_REMOVED lines=37> */
.L_x_20350:
        /* <DEDUP_REMOVED lines=18> */
.L_x_20351:
[----:B------:R-:W-:Y:S05]  /*26fc0*/  BSYNC.RECONVERGENT B0 ;  /* 0x0000000000007941 */ /* 0x000fea0003800200 */
.L_x_20349:
        /* <DEDUP_REMOVED lines=37> */
.L_x_20353:
        /* <DEDUP_REMOVED lines=18> */
.L_x_20354:
[----:B------:R-:W-:Y:S05]  /*27340*/  BSYNC.RECONVERGENT B0 ;  /* 0x0000000000007941 */ /* 0x000fea0003800200 */
.L_x_20352:
        /* <DEDUP_REMOVED lines=37> */
.L_x_20356:
        /* <DEDUP_REMOVED lines=18> */
.L_x_20357:
[----:B------:R-:W-:Y:S05]  /*276c0*/  BSYNC.RECONVERGENT B0 ;  /* 0x0000000000007941 */ /* 0x000fea0003800200 */
.L_x_20355:
        /* <DEDUP_REMOVED lines=37> */
.L_x_20359:
        /* <DEDUP_REMOVED lines=18> */
.L_x_20360:
[----:B------:R-:W-:Y:S05]  /*27a40*/  BSYNC.RECONVERGENT B0 ;  /* 0x0000000000007941 */ /* 0x000fea0003800200 */
.L_x_20358:
        /* <DEDUP_REMOVED lines=37> */
.L_x_20362:
        /* <DEDUP_REMOVED lines=18> */
.L_x_20363:
[----:B------:R-:W-:Y:S05]  /*27dc0*/  BSYNC.RECONVERGENT B0 ;  /* 0x0000000000007941 */ /* 0x000fea0003800200 */
.L_x_20361:
        /* <DEDUP_REMOVED lines=37> */
.L_x_20365:
        /* <DEDUP_REMOVED lines=18> */
.L_x_20366:
[----:B------:R-:W-:Y:S05]  /*28140*/  BSYNC.RECONVERGENT B0 ;  /* 0x0000000000007941 */ /* 0x000fea0003800200 */
.L_x_20364:
        /* <DEDUP_REMOVED lines=37> */
.L_x_20368:
        /* <DEDUP_REMOVED lines=18> */
.L_x_20369:
[----:B------:R-:W-:Y:S05]  /*284c0*/  BSYNC.RECONVERGENT B0 ;  /* 0x0000000000007941 */ /* 0x000fea0003800200 */
.L_x_20367:
        /* <DEDUP_REMOVED lines=37> */
.L_x_20371:
        /* <DEDUP_REMOVED lines=18> */
.L_x_20372:
[----:B------:R-:W-:Y:S05]  /*28840*/  BSYNC.RECONVERGENT B0 ;  /* 0x0000000000007941 */ /* 0x000fea0003800200 */
.L_x_20370:
        /* <DEDUP_REMOVED lines=37> */
.L_x_20374:
        /* <DEDUP_REMOVED lines=18> */
.L_x_20375:
[----:B------:R-:W-:Y:S05]  /*28bc0*/  BSYNC.RECONVERGENT B0 ;  /* 0x0000000000007941 */ /* 0x000fea0003800200 */
.L_x_20373:
        /* <DEDUP_REMOVED lines=37> */
.L_x_20377:
        /* <DEDUP_REMOVED lines=18> */
.L_x_20378:
[----:B------:R-:W-:Y:S05]  /*28f40*/  BSYNC.RECONVERGENT B0 ;  /* 0x0000000000007941 */ /* 0x000fea0003800200 */
.L_x_20376:
        /* <DEDUP_REMOVED lines=37> */
.L_x_20380:
        /* <DEDUP_REMOVED lines=18> */
.L_x_20381:
[----:B------:R-:W-:Y:S05]  /*292c0*/  BSYNC.RECONVERGENT B0 ;  /* 0x0000000000007941 */ /* 0x000fea0003800200 */
.L_x_20379:
        /* <DEDUP_REMOVED lines=37> */
.L_x_20383:
        /* <DEDUP_REMOVED lines=18> */
.L_x_20384:
[----:B------:R-:W-:Y:S05]  /*29640*/  BSYNC.RECONVERGENT B0 ;  /* 0x0000000000007941 */ /* 0x000fea0003800200 */
.L_x_20382:
        /* <DEDUP_REMOVED lines=37> */
.L_x_20386:
        /* <DEDUP_REMOVED lines=18> */
.L_x_20387:
[----:B------:R-:W-:Y:S05]  /*299c0*/  BSYNC.RECONVERGENT B0 ;  /* 0x0000000000007941 */ /* 0x000fea0003800200 */
.L_x_20385:
        /* <DEDUP_REMOVED lines=37> */
.L_x_20389:
        /* <DEDUP_REMOVED lines=18> */
.L_x_20390:
[----:B------:R-:W-:Y:S05]  /*29d40*/  BSYNC.RECONVERGENT B0 ;  /* 0x0000000000007941 */ /* 0x000fea0003800200 */
.L_x_20388:
        /* <DEDUP_REMOVED lines=37> */
.L_x_20392:
        /* <DEDUP_REMOVED lines=18> */
.L_x_20393:
[----:B------:R-:W-:Y:S05]  /*2a0c0*/  BSYNC.RECONVERGENT B0 ;  /* 0x0000000000007941 */ /* 0x000fea0003800200 */
.L_x_20391:
        /* <DEDUP_REMOVED lines=37> */
.L_x_20395:
        /* <DEDUP_REMOVED lines=18> */
.L_x_20396:
[----:B------:R-:W-:Y:S05]  /*2a440*/  BSYNC.RECONVERGENT B0 ;  /* 0x0000000000007941 */ /* 0x000fea0003800200 */
.L_x_20394:
        /* <DEDUP_REMOVED lines=36> */
.L_x_20398:
        /* <DEDUP_REMOVED lines=16> */
.L_x_20399:
[----:B------:R-:W-:Y:S05]  /*2a790*/  BSYNC.RECONVERGENT B0 ;  /* 0x0000000000007941 */ /* 0x000fea0003800200 */
.L_x_20397:
        /* <DEDUP_REMOVED lines=32> */
.L_x_20401:
[----:B------:R-:W-:Y:S02]  /*2a9a0*/  MOV R8, R6 ;  /* 0x0000000600087202 */ /* 0x000fe40000000f00 */
[----:B------:R-:W-:Y:S02]  /*2a9b0*/  MOV R10, R7 ;  /* 0x00000007000a7202 */ /* 0x000fe40000000f00 */
[----:B------:R-:W-:-:S07]  /*2a9c0*/  MOV R9, 0x2a9e0 ;  /* 0x0002a9e000097802 */ /* 0x000fce0000000f00 */
[----:B------:R-:W-:Y:S05]  /*2a9d0*/  CALL.REL.NOINC `($__internal_19_$__cuda_sm20_rem_u64) ;  /* 0x0000013400847944 */ /* 0x000fea0003c00000 */
[----:B------:R-:W-:Y:S01]  /*2a9e0*/  IMAD.MOV.U32 R4, RZ, RZ, R0 ;  /* 0x000000ffff047224 */ /* 0x000fe200078e0000 */
[----:B------:R-:W-:-:S07]  /*2a9f0*/  MOV R5, R3 ;  /* 0x0000000300057202 */ /* 0x000fce0000000f00 */
.L_x_20402:
[----:B------:R-:W-:Y:S05]  /*2aa00*/  BSYNC.RECONVERGENT B0 ;  /* 0x0000000000007941 */ /* 0x000fea0003800200 */
.L_x_20400:
[----:B------:R-:W0:Y:S02]  /*2aa10*/  LDCU.64 UR4, c[0x0][0x730] ;  /* 0x0000e600ff0477ac */ /* 0x000e240008000a00 */
[----:B0-----:R-:W-:Y:S02]  /*2aa20*/  IMAD R3, R5, UR4, RZ ;  /* 0x0000000405037c24 */ /* 0x001fe4000f8e02ff */
[----:B------:R-:W-:-:S04]  /*2aa30*/  IMAD.WIDE.U32 R20, R4, UR4, R20 ;  /* 0x0000000404147c25 */ /* 0x000fc8000f8e0014 */
[----:B------:R-:W-:-:S05]  /*2aa40*/  IMAD R3, R4, UR5, R3 ;  /* 0x0000000504037c24 */ /* 0x000fca000f8e0203 */
[----:B------:R-:W-:-:S07]  /*2aa50*/  IADD3 R21, PT, PT, R21, R3, RZ ;  /* 0x0000000315157210 */ /* 0x000fce0007ffe0ff */
.L_x_20330:
        /* <DEDUP_REMOVED lines=9> */
.L_x_20323:
[----:B------:R-:W-:Y:S05]  /*2aaf0*/  BSYNC.RECONVERGENT B6 ;  /* 0x0000000000067941 */ /* 0x000fea0003800200 */
.L_x_20322:
        /* <DEDUP_REMOVED lines=303> */
.L_x_20405:
        /* <DEDUP_REMOVED lines=29> */
.L_x_20407:
[----:B------:R-:W-:Y:S05]  /*2bfc0*/  BSYNC.RECONVERGENT B7 ;  /* 0x0000000000077941 */ /* 0x000fea0003800200 */
.L_x_20406:
        /* <DEDUP_REMOVED lines=36> */
.L_x_20409:
        /* <DEDUP_REMOVED lines=17> */
.L_x_20410:
[----:B------:R-:W-:Y:S05]  /*2c320*/  BSYNC.RECONVERGENT B0 ;  /* 0x0000000000007941 */ /* 0x000fea0003800200 */
.L_x_20408:
        /* <DEDUP_REMOVED lines=37> */
.L_x_20413:
        /* <DEDUP_REMOVED lines=18> */
.L_x_20414:
[----:B------:R-:W-:Y:S05]  /*2c6a0*/  BSYNC.RECONVERGENT B0 ;  /* 0x0000000000007941 */ /* 0x000fea0003800200 */
.L_x_20412:
        /* <DEDUP_REMOVED lines=37> */
.L_x_20416:
        /* <DEDUP_REMOVED lines=18> */
.L_x_20417:
[----:B------:R-:W-:Y:S05]  /*2ca20*/  BSYNC.RECONVERGENT B0 ;  /* 0x0000000000007941 */ /* 0x000fea0003800200 */
.L_x_20415:
        /* <DEDUP_REMOVED lines=37> */
.L_x_20419:
        /* <DEDUP_REMOVED lines=18> */
.L_x_20420:
[----:B------:R-:W-:Y:S05]  /*2cda0*/  BSYNC.RECONVERGENT B0 ;  /* 0x0000000000007941 */ /* 0x000fea0003800200 */
.L_x_20418:
        /* <DEDUP_REMOVED lines=37> */
.L_x_20422:
        /* <DEDUP_REMOVED lines=18> */
.L_x_20423:
[----:B------:R-:W-:Y:S05]  /*2d120*/  BSYNC.RECONVERGENT B0 ;  /* 0x0000000000007941 */ /* 0x000fea0003800200 */
.L_x_20421:
        /* <DEDUP_REMOVED lines=37> */
.L_x_20425:
        /* <DEDUP_REMOVED lines=18> */
.L_x_20426:
[----:B------:R-:W-:Y:S05]  /*2d4a0*/  BSYNC.RECONVERGENT B0 ;  /* 0x0000000000007941 */ /* 0x000fea0003800200 */
.L_x_20424:
        /* <DEDUP_REMOVED lines=37> */
.L_x_20428:
        /* <DEDUP_REMOVED lines=18> */
.L_x_20429:
[----:B------:R-:W-:Y:S05]  /*2d820*/  BSYNC.RECONVERGENT B0 ;  /* 0x0000000000007941 */ /* 0x000fea0003800200 */
.L_x_20427:
        /* <DEDUP_REMOVED lines=37> */
.L_x_20431:
        /* <DEDUP_REMOVED lines=18> */
.L_x_20432:
[----:B------:R-:W-:Y:S05]  /*2dba0*/  BSYNC.RECONVERGENT B0 ;  /* 0x0000000000007941 */ /* 0x000fea0003800200 */
.L_x_20430:
        /* <DEDUP_REMOVED lines=37> */
.L_x_20434:
        /* <DEDUP_REMOVED lines=18> */
.L_x_20435:
[----:B------:R-:W-:Y:S05]  /*2df20*/  BSYNC.RECONVERGENT B0 ;  /* 0x0000000000007941 */ /* 0x000fea0003800200 */
.L_x_20433:
        /* <DEDUP_REMOVED lines=37> */
.L_x_20437:
        /* <DEDUP_REMOVED lines=18> */
.L_x_20438:
[----:B------:R-:W-:Y:S05]  /*2e2a0*/  BSYNC.RECONVERGENT B0 ;  /* 0x0000000000007941 */ /* 0x000fea0003800200 */
.L_x_20436:
        /* <DEDUP_REMOVED lines=37> */
.L_x_20440:
        /* <DEDUP_REMOVED lines=18> */
.L_x_20441:
[----:B------:R-:W-:Y:S05]  /*2e620*/  BSYNC.RECONVERGENT B0 ;  /* 0x0000000000007941 */ /* 0x000fea0003800200 */
.L_x_20439:
        /* <DEDUP_REMOVED lines=37> */
.L_x_20443:
        /* <DEDUP_REMOVED lines=18> */
.L_x_20444:
[----:B------:R-:W-:Y:S05]  /*2e9a0*/  BSYNC.RECONVERGENT B0 ;  /* 0x0000000000007941 */ /* 0x000fea0003800200 */
.L_x_20442:
        /* <DEDUP_REMOVED lines=37> */
.L_x_20446:
        /* <DEDUP_REMOVED lines=18> */
.L_x_20447:
[----:B------:R-:W-:Y:S05]  /*2ed20*/  BSYNC.RECONVERGENT B0 ;  /* 0x0000000000007941 */ /* 0x000fea0003800200 */
.L_x_20445:
        /* <DEDUP_REMOVED lines=37> */
.L_x_20449:
        /* <DEDUP_REMOVED lines=18> */
.L_x_20450:
[----:B------:R-:W-:Y:S05]  /*2f0a0*/  BSYNC.RECONVERGENT B0 ;  /* 0x0000000000007941 */ /* 0x000fea0003800200 */
.L_x_20448:
        /* <DEDUP_REMOVED lines=37> */
.L_x_20452:
        /* <DEDUP_REMOVED lines=18> */
.L_x_20453:
[----:B------:R-:W-:Y:S05]  /*2f420*/  BSYNC.RECONVERGENT B0 ;  /* 0x0000000000007941 */ /* 0x000fea0003800200 */
.L_x_20451:
        /* <DEDUP_REMOVED lines=37> */
.L_x_20455:
        /* <DEDUP_REMOVED lines=18> */
.L_x_20456:
[----:B------:R-:W-:Y:S05]  /*2f7a0*/  BSYNC.RECONVERGENT B0 ;  /* 0x0000000000007941 */ /* 0x000fea0003800200 */
.L_x_20454:
        /* <DEDUP_REMOVED lines=37> */
.L_x_20458:
        /* <DEDUP_REMOVED lines=18> */
.L_x_20459:
[----:B------:R-:W-:Y:S05]  /*2fb20*/  BSYNC.RECONVERGENT B0 ;  /* 0x0000000000007941 */ /* 0x000fea0003800200 */
.L_x_20457:
        /* <DEDUP_REMOVED lines=37> */
.L_x_20461:
        /* <DEDUP_REMOVED lines=18> */
.L_x_20462:
[----:B------:R-:W-:Y:S05]  /*2fea0*/  BSYNC.RECONVERGENT B0 ;  /* 0x0000000000007941 */ /* 0x000fea0003800200 */
.L_x_20460:
        /* <DEDUP_REMOVED lines=37> */
.L_x_20464:
        /* <DEDUP_REMOVED lines=18> */
.L_x_20465:
[----:B------:R-:W-:Y:S05]  /*30220*/  BSYNC.RECONVERGENT B0 ;  /* 0x0000000000007941 */ /* 0x000fea0003800200 */
.L_x_20463:
        /* <DEDUP_REMOVED lines=37> */
.L_x_20467:
        /* <DEDUP_REMOVED lines=18> */
.L_x_20468:
[----:B------:R-:W-:Y:S05]  /*305a0*/  BSYNC.RECONVERGENT B0 ;  /* 0x0000000000007941 */ /* 0x000fea0003800200 */
.L_x_20466:
        /* <DEDUP_REMOVED lines=37> */
.L_x_20470:
        /* <DEDUP_REMOVED lines=18> */
.L_x_20471:
[----:B------:R-:W-:Y:S05]  /*30920*/  BSYNC.RECONVERGENT B0 ;  /* 0x0000000000007941 */ /* 0x000fea0003800200 */
.L_x_20469:
        /* <DEDUP_REMOVED lines=37> */
.L_x_20473:
        /* <DEDUP_REMOVED lines=18> */
.L_x_20474:
[----:B------:R-:W-:Y:S05]  /*30ca0*/  BSYNC.RECONVERGENT B0 ;  /* 0x0000000000007941 */ /* 0x000fea0003800200 */
.L_x_20472:
        /* <DEDUP_REMOVED lines=37> */
.L_x_20476:
        /* <DEDUP_REMOVED lines=18> */
.L_x_20477:
[----:B------:R-:W-:Y:S05]  /*31020*/  BSYNC.RECONVERGENT B0 ;  /* 0x0000000000007941 */ /* 0x000fea0003800200 */
.L_x_20475:
        /* <DEDUP_REMOVED lines=36> */
.L_x_20479:
        /* <DEDUP_REMOVED lines=16> */
.L_x_20480:
[----:B------:R-:W-:Y:S05]  /*31370*/  BSYNC.RECONVERGENT B0 ;  /* 0x0000000000007941 */ /* 0x000fea0003800200 */
.L_x_20478:
        /* <DEDUP_REMOVED lines=32> */
.L_x_20482:
[----:B------:R-:W-:Y:S01]  /*31580*/  IMAD.MOV.U32 R8, RZ, RZ, R6 ;  /* 0x000000ffff087224 */ /* 0x000fe200078e0006 */
[----:B------:R-:W-:Y:S02]  /*31590*/  MOV R10, R7 ;  /* 0x00000007000a7202 */ /* 0x000fe40000000f00 */
[----:B------:R-:W-:-:S07]  /*315a0*/  MOV R9, 0x315c0 ;  /* 0x000315c000097802 */ /* 0x000fce0000000f00 */
[----:B------:R-:W-:Y:S05]  /*315b0*/  CALL.REL.NOINC `($__internal_19_$__cuda_sm20_rem_u64) ;  /* 0x000000c8008c7944 */ /* 0x000fea0003c00000 */
[----:B------:R-:W-:Y:S01]  /*315c0*/  MOV R4, R0 ;  /* 0x0000000000047202 */ /* 0x000fe20000000f00 */
[----:B------:R-:W-:-:S07]  /*315d0*/  IMAD.MOV.U32 R5, RZ, RZ, R3 ;  /* 0x000000ffff057224 */ /* 0x000fce00078e0003 */
.L_x_20483:
[----:B------:R-:W-:Y:S05]  /*315e0*/  BSYNC.RECONVERGENT B0 ;  /* 0x0000000000007941 */ /* 0x000fea0003800200 */
.L_x_20481:
[----:B------:R-:W0:Y:S02]  /*315f0*/  LDCU.64 UR4, c[0x0][0x730] ;  /* 0x0000e600ff0477ac */ /* 0x000e240008000a00 */
[----:B0-----:R-:W-:Y:S02]  /*31600*/  IMAD R3, R5, UR4, RZ ;  /* 0x0000000405037c24 */ /* 0x001fe4000f8e02ff */
[----:B------:R-:W-:-:S04]  /*31610*/  IMAD.WIDE.U32 R20, R4, UR4, R20 ;  /* 0x0000000404147c25 */ /* 0x000fc8000f8e0014 */
[----:B------:R-:W-:-:S05]  /*31620*/  IMAD R3, R4, UR5, R3 ;  /* 0x0000000504037c24 */ /* 0x000fca000f8e0203 */
[----:B------:R-:W-:-:S07]  /*31630*/  IADD3 R21, PT, PT, R21, R3, RZ ;  /* 0x0000000315157210 */ /* 0x000fce0007ffe0ff */
.L_x_20411:
        /* <DEDUP_REMOVED lines=9> */
.L_x_20404:
[----:B------:R-:W-:Y:S05]  /*316d0*/  BSYNC.RECONVERGENT B6 ;  /* 0x0000000000067941 */ /* 0x000fea0003800200 */
.L_x_20403:
        /* <DEDUP_REMOVED lines=302> */
.L_x_20484:
        /* <DEDUP_REMOVED lines=31> */
.L_x_20486:
[----:B------:R-:W-:Y:S05]  /*32bb0*/  BSYNC.RECONVERGENT B6 ;  /* 0x0000000000067941 */ /* 0x000fea0003800200 */
.L_x_20485:
        /* <DEDUP_REMOVED lines=37> */
.L_x_20488:
        /* <DEDUP_REMOVED lines=17> */
.L_x_20489:
[----:B------:R-:W-:Y:S05]  /*32f20*/  BSYNC.RECONVERGENT B0 ;  /* 0x0000000000007941 */ /* 0x000fea0003800200 */
.L_x_20487:
        /* <DEDUP_REMOVED lines=37> */
.L_x_20492:
        /* <DEDUP_REMOVED lines=18> */
.L_x_20493:
[----:B------:R-:W-:Y:S05]  /*332a0*/  BSYNC.RECONVERGENT B0 ;  /* 0x0000000000007941 */ /* 0x000fea0003800200 */
.L_x_20491:
        /* <DEDUP_REMOVED lines=38> */
.L_x_20495:
        /* <DEDUP_REMOVED lines=18> */
.L_x_20496:
[----:B------:R-:W-:Y:S05]  /*33630*/  BSYNC.RECONVERGENT B0 ;  /* 0x0000000000007941 */ /* 0x000fea0003800200 */
.L_x_20494:
        /* <DEDUP_REMOVED lines=38> */
.L_x_20498:
        /* <DEDUP_REMOVED lines=18> */
.L_x_20499:
[----:B------:R-:W-:Y:S05]  /*339c0*/  BSYNC.RECONVERGENT B0 ;  /* 0x0000000000007941 */ /* 0x000fea0003800200 */
.L_x_20497:
        /* <DEDUP_REMOVED lines=38> */
.L_x_20501:
        /* <DEDUP_REMOVED lines=18> */
.L_x_20502:
[----:B------:R-:W-:Y:S05]  /*33d50*/  BSYNC.RECONVERGENT B0 ;  /* 0x0000000000007941 */ /* 0x000fea0003800200 */
.L_x_20500:
        /* <DEDUP_REMOVED lines=38> */
.L_x_20504:
        /* <DEDUP_REMOVED lines=18> */
.L_x_20505:
[----:B------:R-:W-:Y:S05]  /*340e0*/  BSYNC.RECONVERGENT B0 ;  /* 0x0000000000007941 */ /* 0x000fea0003800200 */
.L_x_20503:
        /* <DEDUP_REMOVED lines=38> */
.L_x_20507:
        /* <DEDUP_REMOVED lines=18> */
.L_x_20508:
[----:B------:R-:W-:Y:S05]  /*34470*/  BSYNC.RECONVERGENT B0 ;  /* 0x0000000000007941 */ /* 0x000fea0003800200 */
.L_x_20506:
        /* <DEDUP_REMOVED lines=38> */
.L_x_20510:
        /* <DEDUP_REMOVED lines=18> */
.L_x_20511:
[----:B------:R-:W-:Y:S05]  /*34800*/  BSYNC.RECONVERGENT B0 ;  /* 0x0000000000007941 */ /* 0x000fea0003800200 */
.L_x_20509:
        /* <DEDUP_REMOVED lines=38> */
.L_x_20513:
        /* <DEDUP_REMOVED lines=18> */
.L_x_20514:
[----:B------:R-:W-:Y:S05]  /*34b90*/  BSYNC.RECONVERGENT B0 ;  /* 0x0000000000007941 */ /* 0x000fea0003800200 */
.L_x_20512:
        /* <DEDUP_REMOVED lines=38> */
.L_x_20516:
        /* <DEDUP_REMOVED lines=18> */
.L_x_20517:
[----:B------:R-:W-:Y:S05]  /*34f20*/  BSYNC.RECONVERGENT B0 ;  /* 0x0000000000007941 */ /* 0x000fea0003800200 */
.L_x_20515:
        /* <DEDUP_REMOVED lines=38> */
.L_x_20519:
        /* <DEDUP_REMOVED lines=18> */
.L_x_20520:
[----:B------:R-:W-:Y:S05]  /*352b0*/  BSYNC.RECONVERGENT B0 ;  /* 0x0000000000007941 */ /* 0x000fea0003800200 */
.L_x_20518:
        /* <DEDUP_REMOVED lines=38> */
.L_x_20522:
        /* <DEDUP_REMOVED lines=18> */
.L_x_20523:
[----:B------:R-:W-:Y:S05]  /*35640*/  BSYNC.RECONVERGENT B0 ;  /* 0x0000000000007941 */ /* 0x000fea0003800200 */
.L_x_20521:
        /* <DEDUP_REMOVED lines=38> */
.L_x_20525:
        /* <DEDUP_REMOVED lines=18> */
.L_x_20526:
[----:B------:R-:W-:Y:S05]  /*359d0*/  BSYNC.RECONVERGENT B0 ;  /* 0x0000000000007941 */ /* 0x000fea0003800200 */
.L_x_20524:
        /* <DEDUP_REMOVED lines=38> */
.L_x_20528:
        /* <DEDUP_REMOVED lines=18> */
.L_x_20529:
[----:B------:R-:W-:Y:S05]  /*35d60*/  BSYNC.RECONVERGENT B0 ;  /* 0x0000000000007941 */ /* 0x000fea0003800200 */
.L_x_20527:
        /* <DEDUP_REMOVED lines=38> */
.L_x_20531:
        /* <DEDUP_REMOVED lines=18> */
.L_x_20532:
[----:B------:R-:W-:Y:S05]  /*360f0*/  BSYNC.RECONVERGENT B0 ;  /* 0x0000000000007941 */ /* 0x000fea0003800200 */
.L_x_20530:
        /* <DEDUP_REMOVED lines=38> */
.L_x_20534:
        /* <DEDUP_REMOVED lines=18> */
.L_x_20535:
[----:B------:R-:W-:Y:S05]  /*36480*/  BSYNC.RECONVERGENT B0 ;  /* 0x0000000000007941 */ /* 0x000fea0003800200 */
.L_x_20533:
        /* <DEDUP_REMOVED lines=38> */
.L_x_20537:
        /* <DEDUP_REMOVED lines=18> */
.L_x_20538:
[----:B------:R-:W-:Y:S05]  /*36810*/  BSYNC.RECONVERGENT B0 ;  /* 0x0000000000007941 */ /* 0x000fea0003800200 */
.L_x_20536:
        /* <DEDUP_REMOVED lines=38> */
.L_x_20540:
        /* <DEDUP_REMOVED lines=18> */
.L_x_20541:
[----:B------:R-:W-:Y:S05]  /*36ba0*/  BSYNC.RECONVERGENT B0 ;  /* 0x0000000000007941 */ /* 0x000fea0003800200 */
.L_x_20539:
        /* <DEDUP_REMOVED lines=38> */
.L_x_20543:
        /* <DEDUP_REMOVED lines=18> */
.L_x_20544:
[----:B------:R-:W-:Y:S05]  /*36f30*/  BSYNC.RECONVERGENT B0 ;  /* 0x0000000000007941 */ /* 0x000fea0003800200 */
.L_x_20542:
        /* <DEDUP_REMOVED lines=38> */
.L_x_20546:
        /* <DEDUP_REMOVED lines=18> */
.L_x_20547:
[----:B------:R-:W-:Y:S05]  /*372c0*/  BSYNC.RECONVERGENT B0 ;  /* 0x0000000000007941 */ /* 0x000fea0003800200 */
.L_x_20545:
        /* <DEDUP_REMOVED lines=38> */
.L_x_20549:
        /* <DEDUP_REMOVED lines=18> */
.L_x_20550:
[----:B------:R-:W-:Y:S05]  /*37650*/  BSYNC.RECONVERGENT B0 ;  /* 0x0000000000007941 */ /* 0x000fea0003800200 */
.L_x_20548:
        /* <DEDUP_REMOVED lines=38> */
.L_x_20552:
        /* <DEDUP_REMOVED lines=18> */
.L_x_20553:
[----:B------:R-:W-:Y:S05]  /*379e0*/  BSYNC.RECONVERGENT B0 ;  /* 0x0000000000007941 */ /* 0x000fea0003800200 */
.L_x_20551:
        /* <DEDUP_REMOVED lines=38> */
.L_x_20555:
        /* <DEDUP_REMOVED lines=18> */
.L_x_20556:
[----:B------:R-:W-:Y:S05]  /*37d70*/  BSYNC.RECONVERGENT B0 ;  /* 0x0000000000007941 */ /* 0x000fea0003800200 */
.L_x_20554:
        /* <DEDUP_REMOVED lines=37> */
.L_x_20558:
        /* <DEDUP_REMOVED lines=16> */
.L_x_20559:
[----:B------:R-:W-:Y:S05]  /*380d0*/  BSYNC.RECONVERGENT B0 ;  /* 0x0000000000007941 */ /* 0x000fea0003800200 */
.L_x_20557:
        /* <DEDUP_REMOVED lines=33> */
.L_x_20561:
[----:B------:R-:W-:Y:S01]  /*382f0*/  IMAD.MOV.U32 R8, RZ, RZ, R6 ;  /* 0x000000ffff087224 */ /* 0x000fe200078e0006 */
[----:B------:R-:W-:Y:S02]  /*38300*/  MOV R10, R7 ;  /* 0x00000007000a7202 */ /* 0x000fe40000000f00 */
[----:B------:R-:W-:-:S07]  /*38310*/  MOV R9, 0x38330 ;  /* 0x0003833000097802 */ /* 0x000fce0000000f00 */
[----:B------:R-:W-:Y:S05]  /*38320*/  CALL.REL.NOINC `($__internal_19_$__cuda_sm20_rem_u64) ;  /* 0x0000005c00307944 */ /* 0x000fea0003c00000 */
[----:B------:R-:W-:Y:S01]  /*38330*/  MOV R4, R0 ;  /* 0x0000000000047202 */ /* 0x000fe20000000f00 */
[----:B------:R-:W-:-:S07]  /*38340*/  IMAD.MOV.U32 R5, RZ, RZ, R3 ;  /* 0x000000ffff057224 */ /* 0x000fce00078e0003 */
.L_x_20562:
[----:B------:R-:W-:Y:S05]  /*38350*/  BSYNC.RECONVERGENT B0 ;  /* 0x0000000000007941 */ /* 0x000fea0003800200 */
.L_x_20560:
[----:B------:R-:W0:Y:S01]  /*38360*/  LDCU.64 UR4, c[0x0][0x730] ;  /* 0x0000e600ff0477ac */ /* 0x000e220008000a00 */
[----:B------:R-:W-:Y:S01]  /*38370*/  MOV R3, R21 ;  /* 0x0000001500037202 */ /* 0x000fe20000000f00 */
[----:B0-----:R-:W-:Y:S02]  /*38380*/  IMAD R5, R5, UR4, RZ ;  /* 0x0000000405057c24 */ /* 0x001fe4000f8e02ff */
[----:B------:R-:W-:-:S04]  /*38390*/  IMAD.WIDE.U32 R2, R4, UR4, R2 ;  /* 0x0000000404027c25 */ /* 0x000fc8000f8e0002 */
[----:B------:R-:W-:-:S05]  /*383a0*/  IMAD R5, R4, UR5, R5 ;  /* 0x0000000504057c24 */ /* 0x000fca000f8e0205 */
[----:B------:R-:W-:-:S07]  /*383b0*/  IADD3 R21, PT, PT, R3, R5, RZ ;  /* 0x0000000503157210 */ /* 0x000fce0007ffe0ff */
.L_x_20490:
[----:B------:R-:W0:Y:S02]  /*383c0*/  LDCU.64 UR4, c[0x0][0x738] ;  /* 0x0000e700ff0477ac */ /* 0x000e240008000a00 */
[----:B0-----:R-:W-:-:S04]  /*383d0*/  LEA R4, P0, R2, UR4, 0x2 ;  /* 0x0000000402047c11 */ /* 0x001fc8000f8010ff */
[----:B------:R-:W-:-:S06]  /*383e0*/  LEA.HI.X R5, R2, UR5, R21, 0x2, P0 ;  /* 0x0000000502057c11 */ /* 0x000fcc00080f1415 */
[----:B------:R-:W2:Y:S04]  /*383f0*/  LDG.E R5, desc[UR36][R4.64] ;  /* 0x0000002404057981 */ /* 0x000ea8000c1e1900 */
[----:B--2---:R-:W-:Y:S01]  /*38400*/  STG.E desc[UR36][R16.64], R5 ;  /* 0x0000000510007986 */ /* 0x004fe2000c101924 */
[----:B------:R-:W-:Y:S05]  /*38410*/  EXIT ;  /* 0x000000000000794d */ /* 0x000fea0003800000 */
.L_x_20221:
        /* <DEDUP_REMOVED lines=306> */
.L_x_20565:
        /* <DEDUP_REMOVED lines=29> */
.L_x_20567:
[----:B------:R-:W-:Y:S05]  /*39910*/  BSYNC.RECONVERGENT B7 ;  /* 0x0000000000077941 */ /* 0x000fea0003800200 */
.L_x_20566:
        /* <DEDUP_REMOVED lines=16> */
.L_x_20564:
[----:B------:R-:W-:Y:S05]  /*39a20*/  BSYNC.RECONVERGENT B6 ;  /* 0x0000000000067941 */ /* 0x000fea0003800200 */
.L_x_20563:
        /* <DEDUP_REMOVED lines=303> */
.L_x_20570:
        /* <DEDUP_REMOVED lines=29> */
.L_x_20572:
[----:B------:R-:W-:Y:S05]  /*3aef0*/  BSYNC.RECONVERGENT B7 ;  /* 0x0000000000077941 */ /* 0x000fea0003800200 */
.L_x_20571:
        /* <DEDUP_REMOVED lines=16> */
.L_x_20569:
[----:B------:R-:W-:Y:S05]  /*3b000*/  BSYNC.RECONVERGENT B6 ;  /* 0x0000000000067941 */ /* 0x000fea0003800200 */
.L_x_20568:
        /* <DEDUP_REMOVED lines=303> */
.L_x_20575:
        /* <DEDUP_REMOVED lines=29> */
.L_x_20577:
[----:B------:R-:W-:Y:S05]  /*3c4d0*/  BSYNC.RECONVERGENT B7 ;  /* 0x0000000000077941 */ /* 0x000fea0003800200 */
.L_x_20576:
        /* <DEDUP_REMOVED lines=16> */
.L_x_20574:
[----:B------:R-:W-:Y:S05]  /*3c5e0*/  BSYNC.RECONVERGENT B6 ;  /* 0x0000000000067941 */ /* 0x000fea0003800200 */
.L_x_20573:
        /* <DEDUP_REMOVED lines=302> */
.L_x_20578:
        /* <DEDUP_REMOVED lines=31> */
.L_x_20580:
[----:B------:R-:W-:Y:S05]  /*3dac0*/  BSYNC.RECONVERGENT B6 ;  /* 0x0000000000067941 */ /* 0x000fea0003800200 */
.L_x_20579:
        /* <DEDUP_REMOVED lines=13> */
        .weak           $__internal_18_$__cuda_sm20_div_u64
        .type           $__internal_18_$__cuda_sm20_div_u64,@function
        .size           $__internal_18_$__cuda_sm20_div_u64,($__internal_19_$__cuda_sm20_rem_u64 - $__internal_18_$__cuda_sm20_div_u64)
$__internal_18_$__cuda_sm20_div_u64:
        /* <DEDUP_REMOVED lines=68> */
[----:B------:R-:W-:Y:S05]  /*3dfe0*/  RET.REL.NODEC R4 `(_ZN2at6native24index_elementwise_kernelILi128ELi4EZNS0_20cuda_take_put_kernelIilZZZZZNS0_11take_kernelERNS_14TensorIteratorERKNS_10TensorBaseEENKUlvE_clEvENKUlvE1_clEvENKUlvE_clEvENKUlvE0_clEvEUlRilE_EEvS4_S7_RKT1_EUliE_EEvlSE_) ;  /* 0xfffffc2004047950 */ /* 0x000fea0003c3ffff */
        .weak           $__internal_19_$__cuda_sm20_rem_u64
        .type           $__internal_19_$__cuda_sm20_rem_u64,@function
        .size           $__internal_19_$__cuda_sm20_rem_u64,(.L_x_41800 - $__internal_19_$__cuda_sm20_rem_u64)
$__internal_19_$__cuda_sm20_rem_u64:
        /* <DEDUP_REMOVED lines=63> */
[----:B------:R-:W-:Y:S06]  /*3e3e0*/  RET.REL.NODEC R4 `(_ZN2at6native24index_elementwise_kernelILi128ELi4EZNS0_20cuda_take_put_kernelIilZZZZZNS0_11take_kernelERNS_14TensorIteratorERKNS_10TensorBaseEENKUlvE_clEvENKUlvE1_clEvENKUlvE_clEvENKUlvE0_clEvEUlRilE_EEvS4_S7_RKT1_EUliE_EEvlSE_) ;  /* 0xfffffc1c04047950 */ /* 0x000fec0003c3ffff */
.L_x_20581:
        /* <DEDUP_REMOVED lines=9> */
.L_x_41800:


//--------------------- .text._ZN2at6native24index_elementwise_kernelILi128ELi4EZNS0_20cuda_take_put_kernelIiiZZZZZNS0_11take_kernelERNS_14TensorIteratorERKNS_10TensorBaseEENKUlvE_clEvENKUlvE1_clEvENKUlvE_clEvENKUlvE_clEvEUlRiiE_EEvS4_S7_RKT1_EUliE_EEvlSE_ --------------------------
	.section	.text._ZN2at6native24index_elementwise_kernelILi128ELi4EZNS0_20cuda_take_put_kernelIiiZZZZZNS0_11take_kernelERNS_14TensorIteratorERKNS_10TensorBaseEENKUlvE_clEvENKUlvE1_clEvENKUlvE_clEvENKUlvE_clEvEUlRiiE_EEvS4_S7_RKT1_EUliE_EEvlSE_,"ax",@progbits
	.align	128
        .global         _ZN2at6native24index_elementwise_kernelILi128ELi4EZNS0_20cuda_take_put_kernelIiiZZZZZNS0_11take_kernelERNS_14TensorIteratorERKNS_10TensorBaseEENKUlvE_clEvENKUlvE1_clEvENKUlvE_clEvENKUlvE_clEvEUlRiiE_EEvS4_S7_RKT1_EUliE_EEvlSE_
        .type           _ZN2at6native24index_elementwise_kernelILi128ELi4EZNS0_20cuda_take_put_kernelIiiZZZZZNS0_11take_kernelERNS_14TensorIteratorERKNS_10TensorBaseEENKUlvE_clEvENKUlvE1_clEvENKUlvE_clEvENKUlvE_clEvEUlRiiE_EEvS4_S7_RKT1_EUliE_EEvlSE_,@function
        .size           _ZN2at6native24index_elementwise_kernelILi128ELi4EZNS0_20cuda_take_put_kernelIiiZZZZZNS0_11take_kernelERNS_14TensorIteratorERKNS_10TensorBaseEENKUlvE_clEvENKUlvE1_clEvENKUlvE_clEvENKUlvE_clEvEUlRiiE_EEvS4_S7_RKT1_EUliE_EEvlSE_,(.L_x_41961 - _ZN2at6native24index_elementwise_kernelILi128ELi4EZNS0_20cuda_take_put_kernelIiiZZZZZNS0_11take_kernelERNS_14TensorIteratorERKNS_10TensorBaseEENKUlvE_clEvENKUlvE1_clEvENKUlvE_clEvENKUlvE_clEvEUlRiiE_EEvS4_S7_RKT1_EUliE_EEvlSE_)
        .other          _ZN2at6native24index_elementwise_kernelILi128ELi4EZNS0_20cuda_take_put_kernelIiiZZZZZNS0_11take_kernelERNS_14TensorIteratorERKNS_10TensorBaseEENKUlvE_clEvENKUlvE1_clEvENKUlvE_clEvENKUlvE_clEvEUlRiiE_EEvS4_S7_RKT1_EUliE_EEvlSE_,@"STO_CUDA_ENTRY STV_DEFAULT"
_ZN2at6native24index_elementwise_kernelILi128ELi4EZNS0_20cuda_take_put_kernelIiiZZZZZNS0_11take_kernelERNS_14TensorIteratorERKNS_10TensorBaseEENKUlvE_clEvENKUlvE1_clEvENKUlvE_clEvENKUlvE_clEvEUlRiiE_EEvS4_S7_RKT1_EUliE_EEvlSE_:
.text._ZN2at6native24index_elementwise_kernelILi128ELi4EZNS0_20cuda_take_put_kernelIiiZZZZZNS0_11take_kernelERNS_14TensorIteratorERKNS_10TensorBaseEENKUlvE_clEvENKUlvE1_clEvENKUlvE_clEvENKUlvE_clEvEUlRiiE_EEvS4_S7_RKT1_EUliE_EEvlSE_:
        /* <DEDUP_REMOVED lines=46> */
.L_x_20587:
[----:B------:R-:W0:Y:S02]  /*02e0*/  LDC.64 R2, c[0x0][0x730] ;  /* 0x0001cc00ff027b82 */ /* 0x000e240000000a00 */
[----:B0-----:R-:W2:Y:S06]  /*02f0*/  LDG.E R3, desc[UR36][R2.64] ;  /* 0x0000002402037981 */ /* 0x001eac000c1e1900 */
[----:B------:R-:W2:Y:S01]  /*0300*/  LDC.64 R4, c[0x0][0x580] ;  /* 0x00016000ff047b82 */ /* 0x000ea20000000a00 */
[----:B------:R-:W-:Y:S01]  /*0310*/  IADD3 R23, PT, PT, R23, 0x80, RZ ;  /* 0x0000008017177810 */ /* 0x000fe20007ffe0ff */
[----:B--2---:R0:W-:Y:S06]  /*0320*/  STG.E desc[UR36][R4.64], R3 ;  /* 0x0000000304007986 */ /* 0x0041ec000c101924 */
.L_x_20586:
[----:B------:R-:W-:Y:S05]  /*0330*/  BSYNC.RECONVERGENT B6 ;  /* 0x0000000000067941 */ /* 0x000fea0003800200 */
.L_x_20585:
        /* <DEDUP_REMOVED lines=31> */
.L_x_20590:
[----:B------:R-:W0:Y:S02]  /*0530*/  LDC.64 R2, c[0x0][0x730] ;  /* 0x0001cc00ff027b82 */ /* 0x000e240000000a00 */
[----:B0-----:R-:W2:Y:S06]  /*0540*/  LDG.E R3, desc[UR36][R2.64] ;  /* 0x0000002402037981 */ /* 0x001eac000c1e1900 */
[----:B------:R-:W2:Y:S01]  /*0550*/  LDC.64 R4, c[0x0][0x580] ;  /* 0x00016000ff047b82 */ /* 0x000ea20000000a00 */
[----:B------:R-:W-:Y:S01]  /*0560*/  IADD3 R23, PT, PT, R23, 0x80, RZ ;  /* 0x0000008017177810 */ /* 0x000fe20007ffe0ff */
[----:B--2---:R1:W-:Y:S06]  /*0570*/  STG.E desc[UR36][R4.64], R3 ;  /* 0x0000000304007986 */ /* 0x0043ec000c101924 */
.L_x_20589:
[----:B------:R-:W-:Y:S05]  /*0580*/  BSYNC.RECONVERGENT B6 ;  /* 0x0000000000067941 */ /* 0x000fea0003800200 */
.L_x_20588:
        /* <DEDUP_REMOVED lines=31> */
.L_x_20593:
[----:B------:R-:W0:Y:S02]  /*0780*/  LDC.64 R2, c[0x0][0x730] ;  /* 0x0001cc00ff027b82 */ /* 0x000e240000000a00 */
[----:B0-----:R-:W2:Y:S06]  /*0790*/  LDG.E R3, desc[UR36][R2.64] ;  /* 0x0000002402037981 */ /* 0x001eac000c1e1900 */
[----:B------:R-:W2:Y:S01]  /*07a0*/  LDC.64 R4, c[0x0][0x580] ;  /* 0x00016000ff047b82 */ /* 0x000ea20000000a00 */
[----:B------:R-:W-:Y:S01]  /*07b0*/  VIADD R23, R23, 0x80 ;  /* 0x0000008017177836 */ /* 0x000fe20000000000 */
[----:B--2---:R2:W-:Y:S06]  /*07c0*/  STG.E desc[UR36][R4.64], R3 ;  /* 0x0000000304007986 */ /* 0x0045ec000c101924 */
.L_x_20592:
[----:B------:R-:W-:Y:S05]  /*07d0*/  BSYNC.RECONVERGENT B6 ;  /* 0x0000000000067941 */ /* 0x000fea0003800200 */
.L_x_20591:
        /* <DEDUP_REMOVED lines=30> */
.L_x_20594:
[----:B------:R-:W0:Y:S02]  /*09c0*/  LDC.64 R2, c[0x0][0x730] ;  /* 0x0001cc00ff027b82 */ /* 0x000e240000000a00 */
[----:B0-----:R-:W2:Y:S06]  /*09d0*/  LDG.E R3, desc[UR36][R2.64] ;  /* 0x0000002402037981 */ /* 0x001eac000c1e1900 */
[----:B------:R-:W2:Y:S02]  /*09e0*/  LDC.64 R4, c[0x0][0x580] ;  /* 0x00016000ff047b82 */ /* 0x000ea40000000a00 */
[----:B--2---:R-:W-:Y:S01]  /*09f0*/  STG.E desc[UR36][R4.64], R3 ;  /* 0x0000000304007986 */ /* 0x004fe2000c101924 */
[----:B------:R-:W-:Y:S05]  /*0a00*/  EXIT ;  /* 0x000000000000794d */ /* 0x000fea0003800000 */
.L_x_20584:
        /* <DEDUP_REMOVED lines=34> */
.L_x_20597:
        /* <DEDUP_REMOVED lines=276> */
.L_x_20598:
[----:B------:R-:W0:Y:S02]  /*1d70*/  LDC.64 R4, c[0x0][0x730] ;  /* 0x0001cc00ff047b82 */ /* 0x000e240000000a00 */
[----:B0-----:R-:W-:-:S06]  /*1d80*/  IMAD.WIDE R4, R0, 0x4, R4 ;  /* 0x0000000400047825 */ /* 0x001fcc00078e0204 */
[----:B------:R-:W2:Y:S01]  /*1d90*/  LDG.E R5, desc[UR36][R4.64] ;  /* 0x0000002404057981 */ /* 0x000ea2000c1e1900 */
[----:B------:R-:W2:Y:S01]  /*1da0*/  LDC.64 R6, c[0x0][0x580] ;  /* 0x00016000ff067b82 */ /* 0x000ea20000000a00 */
[----:B------:R-:W-:Y:S02]  /*1db0*/  VIADD R23, R23, 0x80 ;  /* 0x0000008017177836 */ /* 0x000fe40000000000 */
[----:B--2---:R0:W-:Y:S05]  /*1dc0*/  STG.E desc[UR36][R6.64], R5 ;  /* 0x0000000506007986 */ /* 0x0041ea000c101924 */
.L_x_20596:
[----:B------:R-:W-:Y:S05]  /*1dd0*/  BSYNC.RECONVERGENT B6 ;  /* 0x0000000000067941 */ /* 0x000fea0003800200 */
.L_x_20595:
        /* <DEDUP_REMOVED lines=31> */
.L_x_20601:
        /* <DEDUP_REMOVED lines=276> */
.L_x_20602:
[----:B------:R-:W0:Y:S02]  /*3110*/  LDC.64 R4, c[0x0][0x730] ;  /* 0x0001cc00ff047b82 */ /* 0x000e240000000a00 */
[----:B0-----:R-:W-:-:S06]  /*3120*/  IMAD.WIDE R4, R0, 0x4, R4 ;  /* 0x0000000400047825 */ /* 0x001fcc00078e0204 */
[----:B------:R-:W2:Y:S01]  /*3130*/  LDG.E R5, desc[UR36][R4.64] ;  /* 0x0000002404057981 */ /* 0x000ea2000c1e1900 */
[----:B------:R-:W2:Y:S01]  /*3140*/  LDC.64 R6, c[0x0][0x580] ;  /* 0x00016000ff067b82 */ /* 0x000ea20000000a00 */
[----:B------:R-:W-:Y:S02]  /*3150*/  IADD3 R23, PT, PT, R23, 0x80, RZ ;  /* 0x0000008017177810 */ /* 0x000fe40007ffe0ff */
[----:B--2---:R1:W-:Y:S05]  /*3160*/  STG.E desc[UR36][R6.64], R5 ;  /* 0x0000000506007986 */ /* 0x0043ea000c101924 */
.L_x_20600:
[----:B------:R-:W-:Y:S05]  /*3170*/  BSYNC.RECONVERGENT B6 ;  /* 0x0000000000067941 */ /* 0x000fea0003800200 */
.L_x_20599:
        /* <DEDUP_REMOVED lines=31> */
.L_x_20605:
        /* <DEDUP_REMOVED lines=276> */
.L_x_20606:
[----:B------:R-:W0:Y:S02]  /*44b0*/  LDC.64 R4, c[0x0][0x730] ;  /* 0x0001cc00ff047b82 */ /* 0x000e240000000a00 */
[----:B0-----:R-:W-:-:S06]  /*44c0*/  IMAD.WIDE R4, R0, 0x4, R4 ;  /* 0x0000000400047825 */ /* 0x001fcc00078e0204 */
[----:B------:R-:W2:Y:S01]  /*44d0*/  LDG.E R5, desc[UR36][R4.64] ;  /* 0x0000002404057981 */ /* 0x000ea2000c1e1900 */
[----:B------:R-:W2:Y:S01]  /*44e0*/  LDC.64 R6, c[0x0][0x580] ;  /* 0x00016000ff067b82 */ /* 0x000ea20000000a00 */
[----:B------:R-:W-:Y:S02]  /*44f0*/  IADD3 R23, PT, PT, R23, 0x80, RZ ;  /* 0x0000008017177810 */ /* 0x000fe40007ffe0ff */
[----:B--2---:R2:W-:Y:S05]  /*4500*/  STG.E desc[UR36][R6.64], R5 ;  /* 0x0000000506007986 */ /* 0x0045ea000c101924 */
.L_x_20604:
[----:B------:R-:W-:Y:S05]  /*4510*/  BSYNC.RECONVERGENT B6 ;  /* 0x0000000000067941 */ /* 0x000fea0003800200 */
.L_x_20603:
        /* <DEDUP_REMOVED lines=30> */
.L_x_20607:
        /* <DEDUP_REMOVED lines=276> */
.L_x_20608:
[----:B------:R-:W0:Y:S02]  /*5840*/  LDC.64 R2, c[0x0][0x730] ;  /* 0x0001cc00ff027b82 */ /* 0x000e240000000a00 */
[----:B0-----:R-:W-:-:S06]  /*5850*/  IMAD.WIDE R2, R0, 0x4, R2 ;  /* 0x0000000400027825 */ /* 0x001fcc00078e0202 */
[----:B------:R-:W2:Y:S01]  /*5860*/  LDG.E R3, desc[UR36][R2.64] ;  /* 0x0000002402037981 */ /* 0x000ea2000c1e1900 */
[----:B------:R-:W2:Y:S03]  /*5870*/  LDC.64 R4, c[0x0][0x580] ;  /* 0x00016000ff047b82 */ /* 0x000ea60000000a00 */
[----:B--2---:R-:W-:Y:S01]  /*5880*/  STG.E desc[UR36][R4.64], R3 ;  /* 0x0000000304007986 */ /* 0x004fe2000c101924 */
[----:B------:R-:W-:Y:S05]  /*5890*/  EXIT ;  /* 0x000000000000794d */ /* 0x000fea0003800000 */
.L_x_20583:
        /* <DEDUP_REMOVED lines=31> */
.L_x_20611:
        /* <DEDUP_REMOVED lines=12> */
.L_x_20610:
[----:B------:R-:W-:Y:S05]  /*5b50*/  BSYNC.RECONVERGENT B6 ;  /* 0x0000000000067941 */ /* 0x000fea0003800200 */
.L_x_20609:
        /* <DEDUP_REMOVED lines=31> */
.L_x_20614:
        /* <DEDUP_REMOVED lines=12> */
.L_x_20613:
[----:B------:R-:W-:Y:S05]  /*5e10*/  BSYNC.RECONVERGENT B6 ;  /* 0x0000000000067941 */ /* 0x000fea0003800200 */
.L_x_20612:
        /* <DEDUP_REMOVED lines=31> */
.L_x_20617:
        /* <DEDUP_REMOVED lines=12> */
.L_x_20616:
[----:B------:R-:W-:Y:S05]  /*60d0*/  BSYNC.RECONVERGENT B6 ;  /* 0x0000000000067941 */ /* 0x000fea0003800200 */
.L_x_20615:
        /* <DEDUP_REMOVED lines=30> */
.L_x_20618:
        /* <DEDUP_REMOVED lines=12> */
.L_x_20582:
        /* <DEDUP_REMOVED lines=310> */
.L_x_20623:
        /* <DEDUP_REMOVED lines=29> */
.L_x_20625:
[----:B------:R-:W-:Y:S05]  /*78b0*/  BSYNC.RECONVERGENT B6 ;  /* 0x0000000000067941 */ /* 0x000fea0003800200 */
.L_x_20624:
[----:B------:R-:W0:Y:S01]  /*78c0*/  LDC.64 R4, c[0x0][0x730] ;  /* 0x0001cc00ff047b82 */ /* 0x000e220000000a00 */
[----:B------:R-:W1:Y:S01]  /*78d0*/  LDCU.64 UR4, c[0x0][0x580] ;  /* 0x0000b000ff0477ac */ /* 0x000e620008000a00 */
[----:B0-----:R-:W2:Y:S01]  /*78e0*/  LDG.E R5, desc[UR36][R4.64] ;  /* 0x0000002404057981 */ /* 0x001ea2000c1e1900 */
[----:B-1----:R-:W-:Y:S02]  /*78f0*/  IADD3 R2, P0, PT, R17, UR4, RZ ;  /* 0x0000000411027c10 */ /* 0x002fe4000ff1e0ff */
[----:B------:R-:W-:-:S03]  /*7900*/  IADD3 R23, PT, PT, R23, 0x80, RZ ;  /* 0x0000008017177810 */ /* 0x000fc60007ffe0ff */
[----:B------:R-:W-:-:S05]  /*7910*/  IMAD.X R3, RZ, RZ, UR5, P0 ;  /* 0x00000005ff037e24 */ /* 0x000fca00080e06ff */
[----:B--2---:R0:W-:Y:S03]  /*7920*/  STG.E desc[UR36][R2.64], R5 ;  /* 0x0000000502007986 */ /* 0x0041e6000c101924 */
.L_x_20622:
[----:B------:R-:W-:Y:S05]  /*7930*/  BSYNC.RECONVERGENT B7 ;  /* 0x0000000000077941 */ /* 0x000fea0003800200 */
.L_x_20621:
        /* <DEDUP_REMOVED lines=302> */
.L_x_20628:
        /* <DEDUP_REMOVED lines=29> */
.L_x_20630:
[----:B------:R-:W-:Y:S05]  /*8df0*/  BSYNC.RECONVERGENT B6 ;  /* 0x0000000000067941 */ /* 0x000fea0003800200 */
.L_x_20629:
[----:B------:R-:W0:Y:S01]  /*8e00*/  LDC.64 R4, c[0x0][0x730] ;  /* 0x0001cc00ff047b82 */ /* 0x000e220000000a00 */
[----:B------:R-:W1:Y:S01]  /*8e10*/  LDCU.64 UR4, c[0x0][0x580] ;  /* 0x0000b000ff0477ac */ /* 0x000e620008000a00 */
[----:B0-----:R-:W2:Y:S01]  /*8e20*/  LDG.E R5, desc[UR36][R4.64] ;  /* 0x0000002404057981 */ /* 0x001ea2000c1e1900 */
[----:B-1----:R-:W-:Y:S01]  /*8e30*/  IADD3 R2, P0, PT, R17, UR4, RZ ;  /* 0x0000000411027c10 */ /* 0x002fe2000ff1e0ff */
[----:B------:R-:W-:-:S03]  /*8e40*/  VIADD R23, R23, 0x80 ;  /* 0x0000008017177836 */ /* 0x000fc60000000000 */
[----:B------:R-:W-:-:S05]  /*8e50*/  IADD3.X R3, PT, PT, RZ, UR5, RZ, P0, !PT ;  /* 0x00000005ff037c10 */ /* 0x000fca00087fe4ff */
[----:B--2---:R1:W-:Y:S04]  /*8e60*/  STG.E desc[UR36][R2.64], R5 ;  /* 0x0000000502007986 */ /* 0x0043e8000c101924 */
.L_x_20627:
[----:B------:R-:W-:Y:S05]  /*8e70*/  BSYNC.RECONVERGENT B7 ;  /* 0x0000000000077941 */ /* 0x000fea0003800200 */
.L_x_20626:
        /* <DEDUP_REMOVED lines=302> */
.L_x_20633:
        /* <DEDUP_REMOVED lines=29> */
.L_x_20635:
[----:B------:R-:W-:Y:S05]  /*a330*/  BSYNC.RECONVERGENT B6 ;  /* 0x0000000000067941 */ /* 0x000fea0003800200 */
.L_x_20634:
[----:B------:R-:W0:Y:S01]  /*a340*/  LDC.64 R4, c[0x0][0x730] ;  /* 0x0001cc00ff047b82 */ /* 0x000e220000000a00 */
[----:B------:R-:W1:Y:S01]  /*a350*/  LDCU.64 UR4, c[0x0][0x580] ;  /* 0x0000b000ff0477ac */ /* 0x000e620008000a00 */
[----:B0-----:R-:W2:Y:S01]  /*a360*/  LDG.E R5, desc[UR36][R4.64] ;  /* 0x0000002404057981 */ /* 0x001ea2000c1e1900 */
[----:B-1----:R-:W-:Y:S02]  /*a370*/  IADD3 R2, P0, PT, R17, UR4, RZ ;  /* 0x0000000411027c10 */ /* 0x002fe4000ff1e0ff */
[----:B------:R-:W-:Y:S02]  /*a380*/  IADD3 R23, PT, PT, R23, 0x80, RZ ;  /* 0x0000008017177810 */ /* 0x000fe40007ffe0ff */
[----:B------:R-:W-:-:S05]  /*a390*/  IADD3.X R3, PT, PT, RZ, UR5, RZ, P0, !PT ;  /* 0x00000005ff037c10 */ /* 0x000fca00087fe4ff */
[----:B--2---:R2:W-:Y:S04]  /*a3a0*/  STG.E desc[UR36][R2.64], R5 ;  /* 0x0000000502007986 */ /* 0x0045e8000c101924 */
.L_x_20632:
[----:B------:R-:W-:Y:S05]  /*a3b0*/  BSYNC.RECONVERGENT B7 ;  /* 0x0000000000077941 */ /* 0x000fea0003800200 */
.L_x_20631:
        /* <DEDUP_REMOVED lines=301> */
.L_x_20636:
        /* <DEDUP_REMOVED lines=31> */
.L_x_20638:
[----:B------:R-:W-:Y:S05]  /*b880*/  BSYNC.RECONVERGENT B6 ;  /* 0x0000000000067941 */ /* 0x000fea0003800200 */
.L_x_20637:
[----:B------:R-:W0:Y:S02]  /*b890*/  LDC.64 R2, c[0x0][0x730] ;  /* 0x0001cc00ff027b82 */ /* 0x000e240000000a00 */
[----:B0-----:R-:W2:Y:S04]  /*b8a0*/  LDG.E R3, desc[UR36][R2.64] ;  /* 0x0000002402037981 */ /* 0x001ea8000c1e1900 */
[----:B--2---:R-:W-:Y:S01]  /*b8b0*/  STG.E desc[UR36][R16.64], R3 ;  /* 0x0000000310007986 */ /* 0x004fe2000c101924 */
[----:B------:R-:W-:Y:S05]  /*b8c0*/  EXIT ;  /* 0x000000000000794d */ /* 0x000fea0003800000 */
.L_x_20620:
        /* <DEDUP_REMOVED lines=308> */
.L_x_20641:
        /* <DEDUP_REMOVED lines=29> */
.L_x_20643:
[----:B------:R-:W-:Y:S05]  /*cde0*/  BSYNC.RECONVERGENT B6 ;  /* 0x0000000000067941 */ /* 0x000fea0003800200 */
.L_x_20642:
        /* <DEDUP_REMOVED lines=276> */
.L_x_20644:
        /* <DEDUP_REMOVED lines=8> */
.L_x_20640:
[----:B------:R-:W-:Y:S05]  /*dfb0*/  BSYNC.RECONVERGENT B7 ;  /* 0x0000000000077941 */ /* 0x000fea0003800200 */
.L_x_20639:
        /* <DEDUP_REMOVED lines=303> */
.L_x_20647:
        /* <DEDUP_REMOVED lines=29> */
.L_x_20649:
[----:B------:R-:W-:Y:S05]  /*f480*/  BSYNC.RECONVERGENT B6 ;  /* 0x0000000000067941 */ /* 0x000fea0003800200 */
.L_x_20648:
        /* <DEDUP_REMOVED lines=276> */
.L_x_20650:
        /* <DEDUP_REMOVED lines=8> */
.L_x_20646:
[----:B------:R-:W-:Y:S05]  /*10650*/  BSYNC.RECONVERGENT B7 ;  /* 0x0000000000077941 */ /* 0x000fea0003800200 */
.L_x_20645:
        /* <DEDUP_REMOVED lines=303> */
.L_x_20653:
        /* <DEDUP_REMOVED lines=29> */
.L_x_20655:
[----:B------:R-:W-:Y:S05]  /*11b20*/  BSYNC.RECONVERGENT B6 ;  /* 0x0000000000067941 */ /* 0x000fea0003800200 */
.L_x_20654:
        /* <DEDUP_REMOVED lines=276> */
.L_x_20656:
        /* <DEDUP_REMOVED lines=8> */
.L_x_20652:
[----:B------:R-:W-:Y:S05]  /*12cf0*/  BSYNC.RECONVERGENT B7 ;  /* 0x0000000000077941 */ /* 0x000fea0003800200 */
.L_x_20651:
        /* <DEDUP_REMOVED lines=302> */
.L_x_20657:
        /* <DEDUP_REMOVED lines=31> */
.L_x_20659:
[----:B------:R-:W-:Y:S05]  /*141d0*/  BSYNC.RECONVERGENT B6 ;  /* 0x0000000000067941 */ /* 0x000fea0003800200 */
.L_x_20658:
        /* <DEDUP_REMOVED lines=276> */
.L_x_20660:
[----:B------:R-:W0:Y:S02]  /*15320*/  LDC.64 R2, c[0x0][0x730] ;  /* 0x0001cc00ff027b82 */ /* 0x000e240000000a00 */
[----:B0-----:R-:W-:-:S06]  /*15330*/  IMAD.WIDE R2, R0, 0x4, R2 ;  /* 0x0000000400027825 */ /* 0x001fcc00078e0202 */
[----:B------:R-:W2:Y:S04]  /*15340*/  LDG.E R3, desc[UR36][R2.64] ;  /* 0x0000002402037981 */ /* 0x000ea8000c1e1900 */
[----:B--2---:R-:W-:Y:S01]  /*15350*/  STG.E desc[UR36][R18.64], R3 ;  /* 0x0000000312007986 */ /* 0x004fe2000c101924 */
[----:B------:R-:W-:Y:S05]  /*15360*/  EXIT ;  /* 0x000000000000794d */ /* 0x000fea0003800000 */
.L_x_20619:
        /* <DEDUP_REMOVED lines=305> */
.L_x_20663:
        /* <DEDUP_REMOVED lines=29> */
.L_x_20665:
[----:B------:R-:W-:Y:S05]  /*16850*/  BSYNC.RECONVERGENT B6 ;  /* 0x0000000000067941 */ /* 0x000fea0003800200 */
.L_x_20664:
        /* <DEDUP_REMOVED lines=14> */
.L_x_20662:
[----:B------:R-:W-:Y:S05]  /*16940*/  BSYNC.RECONVERGENT B7 ;  /* 0x0000000000077941 */ /* 0x000fea0003800200 */
.L_x_20661:
        /* <DEDUP_REMOVED lines=302> */
.L_x_20668:
        /* <DEDUP_REMOVED lines=29> */
.L_x_20670:
[----:B------:R-:W-:Y:S05]  /*17e00*/  BSYNC.RECONVERGENT B6 ;  /* 0x0000000000067941 */ /* 0x000fea0003800200 */
.L_x_20669:
        /* <DEDUP_REMOVED lines=14> */
.L_x_20667:
[----:B------:R-:W-:Y:S05]  /*17ef0*/  BSYNC.RECONVERGENT B7 ;  /* 0x0000000000077941 */ /* 0x000fea0003800200 */
.L_x_20666:
        /* <DEDUP_REMOVED lines=302> */
.L_x_20673:
        /* <DEDUP_REMOVED lines=29> */
.L_x_20675:
[----:B------:R-:W-:Y:S05]  /*193b0*/  BSYNC.RECONVERGENT B6 ;  /* 0x0000000000067941 */ /* 0x000fea0003800200 */
.L_x_20674:
        /* <DEDUP_REMOVED lines=14> */
.L_x_20672:
[----:B------:R-:W-:Y:S05]  /*194a0*/  BSYNC.RECONVERGENT B7 ;  /* 0x0000000000077941 */ /* 0x000fea0003800200 */
.L_x_20671:
        /* <DEDUP_REMOVED lines=301> */
.L_x_20676:
        /* <DEDUP_REMOVED lines=31> */
.L_x_20678:
[----:B------:R-:W-:Y:S05]  /*1a970*/  BSYNC.RECONVERGENT B6 ;  /* 0x0000000000067941 */ /* 0x000fea0003800200 */
.L_x_20677:
        /* <DEDUP_REMOVED lines=11> */
.L_x_20679:
        /* <DEDUP_REMOVED lines=13> */
.L_x_41961:


//--------------------- .text._ZN2at6native24index_elementwise_kernelILi128ELi4EZNS0_20cuda_take_put_kernelIalZZZZZNS0_11take_kernelERNS_14TensorIteratorERKNS_10TensorBaseEENKUlvE_clEvENKUlvE0_clEvENKUlvE_clEvENKUlvE0_clEvEUlRalE_EEvS4_S7_RKT1_EUliE_EEvlSE_ --------------------------
	.section	.text._ZN2at6native24index_elementwise_kernelILi128ELi4EZNS0_20cuda_take_put_kernelIalZZZZZNS0_11take_kernelERNS_14TensorIteratorERKNS_10TensorBaseEENKUlvE_clEvENKUlvE0_clEvENKUlvE_clEvENKUlvE0_clEvEUlRalE_EEvS4_S7_RKT1_EUliE_EEvlSE_,"ax",@progbits
	.align	128
        .global         _ZN2at6native24index_elementwise_kernelILi128ELi4EZNS0_20cuda_take_put_kernelIalZZZZZNS0_11take_kernelERNS_14TensorIteratorERKNS_10TensorBaseEENKUlvE_clEvENKUlvE0_clEvENKUlvE_clEvENKUlvE0_clEvEUlRalE_EEvS4_S7_RKT1_EUliE_EEvlSE_
        .type           _ZN2at6native24index_elementwise_kernelILi128ELi4EZNS0_20cuda_take_put_kernelIalZZZZZNS0_11take_kernelERNS_14TensorIteratorERKNS_10TensorBaseEENKUlvE_clEvENKUlvE0_clEvENKUlvE_clEvENKUlvE0_clEvEUlRalE_EEvS4_S7_RKT1_EUliE_EEvlSE_,@function
        .size           _ZN2at6native24index_elementwise_kernelILi128ELi4EZNS0_20cuda_take_put_kernelIalZZZZZNS0_11take_kernelERNS_14TensorIteratorERKNS_10TensorBaseEENKUlvE_clEvENKUlvE0_clEvENKUlvE_clEvENKUlvE0_clEvEUlRalE_EEvS4_S7_RKT1_EUliE_EEvlSE_,(.L_x_41802 - _ZN2at6native24index_elementwise_kernelILi128ELi4EZNS0_20cuda_take_put_kernelIalZZZZZNS0_11take_kernelERNS_14TensorIteratorERKNS_10TensorBaseEENKUlvE_clEvENKUlvE0_clEvENKUlvE_clEvENKUlvE0_clEvEUlRalE_EEvS4_S7_RKT1_EUliE_EEvlSE_)
        .other          _ZN2at6native24index_elementwise_kernelILi128ELi4EZNS0_20cuda_take_put_kernelIalZZZZZNS0_11take_kernelERNS_14TensorIteratorERKNS_10TensorBaseEENKUlvE_clEvENKUlvE0_clEvENKUlvE_clEvENKUlvE0_clEvEUlRalE_EEvS4_S7_RKT1_EUliE_EEvlSE_,@"STO_CUDA_ENTRY STV_DEFAULT"
_ZN2at6native24index_elementwise_kernelILi128ELi4EZNS0_20cuda_take_put_kernelIalZZZZZNS0_11take_kernelERNS_14TensorIteratorERKNS_10TensorBaseEENKUlvE_clEvENKUlvE0_clEvENKUlvE_clEvENKUlvE0_clEvEUlRalE_EEvS4_S7_RKT1_EUliE_EEvlSE_:
.text._ZN2at6native24index_elementwise_kernelILi128ELi4EZNS0_20cuda_take_put_kernelIalZZZZZNS0_11take_kernelERNS_14TensorIteratorERKNS_10TensorBaseEENKUlvE_clEvENKUlvE0_clEvENKUlvE_clEvENKUlvE0_clEvEUlRalE_EEvS4_S7_RKT1_EUliE_EEvlSE_:
        /* <DEDUP_REMOVED lines=47> */
.L_x_20685:
[----:B------:R-:W0:Y:S02]  /*02f0*/  LDC.64 R2, c[0x0][0x738] ;  /* 0x0001ce00ff027b82 */ /* 0x000e240000000a00 */
[----:B0-----:R-:W2:Y:S06]  /*0300*/  LDG.E.U8 R3, desc[UR36][R2.64] ;  /* 0x0000002402037981 */ /* 0x001eac000c1e1100 */
[----:B------:R-:W2:Y:S01]  /*0310*/  LDC.64 R4, c[0x0][0x580] ;  /* 0x00016000ff047b82 */ /* 0x000ea20000000a00 */
[----:B------:R-:W-:Y:S01]  /*0320*/  VIADD R16, R16, 0x80 ;  /* 0x0000008010107836 */ /* 0x000fe20000000000 */
[----:B--2---:R0:W-:Y:S06]  /*0330*/  STG.E.U8 desc[UR36][R4.64], R3 ;  /* 0x0000000304007986 */ /* 0x0041ec000c101124 */
.L_x_20684:
[----:B------:R-:W-:Y:S05]  /*0340*/  BSYNC.RECONVERGENT B6 ;  /* 0x0000000000067941 */ /* 0x000fea0003800200 */
.L_x_20683:
        /* <DEDUP_REMOVED lines=31> */
.L_x_20688:
[----:B------:R-:W0:Y:S02]  /*0540*/  LDC.64 R2, c[0x0][0x738] ;  /* 0x0001ce00ff027b82 */ /* 0x000e240000000a00 */
[----:B0-----:R-:W2:Y:S06]  /*0550*/  LDG.E.U8 R3, desc[UR36][R2.64] ;  /* 0x0000002402037981 */ /* 0x001eac000c1e1100 */
[----:B------:R-:W2:Y:S01]  /*0560*/  LDC.64 R4, c[0x0][0x580] ;  /* 0x00016000ff047b82 */ /* 0x000ea20000000a00 */
[----:B------:R-:W-:Y:S01]  /*0570*/  VIADD R16, R16, 0x80 ;  /* 0x0000008010107836 */ /* 0x000fe20000000000 */
[----:B--2---:R1:W-:Y:S06]  /*0580*/  STG.E.U8 desc[UR36][R4.64], R3 ;  /* 0x0000000304007986 */ /* 0x0043ec000c101124 */
.L_x_20687:
[----:B------:R-:W-:Y:S05]  /*0590*/  BSYNC.RECONVERGENT B6 ;  /* 0x0000000000067941 */ /* 0x000fea0003800200 */
.L_x_20686:
        /* <DEDUP_REMOVED lines=31> */
.L_x_20691:
[----:B------:R-:W0:Y:S02]  /*0790*/  LDC.64 R2, c[0x0][0x738] ;  /* 0x0001ce00ff027b82 */ /* 0x000e240000000a00 */
[----:B0-----:R-:W2:Y:S06]  /*07a0*/  LDG.E.U8 R3, desc[UR36][R2.64] ;  /* 0x0000002402037981 */ /* 0x001eac000c1e1100 */
[----:B------:R-:W2:Y:S01]  /*07b0*/  LDC.64 R4, c[0x0][0x580] ;  /* 0x00016000ff047b82 */ /* 0x000ea20000000a00 */
[----:B------:R-:W-:Y:S01]  /*07c0*/  VIADD R16, R16, 0x80 ;  /* 0x0000008010107836 */ /* 0x000fe20000000000 */
[----:B--2---:R2:W-:Y:S06]  /*07d0*/  STG.E.U8 desc[UR36][R4.64], R3 ;  /* 0x0000000304007986 */ /* 0x0045ec000c101124 */
.L_x_20690:
[----:B------:R-:W-:Y:S05]  /*07e0*/  BSYNC.RECONVERGENT B6 ;  /* 0x0000000000067941 */ /* 0x000fea0003800200 */
.L_x_20689:
        /* <DEDUP_REMOVED lines=30> */
.L_x_20692:
[----:B------:R-:W0:Y:S02]  /*09d0*/  LDC.64 R2, c[0x0][0x738] ;  /* 0x0001ce00ff027b82 */ /* 0x000e240000000a00 */
[----:B0-----:R-:W2:Y:S06]  /*09e0*/  LDG.E.U8 R3, desc[UR36][R2.64] ;  /* 0x0000002402037981 */ /* 0x001eac000c1e1100 */
[----:B------:R-:W2:Y:S02]  /*09f0*/  LDC.64 R4, c[0x0][0x580] ;  /* 0x00016000ff047b82 */ /* 0x000ea40000000a00 */
[----:B--2---:R-:W-:Y:S01]  /*0a00*/  STG.E.U8 desc[UR36][R4.64], R3 ;  /* 0x0000000304007986 */ /* 0x004fe2000c101124 */
[----:B------:R-:W-:Y:S05]  /*0a10*/  EXIT ;  /* 0x000000000000794d */ /* 0x000fea0003800000 */
.L_x_20682:
        /* <DEDUP_REMOVED lines=35> */
.L_x_20695:
        /* <DEDUP_REMOVED lines=35> */
.L_x_20696:
[----:B------:R-:W0:Y:S01]  /*0e80*/  LDCU.64 UR4, c[0x0][0x5a8] ;  /* 0x0000b500ff0477ac */ /* 0x000e220008000a00 */
[----:B------:R-:W-:Y:S01]  /*0e90*/  IMAD.MOV.U32 R10, RZ, RZ, R12 ;  /* 0x000000ffff0a7224 */ /* 0x000fe200078e000c */
[----:B------:R-:W-:Y:S02]  /*0ea0*/  MOV R9, R13 ;  /* 0x0000000d00097202 */ /* 0x000fe40000000f00 */
[----:B------:R-:W-:Y:S02]  /*0eb0*/  MOV R0, 0xef0 ;  /* 0x00000ef000007802 */ /* 0x000fe40000000f00 */
[----:B0-----:R-:W-:Y:S01]  /*0ec0*/  MOV R4, UR4 ;  /* 0x0000000400047c02 */ /* 0x001fe20008000f00 */
[----:B------:R-:W-:-:S07]  /*0ed0*/  IMAD.U32 R3, RZ, RZ, UR5 ;  /* 0x00000005ff037e24 */ /* 0x000fce000f8e00ff */
[----:B------:R-:W-:Y:S05]  /*0ee0*/  CALL.REL.NOINC `($__internal_20_$__cuda_sm20_div_u64) ;  /* 0x000003c800ec7944 */ /* 0x000fea0003c00000 */
        /* <DEDUP_REMOVED lines=10> */
.L_x_20697:
        /* <DEDUP_REMOVED lines=37> */
.L_x_20700:
[----:B------:R-:W0:Y:S01]  /*11e0*/  LDCU.64 UR4, c[0x0][0x5b0] ;  /* 0x0000b600ff0477ac */ /* 0x000e220008000a00 */
[----:B------:R-:W-:Y:S01]  /*11f0*/  MOV R10, R12 ;  /* 0x0000000c000a7202 */ /* 0x000fe20000000f00 */
[----:B------:R-:W-:Y:S01]  /*1200*/  IMAD.MOV.U32 R9, RZ, RZ, R13 ;  /* 0x000000ffff097224 */ /* 0x000fe200078e000d */
[----:B------:R-:W-:Y:S01]  /*1210*/  MOV R0, 0x1250 ;  /* 0x0000125000007802 */ /* 0x000fe20000000f00 */
[----:B0-----:R-:W-:Y:S01]  /*1220*/  IMAD.U32 R4, RZ, RZ, UR4 ;  /* 0x00000004ff047e24 */ /* 0x001fe2000f8e00ff */
[----:B------:R-:W-:-:S07]  /*1230*/  MOV R3, UR5 ;  /* 0x0000000500037c02 */ /* 0x000fce0008000f00 */
[----:B------:R-:W-:Y:S05]  /*1240*/  CALL.REL.NOINC `($__internal_20_$__cuda_sm20_div_u64) ;  /* 0x000003c800147944 */ /* 0x000fea0003c00000 */
        /* <DEDUP_REMOVED lines=11> */
.L_x_20701:
[----:B------:R-:W-:Y:S05]  /*1300*/  BSYNC.RECONVERGENT B0 ;  /* 0x0000000000007941 */ /* 0x000fea0003800200 */
.L_x_20699:
        /* <DEDUP_REMOVED lines=38> */
.L_x_20703:
        /* <DEDUP_REMOVED lines=18> */
.L_x_20704:
[----:B------:R-:W-:Y:S05]  /*1690*/  BSYNC.RECONVERGENT B0 ;  /* 0x0000000000007941 */ /* 0x000fea0003800200 */
.L_x_20702:
        /* <DEDUP_REMOVED lines=38> */
.L_x_20706:
        /* <DEDUP_REMOVED lines=18> */
.L_x_20707:
[----:B------:R-:W-:Y:S05]  /*1a20*/  BSYNC.RECONVERGENT B0 ;  /* 0x0000000000007941 */ /* 0x000fea0003800200 */
.L_x_20705:
        /* <DEDUP_REMOVED lines=38> */
.L_x_20709:
        /* <DEDUP_REMOVED lines=18> */
.L_x_20710:
[----:B------:R-:W-:Y:S05]  /*1db0*/  BSYNC.RECONVERGENT B0 ;  /* 0x0000000000007941 */ /* 0x000fea0003800200 */
.L_x_20708:
        /* <DEDUP_REMOVED lines=38> */
.L_x_20712:
        /* <DEDUP_REMOVED lines=18> */
.L_x_20713:
[----:B------:R-:W-:Y:S05]  /*2140*/  BSYNC.RECONVERGENT B0 ;  /* 0x0000000000007941 */ /* 0x000fea0003800200 */
.L_x_20711:
        /* <DEDUP_REMOVED lines=38> */
.L_x_20715:
        /* <DEDUP_REMOVED lines=18> */
.L_x_20716:
[----:B------:R-:W-:Y:S05]  /*24d0*/  BSYNC.RECONVERGENT B0 ;  /* 0x0000000000007941 */ /* 0x000fea0003800200 */
.L_x_20714:
        /* <DEDUP_REMOVED lines=38> */
.L_x_20718:
        /* <DEDUP_REMOVED lines=18> */
.L_x_20719:
[----:B------:R-:W-:Y:S05]  /*2860*/  BSYNC.RECONVERGENT B0 ;  /* 0x0000000000007941 */ /* 0x000fea0003800200 */
.L_x_20717:
        /* <DEDUP_REMOVED lines=38> */
.L_x_20721:
        /* <DEDUP_REMOVED lines=18> */
.L_x_20722:
[----:B------:R-:W-:Y:S05]  /*2bf0*/  BSYNC.RECONVERGENT B0 ;  /* 0x0000000000007941 */ /* 0x000fea0003800200 */
.L_x_20720:
        /* <DEDUP_REMOVED lines=38> */
.L_x_20724:
        /* <DEDUP_REMOVED lines=18> */
.L_x_20725:
[----:B------:R-:W-:Y:S05]  /*2f80*/  BSYNC.RECONVERGENT B0 ;  /* 0x0000000000007941 */ /* 0x000fea0003800200 */
.L_x_20723:
        /* <DEDUP_REMOVED lines=38> */
.L_x_20727:
        /* <DEDUP_REMOVED lines=18> */
.L_x_20728:
[----:B------:R-:W-:Y:S05]  /*3310*/  BSYNC.RECONVERGENT B0 ;  /* 0x0000000000007941 */ /* 0x000fea0003800200 */
.L_x_20726:
        /* <DEDUP_REMOVED lines=38> */
.L_x_20730:
        /* <DEDUP_REMOVED lines=18> */
.L_x_20731:
[----:B------:R-:W-:Y:S05]  /*36a0*/  BSYNC.RECONVERGENT B0 ;  /* 0x0000000000007941 */ /* 0x000fea0003800200 */
.L_x_20729:
        /* <DEDUP_REMOVED lines=38> */
.L_x_20733:
        /* <DEDUP_REMOVED lines=18> */
.L_x_20734:
[----:B------:R-:W-:Y:S05]  /*3a30*/  BSYNC.RECONVERGENT B0 ;  /* 0x0000000000007941 */ /* 0x000fea0003800200 */
.L_x_20732:
        /* <DEDUP_REMOVED lines=38> */
.L_x_20736:
        /* <DEDUP_REMOVED lines=18> */
.L_x_20737:
[----:B------:R-:W-:Y:S05]  /*3dc0*/  BSYNC.RECONVERGENT B0 ;  /* 0x0000000000007941 */ /* 0x000fea0003800200 */
.L_x_20735:
        /* <DEDUP_REMOVED lines=38> */
.L_x_20739:
        /* <DEDUP_REMOVED lines=18> */
.L_x_20740:
[----:B------:R-:W-:Y:S05]  /*4150*/  BSYNC.RECONVERGENT B0 ;  /* 0x0000000000007941 */ /* 0x000fea0003800200 */
.L_x_20738:
        /* <DEDUP_REMOVED lines=38> */
.L_x_20742:
        /* <DEDUP_REMOVED lines=18> */
.L_x_20743:
[----:B------:R-:W-:Y:S05]  /*44e0*/  BSYNC.RECONVERGENT B0 ;  /* 0x0000000000007941 */ /* 0x000fea0003800200 */
.L_x_20741:
        /* <DEDUP_REMOVED lines=38> */
.L_x_20745:
        /* <DEDUP_REMOVED lines=18> */
.L_x_20746:
[----:B------:R-:W-:Y:S05]  /*4870*/  BSYNC.RECONVERGENT B0 ;  /* 0x0000000000007941 */ /* 0x000fea0003800200 */
.L_x_20744:
        /* <DEDUP_REMOVED lines=38> */
.L_x_20748:
        /* <DEDUP_REMOVED lines=18> */
.L_x_20749:
[----:B------:R-:W-:Y:S05]  /*4c00*/  BSYNC.RECONVERGENT B0 ;  /* 0x0000000000007941 */ /* 0x000fea0003800200 */
.L_x_20747:
        /* <DEDUP_REMOVED lines=38> */
.L_x_20751:
        /* <DEDUP_REMOVED lines=18> */
.L_x_20752:
[----:B------:R-:W-:Y:S05]  /*4f90*/  BSYNC.RECONVERGENT B0 ;  /* 0x0000000000007941 */ /* 0x000fea0003800200 */
.L_x_20750:
        /* <DEDUP_REMOVED lines=38> */
.L_x_20754:
        /* <DEDUP_REMOVED lines=18> */
.L_x_20755:
[----:B------:R-:W-:Y:S05]  /*5320*/  BSYNC.RECONVERGENT B0 ;  /* 0x0000000000007941 */ /* 0x000fea0003800200 */
.L_x_20753:
        /* <DEDUP_REMOVED lines=38> */
.L_x_20757:
        /* <DEDUP_REMOVED lines=18> */
.L_x_20758:
[----:B------:R-:W-:Y:S05]  /*56b0*/  BSYNC.RECONVERGENT B0 ;  /* 0x0000000000007941 */ /* 0x000fea0003800200 */
.L_x_20756:
        /* <DEDUP_REMOVED lines=38> */
.L_x_20760:
        /* <DEDUP_REMOVED lines=18> */
.L_x_20761:
[----:B------:R-:W-:Y:S05]  /*5a40*/  BSYNC.RECONVERGENT B0 ;  /* 0x0000000000007941 */ /* 0x000fea0003800200 */
.L_x_20759:
        /* <DEDUP_REMOVED lines=38> */
.L_x_20763:
        /* <DEDUP_REMOVED lines=18> */
.L_x_20764:
[----:B------:R-:W-:Y:S05]  /*5dd0*/  BSYNC.RECONVERGENT B0 ;  /* 0x0000000000007941 */ /* 0x000fea0003800200 */
.L_x_20762:
        /* <DEDUP_REMOVED lines=37> */
.L_x_20766:
        /* <DEDUP_REMOVED lines=16> */
.L_x_20767:
[----:B------:R-:W-:Y:S05]  /*6130*/  BSYNC.RECONVERGENT B0 ;  /* 0x0000000000007941 */ /* 0x000fea0003800200 */
.L_x_20765:
        /* <DEDUP_REMOVED lines=34> */
.L_x_20769:
[----:B------:R-:W-:Y:S01]  /*6360*/  IMAD.MOV.U32 R8, RZ, RZ, R6 ;  /* 0x000000ffff087224 */ /* 0x000fe200078e0006 */
[----:B------:R-:W-:Y:S02]  /*6370*/  MOV R10, R7 ;  /* 0x00000007000a7202 */ /* 0x000fe40000000f00 */
[----:B------:R-:W-:-:S07]  /*6380*/  MOV R9, 0x63a0 ;  /* 0x000063a000097802 */ /* 0x000fce0000000f00 */
[----:B------:R-:W-:Y:S05]  /*6390*/  CALL.REL.NOINC `($__internal_21_$__cuda_sm20_rem_u64) ;  /* 0x0000037800d47944 */ /* 0x000fea0003c00000 */
[----:B------:R-:W-:Y:S01]  /*63a0*/  IMAD.MOV.U32 R4, RZ, RZ, R0 ;  /* 0x000000ffff047224 */ /* 0x000fe200078e0000 */
[----:B------:R-:W-:-:S07]  /*63b0*/  MOV R5, R3 ;  /* 0x0000000300057202 */ /* 0x000fce0000000f00 */
.L_x_20770:
[----:B------:R-:W-:Y:S05]  /*63c0*/  BSYNC.RECONVERGENT B0 ;  /* 0x0000000000007941 */ /* 0x000fea0003800200 */
.L_x_20768:
[----:B------:R-:W0:Y:S01]  /*63d0*/  LDCU.64 UR4, c[0x0][0x730] ;  /* 0x0000e600ff0477ac */ /* 0x000e220008000a00 */
[----:B------:R-:W-:Y:S02]  /*63e0*/  IMAD.MOV.U32 R3, RZ, RZ, R17 ;  /* 0x000000ffff037224 */ /* 0x000fe400078e0011 */
[----:B0-----:R-:W-:Y:S02]  /*63f0*/  IMAD R5, R5, UR4, RZ ;  /* 0x0000000405057c24 */ /* 0x001fe4000f8e02ff */
[----:B------:R-:W-:-:S04]  /*6400*/  IMAD.WIDE.U32 R2, R4, UR4, R2 ;  /* 0x0000000404027c25 */ /* 0x000fc8000f8e0002 */
[----:B------:R-:W-:-:S05]  /*6410*/  IMAD R5, R4, UR5, R5 ;  /* 0x0000000504057c24 */ /* 0x000fca000f8e0205 */
[----:B------:R-:W-:-:S07]  /*6420*/  IADD3 R17, PT, PT, R3, R5, RZ ;  /* 0x0000000503117210 */ /* 0x000fce0007ffe0ff */
.L_x_20698:
[----:B------:R-:W0:Y:S02]  /*6430*/  LDCU.64 UR4, c[0x0][0x738] ;  /* 0x0000e700ff0477ac */ /* 0x000e240008000a00 */
[----:B0-----:R-:W-:-:S04]  /*6440*/  IADD3 R2, P0, PT, R2, UR4, RZ ;  /* 0x0000000402027c10 */ /* 0x001fc8000ff1e0ff */
[----:B------:R-:W-:-:S06]  /*6450*/  IADD3.X R3, PT, PT, R17, UR5, RZ, P0, !PT ;  /* 0x0000000511037c10 */ /* 0x000fcc00087fe4ff */
[----:B------:R-:W2:Y:S01]  /*6460*/  LDG.E.U8 R3, desc[UR36][R2.64] ;  /* 0x0000002402037981 */ /* 0x000ea2000c1e1100 */
[----:B------:R-:W2:Y:S01]  /*6470*/  LDC.64 R4, c[0x0][0x580] ;  /* 0x00016000ff047b82 */ /* 0x000ea20000000a00 */
[----:B------:R-:W-:Y:S02]  /*6480*/  VIADD R16, R16, 0x80 ;  /* 0x0000008010107836 */ /* 0x000fe40000000000 */
[----:B--2---:R0:W-:Y:S05]  /*6490*/  STG.E.U8 desc[UR36][R4.64], R3 ;  /* 0x0000000304007986 */ /* 0x0041ea000c101124 */
.L_x_20694:
[----:B------:R-:W-:Y:S05]  /*64a0*/  BSYNC.RECONVERGENT B6 ;  /* 0x0000000000067941 */ /* 0x000fea0003800200 */
.L_x_20693:
        /* <DEDUP_REMOVED lines=31> */
.L_x_20773:
        /* <DEDUP_REMOVED lines=36> */
.L_x_20774:
        /* <DEDUP_REMOVED lines=17> */
.L_x_20775:
        /* <DEDUP_REMOVED lines=37> */
.L_x_20778:
        /* <DEDUP_REMOVED lines=18> */
.L_x_20779:
[----:B------:R-:W-:Y:S05]  /*6d60*/  BSYNC.RECONVERGENT B0 ;  /* 0x0000000000007941 */ /* 0x000fea0003800200 */
.L_x_20777:
        /* <DEDUP_REMOVED lines=38> */
.L_x_20781:
        /* <DEDUP_REMOVED lines=18> */
.L_x_20782:
[----:B------:R-:W-:Y:S05]  /*70f0*/  BSYNC.RECONVERGENT B0 ;  /* 0x0000000000007941 */ /* 0x000fea0003800200 */
.L_x_20780:
        /* <DEDUP_REMOVED lines=38> */
.L_x_20784:
        /* <DEDUP_REMOVED lines=18> */
.L_x_20785:
[----:B------:R-:W-:Y:S05]  /*7480*/  BSYNC.RECONVERGENT B0 ;  /* 0x0000000000007941 */ /* 0x000fea0003800200 */
.L_x_20783:
        /* <DEDUP_REMOVED lines=38> */
.L_x_20787:
        /* <DEDUP_REMOVED lines=18> */
.L_x_20788:
[----:B------:R-:W-:Y:S05]  /*7810*/  BSYNC.RECONVERGENT B0 ;  /* 0x0000000000007941 */ /* 0x000fea0003800200 */
.L_x_20786:
        /* <DEDUP_REMOVED lines=38> */
.L_x_20790:
        /* <DEDUP_REMOVED lines=18> */
.L_x_20791:
[----:B------:R-:W-:Y:S05]  /*7ba0*/  BSYNC.RECONVERGENT B0 ;  /* 0x0000000000007941 */ /* 0x000fea0003800200 */
.L_x_20789:
        /* <DEDUP_REMOVED lines=38> */
.L_x_20793:
        /* <DEDUP_REMOVED lines=18> */
.L_x_20794:
[----:B------:R-:W-:Y:S05]  /*7f30*/  BSYNC.RECONVERGENT B0 ;  /* 0x0000000000007941 */ /* 0x000fea0003800200 */
.L_x_20792:
        /* <DEDUP_REMOVED lines=38> */
.L_x_20796:
        /* <DEDUP_REMOVED lines=18> */
.L_x_20797:
[----:B------:R-:W-:Y:S05]  /*82c0*/  BSYNC.RECONVERGENT B0 ;  /* 0x0000000000007941 */ /* 0x000fea0003800200 */
.L_x_20795:
        /* <DEDUP_REMOVED lines=38> */
.L_x_20799:
        /* <DEDUP_REMOVED lines=18> */
.L_x_20800:
[----:B------:R-:W-:Y:S05]  /*8650*/  BSYNC.RECONVERGENT B0 ;  /* 0x0000000000007941 */ /* 0x000fea0003800200 */
.L_x_20798:
        /* <DEDUP_REMOVED lines=38> */
.L_x_20802:
        /* <DEDUP_REMOVED lines=18> */
.L_x_20803:
[----:B------:R-:W-:Y:S05]  /*89e0*/  BSYNC.RECONVERGENT B0 ;  /* 0x0000000000007941 */ /* 0x000fea0003800200 */
.L_x_20801:
        /* <DEDUP_REMOVED lines=38> */
.L_x_20805:
        /* <DEDUP_REMOVED lines=18> */
.L_x_20806:
[----:B------:R-:W-:Y:S05]  /*8d70*/  BSYNC.RECONVERGENT B0 ;  /* 0x0000000000007941 */ /* 0x000fea0003800200 */
.L_x_20804:
        /* <DEDUP_REMOVED lines=38> */
.L_x_20808:
        /* <DEDUP_REMOVED lines=18> */
.L_x_20809:
[----:B------:R-:W-:Y:S05]  /*9100*/  BSYNC.RECONVERGENT B0 ;  /* 0x0000000000007941 */ /* 0x000fea0003800200 */
.L_x_20807:
        /* <DEDUP_REMOVED lines=38> */
.L_x_20811:
        /* <DEDUP_REMOVED lines=18> */
.L_x_20812:
[----:B------:R-:W-:Y:S05]  /*9490*/  BSYNC.RECONVERGENT B0 ;  /* 0x0000000000007941 */ /* 0x000fea0003800200 */
.L_x_20810:
        /* <DEDUP_REMOVED lines=38> */
.L_x_20814:
        /* <DEDUP_REMOVED lines=18> */
.L_x_20815:
[----:B------:R-:W-:Y:S05]  /*9820*/  BSYNC.RECONVERGENT B0 ;  /* 0x0000000000007941 */ /* 0x000fea0003800200 */
.L_x_20813:
        /* <DEDUP_REMOVED lines=38> */
.L_x_20817:
        /* <DEDUP_REMOVED lines=18> */
.L_x_20818:
[----:B------:R-:W-:Y:S05]  /*9bb0*/  BSYNC.RECONVERGENT B0 ;  /* 0x0000000000007941 */ /* 0x000fea0003800200 */
.L_x_20816:
        /* <DEDUP_REMOVED lines=38> */
.L_x_20820:
        /* <DEDUP_REMOVED lines=18> */
.L_x_20821:
[----:B------:R-:W-:Y:S05]  /*9f40*/  BSYNC.RECONVERGENT B0 ;  /* 0x0000000000007941 */ /* 0x000fea0003800200 */
.L_x_20819:
        /* <DEDUP_REMOVED lines=38> */
.L_x_20823:
        /* <DEDUP_REMOVED lines=18> */
.L_x_20824:
[----:B------:R-:W-:Y:S05]  /*a2d0*/  BSYNC.RECONVERGENT B0 ;  /* 0x0000000000007941 */ /* 0x000fea0003800200 */
.L_x_20822:
        /* <DEDUP_REMOVED lines=38> */
.L_x_20826:
        /* <DEDUP_REMOVED lines=18> */
.L_x_20827:
[----:B------:R-:W-:Y:S05]  /*a660*/  BSYNC.RECONVERGENT B0 ;  /* 0x0000000000007941 */ /* 0x000fea0003800200 */
.L_x_20825:
        /* <DEDUP_REMOVED lines=38> */
.L_x_20829:
        /* <DEDUP_REMOVED lines=18> */
.L_x_20830:
[----:B------:R-:W-:Y:S05]  /*a9f0*/  BSYNC.RECONVERGENT B0 ;  /* 0x0000000000007941 */ /* 0x000fea0003800200 */
.L_x_20828:
        /* <DEDUP_REMOVED lines=38> */
.L_x_20832:
        /* <DEDUP_REMOVED lines=18> */
.L_x_20833:
[----:B------:R-:W-:Y:S05]  /*ad80*/  BSYNC.RECONVERGENT B0 ;  /* 0x0000000000007941 */ /* 0x000fea0003800200 */
.L_x_20831:
        /* <DEDUP_REMOVED lines=38> */
.L_x_20835:
        /* <DEDUP_REMOVED lines=18> */
.L_x_20836:
[----:B------:R-:W-:Y:S05]  /*b110*/  BSYNC.RECONVERGENT B0 ;  /* 0x0000000000007941 */ /* 0x000fea0003800200 */
.L_x_20834:
        /* <DEDUP_REMOVED lines=38> */
.L_x_20838:
        /* <DEDUP_REMOVED lines=18> */
.L_x_20839:
[----:B------:R-:W-:Y:S05]  /*b4a0*/  BSYNC.RECONVERGENT B0 ;  /* 0x0000000000007941 */ /* 0x000fea0003800200 */
.L_x_20837:
        /* <DEDUP_REMOVED lines=38> */
.L_x_20841:
        /* <DEDUP_REMOVED lines=18> */
.L_x_20842:
[----:B------:R-:W-:Y:S05]  /*b830*/  BSYNC.RECONVERGENT B0 ;  /* 0x0000000000007941 */ /* 0x000fea0003800200 */
.L_x_20840:
        /* <DEDUP_REMOVED lines=37> */
.L_x_20844:
        /* <DEDUP_REMOVED lines=16> */
.L_x_20845:
[----:B------:R-:W-:Y:S05]  /*bb90*/  BSYNC.RECONVERGENT B0 ;  /* 0x0000000000007941 */ /* 0x000fea0003800200 */
.L_x_20843:
        /* <DEDUP_REMOVED lines=33> */
.L_x_20847:
[----:B------:R-:W-:Y:S01]  /*bdb0*/  MOV R8, R6 ;  /* 0x0000000600087202 */ /* 0x000fe20000000f00 */
[----:B------:R-:W-:Y:S01]  /*bdc0*/  IMAD.MOV.U32 R10, RZ, RZ, R7 ;  /* 0x000000ffff0a7224 */ /* 0x000fe200078e0007 */
[----:B------:R-:W-:-:S07]  /*bdd0*/  MOV R9, 0xbdf0 ;  /* 0x0000bdf000097802 */ /* 0x000fce0000000f00 */
[----:B------:R-:W-:Y:S05]  /*bde0*/  CALL.REL.NOINC `($__internal_21_$__cuda_sm20_rem_u64) ;  /* 0x0000032000407944 */ /* 0x000fea0003c00000 */
[----:B------:R-:W-:Y:S01]  /*bdf0*/  MOV R4, R0 ;  /* 0x0000000000047202 */ /* 0x000fe20000000f00 */
[----:B------:R-:W-:-:S07]  /*be00*/  IMAD.MOV.U32 R5, RZ, RZ, R3 ;  /* 0x000000ffff057224 */ /* 0x000fce00078e0003 */
.L_x_20848:
[----:B------:R-:W-:Y:S05]  /*be10*/  BSYNC.RECONVERGENT B0 ;  /* 0x0000000000007941 */ /* 0x000fea0003800200 */
.L_x_20846:
[----:B------:R-:W0:Y:S01]  /*be20*/  LDCU.64 UR4, c[0x0][0x730] ;  /* 0x0000e600ff0477ac */ /* 0x000e220008000a00 */
[----:B------:R-:W-:Y:S01]  /*be30*/  MOV R3, R17 ;  /* 0x0000001100037202 */ /* 0x000fe20000000f00 */
[----:B0-----:R-:W-:Y:S02]  /*be40*/  IMAD R5, R5, UR4, RZ ;  /* 0x0000000405057c24 */ /* 0x001fe4000f8e02ff */
[----:B------:R-:W-:-:S04]  /*be50*/  IMAD.WIDE.U32 R2, R4, UR4, R2 ;  /* 0x0000000404027c25 */ /* 0x000fc8000f8e0002 */
[----:B------:R-:W-:-:S04]  /*be60*/  IMAD R5, R4, UR5, R5 ;  /* 0x0000000504057c24 */ /* 0x000fc8000f8e0205 */
[----:B------:R-:W-:-:S07]  /*be70*/  IMAD.IADD R17, R3, 0x1, R5 ;  /* 0x0000000103117824 */ /* 0x000fce00078e0205 */
.L_x_20776:
[----:B------:R-:W0:Y:S02]  /*be80*/  LDCU.64 UR4, c[0x0][0x738] ;  /* 0x0000e700ff0477ac */ /* 0x000e240008000a00 */
[----:B0-----:R-:W-:-:S04]  /*be90*/  IADD3 R2, P0, PT, R2, UR4, RZ ;  /* 0x0000000402027c10 */ /* 0x001fc8000ff1e0ff */
[----:B------:R-:W-:-:S06]  /*bea0*/  IADD3.X R3, PT, PT, R17, UR5, RZ, P0, !PT ;  /* 0x0000000511037c10 */ /* 0x000fcc00087fe4ff */
[----:B------:R-:W2:Y:S01]  /*beb0*/  LDG.E.U8 R3, desc[UR36][R2.64] ;  /* 0x0000002402037981 */ /* 0x000ea2000c1e1100 */
[----:B------:R-:W2:Y:S01]  /*bec0*/  LDC.64 R4, c[0x0][0x580] ;  /* 0x00016000ff047b82 */ /* 0x000ea20000000a00 */
[----:B------:R-:W-:Y:S02]  /*bed0*/  IADD3 R16, PT, PT, R16, 0x80, RZ ;  /* 0x0000008010107810 */ /* 0x000fe40007ffe0ff */
[----:B--2---:R1:W-:Y:S05]  /*bee0*/  STG.E.U8 desc[UR36][R4.64], R3 ;  /* 0x0000000304007986 */ /* 0x0043ea000c101124 */
.L_x_20772:
[----:B------:R-:W-:Y:S05]  /*bef0*/  BSYNC.RECONVERGENT B6 ;  /* 0x0000000000067941 */ /* 0x000fea0003800200 */
.L_x_20771:
        /* <DEDUP_REMOVED lines=31> */
.L_x_20851:
        /* <DEDUP_REMOVED lines=36> */
.L_x_20852:
        /* <DEDUP_REMOVED lines=17> */
.L_x_20853:
        /* <DEDUP_REMOVED lines=37> */
.L_x_20856:
        /* <DEDUP_REMOVED lines=18> */
.L_x_20857:
[----:B------:R-:W-:Y:S05]  /*c7b0*/  BSYNC.RECONVERGENT B0 ;  /* 0x0000000000007941 */ /* 0x000fea0003800200 */
.L_x_20855:
        /* <DEDUP_REMOVED lines=38> */
.L_x_20859:
        /* <DEDUP_REMOVED lines=18> */
.L_x_20860:
[----:B------:R-:W-:Y:S05]  /*cb40*/  BSYNC.RECONVERGENT B0 ;  /* 0x0000000000007941 */ /* 0x000fea0003800200 */
.L_x_20858:
        /* <DEDUP_REMOVED lines=38> */
.L_x_20862:
        /* <DEDUP_REMOVED lines=18> */
.L_x_20863:
[----:B------:R-:W-:Y:S05]  /*ced0*/  BSYNC.RECONVERGENT B0 ;  /* 0x0000000000007941 */ /* 0x000fea0003800200 */
.L_x_20861:
        /* <DEDUP_REMOVED lines=38> */
.L_x_20865:
        /* <DEDUP_REMOVED lines=18> */
.L_x_20866:
[----:B------:R-:W-:Y:S05]  /*d260*/  BSYNC.RECONVERGENT B0 ;  /* 0x0000000000007941 */ /* 0x000fea0003800200 */
.L_x_20864:
        /* <DEDUP_REMOVED lines=38> */
.L_x_20868:
        /* <DEDUP_REMOVED lines=18> */
.L_x_20869:
[----:B------:R-:W-:Y:S05]  /*d5f0*/  BSYNC.RECONVERGENT B0 ;  /* 0x0000000000007941 */ /* 0x000fea0003800200 */
.L_x_20867:
        /* <DEDUP_REMOVED lines=38> */
.L_x_20871:
        /* <DEDUP_REMOVED lines=18> */
.L_x_20872:
[----:B------:R-:W-:Y:S05]  /*d980*/  BSYNC.RECONVERGENT B0 ;  /* 0x0000000000007941 */ /* 0x000fea0003800200 */
.L_x_20870:
        /* <DEDUP_REMOVED lines=38> */
.L_x_20874:
        /* <DEDUP_REMOVED lines=18> */
.L_x_20875:
[----:B------:R-:W-:Y:S05]  /*dd10*/  BSYNC.RECONVERGENT B0 ;  /* 0x0000000000007941 */ /* 0x000fea0003800200 */
.L_x_20873:
        /* <DEDUP_REMOVED lines=38> */
.L_x_20877:
        /* <DEDUP_REMOVED lines=18> */
.L_x_20878:
[----:B------:R-:W-:Y:S05]  /*e0a0*/  BSYNC.RECONVERGENT B0 ;  /* 0x0000000000007941 */ /* 0x000fea0003800200 */
.L_x_20876:
        /* <DEDUP_REMOVED lines=38> */
.L_x_20880:
        /* <DEDUP_REMOVED lines=18> */
.L_x_20881:
[----:B------:R-:W-:Y:S05]  /*e430*/  BSYNC.RECONVERGENT B0 ;  /* 0x0000000000007941 */ /* 0x000fea0003800200 */
.L_x_20879:
        /* <DEDUP_REMOVED lines=38> */
.L_x_20883:
        /* <DEDUP_REMOVED lines=18> */
.L_x_20884:
[----:B------:R-:W-:Y:S05]  /*e7c0*/  BSYNC.RECONVERGENT B0 ;  /* 0x0000000000007941 */ /* 0x000fea0003800200 */
.L_x_20882:
        /* <DEDUP_REMOVED lines=38> */
.L_x_20886:
        /* <DEDUP_REMOVED lines=18> */
.L_x_20887:
[----:B------:R-:W-:Y:S05]  /*eb50*/  BSYNC.RECONVERGENT B0 ;  /* 0x0000000000007941 */ /* 0x000fea0003800200 */
.L_x_20885:
        /* <DEDUP_REMOVED lines=38> */
.L_x_20889:
        /* <DEDUP_REMOVED lines=18> */
.L_x_20890:
[----:B------:R-:W-:Y:S05]  /*eee0*/  BSYNC.RECONVERGENT B0 ;  /* 0x0000000000007941 */ /* 0x000fea0003800200 */
.L_x_20888:
        /* <DEDUP_REMOVED lines=38> */
.L_x_20892:
        /* <DEDUP_REMOVED lines=18> */
.L_x_20893:
[----:B------:R-:W-:Y:S05]  /*f270*/  BSYNC.RECONVERGENT B0 ;  /* 0x0000000000007941 */ /* 0x000fea0003800200 */
.L_x_20891:
        /* <DEDUP_REMOVED lines=38> */
.L_x_20895:
        /* <DEDUP_REMOVED lines=18> */
.L_x_20896:
[----:B------:R-:W-:Y:S05]  /*f600*/  BSYNC.RECONVERGENT B0 ;  /* 0x0000000000007941 */ /* 0x000fea0003800200 */
.L_x_20894:
        /* <DEDUP_REMOVED lines=38> */
.L_x_20898:
        /* <DEDUP_REMOVED lines=18> */
.L_x_20899:
[----:B------:R-:W-:Y:S05]  /*f990*/  BSYNC.RECONVERGENT B0 ;  /* 0x0000000000007941 */ /* 0x000fea0003800200 */
.L_x_20897:
        /* <DEDUP_REMOVED lines=38> */
.L_x_20901:
        /* <DEDUP_REMOVED lines=18> */
.L_x_20902:
[----:B------:R-:W-:Y:S05]  /*fd20*/  BSYNC.RECONVERGENT B0 ;  /* 0x0000000000007941 */ /* 0x000fea0003800200 */
.L_x_20900:
        /* <DEDUP_REMOVED lines=38> */
.L_x_20904:
        /* <DEDUP_REMOVED lines=18> */
.L_x_20905:
[----:B------:R-:W-:Y:S05]  /*100b0*/  BSYNC.RECONVERGENT B0 ;  /* 0x0000000000007941 */ /* 0x000fea0003800200 */
.L_x_20903:
        /* <DEDUP_REMOVED lines=38> */
.L_x_20907:
        /* <DEDUP_REMOVED lines=18> */
.L_x_20908:
[----:B------:R-:W-:Y:S05]  /*10440*/  BSYNC.RECONVERGENT B0 ;  /* 0x0000000000007941 */ /* 0x000fea0003800200 */
.L_x_20906:
        /* <DEDUP_REMOVED lines=38> */
.L_x_20910:
        /* <DEDUP_REMOVED lines=18> */
.L_x_20911:
[----:B------:R-:W-:Y:S05]  /*107d0*/  BSYNC.RECONVERGENT B0 ;  /* 0x0000000000007941 */ /* 0x000fea0003800200 */
.L_x_20909:
        /* <DEDUP_REMOVED lines=38> */
.L_x_20913:
        /* <DEDUP_REMOVED lines=18> */
.L_x_20914:
[----:B------:R-:W-:Y:S05]  /*10b60*/  BSYNC.RECONVERGENT B0 ;  /* 0x0000000000007941 */ /* 0x000fea0003800200 */
.L_x_20912:
        /* <DEDUP_REMOVED lines=38> */
.L_x_20916:
        /* <DEDUP_REMOVED lines=18> */
.L_x_20917:
[----:B------:R-:W-:Y:S05]  /*10ef0*/  BSYNC.RECONVERGENT B0 ;  /* 0x0000000000007941 */ /* 0x000fea0003800200 */
.L_x_20915:
        /* <DEDUP_REMOVED lines=38> */
.L_x_20919:
        /* <DEDUP_REMOVED lines=18> */
.L_x_20920:
[----:B------:R-:W-:Y:S05]  /*11280*/  BSYNC.RECONVERGENT B0 ;  /* 0x0000000000007941 */ /* 0x000fea0003800200 */
.L_x_20918:
        /* <DEDUP_REMOVED lines=37> */
.L_x_20922:
        /* <DEDUP_REMOVED lines=16> */
.L_x_20923:
[----:B------:R-:W-:Y:S05]  /*115e0*/  BSYNC.RECONVERGENT B0 ;  /* 0x0000000000007941 */ /* 0x000fea0003800200 */
.L_x_20921:
        /* <DEDUP_REMOVED lines=33> */
.L_x_20925:
[----:B------:R-:W-:Y:S01]  /*11800*/  IMAD.MOV.U32 R8, RZ, RZ, R6 ;  /* 0x000000ffff087224 */ /* 0x000fe200078e0006 */
[----:B------:R-:W-:Y:S02]  /*11810*/  MOV R10, R7 ;  /* 0x00000007000a7202 */ /* 0x000fe40000000f00 */
[----:B------:R-:W-:-:S07]  /*11820*/  MOV R9, 0x11840 ;  /* 0x0001184000097802 */ /* 0x000fce0000000f00 */
[----:B------:R-:W-:Y:S05]  /*11830*/  CALL.REL.NOINC `($__internal_21_$__cuda_sm20_rem_u64) ;  /* 0x000002c400ac7944 */ /* 0x000fea0003c00000 */
[----:B------:R-:W-:Y:S01]  /*11840*/  IMAD.MOV.U32 R4, RZ, RZ, R0 ;  /* 0x000000ffff047224 */ /* 0x000fe200078e0000 */
[----:B------:R-:W-:-:S07]  /*11850*/  MOV R5, R3 ;  /* 0x0000000300057202 */ /* 0x000fce0000000f00 */
.L_x_20926:
[----:B------:R-:W-:Y:S05]  /*11860*/  BSYNC.RECONVERGENT B0 ;  /* 0x0000000000007941 */ /* 0x000fea0003800200 */
.L_x_20924:
[----:B------:R-:W0:Y:S01]  /*11870*/  LDCU.64 UR4, c[0x0][0x730] ;  /* 0x0000e600ff0477ac */ /* 0x000e220008000a00 */
[----:B------:R-:W-:Y:S02]  /*11880*/  IMAD.MOV.U32 R3, RZ, RZ, R17 ;  /* 0x000000ffff037224 */ /* 0x000fe400078e0011 */
[----:B0-----:R-:W-:Y:S02]  /*11890*/  IMAD R5, R5, UR4, RZ ;  /* 0x0000000405057c24 */ /* 0x001fe4000f8e02ff */
[----:B------:R-:W-:-:S04]  /*118a0*/  IMAD.WIDE.U32 R2, R4, UR4, R2 ;  /* 0x0000000404027c25 */ /* 0x000fc8000f8e0002 */
[----:B------:R-:W-:-:S05]  /*118b0*/  IMAD R5, R4, UR5, R5 ;  /* 0x0000000504057c24 */ /* 0x000fca000f8e0205 */
[----:B------:R-:W-:-:S07]  /*118c0*/  IADD3 R17, PT, PT, R3, R5, RZ ;  /* 0x0000000503117210 */ /* 0x000fce0007ffe0ff */
.L_x_20854:
[----:B------:R-:W0:Y:S02]  /*118d0*/  LDCU.64 UR4, c[0x0][0x738] ;  /* 0x0000e700ff0477ac */ /* 0x000e240008000a00 */
[----:B0-----:R-:W-:-:S04]  /*118e0*/  IADD3 R2, P0, PT, R2, UR4, RZ ;  /* 0x0000000402027c10 */ /* 0x001fc8000ff1e0ff */
[----:B------:R-:W-:-:S06]  /*118f0*/  IADD3.X R3, PT, PT, R17, UR5, RZ, P0, !PT ;  /* 0x0000000511037c10 */ /* 0x000fcc00087fe4ff */
[----:B------:R-:W2:Y:S01]  /*11900*/  LDG.E.U8 R3, desc[UR36][R2.64] ;  /* 0x0000002402037981 */ /* 0x000ea2000c1e1100 */
[----:B------:R-:W2:Y:S01]  /*11910*/  LDC.64 R4, c[0x0][0x580] ;  /* 0x00016000ff047b82 */ /* 0x000ea20000000a00 */
[----:B------:R-:W-:Y:S02]  /*11920*/  VIADD R16, R16, 0x80 ;  /* 0x0000008010107836 */ /* 0x000fe40000000000 */
[----:B--2---:R2:W-:Y:S05]  /*11930*/  STG.E.U8 desc[UR36][R4.64], R3 ;  /* 0x0000000304007986 */ /* 0x0045ea000c101124 */
.L_x_20850:
[----:B------:R-:W-:Y:S05]  /*11940*/  BSYNC.RECONVERGENT B6 ;  /* 0x0000000000067941 */ /* 0x000fea0003800200 */
.L_x_20849:
        /* <DEDUP_REMOVED lines=30> */
.L_x_20927:
        /* <DEDUP_REMOVED lines=36> */
.L_x_20928:
        /* <DEDUP_REMOVED lines=17> */
.L_x_20929:
        /* <DEDUP_REMOVED lines=37> */
.L_x_20932:
        /* <DEDUP_REMOVED lines=18> */
.L_x_20933:
[----:B------:R-:W-:Y:S05]  /*121f0*/  BSYNC.RECONVERGENT B0 ;  /* 0x0000000000007941 */ /* 0x000fea0003800200 */
.L_x_20931:
        /* <DEDUP_REMOVED lines=37> */
.L_x_20935:
        /* <DEDUP_REMOVED lines=18> */
.L_x_20936:
[----:B------:R-:W-:Y:S05]  /*12570*/  BSYNC.RECONVERGENT B0 ;  /* 0x0000000000007941 */ /* 0x000fea0003800200 */
.L_x_20934:
        /* <DEDUP_REMOVED lines=37> */
.L_x_20938:
        /* <DEDUP_REMOVED lines=18> */
.L_x_20939:
[----:B------:R-:W-:Y:S05]  /*128f0*/  BSYNC.RECONVERGENT B0 ;  /* 0x0000000000007941 */ /* 0x000fea0003800200 */
.L_x_20937:
        /* <DEDUP_REMOVED lines=37> */
.L_x_20941:
        /* <DEDUP_REMOVED lines=18> */
.L_x_20942:
[----:B------:R-:W-:Y:S05]  /*12c70*/  BSYNC.RECONVERGENT B0 ;  /* 0x0000000000007941 */ /* 0x000fea0003800200 */
.L_x_20940:
        /* <DEDUP_REMOVED lines=37> */
.L_x_20944:
        /* <DEDUP_REMOVED lines=18> */
.L_x_20945:
[----:B------:R-:W-:Y:S05]  /*12ff0*/  BSYNC.RECONVERGENT B0 ;  /* 0x0000000000007941 */ /* 0x000fea0003800200 */
.L_x_20943:
        /* <DEDUP_REMOVED lines=37> */
.L_x_20947:
        /* <DEDUP_REMOVED lines=18> */
.L_x_20948:
[----:B------:R-:W-:Y:S05]  /*13370*/  BSYNC.RECONVERGENT B0 ;  /* 0x0000000000007941 */ /* 0x000fea0003800200 */
.L_x_20946:
        /* <DEDUP_REMOVED lines=37> */
.L_x_20950:
        /* <DEDUP_REMOVED lines=18> */
.L_x_20951:
[----:B------:R-:W-:Y:S05]  /*136f0*/  BSYNC.RECONVERGENT B0 ;  /* 0x0000000000007941 */ /* 0x000fea0003800200 */
.L_x_20949:
        /* <DEDUP_REMOVED lines=37> */
.L_x_20953:
        /* <DEDUP_REMOVED lines=18> */
.L_x_20954:
[----:B------:R-:W-:Y:S05]  /*13a70*/  BSYNC.RECONVERGENT B0 ;  /* 0x0000000000007941 */ /* 0x000fea0003800200 */
.L_x_20952:
        /* <DEDUP_REMOVED lines=37> */
.L_x_20956:
        /* <DEDUP_REMOVED lines=18> */
.L_x_20957:
[----:B------:R-:W-:Y:S05]  /*13df0*/  BSYNC.RECONVERGENT B0 ;  /* 0x0000000000007941 */ /* 0x000fea0003800200 */
.L_x_20955:
        /* <DEDUP_REMOVED lines=37> */
.L_x_20959:
        /* <DEDUP_REMOVED lines=18> */
.L_x_20960:
[----:B------:R-:W-:Y:S05]  /*14170*/  BSYNC.RECONVERGENT B0 ;  /* 0x0000000000007941 */ /* 0x000fea0003800200 */
.L_x_20958:
        /* <DEDUP_REMOVED lines=37> */
.L_x_20962:
        /* <DEDUP_REMOVED lines=18> */
.L_x_20963:
[----:B------:R-:W-:Y:S05]  /*144f0*/  BSYNC.RECONVERGENT B0 ;  /* 0x0000000000007941 */ /* 0x000fea0003800200 */
.L_x_20961:
        /* <DEDUP_REMOVED lines=37> */
.L_x_20965:
        /* <DEDUP_REMOVED lines=18> */
.L_x_20966:
[----:B------:R-:W-:Y:S05]  /*14870*/  BSYNC.RECONVERGENT B0 ;  /* 0x0000000000007941 */ /* 0x000fea0003800200 */
.L_x_20964:
        /* <DEDUP_REMOVED lines=37> */
.L_x_20968:
        /* <DEDUP_REMOVED lines=18> */
.L_x_20969:
[----:B------:R-:W-:Y:S05]  /*14bf0*/  BSYNC.RECONVERGENT B0 ;  /* 0x0000000000007941 */ /* 0x000fea0003800200 */
.L_x_20967:
        /* <DEDUP_REMOVED lines=37> */
.L_x_20971:
        /* <DEDUP_REMOVED lines=18> */
.L_x_20972:
[----:B------:R-:W-:Y:S05]  /*14f70*/  BSYNC.RECONVERGENT B0 ;  /* 0x0000000000007941 */ /* 0x000fea0003800200 */
.L_x_20970:
        /* <DEDUP_REMOVED lines=37> */
.L_x_20974:
        /* <DEDUP_REMOVED lines=18> */
.L_x_20975:
[----:B------:R-:W-:Y:S05]  /*152f0*/  BSYNC.RECONVERGENT B0 ;  /* 0x0000000000007941 */ /* 0x000fea0003800200 */
.L_x_20973:
        /* <DEDUP_REMOVED lines=37> */
.L_x_20977:
        /* <DEDUP_REMOVED lines=18> */
.L_x_20978:
[----:B------:R-:W-:Y:S05]  /*15670*/  BSYNC.RECONVERGENT B0 ;  /* 0x0000000000007941 */ /* 0x000fea0003800200 */
.L_x_20976:
        /* <DEDUP_REMOVED lines=37> */
.L_x_20980:
        /* <DEDUP_REMOVED lines=18> */
.L_x_20981:
[----:B------:R-:W-:Y:S05]  /*159f0*/  BSYNC.RECONVERGENT B0 ;  /* 0x0000000000007941 */ /* 0x000fea0003800200 */
.L_x_20979:
        /* <DEDUP_REMOVED lines=37> */
.L_x_20983:
        /* <DEDUP_REMOVED lines=18> */
.L_x_20984:
[----:B------:R-:W-:Y:S05]  /*15d70*/  BSYNC.RECONVERGENT B0 ;  /* 0x0000000000007941 */ /* 0x000fea0003800200 */
.L_x_20982:
        /* <DEDUP_REMOVED lines=37> */
.L_x_20986:
        /* <DEDUP_REMOVED lines=18> */
.L_x_20987:
[----:B------:R-:W-:Y:S05]  /*160f0*/  BSYNC.RECONVERGENT B0 ;  /* 0x0000000000007941 */ /* 0x000fea0003800200 */
.L_x_20985:
        /* <DEDUP_REMOVED lines=37> */
.L_x_20989:
        /* <DEDUP_REMOVED lines=18> */
.L_x_20990:
[----:B------:R-:W-:Y:S05]  /*16470*/  BSYNC.RECONVERGENT B0 ;  /* 0x0000000000007941 */ /* 0x000fea0003800200 */
.L_x_20988:
        /* <DEDUP_REMOVED lines=37> */
.L_x_20992:
        /* <DEDUP_REMOVED lines=18> */
.L_x_20993:
[----:B------:R-:W-:Y:S05]  /*167f0*/  BSYNC.RECONVERGENT B0 ;  /* 0x0000000000007941 */ /* 0x000fea0003800200 */
.L_x_20991:
        /* <DEDUP_REMOVED lines=37> */
.L_x_20995:
        /* <DEDUP_REMOVED lines=18> */
.L_x_20996:
[----:B------:R-:W-:Y:S05]  /*16b70*/  BSYNC.RECONVERGENT B0 ;  /* 0x0000000000007941 */ /* 0x000fea0003800200 */
.L_x_20994:
        /* <DEDUP_REMOVED lines=36> */
.L_x_20998:
        /* <DEDUP_REMOVED lines=16> */
.L_x_20999:
[----:B------:R-:W-:Y:S05]  /*16ec0*/  BSYNC.RECONVERGENT B0 ;  /* 0x0000000000007941 */ /* 0x000fea0003800200 */
.L_x_20997:
        /* <DEDUP_REMOVED lines=32> */
.L_x_21001:
[----:B------:R-:W-:Y:S01]  /*170d0*/  IMAD.MOV.U32 R8, RZ, RZ, R6 ;  /* 0x000000ffff087224 */ /* 0x000fe200078e0006 */
[----:B------:R-:W-:Y:S02]  /*170e0*/  MOV R10, R7 ;  /* 0x00000007000a7202 */ /* 0x000fe40000000f00 */
[----:B------:R-:W-:-:S07]  /*170f0*/  MOV R9, 0x17110 ;  /* 0x0001711000097802 */ /* 0x000fce0000000f00 */
[----:B------:R-:W-:Y:S05]  /*17100*/  CALL.REL.NOINC `($__internal_21_$__cuda_sm20_rem_u64) ;  /* 0x0000026c00787944 */ /* 0x000fea0003c00000 */
[----:B------:R-:W-:-:S07]  /*17110*/  IMAD.MOV.U32 R2, RZ, RZ, R0 ;  /* 0x000000ffff027224 */ /* 0x000fce00078e0000 */
.L_x_21002:
[----:B------:R-:W-:Y:S05]  /*17120*/  BSYNC.RECONVERGENT B0 ;  /* 0x0000000000007941 */ /* 0x000fea0003800200 */
.L_x_21000:
[----:B------:R-:W0:Y:S02]  /*17130*/  LDCU.64 UR4, c[0x0][0x730] ;  /* 0x0000e600ff0477ac */ /* 0x000e240008000a00 */
[----:B0-----:R-:W-:Y:S02]  /*17140*/  IMAD R3, R3, UR4, RZ ;  /* 0x0000000403037c24 */ /* 0x001fe4000f8e02ff */
[----:B------:R-:W-:-:S04]  /*17150*/  IMAD.WIDE.U32 R16, R2, UR4, R16 ;  /* 0x0000000402107c25 */ /* 0x000fc8000f8e0010 */
[----:B------:R-:W-:-:S05]  /*17160*/  IMAD R3, R2, UR5, R3 ;  /* 0x0000000502037c24 */ /* 0x000fca000f8e0203 */
[----:B------:R-:W-:-:S07]  /*17170*/  IADD3 R17, PT, PT, R17, R3, RZ ;  /* 0x0000000311117210 */ /* 0x000fce0007ffe0ff */
.L_x_20930:
[----:B------:R-:W0:Y:S02]  /*17180*/  LDCU.64 UR4, c[0x0][0x738] ;  /* 0x0000e700ff0477ac */ /* 0x000e240008000a00 */
[----:B0-----:R-:W-:-:S04]  /*17190*/  IADD3 R16, P0, PT, R16, UR4, RZ ;  /* 0x0000000410107c10 */ /* 0x001fc8000ff1e0ff */
[----:B------:R-:W-:-:S06]  /*171a0*/  IADD3.X R17, PT, PT, R17, UR5, RZ, P0, !PT ;  /* 0x0000000511117c10 */ /* 0x000fcc00087fe4ff */
[----:B------:R-:W2:Y:S01]  /*171b0*/  LDG.E.U8 R17, desc[UR36][R16.64] ;  /* 0x0000002410117981 */ /* 0x000ea2000c1e1100 */
[----:B------:R-:W2:Y:S03]  /*171c0*/  LDC.64 R2, c[0x0][0x580] ;  /* 0x00016000ff027b82 */ /* 0x000ea60000000a00 */
[----:B--2---:R-:W-:Y:S01]  /*171d0*/  STG.E.U8 desc[UR36][R2.64], R17 ;  /* 0x0000001102007986 */ /* 0x004fe2000c101124 */
[----:B------:R-:W-:Y:S05]  /*171e0*/  EXIT ;  /* 0x000000000000794d */ /* 0x000fea0003800000 */
.L_x_20681:
        /* <DEDUP_REMOVED lines=31> */
.L_x_21005:
        /* <DEDUP_REMOVED lines=12> */
.L_x_21004:
[----:B------:R-:W-:Y:S05]  /*174a0*/  BSYNC.RECONVERGENT B6 ;  /* 0x0000000000067941 */ /* 0x000fea0003800200 */
.L_x_21003:
        /* <DEDUP_REMOVED lines=31> */
.L_x_21008:
        /* <DEDUP_REMOVED lines=12> */
.L_x_21007:
[----:B------:R-:W-:Y:S05]  /*17760*/  BSYNC.RECONVERGENT B6 ;  /* 0x0000000000067941 */ /* 0x000fea0003800200 */
.L_x_21006:
        /* <DEDUP_REMOVED lines=31> */
.L_x_21011:
        /* <DEDUP_REMOVED lines=12> */
.L_x_21010:
[----:B------:R-:W-:Y:S05]  /*17a20*/  BSYNC.RECONVERGENT B6 ;  /* 0x0000000000067941 */ /* 0x000fea0003800200 */
.L_x_21009:
        /* <DEDUP_REMOVED lines=30> */
.L_x_21012:
        /* <DEDUP_REMOVED lines=12> */
.L_x_20680:
        /* <DEDUP_REMOVED lines=311> */
.L_x_21017:
        /* <DEDUP_REMOVED lines=29> */
.L_x_21019:
[----:B------:R-:W-:Y:S05]  /*19210*/  BSYNC.RECONVERGENT B7 ;  /* 0x0000000000077941 */ /* 0x000fea0003800200 */
.L_x_21018:
[----:B------:R-:W0:Y:S01]  /*19220*/  LDC.64 R4, c[0x0][0x738] ;  /* 0x0001ce00ff047b82 */ /* 0x000e220000000a00 */
[----:B------:R-:W1:Y:S01]  /*19230*/  LDCU.64 UR4, c[0x0][0x580] ;  /* 0x0000b000ff0477ac */ /* 0x000e620008000a00 */
[----:B0-----:R-:W2:Y:S01]  /*19240*/  LDG.E.U8 R5, desc[UR36][R4.64] ;  /* 0x0000002404057981 */ /* 0x001ea2000c1e1100 */
[----:B-1----:R-:W-:Y:S02]  /*19250*/  IADD3 R2, P0, PT, R19, UR4, RZ ;  /* 0x0000000413027c10 */ /* 0x002fe4000ff1e0ff */
[----:B------:R-:W-:-:S03]  /*19260*/  IADD3 R16, PT, PT, R16, 0x80, RZ ;  /* 0x0000008010107810 */ /* 0x000fc60007ffe0ff */
[----:B------:R-:W-:-:S05]  /*19270*/  IMAD.X R3, RZ, RZ, UR5, P0 ;  /* 0x00000005ff037e24 */ /* 0x000fca00080e06ff */
[----:B--2---:R0:W-:Y:S03]  /*19280*/  STG.E.U8 desc[UR36][R2.64], R5 ;  /* 0x0000000502007986 */ /* 0x0041e6000c101124 */
.L_x_21016:
[----:B------:R-:W-:Y:S05]  /*19290*/  BSYNC.RECONVERGENT B6 ;  /* 0x0000000000067941 */ /* 0x000fea0003800200 */
.L_x_21015:
        /* <DEDUP_REMOVED lines=303> */
.L_x_21022:
        /* <DEDUP_REMOVED lines=29> */
.L_x_21024:
[----:B------:R-:W-:Y:S05]  /*1a760*/  BSYNC.RECONVERGENT B7 ;  /* 0x0000000000077941 */ /* 0x000fea0003800200 */
.L_x_21023:
[----:B------:R-:W0:Y:S01]  /*1a770*/  LDC.64 R4, c[0x0][0x738] ;  /* 0x0001ce00ff047b82 */ /* 0x000e220000000a00 */
[----:B------:R-:W1:Y:S01]  /*1a780*/  LDCU.64 UR4, c[0x0][0x580] ;  /* 0x0000b000ff0477ac */ /* 0x000e620008000a00 */
[----:B0-----:R-:W2:Y:S01]  /*1a790*/  LDG.E.U8 R5, desc[UR36][R4.64] ;  /* 0x0000002404057981 */ /* 0x001ea2000c1e1100 */
[----:B-1----:R-:W-:Y:S01]  /*1a7a0*/  IADD3 R2, P0, PT, R19, UR4, RZ ;  /* 0x0000000413027c10 */ /* 0x002fe2000ff1e0ff */
[----:B------:R-:W-:-:S03]  /*1a7b0*/  VIADD R16, R16, 0x80 ;  /* 0x0000008010107836 */ /* 0x000fc60000000000 */
[----:B------:R-:W-:-:S05]  /*1a7c0*/  IADD3.X R3, PT, PT, RZ, UR5, RZ, P0, !PT ;  /* 0x00000005ff037c10 */ /* 0x000fca00087fe4ff */
[----:B--2---:R1:W-:Y:S04]  /*1a7d0*/  STG.E.U8 desc[UR36][R2.64], R5 ;  /* 0x0000000502007986 */ /* 0x0043e8000c101124 */
.L_x_21021:
[----:B------:R-:W-:Y:S05]  /*1a7e0*/  BSYNC.RECONVERGENT B6 ;  /* 0x0000000000067941 */ /* 0x000fea0003800200 */
.L_x_21020:
        /* <DEDUP_REMOVED lines=303> */
.L_x_21027:
        /* <DEDUP_REMOVED lines=29> */
.L_x_21029:
[----:B------:R-:W-:Y:S05]  /*1bcb0*/  BSYNC.RECONVERGENT B7 ;  /* 0x0000000000077941 */ /* 0x000fea0003800200 */
.L_x_21028:
[----:B------:R-:W0:Y:S01]  /*1bcc0*/  LDC.64 R4, c[0x0][0x738] ;  /* 0x0001ce00ff047b82 */ /* 0x000e220000000a00 */
[----:B------:R-:W1:Y:S01]  /*1bcd0*/  LDCU.64 UR4, c[0x0][0x580] ;  /* 0x0000b000ff0477ac */ /* 0x000e620008000a00 */
[----:B0-----:R-:W2:Y:S01]  /*1bce0*/  LDG.E.U8 R5, desc[UR36][R4.64] ;  /* 0x0000002404057981 */ /* 0x001ea2000c1e1100 */
[----:B-1----:R-:W-:Y:S02]  /*1bcf0*/  IADD3 R2, P0, PT, R19, UR4, RZ ;  /* 0x0000000413027c10 */ /* 0x002fe4000ff1e0ff */
[----:B------:R-:W-:-:S03]  /*1bd00*/  IADD3 R16, PT, PT, R16, 0x80, RZ ;  /* 0x0000008010107810 */ /* 0x000fc60007ffe0ff */
[----:B------:R-:W-:-:S05]  /*1bd10*/  IMAD.X R3, RZ, RZ, UR5, P0 ;  /* 0x00000005ff037e24 */ /* 0x000fca00080e06ff */
[----:B--2---:R2:W-:Y:S03]  /*1bd20*/  STG.E.U8 desc[UR36][R2.64], R5 ;  /* 0x0000000502007986 */ /* 0x0045e6000c101124 */
.L_x_21026:
[----:B------:R-:W-:Y:S05]  /*1bd30*/  BSYNC.RECONVERGENT B6 ;  /* 0x0000000000067941 */ /* 0x000fea0003800200 */
.L_x_21025:
        /* <DEDUP_REMOVED lines=302> */
.L_x_21030:
        /* <DEDUP_REMOVED lines=31> */
.L_x_21032:
[----:B------:R-:W-:Y:S05]  /*1d210*/  BSYNC.RECONVERGENT B6 ;  /* 0x0000000000067941 */ /* 0x000fea0003800200 */
.L_x_21031:
[----:B------:R-:W0:Y:S02]  /*1d220*/  LDC.64 R2, c[0x0][0x738] ;  /* 0x0001ce00ff027b82 */ /* 0x000e240000000a00 */
[----:B0-----:R-:W2:Y:S04]  /*1d230*/  LDG.E.U8 R3, desc[UR36][R2.64] ;  /* 0x0000002402037981 */ /* 0x001ea8000c1e1100 */
[----:B--2---:R-:W-:Y:S01]  /*1d240*/  STG.E.U8 desc[UR36][R16.64], R3 ;  /* 0x0000000310007986 */ /* 0x004fe2000c101124 */
[----:B------:R-:W-:Y:S05]  /*1d250*/  EXIT ;  /* 0x000000000000794d */ /* 0x000fea0003800000 */
.L_x_21014:
        /* <DEDUP_REMOVED lines=309> */
.L_x_21035:
        /* <DEDUP_REMOVED lines=29> */
.L_x_21037:
[----:B------:R-:W-:Y:S05]  /*1e780*/  BSYNC.RECONVERGENT B7 ;  /* 0x0000000000077941 */ /* 0x000fea0003800200 */
.L_x_21036:
        /* <DEDUP_REMOVED lines=36> */
.L_x_21039:
        /* <DEDUP_REMOVED lines=17> */
.L_x_21040:
[----:B------:R-:W-:Y:S05]  /*1eae0*/  BSYNC.RECONVERGENT B0 ;  /* 0x0000000000007941 */ /* 0x000fea0003800200 */
.L_x_21038:
        /* <DEDUP_REMOVED lines=37> */
.L_x_21043:
        /* <DEDUP_REMOVED lines=18> */
.L_x_21044:
[----:B------:R-:W-:Y:S05]  /*1ee60*/  BSYNC.RECONVERGENT B0 ;  /* 0x0000000000007941 */ /* 0x000fea0003800200 */
.L_x_21042:
        /* <DEDUP_REMOVED lines=37> */
.L_x_21046:
[----:B------:R-:W0:Y:S01]  /*1f0c0*/  LDCU.64 UR4, c[0x0][0x5b8] ;  /* 0x0000b700ff0477ac */ /* 0x000e220008000a00 */
[----:B------:R-:W-:Y:S01]  /*1f0d0*/  IMAD.MOV.U32 R10, RZ, RZ, R12 ;  /* 0x000000ffff0a7224 */ /* 0x000fe200078e000c */
[----:B------:R-:W-:Y:S01]  /*1f0e0*/  MOV R0, 0x1f130 ;  /* 0x0001f13000007802 */ /* 0x000fe20000000f00 */
[----:B------:R-:W-:Y:S01]  /*1f0f0*/  IMAD.MOV.U32 R9, RZ, RZ, R13 ;  /* 0x000000ffff097224 */ /* 0x000fe200078e000d */
[----:B0-----:R-:W-:Y:S02]  /*1f100*/  MOV R4, UR4 ;  /* 0x0000000400047c02 */ /* 0x001fe40008000f00 */
[----:B------:R-:W-:-:S07]  /*1f110*/  MOV R3, UR5 ;  /* 0x0000000500037c02 */ /* 0x000fce0008000f00 */
[----:B------:R-:W-:Y:S05]  /*1f120*/  CALL.REL.NOINC `($__internal_20_$__cuda_sm20_div_u64) ;  /* 0x000001e8005c7944 */ /* 0x000fea0003c00000 */
        /* <DEDUP_REMOVED lines=11> */
.L_x_21047:
[----:B------:R-:W-:Y:S05]  /*1f1e0*/  BSYNC.RECONVERGENT B0 ;  /* 0x0000000000007941 */ /* 0x000fea0003800200 */
.L_x_21045:
        /* <DEDUP_REMOVED lines=37> */
.L_x_21049:
[----:B------:R-:W0:Y:S01]  /*1f440*/  LDCU.64 UR4, c[0x0][0x5c0] ;  /* 0x0000b800ff0477ac */ /* 0x000e220008000a00 */
[----:B------:R-:W-:Y:S02]  /*1f450*/  MOV R10, R12 ;  /* 0x0000000c000a7202 */ /* 0x000fe40000000f00 */
        /* <DEDUP_REMOVED lines=16> */
.L_x_21050:
[----:B------:R-:W-:Y:S05]  /*1f560*/  BSYNC.RECONVERGENT B0 ;  /* 0x0000000000007941 */ /* 0x000fea0003800200 */
.L_x_21048:
        /* <DEDUP_REMOVED lines=37> */
.L_x_21052:
[----:B------:R-:W0:Y:S01]  /*1f7c0*/  LDCU.64 UR4, c[0x0][0x5c8] ;  /* 0x0000b900ff0477ac */ /* 0x000e220008000a00 */
[----:B------:R-:W-:Y:S02]  /*1f7d0*/  MOV R10, R12 ;  /* 0x0000000c000a7202 */ /* 0x000fe40000000f00 */
[----:B------:R-:W-:Y:S02]  /*1f7e0*/  MOV R9, R13 ;  /* 0x0000000d00097202 */ /* 0x000fe40000000f00 */
[----:B------:R-:W-:Y:S01]  /*1f7f0*/  MOV R0, 0x1f830 ;  /* 0x0001f83000007802 */ /* 0x000fe20000000f00 */
[----:B0-----:R-:W-:Y:S01]  /*1f800*/  IMAD.U32 R4, RZ, RZ, UR4 ;  /* 0x00000004ff047e24 */ /* 0x001fe2000f8e00ff */
[----:B------:R-:W-:-:S07]  /*1f810*/  MOV R3, UR5 ;  /* 0x0000000500037c02 */ /* 0x000fce0008000f00 */
[----:B------:R-:W-:Y:S05]  /*1f820*/  CALL.REL.NOINC `($__internal_20_$__cuda_sm20_div_u64) ;  /* 0x000001e0009c7944 */ /* 0x000fea0003c00000 */
        /* <DEDUP_REMOVED lines=11> */
.L_x_21053:
[----:B------:R-:W-:Y:S05]  /*1f8e0*/  BSYNC.RECONVERGENT B0 ;  /* 0x0000000000007941 */ /* 0x000fea0003800200 */
.L_x_21051:
        /* <DEDUP_REMOVED lines=37> */
.L_x_21055:
        /* <DEDUP_REMOVED lines=18> */
.L_x_21056:
[----:B------:R-:W-:Y:S05]  /*1fc60*/  BSYNC.RECONVERGENT B0 ;  /* 0x0000000000007941 */ /* 0x000fea0003800200 */
.L_x_21054:
        /* <DEDUP_REMOVED lines=37> */
.L_x_21058:
        /* <DEDUP_REMOVED lines=18> */
.L_x_21059:
[----:B------:R-:W-:Y:S05]  /*1ffe0*/  BSYNC.RECONVERGENT B0 ;  /* 0x0000000000007941 */ /* 0x000fea0003800200 */
.L_x_21057:
        /* <DEDUP_REMOVED lines=37> */
.L_x_21061:
        /* <DEDUP_REMOVED lines=18> */
.L_x_21062:
[----:B------:R-:W-:Y:S05]  /*20360*/  BSYNC.RECONVERGENT B0 ;  /* 0x0000000000007941 */ /* 0x000fea0003800200 */
.L_x_21060:
        /* <DEDUP_REMOVED lines=37> */
.L_x_21064:
        /* <DEDUP_REMOVED lines=18> */
.L_x_21065:
[----:B------:R-:W-:Y:S05]  /*206e0*/  BSYNC.RECONVERGENT B0 ;  /* 0x0000000000007941 */ /* 0x000fea0003800200 */
.L_x_21063:
        /* <DEDUP_REMOVED lines=37> */
.L_x_21067:
        /* <DEDUP_REMOVED lines=18> */
.L_x_21068:
[----:B------:R-:W-:Y:S05]  /*20a60*/  BSYNC.RECONVERGENT B0 ;  /* 0x0000000000007941 */ /* 0x000fea0003800200 */
.L_x_21066:
        /* <DEDUP_REMOVED lines=37> */
.L_x_21070:
        /* <DEDUP_REMOVED lines=18> */
.L_x_21071:
[----:B------:R-:W-:Y:S05]  /*20de0*/  BSYNC.RECONVERGENT B0 ;  /* 0x0000000000007941 */ /* 0x000fea0003800200 */
.L_x_21069:
        /* <DEDUP_REMOVED lines=37> */
.L_x_21073:
        /* <DEDUP_REMOVED lines=18> */
.L_x_21074:
[----:B------:R-:W-:Y:S05]  /*21160*/  BSYNC.RECONVERGENT B0 ;  /* 0x0000000000007941 */ /* 0x000fea0003800200 */
.L_x_21072:
        /* <DEDUP_REMOVED lines=37> */
.L_x_21076:
        /* <DEDUP_REMOVED lines=18> */
.L_x_21077:
[----:B------:R-:W-:Y:S05]  /*214e0*/  BSYNC.RECONVERGENT B0 ;  /* 0x0000000000007941 */ /* 0x000fea0003800200 */
.L_x_21075:
        /* <DEDUP_REMOVED lines=37> */
.L_x_21079:
        /* <DEDUP_REMOVED lines=18> */
.L_x_21080:
[----:B------:R-:W-:Y:S05]  /*21860*/  BSYNC.RECONVERGENT B0 ;  /* 0x0000000000007941 */ /* 0x000fea0003800200 */
.L_x_21078:
        /* <DEDUP_REMOVED lines=37> */
.L_x_21082:
        /* <DEDUP_REMOVED lines=18> */
.L_x_21083:
[----:B------:R-:W-:Y:S05]  /*21be0*/  BSYNC.RECONVERGENT B0 ;  /* 0x0000000000007941 */ /* 0x000fea0003800200 */
.L_x_21081:
        /* <DEDUP_REMOVED lines=37> */
.L_x_21085:
        /* <DEDUP_REMOVED lines=18> */
.L_x_21086:
[----:B------:R-:W-:Y:S05]  /*21f60*/  BSYNC.RECONVERGENT B0 ;  /* 0x0000000000007941 */ /* 0x000fea0003800200 */
.L_x_21084:
        /* <DEDUP_REMOVED lines=37> */
.L_x_21088:
        /* <DEDUP_REMOVED lines=18> */
.L_x_21089:
[----:B------:R-:W-:Y:S05]  /*222e0*/  BSYNC.RECONVERGENT B0 ;  /* 0x0000000000007941 */ /* 0x000fea0003800200 */
.L_x_21087:
        /* <DEDUP_REMOVED lines=37> */
.L_x_21091:
        /* <DEDUP_REMOVED lines=18> */
.L_x_21092:
[----:B------:R-:W-:Y:S05]  /*22660*/  BSYNC.RECONVERGENT B0 ;  /* 0x0000000000007941 */ /* 0x000fea0003800200 */
.L_x_21090:
        /* <DEDUP_REMOVED lines=37> */
.L_x_21094:
        /* <DEDUP_REMOVED lines=18> */
.L_x_21095:
[----:B------:R-:W-:Y:S05]  /*229e0*/  BSYNC.RECONVERGENT B0 ;  /* 0x0000000000007941 */ /* 0x000fea0003800200 */
.L_x_21093:
        /* <DEDUP_REMOVED lines=37> */
.L_x_21097:
        /* <DEDUP_REMOVED lines=18> */
.L_x_21098:
[----:B------:R-:W-:Y:S05]  /*22d60*/  BSYNC.RECONVERGENT B0 ;  /* 0x0000000000007941 */ /* 0x000fea0003800200 */
.L_x_21096:
        /* <DEDUP_REMOVED lines=37> */
.L_x_21100:
        /* <DEDUP_REMOVED lines=18> */
.L_x_21101:
[----:B------:R-:W-:Y:S05]  /*230e0*/  BSYNC.RECONVERGENT B0 ;  /* 0x0000000000007941 */ /* 0x000fea0003800200 */
.L_x_21099:
        /* <DEDUP_REMOVED lines=37> */
.L_x_21103:
        /* <DEDUP_REMOVED lines=18> */
.L_x_21104:
[----:B------:R-:W-:Y:S05]  /*23460*/  BSYNC.RECONVERGENT B0 ;  /* 0x0000000000007941 */ /* 0x000fea0003800200 */
.L_x_21102:
        /* <DEDUP_REMOVED lines=37> */
.L_x_21106:
        /* <DEDUP_REMOVED lines=18> */
.L_x_21107:
[----:B------:R-:W-:Y:S05]  /*237e0*/  BSYNC.RECONVERGENT B0 ;  /* 0x0000000000007941 */ /* 0x000fea0003800200 */
.L_x_21105:
        /* <DEDUP_REMOVED lines=36> */
.L_x_21109:
        /* <DEDUP_REMOVED lines=16> */
.L_x_21110:
[----:B------:R-:W-:Y:S05]  /*23b30*/  BSYNC.RECONVERGENT B0 ;  /* 0x0000000000007941 */ /* 0x000fea0003800200 */
.L_x_21108:
        /* <DEDUP_REMOVED lines=32> */
.L_x_21112:
[----:B------:R-:W-:Y:S01]  /*23d40*/  IMAD.MOV.U32 R8, RZ, RZ, R6 ;  /* 0x000000ffff087224 */ /* 0x000fe200078e0006 */
[----:B------:R-:W-:Y:S02]  /*23d50*/  MOV R10, R7 ;  /* 0x00000007000a7202 */ /* 0x000fe40000000f00 */
[----:B------:R-:W-:-:S07]  /*23d60*/  MOV R9, 0x23d80 ;  /* 0x00023d8000097802 */ /* 0x000fce0000000f00 */
[----:B------:R-:W-:Y:S05]  /*23d70*/  CALL.REL.NOINC `($__internal_21_$__cuda_sm20_rem_u64) ;  /* 0x000001a0005c7944 */ /* 0x000fea0003c00000 */
[----:B------:R-:W-:Y:S01]  /*23d80*/  MOV R4, R0 ;  /* 0x0000000000047202 */ /* 0x000fe20000000f00 */
[----:B------:R-:W-:-:S07]  /*23d90*/  IMAD.MOV.U32 R5, RZ, RZ, R3 ;  /* 0x000000ffff057224 */ /* 0x000fce00078e0003 */
.L_x_21113:
[----:B------:R-:W-:Y:S05]  /*23da0*/  BSYNC.RECONVERGENT B0 ;  /* 0x0000000000007941 */ /* 0x000fea0003800200 */
.L_x_21111:
[----:B------:R-:W0:Y:S02]  /*23db0*/  LDCU.64 UR4, c[0x0][0x730] ;  /* 0x0000e600ff0477ac */ /* 0x000e240008000a00 */
[----:B0-----:R-:W-:Y:S02]  /*23dc0*/  IMAD R3, R5, UR4, RZ ;  /* 0x0000000405037c24 */ /* 0x001fe4000f8e02ff */
[----:B------:R-:W-:-:S04]  /*23dd0*/  IMAD.WIDE.U32 R20, R4, UR4, R20 ;  /* 0x0000000404147c25 */ /* 0x000fc8000f8e0014 */
[----:B------:R-:W-:-:S05]  /*23de0*/  IMAD R3, R4, UR5, R3 ;  /* 0x0000000504037c24 */ /* 0x000fca000f8e0203 */
[----:B------:R-:W-:-:S07]  /*23df0*/  IADD3 R21, PT, PT, R21, R3, RZ ;  /* 0x0000000315157210 */ /* 0x000fce0007ffe0ff */
.L_x_21041:
        /* <DEDUP_REMOVED lines=9> */
.L_x_21034:
[----:B------:R-:W-:Y:S05]  /*23e90*/  BSYNC.RECONVERGENT B6 ;  /* 0x0000000000067941 */ /* 0x000fea0003800200 */
.L_x_21033:
        /* <DEDUP_REMOVED lines=303> */
.L_x_21116:
        /* <DEDUP_REMOVED lines=29> */
.L_x_21118:
[----:B------:R-:W-:Y:S05]  /*25360*/  BSYNC.RECONVERGENT B7 ;  /* 0x0000000000077941 */ /* 0x000fea0003800200 */
.L_x_21117:
        /* <DEDUP_REMOVED lines=36> */
.L_x_21120:
        /* <DEDUP_REMOVED lines=17> */
.L_x_21121:
[----:B------:R-:W-:Y:S05]  /*256c0*/  BSYNC.RECONVERGENT B0 ;  /* 0x0000000000007941 */ /* 0x000fea0003800200 */
.L_x_21119:
        /* <DEDUP_REMOVED lines=37> */
.L_x_21124:
        /* <DEDUP_REMOVED lines=18> */
.L_x_21125:
[----:B------:R-:W-:Y:S05]  /*25a40*/  BSYNC.RECONVERGENT B0 ;  /* 0x0000000000007941 */ /* 0x000fea0003800200 */
.L_x_21123:
        /* <DEDUP_REMOVED lines=37> */
.L_x_21127:
        /* <DEDUP_REMOVED lines=18> */
.L_x_21128:
[----:B------:R-:W-:Y:S05]  /*25dc0*/  BSYNC.RECONVERGENT B0 ;  /* 0x0000000000007941 */ /* 0x000fea0003800200 */
.L_x_21126:
        /* <DEDUP_REMOVED lines=37> */
.L_x_21130:
        /* <DEDUP_REMOVED lines=18> */
.L_x_21131:
[----:B------:R-:W-:Y:S05]  /*26140*/  BSYNC.RECONVERGENT B0 ;  /* 0x0000000000007941 */ /* 0x000fea0003800200 */
.L_x_21129:
        /* <DEDUP_REMOVED lines=37> */
.L_x_21133:
        /* <DEDUP_REMOVED lines=18> */
.L_x_21134:
[----:B------:R-:W-:Y:S05]  /*264c0*/  BSYNC.RECONVERGENT B0 ;  /* 0x0000000000007941 */ /* 0x000fea0003800200 */
.L_x_21132:
        /* <DEDUP_REMOVED lines=37> */
.L_x_21136:
        /* <DEDUP_REMOVED lines=18> */
.L_x_21137:
[----:B------:R-:W-:Y:S05]  /*26840*/  BSYNC.RECONVERGENT B0 ;  /* 0x0000000000007941 */ /* 0x000fea0003800200 */
.L_x_21135:
        /* <DEDUP_REMOVED lines=37> */
.L_x_21139:
        /* <DEDUP_REMOVED lines=18> */
.L_x_21140:
[----:B------:R-:W-:Y:S05]  /*26bc0*/  BSYNC.RECONVERGENT B0 ;  /* 0x0000000000007941 */ /* 0x000fea0003800200 */
.L_x_21138:
        /* <DEDUP_REMOVED lines=37> */
.L_x_21142:
        /* <DEDUP_REMOVED lines=18> */
.L_x_21143:
[----:B------:R-:W-:Y:S05]  /*26f40*/  BSYNC.RECONVERGENT B0 ;  /* 0x0000000000007941 */ /* 0x000fea0003800200 */
.L_x_21141:
        /* <DEDUP_REMOVED lines=37> */
.L_x_21145:
        /* <DEDUP_REMOVED lines=18> */
.L_x_21146:
[----:B------:R-:W-:Y:S05]  /*272c0*/  BSYNC.RECONVERGENT B0 ;  /* 0x0000000000007941 */ /* 0x000fea0003800200 */
.L_x_21144:
        /* <DEDUP_REMOVED lines=37> */
.L_x_21148:
        /* <DEDUP_REMOVED lines=18> */
.L_x_21149:
[----:B------:R-:W-:Y:S05]  /*27640*/  BSYNC.RECONVERGENT B0 ;  /* 0x0000000000007941 */ /* 0x000fea0003800200 */
.L_x_21147:
        /* <DEDUP_REMOVED lines=37> */
.L_x_21151:
        /* <DEDUP_REMOVED lines=18> */
.L_x_21152:
[----:B------:R-:W-:Y:S05]  /*279c0*/  BSYNC.RECONVERGENT B0 ;  /* 0x0000000000007941 */ /* 0x000fea0003800200 */
.L_x_21150:
        /* <DEDUP_REMOVED lines=37> */
.L_x_21154:
        /* <DEDUP_REMOVED lines=18> */
.L_x_21155:
[----:B------:R-:W-:Y:S05]  /*27d40*/  BSYNC.RECONVERGENT B0 ;  /* 0x0000000000007941 */ /* 0x000fea0003800200 */
.L_x_21153:
        /* <DEDUP_REMOVED lines=37> */
.L_x_21157:
        /* <DEDUP_REMOVED lines=18> */
.L_x_21158:
[----:B------:R-:W-:Y:S05]  /*280c0*/  BSYNC.RECONVERGENT B0 ;  /* 0x0000000000007941 */ /* 0x000fea0003800200 */
.L_x_21156:
        /* <DEDUP_REMOVED lines=37> */
.L_x_21160:
        /* <DEDUP_REMOVED lines=18> */
.L_x_21161:
[----:B------:R-:W-:Y:S05]  /*28440*/  BSYNC.RECONVERGENT B0 ;  /* 0x0000000000007941 */ /* 0x000fea0003800200 */
.L_x_21159:
        /* <DEDUP_REMOVED lines=37> */
.L_x_21163:
        /* <DEDUP_REMOVED lines=18> */
.L_x_21164:
[----:B------:R-:W-:Y:S05]  /*287c0*/  BSYNC.RECONVERGENT B0 ;  /* 0x0000000000007941 */ /* 0x000fea0003800200 */
.L_x_21162:
        /* <DEDUP_REMOVED lines=37> */
.L_x_21166:
        /* <DEDUP_REMOVED lines=18> */
.L_x_21167:
[----:B------:R-:W-:Y:S05]  /*28b40*/  BSYNC.RECONVERGENT B0 ;  /* 0x0000000000007941 */ /* 0x000fea0003800200 */
.L_x_21165:
        /* <DEDUP_REMOVED lines=37> */
.L_x_21169:
        /* <DEDUP_REMOVED lines=18> */
.L_x_21170:
[----:B------:R-:W-:Y:S05]  /*28ec0*/  BSYNC.RECONVERGENT B0 ;  /* 0x0000000000007941 */ /* 0x000fea0003800200 */
.L_x_21168:
        /* <DEDUP_REMOVED lines=37> */
.L_x_21172:
        /* <DEDUP_REMOVED lines=18> */
.L_x_21173:
[----:B------:R-:W-:Y:S05]  /*29240*/  BSYNC.RECONVERGENT B0 ;  /* 0x0000000000007941 */ /* 0x000fea0003800200 */
.L_x_21171:
        /* <DEDUP_REMOVED lines=37> */
.L_x_21175:
        /* <DEDUP_REMOVED lines=18> */
.L_x_21176:
[----:B------:R-:W-:Y:S05]  /*295c0*/  BSYNC.RECONVERGENT B0 ;  /* 0x0000000000007941 */ /* 0x000fea0003800200 */
.L_x_21174:
        /* <DEDUP_REMOVED lines=37> */
.L_x_21178:
        /* <DEDUP_REMOVED lines=18> */
.L_x_21179:
[----:B------:R-:W-:Y:S05]  /*29940*/  BSYNC.RECONVERGENT B0 ;  /* 0x0000000000007941 */ /* 0x000fea0003800200 */
.L_x_21177:
        /* <DEDUP_REMOVED lines=37> */
.L_x_21181:
        /* <DEDUP_REMOVED lines=18> */
.L_x_21182:
[----:B------:R-:W-:Y:S05]  /*29cc0*/  BSYNC.RECONVERGENT B0 ;  /* 0x0000000000007941 */ /* 0x000fea0003800200 */
.L_x_21180:
        /* <DEDUP_REMOVED lines=37> */
.L_x_21184:
        /* <DEDUP_REMOVED lines=18> */
.L_x_21185:
[----:B------:R-:W-:Y:S05]  /*2a040*/  BSYNC.RECONVERGENT B0 ;  /* 0x0000000000007941 */ /* 0x000fea0003800200 */
.L_x_21183:
        /* <DEDUP_REMOVED lines=37> */
.L_x_21187:
        /* <DEDUP_REMOVED lines=18> */
.L_x_21188:
[----:B------:R-:W-:Y:S05]  /*2a3c0*/  BSYNC.RECONVERGENT B0 ;  /* 0x0000000000007941 */ /* 0x000fea0003800200 */
.L_x_21186:
        /* <DEDUP_REMOVED lines=36> */
.L_x_21190:
        /* <DEDUP_REMOVED lines=16> */
.L_x_21191:
[----:B------:R-:W-:Y:S05]  /*2a710*/  BSYNC.RECONVERGENT B0 ;  /* 0x0000000000007941 */ /* 0x000fea0003800200 */
.L_x_21189:
        /* <DEDUP_REMOVED lines=32> */
.L_x_21193:
[----:B------:R-:W-:Y:S01]  /*2a920*/  MOV R8, R6 ;  /* 0x0000000600087202 */ /* 0x000fe20000000f00 */
[----:B------:R-:W-:Y:S01]  /*2a930*/  IMAD.MOV.U32 R10, RZ, RZ, R7 ;  /* 0x000000ffff0a7224 */ /* 0x000fe200078e0007 */
[----:B------:R-:W-:-:S07]  /*2a940*/  MOV R9, 0x2a960 ;  /* 0x0002a96000097802 */ /* 0x000fce0000000f00 */
[----:B------:R-:W-:Y:S05]  /*2a950*/  CALL.REL.NOINC `($__internal_21_$__cuda_sm20_rem_u64) ;  /* 0x0000013400647944 */ /* 0x000fea0003c00000 */
[----:B------:R-:W-:Y:S02]  /*2a960*/  MOV R4, R0 ;  /* 0x0000000000047202 */ /* 0x000fe40000000f00 */
[----:B------:R-:W-:-:S07]  /*2a970*/  MOV R5, R3 ;  /* 0x0000000300057202 */ /* 0x000fce0000000f00 */
.L_x_21194:
[----:B------:R-:W-:Y:S05]  /*2a980*/  BSYNC.RECONVERGENT B0 ;  /* 0x0000000000007941 */ /* 0x000fea0003800200 */
.L_x_21192:
[----:B------:R-:W0:Y:S02]  /*2a990*/  LDCU.64 UR4, c[0x0][0x730] ;  /* 0x0000e600ff0477ac */ /* 0x000e240008000a00 */
[----:B0-----:R-:W-:Y:S02]  /*2a9a0*/  IMAD R3, R5, UR4, RZ ;  /* 0x0000000405037c24 */ /* 0x001fe4000f8e02ff */
[----:B------:R-:W-:-:S04]  /*2a9b0*/  IMAD.WIDE.U32 R20, R4, UR4, R20 ;  /* 0x0000000404147c25 */ /* 0x000fc8000f8e0014 */
[----:B------:R-:W-:-:S04]  /*2a9c0*/  IMAD R3, R4, UR5, R3 ;  /* 0x0000000504037c24 */ /* 0x000fc8000f8e0203 */
[----:B------:R-:W-:-:S07]  /*2a9d0*/  IMAD.IADD R21, R21, 0x1, R3 ;  /* 0x0000000115157824 */ /* 0x000fce00078e0203 */
.L_x_21122:
        /* <DEDUP_REMOVED lines=9> */
.L_x_21115:
[----:B------:R-:W-:Y:S05]  /*2aa70*/  BSYNC.RECONVERGENT B6 ;  /* 0x0000000000067941 */ /* 0x000fea0003800200 */
.L_x_21114:
        /* <DEDUP_REMOVED lines=303> */
.L_x_21197:
        /* <DEDUP_REMOVED lines=29> */
.L_x_21199:
[----:B------:R-:W-:Y:S05]  /*2bf40*/  BSYNC.RECONVERGENT B7 ;  /* 0x0000000000077941 */ /* 0x000fea0003800200 */
.L_x_21198:
        /* <DEDUP_REMOVED lines=36> */
.L_x_21201:
        /* <DEDUP_REMOVED lines=17> */
.L_x_21202:
[----:B------:R-:W-:Y:S05]  /*2c2a0*/  BSYNC.RECONVERGENT B0 ;  /* 0x0000000000007941 */ /* 0x000fea0003800200 */
.L_x_21200:
        /* <DEDUP_REMOVED lines=37> */
.L_x_21205:
        /* <DEDUP_REMOVED lines=18> */
.L_x_21206:
[----:B------:R-:W-:Y:S05]  /*2c620*/  BSYNC.RECONVERGENT B0 ;  /* 0x0000000000007941 */ /* 0x000fea0003800200 */
.L_x_21204:
        /* <DEDUP_REMOVED lines=37> */
.L_x_21208:
        /* <DEDUP_REMOVED lines=18> */
.L_x_21209:
[----:B------:R-:W-:Y:S05]  /*2c9a0*/  BSYNC.RECONVERGENT B0 ;  /* 0x0000000000007941 */ /* 0x000fea0003800200 */
.L_x_21207:
        /* <DEDUP_REMOVED lines=37> */
.L_x_21211:
        /* <DEDUP_REMOVED lines=18> */
.L_x_21212:
[----:B------:R-:W-:Y:S05]  /*2cd20*/  BSYNC.RECONVERGENT B0 ;  /* 0x0000000000007941 */ /* 0x000fea0003800200 */
.L_x_21210:
        /* <DEDUP_REMOVED lines=37> */
.L_x_21214:
        /* <DEDUP_REMOVED lines=18> */
.L_x_21215:
[----:B------:R-:W-:Y:S05]  /*2d0a0*/  BSYNC.RECONVERGENT B0 ;  /* 0x0000000000007941 */ /* 0x000fea0003800200 */
.L_x_21213:
        /* <DEDUP_REMOVED lines=37> */
.L_x_21217:
        /* <DEDUP_REMOVED lines=18> */
.L_x_21218:
[----:B------:R-:W-:Y:S05]  /*2d420*/  BSYNC.RECONVERGENT B0 ;  /* 0x0000000000007941 */ /* 0x000fea0003800200 */
.L_x_21216:
        /* <DEDUP_REMOVED lines=37> */
.L_x_21220:
        /* <DEDUP_REMOVED lines=18> */
.L_x_21221:
[----:B------:R-:W-:Y:S05]  /*2d7a0*/  BSYNC.RECONVERGENT B0 ;  /* 0x0000000000007941 */ /* 0x000fea0003800200 */
.L_x_21219:
        /* <DEDUP_REMOVED lines=37> */
.L_x_21223:
        /* <DEDUP_REMOVED lines=18> */
.L_x_21224:
[----:B------:R-:W-:Y:S05]  /*2db20*/  BSYNC.RECONVERGENT B0 ;  /* 0x0000000000007941 */ /* 0x000fea0003800200 */
.L_x_21222:
        /* <DEDUP_REMOVED lines=37> */
.L_x_21226:
        /* <DEDUP_REMOVED lines=18> */
.L_x_21227:
[----:B------:R-:W-:Y:S05]  /*2dea0*/  BSYNC.RECONVERGENT B0 ;  /* 0x0000000000007941 */ /* 0x000fea0003800200 */
.L_x_21225:
        /* <DEDUP_REMOVED lines=37> */
.L_x_21229:
        /* <DEDUP_REMOVED lines=18> */
.L_x_21230:
[----:B------:R-:W-:Y:S05]  /*2e220*/  BSYNC.RECONVERGENT B0 ;  /* 0x0000000000007941 */ /* 0x000fea0003800200 */
.L_x_21228:
        /* <DEDUP_REMOVED lines=37> */
.L_x_21232:
        /* <DEDUP_REMOVED lines=18> */
.L_x_21233:
[----:B------:R-:W-:Y:S05]  /*2e5a0*/  BSYNC.RECONVERGENT B0 ;  /* 0x0000000000007941 */ /* 0x000fea0003800200 */
.L_x_21231:
        /* <DEDUP_REMOVED lines=37> */
.L_x_21235:
        /* <DEDUP_REMOVED lines=18> */
.L_x_21236:
[----:B------:R-:W-:Y:S05]  /*2e920*/  BSYNC.RECONVERGENT B0 ;  /* 0x0000000000007941 */ /* 0x000fea0003800200 */
.L_x_21234:
        /* <DEDUP_REMOVED lines=37> */
.L_x_21238:
        /* <DEDUP_REMOVED lines=18> */
.L_x_21239:
[----:B------:R-:W-:Y:S05]  /*2eca0*/  BSYNC.RECONVERGENT B0 ;  /* 0x0000000000007941 */ /* 0x000fea0003800200 */
.L_x_21237:
        /* <DEDUP_REMOVED lines=37> */
.L_x_21241:
        /* <DEDUP_REMOVED lines=18> */
.L_x_21242:
[----:B------:R-:W-:Y:S05]  /*2f020*/  BSYNC.RECONVERGENT B0 ;  /* 0x0000000000007941 */ /* 0x000fea0003800200 */
.L_x_21240:
        /* <DEDUP_REMOVED lines=37> */
.L_x_21244:
        /* <DEDUP_REMOVED lines=18> */
.L_x_21245:
[----:B------:R-:W-:Y:S05]  /*2f3a0*/  BSYNC.RECONVERGENT B0 ;  /* 0x0000000000007941 */ /* 0x000fea0003800200 */
.L_x_21243:
        /* <DEDUP_REMOVED lines=37> */
.L_x_21247:
        /* <DEDUP_REMOVED lines=18> */
.L_x_21248:
[----:B------:R-:W-:Y:S05]  /*2f720*/  BSYNC.RECONVERGENT B0 ;  /* 0x0000000000007941 */ /* 0x000fea0003800200 */
.L_x_21246:
        /* <DEDUP_REMOVED lines=37> */
.L_x_21250:
        /* <DEDUP_REMOVED lines=18> */
.L_x_21251:
[----:B------:R-:W-:Y:S05]  /*2faa0*/  BSYNC.RECONVERGENT B0 ;  /* 0x0000000000007941 */ /* 0x000fea0003800200 */
.L_x_21249:
        /* <DEDUP_REMOVED lines=37> */
.L_x_21253:
        /* <DEDUP_REMOVED lines=18> */
.L_x_21254:
[----:B------:R-:W-:Y:S05]  /*2fe20*/  BSYNC.RECONVERGENT B0 ;  /* 0x0000000000007941 */ /* 0x000fea0003800200 */
.L_x_21252:
        /* <DEDUP_REMOVED lines=37> */
.L_x_21256:
        /* <DEDUP_REMOVED lines=18> */
.L_x_21257:
[----:B------:R-:W-:Y:S05]  /*301a0*/  BSYNC.RECONVERGENT B0 ;  /* 0x0000000000007941 */ /* 0x000fea0003800200 */
.L_x_21255:
        /* <DEDUP_REMOVED lines=37> */
.L_x_21259:
        /* <DEDUP_REMOVED lines=18> */
.L_x_21260:
[----:B------:R-:W-:Y:S05]  /*30520*/  BSYNC.RECONVERGENT B0 ;  /* 0x0000000000007941 */ /* 0x000fea0003800200 */
.L_x_21258:
        /* <DEDUP_REMOVED lines=37> */
.L_x_21262:
        /* <DEDUP_REMOVED lines=18> */
.L_x_21263:
[----:B------:R-:W-:Y:S05]  /*308a0*/  BSYNC.RECONVERGENT B0 ;  /* 0x0000000000007941 */ /* 0x000fea0003800200 */
.L_x_21261:
        /* <DEDUP_REMOVED lines=37> */
.L_x_21265:
        /* <DEDUP_REMOVED lines=18> */
.L_x_21266:
[----:B------:R-:W-:Y:S05]  /*30c20*/  BSYNC.RECONVERGENT B0 ;  /* 0x0000000000007941 */ /* 0x000fea0003800200 */
.L_x_21264:
        /* <DEDUP_REMOVED lines=37> */
.L_x_21268:
        /* <DEDUP_REMOVED lines=18> */
.L_x_21269:
[----:B------:R-:W-:Y:S05]  /*30fa0*/  BSYNC.RECONVERGENT B0 ;  /* 0x0000000000007941 */ /* 0x000fea0003800200 */
.L_x_21267:
        /* <DEDUP_REMOVED lines=36> */
.L_x_21271:
        /* <DEDUP_REMOVED lines=16> */
.L_x_21272:
[----:B------:R-:W-:Y:S05]  /*312f0*/  BSYNC.RECONVERGENT B0 ;  /* 0x0000000000007941 */ /* 0x000fea0003800200 */
.L_x_21270:
        /* <DEDUP_REMOVED lines=32> */
.L_x_21274:
[----:B------:R-:W-:Y:S02]  /*31500*/  MOV R8, R6 ;  /* 0x0000000600087202 */ /* 0x000fe40000000f00 */
[----:B------:R-:W-:Y:S02]  /*31510*/  MOV R10, R7 ;  /* 0x00000007000a7202 */ /* 0x000fe40000000f00 */
[----:B------:R-:W-:-:S07]  /*31520*/  MOV R9, 0x31540 ;  /* 0x0003154000097802 */ /* 0x000fce0000000f00 */
[----:B------:R-:W-:Y:S05]  /*31530*/  CALL.REL.NOINC `($__internal_21_$__cuda_sm20_rem_u64) ;  /* 0x000000c8006c7944 */ /* 0x000fea0003c00000 */
[----:B------:R-:W-:Y:S01]  /*31540*/  IMAD.MOV.U32 R4, RZ, RZ, R0 ;  /* 0x000000ffff047224 */ /* 0x000fe200078e0000 */
[----:B------:R-:W-:-:S07]  /*31550*/  MOV R5, R3 ;  /* 0x0000000300057202 */ /* 0x000fce0000000f00 */
.L_x_21275:
[----:B------:R-:W-:Y:S05]  /*31560*/  BSYNC.RECONVERGENT B0 ;  /* 0x0000000000007941 */ /* 0x000fea0003800200 */
.L_x_21273:
[----:B------:R-:W0:Y:S02]  /*31570*/  LDCU.64 UR4, c[0x0][0x730] ;  /* 0x0000e600ff0477ac */ /* 0x000e240008000a00 */
[----:B0-----:R-:W-:Y:S02]  /*31580*/  IMAD R3, R5, UR4, RZ ;  /* 0x0000000405037c24 */ /* 0x001fe4000f8e02ff */
[----:B------:R-:W-:-:S04]  /*31590*/  IMAD.WIDE.U32 R20, R4, UR4, R20 ;  /* 0x0000000404147c25 */ /* 0x000fc8000f8e0014 */
[----:B------:R-:W-:-:S05]  /*315a0*/  IMAD R3, R4, UR5, R3 ;  /* 0x0000000504037c24 */ /* 0x000fca000f8e0203 */
[----:B------:R-:W-:-:S07]  /*315b0*/  IADD3 R21, PT, PT, R21, R3, RZ ;  /* 0x0000000315157210 */ /* 0x000fce0007ffe0ff */
.L_x_21203:
        /* <DEDUP_REMOVED lines=9> */
.L_x_21196:
[----:B------:R-:W-:Y:S05]  /*31650*/  BSYNC.RECONVERGENT B6 ;  /* 0x0000000000067941 */ /* 0x000fea0003800200 */
.L_x_21195:
        /* <DEDUP_REMOVED lines=302> */
.L_x_21276:
        /* <DEDUP_REMOVED lines=31> */
.L_x_21278:
[----:B------:R-:W-:Y:S05]  /*32b30*/  BSYNC.RECONVERGENT B6 ;  /* 0x0000000000067941 */ /* 0x000fea0003800200 */
.L_x_21277:
        /* <DEDUP_REMOVED lines=37> */
.L_x_21280:
        /* <DEDUP_REMOVED lines=17> */
.L_x_21281:
[----:B------:R-:W-:Y:S05]  /*32ea0*/  BSYNC.RECONVERGENT B0 ;  /* 0x0000000000007941 */ /* 0x000fea0003800200 */
.L_x_21279:
        /* <DEDUP_REMOVED lines=37> */
.L_x_21284:
        /* <DEDUP_REMOVED lines=18> */
.L_x_21285:
[----:B------:R-:W-:Y:S05]  /*33220*/  BSYNC.RECONVERGENT B0 ;  /* 0x0000000000007941 */ /* 0x000fea0003800200 */
.L_x_21283:
        /* <DEDUP_REMOVED lines=38> */
.L_x_21287:
        /* <DEDUP_REMOVED lines=18> */
.L_x_21288:
[----:B------:R-:W-:Y:S05]  /*335b0*/  BSYNC.RECONVERGENT B0 ;  /* 0x0000000000007941 */ /* 0x000fea0003800200 */
.L_x_21286:
        /* <DEDUP_REMOVED lines=38> */
.L_x_21290:
        /* <DEDUP_REMOVED lines=18> */
.L_x_21291:
[----:B------:R-:W-:Y:S05]  /*33940*/  BSYNC.RECONVERGENT B0 ;  /* 0x0000000000007941 */ /* 0x000fea0003800200 */
.L_x_21289:
        /* <DEDUP_REMOVED lines=38> */
.L_x_21293:
        /* <DEDUP_REMOVED lines=18> */
.L_x_21294:
[----:B------:R-:W-:Y:S05]  /*33cd0*/  BSYNC.RECONVERGENT B0 ;  /* 0x0000000000007941 */ /* 0x000fea0003800200 */
.L_x_21292:
        /* <DEDUP_REMOVED lines=38> */
.L_x_21296:
        /* <DEDUP_REMOVED lines=18> */
.L_x_21297:
[----:B------:R-:W-:Y:S05]  /*34060*/  BSYNC.RECONVERGENT B0 ;  /* 0x0000000000007941 */ /* 0x000fea0003800200 */
.L_x_21295:
        /* <DEDUP_REMOVED lines=38> */
.L_x_21299:
        /* <DEDUP_REMOVED lines=18> */
.L_x_21300:
[----:B------:R-:W-:Y:S05]  /*343f0*/  BSYNC.RECONVERGENT B0 ;  /* 0x0000000000007941 */ /* 0x000fea0003800200 */
.L_x_21298:
        /* <DEDUP_REMOVED lines=38> */
.L_x_21302:
        /* <DEDUP_REMOVED lines=18> */
.L_x_21303:
[----:B------:R-:W-:Y:S05]  /*34780*/  BSYNC.RECONVERGENT B0 ;  /* 0x0000000000007941 */ /* 0x000fea0003800200 */
.L_x_21301:
        /* <DEDUP_REMOVED lines=38> */
.L_x_21305:
        /* <DEDUP_REMOVED lines=18> */
.L_x_21306:
[----:B------:R-:W-:Y:S05]  /*34b10*/  BSYNC.RECONVERGENT B0 ;  /* 0x0000000000007941 */ /* 0x000fea0003800200 */
.L_x_21304:
        /* <DEDUP_REMOVED lines=38> */
.L_x_21308:
        /* <DEDUP_REMOVED lines=18> */
.L_x_21309:
[----:B------:R-:W-:Y:S05]  /*34ea0*/  BSYNC.RECONVERGENT B0 ;  /* 0x0000000000007941 */ /* 0x000fea0003800200 */
.L_x_21307:
        /* <DEDUP_REMOVED lines=38> */
.L_x_21311:
        /* <DEDUP_REMOVED lines=18> */
.L_x_21312:
[----:B------:R-:W-:Y:S05]  /*35230*/  BSYNC.RECONVERGENT B0 ;  /* 0x0000000000007941 */ /* 0x000fea0003800200 */
.L_x_21310:
        /* <DEDUP_REMOVED lines=38> */
.L_x_21314:
        /* <DEDUP_REMOVED lines=18> */
.L_x_21315:
[----:B------:R-:W-:Y:S05]  /*355c0*/  BSYNC.RECONVERGENT B0 ;  /* 0x0000000000007941 */ /* 0x000fea0003800200 */
.L_x_21313:
        /* <DEDUP_REMOVED lines=38> */
.L_x_21317:
        /* <DEDUP_REMOVED lines=18> */
.L_x_21318:
[----:B------:R-:W-:Y:S05]  /*35950*/  BSYNC.RECONVERGENT B0 ;  /* 0x0000000000007941 */ /* 0x000fea0003800200 */
.L_x_21316:
        /* <DEDUP_REMOVED lines=38> */
.L_x_21320:
        /* <DEDUP_REMOVED lines=18> */
.L_x_21321:
[----:B------:R-:W-:Y:S05]  /*35ce0*/  BSYNC.RECONVERGENT B0 ;  /* 0x0000000000007941 */ /* 0x000fea0003800200 */
.L_x_21319:
        /* <DEDUP_REMOVED lines=38> */
.L_x_21323:
        /* <DEDUP_REMOVED lines=18> */
.L_x_21324:
[----:B------:R-:W-:Y:S05]  /*36070*/  BSYNC.RECONVERGENT B0 ;  /* 0x0000000000007941 */ /* 0x000fea0003800200 */
.L_x_21322:
        /* <DEDUP_REMOVED lines=38> */
.L_x_21326:
        /* <DEDUP_REMOVED lines=18> */
.L_x_21327:
[----:B------:R-:W-:Y:S05]  /*36400*/  BSYNC.RECONVERGENT B0 ;  /* 0x0000000000007941 */ /* 0x000fea0003800200 */
.L_x_21325:
        /* <DEDUP_REMOVED lines=38> */
.L_x_21329:
        /* <DEDUP_REMOVED lines=18> */
.L_x_21330:
[----:B------:R-:W-:Y:S05]  /*36790*/  BSYNC.RECONVERGENT B0 ;  /* 0x0000000000007941 */ /* 0x000fea0003800200 */
.L_x_21328:
        /* <DEDUP_REMOVED lines=38> */
.L_x_21332:
        /* <DEDUP_REMOVED lines=18> */
.L_x_21333:
[----:B------:R-:W-:Y:S05]  /*36b20*/  BSYNC.RECONVERGENT B0 ;  /* 0x0000000000007941 */ /* 0x000fea0003800200 */
.L_x_21331:
        /* <DEDUP_REMOVED lines=38> */
.L_x_21335:
        /* <DEDUP_REMOVED lines=18> */
.L_x_21336:
[----:B------:R-:W-:Y:S05]  /*36eb0*/  BSYNC.RECONVERGENT B0 ;  /* 0x0000000000007941 */ /* 0x000fea0003800200 */
.L_x_21334:
        /* <DEDUP_REMOVED lines=38> */
.L_x_21338:
        /* <DEDUP_REMOVED lines=18> */
.L_x_21339:
[----:B------:R-:W-:Y:S05]  /*37240*/  BSYNC.RECONVERGENT B0 ;  /* 0x0000000000007941 */ /* 0x000fea0003800200 */
.L_x_21337:
        /* <DEDUP_REMOVED lines=38> */
.L_x_21341:
        /* <DEDUP_REMOVED lines=18> */
.L_x_21342:
[----:B------:R-:W-:Y:S05]  /*375d0*/  BSYNC.RECONVERGENT B0 ;  /* 0x0000000000007941 */ /* 0x000fea0003800200 */
.L_x_21340:
        /* <DEDUP_REMOVED lines=38> */
.L_x_21344:
        /* <DEDUP_REMOVED lines=18> */
.L_x_21345:
[----:B------:R-:W-:Y:S05]  /*37960*/  BSYNC.RECONVERGENT B0 ;  /* 0x0000000000007941 */ /* 0x000fea0003800200 */
.L_x_21343:
        /* <DEDUP_REMOVED lines=38> */
.L_x_21347:
        /* <DEDUP_REMOVED lines=18> */
.L_x_21348:
[----:B------:R-:W-:Y:S05]  /*37cf0*/  BSYNC.RECONVERGENT B0 ;  /* 0x0000000000007941 */ /* 0x000fea0003800200 */
.L_x_21346:
        /* <DEDUP_REMOVED lines=37> */
.L_x_21350:
        /* <DEDUP_REMOVED lines=16> */
.L_x_21351:
[----:B------:R-:W-:Y:S05]  /*38050*/  BSYNC.RECONVERGENT B0 ;  /* 0x0000000000007941 */ /* 0x000fea0003800200 */
.L_x_21349:
        /* <DEDUP_REMOVED lines=33> */
.L_x_21353:
[----:B------:R-:W-:Y:S02]  /*38270*/  MOV R8, R6 ;  /* 0x0000000600087202 */ /* 0x000fe40000000f00 */
[----:B------:R-:W-:Y:S02]  /*38280*/  MOV R10, R7 ;  /* 0x00000007000a7202 */ /* 0x000fe40000000f00 */
[----:B------:R-:W-:-:S07]  /*38290*/  MOV R9, 0x382b0 ;  /* 0x000382b000097802 */ /* 0x000fce0000000f00 */
[----:B------:R-:W-:Y:S05]  /*382a0*/  CALL.REL.NOINC `($__internal_21_$__cuda_sm20_rem_u64) ;  /* 0x0000005c00107944 */ /* 0x000fea0003c00000 */
[----:B------:R-:W-:Y:S01]  /*382b0*/  IMAD.MOV.U32 R4, RZ, RZ, R0 ;  /* 0x000000ffff047224 */ /* 0x000fe200078e0000 */
[----:B------:R-:W-:-:S07]  /*382c0*/  MOV R5, R3 ;  /* 0x0000000300057202 */ /* 0x000fce0000000f00 */
.L_x_21354:
[----:B------:R-:W-:Y:S05]  /*382d0*/  BSYNC.RECONVERGENT B0 ;  /* 0x0000000000007941 */ /* 0x000fea0003800200 */
.L_x_21352:
[----:B------:R-:W0:Y:S01]  /*382e0*/  LDCU.64 UR4, c[0x0][0x730] ;  /* 0x0000e600ff0477ac */ /* 0x000e220008000a00 */
[----:B------:R-:W-:Y:S01]  /*382f0*/  MOV R3, R21 ;  /* 0x0000001500037202 */ /* 0x000fe20000000f00 */
[----:B0-----:R-:W-:Y:S02]  /*38300*/  IMAD R5, R5, UR4, RZ ;  /* 0x0000000405057c24 */ /* 0x001fe4000f8e02ff */
[----:B------:R-:W-:-:S04]  /*38310*/  IMAD.WIDE.U32 R2, R4, UR4, R2 ;  /* 0x0000000404027c25 */ /* 0x000fc8000f8e0002 */
[----:B------:R-:W-:-:S04]  /*38320*/  IMAD R5, R4, UR5, R5 ;  /* 0x0000000504057c24 */ /* 0x000fc8000f8e0205 */
[----:B------:R-:W-:-:S07]  /*38330*/  IMAD.IADD R21, R3, 0x1, R5 ;  /* 0x0000000103157824 */ /* 0x000fce00078e0205 */
.L_x_21282:
[----:B------:R-:W0:Y:S02]  /*38340*/  LDCU.64 UR4, c[0x0][0x738] ;  /* 0x0000e700ff0477ac */ /* 0x000e240008000a00 */
[----:B0-----:R-:W-:-:S04]  /*38350*/  IADD3 R2, P0, PT, R2, UR4, RZ ;  /* 0x0000000402027c10 */ /* 0x001fc8000ff1e0ff */
[----:B------:R-:W-:-:S06]  /*38360*/  IADD3.X R3, PT, PT, R21, UR5, RZ, P0, !PT ;  /* 0x0000000515037c10 */ /* 0x000fcc00087fe4ff */
[----:B------:R-:W2:Y:S04]  /*38370*/  LDG.E.U8 R3, desc[UR36][R2.64] ;  /* 0x0000002402037981 */ /* 0x000ea8000c1e1100 */
[----:B--2---:R-:W-:Y:S01]  /*38380*/  STG.E.U8 desc[UR36][R16.64], R3 ;  /* 0x0000000310007986 */ /* 0x004fe2000c101124 */
[----:B------:R-:W-:Y:S05]  /*38390*/  EXIT ;  /* 0x000000000000794d */ /* 0x000fea0003800000 */
.L_x_21013:
        /* <DEDUP_REMOVED lines=306> */
.L_x_21357:
        /* <DEDUP_REMOVED lines=29> */
.L_x_21359:
[----:B------:R-:W-:Y:S05]  /*39890*/  BSYNC.RECONVERGENT B7 ;  /* 0x0000000000077941 */ /* 0x000fea0003800200 */
.L_x_21358:
        /* <DEDUP_REMOVED lines=14> */
.L_x_21356:
[----:B------:R-:W-:Y:S05]  /*39980*/  BSYNC.RECONVERGENT B6 ;  /* 0x0000000000067941 */ /* 0x000fea0003800200 */
.L_x_21355:
        /* <DEDUP_REMOVED lines=303> */
.L_x_21362:
        /* <DEDUP_REMOVED lines=29> */
.L_x_21364:
[----:B------:R-:W-:Y:S05]  /*3ae50*/  BSYNC.RECONVERGENT B7 ;  /* 0x0000000000077941 */ /* 0x000fea0003800200 */
.L_x_21363:
        /* <DEDUP_REMOVED lines=14> */
.L_x_21361:
[----:B------:R-:W-:Y:S05]  /*3af40*/  BSYNC.RECONVERGENT B6 ;  /* 0x0000000000067941 */ /* 0x000fea0003800200 */
.L_x_21360:
        /* <DEDUP_REMOVED lines=303> */
.L_x_21367:
        /* <DEDUP_REMOVED lines=29> */
.L_x_21369:
[----:B------:R-:W-:Y:S05]  /*3c410*/  BSYNC.RECONVERGENT B7 ;  /* 0x0000000000077941 */ /* 0x000fea0003800200 */
.L_x_21368:
        /* <DEDUP_REMOVED lines=14> */
.L_x_21366:
[----:B------:R-:W-:Y:S05]  /*3c500*/  BSYNC.RECONVERGENT B6 ;  /* 0x0000000000067941 */ /* 0x000fea0003800200 */
.L_x_21365:
        /* <DEDUP_REMOVED lines=302> */
.L_x_21370:
        /* <DEDUP_REMOVED lines=31> */
.L_x_21372:
[----:B------:R-:W-:Y:S05]  /*3d9e0*/  BSYNC.RECONVERGENT B6 ;  /* 0x0000000000067941 */ /* 0x000fea0003800200 */
.L_x_21371:
        /* <DEDUP_REMOVED lines=11> */
        .weak           $__internal_20_$__cuda_sm20_div_u64
        .type           $__internal_20_$__cuda_sm20_div_u64,@function
        .size           $__internal_20_$__cuda_sm20_div_u64,($__internal_21_$__cuda_sm20_rem_u64 - $__internal_20_$__cuda_sm20_div_u64)
$__internal_20_$__cuda_sm20_div_u64:
        /* <DEDUP_REMOVED lines=68> */
[----:B------:R-:W-:Y:S05]  /*3dee0*/  RET.REL.NODEC R4 `(_ZN2at6native24index_elementwise_kernelILi128ELi4EZNS0_20cuda_take_put_kernelIalZZZZZNS0_11take_kernelERNS_14TensorIteratorERKNS_10TensorBaseEENKUlvE_clEvENKUlvE0_clEvENKUlvE_clEvENKUlvE0_clEvEUlRalE_EEvS4_S7_RKT1_EUliE_EEvlSE_) ;  /* 0xfffffc2004447950 */ /* 0x000fea0003c3ffff */
        .weak           $__internal_21_$__cuda_sm20_rem_u64
        .type           $__internal_21_$__cuda_sm20_rem_u64,@function
        .size           $__internal_21_$__cuda_sm20_rem_u64,(.L_x_41802 - $__internal_21_$__cuda_sm20_rem_u64)
$__internal_21_$__cuda_sm20_rem_u64:
        /* <DEDUP_REMOVED lines=63> */
[----:B------:R-:W-:Y:S06]  /*3e2e0*/  RET.REL.NODEC R4 `(_ZN2at6native24index_elementwise_kernelILi128ELi4EZNS0_20cuda_take_put_kernelIalZZZZZNS0_11take_kernelERNS_14TensorIteratorERKNS_10TensorBaseEENKUlvE_clEvENKUlvE0_clEvENKUlvE_clEvENKUlvE0_clEvEUlRalE_EEvS4_S7_RKT1_EUliE_EEvlSE_) ;  /* 0xfffffc1c04447950 */ /* 0x000fec0003c3ffff */
.L_x_21373:
        /* <DEDUP_REMOVED lines=9> */
.L_x_41802:


//--------------------- .text._ZN2at6native24index_elementwise_kernelILi128ELi4EZNS0_20cuda_take_put_kernelIaiZZZZZNS0_11take_kernelERNS_14TensorIteratorERKNS_10TensorBaseEENKUlvE_clEvENKUlvE0_clEvENKUlvE_clEvENKUlvE_clEvEUlRaiE_EEvS4_S7_RKT1_EUliE_EEvlSE_ --------------------------
	.section	.text._ZN2at6native24index_elementwise_kernelILi128ELi4EZNS0_20cuda_take_put_kernelIaiZZZZZNS0_11take_kernelERNS_14TensorIteratorERKNS_10TensorBaseEENKUlvE_clEvENKUlvE0_clEvENKUlvE_clEvENKUlvE_clEvEUlRaiE_EEvS4_S7_RKT1_EUliE_EEvlSE_,"ax",@progbits
	.align	128
        .global         _ZN2at6native24index_elementwise_kernelILi128ELi4EZNS0_20cuda_take_put_kernelIaiZZZZZNS0_11take_kernelERNS_14TensorIteratorERKNS_10TensorBaseEENKUlvE_clEvENKUlvE0_clEvENKUlvE_clEvENKUlvE_clEvEUlRaiE_EEvS4_S7_RKT1_EUliE_EEvlSE_
        .type           _ZN2at6native24index_elementwise_kernelILi128ELi4EZNS0_20cuda_take_put_kernelIaiZZZZZNS0_11take_kernelERNS_14TensorIteratorERKNS_10TensorBaseEENKUlvE_clEvENKUlvE0_clEvENKUlvE_clEvENKUlvE_clEvEUlRaiE_EEvS4_S7_RKT1_EUliE_EEvlSE_,@function
        .size           _ZN2at6native24index_elementwise_kernelILi128ELi4EZNS0_20cuda_take_put_kernelIaiZZZZZNS0_11take_kernelERNS_14TensorIteratorERKNS_10TensorBaseEENKUlvE_clEvENKUlvE0_clEvENKUlvE_clEvENKUlvE_clEvEUlRaiE_EEvS4_S7_RKT1_EUliE_EEvlSE_,(.L_x_41963 - _ZN2at6native24index_elementwise_kernelILi128ELi4EZNS0_20cuda_take_put_kernelIaiZZZZZNS0_11take_kernelERNS_14TensorIteratorERKNS_10TensorBaseEENKUlvE_clEvENKUlvE0_clEvENKUlvE_clEvENKUlvE_clEvEUlRaiE_EEvS4_S7_RKT1_EUliE_EEvlSE_)
        .other          _ZN2at6native24index_elementwise_kernelILi128ELi4EZNS0_20cuda_take_put_kernelIaiZZZZZNS0_11take_kernelERNS_14TensorIteratorERKNS_10TensorBaseEENKUlvE_clEvENKUlvE0_clEvENKUlvE_clEvENKUlvE_clEvEUlRaiE_EEvS4_S7_RKT1_EUliE_EEvlSE_,@"STO_CUDA_ENTRY STV_DEFAULT"
_ZN2at6native24index_elementwise_kernelILi128ELi4EZNS0_20cuda_take_put_kernelIaiZZZZZNS0_11take_kernelERNS_14TensorIteratorERKNS_10TensorBaseEENKUlvE_clEvENKUlvE0_clEvENKUlvE_clEvENKUlvE_clEvEUlRaiE_EEvS4_S7_RKT1_EUliE_EEvlSE_:
.text._ZN2at6native24index_elementwise_kernelILi128ELi4EZNS0_20cuda_take_put_kernelIaiZZZZZNS0_11take_kernelERNS_14TensorIteratorERKNS_10TensorBaseEENKUlvE_clEvENKUlvE0_clEvENKUlvE_clEvENKUlvE_clEvEUlRaiE_EEvS4_S7_RKT1_EUliE_EEvlSE_:
        /* <DEDUP_REMOVED lines=46> */
.L_x_21379:
[----:B------:R-:W0:Y:S02]  /*02e0*/  LDC.64 R2, c[0x0][0x730] ;  /* 0x0001cc00ff027b82 */ /* 0x000e240000000a00 */
[----:B0-----:R-:W2:Y:S06]  /*02f0*/  LDG.E.U8 R3, desc[UR36][R2.64] ;  /* 0x0000002402037981 */ /* 0x001eac000c1e1100 */
[----:B------:R-:W2:Y:S01]  /*0300*/  LDC.64 R4, c[0x0][0x580] ;  /* 0x00016000ff047b82 */ /* 0x000ea20000000a00 */
[----:B------:R-:W-:Y:S01]  /*0310*/  IADD3 R23, PT, PT, R23, 0x80, RZ ;  /* 0x0000008017177810 */ /* 0x000fe20007ffe0ff */
[----:B--2---:R0:W-:Y:S06]  /*0320*/  STG.E.U8 desc[UR36][R4.64], R3 ;  /* 0x0000000304007986 */ /* 0x0041ec000c101124 */
.L_x_21378:
[----:B------:R-:W-:Y:S05]  /*0330*/  BSYNC.RECONVERGENT B6 ;  /* 0x0000000000067941 */ /* 0x000fea0003800200 */
.L_x_21377:
        /* <DEDUP_REMOVED lines=31> */
.L_x_21382:
[----:B------:R-:W0:Y:S02]  /*0530*/  LDC.64 R2, c[0x0][0x730] ;  /* 0x0001cc00ff027b82 */ /* 0x000e240000000a00 */
[----:B0-----:R-:W2:Y:S06]  /*0540*/  LDG.E.U8 R3, desc[UR36][R2.64] ;  /* 0x0000002402037981 */ /* 0x001eac000c1e1100 */
[----:B------:R-:W2:Y:S01]  /*0550*/  LDC.64 R4, c[0x0][0x580] ;  /* 0x00016000ff047b82 */ /* 0x000ea20000000a00 */
[----:B------:R-:W-:Y:S01]  /*0560*/  IADD3 R23, PT, PT, R23, 0x80, RZ ;  /* 0x0000008017177810 */ /* 0x000fe20007ffe0ff */
[----:B--2---:R1:W-:Y:S06]  /*0570*/  STG.E.U8 desc[UR36][R4.64], R3 ;  /* 0x0000000304007986 */ /* 0x0043ec000c101124 */
.L_x_21381:
[----:B------:R-:W-:Y:S05]  /*0580*/  BSYNC.RECONVERGENT B6 ;  /* 0x0000000000067941 */ /* 0x000fea0003800200 */
.L_x_21380:
        /* <DEDUP_REMOVED lines=31> */
.L_x_21385:
[----:B------:R-:W0:Y:S02]  /*0780*/  LDC.64 R2, c[0x0][0x730] ;  /* 0x0001cc00ff027b82 */ /* 0x000e240000000a00 */
[----:B0-----:R-:W2:Y:S06]  /*0790*/  LDG.E.U8 R3, desc[UR36][R2.64] ;  /* 0x0000002402037981 */ /* 0x001eac000c1e1100 */
[----:B------:R-:W2:Y:S01]  /*07a0*/  LDC.64 R4, c[0x0][0x580] ;  /* 0x00016000ff047b82 */ /* 0x000ea20000000a00 */
[----:B------:R-:W-:Y:S01]  /*07b0*/  VIADD R23, R23, 0x80 ;  /* 0x0000008017177836 */ /* 0x000fe20000000000 */
[----:B--2---:R2:W-:Y:S06]  /*07c0*/  STG.E.U8 desc[UR36][R4.64], R3 ;  /* 0x0000000304007986 */ /* 0x0045ec000c101124 */
.L_x_21384:
[----:B------:R-:W-:Y:S05]  /*07d0*/  BSYNC.RECONVERGENT B6 ;  /* 0x0000000000067941 */ /* 0x000fea0003800200 */
.L_x_21383:
        /* <DEDUP_REMOVED lines=30> */
.L_x_21386:
[----:B------:R-:W0:Y:S02]  /*09c0*/  LDC.64 R2, c[0x0][0x730] ;  /* 0x0001cc00ff027b82 */ /* 0x000e240000000a00 */
[----:B0-----:R-:W2:Y:S06]  /*09d0*/  LDG.E.U8 R3, desc[UR36][R2.64] ;  /* 0x0000002402037981 */ /* 0x001eac000c1e1100 */
[----:B------:R-:W2:Y:S02]  /*09e0*/  LDC.64 R4, c[0x0][0x580] ;  /* 0x00016000ff047b82 */ /* 0x000ea40000000a00 */
[----:B--2---:R-:W-:Y:S01]  /*09f0*/  STG.E.U8 desc[UR36][R4.64], R3 ;  /* 0x0000000304007986 */ /* 0x004fe2000c101124 */
[----:B------:R-:W-:Y:S05]  /*0a00*/  EXIT ;  /* 0x000000000000794d */ /* 0x000fea0003800000 */
.L_x_21376:
        /* <DEDUP_REMOVED lines=34> */
.L_x_21389:
        /* <DEDUP_REMOVED lines=276> */
.L_x_21390:
[----:B------:R-:W0:Y:S02]  /*1d70*/  LDC.64 R4, c[0x0][0x730] ;  /* 0x0001cc00ff047b82 */ /* 0x000e240000000a00 */
[----:B0-----:R-:W-:-:S04]  /*1d80*/  IADD3 R4, P0, PT, R0, R4, RZ ;  /* 0x0000000400047210 */ /* 0x001fc80007f1e0ff */
[----:B------:R-:W-:-:S06]  /*1d90*/  LEA.HI.X.SX32 R5, R0, R5, 0x1, P0 ;  /* 0x0000000500057211 */ /* 0x000fcc00000f0eff */
[----:B------:R-:W2:Y:S01]  /*1da0*/  LDG.E.U8 R5, desc[UR36][R4.64] ;  /* 0x0000002404057981 */ /* 0x000ea2000c1e1100 */
[----:B------:R-:W2:Y:S01]  /*1db0*/  LDC.64 R6, c[0x0][0x580] ;  /* 0x00016000ff067b82 */ /* 0x000ea20000000a00 */
[----:B------:R-:W-:Y:S02]  /*1dc0*/  VIADD R23, R23, 0x80 ;  /* 0x0000008017177836 */ /* 0x000fe40000000000 */
[----:B--2---:R0:W-:Y:S05]  /*1dd0*/  STG.E.U8 desc[UR36][R6.64], R5 ;  /* 0x0000000506007986 */ /* 0x0041ea000c101124 */
.L_x_21388:
[----:B------:R-:W-:Y:S05]  /*1de0*/  BSYNC.RECONVERGENT B6 ;  /* 0x0000000000067941 */ /* 0x000fea0003800200 */
.L_x_21387:
        /* <DEDUP_REMOVED lines=31> */
.L_x_21393:
        /* <DEDUP_REMOVED lines=276> */
.L_x_21394:
[----:B------:R-:W0:Y:S02]  /*3120*/  LDC.64 R4, c[0x0][0x730] ;  /* 0x0001cc00ff047b82 */ /* 0x000e240000000a00 */
[----:B0-----:R-:W-:-:S04]  /*3130*/  IADD3 R4, P0, PT, R0, R4, RZ ;  /* 0x0000000400047210 */ /* 0x001fc80007f1e0ff */
[----:B------:R-:W-:-:S06]  /*3140*/  LEA.HI.X.SX32 R5, R0, R5, 0x1, P0 ;  /* 0x0000000500057211 */ /* 0x000fcc00000f0eff */
[----:B------:R-:W2:Y:S01]  /*3150*/  LDG.E.U8 R5, desc[UR36][R4.64] ;  /* 0x0000002404057981 */ /* 0x000ea2000c1e1100 */
[----:B------:R-:W2:Y:S01]  /*3160*/  LDC.64 R6, c[0x0][0x580] ;  /* 0x00016000ff067b82 */ /* 0x000ea20000000a00 */
[----:B------:R-:W-:Y:S02]  /*3170*/  IADD3 R23, PT, PT, R23, 0x80, RZ ;  /* 0x0000008017177810 */ /* 0x000fe40007ffe0ff */
[----:B--2---:R1:W-:Y:S05]  /*3180*/  STG.E.U8 desc[UR36][R6.64], R5 ;  /* 0x0000000506007986 */ /* 0x0043ea000c101124 */
.L_x_21392:
[----:B------:R-:W-:Y:S05]  /*3190*/  BSYNC.RECONVERGENT B6 ;  /* 0x0000000000067941 */ /* 0x000fea0003800200 */
.L_x_21391:
        /* <DEDUP_REMOVED lines=31> */
.L_x_21397:
        /* <DEDUP_REMOVED lines=276> */
.L_x_21398:
[----:B------:R-:W0:Y:S02]  /*44d0*/  LDC.64 R4, c[0x0][0x730] ;  /* 0x0001cc00ff047b82 */ /* 0x000e240000000a00 */
[----:B0-----:R-:W-:-:S04]  /*44e0*/  IADD3 R4, P0, PT, R0, R4, RZ ;  /* 0x0000000400047210 */ /* 0x001fc80007f1e0ff */
[----:B------:R-:W-:-:S06]  /*44f0*/  LEA.HI.X.SX32 R5, R0, R5, 0x1, P0 ;  /* 0x0000000500057211 */ /* 0x000fcc00000f0eff */
[----:B------:R-:W2:Y:S01]  /*4500*/  LDG.E.U8 R5, desc[UR36][R4.64] ;  /* 0x0000002404057981 */ /* 0x000ea2000c1e1100 */
[----:B------:R-:W2:Y:S01]  /*4510*/  LDC.64 R6, c[0x0][0x580] ;  /* 0x00016000ff067b82 */ /* 0x000ea20000000a00 */
[----:B------:R-:W-:Y:S02]  /*4520*/  IADD3 R23, PT, PT, R23, 0x80, RZ ;  /* 0x0000008017177810 */ /* 0x000fe40007ffe0ff */
[----:B--2---:R2:W-:Y:S05]  /*4530*/  STG.E.U8 desc[UR36][R6.64], R5 ;  /* 0x0000000506007986 */ /* 0x0045ea000c101124 */
.L_x_21396:
[----:B------:R-:W-:Y:S05]  /*4540*/  BSYNC.RECONVERGENT B6 ;  /* 0x0000000000067941 */ /* 0x000fea0003800200 */
.L_x_21395:
        /* <DEDUP_REMOVED lines=30> */
.L_x_21399:
        /* <DEDUP_REMOVED lines=276> */
.L_x_21400:
[----:B------:R-:W0:Y:S02]  /*5870*/  LDC.64 R2, c[0x0][0x730] ;  /* 0x0001cc00ff027b82 */ /* 0x000e240000000a00 */
[----:B0-----:R-:W-:-:S04]  /*5880*/  IADD3 R2, P0, PT, R0, R2, RZ ;  /* 0x0000000200027210 */ /* 0x001fc80007f1e0ff */
[----:B------:R-:W-:-:S06]  /*5890*/  LEA.HI.X.SX32 R3, R0, R3, 0x1, P0 ;  /* 0x0000000300037211 */ /* 0x000fcc00000f0eff */
[----:B------:R-:W2:Y:S01]  /*58a0*/  LDG.E.U8 R3, desc[UR36][R2.64] ;  /* 0x0000002402037981 */ /* 0x000ea2000c1e1100 */
[----:B------:R-:W2:Y:S03]  /*58b0*/  LDC.64 R4, c[0x0][0x580] ;  /* 0x00016000ff047b82 */ /* 0x000ea60000000a00 */
[----:B--2---:R-:W-:Y:S01]  /*58c0*/  STG.E.U8 desc[UR36][R4.64], R3 ;  /* 0x0000000304007986 */ /* 0x004fe2000c101124 */
[----:B------:R-:W-:Y:S05]  /*58d0*/  EXIT ;  /* 0x000000000000794d */ /* 0x000fea0003800000 */
.L_x_21375:
        /* <DEDUP_REMOVED lines=31> */
.L_x_21403:
        /* <DEDUP_REMOVED lines=11> */
.L_x_21402:
[----:B------:R-:W-:Y:S05]  /*5b80*/  BSYNC.RECONVERGENT B6 ;  /* 0x0000000000067941 */ /* 0x000fea0003800200 */
.L_x_21401:
        /* <DEDUP_REMOVED lines=31> */
.L_x_21406:
        /* <DEDUP_REMOVED lines=11> */
.L_x_21405:
[----:B------:R-:W-:Y:S05]  /*5e30*/  BSYNC.RECONVERGENT B6 ;  /* 0x0000000000067941 */ /* 0x000fea0003800200 */
.L_x_21404:
        /* <DEDUP_REMOVED lines=31> */
.L_x_21409:
        /* <DEDUP_REMOVED lines=11> */
.L_x_21408:
[----:B------:R-:W-:Y:S05]  /*60e0*/  BSYNC.RECONVERGENT B6 ;  /* 0x0000000000067941 */ /* 0x000fea0003800200 */
.L_x_21407:
        /* <DEDUP_REMOVED lines=30> */
.L_x_21410:
        /* <DEDUP_REMOVED lines=11> */
.L_x_21374:
        /* <DEDUP_REMOVED lines=310> */
.L_x_21415:
        /* <DEDUP_REMOVED lines=29> */
.L_x_21417:
[----:B------:R-:W-:Y:S05]  /*78b0*/  BSYNC.RECONVERGENT B6 ;  /* 0x0000000000067941 */ /* 0x000fea0003800200 */
.L_x_21416:
[----:B------:R-:W0:Y:S01]  /*78c0*/  LDC.64 R4, c[0x0][0x730] ;  /* 0x0001cc00ff047b82 */ /* 0x000e220000000a00 */
[----:B------:R-:W1:Y:S01]  /*78d0*/  LDCU.64 UR4, c[0x0][0x580] ;  /* 0x0000b000ff0477ac */ /* 0x000e620008000a00 */
[----:B0-----:R-:W2:Y:S01]  /*78e0*/  LDG.E.U8 R5, desc[UR36][R4.64] ;  /* 0x0000002404057981 */ /* 0x001ea2000c1e1100 */
[----:B-1----:R-:W-:Y:S02]  /*78f0*/  IADD3 R2, P0, PT, R17, UR4, RZ ;  /* 0x0000000411027c10 */ /* 0x002fe4000ff1e0ff */
[----:B------:R-:W-:-:S03]  /*7900*/  IADD3 R23, PT, PT, R23, 0x80, RZ ;  /* 0x0000008017177810 */ /* 0x000fc60007ffe0ff */
[----:B------:R-:W-:-:S05]  /*7910*/  IMAD.X R3, RZ, RZ, UR5, P0 ;  /* 0x00000005ff037e24 */ /* 0x000fca00080e06ff */
[----:B--2---:R0:W-:Y:S03]  /*7920*/  STG.E.U8 desc[UR36][R2.64], R5 ;  /* 0x0000000502007986 */ /* 0x0041e6000c101124 */
.L_x_21414:
[----:B------:R-:W-:Y:S05]  /*7930*/  BSYNC.RECONVERGENT B7 ;  /* 0x0000000000077941 */ /* 0x000fea0003800200 */
.L_x_21413:
        /* <DEDUP_REMOVED lines=302> */
.L_x_21420:
        /* <DEDUP_REMOVED lines=29> */
.L_x_21422:
[----:B------:R-:W-:Y:S05]  /*8df0*/  BSYNC.RECONVERGENT B6 ;  /* 0x0000000000067941 */ /* 0x000fea0003800200 */
.L_x_21421:
[----:B------:R-:W0:Y:S01]  /*8e00*/  LDC.64 R4, c[0x0][0x730] ;  /* 0x0001cc00ff047b82 */ /* 0x000e220000000a00 */
[----:B------:R-:W1:Y:S01]  /*8e10*/  LDCU.64 UR4, c[0x0][0x580] ;  /* 0x0000b000ff0477ac */ /* 0x000e620008000a00 */
[----:B0-----:R-:W2:Y:S01]  /*8e20*/  LDG.E.U8 R5, desc[UR36][R4.64] ;  /* 0x0000002404057981 */ /* 0x001ea2000c1e1100 */
[----:B-1----:R-:W-:Y:S01]  /*8e30*/  IADD3 R2, P0, PT, R17, UR4, RZ ;  /* 0x0000000411027c10 */ /* 0x002fe2000ff1e0ff */
[----:B------:R-:W-:-:S03]  /*8e40*/  VIADD R23, R23, 0x80 ;  /* 0x0000008017177836 */ /* 0x000fc60000000000 */
[----:B------:R-:W-:-:S05]  /*8e50*/  IADD3.X R3, PT, PT, RZ, UR5, RZ, P0, !PT ;  /* 0x00000005ff037c10 */ /* 0x000fca00087fe4ff */
[----:B--2---:R1:W-:Y:S04]  /*8e60*/  STG.E.U8 desc[UR36][R2.64], R5 ;  /* 0x0000000502007986 */ /* 0x0043e8000c101124 */
.L_x_21419:
[----:B------:R-:W-:Y:S05]  /*8e70*/  BSYNC.RECONVERGENT B7 ;  /* 0x0000000000077941 */ /* 0x000fea0003800200 */
.L_x_21418:
        /* <DEDUP_REMOVED lines=302> */
.L_x_21425:
        /* <DEDUP_REMOVED lines=29> */
.L_x_21427:
[----:B------:R-:W-:Y:S05]  /*a330*/  BSYNC.RECONVERGENT B6 ;  /* 0x0000000000067941 */ /* 0x000fea0003800200 */
.L_x_21426:
[----:B------:R-:W0:Y:S01]  /*a340*/  LDC.64 R4, c[0x0][0x730] ;  /* 0x0001cc00ff047b82 */ /* 0x000e220000000a00 */
[----:B------:R-:W1:Y:S01]  /*a350*/  LDCU.64 UR4, c[0x0][0x580] ;  /* 0x0000b000ff0477ac */ /* 0x000e620008000a00 */
[----:B0-----:R-:W2:Y:S01]  /*a360*/  LDG.E.U8 R5, desc[UR36][R4.64] ;  /* 0x0000002404057981 */ /* 0x001ea2000c1e1100 */
[----:B-1----:R-:W-:Y:S02]  /*a370*/  IADD3 R2, P0, PT, R17, UR4, RZ ;  /* 0x0000000411027c10 */ /* 0x002fe4000ff1e0ff */
[----:B------:R-:W-:Y:S02]  /*a380*/  IADD3 R23, PT, PT, R23, 0x80, RZ ;  /* 0x0000008017177810 */ /* 0x000fe40007ffe0ff */
[----:B------:R-:W-:-:S05]  /*a390*/  IADD3.X R3, PT, PT, RZ, UR5, RZ, P0, !PT ;  /* 0x00000005ff037c10 */ /* 0x000fca00087fe4ff */
[----:B--2---:R2:W-:Y:S04]  /*a3a0*/  STG.E.U8 desc[UR36][R2.64], R5 ;  /* 0x0000000502007986 */ /* 0x0045e8000c101124 */
.L_x_21424:
[----:B------:R-:W-:Y:S05]  /*a3b0*/  BSYNC.RECONVERGENT B7 ;  /* 0x0000000000077941 */ /* 0x000fea0003800200 */
.L_x_21423:
        /* <DEDUP_REMOVED lines=301> */
.L_x_21428:
        /* <DEDUP_REMOVED lines=31> */
.L_x_21430:
[----:B------:R-:W-:Y:S05]  /*b880*/  BSYNC.RECONVERGENT B6 ;  /* 0x0000000000067941 */ /* 0x000fea0003800200 */
.L_x_21429:
[----:B------:R-:W0:Y:S02]  /*b890*/  LDC.64 R2, c[0x0][0x730] ;  /* 0x0001cc00ff027b82 */ /* 0x000e240000000a00 */
[----:B0-----:R-:W2:Y:S04]  /*b8a0*/  LDG.E.U8 R3, desc[UR36][R2.64] ;  /* 0x0000002402037981 */ /* 0x001ea8000c1e1100 */
[----:B--2---:R-:W-:Y:S01]  /*b8b0*/  STG.E.U8 desc[UR36][R16.64], R3 ;  /* 0x0000000310007986 */ /* 0x004fe2000c101124 */
[----:B------:R-:W-:Y:S05]  /*b8c0*/  EXIT ;  /* 0x000000000000794d */ /* 0x000fea0003800000 */
.L_x_21412:
        /* <DEDUP_REMOVED lines=308> */
.L_x_21433:
        /* <DEDUP_REMOVED lines=29> */
.L_x_21435:
[----:B------:R-:W-:Y:S05]  /*cde0*/  BSYNC.RECONVERGENT B6 ;  /* 0x0000000000067941 */ /* 0x000fea0003800200 */
.L_x_21434:
        /* <DEDUP_REMOVED lines=276> */
.L_x_21436:
        /* <DEDUP_REMOVED lines=9> */
.L_x_21432:
[----:B------:R-:W-:Y:S05]  /*dfc0*/  BSYNC.RECONVERGENT B7 ;  /* 0x0000000000077941 */ /* 0x000fea0003800200 */
.L_x_21431:
        /* <DEDUP_REMOVED lines=303> */
.L_x_21439:
        /* <DEDUP_REMOVED lines=29> */
.L_x_21441:
[----:B------:R-:W-:Y:S05]  /*f490*/  BSYNC.RECONVERGENT B6 ;  /* 0x0000000000067941 */ /* 0x000fea0003800200 */
.L_x_21440:
        /* <DEDUP_REMOVED lines=276> */
.L_x_21442:
        /* <DEDUP_REMOVED lines=9> */
.L_x_21438:
[----:B------:R-:W-:Y:S05]  /*10670*/  BSYNC.RECONVERGENT B7 ;  /* 0x0000000000077941 */ /* 0x000fea0003800200 */
.L_x_21437:
        /* <DEDUP_REMOVED lines=303> */
.L_x_21445:
        /* <DEDUP_REMOVED lines=29> */
.L_x_21447:
[----:B------:R-:W-:Y:S05]  /*11b40*/  BSYNC.RECONVERGENT B6 ;  /* 0x0000000000067941 */ /* 0x000fea0003800200 */
.L_x_21446:
        /* <DEDUP_REMOVED lines=276> */
.L_x_21448:
        /* <DEDUP_REMOVED lines=9> */
.L_x_21444:
[----:B------:R-:W-:Y:S05]  /*12d20*/  BSYNC.RECONVERGENT B7 ;  /* 0x0000000000077941 */ /* 0x000fea0003800200 */
.L_x_21443:
        /* <DEDUP_REMOVED lines=302> */
.L_x_21449:
        /* <DEDUP_REMOVED lines=31> */
.L_x_21451:
[----:B------:R-:W-:Y:S05]  /*14200*/  BSYNC.RECONVERGENT B6 ;  /* 0x0000000000067941 */ /* 0x000fea0003800200 */
.L_x_21450:
        /* <DEDUP_REMOVED lines=276> */
.L_x_21452:
[----:B------:R-:W0:Y:S02]  /*15350*/  LDCU.64 UR4, c[0x0][0x730] ;  /* 0x0000e600ff0477ac */ /* 0x000e240008000a00 */
[----:B0-----:R-:W-:-:S04]  /*15360*/  IADD3 R2, P0, PT, R0, UR4, RZ ;  /* 0x0000000400027c10 */ /* 0x001fc8000ff1e0ff */
[----:B------:R-:W-:-:S06]  /*15370*/  LEA.HI.X.SX32 R3, R0, UR5, 0x1, P0 ;  /* 0x0000000500037c11 */ /* 0x000fcc00080f0eff */
[----:B------:R-:W2:Y:S04]  /*15380*/  LDG.E.U8 R3, desc[UR36][R2.64] ;  /* 0x0000002402037981 */ /* 0x000ea8000c1e1100 */
[----:B--2---:R-:W-:Y:S01]  /*15390*/  STG.E.U8 desc[UR36][R18.64], R3 ;  /* 0x0000000312007986 */ /* 0x004fe2000c101124 */
[----:B------:R-:W-:Y:S05]  /*153a0*/  EXIT ;  /* 0x000000000000794d */ /* 0x000fea0003800000 */
.L_x_21411:
        /* <DEDUP_REMOVED lines=305> */
.L_x_21455:
        /* <DEDUP_REMOVED lines=29> */
.L_x_21457:
[----:B------:R-:W-:Y:S05]  /*16890*/  BSYNC.RECONVERGENT B6 ;  /* 0x0000000000067941 */ /* 0x000fea0003800200 */
.L_x_21456:
        /* <DEDUP_REMOVED lines=13> */
.L_x_21454:
[----:B------:R-:W-:Y:S05]  /*16970*/  BSYNC.RECONVERGENT B7 ;  /* 0x0000000000077941 */ /* 0x000fea0003800200 */
.L_x_21453:
        /* <DEDUP_REMOVED lines=302> */
.L_x_21460:
        /* <DEDUP_REMOVED lines=29> */
.L_x_21462:
[----:B------:R-:W-:Y:S05]  /*17e30*/  BSYNC.RECONVERGENT B6 ;  /* 0x0000000000067941 */ /* 0x000fea0003800200 */
.L_x_21461:
        /* <DEDUP_REMOVED lines=13> */
.L_x_21459:
[----:B------:R-:W-:Y:S05]  /*17f10*/  BSYNC.RECONVERGENT B7 ;  /* 0x0000000000077941 */ /* 0x000fea0003800200 */
.L_x_21458:
        /* <DEDUP_REMOVED lines=302> */
.L_x_21465:
        /* <DEDUP_REMOVED lines=29> */
.L_x_21467:
[----:B------:R-:W-:Y:S05]  /*193d0*/  BSYNC.RECONVERGENT B6 ;  /* 0x0000000000067941 */ /* 0x000fea0003800200 */
.L_x_21466:
        /* <DEDUP_REMOVED lines=13> */
.L_x_21464:
[----:B------:R-:W-:Y:S05]  /*194b0*/  BSYNC.RECONVERGENT B7 ;  /* 0x0000000000077941 */ /* 0x000fea0003800200 */
.L_x_21463:
        /* <DEDUP_REMOVED lines=301> */
.L_x_21468:
        /* <DEDUP_REMOVED lines=31> */
.L_x_21470:
[----:B------:R-:W-:Y:S05]  /*1a980*/  BSYNC.RECONVERGENT B6 ;  /* 0x0000000000067941 */ /* 0x000fea0003800200 */
.L_x_21469:
        /* <DEDUP_REMOVED lines=10> */
.L_x_21471:
        /* <DEDUP_REMOVED lines=13> */
.L_x_41963:


//--------------------- .text._ZN2at6native24index_elementwise_kernelILi128ELi4EZNS0_20cuda_take_put_kernelIhlZZZZZNS0_11take_kernelERNS_14TensorIteratorERKNS_10TensorBaseEENKUlvE_clEvENKUlvE_clEvENKUlvE_clEvENKUlvE0_clEvEUlRhlE_EEvS4_S7_RKT1_EUliE_EEvlSE_ --------------------------
	.section	.text._ZN2at6native24index_elementwise_kernelILi128ELi4EZNS0_20cuda_take_put_kernelIhlZZZZZNS0_11take_kernelERNS_14TensorIteratorERKNS_10TensorBaseEENKUlvE_clEvENKUlvE_clEvENKUlvE_clEvENKUlvE0_clEvEUlRhlE_EEvS4_S7_RKT1_EUliE_EEvlSE_,"ax",@progbits
	.align	128
        .global         _ZN2at6native24index_elementwise_kernelILi128ELi4EZNS0_20cuda_take_put_kernelIhlZZZZZNS0_11take_kernelERNS_14TensorIteratorERKNS_10TensorBaseEENKUlvE_clEvENKUlvE_clEvENKUlvE_clEvENKUlvE0_clEvEUlRhlE_EEvS4_S7_RKT1_EUliE_EEvlSE_
        .type           _ZN2at6native24index_elementwise_kernelILi128ELi4EZNS0_20cuda_take_put_kernelIhlZZZZZNS0_11take_kernelERNS_14TensorIteratorERKNS_10TensorBaseEENKUlvE_clEvENKUlvE_clEvENKUlvE_clEvENKUlvE0_clEvEUlRhlE_EEvS4_S7_RKT1_EUliE_EEvlSE_,@function
        .size           _ZN2at6native24index_elementwise_kernelILi128ELi4EZNS0_20cuda_take_put_kernelIhlZZZZZNS0_11take_kernelERNS_14TensorIteratorERKNS_10TensorBaseEENKUlvE_clEvENKUlvE_clEvENKUlvE_clEvENKUlvE0_clEvEUlRhlE_EEvS4_S7_RKT1_EUliE_EEvlSE_,(.L_x_41804 - _ZN2at6native24index_elementwise_kernelILi128ELi4EZNS0_20cuda_take_put_kernelIhlZZZZZNS0_11take_kernelERNS_14TensorIteratorERKNS_10TensorBaseEENKUlvE_clEvENKUlvE_clEvENKUlvE_clEvENKUlvE0_clEvEUlRhlE_EEvS4_S7_RKT1_EUliE_EEvlSE_)
        .other          _ZN2at6native24index_elementwise_kernelILi128ELi4EZNS0_20cuda_take_put_kernelIhlZZZZZNS0_11take_kernelERNS_14TensorIteratorERKNS_10TensorBaseEENKUlvE_clEvENKUlvE_clEvENKUlvE_clEvENKUlvE0_clEvEUlRhlE_EEvS4_S7_RKT1_EUliE_EEvlSE_,@"STO_CUDA_ENTRY STV_DEFAULT"
_ZN2at6native24index_elementwise_kernelILi128ELi4EZNS0_20cuda_take_put_kernelIhlZZZZZNS0_11take_kernelERNS_14TensorIteratorERKNS_10TensorBaseEENKUlvE_clEvENKUlvE_clEvENKUlvE_clEvENKUlvE0_clEvEUlRhlE_EEvS4_S7_RKT1_EUliE_EEvlSE_:
.text._ZN2at6native24index_elementwise_kernelILi128ELi4EZNS0_20cuda_take_put_kernelIhlZZZZZNS0_11take_kernelERNS_14TensorIteratorERKNS_10TensorBaseEENKUlvE_clEvENKUlvE_clEvENKUlvE_clEvENKUlvE0_clEvEUlRhlE_EEvS4_S7_RKT1_EUliE_EEvlSE_:
        /* <DEDUP_REMOVED lines=47> */
.L_x_21477:
[----:B------:R-:W0:Y:S02]  /*02f0*/  LDC.64 R2, c[0x0][0x738] ;  /* 0x0001ce00ff027b82 */ /* 0x000e240000000a00 */
[----:B0-----:R-:W2:Y:S06]  /*0300*/  LDG.E.U8 R3, desc[UR36][R2.64] ;  /* 0x0000002402037981 */ /* 0x001eac000c1e1100 */
[----:B------:R-:W2:Y:S01]  /*0310*/  LDC.64 R4, c[0x0][0x580] ;  /* 0x00016000ff047b82 */ /* 0x000ea20000000a00 */
[----:B------:R-:W-:Y:S01]  /*0320*/  VIADD R16, R16, 0x80 ;  /* 0x0000008010107836 */ /* 0x000fe20000000000 */
[----:B--2---:R0:W-:Y:S06]  /*0330*/  STG.E.U8 desc[UR36][R4.64], R3 ;  /* 0x0000000304007986 */ /* 0x0041ec000c101124 */
.L_x_21476:
[----:B------:R-:W-:Y:S05]  /*0340*/  BSYNC.RECONVERGENT B6 ;  /* 0x0000000000067941 */ /* 0x000fea0003800200 */
.L_x_21475:
        /* <DEDUP_REMOVED lines=31> */
.L_x_21480:
[----:B------:R-:W0:Y:S02]  /*0540*/  LDC.64 R2, c[0x0][0x738] ;  /* 0x0001ce00ff027b82 */ /* 0x000e240000000a00 */
[----:B0-----:R-:W2:Y:S06]  /*0550*/  LDG.E.U8 R3, desc[UR36][R2.64] ;  /* 0x0000002402037981 */ /* 0x001eac000c1e1100 */
[----:B------:R-:W2:Y:S01]  /*0560*/  LDC.64 R4, c[0x0][0x580] ;  /* 0x00016000ff047b82 */ /* 0x000ea20000000a00 */
[----:B------:R-:W-:Y:S01]  /*0570*/  VIADD R16, R16, 0x80 ;  /* 0x0000008010107836 */ /* 0x000fe20000000000 */
[----:B--2---:R1:W-:Y:S06]  /*0580*/  STG.E.U8 desc[UR36][R4.64], R3 ;  /* 0x0000000304007986 */ /* 0x0043ec000c101124 */
.L_x_21479:
[----:B------:R-:W-:Y:S05]  /*0590*/  BSYNC.RECONVERGENT B6 ;  /* 0x0000000000067941 */ /* 0x000fea0003800200 */
.L_x_21478:
        /* <DEDUP_REMOVED lines=31> */
.L_x_21483:
[----:B------:R-:W0:Y:S02]  /*0790*/  LDC.64 R2, c[0x0][0x738] ;  /* 0x0001ce00ff027b82 */ /* 0x000e240000000a00 */
[----:B0-----:R-:W2:Y:S06]  /*07a0*/  LDG.E.U8 R3, desc[UR36][R2.64] ;  /* 0x0000002402037981 */ /* 0x001eac000c1e1100 */
[----:B------:R-:W2:Y:S01]  /*07b0*/  LDC.64 R4, c[0x0][0x580] ;  /* 0x00016000ff047b82 */ /* 0x000ea20000000a00 */
[----:B------:R-:W-:Y:S01]  /*07c0*/  VIADD R16, R16, 0x80 ;  /* 0x0000008010107836 */ /* 0x000fe20000000000 */
[----:B--2---:R2:W-:Y:S06]  /*07d0*/  STG.E.U8 desc[UR36][R4.64], R3 ;  /* 0x0000000304007986 */ /* 0x0045ec000c101124 */
.L_x_21482:
[----:B------:R-:W-:Y:S05]  /*07e0*/  BSYNC.RECONVERGENT B6 ;  /* 0x0000000000067941 */ /* 0x000fea0003800200 */
.L_x_21481:
        /* <DEDUP_REMOVED lines=30> */
.L_x_21484:
[----:B------:R-:W0:Y:S02]  /*09d0*/  LDC.64 R2, c[0x0][0x738] ;  /* 0x0001ce00ff027b82 */ /* 0x000e240000000a00 */
[----:B0-----:R-:W2:Y:S06]  /*09e0*/  LDG.E.U8 R3, desc[UR36][R2.64] ;  /* 0x0000002402037981 */ /* 0x001eac000c1e1100 */
[----:B------:R-:W2:Y:S02]  /*09f0*/  LDC.64 R4, c[0x0][0x580] ;  /* 0x00016000ff047b82 */ /* 0x000ea40000000a00 */
[----:B--2---:R-:W-:Y:S01]  /*0a00*/  STG.E.U8 desc[UR36][R4.64], R3 ;  /* 0x0000000304007986 */ /* 0x004fe2000c101124 */
[----:B------:R-:W-:Y:S05]  /*0a10*/  EXIT ;  /* 0x000000000000794d */ /* 0x000fea0003800000 */
.L_x_21474:
        /* <DEDUP_REMOVED lines=35> */
.L_x_21487:
        /* <DEDUP_REMOVED lines=35> */
.L_x_21488:
[----:B------:R-:W0:Y:S01]  /*0e80*/  LDCU.64 UR4, c[0x0][0x5a8] ;  /* 0x0000b500ff0477ac */ /* 0x000e220008000a00 */
[----:B------:R-:W-:Y:S01]  /*0e90*/  IMAD.MOV.U32 R10, RZ, RZ, R12 ;  /* 0x000000ffff0a7224 */ /* 0x000fe200078e000c */
[----:B------:R-:W-:Y:S02]  /*0ea0*/  MOV R9, R13 ;  /* 0x0000000d00097202 */ /* 0x000fe40000000f00 */
[----:B------:R-:W-:Y:S02]  /*0eb0*/  MOV R0, 0xef0 ;  /* 0x00000ef000007802 */ /* 0x000fe40000000f00 */
[----:B0-----:R-:W-:Y:S01]  /*0ec0*/  MOV R4, UR4 ;  /* 0x0000000400047c02 */ /* 0x001fe20008000f00 */
[----:B------:R-:W-:-:S07]  /*0ed0*/  IMAD.U32 R3, RZ, RZ, UR5 ;  /* 0x00000005ff037e24 */ /* 0x000fce000f8e00ff */
[----:B------:R-:W-:Y:S05]  /*0ee0*/  CALL.REL.NOINC `($__internal_22_$__cuda_sm20_div_u64) ;  /* 0x000003c800ec7944 */ /* 0x000fea0003c00000 */
        /* <DEDUP_REMOVED lines=10> */
.L_x_21489:
        /* <DEDUP_REMOVED lines=37> */
.L_x_21492:
[----:B------:R-:W0:Y:S01]  /*11e0*/  LDCU.64 UR4, c[0x0][0x5b0] ;  /* 0x0000b600ff0477ac */ /* 0x000e220008000a00 */
[----:B------:R-:W-:Y:S01]  /*11f0*/  MOV R10, R12 ;  /* 0x0000000c000a7202 */ /* 0x000fe20000000f00 */
[----:B------:R-:W-:Y:S01]  /*1200*/  IMAD.MOV.U32 R9, RZ, RZ, R13 ;  /* 0x000000ffff097224 */ /* 0x000fe200078e000d */
[----:B------:R-:W-:Y:S01]  /*1210*/  MOV R0, 0x1250 ;  /* 0x0000125000007802 */ /* 0x000fe20000000f00 */
[----:B0-----:R-:W-:Y:S01]  /*1220*/  IMAD.U32 R4, RZ, RZ, UR4 ;  /* 0x00000004ff047e24 */ /* 0x001fe2000f8e00ff */
[----:B------:R-:W-:-:S07]  /*1230*/  MOV R3, UR5 ;  /* 0x0000000500037c02 */ /* 0x000fce0008000f00 */
[----:B------:R-:W-:Y:S05]  /*1240*/  CALL.REL.NOINC `($__internal_22_$__cuda_sm20_div_u64) ;  /* 0x000003c800147944 */ /* 0x000fea0003c00000 */
        /* <DEDUP_REMOVED lines=11> */
.L_x_21493:
[----:B------:R-:W-:Y:S05]  /*1300*/  BSYNC.RECONVERGENT B0 ;  /* 0x0000000000007941 */ /* 0x000fea0003800200 */
.L_x_21491:
        /* <DEDUP_REMOVED lines=38> */
.L_x_21495:
        /* <DEDUP_REMOVED lines=18> */
.L_x_21496:
[----:B------:R-:W-:Y:S05]  /*1690*/  BSYNC.RECONVERGENT B0 ;  /* 0x0000000000007941 */ /* 0x000fea0003800200 */
.L_x_21494:
        /* <DEDUP_REMOVED lines=38> */
.L_x_21498:
        /* <DEDUP_REMOVED lines=18> */
.L_x_21499:
[----:B------:R-:W-:Y:S05]  /*1a20*/  BSYNC.RECONVERGENT B0 ;  /* 0x0000000000007941 */ /* 0x000fea0003800200 */
.L_x_21497:
        /* <DEDUP_REMOVED lines=38> */
.L_x_21501:
        /* <DEDUP_REMOVED lines=18> */
.L_x_21502:
[----:B------:R-:W-:Y:S05]  /*1db0*/  BSYNC.RECONVERGENT B0 ;  /* 0x0000000000007941 */ /* 0x000fea0003800200 */
.L_x_21500:
        /* <DEDUP_REMOVED lines=38> */
.L_x_21504:
        /* <DEDUP_REMOVED lines=18> */
.L_x_21505:
[----:B------:R-:W-:Y:S05]  /*2140*/  BSYNC.RECONVERGENT B0 ;  /* 0x0000000000007941 */ /* 0x000fea0003800200 */
.L_x_21503:
        /* <DEDUP_REMOVED lines=38> */
.L_x_21507:
        /* <DEDUP_REMOVED lines=18> */
.L_x_21508:
[----:B------:R-:W-:Y:S05]  /*24d0*/  BSYNC.RECONVERGENT B0 ;  /* 0x0000000000007941 */ /* 0x000fea0003800200 */
.L_x_21506:
        /* <DEDUP_REMOVED lines=38> */
.L_x_21510:
        /* <DEDUP_REMOVED lines=18> */
.L_x_21511:
[----:B------:R-:W-:Y:S05]  /*2860*/  BSYNC.RECONVERGENT B0 ;  /* 0x0000000000007941 */ /* 0x000fea0003800200 */
.L_x_21509:
        /* <DEDUP_REMOVED lines=38> */
.L_x_21513:
        /* <DEDUP_REMOVED lines=18> */
.L_x_21514:
[----:B------:R-:W-:Y:S05]  /*2bf0*/  BSYNC.RECONVERGENT B0 ;  /* 0x0000000000007941 */ /* 0x000fea0003800200 */
.L_x_21512:
        /* <DEDUP_REMOVED lines=38> */
.L_x_21516:
        /* <DEDUP_REMOVED lines=18> */
.L_x_21517:
[----:B------:R-:W-:Y:S05]  /*2f80*/  BSYNC.RECONVERGENT B0 ;  /* 0x0000000000007941 */ /* 0x000fea0003800200 */
.L_x_21515:
        /* <DEDUP_REMOVED lines=38> */
.L_x_21519:
        /* <DEDUP_REMOVED lines=18> */
.L_x_21520:
[----:B------:R-:W-:Y:S05]  /*3310*/  BSYNC.RECONVERGENT B0 ;  /* 0x0000000000007941 */ /* 0x000fea0003800200 */
.L_x_21518:
        /* <DEDUP_REMOVED lines=38> */
.L_x_21522:
        /* <DEDUP_REMOVED lines=18> */
.L_x_21523:
[----:B------:R-:W-:Y:S05]  /*36a0*/  BSYNC.RECONVERGENT B0 ;  /* 0x0000000000007941 */ /* 0x000fea0003800200 */
.L_x_21521:
        /* <DEDUP_REMOVED lines=38> */
.L_x_21525:
        /* <DEDUP_REMOVED lines=18> */
.L_x_21526:
[----:B------:R-:W-:Y:S05]  /*3a30*/  BSYNC.RECONVERGENT B0 ;  /* 0x0000000000007941 */ /* 0x000fea0003800200 */
.L_x_21524:
        /* <DEDUP_REMOVED lines=38> */
.L_x_21528:
        /* <DEDUP_REMOVED lines=18> */
.L_x_21529:
[----:B------:R-:W-:Y:S05]  /*3dc0*/  BSYNC.RECONVERGENT B0 ;  /* 0x0000000000007941 */ /* 0x000fea0003800200 */
.L_x_21527:
        /* <DEDUP_REMOVED lines=38> */
.L_x_21531:
        /* <DEDUP_REMOVED lines=18> */
.L_x_21532:
[----:B------:R-:W-:Y:S05]  /*4150*/  BSYNC.RECONVERGENT B0 ;  /* 0x0000000000007941 */ /* 0x000fea0003800200 */
.L_x_21530:
        /* <DEDUP_REMOVED lines=38> */
.L_x_21534:
        /* <DEDUP_REMOVED lines=18> */
.L_x_21535:
[----:B------:R-:W-:Y:S05]  /*44e0*/  BSYNC.RECONVERGENT B0 ;  /* 0x0000000000007941 */ /* 0x000fea0003800200 */
.L_x_21533:
        /* <DEDUP_REMOVED lines=38> */
.L_x_21537:
        /* <DEDUP_REMOVED lines=18> */
.L_x_21538:
[----:B------:R-:W-:Y:S05]  /*4870*/  BSYNC.RECONVERGENT B0 ;  /* 0x0000000000007941 */ /* 0x000fea0003800200 */
.L_x_21536:
        /* <DEDUP_REMOVED lines=38> */
.L_x_21540:
        /* <DEDUP_REMOVED lines=18> */
.L_x_21541:
[----:B------:R-:W-:Y:S05]  /*4c00*/  BSYNC.RECONVERGENT B0 ;  /* 0x0000000000007941 */ /* 0x000fea0003800200 */
.L_x_21539:
        /* <DEDUP_REMOVED lines=38> */
.L_x_21543:
        /* <DEDUP_REMOVED lines=18> */
.L_x_21544:
[----:B------:R-:W-:Y:S05]  /*4f90*/  BSYNC.RECONVERGENT B0 ;  /* 0x0000000000007941 */ /* 0x000fea0003800200 */
.L_x_21542:
        /* <DEDUP_REMOVED lines=38> */
.L_x_21546:
        /* <DEDUP_REMOVED lines=18> */
.L_x_21547:
[----:B------:R-:W-:Y:S05]  /*5320*/  BSYNC.RECONVERGENT B0 ;  /* 0x0000000000007941 */ /* 0x000fea0003800200 */
.L_x_21545:
        /* <DEDUP_REMOVED lines=38> */
.L_x_21549:
        /* <DEDUP_REMOVED lines=18> */
.L_x_21550:
[----:B------:R-:W-:Y:S05]  /*56b0*/  BSYNC.RECONVERGENT B0 ;  /* 0x0000000000007941 */ /* 0x000fea0003800200 */
.L_x_21548:
        /* <DEDUP_REMOVED lines=38> */
.L_x_21552:
        /* <DEDUP_REMOVED lines=18> */
.L_x_21553:
[----:B------:R-:W-:Y:S05]  /*5a40*/  BSYNC.RECONVERGENT B0 ;  /* 0x0000000000007941 */ /* 0x000fea0003800200 */
.L_x_21551:
        /* <DEDUP_REMOVED lines=38> */
.L_x_21555:
        /* <DEDUP_REMOVED lines=18> */
.L_x_21556:
[----:B------:R-:W-:Y:S05]  /*5dd0*/  BSYNC.RECONVERGENT B0 ;  /* 0x0000000000007941 */ /* 0x000fea0003800200 */
.L_x_21554:
        /* <DEDUP_REMOVED lines=37> */
.L_x_21558:
        /* <DEDUP_REMOVED lines=16> */
.L_x_21559:
[----:B------:R-:W-:Y:S05]  /*6130*/  BSYNC.RECONVERGENT B0 ;  /* 0x0000000000007941 */ /* 0x000fea0003800200 */
.L_x_21557:
        /* <DEDUP_REMOVED lines=34> */
.L_x_21561:
[----:B------:R-:W-:Y:S01]  /*6360*/  IMAD.MOV.U32 R8, RZ, RZ, R6 ;  /* 0x000000ffff087224 */ /* 0x000fe200078e0006 */
[----:B------:R-:W-:Y:S02]  /*6370*/  MOV R10, R7 ;  /* 0x00000007000a7202 */ /* 0x000fe40000000f00 */
[----:B------:R-:W-:-:S07]  /*6380*/  MOV R9, 0x63a0 ;  /* 0x000063a000097802 */ /* 0x000fce0000000f00 */
[----:B------:R-:W-:Y:S05]  /*6390*/  CALL.REL.NOINC `($__internal_23_$__cuda_sm20_rem_u64) ;  /* 0x0000037800d47944 */ /* 0x000fea0003c00000 */
[----:B------:R-:W-:Y:S01]  /*63a0*/  IMAD.MOV.U32 R4, RZ, RZ, R0 ;  /* 0x000000ffff047224 */ /* 0x000fe200078e0000 */
[----:B------:R-:W-:-:S07]  /*63b0*/  MOV R5, R3 ;  /* 0x0000000300057202 */ /* 0x000fce0000000f00 */
.L_x_21562:
[----:B------:R-:W-:Y:S05]  /*63c0*/  BSYNC.RECONVERGENT B0 ;  /* 0x0000000000007941 */ /* 0x000fea0003800200 */
.L_x_21560:
[----:B------:R-:W0:Y:S01]  /*63d0*/  LDCU.64 UR4, c[0x0][0x730] ;  /* 0x0000e600ff0477ac */ /* 0x000e220008000a00 */
[----:B------:R-:W-:Y:S02]  /*63e0*/  IMAD.MOV.U32 R3, RZ, RZ, R17 ;  /* 0x000000ffff037224 */ /* 0x000fe400078e0011 */
[----:B0-----:R-:W-:Y:S02]  /*63f0*/  IMAD R5, R5, UR4, RZ ;  /* 0x0000000405057c24 */ /* 0x001fe4000f8e02ff */
[----:B------:R-:W-:-:S04]  /*6400*/  IMAD.WIDE.U32 R2, R4, UR4, R2 ;  /* 0x0000000404027c25 */ /* 0x000fc8000f8e0002 */
[----:B------:R-:W-:-:S05]  /*6410*/  IMAD R5, R4, UR5, R5 ;  /* 0x0000000504057c24 */ /* 0x000fca000f8e0205 */
[----:B------:R-:W-:-:S07]  /*6420*/  IADD3 R17, PT, PT, R3, R5, RZ ;  /* 0x0000000503117210 */ /* 0x000fce0007ffe0ff */
.L_x_21490:
[----:B------:R-:W0:Y:S02]  /*6430*/  LDCU.64 UR4, c[0x0][0x738] ;  /* 0x0000e700ff0477ac */ /* 0x000e240008000a00 */
[----:B0-----:R-:W-:-:S04]  /*6440*/  IADD3 R2, P0, PT, R2, UR4, RZ ;  /* 0x0000000402027c10 */ /* 0x001fc8000ff1e0ff */
[----:B------:R-:W-:-:S06]  /*6450*/  IADD3.X R3, PT, PT, R17, UR5, RZ, P0, !PT ;  /* 0x0000000511037c10 */ /* 0x000fcc00087fe4ff */
[----:B------:R-:W2:Y:S01]  /*6460*/  LDG.E.U8 R3, desc[UR36][R2.64] ;  /* 0x0000002402037981 */ /* 0x000ea2000c1e1100 */
[----:B------:R-:W2:Y:S01]  /*6470*/  LDC.64 R4, c[0x0][0x580] ;  /* 0x00016000ff047b82 */ /* 0x000ea20000000a00 */
[----:B------:R-:W-:Y:S02]  /*6480*/  VIADD R16, R16, 0x80 ;  /* 0x0000008010107836 */ /* 0x000fe40000000000 */
[----:B--2---:R0:W-:Y:S05]  /*6490*/  STG.E.U8 desc[UR36][R4.64], R3 ;  /* 0x0000000304007986 */ /* 0x0041ea000c101124 */
.L_x_21486:
[----:B------:R-:W-:Y:S05]  /*64a0*/  BSYNC.RECONVERGENT B6 ;  /* 0x0000000000067941 */ /* 0x000fea0003800200 */
.L_x_21485:
        /* <DEDUP_REMOVED lines=31> */
.L_x_21565:
        /* <DEDUP_REMOVED lines=36> */
.L_x_21566:
        /* <DEDUP_REMOVED lines=17> */
.L_x_21567:
        /* <DEDUP_REMOVED lines=37> */
.L_x_21570:
        /* <DEDUP_REMOVED lines=18> */
.L_x_21571:
[----:B------:R-:W-:Y:S05]  /*6d60*/  BSYNC.RECONVERGENT B0 ;  /* 0x0000000000007941 */ /* 0x000fea0003800200 */
.L_x_21569:
        /* <DEDUP_REMOVED lines=38> */
.L_x_21573:
        /* <DEDUP_REMOVED lines=18> */
.L_x_21574:
[----:B------:R-:W-:Y:S05]  /*70f0*/  BSYNC.RECONVERGENT B0 ;  /* 0x0000000000007941 */ /* 0x000fea0003800200 */
.L_x_21572:
        /* <DEDUP_REMOVED lines=38> */
.L_x_21576:
        /* <DEDUP_REMOVED lines=18> */
.L_x_21577:
[----:B------:R-:W-:Y:S05]  /*7480*/  BSYNC.RECONVERGENT B0 ;  /* 0x0000000000007941 */ /* 0x000fea0003800200 */
.L_x_21575:
        /* <DEDUP_REMOVED lines=38> */
.L_x_21579:
        /* <DEDUP_REMOVED lines=18> */
.L_x_21580:
[----:B------:R-:W-:Y:S05]  /*7810*/  BSYNC.RECONVERGENT B0 ;  /* 0x0000000000007941 */ /* 0x000fea0003800200 */
.L_x_21578:
        /* <DEDUP_REMOVED lines=38> */
.L_x_21582:
        /* <DEDUP_REMOVED lines=18> */
.L_x_21583:
[----:B------:R-:W-:Y:S05]  /*7ba0*/  BSYNC.RECONVERGENT B0 ;  /* 0x0000000000007941 */ /* 0x000fea0003800200 */
.L_x_21581:
        /* <DEDUP_REMOVED lines=38> */
.L_x_21585:
        /* <DEDUP_REMOVED lines=18> */
.L_x_21586:
[----:B------:R-:W-:Y:S05]  /*7f30*/  BSYNC.RECONVERGENT B0 ;  /* 0x0000000000007941 */ /* 0x000fea0003800200 */
.L_x_21584:
        /* <DEDUP_REMOVED lines=38> */
.L_x_21588:
        /* <DEDUP_REMOVED lines=18> */
.L_x_21589:
[----:B------:R-:W-:Y:S05]  /*82c0*/  BSYNC.RECONVERGENT B0 ;  /* 0x0000000000007941 */ /* 0x000fea0003800200 */
.L_x_21587:
        /* <DEDUP_REMOVED lines=38> */
.L_x_21591:
        /* <DEDUP_REMOVED lines=18> */
.L_x_21592:
[----:B------:R-:W-:Y:S05]  /*8650*/  BSYNC.RECONVERGENT B0 ;  /* 0x0000000000007941 */ /* 0x000fea0003800200 */
.L_x_21590:
        /* <DEDUP_REMOVED lines=38> */
.L_x_21594:
        /* <DEDUP_REMOVED lines=18> */
.L_x_21595:
[----:B------:R-:W-:Y:S05]  /*89e0*/  BSYNC.RECONVERGENT B0 ;  /* 0x0000000000007941 */ /* 0x000fea0003800200 */
.L_x_21593:
        /* <DEDUP_REMOVED lines=38> */
.L_x_21597:
        /* <DEDUP_REMOVED lines=18> */
.L_x_21598:
[----:B------:R-:W-:Y:S05]  /*8d70*/  BSYNC.RECONVERGENT B0 ;  /* 0x0000000000007941 */ /* 0x000fea0003800200 */
.L_x_21596:
        /* <DEDUP_REMOVED lines=38> */
.L_x_21600:
        /* <DEDUP_REMOVED lines=18> */
.L_x_21601:
[----:B------:R-:W-:Y:S05]  /*9100*/  BSYNC.RECONVERGENT B0 ;  /* 0x0000000000007941 */ /* 0x000fea0003800200 */
.L_x_21599:
        /* <DEDUP_REMOVED lines=38> */
.L_x_21603:
        /* <DEDUP_REMOVED lines=18> */
.L_x_21604:
[----:B------:R-:W-:Y:S05]  /*9490*/  BSYNC.RECONVERGENT B0 ;  /* 0x0000000000007941 */ /* 0x000fea0003800200 */
.L_x_21602:
        /* <DEDUP_REMOVED lines=38> */
.L_x_21606:
        /* <DEDUP_REMOVED lines=18> */
.L_x_21607:
[----:B------:R-:W-:Y:S05]  /*9820*/  BSYNC.RECONVERGENT B0 ;  /* 0x0000000000007941 */ /* 0x000fea0003800200 */
.L_x_21605:
        /* <DEDUP_REMOVED lines=38> */
.L_x_21609:
        /* <DEDUP_REMOVED lines=18> */
.L_x_21610:
[----:B------:R-:W-:Y:S05]  /*9bb0*/  BSYNC.RECONVERGENT B0 ;  /* 0x0000000000007941 */ /* 0x000fea0003800200 */
.L_x_21608:
        /* <DEDUP_REMOVED lines=38> */
.L_x_21612:
        /* <DEDUP_REMOVED lines=18> */
.L_x_21613:
[----:B------:R-:W-:Y:S05]  /*9f40*/  BSYNC.RECONVERGENT B0 ;  /* 0x0000000000007941 */ /* 0x000fea0003800200 */
.L_x_21611:
        /* <DEDUP_REMOVED lines=38> */
.L_x_21615:
        /* <DEDUP_REMOVED lines=18> */
.L_x_21616:
[----:B------:R-:W-:Y:S05]  /*a2d0*/  BSYNC.RECONVERGENT B0 ;  /* 0x0000000000007941 */ /* 0x000fea0003800200 */
.L_x_21614:
        /* <DEDUP_REMOVED lines=38> */
.L_x_21618:
        /* <DEDUP_REMOVED lines=18> */
.L_x_21619:
[----:B------:R-:W-:Y:S05]  /*a660*/  BSYNC.RECONVERGENT B0 ;  /* 0x0000000000007941 */ /* 0x000fea0003800200 */
.L_x_21617:
        /* <DEDUP_REMOVED lines=38> */
.L_x_21621:
        /* <DEDUP_REMOVED lines=18> */
.L_x_21622:
[----:B------:R-:W-:Y:S05]  /*a9f0*/  BSYNC.RECONVERGENT B0 ;  /* 0x0000000000007941 */ /* 0x000fea0003800200 */
.L_x_21620:
        /* <DEDUP_REMOVED lines=38> */
.L_x_21624:
        /* <DEDUP_REMOVED lines=18> */
.L_x_21625:
[----:B------:R-:W-:Y:S05]  /*ad80*/  BSYNC.RECONVERGENT B0 ;  /* 0x0000000000007941 */ /* 0x000fea0003800200 */
.L_x_21623:
        /* <DEDUP_REMOVED lines=38> */
.L_x_21627:
        /* <DEDUP_REMOVED lines=18> */
.L_x_21628:
[----:B------:R-:W-:Y:S05]  /*b110*/  BSYNC.RECONVERGENT B0 ;  /* 0x0000000000007941 */ /* 0x000fea0003800200 */
.L_x_21626:
        /* <DEDUP_REMOVED lines=38> */
.L_x_21630:
        /* <DEDUP_REMOVED lines=18> */
.L_x_21631:
[----:B------:R-:W-:Y:S05]  /*b4a0*/  BSYNC.RECONVERGENT B0 ;  /* 0x0000000000007941 */ /* 0x000fea0003800200 */
.L_x_21629:
        /* <DEDUP_REMOVED lines=38> */
.L_x_21633:
        /* <DEDUP_REMOVED lines=18> */
.L_x_21634:
[----:B------:R-:W-:Y:S05]  /*b830*/  BSYNC.RECONVERGENT B0 ;  /* 0x0000000000007941 */ /* 0x000fea0003800200 */
.L_x_21632:
        /* <DEDUP_REMOVED lines=37> */
.L_x_21636:
        /* <DEDUP_REMOVED lines=16> */
.L_x_21637:
[----:B------:R-:W-:Y:S05]  /*bb90*/  BSYNC.RECONVERGENT B0 ;  /* 0x0000000000007941 */ /* 0x000fea0003800200 */
.L_x_21635:
        /* <DEDUP_REMOVED lines=33> */
.L_x_21639:
[----:B------:R-:W-:Y:S01]  /*bdb0*/  MOV R8, R6 ;  /* 0x0000000600087202 */ /* 0x000fe20000000f00 */
[----:B------:R-:W-:Y:S01]  /*bdc0*/  IMAD.MOV.U32 R10, RZ, RZ, R7 ;  /* 0x000000ffff0a7224 */ /* 0x000fe200078e0007 */
[----:B------:R-:W-:-:S07]  /*bdd0*/  MOV R9, 0xbdf0 ;  /* 0x0000bdf000097802 */ /* 0x000fce0000000f00 */
[----:B------:R-:W-:Y:S05]  /*bde0*/  CALL.REL.NOINC `($__internal_23_$__cuda_sm20_rem_u64) ;  /* 0x0000032000407944 */ /* 0x000fea0003c00000 */
[----:B------:R-:W-:Y:S01]  /*bdf0*/  MOV R4, R0 ;  /* 0x0000000000047202 */ /* 0x000fe20000000f00 */
[----:B------:R-:W-:-:S07]  /*be00*/  IMAD.MOV.U32 R5, RZ, RZ, R3 ;  /* 0x000000ffff057224 */ /* 0x000fce00078e0003 */
.L_x_21640:
[----:B------:R-:W-:Y:S05]  /*be10*/  BSYNC.RECONVERGENT B0 ;  /* 0x0000000000007941 */ /* 0x000fea0003800200 */
.L_x_21638:
[----:B------:R-:W0:Y:S01]  /*be20*/  LDCU.64 UR4, c[0x0][0x730] ;  /* 0x0000e600ff0477ac */ /* 0x000e220008000a00 */
[----:B------:R-:W-:Y:S01]  /*be30*/  MOV R3, R17 ;  /* 0x0000001100037202 */ /* 0x000fe20000000f00 */
[----:B0-----:R-:W-:Y:S02]  /*be40*/  IMAD R5, R5, UR4, RZ ;  /* 0x0000000405057c24 */ /* 0x001fe4000f8e02ff */
[----:B------:R-:W-:-:S04]  /*be50*/  IMAD.WIDE.U32 R2, R4, UR4, R2 ;  /* 0x0000000404027c25 */ /* 0x000fc8000f8e0002 */
[----:B------:R-:W-:-:S04]  /*be60*/  IMAD R5, R4, UR5, R5 ;  /* 0x0000000504057c24 */ /* 0x000fc8000f8e0205 */
[----:B------:R-:W-:-:S07]  /*be70*/  IMAD.IADD R17, R3, 0x1, R5 ;  /* 0x0000000103117824 */ /* 0x000fce00078e0205 */
.L_x_21568:
[----:B------:R-:W0:Y:S02]  /*be80*/  LDCU.64 UR4, c[0x0][0x738] ;  /* 0x0000e700ff0477ac */ /* 0x000e240008000a00 */
[----:B0-----:R-:W-:-:S04]  /*be90*/  IADD3 R2, P0, PT, R2, UR4, RZ ;  /* 0x0000000402027c10 */ /* 0x001fc8000ff1e0ff */
[----:B------:R-:W-:-:S06]  /*bea0*/  IADD3.X R3, PT, PT, R17, UR5, RZ, P0, !PT ;  /* 0x0000000511037c10 */ /* 0x000fcc00087fe4ff */
[----:B------:R-:W2:Y:S01]  /*beb0*/  LDG.E.U8 R3, desc[UR36][R2.64] ;  /* 0x0000002402037981 */ /* 0x000ea2000c1e1100 */
[----:B------:R-:W2:Y:S01]  /*bec0*/  LDC.64 R4, c[0x0][0x580] ;  /* 0x00016000ff047b82 */ /* 0x000ea20000000a00 */
[----:B------:R-:W-:Y:S02]  /*bed0*/  IADD3 R16, PT, PT, R16, 0x80, RZ ;  /* 0x0000008010107810 */ /* 0x000fe40007ffe0ff */
[----:B--2---:R1:W-:Y:S05]  /*bee0*/  STG.E.U8 desc[UR36][R4.64], R3 ;  /* 0x0000000304007986 */ /* 0x0043ea000c101124 */
.L_x_21564:
[----:B------:R-:W-:Y:S05]  /*bef0*/  BSYNC.RECONVERGENT B6 ;  /* 0x0000000000067941 */ /* 0x000fea0003800200 */
.L_x_21563:
        /* <DEDUP_REMOVED lines=31> */
.L_x_21643:
        /* <DEDUP_REMOVED lines=36> */
.L_x_21644:
        /* <DEDUP_REMOVED lines=17> */
.L_x_21645:
        /* <DEDUP_REMOVED lines=37> */
.L_x_21648:
        /* <DEDUP_REMOVED lines=18> */
.L_x_21649:
[----:B------:R-:W-:Y:S05]  /*c7b0*/  BSYNC.RECONVERGENT B0 ;  /* 0x0000000000007941 */ /* 0x000fea0003800200 */
.L_x_21647:
        /* <DEDUP_REMOVED lines=38> */
.L_x_21651:
        /* <DEDUP_REMOVED lines=18> */
.L_x_21652:
[----:B------:R-:W-:Y:S05]  /*cb40*/  BSYNC.RECONVERGENT B0 ;  /* 0x0000000000007941 */ /* 0x000fea0003800200 */
.L_x_21650:
        /* <DEDUP_REMOVED lines=38> */
.L_x_21654:
        /* <DEDUP_REMOVED lines=18> */
.L_x_21655:
[----:B------:R-:W-:Y:S05]  /*ced0*/  BSYNC.RECONVERGENT B0 ;  /* 0x0000000000007941 */ /* 0x000fea0003800200 */
.L_x_21653:
        /* <DEDUP_REMOVED lines=38> */
.L_x_21657:
        /* <DEDUP_REMOVED lines=18> */
.L_x_21658:
[----:B------:R-:W-:Y:S05]  /*d260*/  BSYNC.RECONVERGENT B0 ;  /* 0x0000000000007941 */ /* 0x000fea0003800200 */
.L_x_21656:
        /* <DEDUP_REMOVED lines=38> */
.L_x_21660:
        /* <DEDUP_REMOVED lines=18> */
.L_x_21661:
[----:B------:R-:W-:Y:S05]  /*d5f0*/  BSYNC.RECONVERGENT B0 ;  /* 0x0000000000007941 */ /* 0x000fea0003800200 */
.L_x_21659:
        /* <DEDUP_REMOVED lines=38> */
.L_x_21663:
        /* <DEDUP_REMOVED lines=18> */
.L_x_21664:
[----:B------:R-:W-:Y:S05]  /*d980*/  BSYNC.RECONVERGENT B0 ;  /* 0x0000000000007941 */ /* 0x000fea0003800200 */
.L_x_21662:
        /* <DEDUP_REMOVED lines=38> */
.L_x_21666:
        /* <DEDUP_REMOVED lines=18> */
.L_x_21667:
[----:B------:R-:W-:Y:S05]  /*dd10*/  BSYNC.RECONVERGENT B0 ;  /* 0x0000000000007941 */ /* 0x000fea0003800200 */
.L_x_21665:
        /* <DEDUP_REMOVED lines=38> */
.L_x_21669:
        /* <DEDUP_REMOVED lines=18> */
.L_x_21670:
[----:B------:R-:W-:Y:S05]  /*e0a0*/  BSYNC.RECONVERGENT B0 ;  /* 0x0000000000007941 */ /* 0x000fea0003800200 */
.L_x_21668:
        /* <DEDUP_REMOVED lines=38> */
.L_x_21672:
        /* <DEDUP_REMOVED lines=18> */
.L_x_21673:
[----:B------:R-:W-:Y:S05]  /*e430*/  BSYNC.RECONVERGENT B0 ;  /* 0x0000000000007941 */ /* 0x000fea0003800200 */
.L_x_21671:
        /* <DEDUP_REMOVED lines=38> */
.L_x_21675:
        /* <DEDUP_REMOVED lines=18> */
.L_x_21676:
[----:B------:R-:W-:Y:S05]  /*e7c0*/  BSYNC.RECONVERGENT B0 ;  /* 0x0000000000007941 */ /* 0x000fea0003800200 */
.L_x_21674:
        /* <DEDUP_REMOVED lines=38> */
.L_x_21678:
        /* <DEDUP_REMOVED lines=18> */
.L_x_21679:
[----:B------:R-:W-:Y:S05]  /*eb50*/  BSYNC.RECONVERGENT B0 ;  /* 0x0000000000007941 */ /* 0x000fea0003800200 */
.L_x_21677:
        /* <DEDUP_REMOVED lines=38> */
.L_x_21681:
        /* <DEDUP_REMOVED lines=18> */
.L_x_21682:
[----:B------:R-:W-:Y:S05]  /*eee0*/  BSYNC.RECONVERGENT B0 ;  /* 0x0000000000007941 */ /* 0x000fea0003800200 */
.L_x_21680:
        /* <DEDUP_REMOVED lines=38> */
.L_x_21684:
        /* <DEDUP_REMOVED lines=18> */
.L_x_21685:
[----:B------:R-:W-:Y:S05]  /*f270*/  BSYNC.RECONVERGENT B0 ;  /* 0x0000000000007941 */ /* 0x000fea0003800200 */
.L_x_21683:
        /* <DEDUP_REMOVED lines=38> */
.L_x_21687:
        /* <DEDUP_REMOVED lines=18> */
.L_x_21688:
[----:B------:R-:W-:Y:S05]  /*f600*/  BSYNC.RECONVERGENT B0 ;  /* 0x0000000000007941 */ /* 0x000fea0003800200 */
.L_x_21686:
        /* <DEDUP_REMOVED lines=38> */
.L_x_21690:
        /* <DEDUP_REMOVED lines=18> */
.L_x_21691:
[----:B------:R-:W-:Y:S05]  /*f990*/  BSYNC.RECONVERGENT B0 ;  /* 0x0000000000007941 */ /* 0x000fea0003800200 */
.L_x_21689:
        /* <DEDUP_REMOVED lines=38> */
.L_x_21693:
        /* <DEDUP_REMOVED lines=18> */
.L_x_21694:
[----:B------:R-:W-:Y:S05]  /*fd20*/  BSYNC.RECONVERGENT B0 ;  /* 0x0000000000007941 */ /* 0x000fea0003800200 */
.L_x_21692:
        /* <DEDUP_REMOVED lines=38> */
.L_x_21696:
        /* <DEDUP_REMOVED lines=18> */
.L_x_21697:
[----:B------:R-:W-:Y:S05]  /*100b0*/  BSYNC.RECONVERGENT B0 ;  /* 0x0000000000007941 */ /* 0x000fea0003800200 */
.L_x_21695:
        /* <DEDUP_REMOVED lines=38> */
.L_x_21699:
        /* <DEDUP_REMOVED lines=18> */
.L_x_21700:
[----:B------:R-:W-:Y:S05]  /*10440*/  BSYNC.RECONVERGENT B0 ;  /* 0x0000000000007941 */ /* 0x000fea0003800200 */
.L_x_21698:
        /* <DEDUP_REMOVED lines=38> */
.L_x_21702:
        /* <DEDUP_REMOVED lines=18> */
.L_x_21703:
[----:B------:R-:W-:Y:S05]  /*107d0*/  BSYNC.RECONVERGENT B0 ;  /* 0x0000000000007941 */ /* 0x000fea0003800200 */
.L_x_21701:
        /* <DEDUP_REMOVED lines=38> */
.L_x_21705:
        /* <DEDUP_REMOVED lines=18> */
.L_x_21706:
[----:B------:R-:W-:Y:S05]  /*10b60*/  BSYNC.RECONVERGENT B0 ;  /* 0x0000000000007941 */ /* 0x000fea0003800200 */
.L_x_21704:
        /* <DEDUP_REMOVED lines=38> */
.L_x_21708:
        /* <DEDUP_REMOVED lines=18> */
.L_x_21709:
[----:B------:R-:W-:Y:S05]  /*10ef0*/  BSYNC.RECONVERGENT B0 ;  /* 0x0000000000007941 */ /* 0x000fea0003800200 */
.L_x_21707:
        /* <DEDUP_REMOVED lines=38> */
.L_x_21711:
        /* <DEDUP_REMOVED lines=18> */
.L_x_21712:
[----:B------:R-:W-:Y:S05]  /*11280*/  BSYNC.RECONVERGENT B0 ;  /* 0x0000000000007941 */ /* 0x000fea0003800200 */
.L_x_21710:
        /* <DEDUP_REMOVED lines=37> */
.L_x_21714:
        /* <DEDUP_REMOVED lines=16> */
.L_x_21715:
[----:B------:R-:W-:Y:S05]  /*115e0*/  BSYNC.RECONVERGENT B0 ;  /* 0x0000000000007941 */ /* 0x000fea0003800200 */
.L_x_21713:
        /* <DEDUP_REMOVED lines=33> */
.L_x_21717:
[----:B------:R-:W-:Y:S01]  /*11800*/  IMAD.MOV.U32 R8, RZ, RZ, R6 ;  /* 0x000000ffff087224 */ /* 0x000fe200078e0006 */
[----:B------:R-:W-:Y:S02]  /*11810*/  MOV R10, R7 ;  /* 0x00000007000a7202 */ /* 0x000fe40000000f00 */
[----:B------:R-:W-:-:S07]  /*11820*/  MOV R9, 0x11840 ;  /* 0x0001184000097802 */ /* 0x000fce0000000f00 */
[----:B------:R-:W-:Y:S05]  /*11830*/  CALL.REL.NOINC `($__internal_23_$__cuda_sm20_rem_u64) ;  /* 0x000002c400ac7944 */ /* 0x000fea0003c00000 */
[----:B------:R-:W-:Y:S01]  /*11840*/  IMAD.MOV.U32 R4, RZ, RZ, R0 ;  /* 0x000000ffff047224 */ /* 0x000fe200078e0000 */
[----:B------:R-:W-:-:S07]  /*11850*/  MOV R5, R3 ;  /* 0x0000000300057202 */ /* 0x000fce0000000f00 */
.L_x_21718:
[----:B------:R-:W-:Y:S05]  /*11860*/  BSYNC.RECONVERGENT B0 ;  /* 0x0000000000007941 */ /* 0x000fea0003800200 */
.L_x_21716:
[----:B------:R-:W0:Y:S01]  /*11870*/  LDCU.64 UR4, c[0x0][0x730] ;  /* 0x0000e600ff0477ac */ /* 0x000e220008000a00 */
[----:B------:R-:W-:Y:S02]  /*11880*/  IMAD.MOV.U32 R3, RZ, RZ, R17 ;  /* 0x000000ffff037224 */ /* 0x000fe400078e0011 */
[----:B0-----:R-:W-:Y:S02]  /*11890*/  IMAD R5, R5, UR4, RZ ;  /* 0x0000000405057c24 */ /* 0x001fe4000f8e02ff */
[----:B------:R-:W-:-:S04]  /*118a0*/  IMAD.WIDE.U32 R2, R4, UR4, R2 ;  /* 0x0000000404027c25 */ /* 0x000fc8000f8e0002 */
[----:B------:R-:W-:-:S05]  /*118b0*/  IMAD R5, R4, UR5, R5 ;  /* 0x0000000504057c24 */ /* 0x000fca000f8e0205 */
[----:B------:R-:W-:-:S07]  /*118c0*/  IADD3 R17, PT, PT, R3, R5, RZ ;  /* 0x0000000503117210 */ /* 0x000fce0007ffe0ff */
.L_x_21646:
[----:B------:R-:W0:Y:S02]  /*118d0*/  LDCU.64 UR4, c[0x0][0x738] ;  /* 0x0000e700ff0477ac */ /* 0x000e240008000a00 */
[----:B0-----:R-:W-:-:S04]  /*118e0*/  IADD3 R2, P0, PT, R2, UR4, RZ ;  /* 0x0000000402027c10 */ /* 0x001fc8000ff1e0ff */
[----:B------:R-:W-:-:S06]  /*118f0*/  IADD3.X R3, PT, PT, R17, UR5, RZ, P0, !PT ;  /* 0x0000000511037c10 */ /* 0x000fcc00087fe4ff */
[----:B------:R-:W2:Y:S01]  /*11900*/  LDG.E.U8 R3, desc[UR36][R2.64] ;  /* 0x0000002402037981 */ /* 0x000ea2000c1e1100 */
[----:B------:R-:W2:Y:S01]  /*11910*/  LDC.64 R4, c[0x0][0x580] ;  /* 0x00016000ff047b82 */ /* 0x000ea20000000a00 */
[----:B------:R-:W-:Y:S02]  /*11920*/  VIADD R16, R16, 0x80 ;  /* 0x0000008010107836 */ /* 0x000fe40000000000 */
[----:B--2---:R2:W-:Y:S05]  /*11930*/  STG.E.U8 desc[UR36][R4.64], R3 ;  /* 0x0000000304007986 */ /* 0x0045ea000c101124 */
.L_x_21642:
[----:B------:R-:W-:Y:S05]  /*11940*/  BSYNC.RECONVERGENT B6 ;  /* 0x0000000000067941 */ /* 0x000fea0003800200 */
.L_x_21641:
        /* <DEDUP_REMOVED lines=30> */
.L_x_21719:
        /* <DEDUP_REMOVED lines=36> */
.L_x_21720:
        /* <DEDUP_REMOVED lines=17> */
.L_x_21721:
        /* <DEDUP_REMOVED lines=37> */
.L_x_21724:
        /* <DEDUP_REMOVED lines=18> */
.L_x_21725:
[----:B------:R-:W-:Y:S05]  /*121f0*/  BSYNC.RECONVERGENT B0 ;  /* 0x0000000000007941 */ /* 0x000fea0003800200 */
.L_x_21723:
        /* <DEDUP_REMOVED lines=37> */
.L_x_21727:
        /* <DEDUP_REMOVED lines=18> */
.L_x_21728:
[----:B------:R-:W-:Y:S05]  /*12570*/  BSYNC.RECONVERGENT B0 ;  /* 0x0000000000007941 */ /* 0x000fea0003800200 */
.L_x_21726:
        /* <DEDUP_REMOVED lines=37> */
.L_x_21730:
        /* <DEDUP_REMOVED lines=18> */
.L_x_21731:
[----:B------:R-:W-:Y:S05]  /*128f0*/  BSYNC.RECONVERGENT B0 ;  /* 0x0000000000007941 */ /* 0x000fea0003800200 */
.L_x_21729:
        /* <DEDUP_REMOVED lines=37> */
.L_x_21733:
        /* <DEDUP_REMOVED lines=18> */
.L_x_21734:
[----:B------:R-:W-:Y:S05]  /*12c70*/  BSYNC.RECONVERGENT B0 ;  /* 0x0000000000007941 */ /* 0x000fea0003800200 */
.L_x_21732:
        /* <DEDUP_REMOVED lines=37> */
.L_x_21736:
        /* <DEDUP_REMOVED lines=18> */
.L_x_21737:
[----:B------:R-:W-:Y:S05]  /*12ff0*/  BSYNC.RECONVERGENT B0 ;  /* 0x0000000000007941 */ /* 0x000fea0003800200 */
.L_x_21735:
        /* <DEDUP_REMOVED lines=37> */
.L_x_21739:
        /* <DEDUP_REMOVED lines=18> */
.L_x_21740:
[----:B------:R-:W-:Y:S05]  /*13370*/  BSYNC.RECONVERGENT B0 ;  /* 0x0000000000007941 */ /* 0x000fea0003800200 */
.L_x_21738:
        /* <DEDUP_REMOVED lines=37> */
.L_x_21742:
        /* <DEDUP_REMOVED lines=18> */
.L_x_21743:
[----:B------:R-:W-:Y:S05]  /*136f0*/  BSYNC.RECONVERGENT B0 ;  /* 0x0000000000007941 */ /* 0x000fea0003800200 */
.L_x_21741:
        /* <DEDUP_REMOVED lines=37> */
.L_x_21745:
        /* <DEDUP_REMOVED lines=18> */
.L_x_21746:
[----:B------:R-:W-:Y:S05]  /*13a70*/  BSYNC.RECONVERGENT B0 ;  /* 0x0000000000007941 */ /* 0x000fea0003800200 */
.L_x_21744:
        /* <DEDUP_REMOVED lines=37> */
.L_x_21748:
        /* <DEDUP_REMOVED lines=18> */
.L_x_21749:
[----:B------:R-:W-:Y:S05]  /*13df0*/  BSYNC.RECONVERGENT B0 ;  /* 0x0000000000007941 */ /* 0x000fea0003800200 */
.L_x_21747:
        /* <DEDUP_REMOVED lines=37> */
.L_x_21751:
        /* <DEDUP_REMOVED lines=18> */
.L_x_21752:
[----:B------:R-:W-:Y:S05]  /*14170*/  BSYNC.RECONVERGENT B0 ;  /* 0x0000000000007941 */ /* 0x000fea0003800200 */
.L_x_21750:
        /* <DEDUP_REMOVED lines=37> */
.L_x_21754:
        /* <DEDUP_REMOVED lines=18> */
.L_x_21755:
[----:B------:R-:W-:Y:S05]  /*144f0*/  BSYNC.RECONVERGENT B0 ;  /* 0x0000000000007941 */ /* 0x000fea0003800200 */
.L_x_21753:
        /* <DEDUP_REMOVED lines=37> */
.L_x_21757:
        /* <DEDUP_REMOVED lines=18> */
.L_x_21758:
[----:B------:R-:W-:Y:S05]  /*14870*/  BSYNC.RECONVERGENT B0 ;  /* 0x0000000000007941 */ /* 0x000fea0003800200 */
.L_x_21756:
        /* <DEDUP_REMOVED lines=37> */
.L_x_21760:
        /* <DEDUP_REMOVED lines=18> */
.L_x_21761:
[----:B------:R-:W-:Y:S05]  /*14bf0*/  BSYNC.RECONVERGENT B0 ;  /* 0x0000000000007941 */ /* 0x000fea0003800200 */
.L_x_21759:
        /* <DEDUP_REMOVED lines=37> */
.L_x_21763:
        /* <DEDUP_REMOVED lines=18> */
.L_x_21764:
[----:B------:R-:W-:Y:S05]  /*14f70*/  BSYNC.RECONVERGENT B0 ;  /* 0x0000000000007941 */ /* 0x000fea0003800200 */
.L_x_21762:
        /* <DEDUP_REMOVED lines=37> */
.L_x_21766:
        /* <DEDUP_REMOVED lines=18> */
.L_x_21767:
[----:B------:R-:W-:Y:S05]  /*152f0*/  BSYNC.RECONVERGENT B0 ;  /* 0x0000000000007941 */ /* 0x000fea0003800200 */
.L_x_21765:
        /* <DEDUP_REMOVED lines=37> */
.L_x_21769:
        /* <DEDUP_REMOVED lines=18> */
.L_x_21770:
[----:B------:R-:W-:Y:S05]  /*15670*/  BSYNC.RECONVERGENT B0 ;  /* 0x0000000000007941 */ /* 0x000fea0003800200 */
.L_x_21768:
        /* <DEDUP_REMOVED lines=37> */
.L_x_21772:
        /* <DEDUP_REMOVED lines=18> */
.L_x_21773:
[----:B------:R-:W-:Y:S05]  /*159f0*/  BSYNC.RECONVERGENT B0 ;  /* 0x0000000000007941 */ /* 0x000fea0003800200 */
.L_x_21771:
        /* <DEDUP_REMOVED lines=37> */
.L_x_21775:
        /* <DEDUP_REMOVED lines=18> */
.L_x_21776:
[----:B------:R-:W-:Y:S05]  /*15d70*/  BSYNC.RECONVERGENT B0 ;  /* 0x0000000000007941 */ /* 0x000fea0003800200 */
.L_x_21774:
        /* <DEDUP_REMOVED lines=37> */
.L_x_21778:
        /* <DEDUP_REMOVED lines=18> */
.L_x_21779:
[----:B------:R-:W-:Y:S05]  /*160f0*/  BSYNC.RECONVERGENT B0 ;  /* 0x0000000000007941 */ /* 0x000fea0003800200 */
.L_x_21777:
        /* <DEDUP_REMOVED lines=37> */
.L_x_21781:
        /* <DEDUP_REMOVED lines=18> */
.L_x_21782:
[----:B------:R-:W-:Y:S05]  /*16470*/  BSYNC.RECONVERGENT B0 ;  /* 0x0000000000007941 */ /* 0x000fea0003800200 */
.L_x_21780:
        /* <DEDUP_REMOVED lines=37> */
.L_x_21784:
        /* <DEDUP_REMOVED lines=18> */
.L_x_21785:
[----:B------:R-:W-:Y:S05]  /*167f0*/  BSYNC.RECONVERGENT B0 ;  /* 0x0000000000007941 */ /* 0x000fea0003800200 */
.L_x_21783:
        /* <DEDUP_REMOVED lines=37> */
.L_x_21787:
        /* <DEDUP_REMOVED lines=18> */
.L_x_21788:
[----:B------:R-:W-:Y:S05]  /*16b70*/  BSYNC.RECONVERGENT B0 ;  /* 0x0000000000007941 */ /* 0x000fea0003800200 */
.L_x_21786:
        /* <DEDUP_REMOVED lines=36> */
.L_x_21790:
        /* <DEDUP_REMOVED lines=16> */
.L_x_21791:
[----:B------:R-:W-:Y:S05]  /*16ec0*/  BSYNC.RECONVERGENT B0 ;  /* 0x0000000000007941 */ /* 0x000fea0003800200 */
.L_x_21789:
        /* <DEDUP_REMOVED lines=32> */
.L_x_21793:
[----:B------:R-:W-:Y:S01]  /*170d0*/  IMAD.MOV.U32 R8, RZ, RZ, R6 ;  /* 0x000000ffff087224 */ /* 0x000fe200078e0006 */
[----:B------:R-:W-:Y:S02]  /*170e0*/  MOV R10, R7 ;  /* 0x00000007000a7202 */ /* 0x000fe40000000f00 */
[----:B------:R-:W-:-:S07]  /*170f0*/  MOV R9, 0x17110 ;  /* 0x0001711000097802 */ /* 0x000fce0000000f00 */
[----:B------:R-:W-:Y:S05]  /*17100*/  CALL.REL.NOINC `($__internal_23_$__cuda_sm20_rem_u64) ;  /* 0x0000026c00787944 */ /* 0x000fea0003c00000 */
[----:B------:R-:W-:-:S07]  /*17110*/  IMAD.MOV.U32 R2, RZ, RZ, R0 ;  /* 0x000000ffff027224 */ /* 0x000fce00078e0000 */
.L_x_21794:
[----:B------:R-:W-:Y:S05]  /*17120*/  BSYNC.RECONVERGENT B0 ;  /* 0x0000000000007941 */ /* 0x000fea0003800200 */
.L_x_21792:
[----:B------:R-:W0:Y:S02]  /*17130*/  LDCU.64 UR4, c[0x0][0x730] ;  /* 0x0000e600ff0477ac */ /* 0x000e240008000a00 */
[----:B0-----:R-:W-:Y:S02]  /*17140*/  IMAD R3, R3, UR4, RZ ;  /* 0x0000000403037c24 */ /* 0x001fe4000f8e02ff */
[----:B------:R-:W-:-:S04]  /*17150*/  IMAD.WIDE.U32 R16, R2, UR4, R16 ;  /* 0x0000000402107c25 */ /* 0x000fc8000f8e0010 */
[----:B------:R-:W-:-:S05]  /*17160*/  IMAD R3, R2, UR5, R3 ;  /* 0x0000000502037c24 */ /* 0x000fca000f8e0203 */
[----:B------:R-:W-:-:S07]  /*17170*/  IADD3 R17, PT, PT, R17, R3, RZ ;  /* 0x0000000311117210 */ /* 0x000fce0007ffe0ff */
.L_x_21722:
[----:B------:R-:W0:Y:S02]  /*17180*/  LDCU.64 UR4, c[0x0][0x738] ;  /* 0x0000e700ff0477ac */ /* 0x000e240008000a00 */
[----:B0-----:R-:W-:-:S04]  /*17190*/  IADD3 R16, P0, PT, R16, UR4, RZ ;  /* 0x0000000410107c10 */ /* 0x001fc8000ff1e0ff */
[----:B------:R-:W-:-:S06]  /*171a0*/  IADD3.X R17, PT, PT, R17, UR5, RZ, P0, !PT ;  /* 0x0000000511117c10 */ /* 0x000fcc00087fe4ff */
[----:B------:R-:W2:Y:S01]  /*171b0*/  LDG.E.U8 R17, desc[UR36][R16.64] ;  /* 0x0000002410117981 */ /* 0x000ea2000c1e1100 */
[----:B------:R-:W2:Y:S03]  /*171c0*/  LDC.64 R2, c[0x0][0x580] ;  /* 0x00016000ff027b82 */ /* 0x000ea60000000a00 */
[----:B--2---:R-:W-:Y:S01]  /*171d0*/  STG.E.U8 desc[UR36][R2.64], R17 ;  /* 0x0000001102007986 */ /* 0x004fe2000c101124 */
[----:B------:R-:W-:Y:S05]  /*171e0*/  EXIT ;  /* 0x000000000000794d */ /* 0x000fea0003800000 */
.L_x_21473:
        /* <DEDUP_REMOVED lines=31> */
.L_x_21797:
        /* <DEDUP_REMOVED lines=12> */
.L_x_21796:
[----:B------:R-:W-:Y:S05]  /*174a0*/  BSYNC.RECONVERGENT B6 ;  /* 0x0000000000067941 */ /* 0x000fea0003800200 */
.L_x_21795:
        /* <DEDUP_REMOVED lines=31> */
.L_x_21800:
        /* <DEDUP_REMOVED lines=12> */
.L_x_21799:
[----:B------:R-:W-:Y:S05]  /*17760*/  BSYNC.RECONVERGENT B6 ;  /* 0x0000000000067941 */ /* 0x000fea0003800200 */
.L_x_21798:
        /* <DEDUP_REMOVED lines=31> */
.L_x_21803:
        /* <DEDUP_REMOVED lines=12> */
.L_x_21802:
[----:B------:R-:W-:Y:S05]  /*17a20*/  BSYNC.RECONVERGENT B6 ;  /* 0x0000000000067941 */ /* 0x000fea0003800200 */
.L_x_21801:
        /* <DEDUP_REMOVED lines=30> */
.L_x_21804:
        /* <DEDUP_REMOVED lines=12> */
.L_x_21472:
        /* <DEDUP_REMOVED lines=311> */
.L_x_21809:
        /* <DEDUP_REMOVED lines=29> */
.L_x_21811:
[----:B------:R-:W-:Y:S05]  /*19210*/  BSYNC.RECONVERGENT B7 ;  /* 0x0000000000077941 */ /* 0x000fea0003800200 */
.L_x_21810:
[----:B------:R-:W0:Y:S01]  /*19220*/  LDC.64 R4, c[0x0][0x738] ;  /* 0x0001ce00ff047b82 */ /* 0x000e220000000a00 */
[----:B------:R-:W1:Y:S01]  /*19230*/  LDCU.64 UR4, c[0x0][0x580] ;  /* 0x0000b000ff0477ac */ /* 0x000e620008000a00 */
[----:B0-----:R-:W2:Y:S01]  /*19240*/  LDG.E.U8 R5, desc[UR36][R4.64] ;  /* 0x0000002404057981 */ /* 0x001ea2000c1e1100 */
[----:B-1----:R-:W-:Y:S02]  /*19250*/  IADD3 R2, P0, PT, R19, UR4, RZ ;  /* 0x0000000413027c10 */ /* 0x002fe4000ff1e0ff */
[----:B------:R-:W-:-:S03]  /*19260*/  IADD3 R16, PT, PT, R16, 0x80, RZ ;  /* 0x0000008010107810 */ /* 0x000fc60007ffe0ff */
[----:B------:R-:W-:-:S05]  /*19270*/  IMAD.X R3, RZ, RZ, UR5, P0 ;  /* 0x00000005ff037e24 */ /* 0x000fca00080e06ff */
[----:B--2---:R0:W-:Y:S03]  /*19280*/  STG.E.U8 desc[UR36][R2.64], R5 ;  /* 0x0000000502007986 */ /* 0x0041e6000c101124 */
.L_x_21808:
[----:B------:R-:W-:Y:S05]  /*19290*/  BSYNC.RECONVERGENT B6 ;  /* 0x0000000000067941 */ /* 0x000fea0003800200 */
.L_x_21807:
        /* <DEDUP_REMOVED lines=303> */
.L_x_21814:
        /* <DEDUP_REMOVED lines=29> */
.L_x_21816:
[----:B------:R-:W-:Y:S05]  /*1a760*/  BSYNC.RECONVERGENT B7 ;  /* 0x0000000000077941 */ /* 0x000fea0003800200 */
.L_x_21815:
[----:B------:R-:W0:Y:S01]  /*1a770*/  LDC.64 R4, c[0x0][0x738] ;  /* 0x0001ce00ff047b82 */ /* 0x000e220000000a00 */
[----:B------:R-:W1:Y:S01]  /*1a780*/  LDCU.64 UR4, c[0x0][0x580] ;  /* 0x0000b000ff0477ac */ /* 0x000e620008000a00 */
[----:B0-----:R-:W2:Y:S01]  /*1a790*/  LDG.E.U8 R5, desc[UR36][R4.64] ;  /* 0x0000002404057981 */ /* 0x001ea2000c1e1100 */
[----:B-1----:R-:W-:Y:S01]  /*1a7a0*/  IADD3 R2, P0, PT, R19, UR4, RZ ;  /* 0x0000000413027c10 */ /* 0x002fe2000ff1e0ff */
[----:B------:R-:W-:-:S03]  /*1a7b0*/  VIADD R16, R16, 0x80 ;  /* 0x0000008010107836 */ /* 0x000fc60000000000 */
[----:B------:R-:W-:-:S05]  /*1a7c0*/  IADD3.X R3, PT, PT, RZ, UR5, RZ, P0, !PT ;  /* 0x00000005ff037c10 */ /* 0x000fca00087fe4ff */
[----:B--2---:R1:W-:Y:S04]  /*1a7d0*/  STG.E.U8 desc[UR36][R2.64], R5 ;  /* 0x0000000502007986 */ /* 0x0043e8000c101124 */
.L_x_21813:
[----:B------:R-:W-:Y:S05]  /*1a7e0*/  BSYNC.RECONVERGENT B6 ;  /* 0x0000000000067941 */ /* 0x000fea0003800200 */
.L_x_21812:
        /* <DEDUP_REMOVED lines=303> */
.L_x_21819:
        /* <DEDUP_REMOVED lines=29> */
.L_x_21821:
[----:B------:R-:W-:Y:S05]  /*1bcb0*/  BSYNC.RECONVERGENT B7 ;  /* 0x0000000000077941 */ /* 0x000fea0003800200 */
.L_x_21820:
[----:B------:R-:W0:Y:S01]  /*1bcc0*/  LDC.64 R4, c[0x0][0x738] ;  /* 0x0001ce00ff047b82 */ /* 0x000e220000000a00 */
[----:B------:R-:W1:Y:S01]  /*1bcd0*/  LDCU.64 UR4, c[0x0][0x580] ;  /* 0x0000b000ff0477ac */ /* 0x000e620008000a00 */
[----:B0-----:R-:W2:Y:S01]  /*1bce0*/  LDG.E.U8 R5, desc[UR36][R4.64] ;  /* 0x0000002404057981 */ /* 0x001ea2000c1e1100 */
[----:B-1----:R-:W-:Y:S02]  /*1bcf0*/  IADD3 R2, P0, PT, R19, UR4, RZ ;  /* 0x0000000413027c10 */ /* 0x002fe4000ff1e0ff */
[----:B------:R-:W-:-:S03]  /*1bd00*/  IADD3 R16, PT, PT, R16, 0x80, RZ ;  /* 0x0000008010107810 */ /* 0x000fc60007ffe0ff */
[----:B------:R-:W-:-:S05]  /*1bd10*/  IMAD.X R3, RZ, RZ, UR5, P0 ;  /* 0x00000005ff037e24 */ /* 0x000fca00080e06ff */
[----:B--2---:R2:W-:Y:S03]  /*1bd20*/  STG.E.U8 desc[UR36][R2.64], R5 ;  /* 0x0000000502007986 */ /* 0x0045e6000c101124 */
.L_x_21818:
[----:B------:R-:W-:Y:S05]  /*1bd30*/  BSYNC.RECONVERGENT B6 ;  /* 0x0000000000067941 */ /* 0x000fea0003800200 */
.L_x_21817:
        /* <DEDUP_REMOVED lines=302> */
.L_x_21822:
        /* <DEDUP_REMOVED lines=31> */
.L_x_21824:
[----:B------:R-:W-:Y:S05]  /*1d210*/  BSYNC.RECONVERGENT B6 ;  /* 0x0000000000067941 */ /* 0x000fea0003800200 */
.L_x_21823:
[----:B------:R-:W0:Y:S02]  /*1d220*/  LDC.64 R2, c[0x0][0x738] ;  /* 0x0001ce00ff027b82 */ /* 0x000e240000000a00 */
[----:B0-----:R-:W2:Y:S04]  /*1d230*/  LDG.E.U8 R3, desc[UR36][R2.64] ;  /* 0x0000002402037981 */ /* 0x001ea8000c1e1100 */
[----:B--2---:R-:W-:Y:S01]  /*1d240*/  STG.E.U8 desc[UR36][R16.64], R3 ;  /* 0x0000000310007986 */ /* 0x004fe2000c101124 */
[----:B------:R-:W-:Y:S05]  /*1d250*/  EXIT ;  /* 0x000000000000794d */ /* 0x000fea0003800000 */
.L_x_21806:
        /* <DEDUP_REMOVED lines=309> */
.L_x_21827:
        /* <DEDUP_REMOVED lines=29> */
.L_x_21829:
[----:B------:R-:W-:Y:S05]  /*1e780*/  BSYNC.RECONVERGENT B7 ;  /* 0x0000000000077941 */ /* 0x000fea0003800200 */
.L_x_21828:
        /* <DEDUP_REMOVED lines=36> */
.L_x_21831:
        /* <DEDUP_REMOVED lines=17> */
.L_x_21832:
[----:B------:R-:W-:Y:S05]  /*1eae0*/  BSYNC.RECONVERGENT B0 ;  /* 0x0000000000007941 */ /* 0x000fea0003800200 */
.L_x_21830:
        /* <DEDUP_REMOVED lines=37> */
.L_x_21835:
        /* <DEDUP_REMOVED lines=18> */
.L_x_21836:
[----:B------:R-:W-:Y:S05]  /*1ee60*/  BSYNC.RECONVERGENT B0 ;  /* 0x0000000000007941 */ /* 0x000fea0003800200 */
.L_x_21834:
        /* <DEDUP_REMOVED lines=37> */
.L_x_21838:
[----:B------:R-:W0:Y:S01]  /*1f0c0*/  LDCU.64 UR4, c[0x0][0x5b8] ;  /* 0x0000b700ff0477ac */ /* 0x000e220008000a00 */
[----:B------:R-:W-:Y:S01]  /*1f0d0*/  IMAD.MOV.U32 R10, RZ, RZ, R12 ;  /* 0x000000ffff0a7224 */ /* 0x000fe200078e000c */
[----:B------:R-:W-:Y:S01]  /*1f0e0*/  MOV R0, 0x1f130 ;  /* 0x0001f13000007802 */ /* 0x000fe20000000f00 */
[----:B------:R-:W-:Y:S01]  /*1f0f0*/  IMAD.MOV.U32 R9, RZ, RZ, R13 ;  /* 0x000000ffff097224 */ /* 0x000fe200078e000d */
[----:B0-----:R-:W-:Y:S02]  /*1f100*/  MOV R4, UR4 ;  /* 0x0000000400047c02 */ /* 0x001fe40008000f00 */
[----:B------:R-:W-:-:S07]  /*1f110*/  MOV R3, UR5 ;  /* 0x0000000500037c02 */ /* 0x000fce0008000f00 */
[----:B------:R-:W-:Y:S05]  /*1f120*/  CALL.REL.NOINC `($__internal_22_$__cuda_sm20_div_u64) ;  /* 0x000001e8005c7944 */ /* 0x000fea0003c00000 */
        /* <DEDUP_REMOVED lines=11> */
.L_x_21839:
[----:B------:R-:W-:Y:S05]  /*1f1e0*/  BSYNC.RECONVERGENT B0 ;  /* 0x0000000000007941 */ /* 0x000fea0003800200 */
.L_x_21837:
        /* <DEDUP_REMOVED lines=37> */
.L_x_21841:
[----:B------:R-:W0:Y:S01]  /*1f440*/  LDCU.64 UR4, c[0x0][0x5c0] ;  /* 0x0000b800ff0477ac */ /* 0x000e220008000a00 */
[----:B------:R-:W-:Y:S02]  /*1f450*/  MOV R10, R12 ;  /* 0x0000000c000a7202 */ /* 0x000fe40000000f00 */
        /* <DEDUP_REMOVED lines=16> */
.L_x_21842:
[----:B------:R-:W-:Y:S05]  /*1f560*/  BSYNC.RECONVERGENT B0 ;  /* 0x0000000000007941 */ /* 0x000fea0003800200 */
.L_x_21840:
        /* <DEDUP_REMOVED lines=37> */
.L_x_21844:
[----:B------:R-:W0:Y:S01]  /*1f7c0*/  LDCU.64 UR4, c[0x0][0x5c8] ;  /* 0x0000b900ff0477ac */ /* 0x000e220008000a00 */
[----:B------:R-:W-:Y:S02]  /*1f7d0*/  MOV R10, R12 ;  /* 0x0000000c000a7202 */ /* 0x000fe40000000f00 */
[----:B------:R-:W-:Y:S02]  /*1f7e0*/  MOV R9, R13 ;  /* 0x0000000d00097202 */ /* 0x000fe40000000f00 */
[----:B------:R-:W-:Y:S01]  /*1f7f0*/  MOV R0, 0x1f830 ;  /* 0x0001f83000007802 */ /* 0x000fe20000000f00 */
[----:B0-----:R-:W-:Y:S01]  /*1f800*/  IMAD.U32 R4, RZ, RZ, UR4 ;  /* 0x00000004ff047e24 */ /* 0x001fe2000f8e00ff */
[----:B------:R-:W-:-:S07]  /*1f810*/  MOV R3, UR5 ;  /* 0x0000000500037c02 */ /* 0x000fce0008000f00 */
[----:B------:R-:W-:Y:S05]  /*1f820*/  CALL.REL.NOINC `($__internal_22_$__cuda_sm20_div_u64) ;  /* 0x000001e0009c7944 */ /* 0x000fea0003c00000 */
        /* <DEDUP_REMOVED lines=11> */
.L_x_21845:
[----:B------:R-:W-:Y:S05]  /*1f8e0*/  BSYNC.RECONVERGENT B0 ;  /* 0x0000000000007941 */ /* 0x000fea0003800200 */
.L_x_21843:
        /* <DEDUP_REMOVED lines=37> */
.L_x_21847:
        /* <DEDUP_REMOVED lines=18> */
.L_x_21848:
[----:B------:R-:W-:Y:S05]  /*1fc60*/  BSYNC.RECONVERGENT B0 ;  /* 0x0000000000007941 */ /* 0x000fea0003800200 */
.L_x_21846:
        /* <DEDUP_REMOVED lines=37> */
.L_x_21850:
        /* <DEDUP_REMOVED lines=18> */
.L_x_21851:
[----:B------:R-:W-:Y:S05]  /*1ffe0*/  BSYNC.RECONVERGENT B0 ;  /* 0x0000000000007941 */ /* 0x000fea0003800200 */
.L_x_21849:
        /* <DEDUP_REMOVED lines=37> */
.L_x_21853:
        /* <DEDUP_REMOVED lines=18> */
.L_x_21854:
[----:B------:R-:W-:Y:S05]  /*20360*/  BSYNC.RECONVERGENT B0 ;  /* 0x0000000000007941 */ /* 0x000fea0003800200 */
.L_x_21852:
        /* <DEDUP_REMOVED lines=37> */
.L_x_21856:
        /* <DEDUP_REMOVED lines=18> */
.L_x_21857:
[----:B------:R-:W-:Y:S05]  /*206e0*/  BSYNC.RECONVERGENT B0 ;  /* 0x0000000000007941 */ /* 0x000fea0003800200 */
.L_x_21855:
        /* <DEDUP_REMOVED lines=37> */
.L_x_21859:
        /* <DEDUP_REMOVED lines=18> */
.L_x_21860:
[----:B------:R-:W-:Y:S05]  /*20a60*/  BSYNC.RECONVERGENT B0 ;  /* 0x0000000000007941 */ /* 0x000fea0003800200 */
.L_x_21858:
        /* <DEDUP_REMOVED lines=37> */
.L_x_21862:
        /* <DEDUP_REMOVED lines=18> */
.L_x_21863:
[----:B------:R-:W-:Y:S05]  /*20de0*/  BSYNC.RECONVERGENT B0 ;  /* 0x0000000000007941 */ /* 0x000fea0003800200 */
.L_x_21861:
        /* <DEDUP_REMOVED lines=37> */
.L_x_21865:
        /* <DEDUP_REMOVED lines=18> */
.L_x_21866:
[----:B------:R-:W-:Y:S05]  /*21160*/  BSYNC.RECONVERGENT B0 ;  /* 0x0000000000007941 */ /* 0x000fea0003800200 */
.L_x_21864:
        /* <DEDUP_REMOVED lines=37> */
.L_x_21868:
        /* <DEDUP_REMOVED lines=18> */
.L_x_21869:
[----:B------:R-:W-:Y:S05]  /*214e0*/  BSYNC.RECONVERGENT B0 ;  /* 0x0000000000007941 */ /* 0x000fea0003800200 */
.L_x_21867:
        /* <DEDUP_REMOVED lines=37> */
.L_x_21871:
        /* <DEDUP_REMOVED lines=18> */
.L_x_21872:
[----:B------:R-:W-:Y:S05]  /*21860*/  BSYNC.RECONVERGENT B0 ;  /* 0x0000000000007941 */ /* 0x000fea0003800200 */
.L_x_21870:
        /* <DEDUP_REMOVED lines=37> */
.L_x_21874:
        /* <DEDUP_REMOVED lines=18> */
.L_x_21875:
[----:B------:R-:W-:Y:S05]  /*21be0*/  BSYNC.RECONVERGENT B0 ;  /* 0x0000000000007941 */ /* 0x000fea0003800200 */
.L_x_21873:
        /* <DEDUP_REMOVED lines=37> */
.L_x_21877:
        /* <DEDUP_REMOVED lines=18> */
.L_x_21878:
[----:B------:R-:W-:Y:S05]  /*21f60*/  BSYNC.RECONVERGENT B0 ;  /* 0x0000000000007941 */ /* 0x000fea0003800200 */
.L_x_21876:
        /* <DEDUP_REMOVED lines=37> */
.L_x_21880:
        /* <DEDUP_REMOVED lines=18> */
.L_x_21881:
[----:B------:R-:W-:Y:S05]  /*222e0*/  BSYNC.RECONVERGENT B0 ;  /* 0x0000000000007941 */ /* 0x000fea0003800200 */
.L_x_21879:
        /* <DEDUP_REMOVED lines=37> */
.L_x_21883:
        /* <DEDUP_REMOVED lines=18> */
.L_x_21884:
[----:B------:R-:W-:Y:S05]  /*22660*/  BSYNC.RECONVERGENT B0 ;  /* 0x0000000000007941 */ /* 0x000fea0003800200 */
.L_x_21882:
        /* <DEDUP_REMOVED lines=37> */
.L_x_21886:
        /* <DEDUP_REMOVED lines=18> */
.L_x_21887:
[----:B------:R-:W-:Y:S05]  /*229e0*/  BSYNC.RECONVERGENT B0 ;  /* 0x0000000000007941 */ /* 0x000fea0003800200 */
.L_x_21885:
        /* <DEDUP_REMOVED lines=37> */
.L_x_21889:
        /* <DEDUP_REMOVED lines=18> */
.L_x_21890:
[----:B------:R-:W-:Y:S05]  /*22d60*/  BSYNC.RECONVERGENT B0 ;  /* 0x0000000000007941 */ /* 0x000fea0003800200 */
.L_x_21888:
        /* <DEDUP_REMOVED lines=37> */
.L_x_21892:
        /* <DEDUP_REMOVED lines=18> */
.L_x_21893:
[----:B------:R-:W-:Y:S05]  /*230e0*/  BSYNC.RECONVERGENT B0 ;  /* 0x0000000000007941 */ /* 0x000fea0003800200 */
.L_x_21891:
        /* <DEDUP_REMOVED lines=37> */
.L_x_21895:
        /* <DEDUP_REMOVED lines=18> */
.L_x_21896:
[----:B------:R-:W-:Y:S05]  /*23460*/  BSYNC.RECONVERGENT B0 ;  /* 0x0000000000007941 */ /* 0x000fea0003800200 */
.L_x_21894:
        /* <DEDUP_REMOVED lines=37> */
.L_x_21898:
        /* <DEDUP_REMOVED lines=18> */
.L_x_21899:
[----:B------:R-:W-:Y:S05]  /*237e0*/  BSYNC.RECONVERGENT B0 ;  /* 0x0000000000007941 */ /* 0x000fea0003800200 */
.L_x_21897:
        /* <DEDUP_REMOVED lines=36> */
.L_x_21901:
        /* <DEDUP_REMOVED lines=16> */
.L_x_21902:
[----:B------:R-:W-:Y:S05]  /*23b30*/  BSYNC.RECONVERGENT B0 ;  /* 0x0000000000007941 */ /* 0x000fea0003800200 */
.L_x_21900:
        /* <DEDUP_REMOVED lines=32> */
.L_x_21904:
[----:B------:R-:W-:Y:S01]  /*23d40*/  IMAD.MOV.U32 R8, RZ, RZ, R6 ;  /* 0x000000ffff087224 */ /* 0x000fe200078e0006 */
[----:B------:R-:W-:Y:S02]  /*23d50*/  MOV R10, R7 ;  /* 0x00000007000a7202 */ /* 0x000fe40000000f00 */
[----:B------:R-:W-:-:S07]  /*23d60*/  MOV R9, 0x23d80 ;  /* 0x00023d8000097802 */ /* 0x000fce0000000f00 */
[----:B------:R-:W-:Y:S05]  /*23d70*/  CALL.REL.NOINC `($__internal_23_$__cuda_sm20_rem_u64) ;  /* 0x000001a0005c7944 */ /* 0x000fea0003c00000 */
[----:B------:R-:W-:Y:S01]  /*23d80*/  MOV R4, R0 ;  /* 0x0000000000047202 */ /* 0x000fe20000000f00 */
[----:B------:R-:W-:-:S07]  /*23d90*/  IMAD.MOV.U32 R5, RZ, RZ, R3 ;  /* 0x000000ffff057224 */ /* 0x000fce00078e0003 */
.L_x_21905:
[----:B------:R-:W-:Y:S05]  /*23da0*/  BSYNC.RECONVERGENT B0 ;  /* 0x0000000000007941 */ /* 0x000fea0003800200 */
.L_x_21903:
[----:B------:R-:W0:Y:S02]  /*23db0*/  LDCU.64 UR4, c[0x0][0x730] ;  /* 0x0000e600ff0477ac */ /* 0x000e240008000a00 */
[----:B0-----:R-:W-:Y:S02]  /*23dc0*/  IMAD R3, R5, UR4, RZ ;  /* 0x0000000405037c24 */ /* 0x001fe4000f8e02ff */
[----:B------:R-:W-:-:S04]  /*23dd0*/  IMAD.WIDE.U32 R20, R4, UR4, R20 ;  /* 0x0000000404147c25 */ /* 0x000fc8000f8e0014 */
[----:B------:R-:W-:-:S05]  /*23de0*/  IMAD R3, R4, UR5, R3 ;  /* 0x0000000504037c24 */ /* 0x000fca000f8e0203 */
[----:B------:R-:W-:-:S07]  /*23df0*/  IADD3 R21, PT, PT, R21, R3, RZ ;  /* 0x0000000315157210 */ /* 0x000fce0007ffe0ff */
.L_x_21833:
        /* <DEDUP_REMOVED lines=9> */
.L_x_21826:
[----:B------:R-:W-:Y:S05]  /*23e90*/  BSYNC.RECONVERGENT B6 ;  /* 0x0000000000067941 */ /* 0x000fea0003800200 */
.L_x_21825:
        /* <DEDUP_REMOVED lines=303> */
.L_x_21908:
        /* <DEDUP_REMOVED lines=29> */
.L_x_21910:
[----:B------:R-:W-:Y:S05]  /*25360*/  BSYNC.RECONVERGENT B7 ;  /* 0x0000000000077941 */ /* 0x000fea0003800200 */
.L_x_21909:
        /* <DEDUP_REMOVED lines=36> */
.L_x_21912:
        /* <DEDUP_REMOVED lines=17> */
.L_x_21913:
[----:B------:R-:W-:Y:S05]  /*256c0*/  BSYNC.RECONVERGENT B0 ;  /* 0x0000000000007941 */ /* 0x000fea0003800200 */
.L_x_21911:
        /* <DEDUP_REMOVED lines=37> */
.L_x_21916:
        /* <DEDUP_REMOVED lines=18> */
.L_x_21917:
[----:B------:R-:W-:Y:S05]  /*25a40*/  BSYNC.RECONVERGENT B0 ;  /* 0x0000000000007941 */ /* 0x000fea0003800200 */
.L_x_21915:
        /* <DEDUP_REMOVED lines=37> */
.L_x_21919:
        /* <DEDUP_REMOVED lines=18> */
.L_x_21920:
[----:B------:R-:W-:Y:S05]  /*25dc0*/  BSYNC.RECONVERGENT B0 ;  /* 0x0000000000007941 */ /* 0x000fea0003800200 */
.L_x_21918:
        /* <DEDUP_REMOVED lines=37> */
.L_x_21922:
        /* <DEDUP_REMOVED lines=18> */
.L_x_21923:
[----:B------:R-:W-:Y:S05]  /*26140*/  BSYNC.RECONVERGENT B0 ;  /* 0x0000000000007941 */ /* 0x000fea0003800200 */
.L_x_21921:
        /* <DEDUP_REMOVED lines=37> */
.L_x_21925:
        /* <DEDUP_REMOVED lines=18> */
.L_x_21926:
[----:B------:R-:W-:Y:S05]  /*264c0*/  BSYNC.RECONVERGENT B0 ;  /* 0x0000000000007941 */ /* 0x000fea0003800200 */
.L_x_21924:
        /* <DEDUP_REMOVED lines=37> */
.L_x_21928:
        /* <DEDUP_REMOVED lines=18> */
.L_x_21929:
[----:B------:R-:W-:Y:S05]  /*26840*/  BSYNC.RECONVERGENT B0 ;  /* 0x0000000000007941 */ /* 0x000fea0003800200 */
.L_x_21927:
        /* <DEDUP_REMOVED lines=37> */
.L_x_21931:
        /* <DEDUP_REMOVED lines=18> */
.L_x_21932:
[----:B------:R-:W-:Y:S05]  /*26bc0*/  BSYNC.RECONVERGENT B0 ;  /* 0x0000000000007941 */ /* 0x000fea0003800200 */
.L_x_21930:
        /* <DEDUP_REMOVED lines=37> */
.L_x_21934:
        /* <DEDUP_REMOVED lines=18> */
.L_x_21935:
[----:B------:R-:W-:Y:S05]  /*26f40*/  BSYNC.RECONVERGENT B0 ;  /* 0x0000000000007941 */ /* 0x000fea0003800200 */
.L_x_21933:
        /* <DEDUP_REMOVED lines=37> */
.L_x_21937:
        /* <DEDUP_REMOVED lines=18> */
.L_x_21938:
[----:B------:R-:W-:Y:S05]  /*272c0*/  BSYNC.RECONVERGENT B0 ;  /* 0x0000000000007941 */ /* 0x000fea0003800200 */
.L_x_21936:
        /* <DEDUP_REMOVED lines=37> */
.L_x_21940:
        /* <DEDUP_REMOVED lines=18> */
.L_x_21941:
[----:B------:R-:W-:Y:S05]  /*27640*/  BSYNC.RECONVERGENT B0 ;  /* 0x0000000000007941 */ /* 0x000fea0003800200 */
.L_x_21939:
        /* <DEDUP_REMOVED lines=37> */
.L_x_21943:
        /* <DEDUP_REMOVED lines=18> */
.L_x_21944:
[----:B------:R-:W-:Y:S05]  /*279c0*/  BSYNC.RECONVERGENT B0 ;  /* 0x0000000000007941 */ /* 0x000fea0003800200 */
.L_x_21942:
        /* <DEDUP_REMOVED lines=37> */
.L_x_21946:
        /* <DEDUP_REMOVED lines=18> */
.L_x_21947:
[----:B------:R-:W-:Y:S05]  /*27d40*/  BSYNC.RECONVERGENT B0 ;  /* 0x0000000000007941 */ /* 0x000fea0003800200 */
.L_x_21945:
        /* <DEDUP_REMOVED lines=37> */
.L_x_21949:
        /* <DEDUP_REMOVED lines=18> */
.L_x_21950:
[----:B------:R-:W-:Y:S05]  /*280c0*/  BSYNC.RECONVERGENT B0 ;  /* 0x0000000000007941 */ /* 0x000fea0003800200 */
.L_x_21948:
        /* <DEDUP_REMOVED lines=37> */
.L_x_21952:
        /* <DEDUP_REMOVED lines=18> */
.L_x_21953:
[----:B------:R-:W-:Y:S05]  /*28440*/  BSYNC.RECONVERGENT B0 ;  /* 0x0000000000007941 */ /* 0x000fea0003800200 */
.L_x_21951:
        /* <DEDUP_REMOVED lines=37> */
.L_x_21955:
        /* <DEDUP_REMOVED lines=18> */
.L_x_21956:
[----:B------:R-:W-:Y:S05]  /*287c0*/  BSYNC.RECONVERGENT B0 ;  /* 0x0000000000007941 */ /* 0x000fea0003800200 */
.L_x_21954:
        /* <DEDUP_REMOVED lines=37> */
.L_x_21958:
        /* <DEDUP_REMOVED lines=18> */
.L_x_21959:
[----:B------:R-:W-:Y:S05]  /*28b40*/  BSYNC.RECONVERGENT B0 ;  /* 0x0000000000007941 */ /* 0x000fea0003800200 */
.L_x_21957:
        /* <DEDUP_REMOVED lines=37> */
.L_x_21961:
        /* <DEDUP_REMOVED lines=18> */
.L_x_21962:
[----:B------:R-:W-:Y:S05]  /*28ec0*/  BSYNC.RECONVERGENT B0 ;  /* 0x0000000000007941 */ /* 0x000fea0003800200 */
.L_x_21960:
        /* <DEDUP_REMOVED lines=37> */
.L_x_21964:
        /* <DEDUP_REMOVED lines=18> */
.L_x_21965:
[----:B------:R-:W-:Y:S05]  /*29240*/  BSYNC.RECONVERGENT B0 ;  /* 0x0000000000007941 */ /* 0x000fea0003800200 */
.L_x_21963:
        /* <DEDUP_REMOVED lines=37> */
.L_x_21967:
        /* <DEDUP_REMOVED lines=18> */
.L_x_21968:
[----:B------:R-:W-:Y:S05]  /*295c0*/  BSYNC.RECONVERGENT B0 ;  /* 0x0000000000007941 */ /* 0x000fea0003800200 */
.L_x_21966:
        /* <DEDUP_REMOVED lines=37> */
.L_x_21970:
        /* <DEDUP_REMOVED lines=18> */
.L_x_21971:
[----:B------:R-:W-:Y:S05]  /*29940*/  BSYNC.RECONVERGENT B0 ;  /* 0x0000000000007941 */ /* 0x000fea0003800200 */
.L_x_21969:
        /* <DEDUP_REMOVED lines=37> */
.L_x_21973:
        /* <DEDUP_REMOVED lines=18> */
.L_x_21974:
[----:B------:R-:W-:Y:S05]  /*29cc0*/  BSYNC.RECONVERGENT B0 ;  /* 0x0000000000007941 */ /* 0x000fea0003800200 */
.L_x_21972:
        /* <DEDUP_REMOVED lines=37> */
.L_x_21976:
        /* <DEDUP_REMOVED lines=18> */
.L_x_21977:
[----:B------:R-:W-:Y:S05]  /*2a040*/  BSYNC.RECONVERGENT B0 ;  /* 0x0000000000007941 */ /* 0x000fea0003800200 */
.L_x_21975:
        /* <DEDUP_REMOVED lines=37> */
.L_x_21979:
        /* <DEDUP_REMOVED lines=18> */
.L_x_21980:
[----:B------:R-:W-:Y:S05]  /*2a3c0*/  BSYNC.RECONVERGENT B0 ;  /* 0x0000000000007941 */ /* 0x000fea0003800200 */
.L_x_21978:
        /* <DEDUP_REMOVED lines=36> */
.L_x_21982:
        /* <DEDUP_REMOVED lines=16> */
.L_x_21983:
[----:B------:R-:W-:Y:S05]  /*2a710*/  BSYNC.RECONVERGENT B0 ;  /* 0x0000000000007941 */ /* 0x000fea0003800200 */
.L_x_21981:
        /* <DEDUP_REMOVED lines=32> */
.L_x_21985:
[----:B------:R-:W-:Y:S01]  /*2a920*/  MOV R8, R6 ;  /* 0x0000000600087202 */ /* 0x000fe20000000f00 */
[----:B------:R-:W-:Y:S01]  /*2a930*/  IMAD.MOV.U32 R10, RZ, RZ, R7 ;  /* 0x000000ffff0a7224 */ /* 0x000fe200078e0007 */
[----:B------:R-:W-:-:S07]  /*2a940*/  MOV R9, 0x2a960 ;  /* 0x0002a96000097802 */ /* 0x000fce0000000f00 */
[----:B------:R-:W-:Y:S05]  /*2a950*/  CALL.REL.NOINC `($__internal_23_$__cuda_sm20_rem_u64) ;  /* 0x0000013400647944 */ /* 0x000fea0003c00000 */
[----:B------:R-:W-:Y:S02]  /*2a960*/  MOV R4, R0 ;  /* 0x0000000000047202 */ /* 0x000fe40000000f00 */
[----:B------:R-:W-:-:S07]  /*2a970*/  MOV R5, R3 ;  /* 0x0000000300057202 */ /* 0x000fce0000000f00 */
.L_x_21986:
[----:B------:R-:W-:Y:S05]  /*2a980*/  BSYNC.RECONVERGENT B0 ;  /* 0x0000000000007941 */ /* 0x000fea0003800200 */
.L_x_21984:
[----:B------:R-:W0:Y:S02]  /*2a990*/  LDCU.64 UR4, c[0x0][0x730] ;  /* 0x0000e600ff0477ac */ /* 0x000e240008000a00 */
[----:B0-----:R-:W-:Y:S02]  /*2a9a0*/  IMAD R3, R5, UR4, RZ ;  /* 0x0000000405037c24 */ /* 0x001fe4000f8e02ff */
[----:B------:R-:W-:-:S04]  /*2a9b0*/  IMAD.WIDE.U32 R20, R4, UR4, R20 ;  /* 0x0000000404147c25 */ /* 0x000fc8000f8e0014 */
[----:B------:R-:W-:-:S04]  /*2a9c0*/  IMAD R3, R4, UR5, R3 ;  /* 0x0000000504037c24 */ /* 0x000fc8000f8e0203 */
[----:B------:R-:W-:-:S07]  /*2a9d0*/  IMAD.IADD R21, R21, 0x1, R3 ;  /* 0x0000000115157824 */ /* 0x000fce00078e0203 */
.L_x_21914:
        /* <DEDUP_REMOVED lines=9> */
.L_x_21907:
[----:B------:R-:W-:Y:S05]  /*2aa70*/  BSYNC.RECONVERGENT B6 ;  /* 0x0000000000067941 */ /* 0x000fea0003800200 */
.L_x_21906:
        /* <DEDUP_REMOVED lines=303> */
.L_x_21989:
        /* <DEDUP_REMOVED lines=29> */
.L_x_21991:
[----:B------:R-:W-:Y:S05]  /*2bf40*/  BSYNC.RECONVERGENT B7 ;  /* 0x0000000000077941 */ /* 0x000fea0003800200 */
.L_x_21990:
        /* <DEDUP_REMOVED lines=36> */
.L_x_21993:
        /* <DEDUP_REMOVED lines=17> */
.L_x_21994:
[----:B------:R-:W-:Y:S05]  /*2c2a0*/  BSYNC.RECONVERGENT B0 ;  /* 0x0000000000007941 */ /* 0x000fea0003800200 */
.L_x_21992:
        /* <DEDUP_REMOVED lines=37> */
.L_x_21997:
        /* <DEDUP_REMOVED lines=18> */
.L_x_21998:
[----:B------:R-:W-:Y:S05]  /*2c620*/  BSYNC.RECONVERGENT B0 ;  /* 0x0000000000007941 */ /* 0x000fea0003800200 */
.L_x_21996:
        /* <DEDUP_REMOVED lines=37> */
.L_x_22000:
        /* <DEDUP_REMOVED lines=18> */
.L_x_22001:
[----:B------:R-:W-:Y:S05]  /*2c9a0*/  BSYNC.RECONVERGENT B0 ;  /* 0x0000000000007941 */ /* 0x000fea0003800200 */
.L_x_21999:
        /* <DEDUP_REMOVED lines=37> */
.L_x_22003:
        /* <DEDUP_REMOVED lines=18> */
.L_x_22004:
[----:B------:R-:W-:Y:S05]  /*2cd20*/  BSYNC.RECONVERGENT B0 ;  /* 0x0000000000007941 */ /* 0x000fea0003800200 */
.L_x_22002:
        /* <DEDUP_REMOVED lines=37> */
.L_x_22006:
        /* <DEDUP_REMOVED lines=18> */
.L_x_22007:
[----:B------:R-:W-:Y:S05]  /*2d0a0*/  BSYNC.RECONVERGENT B0 ;  /* 0x0000000000007941 */ /* 0x000fea0003800200 */
.L_x_22005:
        /* <DEDUP_REMOVED lines=37> */
.L_x_22009:
        /* <DEDUP_REMOVED lines=18> */
.L_x_22010:
[----:B------:R-:W-:Y:S05]  /*2d420*/  BSYNC.RECONVERGENT B0 ;  /* 0x0000000000007941 */ /* 0x000fea0003800200 */
.L_x_22008:
        /* <DEDUP_REMOVED lines=37> */
.L_x_22012:
        /* <DEDUP_REMOVED lines=18> */
.L_x_22013:
[----:B------:R-:W-:Y:S05]  /*2d7a0*/  BSYNC.RECONVERGENT B0 ;  /* 0x0000000000007941 */ /* 0x000fea0003800200 */
.L_x_22011:
        /* <DEDUP_REMOVED lines=37> */
.L_x_22015:
        /* <DEDUP_REMOVED lines=18> */
.L_x_22016:
[----:B------:R-:W-:Y:S05]  /*2db20*/  BSYNC.RECONVERGENT B0 ;  /* 0x0000000000007941 */ /* 0x000fea0003800200 */
.L_x_22014:
        /* <DEDUP_REMOVED lines=37> */
.L_x_22018:
        /* <DEDUP_REMOVED lines=18> */
.L_x_22019:
[----:B------:R-:W-:Y:S05]  /*2dea0*/  BSYNC.RECONVERGENT B0 ;  /* 0x0000000000007941 */ /* 0x000fea0003800200 */
.L_x_22017:
        /* <DEDUP_REMOVED lines=37> */
.L_x_22021:
        /* <DEDUP_REMOVED lines=18> */
.L_x_22022:
[----:B------:R-:W-:Y:S05]  /*2e220*/  BSYNC.RECONVERGENT B0 ;  /* 0x0000000000007941 */ /* 0x000fea0003800200 */
.L_x_22020:
        /* <DEDUP_REMOVED lines=37> */
.L_x_22024:
        /* <DEDUP_REMOVED lines=18> */
.L_x_22025:
[----:B------:R-:W-:Y:S05]  /*2e5a0*/  BSYNC.RECONVERGENT B0 ;  /* 0x0000000000007941 */ /* 0x000fea0003800200 */
.L_x_22023:
        /* <DEDUP_REMOVED lines=37> */
.L_x_22027:
        /* <DEDUP_REMOVED lines=18> */
.L_x_22028:
[----:B------:R-:W-:Y:S05]  /*2e920*/  BSYNC.RECONVERGENT B0 ;  /* 0x0000000000007941 */ /* 0x000fea0003800200 */
.L_x_22026:
        /* <DEDUP_REMOVED lines=37> */
.L_x_22030:
        /* <DEDUP_REMOVED lines=18> */
.L_x_22031:
[----:B------:R-:W-:Y:S05]  /*2eca0*/  BSYNC.RECONVERGENT B0 ;  /* 0x0000000000007941 */ /* 0x000fea0003800200 */
.L_x_22029:
        /* <DEDUP_REMOVED lines=37> */
.L_x_22033:
        /* <DEDUP_REMOVED lines=18> */
.L_x_22034:
[----:B------:R-:W-:Y:S05]  /*2f020*/  BSYNC.RECONVERGENT B0 ;  /* 0x0000000000007941 */ /* 0x000fea0003800200 */
.L_x_22032:
        /* <DEDUP_REMOVED lines=37> */
.L_x_22036:
        /* <DEDUP_REMOVED lines=18> */
.L_x_22037:
[----:B------:R-:W-:Y:S05]  /*2f3a0*/  BSYNC.RECONVERGENT B0 ;  /* 0x0000000000007941 */ /* 0x000fea0003800200 */
.L_x_22035:
        /* <DEDUP_REMOVED lines=37> */
.L_x_22039:
        /* <DEDUP_REMOVED lines=18> */
.L_x_22040:
[----:B------:R-:W-:Y:S05]  /*2f720*/  BSYNC.RECONVERGENT B0 ;  /* 0x0000000000007941 */ /* 0x000fea0003800200 */
.L_x_22038:
        /* <DEDUP_REMOVED lines=37> */
.L_x_22042:
        /* <DEDUP_REMOVED lines=18> */
.L_x_22043:
[----:B------:R-:W-:Y:S05]  /*2faa0*/  BSYNC.RECONVERGENT B0 ;  /* 0x0000000000007941 */ /* 0x000fea0003800200 */
.L_x_22041:
        /* <DEDUP_REMOVED lines=37> */
.L_x_22045:
        /* <DEDUP_REMOVED lines=18> */
.L_x_22046:
[----:B------:R-:W-:Y:S05]  /*2fe20*/  BSYNC.RECONVERGENT B0 ;  /* 0x0000000000007941 */ /* 0x000fea0003800200 */
.L_x_22044:
        /* <DEDUP_REMOVED lines=37> */
.L_x_22048:
        /* <DEDUP_REMOVED lines=18> */
.L_x_22049:
[----:B------:R-:W-:Y:S05]  /*301a0*/  BSYNC.RECONVERGENT B0 ;  /* 0x0000000000007941 */ /* 0x000fea0003800200 */
.L_x_22047:
        /* <DEDUP_REMOVED lines=37> */
.L_x_22051:
        /* <DEDUP_REMOVED lines=18> */
.L_x_22052:
[----:B------:R-:W-:Y:S05]  /*30520*/  BSYNC.RECONVERGENT B0 ;  /* 0x0000000000007941 */ /* 0x000fea0003800200 */
.L_x_22050:
        /* <DEDUP_REMOVED lines=37> */
.L_x_22054:
        /* <DEDUP_REMOVED lines=18> */
.L_x_22055:
[----:B------:R-:W-:Y:S05]  /*308a0*/  BSYNC.RECONVERGENT B0 ;  /* 0x0000000000007941 */ /* 0x000fea0003800200 */
.L_x_22053:
        /* <DEDUP_REMOVED lines=37> */
.L_x_22057:
        /* <DEDUP_REMOVED lines=18> */
.L_x_22058:
[----:B------:R-:W-:Y:S05]  /*30c20*/  BSYNC.RECONVERGENT B0 ;  /* 0x0000000000007941 */ /* 0x000fea0003800200 */
.L_x_22056:
        /* <DEDUP_REMOVED lines=37> */
.L_x_22060:
        /* <DEDUP_REMOVED lines=18> */
.L_x_22061:
[----:B------:R-:W-:Y:S05]  /*30fa0*/  BSYNC.RECONVERGENT B0 ;  /* 0x0000000000007941 */ /* 0x000fea0003800200 */
.L_x_22059:
        /* <DEDUP_REMOVED lines=36> */
.L_x_22063:
        /* <DEDUP_REMOVED lines=16> */
.L_x_22064:
[----:B------:R-:W-:Y:S05]  /*312f0*/  BSYNC.RECONVERGENT B0 ;  /* 0x0000000000007941 */ /* 0x000fea0003800200 */
.L_x_22062:
        /* <DEDUP_REMOVED lines=32> */
.L_x_22066:
[----:B------:R-:W-:Y:S02]  /*31500*/  MOV R8, R6 ;  /* 0x0000000600087202 */ /* 0x000fe40000000f00 */
[----:B------:R-:W-:Y:S02]  /*31510*/  MOV R10, R7 ;  /* 0x00000007000a7202 */ /* 0x000fe40000000f00 */
[----:B------:R-:W-:-:S07]  /*31520*/  MOV R9, 0x31540 ;  /* 0x0003154000097802 */ /* 0x000fce0000000f00 */
[----:B------:R-:W-:Y:S05]  /*31530*/  CALL.REL.NOINC `($__internal_23_$__cuda_sm20_rem_u64) ;  /* 0x000000c8006c7944 */ /* 0x000fea0003c00000 */
[----:B------:R-:W-:Y:S01]  /*31540*/  IMAD.MOV.U32 R4, RZ, RZ, R0 ;  /* 0x000000ffff047224 */ /* 0x000fe200078e0000 */
[----:B------:R-:W-:-:S07]  /*31550*/  MOV R5, R3 ;  /* 0x0000000300057202 */ /* 0x000fce0000000f00 */
.L_x_22067:
[----:B------:R-:W-:Y:S05]  /*31560*/  BSYNC.RECONVERGENT B0 ;  /* 0x0000000000007941 */ /* 0x000fea0003800200 */
.L_x_22065:
[----:B------:R-:W0:Y:S02]  /*31570*/  LDCU.64 UR4, c[0x0][0x730] ;  /* 0x0000e600ff0477ac */ /* 0x000e240008000a00 */
[----:B0-----:R-:W-:Y:S02]  /*31580*/  IMAD R3, R5, UR4, RZ ;  /* 0x0000000405037c24 */ /* 0x001fe4000f8e02ff */
[----:B------:R-:W-:-:S04]  /*31590*/  IMAD.WIDE.U32 R20, R4, UR4, R20 ;  /* 0x0000000404147c25 */ /* 0x000fc8000f8e0014 */
[----:B------:R-:W-:-:S05]  /*315a0*/  IMAD R3, R4, UR5, R3 ;  /* 0x0000000504037c24 */ /* 0x000fca000f8e0203 */
[----:B------:R-:W-:-:S07]  /*315b0*/  IADD3 R21, PT, PT, R21, R3, RZ ;  /* 0x0000000315157210 */ /* 0x000fce0007ffe0ff */
.L_x_21995:
        /* <DEDUP_REMOVED lines=9> */
.L_x_21988:
[----:B------:R-:W-:Y:S05]  /*31650*/  BSYNC.RECONVERGENT B6 ;  /* 0x0000000000067941 */ /* 0x000fea0003800200 */
.L_x_21987:
        /* <DEDUP_REMOVED lines=302> */
.L_x_22068:
        /* <DEDUP_REMOVED lines=31> */
.L_x_22070:
[----:B------:R-:W-:Y:S05]  /*32b30*/  BSYNC.RECONVERGENT B6 ;  /* 0x0000000000067941 */ /* 0x000fea0003800200 */
.L_x_22069:
        /* <DEDUP_REMOVED lines=37> */
.L_x_22072:
        /* <DEDUP_REMOVED lines=17> */
.L_x_22073:
[----:B------:R-:W-:Y:S05]  /*32ea0*/  BSYNC.RECONVERGENT B0 ;  /* 0x0000000000007941 */ /* 0x000fea0003800200 */
.L_x_22071:
        /* <DEDUP_REMOVED lines=37> */
.L_x_22076:
        /* <DEDUP_REMOVED lines=18> */
.L_x_22077:
[----:B------:R-:W-:Y:S05]  /*33220*/  BSYNC.RECONVERGENT B0 ;  /* 0x0000000000007941 */ /* 0x000fea0003800200 */
.L_x_22075:
        /* <DEDUP_REMOVED lines=38> */
.L_x_22079:
        /* <DEDUP_REMOVED lines=18> */
.L_x_22080:
[----:B------:R-:W-:Y:S05]  /*335b0*/  BSYNC.RECONVERGENT B0 ;  /* 0x0000000000007941 */ /* 0x000fea0003800200 */
.L_x_22078:
        /* <DEDUP_REMOVED lines=38> */
.L_x_22082:
        /* <DEDUP_REMOVED lines=18> */
.L_x_22083:
[----:B------:R-:W-:Y:S05]  /*33940*/  BSYNC.RECONVERGENT B0 ;  /* 0x0000000000007941 */ /* 0x000fea0003800200 */
.L_x_22081:
        /* <DEDUP_REMOVED lines=38> */
.L_x_22085:
        /* <DEDUP_REMOVED lines=18> */
.L_x_22086:
[----:B------:R-:W-:Y:S05]  /*33cd0*/  BSYNC.RECONVERGENT B0 ;  /* 0x0000000000007941 */ /* 0x000fea0003800200 */
.L_x_22084:
        /* <DEDUP_REMOVED lines=38> */
.L_x_22088:
        /* <DEDUP_REMOVED lines=18> */
.L_x_22089:
[----:B------:R-:W-:Y:S05]  /*34060*/  BSYNC.RECONVERGENT B0 ;  /* 0x0000000000007941 */ /* 0x000fea0003800200 */
.L_x_22087:
        /* <DEDUP_REMOVED lines=38> */
.L_x_22091:
        /* <DEDUP_REMOVED lines=18> */
.L_x_22092:
[----:B------:R-:W-:Y:S05]  /*343f0*/  BSYNC.RECONVERGENT B0 ;  /* 0x0000000000007941 */ /* 0x000fea0003800200 */
.L_x_22090:
        /* <DEDUP_REMOVED lines=38> */
.L_x_22094:
        /* <DEDUP_REMOVED lines=18> */
.L_x_22095:
[----:B------:R-:W-:Y:S05]  /*34780*/  BSYNC.RECONVERGENT B0 ;  /* 0x0000000000007941 */ /* 0x000fea0003800200 */
.L_x_22093:
        /* <DEDUP_REMOVED lines=38> */
.L_x_22097:
        /* <DEDUP_REMOVED lines=18> */
.L_x_22098:
[----:B------:R-:W-:Y:S05]  /*34b10*/  BSYNC.RECONVERGENT B0 ;  /* 0x0000000000007941 */ /* 0x000fea0003800200 */
.L_x_22096:
        /* <DEDUP_REMOVED lines=38> */
.L_x_22100:
        /* <DEDUP_REMOVED lines=18> */
.L_x_22101:
[----:B------:R-:W-:Y:S05]  /*34ea0*/  BSYNC.RECONVERGENT B0 ;  /* 0x0000000000007941 */ /* 0x000fea0003800200 */
.L_x_22099:
        /* <DEDUP_REMOVED lines=38> */
.L_x_22103:
        /* <DEDUP_REMOVED lines=18> */
.L_x_22104:
[----:B------:R-:W-:Y:S05]  /*35230*/  BSYNC.RECONVERGENT B0 ;  /* 0x0000000000007941 */ /* 0x000fea0003800200 */
.L_x_22102:
        /* <DEDUP_REMOVED lines=38> */
.L_x_22106:
        /* <DEDUP_REMOVED lines=18> */
.L_x_22107:
[----:B------:R-:W-:Y:S05]  /*355c0*/  BSYNC.RECONVERGENT B0 ;  /* 0x0000000000007941 */ /* 0x000fea0003800200 */
.L_x_22105:
        /* <DEDUP_REMOVED lines=38> */
.L_x_22109:
        /* <DEDUP_REMOVED lines=18> */
.L_x_22110:
[----:B------:R-:W-:Y:S05]  /*35950*/  BSYNC.RECONVERGENT B0 ;  /* 0x0000000000007941 */ /* 0x000fea0003800200 */
.L_x_22108:
        /* <DEDUP_REMOVED lines=38> */
.L_x_22112:
        /* <DEDUP_REMOVED lines=18> */
.L_x_22113:
[----:B------:R-:W-:Y:S05]  /*35ce0*/  BSYNC.RECONVERGENT B0 ;  /* 0x0000000000007941 */ /* 0x000fea0003800200 */
.L_x_22111:
        /* <DEDUP_REMOVED lines=38> */
.L_x_22115:
        /* <DEDUP_REMOVED lines=18> */
.L_x_22116:
[----:B------:R-:W-:Y:S05]  /*36070*/  BSYNC.RECONVERGENT B0 ;  /* 0x0000000000007941 */ /* 0x000fea0003800200 */
.L_x_22114:
        /* <DEDUP_REMOVED lines=38> */
.L_x_22118:
        /* <DEDUP_REMOVED lines=18> */
.L_x_22119:
[----:B------:R-:W-:Y:S05]  /*36400*/  BSYNC.RECONVERGENT B0 ;  /* 0x0000000000007941 */ /* 0x000fea0003800200 */
.L_x_22117:
        /* <DEDUP_REMOVED lines=38> */
.L_x_22121:
        /* <DEDUP_REMOVED lines=18> */
.L_x_22122:
[----:B------:R-:W-:Y:S05]  /*36790*/  BSYNC.RECONVERGENT B0 ;  /* 0x0000000000007941 */ /* 0x000fea0003800200 */
.L_x_22120:
        /* <DEDUP_REMOVED lines=38> */
.L_x_22124:
        /* <DEDUP_REMOVED lines=18> */
.L_x_22125:
[----:B------:R-:W-:Y:S05]  /*36b20*/  BSYNC.RECONVERGENT B0 ;  /* 0x0000000000007941 */ /* 0x000fea0003800200 */
.L_x_22123:
        /* <DEDUP_REMOVED lines=38> */
.L_x_22127:
        /* <DEDUP_REMOVED lines=18> */
.L_x_22128:
[----:B------:R-:W-:Y:S05]  /*36eb0*/  BSYNC.RECONVERGENT B0 ;  /* 0x0000000000007941 */ /* 0x000fea0003800200 */
.L_x_22126:
        /* <DEDUP_REMOVED lines=38> */
.L_x_22130:
        /* <DEDUP_REMOVED lines=18> */
.L_x_22131:
[----:B------:R-:W-:Y:S05]  /*37240*/  BSYNC.RECONVERGENT B0 ;  /* 0x0000000000007941 */ /* 0x000fea0003800200 */
.L_x_22129:
        /* <DEDUP_REMOVED lines=38> */
.L_x_22133:
        /* <DEDUP_REMOVED lines=18> */
.L_x_22134:
[----:B------:R-:W-:Y:S05]  /*375d0*/  BSYNC.RECONVERGENT B0 ;  /* 0x0000000000007941 */ /* 0x000fea0003800200 */
.L_x_22132:
        /* <DEDUP_REMOVED lines=38> */
.L_x_22136:
        /* <DEDUP_REMOVED lines=18> */
.L_x_22137:
[----:B------:R-:W-:Y:S05]  /*37960*/  BSYNC.RECONVERGENT B0 ;  /* 0x0000000000007941 */ /* 0x000fea0003800200 */
.L_x_22135:
        /* <DEDUP_REMOVED lines=38> */
.L_x_22139:
        /* <DEDUP_REMOVED lines=18> */
.L_x_22140:
[----:B------:R-:W-:Y:S05]  /*37cf0*/  BSYNC.RECONVERGENT B0 ;  /* 0x0000000000007941 */ /* 0x000fea0003800200 */
.L_x_22138:
        /* <DEDUP_REMOVED lines=37> */
.L_x_22142:
        /* <DEDUP_REMOVED lines=16> */
.L_x_22143:
[----:B------:R-:W-:Y:S05]  /*38050*/  BSYNC.RECONVERGENT B0 ;  /* 0x0000000000007941 */ /* 0x000fea0003800200 */
.L_x_22141:
        /* <DEDUP_REMOVED lines=33> */
.L_x_22145:
[----:B------:R-:W-:Y:S02]  /*38270*/  MOV R8, R6 ;  /* 0x0000000600087202 */ /* 0x000fe40000000f00 */
[----:B------:R-:W-:Y:S02]  /*38280*/  MOV R10, R7 ;  /* 0x00000007000a7202 */ /* 0x000fe40000000f00 */
[----:B------:R-:W-:-:S07]  /*38290*/  MOV R9, 0x382b0 ;  /* 0x000382b000097802 */ /* 0x000fce0000000f00 */
[----:B------:R-:W-:Y:S05]  /*382a0*/  CALL.REL.NOINC `($__internal_23_$__cuda_sm20_rem_u64) ;  /* 0x0000005c00107944 */ /* 0x000fea0003c00000 */
[----:B------:R-:W-:Y:S01]  /*382b0*/  IMAD.MOV.U32 R4, RZ, RZ, R0 ;  /* 0x000000ffff047224 */ /* 0x000fe200078e0000 */
[----:B------:R-:W-:-:S07]  /*382c0*/  MOV R5, R3 ;  /* 0x0000000300057202 */ /* 0x000fce0000000f00 */
.L_x_22146:
[----:B------:R-:W-:Y:S05]  /*382d0*/  BSYNC.RECONVERGENT B0 ;  /* 0x0000000000007941 */ /* 0x000fea0003800200 */
.L_x_22144:
[----:B------:R-:W0:Y:S01]  /*382e0*/  LDCU.64 UR4, c[0x0][0x730] ;  /* 0x0000e600ff0477ac */ /* 0x000e220008000a00 */
[----:B------:R-:W-:Y:S01]  /*382f0*/  MOV R3, R21 ;  /* 0x0000001500037202 */ /* 0x000fe20000000f00 */
[----:B0-----:R-:W-:Y:S02]  /*38300*/  IMAD R5, R5, UR4, RZ ;  /* 0x0000000405057c24 */ /* 0x001fe4000f8e02ff */
[----:B------:R-:W-:-:S04]  /*38310*/  IMAD.WIDE.U32 R2, R4, UR4, R2 ;  /* 0x0000000404027c25 */ /* 0x000fc8000f8e0002 */
[----:B------:R-:W-:-:S04]  /*38320*/  IMAD R5, R4, UR5, R5 ;  /* 0x0000000504057c24 */ /* 0x000fc8000f8e0205 */
[----:B------:R-:W-:-:S07]  /*38330*/  IMAD.IADD R21, R3, 0x1, R5 ;  /* 0x0000000103157824 */ /* 0x000fce00078e0205 */
.L_x_22074:
[----:B------:R-:W0:Y:S02]  /*38340*/  LDCU.64 UR4, c[0x0][0x738] ;  /* 0x0000e700ff0477ac */ /* 0x000e240008000a00 */
[----:B0-----:R-:W-:-:S04]  /*38350*/  IADD3 R2, P0, PT, R2, UR4, RZ ;  /* 0x0000000402027c10 */ /* 0x001fc8000ff1e0ff */
[----:B------:R-:W-:-:S06]  /*38360*/  IADD3.X R3, PT, PT, R21, UR5, RZ, P0, !PT ;  /* 0x0000000515037c10 */ /* 0x000fcc00087fe4ff */
[----:B------:R-:W2:Y:S04]  /*38370*/  LDG.E.U8 R3, desc[UR36][R2.64] ;  /* 0x0000002402037981 */ /* 0x000ea8000c1e1100 */
[----:B--2---:R-:W-:Y:S01]  /*38380*/  STG.E.U8 desc[UR36][R16.64], R3 ;  /* 0x0000000310007986 */ /* 0x004fe2000c101124 */
[----:B------:R-:W-:Y:S05]  /*38390*/  EXIT ;  /* 0x000000000000794d */ /* 0x000fea0003800000 */
.L_x_21805:
        /* <DEDUP_REMOVED lines=306> */
.L_x_22149:
        /* <DEDUP_REMOVED lines=29> */
.L_x_22151:
[----:B------:R-:W-:Y:S05]  /*39890*/  BSYNC.RECONVERGENT B7 ;  /* 0x0000000000077941 */ /* 0x000fea0003800200 */
.L_x_22150:
        /* <DEDUP_REMOVED lines=14> */
.L_x_22148:
[----:B------:R-:W-:Y:S05]  /*39980*/  BSYNC.RECONVERGENT B6 ;  /* 0x0000000000067941 */ /* 0x000fea0003800200 */
.L_x_22147:
        /* <DEDUP_REMOVED lines=303> */
.L_x_22154:
        /* <DEDUP_REMOVED lines=29> */
.L_x_22156:
[----:B------:R-:W-:Y:S05]  /*3ae50*/  BSYNC.RECONVERGENT B7 ;  /* 0x0000000000077941 */ /* 0x000fea0003800200 */
.L_x_22155:
        /* <DEDUP_REMOVED lines=14> */
.L_x_22153:
[----:B------:R-:W-:Y:S05]  /*3af40*/  BSYNC.RECONVERGENT B6 ;  /* 0x0000000000067941 */ /* 0x000fea0003800200 */
.L_x_22152:
        /* <DEDUP_REMOVED lines=303> */
.L_x_22159:
        /* <DEDUP_REMOVED lines=29> */
.L_x_22161:
[----:B------:R-:W-:Y:S05]  /*3c410*/  BSYNC.RECONVERGENT B7 ;  /* 0x0000000000077941 */ /* 0x000fea0003800200 */
.L_x_22160:
        /* <DEDUP_REMOVED lines=14> */
.L_x_22158:
[----:B------:R-:W-:Y:S05]  /*3c500*/  BSYNC.RECONVERGENT B6 ;  /* 0x0000000000067941 */ /* 0x000fea0003800200 */
.L_x_22157:
        /* <DEDUP_REMOVED lines=302> */
.L_x_22162:
        /* <DEDUP_REMOVED lines=31> */
.L_x_22164:
[----:B------:R-:W-:Y:S05]  /*3d9e0*/  BSYNC.RECONVERGENT B6 ;  /* 0x0000000000067941 */ /* 0x000fea0003800200 */
.L_x_22163:
        /* <DEDUP_REMOVED lines=11> */
        .weak           $__internal_22_$__cuda_sm20_div_u64
        .type           $__internal_22_$__cuda_sm20_div_u64,@function
        .size           $__internal_22_$__cuda_sm20_div_u64,($__internal_23_$__cuda_sm20_rem_u64 - $__internal_22_$__cuda_sm20_div_u64)
$__internal_22_$__cuda_sm20_div_u64:
        /* <DEDUP_REMOVED lines=68> */
[----:B------:R-:W-:Y:S05]  /*3dee0*/  RET.REL.NODEC R4 `(_ZN2at6native24index_elementwise_kernelILi128ELi4EZNS0_20cuda_take_put_kernelIhlZZZZZNS0_11take_kernelERNS_14TensorIteratorERKNS_10TensorBaseEENKUlvE_clEvENKUlvE_clEvENKUlvE_clEvENKUlvE0_clEvEUlRhlE_EEvS4_S7_RKT1_EUliE_EEvlSE_) ;  /* 0xfffffc2004447950 */ /* 0x000fea0003c3ffff */
        .weak           $__internal_23_$__cuda_sm20_rem_u64
        .type           $__internal_23_$__cuda_sm20_rem_u64,@function
        .size           $__internal_23_$__cuda_sm20_rem_u64,(.L_x_41804 - $__internal_23_$__cuda_sm20_rem_u64)
$__internal_23_$__cuda_sm20_rem_u64:
        /* <DEDUP_REMOVED lines=63> */
[----:B------:R-:W-:Y:S06]  /*3e2e0*/  RET.REL.NODEC R4 `(_ZN2at6native24index_elementwise_kernelILi128ELi4EZNS0_20cuda_take_put_kernelIhlZZZZZNS0_11take_kernelERNS_14TensorIteratorERKNS_10TensorBaseEENKUlvE_clEvENKUlvE_clEvENKUlvE_clEvENKUlvE0_clEvEUlRhlE_EEvS4_S7_RKT1_EUliE_EEvlSE_) ;  /* 0xfffffc1c04447950 */ /* 0x000fec0003c3ffff */
.L_x_22165:
        /* <DEDUP_REMOVED lines=9> */
.L_x_41804:


//--------------------- .text._ZN2at6native24index_elementwise_kernelILi128ELi4EZNS0_20cuda_take_put_kernelIhiZZZZZNS0_11take_kernelERNS_14TensorIteratorERKNS_10TensorBaseEENKUlvE_clEvENKUlvE_clEvENKUlvE_clEvENKUlvE_clEvEUlRhiE_EEvS4_S7_RKT1_EUliE_EEvlSE_ --------------------------
	.section	.text._ZN2at6native24index_elementwise_kernelILi128ELi4EZNS0_20cuda_take_put_kernelIhiZZZZZNS0_11take_kernelERNS_14TensorIteratorERKNS_10TensorBaseEENKUlvE_clEvENKUlvE_clEvENKUlvE_clEvENKUlvE_clEvEUlRhiE_EEvS4_S7_RKT1_EUliE_EEvlSE_,"ax",@progbits
	.align	128
        .global         _ZN2at6native24index_elementwise_kernelILi128ELi4EZNS0_20cuda_take_put_kernelIhiZZZZZNS0_11take_kernelERNS_14TensorIteratorERKNS_10TensorBaseEENKUlvE_clEvENKUlvE_clEvENKUlvE_clEvENKUlvE_clEvEUlRhiE_EEvS4_S7_RKT1_EUliE_EEvlSE_
        .type           _ZN2at6native24index_elementwise_kernelILi128ELi4EZNS0_20cuda_take_put_kernelIhiZZZZZNS0_11take_kernelERNS_14TensorIteratorERKNS_10TensorBaseEENKUlvE_clEvENKUlvE_clEvENKUlvE_clEvENKUlvE_clEvEUlRhiE_EEvS4_S7_RKT1_EUliE_EEvlSE_,@function
        .size           _ZN2at6native24index_elementwise_kernelILi128ELi4EZNS0_20cuda_take_put_kernelIhiZZZZZNS0_11take_kernelERNS_14TensorIteratorERKNS_10TensorBaseEENKUlvE_clEvENKUlvE_clEvENKUlvE_clEvENKUlvE_clEvEUlRhiE_EEvS4_S7_RKT1_EUliE_EEvlSE_,(.L_x_41965 - _ZN2at6native24index_elementwise_kernelILi128ELi4EZNS0_20cuda_take_put_kernelIhiZZZZZNS0_11take_kernelERNS_14TensorIteratorERKNS_10TensorBaseEENKUlvE_clEvENKUlvE_clEvENKUlvE_clEvENKUlvE_clEvEUlRhiE_EEvS4_S7_RKT1_EUliE_EEvlSE_)
        .other          _ZN2at6native24index_elementwise_kernelILi128ELi4EZNS0_20cuda_take_put_kernelIhiZZZZZNS0_11take_kernelERNS_14TensorIteratorERKNS_10TensorBaseEENKUlvE_clEvENKUlvE_clEvENKUlvE_clEvENKUlvE_clEvEUlRhiE_EEvS4_S7_RKT1_EUliE_EEvlSE_,@"STO_CUDA_ENTRY STV_DEFAULT"
_ZN2at6native24index_elementwise_kernelILi128ELi4EZNS0_20cuda_take_put_kernelIhiZZZZZNS0_11take_kernelERNS_14TensorIteratorERKNS_10TensorBaseEENKUlvE_clEvENKUlvE_clEvENKUlvE_clEvENKUlvE_clEvEUlRhiE_EEvS4_S7_RKT1_EUliE_EEvlSE_:
.text._ZN2at6native24index_elementwise_kernelILi128ELi4EZNS0_20cuda_take_put_kernelIhiZZZZZNS0_11take_kernelERNS_14TensorIteratorERKNS_10TensorBaseEENKUlvE_clEvENKUlvE_clEvENKUlvE_clEvENKUlvE_clEvEUlRhiE_EEvS4_S7_RKT1_EUliE_EEvlSE_:
        /* <DEDUP_REMOVED lines=46> */
.L_x_22171:
[----:B------:R-:W0:Y:S02]  /*02e0*/  LDC.64 R2, c[0x0][0x730] ;  /* 0x0001cc00ff027b82 */ /* 0x000e240000000a00 */
[----:B0-----:R-:W2:Y:S06]  /*02f0*/  LDG.E.U8 R3, desc[UR36][R2.64] ;  /* 0x0000002402037981 */ /* 0x001eac000c1e1100 */
[----:B------:R-:W2:Y:S01]  /*0300*/  LDC.64 R4, c[0x0][0x580] ;  /* 0x00016000ff047b82 */ /* 0x000ea20000000a00 */
[----:B------:R-:W-:Y:S01]  /*0310*/  IADD3 R23, PT, PT, R23, 0x80, RZ ;  /* 0x0000008017177810 */ /* 0x000fe20007ffe0ff */
[----:B--2---:R0:W-:Y:S06]  /*0320*/  STG.E.U8 desc[UR36][R4.64], R3 ;  /* 0x0000000304007986 */ /* 0x0041ec000c101124 */
.L_x_22170:
[----:B------:R-:W-:Y:S05]  /*0330*/  BSYNC.RECONVERGENT B6 ;  /* 0x0000000000067941 */ /* 0x000fea0003800200 */
.L_x_22169:
        /* <DEDUP_REMOVED lines=31> */
.L_x_22174:
[----:B------:R-:W0:Y:S02]  /*0530*/  LDC.64 R2, c[0x0][0x730] ;  /* 0x0001cc00ff027b82 */ /* 0x000e240000000a00 */
[----:B0-----:R-:W2:Y:S06]  /*0540*/  LDG.E.U8 R3, desc[UR36][R2.64] ;  /* 0x0000002402037981 */ /* 0x001eac000c1e1100 */
[----:B------:R-:W2:Y:S01]  /*0550*/  LDC.64 R4, c[0x0][0x580] ;  /* 0x00016000ff047b82 */ /* 0x000ea20000000a00 */
[----:B------:R-:W-:Y:S01]  /*0560*/  IADD3 R23, PT, PT, R23, 0x80, RZ ;  /* 0x0000008017177810 */ /* 0x000fe20007ffe0ff */
[----:B--2---:R1:W-:Y:S06]  /*0570*/  STG.E.U8 desc[UR36][R4.64], R3 ;  /* 0x0000000304007986 */ /* 0x0043ec000c101124 */
.L_x_22173:
[----:B------:R-:W-:Y:S05]  /*0580*/  BSYNC.RECONVERGENT B6 ;  /* 0x0000000000067941 */ /* 0x000fea0003800200 */
.L_x_22172:
        /* <DEDUP_REMOVED lines=31> */
.L_x_22177:
[----:B------:R-:W0:Y:S02]  /*0780*/  LDC.64 R2, c[0x0][0x730] ;  /* 0x0001cc00ff027b82 */ /* 0x000e240000000a00 */
[----:B0-----:R-:W2:Y:S06]  /*0790*/  LDG.E.U8 R3, desc[UR36][R2.64] ;  /* 0x0000002402037981 */ /* 0x001eac000c1e1100 */
[----:B------:R-:W2:Y:S01]  /*07a0*/  LDC.64 R4, c[0x0][0x580] ;  /* 0x00016000ff047b82 */ /* 0x000ea20000000a00 */
[----:B------:R-:W-:Y:S01]  /*07b0*/  VIADD R23, R23, 0x80 ;  /* 0x0000008017177836 */ /* 0x000fe20000000000 */
[----:B--2---:R2:W-:Y:S06]  /*07c0*/  STG.E.U8 desc[UR36][R4.64], R3 ;  /* 0x0000000304007986 */ /* 0x0045ec000c101124 */
.L_x_22176:
[----:B------:R-:W-:Y:S05]  /*07d0*/  BSYNC.RECONVERGENT B6 ;  /* 0x0000000000067941 */ /* 0x000fea0003800200 */
.L_x_22175:
        /* <DEDUP_REMOVED lines=30> */
.L_x_22178:
[----:B------:R-:W0:Y:S02]  /*09c0*/  LDC.64 R2, c[0x0][0x730] ;  /* 0x0001cc00ff027b82 */ /* 0x000e240000000a00 */
[----:B0-----:R-:W2:Y:S06]  /*09d0*/  LDG.E.U8 R3, desc[UR36][R2.64] ;  /* 0x0000002402037981 */ /* 0x001eac000c1e1100 */
[----:B------:R-:W2:Y:S02]  /*09e0*/  LDC.64 R4, c[0x0][0x580] ;  /* 0x00016000ff047b82 */ /* 0x000ea40000000a00 */
[----:B--2---:R-:W-:Y:S01]  /*09f0*/  STG.E.U8 desc[UR36][R4.64], R3 ;  /* 0x0000000304007986 */ /* 0x004fe2000c101124 */
[----:B------:R-:W-:Y:S05]  /*0a00*/  EXIT ;  /* 0x000000000000794d */ /* 0x000fea0003800000 */
.L_x_22168:
        /* <DEDUP_REMOVED lines=34> */
.L_x_22181:
        /* <DEDUP_REMOVED lines=276> */
.L_x_22182:
[----:B------:R-:W0:Y:S02]  /*1d70*/  LDC.64 R4, c[0x0][0x730] ;  /* 0x0001cc00ff047b82 */ /* 0x000e240000000a00 */
[----:B0-----:R-:W-:-:S04]  /*1d80*/  IADD3 R4, P0, PT, R0, R4, RZ ;  /* 0x0000000400047210 */ /* 0x001fc80007f1e0ff */
[----:B------:R-:W-:-:S06]  /*1d90*/  LEA.HI.X.SX32 R5, R0, R5, 0x1, P0 ;  /* 0x0000000500057211 */ /* 0x000fcc00000f0eff */
[----:B------:R-:W2:Y:S01]  /*1da0*/  LDG.E.U8 R5, desc[UR36][R4.64] ;  /* 0x0000002404057981 */ /* 0x000ea2000c1e1100 */
[----:B------:R-:W2:Y:S01]  /*1db0*/  LDC.64 R6, c[0x0][0x580] ;  /* 0x00016000ff067b82 */ /* 0x000ea20000000a00 */
[----:B------:R-:W-:Y:S02]  /*1dc0*/  VIADD R23, R23, 0x80 ;  /* 0x0000008017177836 */ /* 0x000fe40000000000 */
[----:B--2---:R0:W-:Y:S05]  /*1dd0*/  STG.E.U8 desc[UR36][R6.64], R5 ;  /* 0x0000000506007986 */ /* 0x0041ea000c101124 */
.L_x_22180:
[----:B------:R-:W-:Y:S05]  /*1de0*/  BSYNC.RECONVERGENT B6 ;  /* 0x0000000000067941 */ /* 0x000fea0003800200 */
.L_x_22179:
        /* <DEDUP_REMOVED lines=31> */
.L_x_22185:
        /* <DEDUP_REMOVED lines=276> */
.L_x_22186:
[----:B------:R-:W0:Y:S02]  /*3120*/  LDC.64 R4, c[0x0][0x730] ;  /* 0x0001cc00ff047b82 */ /* 0x000e240000000a00 */
[----:B0-----:R-:W-:-:S04]  /*3130*/  IADD3 R4, P0, PT, R0, R4, RZ ;  /* 0x0000000400047210 */ /* 0x001fc80007f1e0ff */
[----:B------:R-:W-:-:S06]  /*3140*/  LEA.HI.X.SX32 R5, R0, R5, 0x1, P0 ;  /* 0x0000000500057211 */ /* 0x000fcc00000f0eff */
[----:B------:R-:W2:Y:S01]  /*3150*/  LDG.E.U8 R5, desc[UR36][R4.64] ;  /* 0x0000002404057981 */ /* 0x000ea2000c1e1100 */
[----:B------:R-:W2:Y:S01]  /*3160*/  LDC.64 R6, c[0x0][0x580] ;  /* 0x00016000ff067b82 */ /* 0x000ea20000000a00 */
[----:B------:R-:W-:Y:S02]  /*3170*/  IADD3 R23, PT, PT, R23, 0x80, RZ ;  /* 0x0000008017177810 */ /* 0x000fe40007ffe0ff */
[----:B--2---:R1:W-:Y:S05]  /*3180*/  STG.E.U8 desc[UR36][R6.64], R5 ;  /* 0x0000000506007986 */ /* 0x0043ea000c101124 */
.L_x_22184:
[----:B------:R-:W-:Y:S05]  /*3190*/  BSYNC.RECONVERGENT B6 ;  /* 0x0000000000067941 */ /* 0x000fea0003800200 */
.L_x_22183:
        /* <DEDUP_REMOVED lines=31> */
.L_x_22189:
        /* <DEDUP_REMOVED lines=276> */
.L_x_22190:
[----:B------:R-:W0:Y:S02]  /*44d0*/  LDC.64 R4, c[0x0][0x730] ;  /* 0x0001cc00ff047b82 */ /* 0x000e240000000a00 */
[----:B0-----:R-:W-:-:S04]  /*44e0*/  IADD3 R4, P0, PT, R0, R4, RZ ;  /* 0x0000000400047210 */ /* 0x001fc80007f1e0ff */
[----:B------:R-:W-:-:S06]  /*44f0*/  LEA.HI.X.SX32 R5, R0, R5, 0x1, P0 ;  /* 0x0000000500057211 */ /* 0x000fcc00000f0eff */
[----:B------:R-:W2:Y:S01]  /*4500*/  LDG.E.U8 R5, desc[UR36][R4.64] ;  /* 0x0000002404057981 */ /* 0x000ea2000c1e1100 */
[----:B------:R-:W2:Y:S01]  /*4510*/  LDC.64 R6, c[0x0][0x580] ;  /* 0x00016000ff067b82 */ /* 0x000ea20000000a00 */
[----:B------:R-:W-:Y:S02]  /*4520*/  IADD3 R23, PT, PT, R23, 0x80, RZ ;  /* 0x0000008017177810 */ /* 0x000fe40007ffe0ff */
[----:B--2---:R2:W-:Y:S05]  /*4530*/  STG.E.U8 desc[UR36][R6.64], R5 ;  /* 0x0000000506007986 */ /* 0x0045ea000c101124 */
.L_x_22188:
[----:B------:R-:W-:Y:S05]  /*4540*/  BSYNC.RECONVERGENT B6 ;  /* 0x0000000000067941 */ /* 0x000fea0003800200 */
.L_x_22187:
        /* <DEDUP_REMOVED lines=30> */
.L_x_22191:
        /* <DEDUP_REMOVED lines=276> */
.L_x_22192:
[----:B------:R-:W0:Y:S02]  /*5870*/  LDC.64 R2, c[0x0][0x730] ;  /* 0x0001cc00ff027b82 */ /* 0x000e240000000a00 */
[----:B0-----:R-:W-:-:S04]  /*5880*/  IADD3 R2, P0, PT, R0, R2, RZ ;  /* 0x0000000200027210 */ /* 0x001fc80007f1e0ff */
[----:B------:R-:W-:-:S06]  /*5890*/  LEA.HI.X.SX32 R3, R0, R3, 0x1, P0 ;  /* 0x0000000300037211 */ /* 0x000fcc00000f0eff */
[----:B------:R-:W2:Y:S01]  /*58a0*/  LDG.E.U8 R3, desc[UR36][R2.64] ;  /* 0x0000002402037981 */ /* 0x000ea2000c1e1100 */
[----:B------:R-:W2:Y:S03]  /*58b0*/  LDC.64 R4, c[0x0][0x580] ;  /* 0x00016000ff047b82 */ /* 0x000ea60000000a00 */
[----:B--2---:R-:W-:Y:S01]  /*58c0*/  STG.E.U8 desc[UR36][R4.64], R3 ;  /* 0x0000000304007986 */ /* 0x004fe2000c101124 */
[----:B------:R-:W-:Y:S05]  /*58d0*/  EXIT ;  /* 0x000000000000794d */ /* 0x000fea0003800000 */
.L_x_22167:
        /* <DEDUP_REMOVED lines=31> */
.L_x_22195:
        /* <DEDUP_REMOVED lines=11> */
.L_x_22194:
[----:B------:R-:W-:Y:S05]  /*5b80*/  BSYNC.RECONVERGENT B6 ;  /* 0x0000000000067941 */ /* 0x000fea0003800200 */
.L_x_22193:
        /* <DEDUP_REMOVED lines=31> */
.L_x_22198:
        /* <DEDUP_REMOVED lines=11> */
.L_x_22197:
[----:B------:R-:W-:Y:S05]  /*5e30*/  BSYNC.RECONVERGENT B6 ;  /* 0x0000000000067941 */ /* 0x000fea0003800200 */
.L_x_22196:
        /* <DEDUP_REMOVED lines=31> */
.L_x_22201:
        /* <DEDUP_REMOVED lines=11> */
.L_x_22200:
[----:B------:R-:W-:Y:S05]  /*60e0*/  BSYNC.RECONVERGENT B6 ;  /* 0x0000000000067941 */ /* 0x000fea0003800200 */
.L_x_22199:
        /* <DEDUP_REMOVED lines=30> */
.L_x_22202:
        /* <DEDUP_REMOVED lines=11> */
.L_x_22166:
        /* <DEDUP_REMOVED lines=310> */
.L_x_22207:
        /* <DEDUP_REMOVED lines=29> */
.L_x_22209:
[----:B------:R-:W-:Y:S05]  /*78b0*/  BSYNC.RECONVERGENT B6 ;  /* 0x0000000000067941 */ /* 0x000fea0003800200 */
.L_x_22208:
[----:B------:R-:W0:Y:S01]  /*78c0*/  LDC.64 R4, c[0x0][0x730] ;  /* 0x0001cc00ff047b82 */ /* 0x000e220000000a00 */
[----:B------:R-:W1:Y:S01]  /*78d0*/  LDCU.64 UR4, c[0x0][0x580] ;  /* 0x0000b000ff0477ac */ /* 0x000e620008000a00 */
[----:B0-----:R-:W2:Y:S01]  /*78e0*/  LDG.E.U8 R5, desc[UR36][R4.64] ;  /* 0x0000002404057981 */ /* 0x001ea2000c1e1100 */
[----:B-1----:R-:W-:Y:S02]  /*78f0*/  IADD3 R2, P0, PT, R17, UR4, RZ ;  /* 0x0000000411027c10 */ /* 0x002fe4000ff1e0ff */
[----:B------:R-:W-:-:S03]  /*7900*/  IADD3 R23, PT, PT, R23, 0x80, RZ ;  /* 0x0000008017177810 */ /* 0x000fc60007ffe0ff */
[----:B------:R-:W-:-:S05]  /*7910*/  IMAD.X R3, RZ, RZ, UR5, P0 ;  /* 0x00000005ff037e24 */ /* 0x000fca00080e06ff */
[----:B--2---:R0:W-:Y:S03]  /*7920*/  STG.E.U8 desc[UR36][R2.64], R5 ;  /* 0x0000000502007986 */ /* 0x0041e6000c101124 */
.L_x_22206:
[----:B------:R-:W-:Y:S05]  /*7930*/  BSYNC.RECONVERGENT B7 ;  /* 0x0000000000077941 */ /* 0x000fea0003800200 */
.L_x_22205:
        /* <DEDUP_REMOVED lines=302> */
.L_x_22212:
        /* <DEDUP_REMOVED lines=29> */
.L_x_22214:
[----:B------:R-:W-:Y:S05]  /*8df0*/  BSYNC.RECONVERGENT B6 ;  /* 0x0000000000067941 */ /* 0x000fea0003800200 */
.L_x_22213:
[----:B------:R-:W0:Y:S01]  /*8e00*/  LDC.64 R4, c[0x0][0x730] ;  /* 0x0001cc00ff047b82 */ /* 0x000e220000000a00 */
[----:B------:R-:W1:Y:S01]  /*8e10*/  LDCU.64 UR4, c[0x0][0x580] ;  /* 0x0000b000ff0477ac */ /* 0x000e620008000a00 */
[----:B0-----:R-:W2:Y:S01]  /*8e20*/  LDG.E.U8 R5, desc[UR36][R4.64] ;  /* 0x0000002404057981 */ /* 0x001ea2000c1e1100 */
[----:B-1----:R-:W-:Y:S01]  /*8e30*/  IADD3 R2, P0, PT, R17, UR4, RZ ;  /* 0x0000000411027c10 */ /* 0x002fe2000ff1e0ff */
[----:B------:R-:W-:-:S03]  /*8e40*/  VIADD R23, R23, 0x80 ;  /* 0x0000008017177836 */ /* 0x000fc60000000000 */
[----:B------:R-:W-:-:S05]  /*8e50*/  IADD3.X R3, PT, PT, RZ, UR5, RZ, P0, !PT ;  /* 0x00000005ff037c10 */ /* 0x000fca00087fe4ff */
[----:B--2---:R1:W-:Y:S04]  /*8e60*/  STG.E.U8 desc[UR36][R2.64], R5 ;  /* 0x0000000502007986 */ /* 0x0043e8000c101124 */
.L_x_22211:
[----:B------:R-:W-:Y:S05]  /*8e70*/  BSYNC.RECONVERGENT B7 ;  /* 0x0000000000077941 */ /* 0x000fea0003800200 */
.L_x_22210:
        /* <DEDUP_REMOVED lines=302> */
.L_x_22217:
        /* <DEDUP_REMOVED lines=29> */
.L_x_22219:
[----:B------:R-:W-:Y:S05]  /*a330*/  BSYNC.RECONVERGENT B6 ;  /* 0x0000000000067941 */ /* 0x000fea0003800200 */
.L_x_22218:
[----:B------:R-:W0:Y:S01]  /*a340*/  LDC.64 R4, c[0x0][0x730] ;  /* 0x0001cc00ff047b82 */ /* 0x000e220000000a00 */
[----:B------:R-:W1:Y:S01]  /*a350*/  LDCU.64 UR4, c[0x0][0x580] ;  /* 0x0000b000ff0477ac */ /* 0x000e620008000a00 */
[----:B0-----:R-:W2:Y:S01]  /*a360*/  LDG.E.U8 R5, desc[UR36][R4.64] ;  /* 0x0000002404057981 */ /* 0x001ea2000c1e1100 */
[----:B-1----:R-:W-:Y:S02]  /*a370*/  IADD3 R2, P0, PT, R17, UR4, RZ ;  /* 0x0000000411027c10 */ /* 0x002fe4000ff1e0ff */
[----:B------:R-:W-:Y:S02]  /*a380*/  IADD3 R23, PT, PT, R23, 0x80, RZ ;  /* 0x0000008017177810 */ /* 0x000fe40007ffe0ff */
[----:B------:R-:W-:-:S05]  /*a390*/  IADD3.X R3, PT, PT, RZ, UR5, RZ, P0, !PT ;  /* 0x00000005ff037c10 */ /* 0x000fca00087fe4ff */
[----:B--2---:R2:W-:Y:S04]  /*a3a0*/  STG.E.U8 desc[UR36][R2.64], R5 ;  /* 0x0000000502007986 */ /* 0x0045e8000c101124 */
.L_x_22216:
[----:B------:R-:W-:Y:S05]  /*a3b0*/  BSYNC.RECONVERGENT B7 ;  /* 0x0000000000077941 */ /* 0x000fea0003800200 */
.L_x_22215:
        /* <DEDUP_REMOVED lines=301> */
.L_x_22220:
        /* <DEDUP_REMOVED lines=31> */
.L_x_22222:
[----:B------:R-:W-:Y:S05]  /*b880*/  BSYNC.RECONVERGENT B6 ;  /* 0x0000000000067941 */ /* 0x000fea0003800200 */
.L_x_22221:
[----:B------:R-:W0:Y:S02]  /*b890*/  LDC.64 R2, c[0x0][0x730] ;  /* 0x0001cc00ff027b82 */ /* 0x000e240000000a00 */
[----:B0-----:R-:W2:Y:S04]  /*b8a0*/  LDG.E.U8 R3, desc[UR36][R2.64] ;  /* 0x0000002402037981 */ /* 0x001ea8000c1e1100 */
[----:B--2---:R-:W-:Y:S01]  /*b8b0*/  STG.E.U8 desc[UR36][R16.64], R3 ;  /* 0x0000000310007986 */ /* 0x004fe2000c101124 */
[----:B------:R-:W-:Y:S05]  /*b8c0*/  EXIT ;  /* 0x000000000000794d */ /* 0x000fea0003800000 */
.L_x_22204:
        /* <DEDUP_REMOVED lines=308> */
.L_x_22225:
        /* <DEDUP_REMOVED lines=29> */
.L_x_22227:
[----:B------:R-:W-:Y:S05]  /*cde0*/  BSYNC.RECONVERGENT B6 ;  /* 0x0000000000067941 */ /* 0x000fea0003800200 */
.L_x_22226:
        /* <DEDUP_REMOVED lines=276> */
.L_x_22228:
        /* <DEDUP_REMOVED lines=9> */
.L_x_22224:
[----:B------:R-:W-:Y:S05]  /*dfc0*/  BSYNC.RECONVERGENT B7 ;  /* 0x0000000000077941 */ /* 0x000fea0003800200 */
.L_x_22223:
        /* <DEDUP_REMOVED lines=303> */
.L_x_22231:
        /* <DEDUP_REMOVED lines=29> */
.L_x_22233:
[----:B------:R-:W-:Y:S05]  /*f490*/  BSYNC.RECONVERGENT B6 ;  /* 0x0000000000067941 */ /* 0x000fea0003800200 */
.L_x_22232:
        /* <DEDUP_REMOVED lines=276> */
.L_x_22234:
        /* <DEDUP_REMOVED lines=9> */
.L_x_22230:
[----:B------:R-:W-:Y:S05]  /*10670*/  BSYNC.RECONVERGENT B7 ;  /* 0x0000000000077941 */ /* 0x000fea0003800200 */
.L_x_22229:
        /* <DEDUP_REMOVED lines=303> */
.L_x_22237:
        /* <DEDUP_REMOVED lines=29> */
.L_x_22239:
[----:B------:R-:W-:Y:S05]  /*11b40*/  BSYNC.RECONVERGENT B6 ;  /* 0x0000000000067941 */ /* 0x000fea0003800200 */
.L_x_22238:
        /* <DEDUP_REMOVED lines=276> */
.L_x_22240:
        /* <DEDUP_REMOVED lines=9> */
.L_x_22236:
[----:B------:R-:W-:Y:S05]  /*12d20*/  BSYNC.RECONVERGENT B7 ;  /* 0x0000000000077941 */ /* 0x000fea0003800200 */
.L_x_22235:
        /* <DEDUP_REMOVED lines=302> */
.L_x_22241:
        /* <DEDUP_REMOVED lines=31> */
.L_x_22243:
[----:B------:R-:W-:Y:S05]  /*14200*/  BSYNC.RECONVERGENT B6 ;  /* 0x0000000000067941 */ /* 0x000fea0003800200 */
.L_x_22242:
        /* <DEDUP_REMOVED lines=276> */
.L_x_22244:
[----:B------:R-:W0:Y:S02]  /*15350*/  LDCU.64 UR4, c[0x0][0x730] ;  /* 0x0000e600ff0477ac */ /* 0x000e240008000a00 */
[----:B0-----:R-:W-:-:S04]  /*15360*/  IADD3 R2, P0, PT, R0, UR4, RZ ;  /* 0x0000000400027c10 */ /* 0x001fc8000ff1e0ff */
[----:B------:R-:W-:-:S06]  /*15370*/  LEA.HI.X.SX32 R3, R0, UR5, 0x1, P0 ;  /* 0x0000000500037c11 */ /* 0x000fcc00080f0eff */
[----:B------:R-:W2:Y:S04]  /*15380*/  LDG.E.U8 R3, desc[UR36][R2.64] ;  /* 0x0000002402037981 */ /* 0x000ea8000c1e1100 */
[----:B--2---:R-:W-:Y:S01]  /*15390*/  STG.E.U8 desc[UR36][R18.64], R3 ;  /* 0x0000000312007986 */ /* 0x004fe2000c101124 */
[----:B------:R-:W-:Y:S05]  /*153a0*/  EXIT ;  /* 0x000000000000794d */ /* 0x000fea0003800000 */
.L_x_22203:
        /* <DEDUP_REMOVED lines=305> */
.L_x_22247:
        /* <DEDUP_REMOVED lines=29> */
.L_x_22249:
[----:B------:R-:W-:Y:S05]  /*16890*/  BSYNC.RECONVERGENT B6 ;  /* 0x0000000000067941 */ /* 0x000fea0003800200 */
.L_x_22248:
        /* <DEDUP_REMOVED lines=13> */
.L_x_22246:
[----:B------:R-:W-:Y:S05]  /*16970*/  BSYNC.RECONVERGENT B7 ;  /* 0x0000000000077941 */ /* 0x000fea0003800200 */
.L_x_22245:
        /* <DEDUP_REMOVED lines=302> */
.L_x_22252:
        /* <DEDUP_REMOVED lines=29> */
.L_x_22254:
[----:B------:R-:W-:Y:S05]  /*17e30*/  BSYNC.RECONVERGENT B6 ;  /* 0x0000000000067941 */ /* 0x000fea0003800200 */
.L_x_22253:
        /* <DEDUP_REMOVED lines=13> */
.L_x_22251:
[----:B------:R-:W-:Y:S05]  /*17f10*/  BSYNC.RECONVERGENT B7 ;  /* 0x0000000000077941 */ /* 0x000fea0003800200 */
.L_x_22250:
        /* <DEDUP_REMOVED lines=302> */
.L_x_22257:
        /* <DEDUP_REMOVED lines=29> */
.L_x_22259:
[----:B------:R-:W-:Y:S05]  /*193d0*/  BSYNC.RECONVERGENT B6 ;  /* 0x0000000000067941 */ /* 0x000fea0003800200 */
.L_x_22258:
        /* <DEDUP_REMOVED lines=13> */
.L_x_22256:
[----:B------:R-:W-:Y:S05]  /*194b0*/  BSYNC.RECONVERGENT B7 ;  /* 0x0000000000077941 */ /* 0x000fea0003800200 */
.L_x_22255:
        /* <DEDUP_REMOVED lines=301> */
.L_x_22260:
        /* <DEDUP_REMOVED lines=31> */
.L_x_22262:
[----:B------:R-:W-:Y:S05]  /*1a980*/  BSYNC.RECONVERGENT B6 ;  /* 0x0000000000067941 */ /* 0x000fea0003800200 */
.L_x_22261:
        /* <DEDUP_REMOVED lines=10> */
.L_x_22263:
        /* <DEDUP_REMOVED lines=13> */
.L_x_41965:


//--------------------- .text._ZN2at6native24index_elementwise_kernelILi128ELi4EZNS0_20cuda_take_put_kernelIN3c108BFloat16ElZZZZZNS0_10put_kernelERNS_14TensorIteratorERKNS_10TensorBaseEbENKUlvE_clEvENKUlvE10_clEvENKUlvE_clEvENKUlvE0_clEvEUlRS4_lE0_EEvS6_S9_RKT1_EUliE_EEvlSG_ --------------------------
	.section	.text._ZN2at6native24index_elementwise_kernelILi128ELi4EZNS0_20cuda_take_put_kernelIN3c108BFloat16ElZZZZZNS0_10put_kernelERNS_14TensorIteratorERKNS_10TensorBaseEbENKUlvE_clEvENKUlvE10_clEvENKUlvE_clEvENKUlvE0_clEvEUlRS4_lE0_EEvS6_S9_RKT1_EUliE_EEvlSG_,"ax",@progbits
	.align	128
        .global         _ZN2at6native24index_elementwise_kernelILi128ELi4EZNS0_20cuda_take_put_kernelIN3c108BFloat16ElZZZZZNS0_10put_kernelERNS_14TensorIteratorERKNS_10TensorBaseEbENKUlvE_clEvENKUlvE10_clEvENKUlvE_clEvENKUlvE0_clEvEUlRS4_lE0_EEvS6_S9_RKT1_EUliE_EEvlSG_
        .type           _ZN2at6native24index_elementwise_kernelILi128ELi4EZNS0_20cuda_take_put_kernelIN3c108BFloat16ElZZZZZNS0_10put_kernelERNS_14TensorIteratorERKNS_10TensorBaseEbENKUlvE_clEvENKUlvE10_clEvENKUlvE_clEvENKUlvE0_clEvEUlRS4_lE0_EEvS6_S9_RKT1_EUliE_EEvlSG_,@function
        .size           _ZN2at6native24index_elementwise_kernelILi128ELi4EZNS0_20cuda_take_put_kernelIN3c108BFloat16ElZZZZZNS0_10put_kernelERNS_14TensorIteratorERKNS_10TensorBaseEbENKUlvE_clEvENKUlvE10_clEvENKUlvE_clEvENKUlvE0_clEvEUlRS4_lE0_EEvS6_S9_RKT1_EUliE_EEvlSG_,(.L_x_41806 - _ZN2at6native24index_elementwise_kernelILi128ELi4EZNS0_20cuda_take_put_kernelIN3c108BFloat16ElZZZZZNS0_10put_kernelERNS_14TensorIteratorERKNS_10TensorBaseEbENKUlvE_clEvENKUlvE10_clEvENKUlvE_clEvENKUlvE0_clEvEUlRS4_lE0_EEvS6_S9_RKT1_EUliE_EEvlSG_)
        .other          _ZN2at6native24index_elementwise_kernelILi128ELi4EZNS0_20cuda_take_put_kernelIN3c108BFloat16ElZZZZZNS0_10put_kernelERNS_14TensorIteratorERKNS_10TensorBaseEbENKUlvE_clEvENKUlvE10_clEvENKUlvE_clEvENKUlvE0_clEvEUlRS4_lE0_EEvS6_S9_RKT1_EUliE_EEvlSG_,@"STO_CUDA_ENTRY STV_DEFAULT"
_ZN2at6native24index_elementwise_kernelILi128ELi4EZNS0_20cuda_take_put_kernelIN3c108BFloat16ElZZZZZNS0_10put_kernelERNS_14TensorIteratorERKNS_10TensorBaseEbENKUlvE_clEvENKUlvE10_clEvENKUlvE_clEvENKUlvE0_clEvEUlRS4_lE0_EEvS6_S9_RKT1_EUliE_EEvlSG_:
.text._ZN2at6native24index_elementwise_kernelILi128ELi4EZNS0_20cuda_take_put_kernelIN3c108BFloat16ElZZZZZNS0_10put_kernelERNS_14TensorIteratorERKNS_10TensorBaseEbENKUlvE_clEvENKUlvE10_clEvENKUlvE_clEvENKUlvE0_clEvEUlRS4_lE0_EEvS6_S9_RKT1_EUliE_EEvlSG_:
        /* <DEDUP_REMOVED lines=47> */
.L_x_22269:
[----:B------:R-:W0:Y:S02]  /*02f0*/  LDC.64 R2, c[0x0][0x580] ;  /* 0x00016000ff027b82 */ /* 0x000e240000000a00 */
[----:B0-----:R-:W2:Y:S06]  /*0300*/  LDG.E.U16 R3, desc[UR36][R2.64] ;  /* 0x0000002402037981 */ /* 0x001eac000c1e1500 */
[----:B------:R-:W2:Y:S01]  /*0310*/  LDC.64 R4, c[0x0][0x738] ;  /* 0x0001ce00ff047b82 */ /* 0x000ea20000000a00 */
[----:B------:R-:W-:Y:S01]  /*0320*/  VIADD R16, R16, 0x80 ;  /* 0x0000008010107836 */ /* 0x000fe20000000000 */
[----:B--2---:R0:W-:Y:S06]  /*0330*/  STG.E.U16 desc[UR36][R4.64], R3 ;  /* 0x0000000304007986 */ /* 0x0041ec000c101524 */
.L_x_22268:
[----:B------:R-:W-:Y:S05]  /*0340*/  BSYNC.RECONVERGENT B6 ;  /* 0x0000000000067941 */ /* 0x000fea0003800200 */
.L_x_22267:
        /* <DEDUP_REMOVED lines=31> */
.L_x_22272:
[----:B------:R-:W0:Y:S02]  /*0540*/  LDC.64 R2, c[0x0][0x580] ;  /* 0x00016000ff027b82 */ /* 0x000e240000000a00 */
[----:B0-----:R-:W2:Y:S06]  /*0550*/  LDG.E.U16 R3, desc[UR36][R2.64] ;  /* 0x0000002402037981 */ /* 0x001eac000c1e1500 */
[----:B------:R-:W2:Y:S01]  /*0560*/  LDC.64 R4, c[0x0][0x738] ;  /* 0x0001ce00ff047b82 */ /* 0x000ea20000000a00 */
[----:B------:R-:W-:Y:S01]  /*0570*/  VIADD R16, R16, 0x80 ;  /* 0x0000008010107836 */ /* 0x000fe20000000000 */
[----:B--2---:R1:W-:Y:S06]  /*0580*/  STG.E.U16 desc[UR36][R4.64], R3 ;  /* 0x0000000304007986 */ /* 0x0043ec000c101524 */
.L_x_22271:
[----:B------:R-:W-:Y:S05]  /*0590*/  BSYNC.RECONVERGENT B6 ;  /* 0x0000000000067941 */ /* 0x000fea0003800200 */
.L_x_22270:
        /* <DEDUP_REMOVED lines=31> */
.L_x_22275:
[----:B------:R-:W0:Y:S02]  /*0790*/  LDC.64 R2, c[0x0][0x580] ;  /* 0x00016000ff027b82 */ /* 0x000e240000000a00 */
[----:B0-----:R-:W2:Y:S06]  /*07a0*/  LDG.E.U16 R3, desc[UR36][R2.64] ;  /* 0x0000002402037981 */ /* 0x001eac000c1e1500 */
[----:B------:R-:W2:Y:S01]  /*07b0*/  LDC.64 R4, c[0x0][0x738] ;  /* 0x0001ce00ff047b82 */ /* 0x000ea20000000a00 */
[----:B------:R-:W-:Y:S01]  /*07c0*/  VIADD R16, R16, 0x80 ;  /* 0x0000008010107836 */ /* 0x000fe20000000000 */
[----:B--2---:R2:W-:Y:S06]  /*07d0*/  STG.E.U16 desc[UR36][R4.64], R3 ;  /* 0x0000000304007986 */ /* 0x0045ec000c101524 */
.L_x_22274:
[----:B------:R-:W-:Y:S05]  /*07e0*/  BSYNC.RECONVERGENT B6 ;  /* 0x0000000000067941 */ /* 0x000fea0003800200 */
.L_x_22273:
        /* <DEDUP_REMOVED lines=30> */
.L_x_22276:
[----:B------:R-:W0:Y:S02]  /*09d0*/  LDC.64 R2, c[0x0][0x580] ;  /* 0x00016000ff027b82 */ /* 0x000e240000000a00 */
[----:B0-----:R-:W2:Y:S06]  /*09e0*/  LDG.E.U16 R3, desc[UR36][R2.64] ;  /* 0x0000002402037981 */ /* 0x001eac000c1e1500 */
[----:B------:R-:W2:Y:S02]  /*09f0*/  LDC.64 R4, c[0x0][0x738] ;  /* 0x0001ce00ff047b82 */ /* 0x000ea40000000a00 */
[----:B--2---:R-:W-:Y:S01]  /*0a00*/  STG.E.U16 desc[UR36][R4.64], R3 ;  /* 0x0000000304007986 */ /* 0x004fe2000c101524 */
[----:B------:R-:W-:Y:S05]  /*0a10*/  EXIT ;  /* 0x000000000000794d */ /* 0x000fea0003800000 */
.L_x_22266:
        /* <DEDUP_REMOVED lines=35> */
.L_x_22279:
        /* <DEDUP_REMOVED lines=35> */
.L_x_22280:
[----:B------:R-:W0:Y:S01]  /*0e80*/  LDCU.64 UR4, c[0x0][0x5a8] ;  /* 0x0000b500ff0477ac */ /* 0x000e220008000a00 */
[----:B------:R-:W-:Y:S01]  /*0e90*/  IMAD.MOV.U32 R10, RZ, RZ, R12 ;  /* 0x000000ffff0a7224 */ /* 0x000fe200078e000c */
[----:B------:R-:W-:Y:S02]  /*0ea0*/  MOV R9, R13 ;  /* 0x0000000d00097202 */ /* 0x000fe40000000f00 */
[----:B------:R-:W-:Y:S02]  /*0eb0*/  MOV R0, 0xef0 ;  /* 0x00000ef000007802 */ /* 0x000fe40000000f00 */
[----:B0-----:R-:W-:Y:S01]  /*0ec0*/  MOV R4, UR4 ;  /* 0x0000000400047c02 */ /* 0x001fe20008000f00 */
[----:B------:R-:W-:-:S07]  /*0ed0*/  IMAD.U32 R3, RZ, RZ, UR5 ;  /* 0x00000005ff037e24 */ /* 0x000fce000f8e00ff */
[----:B------:R-:W-:Y:S05]  /*0ee0*/  CALL.REL.NOINC `($__internal_24_$__cuda_sm20_div_u64) ;  /* 0x000003cc002c7944 */ /* 0x000fea0003c00000 */
        /* <DEDUP_REMOVED lines=10> */
.L_x_22281:
        /* <DEDUP_REMOVED lines=37> */
.L_x_22284:
[----:B------:R-:W0:Y:S01]  /*11e0*/  LDCU.64 UR4, c[0x0][0x5b0] ;  /* 0x0000b600ff0477ac */ /* 0x000e220008000a00 */
[----:B------:R-:W-:Y:S01]  /*11f0*/  MOV R10, R12 ;  /* 0x0000000c000a7202 */ /* 0x000fe20000000f00 */
[----:B------:R-:W-:Y:S01]  /*1200*/  IMAD.MOV.U32 R9, RZ, RZ, R13 ;  /* 0x000000ffff097224 */ /* 0x000fe200078e000d */
[----:B------:R-:W-:Y:S01]  /*1210*/  MOV R0, 0x1250 ;  /* 0x0000125000007802 */ /* 0x000fe20000000f00 */
[----:B0-----:R-:W-:Y:S01]  /*1220*/  IMAD.U32 R4, RZ, RZ, UR4 ;  /* 0x00000004ff047e24 */ /* 0x001fe2000f8e00ff */
[----:B------:R-:W-:-:S07]  /*1230*/  MOV R3, UR5 ;  /* 0x0000000500037c02 */ /* 0x000fce0008000f00 */
[----:B------:R-:W-:Y:S05]  /*1240*/  CALL.REL.NOINC `($__internal_24_$__cuda_sm20_div_u64) ;  /* 0x000003c800547944 */ /* 0x000fea0003c00000 */
        /* <DEDUP_REMOVED lines=11> */
.L_x_22285:
[----:B------:R-:W-:Y:S05]  /*1300*/  BSYNC.RECONVERGENT B0 ;  /* 0x0000000000007941 */ /* 0x000fea0003800200 */
.L_x_22283:
        /* <DEDUP_REMOVED lines=38> */
.L_x_22287:
        /* <DEDUP_REMOVED lines=18> */
.L_x_22288:
[----:B------:R-:W-:Y:S05]  /*1690*/  BSYNC.RECONVERGENT B0 ;  /* 0x0000000000007941 */ /* 0x000fea0003800200 */
.L_x_22286:
        /* <DEDUP_REMOVED lines=38> */
.L_x_22290:
        /* <DEDUP_REMOVED lines=18> */
.L_x_22291:
[----:B------:R-:W-:Y:S05]  /*1a20*/  BSYNC.RECONVERGENT B0 ;  /* 0x0000000000007941 */ /* 0x000fea0003800200 */
.L_x_22289:
        /* <DEDUP_REMOVED lines=38> */
.L_x_22293:
        /* <DEDUP_REMOVED lines=18> */
.L_x_22294:
[----:B------:R-:W-:Y:S05]  /*1db0*/  BSYNC.RECONVERGENT B0 ;  /* 0x0000000000007941 */ /* 0x000fea0003800200 */
.L_x_22292:
        /* <DEDUP_REMOVED lines=38> */
.L_x_22296:
        /* <DEDUP_REMOVED lines=18> */
.L_x_22297:
[----:B------:R-:W-:Y:S05]  /*2140*/  BSYNC.RECONVERGENT B0 ;  /* 0x0000000000007941 */ /* 0x000fea0003800200 */
.L_x_22295:
        /* <DEDUP_REMOVED lines=38> */
.L_x_22299:
        /* <DEDUP_REMOVED lines=18> */
.L_x_22300:
[----:B------:R-:W-:Y:S05]  /*24d0*/  BSYNC.RECONVERGENT B0 ;  /* 0x0000000000007941 */ /* 0x000fea0003800200 */
.L_x_22298:
        /* <DEDUP_REMOVED lines=38> */
.L_x_22302:
        /* <DEDUP_REMOVED lines=18> */
.L_x_22303:
[----:B------:R-:W-:Y:S05]  /*2860*/  BSYNC.RECONVERGENT B0 ;  /* 0x0000000000007941 */ /* 0x000fea0003800200 */
.L_x_22301:
        /* <DEDUP_REMOVED lines=38> */
.L_x_22305:
        /* <DEDUP_REMOVED lines=18> */
.L_x_22306:
[----:B------:R-:W-:Y:S05]  /*2bf0*/  BSYNC.RECONVERGENT B0 ;  /* 0x0000000000007941 */ /* 0x000fea0003800200 */
.L_x_22304:
        /* <DEDUP_REMOVED lines=38> */
.L_x_22308:
        /* <DEDUP_REMOVED lines=18> */
.L_x_22309:
[----:B------:R-:W-:Y:S05]  /*2f80*/  BSYNC.RECONVERGENT B0 ;  /* 0x0000000000007941 */ /* 0x000fea0003800200 */
.L_x_22307:
        /* <DEDUP_REMOVED lines=38> */
.L_x_22311:
        /* <DEDUP_REMOVED lines=18> */
.L_x_22312:
[----:B------:R-:W-:Y:S05]  /*3310*/  BSYNC.RECONVERGENT B0 ;  /* 0x0000000000007941 */ /* 0x000fea0003800200 */
.L_x_22310:
        /* <DEDUP_REMOVED lines=38> */
.L_x_22314:
        /* <DEDUP_REMOVED lines=18> */
.L_x_22315:
[----:B------:R-:W-:Y:S05]  /*36a0*/  BSYNC.RECONVERGENT B0 ;  /* 0x0000000000007941 */ /* 0x000fea0003800200 */
.L_x_22313:
        /* <DEDUP_REMOVED lines=38> */
.L_x_22317:
        /* <DEDUP_REMOVED lines=18> */
.L_x_22318:
[----:B------:R-:W-:Y:S05]  /*3a30*/  BSYNC.RECONVERGENT B0 ;  /* 0x0000000000007941 */ /* 0x000fea0003800200 */
.L_x_22316:
        /* <DEDUP_REMOVED lines=38> */
.L_x_22320:
        /* <DEDUP_REMOVED lines=18> */
.L_x_22321:
[----:B------:R-:W-:Y:S05]  /*3dc0*/  BSYNC.RECONVERGENT B0 ;  /* 0x0000000000007941 */ /* 0x000fea0003800200 */
.L_x_22319:
        /* <DEDUP_REMOVED lines=38> */
.L_x_22323:
        /* <DEDUP_REMOVED lines=18> */
.L_x_22324:
[----:B------:R-:W-:Y:S05]  /*4150*/  BSYNC.RECONVERGENT B0 ;  /* 0x0000000000007941 */ /* 0x000fea0003800200 */
.L_x_22322:
        /* <DEDUP_REMOVED lines=38> */
.L_x_22326:
        /* <DEDUP_REMOVED lines=18> */
.L_x_22327:
[----:B------:R-:W-:Y:S05]  /*44e0*/  BSYNC.RECONVERGENT B0 ;  /* 0x0000000000007941 */ /* 0x000fea0003800200 */
.L_x_22325:
        /* <DEDUP_REMOVED lines=38> */
.L_x_22329:
        /* <DEDUP_REMOVED lines=18> */
.L_x_22330:
[----:B------:R-:W-:Y:S05]  /*4870*/  BSYNC.RECONVERGENT B0 ;  /* 0x0000000000007941 */ /* 0x000fea0003800200 */
.L_x_22328:
        /* <DEDUP_REMOVED lines=38> */
.L_x_22332:
        /* <DEDUP_REMOVED lines=18> */
.L_x_22333:
[----:B------:R-:W-:Y:S05]  /*4c00*/  BSYNC.RECONVERGENT B0 ;  /* 0x0000000000007941 */ /* 0x000fea0003800200 */
.L_x_22331:
        /* <DEDUP_REMOVED lines=38> */
.L_x_22335:
        /* <DEDUP_REMOVED lines=18> */
.L_x_22336:
[----:B------:R-:W-:Y:S05]  /*4f90*/  BSYNC.RECONVERGENT B0 ;  /* 0x0000000000007941 */ /* 0x000fea0003800200 */
.L_x_22334:
        /* <DEDUP_REMOVED lines=38> */
.L_x_22338:
        /* <DEDUP_REMOVED lines=18> */
.L_x_22339:
[----:B------:R-:W-:Y:S05]  /*5320*/  BSYNC.RECONVERGENT B0 ;  /* 0x0000000000007941 */ /* 0x000fea0003800200 */
.L_x_22337:
        /* <DEDUP_REMOVED lines=38> */
.L_x_22341:
        /* <DEDUP_REMOVED lines=18> */
.L_x_22342:
[----:B------:R-:W-:Y:S05]  /*56b0*/  BSYNC.RECONVERGENT B0 ;  /* 0x0000000000007941 */ /* 0x000fea0003800200 */
.L_x_22340:
        /* <DEDUP_REMOVED lines=38> */
.L_x_22344:
        /* <DEDUP_REMOVED lines=18> */
.L_x_22345:
[----:B------:R-:W-:Y:S05]  /*5a40*/  BSYNC.RECONVERGENT B0 ;  /* 0x0000000000007941 */ /* 0x000fea0003800200 */
.L_x_22343:
        /* <DEDUP_REMOVED lines=38> */
.L_x_22347:
        /* <DEDUP_REMOVED lines=18> */
.L_x_22348:
[----:B------:R-:W-:Y:S05]  /*5dd0*/  BSYNC.RECONVERGENT B0 ;  /* 0x0000000000007941 */ /* 0x000fea0003800200 */
.L_x_22346:
        /* <DEDUP_REMOVED lines=37> */
.L_x_22350:
        /* <DEDUP_REMOVED lines=16> */
.L_x_22351:
[----:B------:R-:W-:Y:S05]  /*6130*/  BSYNC.RECONVERGENT B0 ;  /* 0x0000000000007941 */ /* 0x000fea0003800200 */
.L_x_22349:
        /* <DEDUP_REMOVED lines=34> */
.L_x_22353:
[----:B------:R-:W-:Y:S01]  /*6360*/  IMAD.MOV.U32 R8, RZ, RZ, R6 ;  /* 0x000000ffff087224 */ /* 0x000fe200078e0006 */
[----:B------:R-:W-:Y:S02]  /*6370*/  MOV R10, R7 ;  /* 0x00000007000a7202 */ /* 0x000fe40000000f00 */
[----:B------:R-:W-:-:S07]  /*6380*/  MOV R9, 0x63a0 ;  /* 0x000063a000097802 */ /* 0x000fce0000000f00 */
[----:B------:R-:W-:Y:S05]  /*6390*/  CALL.REL.NOINC `($__internal_25_$__cuda_sm20_rem_u64) ;  /* 0x0000037c00147944 */ /* 0x000fea0003c00000 */
[----:B------:R-:W-:Y:S01]  /*63a0*/  IMAD.MOV.U32 R4, RZ, RZ, R0 ;  /* 0x000000ffff047224 */ /* 0x000fe200078e0000 */
[----:B------:R-:W-:-:S07]  /*63b0*/  MOV R5, R3 ;  /* 0x0000000300057202 */ /* 0x000fce0000000f00 */
.L_x_22354:
[----:B------:R-:W-:Y:S05]  /*63c0*/  BSYNC.RECONVERGENT B0 ;  /* 0x0000000000007941 */ /* 0x000fea0003800200 */
.L_x_22352:
[----:B------:R-:W0:Y:S01]  /*63d0*/  LDCU.64 UR4, c[0x0][0x730] ;  /* 0x0000e600ff0477ac */ /* 0x000e220008000a00 */
[----:B------:R-:W-:Y:S02]  /*63e0*/  IMAD.MOV.U32 R3, RZ, RZ, R17 ;  /* 0x000000ffff037224 */ /* 0x000fe400078e0011 */
[----:B0-----:R-:W-:Y:S02]  /*63f0*/  IMAD R5, R5, UR4, RZ ;  /* 0x0000000405057c24 */ /* 0x001fe4000f8e02ff */
[----:B------:R-:W-:-:S04]  /*6400*/  IMAD.WIDE.U32 R2, R4, UR4, R2 ;  /* 0x0000000404027c25 */ /* 0x000fc8000f8e0002 */
[----:B------:R-:W-:-:S05]  /*6410*/  IMAD R5, R4, UR5, R5 ;  /* 0x0000000504057c24 */ /* 0x000fca000f8e0205 */
[----:B------:R-:W-:-:S07]  /*6420*/  IADD3 R17, PT, PT, R3, R5, RZ ;  /* 0x0000000503117210 */ /* 0x000fce0007ffe0ff */
.L_x_22282:
[----:B------:R-:W0:Y:S01]  /*6430*/  LDC.64 R6, c[0x0][0x580] ;  /* 0x00016000ff067b82 */ /* 0x000e220000000a00 */
[----:B------:R-:W1:Y:S01]  /*6440*/  LDCU.64 UR4, c[0x0][0x738] ;  /* 0x0000e700ff0477ac */ /* 0x000e620008000a00 */
[----:B0-----:R-:W2:Y:S01]  /*6450*/  LDG.E.U16 R7, desc[UR36][R6.64] ;  /* 0x0000002406077981 */ /* 0x001ea2000c1e1500 */
[----:B-1----:R-:W-:Y:S01]  /*6460*/  LEA R4, P0, R2, UR4, 0x1 ;  /* 0x0000000402047c11 */ /* 0x002fe2000f8008ff */
[----:B------:R-:W-:-:S03]  /*6470*/  VIADD R16, R16, 0x80 ;  /* 0x0000008010107836 */ /* 0x000fc60000000000 */
[----:B------:R-:W-:-:S05]  /*6480*/  LEA.HI.X R5, R2, UR5, R17, 0x1, P0 ;  /* 0x0000000502057c11 */ /* 0x000fca00080f0c11 */
[----:B--2---:R0:W-:Y:S04]  /*6490*/  STG.E.U16 desc[UR36][R4.64], R7 ;  /* 0x0000000704007986 */ /* 0x0041e8000c101524 */
.L_x_22278:
[----:B------:R-:W-:Y:S05]  /*64a0*/  BSYNC.RECONVERGENT B6 ;  /* 0x0000000000067941 */ /* 0x000fea0003800200 */
.L_x_22277:
        /* <DEDUP_REMOVED lines=31> */
.L_x_22357:
[----:B------:R-:W1:Y:S01]  /*66a0*/  LDCU.64 UR4, c[0x0][0x590] ;  /* 0x0000b200ff0477ac */ /* 0x000e620008000a00 */
[--C-:B------:R-:W-:Y:S02]  /*66b0*/  SHF.R.S32.HI R13, RZ, 0x1f, R19.reuse ;  /* 0x0000001fff0d7819 */ /* 0x100fe40000011413 */
[----:B------:R-:W-:Y:S01]  /*66c0*/  SHF.R.S32.HI R3, RZ, 0x1f, R19 ;  /* 0x0000001fff037819 */ /* 0x000fe20000011413 */
[----:B------:R-:W2:Y:S01]  /*66d0*/  LDCU UR6, c[0x0][0x5ac] ;  /* 0x0000b580ff0677ac */ /* 0x000ea20008000800 */
[----:B-1----:R-:W-:Y:S02]  /*66e0*/  LOP3.LUT R13, R13, UR4, RZ, 0xc0, !PT ;  /* 0x000000040d0d7c12 */ /* 0x002fe4000f8ec0ff */
[----:B------:R-:W-:Y:S02]  /*66f0*/  LOP3.LUT R3, R3, UR5, RZ, 0xc0, !PT ;  /* 0x0000000503037c12 */ /* 0x000fe4000f8ec0ff */
[----:B------:R-:W-:-:S05]  /*6700*/  IADD3 R12, P0, PT, R18, R13, RZ ;  /* 0x0000000d120c7210 */ /* 0x000fca0007f1e0ff */
[----:B------:R-:W-:-:S05]  /*6710*/  IMAD.X R13, R19, 0x1, R3, P0 ;  /* 0x00000001130d7824 */ /* 0x000fca00000e0603 */
[----:B--2---:R-:W-:-:S04]  /*6720*/  LOP3.LUT R0, R13, UR6, RZ, 0xfc, !PT ;  /* 0x000000060d007c12 */ /* 0x004fc8000f8efcff */
        /* <DEDUP_REMOVED lines=27> */
.L_x_22358:
        /* <DEDUP_REMOVED lines=17> */
.L_x_22359:
        /* <DEDUP_REMOVED lines=37> */
.L_x_22362:
        /* <DEDUP_REMOVED lines=18> */
.L_x_22363:
[----:B------:R-:W-:Y:S05]  /*6d60*/  BSYNC.RECONVERGENT B0 ;  /* 0x0000000000007941 */ /* 0x000fea0003800200 */
.L_x_22361:
        /* <DEDUP_REMOVED lines=38> */
.L_x_22365:
        /* <DEDUP_REMOVED lines=18> */
.L_x_22366:
[----:B------:R-:W-:Y:S05]  /*70f0*/  BSYNC.RECONVERGENT B0 ;  /* 0x0000000000007941 */ /* 0x000fea0003800200 */
.L_x_22364:
        /* <DEDUP_REMOVED lines=38> */
.L_x_22368:
        /* <DEDUP_REMOVED lines=18> */
.L_x_22369:
[----:B------:R-:W-:Y:S05]  /*7480*/  BSYNC.RECONVERGENT B0 ;  /* 0x0000000000007941 */ /* 0x000fea0003800200 */
.L_x_22367:
        /* <DEDUP_REMOVED lines=38> */
.L_x_22371:
        /* <DEDUP_REMOVED lines=18> */
.L_x_22372:
[----:B------:R-:W-:Y:S05]  /*7810*/  BSYNC.RECONVERGENT B0 ;  /* 0x0000000000007941 */ /* 0x000fea0003800200 */
.L_x_22370:
        /* <DEDUP_REMOVED lines=38> */
.L_x_22374:
        /* <DEDUP_REMOVED lines=18> */
.L_x_22375:
[----:B------:R-:W-:Y:S05]  /*7ba0*/  BSYNC.RECONVERGENT B0 ;  /* 0x0000000000007941 */ /* 0x000fea0003800200 */
.L_x_22373:
        /* <DEDUP_REMOVED lines=38> */
.L_x_22377:
        /* <DEDUP_REMOVED lines=18> */
.L_x_22378:
[----:B------:R-:W-:Y:S05]  /*7f30*/  BSYNC.RECONVERGENT B0 ;  /* 0x0000000000007941 */ /* 0x000fea0003800200 */
.L_x_22376:
        /* <DEDUP_REMOVED lines=38> */
.L_x_22380:
        /* <DEDUP_REMOVED lines=18> */
.L_x_22381:
[----:B------:R-:W-:Y:S05]  /*82c0*/  BSYNC.RECONVERGENT B0 ;  /* 0x0000000000007941 */ /* 0x000fea0003800200 */
.L_x_22379:
        /* <DEDUP_REMOVED lines=38> */
.L_x_22383:
        /* <DEDUP_REMOVED lines=18> */
.L_x_22384:
[----:B------:R-:W-:Y:S05]  /*8650*/  BSYNC.RECONVERGENT B0 ;  /* 0x0000000000007941 */ /* 0x000fea0003800200 */
.L_x_22382:
        /* <DEDUP_REMOVED lines=38> */
.L_x_22386:
        /* <DEDUP_REMOVED lines=18> */
.L_x_22387:
[----:B------:R-:W-:Y:S05]  /*89e0*/  BSYNC.RECONVERGENT B0 ;  /* 0x0000000000007941 */ /* 0x000fea0003800200 */
.L_x_22385:
        /* <DEDUP_REMOVED lines=38> */
.L_x_22389:
        /* <DEDUP_REMOVED lines=18> */
.L_x_22390:
[----:B------:R-:W-:Y:S05]  /*8d70*/  BSYNC.RECONVERGENT B0 ;  /* 0x0000000000007941 */ /* 0x000fea0003800200 */
.L_x_22388:
        /* <DEDUP_REMOVED lines=38> */
.L_x_22392:
        /* <DEDUP_REMOVED lines=18> */
.L_x_22393:
[----:B------:R-:W-:Y:S05]  /*9100*/  BSYNC.RECONVERGENT B0 ;  /* 0x0000000000007941 */ /* 0x000fea0003800200 */
.L_x_22391:
        /* <DEDUP_REMOVED lines=38> */
.L_x_22395:
        /* <DEDUP_REMOVED lines=18> */
.L_x_22396:
[----:B------:R-:W-:Y:S05]  /*9490*/  BSYNC.RECONVERGENT B0 ;  /* 0x0000000000007941 */ /* 0x000fea0003800200 */
.L_x_22394:
        /* <DEDUP_REMOVED lines=38> */
.L_x_22398:
        /* <DEDUP_REMOVED lines=18> */
.L_x_22399:
[----:B------:R-:W-:Y:S05]  /*9820*/  BSYNC.RECONVERGENT B0 ;  /* 0x0000000000007941 */ /* 0x000fea0003800200 */
.L_x_22397:
        /* <DEDUP_REMOVED lines=38> */
.L_x_22401:
        /* <DEDUP_REMOVED lines=18> */
.L_x_22402:
[----:B------:R-:W-:Y:S05]  /*9bb0*/  BSYNC.RECONVERGENT B0 ;  /* 0x0000000000007941 */ /* 0x000fea0003800200 */
.L_x_22400:
        /* <DEDUP_REMOVED lines=38> */
.L_x_22404:
        /* <DEDUP_REMOVED lines=18> */
.L_x_22405:
[----:B------:R-:W-:Y:S05]  /*9f40*/  BSYNC.RECONVERGENT B0 ;  /* 0x0000000000007941 */ /* 0x000fea0003800200 */
.L_x_22403:
        /* <DEDUP_REMOVED lines=38> */
.L_x_22407:
        /* <DEDUP_REMOVED lines=18> */
.L_x_22408:
[----:B------:R-:W-:Y:S05]  /*a2d0*/  BSYNC.RECONVERGENT B0 ;  /* 0x0000000000007941 */ /* 0x000fea0003800200 */
.L_x_22406:
        /* <DEDUP_REMOVED lines=38> */
.L_x_22410:
        /* <DEDUP_REMOVED lines=18> */
.L_x_22411:
[----:B------:R-:W-:Y:S05]  /*a660*/  BSYNC.RECONVERGENT B0 ;  /* 0x0000000000007941 */ /* 0x000fea0003800200 */
.L_x_22409:
        /* <DEDUP_REMOVED lines=38> */
.L_x_22413:
        /* <DEDUP_REMOVED lines=18> */
.L_x_22414:
[----:B------:R-:W-:Y:S05]  /*a9f0*/  BSYNC.RECONVERGENT B0 ;  /* 0x0000000000007941 */ /* 0x000fea0003800200 */
.L_x_22412:
        /* <DEDUP_REMOVED lines=38> */
.L_x_22416:
        /* <DEDUP_REMOVED lines=18> */
.L_x_22417:
[----:B------:R-:W-:Y:S05]  /*ad80*/  BSYNC.RECONVERGENT B0 ;  /* 0x0000000000007941 */ /* 0x000fea0003800200 */
.L_x_22415:
        /* <DEDUP_REMOVED lines=38> */
.L_x_22419:
        /* <DEDUP_REMOVED lines=18> */
.L_x_22420:
[----:B------:R-:W-:Y:S05]  /*b110*/  BSYNC.RECONVERGENT B0 ;  /* 0x0000000000007941 */ /* 0x000fea0003800200 */
.L_x_22418:
        /* <DEDUP_REMOVED lines=38> */
.L_x_22422:
        /* <DEDUP_REMOVED lines=18> */
.L_x_22423:
[----:B------:R-:W-:Y:S05]  /*b4a0*/  BSYNC.RECONVERGENT B0 ;  /* 0x0000000000007941 */ /* 0x000fea0003800200 */
.L_x_22421:
        /* <DEDUP_REMOVED lines=38> */
.L_x_22425:
        /* <DEDUP_REMOVED lines=18> */
.L_x_22426:
[----:B------:R-:W-:Y:S05]  /*b830*/  BSYNC.RECONVERGENT B0 ;  /* 0x0000000000007941 */ /* 0x000fea0003800200 */
.L_x_22424:
        /* <DEDUP_REMOVED lines=37> */
.L_x_22428:
        /* <DEDUP_REMOVED lines=16> */
.L_x_22429:
[----:B------:R-:W-:Y:S05]  /*bb90*/  BSYNC.RECONVERGENT B0 ;  /* 0x0000000000007941 */ /* 0x000fea0003800200 */
.L_x_22427:
        /* <DEDUP_REMOVED lines=33> */
.L_x_22431:
[----:B------:R-:W-:Y:S01]  /*bdb0*/  MOV R8, R6 ;  /* 0x0000000600087202 */ /* 0x000fe20000000f00 */
[----:B------:R-:W-:Y:S01]  /*bdc0*/  IMAD.MOV.U32 R10, RZ, RZ, R7 ;  /* 0x000000ffff0a7224 */ /* 0x000fe200078e0007 */
[----:B------:R-:W-:-:S07]  /*bdd0*/  MOV R9, 0xbdf0 ;  /* 0x0000bdf000097802 */ /* 0x000fce0000000f00 */
[----:B------:R-:W-:Y:S05]  /*bde0*/  CALL.REL.NOINC `($__internal_25_$__cuda_sm20_rem_u64) ;  /* 0x0000032000807944 */ /* 0x000fea0003c00000 */
[----:B------:R-:W-:Y:S01]  /*bdf0*/  MOV R4, R0 ;  /* 0x0000000000047202 */ /* 0x000fe20000000f00 */
[----:B------:R-:W-:-:S07]  /*be00*/  IMAD.MOV.U32 R5, RZ, RZ, R3 ;  /* 0x000000ffff057224 */ /* 0x000fce00078e0003 */
.L_x_22432:
[----:B------:R-:W-:Y:S05]  /*be10*/  BSYNC.RECONVERGENT B0 ;  /* 0x0000000000007941 */ /* 0x000fea0003800200 */
.L_x_22430:
[----:B------:R-:W0:Y:S01]  /*be20*/  LDCU.64 UR4, c[0x0][0x730] ;  /* 0x0000e600ff0477ac */ /* 0x000e220008000a00 */
[----:B------:R-:W-:Y:S01]  /*be30*/  MOV R3, R17 ;  /* 0x0000001100037202 */ /* 0x000fe20000000f00 */
[----:B0-----:R-:W-:Y:S02]  /*be40*/  IMAD R5, R5, UR4, RZ ;  /* 0x0000000405057c24 */ /* 0x001fe4000f8e02ff */
[----:B------:R-:W-:-:S04]  /*be50*/  IMAD.WIDE.U32 R2, R4, UR4, R2 ;  /* 0x0000000404027c25 */ /* 0x000fc8000f8e0002 */
[----:B------:R-:W-:-:S04]  /*be60*/  IMAD R5, R4, UR5, R5 ;  /* 0x0000000504057c24 */ /* 0x000fc8000f8e0205 */
[----:B------:R-:W-:-:S07]  /*be70*/  IMAD.IADD R17, R3, 0x1, R5 ;  /* 0x0000000103117824 */ /* 0x000fce00078e0205 */
.L_x_22360:
[----:B------:R-:W0:Y:S01]  /*be80*/  LDC.64 R6, c[0x0][0x580] ;  /* 0x00016000ff067b82 */ /* 0x000e220000000a00 */
[----:B------:R-:W1:Y:S01]  /*be90*/  LDCU.64 UR4, c[0x0][0x738] ;  /* 0x0000e700ff0477ac */ /* 0x000e620008000a00 */
[----:B0-----:R-:W2:Y:S01]  /*bea0*/  LDG.E.U16 R7, desc[UR36][R6.64] ;  /* 0x0000002406077981 */ /* 0x001ea2000c1e1500 */
[----:B-1----:R-:W-:Y:S02]  /*beb0*/  LEA R4, P0, R2, UR4, 0x1 ;  /* 0x0000000402047c11 */ /* 0x002fe4000f8008ff */
[----:B------:R-:W-:Y:S02]  /*bec0*/  IADD3 R16, PT, PT, R16, 0x80, RZ ;  /* 0x0000008010107810 */ /* 0x000fe40007ffe0ff */
[----:B------:R-:W-:-:S05]  /*bed0*/  LEA.HI.X R5, R2, UR5, R17, 0x1, P0 ;  /* 0x0000000502057c11 */ /* 0x000fca00080f0c11 */
[----:B--2---:R1:W-:Y:S04]  /*bee0*/  STG.E.U16 desc[UR36][R4.64], R7 ;  /* 0x0000000704007986 */ /* 0x0043e8000c101524 */
.L_x_22356:
[----:B------:R-:W-:Y:S05]  /*bef0*/  BSYNC.RECONVERGENT B6 ;  /* 0x0000000000067941 */ /* 0x000fea0003800200 */
.L_x_22355:
        /* <DEDUP_REMOVED lines=19> */
[----:B------:R2:W3:Y:S01]  /*c030*/  LDC.64 R2, c[0x4][R0] ;  /* 0x0100000000027b82 */ /* 0x0004e20000000a00 */
[----:B------:R-:W4:Y:S01]  /*c040*/  LDCU.64 UR6, c[0x4][0x4c0] ;  /* 0x01009800ff0677ac */ /* 0x000f220008000a00 */
[----:B------:R-:W-:Y:S01]  /*c050*/  IMAD.MOV.U32 R13, RZ, RZ, RZ ;  /* 0x000000ffff0d7224 */ /* 0x000fe200078e00ff */
[----:B------:R-:W5:Y:S01]  /*c060*/  LDCU.64 UR8, c[0x4][0x250] ;  /* 0x01004a00ff0877ac */ /* 0x000f620008000a00 */
[----:B01----:R-:W-:Y:S01]  /*c070*/  IMAD.U32 R4, RZ, RZ, UR4 ;  /* 0x00000004ff047e24 */ /* 0x003fe2000f8e00ff */
[----:B------:R-:W-:Y:S01]  /*c080*/  MOV R5, UR5 ;  /* 0x0000000500057c02 */ /* 0x000fe20008000f00 */
[----:B----4-:R-:W-:Y:S01]  /*c090*/  IMAD.U32 R6, RZ, RZ, UR6 ;  /* 0x00000006ff067e24 */ /* 0x010fe2000f8e00ff */
[----:B------:R-:W-:Y:S01]  /*c0a0*/  MOV R7, UR7 ;  /* 0x0000000700077c02 */ /* 0x000fe20008000f00 */
[----:B-----5:R-:W-:Y:S01]  /*c0b0*/  IMAD.U32 R10, RZ, RZ, UR8 ;  /* 0x00000008ff0a7e24 */ /* 0x020fe2000f8e00ff */
[----:B--2---:R-:W-:-:S07]  /*c0c0*/  MOV R11, UR9 ;  /* 0x00000009000b7c02 */ /* 0x004fce0008000f00 */
[----:B------:R-:W-:-:S07]  /*c0d0*/  LEPC R20, `(.L_x_22435) ;  /* 0x000000001014794e */ /* 0x000fce0000000000 */
[----:B---3--:R-:W-:Y:S05]  /*c0e0*/  CALL.ABS.NOINC R2 ;  /* 0x0000000002007343 */ /* 0x008fea0003c00000 */
.L_x_22435:
[----:B------:R-:W2:Y:S01]  /*c0f0*/  LDCU.64 UR4, c[0x0][0x590] ;  /* 0x0000b200ff0477ac */ /* 0x000ea20008000a00 */
[--C-:B------:R-:W-:Y:S02]  /*c100*/  SHF.R.S32.HI R13, RZ, 0x1f, R19.reuse ;  /* 0x0000001fff0d7819 */ /* 0x100fe40000011413 */
[----:B------:R-:W-:Y:S01]  /*c110*/  SHF.R.S32.HI R3, RZ, 0x1f, R19 ;  /* 0x0000001fff037819 */ /* 0x000fe20000011413 */
[----:B------:R-:W3:Y:S01]  /*c120*/  LDCU UR6, c[0x0][0x5ac] ;  /* 0x0000b580ff0677ac */ /* 0x000ee20008000800 */
[----:B--2---:R-:W-:Y:S02]  /*c130*/  LOP3.LUT R13, R13, UR4, RZ, 0xc0, !PT ;  /* 0x000000040d0d7c12 */ /* 0x004fe4000f8ec0ff */
[----:B------:R-:W-:Y:S02]  /*c140*/  LOP3.LUT R3, R3, UR5, RZ, 0xc0, !PT ;  /* 0x0000000503037c12 */ /* 0x000fe4000f8ec0ff */
[----:B------:R-:W-:-:S04]  /*c150*/  IADD3 R12, P0, PT, R18, R13, RZ ;  /* 0x0000000d120c7210 */ /* 0x000fc80007f1e0ff */
[----:B------:R-:W-:-:S04]  /*c160*/  IADD3.X R13, PT, PT, R19, R3, RZ, P0, !PT ;  /* 0x00000003130d7210 */ /* 0x000fc800007fe4ff */
[----:B---3--:R-:W-:-:S04]  /*c170*/  LOP3.LUT R0, R13, UR6, RZ, 0xfc, !PT ;  /* 0x000000060d007c12 */ /* 0x008fc8000f8efcff */
[----:B------:R-:W-:-:S13]  /*c180*/  ISETP.NE.U32.AND P0, PT, R0, RZ, PT ;  /* 0x000000ff0000720c */ /* 0x000fda0003f05070 */
[----:B------:R-:W-:Y:S05]  /*c190*/  @P0 BRA `(.L_x_22436) ;  /* 0x0000000000640947 */ /* 0x000fea0003800000 */
[----:B------:R-:W0:Y:S01]  /*c1a0*/  LDCU UR4, c[0x0][0x5a8] ;  /* 0x0000b500ff0477ac */ /* 0x000e220008000800 */
[----:B------:R-:W-:Y:S02]  /*c1b0*/  IMAD.MOV.U32 R2, RZ, RZ, RZ ;  /* 0x000000ffff027224 */ /* 0x000fe400078e00ff */
[----:B------:R-:W-:Y:S01]  /*c1c0*/  IMAD.MOV.U32 R13, RZ, RZ, RZ ;  /* 0x000000ffff0d7224 */ /* 0x000fe200078e00ff */
[----:B01----:R-:W0:Y:S01]  /*c1d0*/  I2F.U32.RP R4, UR4 ;  /* 0x0000000400047d06 */ /* 0x003e220008209000 */
        /* <DEDUP_REMOVED lines=21> */
.L_x_22436:
[----:B------:R-:W0:Y:S01]  /*c330*/  LDCU.64 UR4, c[0x0][0x5a8] ;  /* 0x0000b500ff0477ac */ /* 0x000e220008000a00 */
[----:B------:R-:W-:Y:S01]  /*c340*/  MOV R10, R12 ;  /* 0x0000000c000a7202 */ /* 0x000fe20000000f00 */
[----:B------:R-:W-:Y:S01]  /*c350*/  IMAD.MOV.U32 R9, RZ, RZ, R13 ;  /* 0x000000ffff097224 */ /* 0x000fe200078e000d */
[----:B------:R-:W-:Y:S01]  /*c360*/  MOV R0, 0xc3a0 ;  /* 0x0000c3a000007802 */ /* 0x000fe20000000f00 */
[----:B01----:R-:W-:Y:S01]  /*c370*/  IMAD.U32 R4, RZ, RZ, UR4 ;  /* 0x00000004ff047e24 */ /* 0x003fe2000f8e00ff */
[----:B------:R-:W-:-:S07]  /*c380*/  MOV R3, UR5 ;  /* 0x0000000500037c02 */ /* 0x000fce0008000f00 */
[----:B------:R-:W-:Y:S05]  /*c390*/  CALL.REL.NOINC `($__internal_24_$__cuda_sm20_div_u64) ;  /* 0x0000031800007944 */ /* 0x000fea0003c00000 */
        /* <DEDUP_REMOVED lines=10> */
.L_x_22437:
        /* <DEDUP_REMOVED lines=37> */
.L_x_22440:
        /* <DEDUP_REMOVED lines=18> */
.L_x_22441:
[----:B------:R-:W-:Y:S05]  /*c7b0*/  BSYNC.RECONVERGENT B0 ;  /* 0x0000000000007941 */ /* 0x000fea0003800200 */
.L_x_22439:
        /* <DEDUP_REMOVED lines=38> */
.L_x_22443:
        /* <DEDUP_REMOVED lines=18> */
.L_x_22444:
[----:B------:R-:W-:Y:S05]  /*cb40*/  BSYNC.RECONVERGENT B0 ;  /* 0x0000000000007941 */ /* 0x000fea0003800200 */
.L_x_22442:
        /* <DEDUP_REMOVED lines=38> */
.L_x_22446:
        /* <DEDUP_REMOVED lines=18> */
.L_x_22447:
[----:B------:R-:W-:Y:S05]  /*ced0*/  BSYNC.RECONVERGENT B0 ;  /* 0x0000000000007941 */ /* 0x000fea0003800200 */
.L_x_22445:
        /* <DEDUP_REMOVED lines=38> */
.L_x_22449:
        /* <DEDUP_REMOVED lines=18> */
.L_x_22450:
[----:B------:R-:W-:Y:S05]  /*d260*/  BSYNC.RECONVERGENT B0 ;  /* 0x0000000000007941 */ /* 0x000fea0003800200 */
.L_x_22448:
        /* <DEDUP_REMOVED lines=38> */
.L_x_22452:
        /* <DEDUP_REMOVED lines=18> */
.L_x_22453:
[----:B------:R-:W-:Y:S05]  /*d5f0*/  BSYNC.RECONVERGENT B0 ;  /* 0x0000000000007941 */ /* 0x000fea0003800200 */
.L_x_22451:
        /* <DEDUP_REMOVED lines=38> */
.L_x_22455:
        /* <DEDUP_REMOVED lines=18> */
.L_x_22456:
[----:B------:R-:W-:Y:S05]  /*d980*/  BSYNC.RECONVERGENT B0 ;  /* 0x0000000000007941 */ /* 0x000fea0003800200 */
.L_x_22454:
        /* <DEDUP_REMOVED lines=38> */
.L_x_22458:
        /* <DEDUP_REMOVED lines=18> */
.L_x_22459:
[----:B------:R-:W-:Y:S05]  /*dd10*/  BSYNC.RECONVERGENT B0 ;  /* 0x0000000000007941 */ /* 0x000fea0003800200 */
.L_x_22457:
        /* <DEDUP_REMOVED lines=38> */
.L_x_22461:
        /* <DEDUP_REMOVED lines=18> */
.L_x_22462:
[----:B------:R-:W-:Y:S05]  /*e0a0*/  BSYNC.RECONVERGENT B0 ;  /* 0x0000000000007941 */ /* 0x000fea0003800200 */
.L_x_22460:
        /* <DEDUP_REMOVED lines=38> */
.L_x_22464:
        /* <DEDUP_REMOVED lines=18> */
.L_x_22465:
[----:B------:R-:W-:Y:S05]  /*e430*/  BSYNC.RECONVERGENT B0 ;  /* 0x0000000000007941 */ /* 0x000fea0003800200 */
.L_x_22463:
        /* <DEDUP_REMOVED lines=38> */
.L_x_22467:
        /* <DEDUP_REMOVED lines=18> */
.L_x_22468:
[----:B------:R-:W-:Y:S05]  /*e7c0*/  BSYNC.RECONVERGENT B0 ;  /* 0x0000000000007941 */ /* 0x000fea0003800200 */
.L_x_22466:
        /* <DEDUP_REMOVED lines=38> */
.L_x_22470:
        /* <DEDUP_REMOVED lines=18> */
.L_x_22471:
[----:B------:R-:W-:Y:S05]  /*eb50*/  BSYNC.RECONVERGENT B0 ;  /* 0x0000000000007941 */ /* 0x000fea0003800200 */
.L_x_22469:
        /* <DEDUP_REMOVED lines=38> */
.L_x_22473:
        /* <DEDUP_REMOVED lines=18> */
.L_x_22474:
[----:B------:R-:W-:Y:S05]  /*eee0*/  BSYNC.RECONVERGENT B0 ;  /* 0x0000000000007941 */ /* 0x000fea0003800200 */
.L_x_22472:
        /* <DEDUP_REMOVED lines=38> */
.L_x_22476:
        /* <DEDUP_REMOVED lines=18> */
.L_x_22477:
[----:B------:R-:W-:Y:S05]  /*f270*/  BSYNC.RECONVERGENT B0 ;  /* 0x0000000000007941 */ /* 0x000fea0003800200 */
.L_x_22475:
        /* <DEDUP_REMOVED lines=38> */
.L_x_22479:
        /* <DEDUP_REMOVED lines=18> */
.L_x_22480:
[----:B------:R-:W-:Y:S05]  /*f600*/  BSYNC.RECONVERGENT B0 ;  /* 0x0000000000007941 */ /* 0x000fea0003800200 */
.L_x_22478:
        /* <DEDUP_REMOVED lines=38> */
.L_x_22482:
        /* <DEDUP_REMOVED lines=18> */
.L_x_22483:
[----:B------:R-:W-:Y:S05]  /*f990*/  BSYNC.RECONVERGENT B0 ;  /* 0x0000000000007941 */ /* 0x000fea0003800200 */
.L_x_22481:
        /* <DEDUP_REMOVED lines=38> */
.L_x_22485:
        /* <DEDUP_REMOVED lines=18> */
.L_x_22486:
[----:B------:R-:W-:Y:S05]  /*fd20*/  BSYNC.RECONVERGENT B0 ;  /* 0x0000000000007941 */ /* 0x000fea0003800200 */
.L_x_22484:
        /* <DEDUP_REMOVED lines=38> */
.L_x_22488:
        /* <DEDUP_REMOVED lines=18> */
.L_x_22489:
[----:B------:R-:W-:Y:S05]  /*100b0*/  BSYNC.RECONVERGENT B0 ;  /* 0x0000000000007941 */ /* 0x000fea0003800200 */
.L_x_22487:
        /* <DEDUP_REMOVED lines=38> */
.L_x_22491:
        /* <DEDUP_REMOVED lines=18> */
.L_x_22492:
[----:B------:R-:W-:Y:S05]  /*10440*/  BSYNC.RECONVERGENT B0 ;  /* 0x0000000000007941 */ /* 0x000fea0003800200 */
.L_x_22490:
        /* <DEDUP_REMOVED lines=38> */
.L_x_22494:
        /* <DEDUP_REMOVED lines=18> */
.L_x_22495:
[----:B------:R-:W-:Y:S05]  /*107d0*/  BSYNC.RECONVERGENT B0 ;  /* 0x0000000000007941 */ /* 0x000fea0003800200 */
.L_x_22493:
        /* <DEDUP_REMOVED lines=38> */
.L_x_22497:
        /* <DEDUP_REMOVED lines=18> */
.L_x_22498:
[----:B------:R-:W-:Y:S05]  /*10b60*/  BSYNC.RECONVERGENT B0 ;  /* 0x0000000000007941 */ /* 0x000fea0003800200 */
.L_x_22496:
        /* <DEDUP_REMOVED lines=38> */
.L_x_22500:
        /* <DEDUP_REMOVED lines=18> */
.L_x_22501:
[----:B------:R-:W-:Y:S05]  /*10ef0*/  BSYNC.RECONVERGENT B0 ;  /* 0x0000000000007941 */ /* 0x000fea0003800200 */
.L_x_22499:
        /* <DEDUP_REMOVED lines=38> */
.L_x_22503:
        /* <DEDUP_REMOVED lines=18> */
.L_x_22504:
[----:B------:R-:W-:Y:S05]  /*11280*/  BSYNC.RECONVERGENT B0 ;  /* 0x0000000000007941 */ /* 0x000fea0003800200 */
.L_x_22502:
        /* <DEDUP_REMOVED lines=37> */
.L_x_22506:
        /* <DEDUP_REMOVED lines=16> */
.L_x_22507:
[----:B------:R-:W-:Y:S05]  /*115e0*/  BSYNC.RECONVERGENT B0 ;  /* 0x0000000000007941 */ /* 0x000fea0003800200 */
.L_x_22505:
        /* <DEDUP_REMOVED lines=33> */
.L_x_22509:
[----:B------:R-:W-:Y:S01]  /*11800*/  IMAD.MOV.U32 R8, RZ, RZ, R6 ;  /* 0x000000ffff087224 */ /* 0x000fe200078e0006 */
[----:B------:R-:W-:Y:S02]  /*11810*/  MOV R10, R7 ;  /* 0x00000007000a7202 */ /* 0x000fe40000000f00 */
[----:B------:R-:W-:-:S07]  /*11820*/  MOV R9, 0x11840 ;  /* 0x0001184000097802 */ /* 0x000fce0000000f00 */
[----:B------:R-:W-:Y:S05]  /*11830*/  CALL.REL.NOINC `($__internal_25_$__cuda_sm20_rem_u64) ;  /* 0x000002c400ec7944 */ /* 0x000fea0003c00000 */
[----:B------:R-:W-:Y:S01]  /*11840*/  IMAD.MOV.U32 R4, RZ, RZ, R0 ;  /* 0x000000ffff047224 */ /* 0x000fe200078e0000 */
[----:B------:R-:W-:-:S07]  /*11850*/  MOV R5, R3 ;  /* 0x0000000300057202 */ /* 0x000fce0000000f00 */
.L_x_22510:
[----:B------:R-:W-:Y:S05]  /*11860*/  BSYNC.RECONVERGENT B0 ;  /* 0x0000000000007941 */ /* 0x000fea0003800200 */
.L_x_22508:
[----:B------:R-:W0:Y:S01]  /*11870*/  LDCU.64 UR4, c[0x0][0x730] ;  /* 0x0000e600ff0477ac */ /* 0x000e220008000a00 */
[----:B------:R-:W-:Y:S02]  /*11880*/  IMAD.MOV.U32 R3, RZ, RZ, R17 ;  /* 0x000000ffff037224 */ /* 0x000fe400078e0011 */
[----:B0-----:R-:W-:Y:S02]  /*11890*/  IMAD R5, R5, UR4, RZ ;  /* 0x0000000405057c24 */ /* 0x001fe4000f8e02ff */
[----:B------:R-:W-:-:S04]  /*118a0*/  IMAD.WIDE.U32 R2, R4, UR4, R2 ;  /* 0x0000000404027c25 */ /* 0x000fc8000f8e0002 */
[----:B------:R-:W-:-:S05]  /*118b0*/  IMAD R5, R4, UR5, R5 ;  /* 0x0000000504057c24 */ /* 0x000fca000f8e0205 */
[----:B------:R-:W-:-:S07]  /*118c0*/  IADD3 R17, PT, PT, R3, R5, RZ ;  /* 0x0000000503117210 */ /* 0x000fce0007ffe0ff */
.L_x_22438:
[----:B------:R-:W0:Y:S01]  /*118d0*/  LDC.64 R6, c[0x0][0x580] ;  /* 0x00016000ff067b82 */ /* 0x000e220000000a00 */
[----:B------:R-:W1:Y:S01]  /*118e0*/  LDCU.64 UR4, c[0x0][0x738] ;  /* 0x0000e700ff0477ac */ /* 0x000e620008000a00 */
[----:B0-----:R-:W2:Y:S01]  /*118f0*/  LDG.E.U16 R7, desc[UR36][R6.64] ;  /* 0x0000002406077981 */ /* 0x001ea2000c1e1500 */
[----:B-1----:R-:W-:Y:S01]  /*11900*/  LEA R4, P0, R2, UR4, 0x1 ;  /* 0x0000000402047c11 */ /* 0x002fe2000f8008ff */
[----:B------:R-:W-:-:S03]  /*11910*/  VIADD R16, R16, 0x80 ;  /* 0x0000008010107836 */ /* 0x000fc60000000000 */
[----:B------:R-:W-:-:S05]  /*11920*/  LEA.HI.X R5, R2, UR5, R17, 0x1, P0 ;  /* 0x0000000502057c11 */ /* 0x000fca00080f0c11 */
[----:B--2---:R2:W-:Y:S04]  /*11930*/  STG.E.U16 desc[UR36][R4.64], R7 ;  /* 0x0000000704007986 */ /* 0x0045e8000c101524 */
.L_x_22434:
[----:B------:R-:W-:Y:S05]  /*11940*/  BSYNC.RECONVERGENT B6 ;  /* 0x0000000000067941 */ /* 0x000fea0003800200 */
.L_x_22433:
        /* <DEDUP_REMOVED lines=18> */
[----:B------:R3:W4:Y:S01]  /*11a70*/  LDC.64 R2, c[0x4][R0] ;  /* 0x0100000000027b82 */ /* 0x0007220000000a00 */
[----:B------:R-:W5:Y:S01]  /*11a80*/  LDCU.64 UR6, c[0x4][0x4c0] ;  /* 0x01009800ff0677ac */ /* 0x000f620008000a00 */
[----:B------:R-:W-:Y:S01]  /*11a90*/  MOV R13, RZ ;  /* 0x000000ff000d7202 */ /* 0x000fe20000000f00 */
[----:B------:R-:W3:Y:S01]  /*11aa0*/  LDCU.64 UR8, c[0x4][0x250] ;  /* 0x01004a00ff0877ac */ /* 0x000ee20008000a00 */
[----:B012---:R-:W-:Y:S01]  /*11ab0*/  MOV R4, UR4 ;  /* 0x0000000400047c02 */ /* 0x007fe20008000f00 */
[----:B------:R-:W-:Y:S01]  /*11ac0*/  IMAD.U32 R5, RZ, RZ, UR5 ;  /* 0x00000005ff057e24 */ /* 0x000fe2000f8e00ff */
[----:B-----5:R-:W-:Y:S01]  /*11ad0*/  MOV R6, UR6 ;  /* 0x0000000600067c02 */ /* 0x020fe20008000f00 */
[----:B------:R-:W-:Y:S01]  /*11ae0*/  IMAD.U32 R7, RZ, RZ, UR7 ;  /* 0x00000007ff077e24 */ /* 0x000fe2000f8e00ff */
[----:B---3--:R-:W-:Y:S01]  /*11af0*/  MOV R10, UR8 ;  /* 0x00000008000a7c02 */ /* 0x008fe20008000f00 */
[----:B------:R-:W-:-:S07]  /*11b00*/  IMAD.U32 R11, RZ, RZ, UR9 ;  /* 0x00000009ff0b7e24 */ /* 0x000fce000f8e00ff */
[----:B------:R-:W-:-:S07]  /*11b10*/  LEPC R20, `(.L_x_22511) ;  /* 0x000000001014794e */ /* 0x000fce0000000000 */
[----:B----4-:R-:W-:Y:S05]  /*11b20*/  CALL.ABS.NOINC R2 ;  /* 0x0000000002007343 */ /* 0x010fea0003c00000 */
.L_x_22511:
[----:B------:R-:W3:Y:S01]  /*11b30*/  LDCU.64 UR4, c[0x0][0x590] ;  /* 0x0000b200ff0477ac */ /* 0x000ee20008000a00 */
[--C-:B------:R-:W-:Y:S02]  /*11b40*/  SHF.R.S32.HI R13, RZ, 0x1f, R17.reuse ;  /* 0x0000001fff0d7819 */ /* 0x100fe40000011411 */
[----:B------:R-:W-:Y:S01]  /*11b50*/  SHF.R.S32.HI R3, RZ, 0x1f, R17 ;  /* 0x0000001fff037819 */ /* 0x000fe20000011411 */
[----:B------:R-:W4:Y:S01]  /*11b60*/  LDCU UR6, c[0x0][0x5ac] ;  /* 0x0000b580ff0677ac */ /* 0x000f220008000800 */
[----:B---3--:R-:W-:Y:S02]  /*11b70*/  LOP3.LUT R13, R13, UR4, RZ, 0xc0, !PT ;  /* 0x000000040d0d7c12 */ /* 0x008fe4000f8ec0ff */
[----:B------:R-:W-:Y:S02]  /*11b80*/  LOP3.LUT R3, R3, UR5, RZ, 0xc0, !PT ;  /* 0x0000000503037c12 */ /* 0x000fe4000f8ec0ff */
[----:B------:R-:W-:-:S05]  /*11b90*/  IADD3 R12, P0, PT, R16, R13, RZ ;  /* 0x0000000d100c7210 */ /* 0x000fca0007f1e0ff */
[----:B------:R-:W-:-:S05]  /*11ba0*/  IMAD.X R13, R17, 0x1, R3, P0 ;  /* 0x00000001110d7824 */ /* 0x000fca00000e0603 */
[----:B----4-:R-:W-:-:S04]  /*11bb0*/  LOP3.LUT R0, R13, UR6, RZ, 0xfc, !PT ;  /* 0x000000060d007c12 */ /* 0x010fc8000f8efcff */
[----:B------:R-:W-:-:S13]  /*11bc0*/  ISETP.NE.U32.AND P0, PT, R0, RZ, PT ;  /* 0x000000ff0000720c */ /* 0x000fda0003f05070 */
[----:B------:R-:W-:Y:S05]  /*11bd0*/  @P0 BRA `(.L_x_22512) ;  /* 0x0000000000640947 */ /* 0x000fea0003800000 */
[----:B------:R-:W0:Y:S01]  /*11be0*/  LDCU UR4, c[0x0][0x5a8] ;  /* 0x0000b500ff0477ac */ /* 0x000e220008000800 */
[----:B------:R-:W-:Y:S02]  /*11bf0*/  HFMA2 R2, -RZ, RZ, 0, 0 ;  /* 0x00000000ff027431 */ /* 0x000fe400000001ff */
[----:B------:R-:W-:Y:S01]  /*11c00*/  HFMA2 R13, -RZ, RZ, 0, 0 ;  /* 0x00000000ff0d7431 */ /* 0x000fe200000001ff */
[----:B012---:R-:W0:Y:S01]  /*11c10*/  I2F.U32.RP R4, UR4 ;  /* 0x0000000400047d06 */ /* 0x007e220008209000 */
        /* <DEDUP_REMOVED lines=21> */
.L_x_22512:
[----:B------:R-:W0:Y:S01]  /*11d70*/  LDCU.64 UR4, c[0x0][0x5a8] ;  /* 0x0000b500ff0477ac */ /* 0x000e220008000a00 */
[----:B------:R-:W-:Y:S01]  /*11d80*/  IMAD.MOV.U32 R10, RZ, RZ, R12 ;  /* 0x000000ffff0a7224 */ /* 0x000fe200078e000c */
[----:B------:R-:W-:Y:S02]  /*11d90*/  MOV R9, R13 ;  /* 0x0000000d00097202 */ /* 0x000fe40000000f00 */
[----:B------:R-:W-:Y:S02]  /*11da0*/  MOV R0, 0x11de0 ;  /* 0x00011de000007802 */ /* 0x000fe40000000f00 */
[----:B012---:R-:W-:Y:S01]  /*11db0*/  MOV R4, UR4 ;  /* 0x0000000400047c02 */ /* 0x007fe20008000f00 */
        /* <DEDUP_REMOVED lines=12> */
.L_x_22513:
        /* <DEDUP_REMOVED lines=37> */
.L_x_22516:
        /* <DEDUP_REMOVED lines=18> */
.L_x_22517:
[----:B------:R-:W-:Y:S05]  /*121f0*/  BSYNC.RECONVERGENT B0 ;  /* 0x0000000000007941 */ /* 0x000fea0003800200 */
.L_x_22515:
        /* <DEDUP_REMOVED lines=37> */
.L_x_22519:
        /* <DEDUP_REMOVED lines=18> */
.L_x_22520:
[----:B------:R-:W-:Y:S05]  /*12570*/  BSYNC.RECONVERGENT B0 ;  /* 0x0000000000007941 */ /* 0x000fea0003800200 */
.L_x_22518:
        /* <DEDUP_REMOVED lines=37> */
.L_x_22522:
        /* <DEDUP_REMOVED lines=18> */
.L_x_22523:
[----:B------:R-:W-:Y:S05]  /*128f0*/  BSYNC.RECONVERGENT B0 ;  /* 0x0000000000007941 */ /* 0x000fea0003800200 */
.L_x_22521:
        /* <DEDUP_REMOVED lines=37> */
.L_x_22525:
        /* <DEDUP_REMOVED lines=18> */
.L_x_22526:
[----:B------:R-:W-:Y:S05]  /*12c70*/  BSYNC.RECONVERGENT B0 ;  /* 0x0000000000007941 */ /* 0x000fea0003800200 */
.L_x_22524:
        /* <DEDUP_REMOVED lines=37> */
.L_x_22528:
        /* <DEDUP_REMOVED lines=18> */
.L_x_22529:
[----:B------:R-:W-:Y:S05]  /*12ff0*/  BSYNC.RECONVERGENT B0 ;  /* 0x0000000000007941 */ /* 0x000fea0003800200 */
.L_x_22527:
        /* <DEDUP_REMOVED lines=37> */
.L_x_22531:
        /* <DEDUP_REMOVED lines=18> */
.L_x_22532:
[----:B------:R-:W-:Y:S05]  /*13370*/  BSYNC.RECONVERGENT B0 ;  /* 0x0000000000007941 */ /* 0x000fea0003800200 */
.L_x_22530:
        /* <DEDUP_REMOVED lines=37> */
.L_x_22534:
        /* <DEDUP_REMOVED lines=18> */
.L_x_22535:
[----:B------:R-:W-:Y:S05]  /*136f0*/  BSYNC.RECONVERGENT B0 ;  /* 0x0000000000007941 */ /* 0x000fea0003800200 */
.L_x_22533:
        /* <DEDUP_REMOVED lines=37> */
.L_x_22537:
        /* <DEDUP_REMOVED lines=18> */
.L_x_22538:
[----:B------:R-:W-:Y:S05]  /*13a70*/  BSYNC.RECONVERGENT B0 ;  /* 0x0000000000007941 */ /* 0x000fea0003800200 */
.L_x_22536:
        /* <DEDUP_REMOVED lines=37> */
.L_x_22540:
        /* <DEDUP_REMOVED lines=18> */
.L_x_22541:
[----:B------:R-:W-:Y:S05]  /*13df0*/  BSYNC.RECONVERGENT B0 ;  /* 0x0000000000007941 */ /* 0x000fea0003800200 */
.L_x_22539:
        /* <DEDUP_REMOVED lines=37> */
.L_x_22543:
        /* <DEDUP_REMOVED lines=18> */
.L_x_22544:
[----:B------:R-:W-:Y:S05]  /*14170*/  BSYNC.RECONVERGENT B0 ;  /* 0x0000000000007941 */ /* 0x000fea0003800200 */
.L_x_22542:
        /* <DEDUP_REMOVED lines=37> */
.L_x_22546:
        /* <DEDUP_REMOVED lines=18> */
.L_x_22547:
[----:B------:R-:W-:Y:S05]  /*144f0*/  BSYNC.RECONVERGENT B0 ;  /* 0x0000000000007941 */ /* 0x000fea0003800200 */
.L_x_22545:
        /* <DEDUP_REMOVED lines=37> */
.L_x_22549:
        /* <DEDUP_REMOVED lines=18> */
.L_x_22550:
[----:B------:R-:W-:Y:S05]  /*14870*/  BSYNC.RECONVERGENT B0 ;  /* 0x0000000000007941 */ /* 0x000fea0003800200 */
.L_x_22548:
        /* <DEDUP_REMOVED lines=37> */
.L_x_22552:
        /* <DEDUP_REMOVED lines=18> */
.L_x_22553:
[----:B------:R-:W-:Y:S05]  /*14bf0*/  BSYNC.RECONVERGENT B0 ;  /* 0x0000000000007941 */ /* 0x000fea0003800200 */
.L_x_22551:
        /* <DEDUP_REMOVED lines=37> */
.L_x_22555:
        /* <DEDUP_REMOVED lines=18> */
.L_x_22556:
[----:B------:R-:W-:Y:S05]  /*14f70*/  BSYNC.RECONVERGENT B0 ;  /* 0x0000000000007941 */ /* 0x000fea0003800200 */
.L_x_22554:
        /* <DEDUP_REMOVED lines=37> */
.L_x_22558:
        /* <DEDUP_REMOVED lines=18> */
.L_x_22559:
[----:B------:R-:W-:Y:S05]  /*152f0*/  BSYNC.RECONVERGENT B0 ;  /* 0x0000000000007941 */ /* 0x000fea0003800200 */
.L_x_22557:
        /* <DEDUP_REMOVED lines=37> */
.L_x_22561:
        /* <DEDUP_REMOVED lines=18> */
.L_x_22562:
[----:B------:R-:W-:Y:S05]  /*15670*/  BSYNC.RECONVERGENT B0 ;  /* 0x0000000000007941 */ /* 0x000fea0003800200 */
.L_x_22560:
        /* <DEDUP_REMOVED lines=37> */
.L_x_22564:
        /* <DEDUP_REMOVED lines=18> */
.L_x_22565:
[----:B------:R-:W-:Y:S05]  /*159f0*/  BSYNC.RECONVERGENT B0 ;  /* 0x0000000000007941 */ /* 0x000fea0003800200 */
.L_x_22563:
        /* <DEDUP_REMOVED lines=37> */
.L_x_22567:
        /* <DEDUP_REMOVED lines=18> */
.L_x_22568:
[----:B------:R-:W-:Y:S05]  /*15d70*/  BSYNC.RECONVERGENT B0 ;  /* 0x0000000000007941 */ /* 0x000fea0003800200 */
.L_x_22566:
        /* <DEDUP_REMOVED lines=37> */
.L_x_22570:
        /* <DEDUP_REMOVED lines=18> */
.L_x_22571:
[----:B------:R-:W-:Y:S05]  /*160f0*/  BSYNC.RECONVERGENT B0 ;  /* 0x0000000000007941 */ /* 0x000fea0003800200 */
.L_x_22569:
        /* <DEDUP_REMOVED lines=37> */
.L_x_22573:
        /* <DEDUP_REMOVED lines=18> */
.L_x_22574:
[----:B------:R-:W-:Y:S05]  /*16470*/  BSYNC.RECONVERGENT B0 ;  /* 0x0000000000007941 */ /* 0x000fea0003800200 */
.L_x_22572:
        /* <DEDUP_REMOVED lines=37> */
.L_x_22576:
        /* <DEDUP_REMOVED lines=18> */
.L_x_22577:
[----:B------:R-:W-:Y:S05]  /*167f0*/  BSYNC.RECONVERGENT B0 ;  /* 0x0000000000007941 */ /* 0x000fea0003800200 */
.L_x_22575:
        /* <DEDUP_REMOVED lines=37> */
.L_x_22579:
        /* <DEDUP_REMOVED lines=18> */
.L_x_22580:
[----:B------:R-:W-:Y:S05]  /*16b70*/  BSYNC.RECONVERGENT B0 ;  /* 0x0000000000007941 */ /* 0x000fea0003800200 */
.L_x_22578:
        /* <DEDUP_REMOVED lines=36> */
.L_x_22582:
        /* <DEDUP_REMOVED lines=16> */
.L_x_22583:
[----:B------:R-:W-:Y:S05]  /*16ec0*/  BSYNC.RECONVERGENT B0 ;  /* 0x0000000000007941 */ /* 0x000fea0003800200 */
.L_x_22581:
        /* <DEDUP_REMOVED lines=32> */
.L_x_22585:
[----:B------:R-:W-:Y:S01]  /*170d0*/  IMAD.MOV.U32 R8, RZ, RZ, R6 ;  /* 0x000000ffff087224 */ /* 0x000fe200078e0006 */
[----:B------:R-:W-:Y:S02]  /*170e0*/  MOV R10, R7 ;  /* 0x00000007000a7202 */ /* 0x000fe40000000f00 */
[----:B------:R-:W-:-:S07]  /*170f0*/  MOV R9, 0x17110 ;  /* 0x0001711000097802 */ /* 0x000fce0000000f00 */
[----:B------:R-:W-:Y:S05]  /*17100*/  CALL.REL.NOINC `($__internal_25_$__cuda_sm20_rem_u64) ;  /* 0x0000026c00b87944 */ /* 0x000fea0003c00000 */
[----:B------:R-:W-:-:S07]  /*17110*/  IMAD.MOV.U32 R2, RZ, RZ, R0 ;  /* 0x000000ffff027224 */ /* 0x000fce00078e0000 */
.L_x_22586:
[----:B------:R-:W-:Y:S05]  /*17120*/  BSYNC.RECONVERGENT B0 ;  /* 0x0000000000007941 */ /* 0x000fea0003800200 */
.L_x_22584:
[----:B------:R-:W0:Y:S02]  /*17130*/  LDCU.64 UR4, c[0x0][0x730] ;  /* 0x0000e600ff0477ac */ /* 0x000e240008000a00 */
[----:B0-----:R-:W-:Y:S02]  /*17140*/  IMAD R3, R3, UR4, RZ ;  /* 0x0000000403037c24 */ /* 0x001fe4000f8e02ff */
[----:B------:R-:W-:-:S04]  /*17150*/  IMAD.WIDE.U32 R16, R2, UR4, R16 ;  /* 0x0000000402107c25 */ /* 0x000fc8000f8e0010 */
[----:B------:R-:W-:-:S05]  /*17160*/  IMAD R3, R2, UR5, R3 ;  /* 0x0000000502037c24 */ /* 0x000fca000f8e0203 */
[----:B------:R-:W-:-:S07]  /*17170*/  IADD3 R17, PT, PT, R17, R3, RZ ;  /* 0x0000000311117210 */ /* 0x000fce0007ffe0ff */
.L_x_22514:
[----:B------:R-:W0:Y:S01]  /*17180*/  LDC.64 R4, c[0x0][0x580] ;  /* 0x00016000ff047b82 */ /* 0x000e220000000a00 */
[----:B------:R-:W1:Y:S01]  /*17190*/  LDCU.64 UR4, c[0x0][0x738] ;  /* 0x0000e700ff0477ac */ /* 0x000e620008000a00 */
[----:B0-----:R-:W2:Y:S01]  /*171a0*/  LDG.E.U16 R5, desc[UR36][R4.64] ;  /* 0x0000002404057981 */ /* 0x001ea2000c1e1500 */
[----:B-1----:R-:W-:-:S04]  /*171b0*/  LEA R2, P0, R16, UR4, 0x1 ;  /* 0x0000000410027c11 */ /* 0x002fc8000f8008ff */
[----:B------:R-:W-:-:S05]  /*171c0*/  LEA.HI.X R3, R16, UR5, R17, 0x1, P0 ;  /* 0x0000000510037c11 */ /* 0x000fca00080f0c11 */
[----:B--2---:R-:W-:Y:S01]  /*171d0*/  STG.E.U16 desc[UR36][R2.64], R5 ;  /* 0x0000000502007986 */ /* 0x004fe2000c101524 */
[----:B------:R-:W-:Y:S05]  /*171e0*/  EXIT ;  /* 0x000000000000794d */ /* 0x000fea0003800000 */
.L_x_22265:
        /* <DEDUP_REMOVED lines=31> */
.L_x_22589:
[----:B------:R-:W0:Y:S01]  /*173e0*/  LDC.64 R4, c[0x0][0x580] ;  /* 0x00016000ff047b82 */ /* 0x000e220000000a00 */
[----:B------:R-:W1:Y:S07]  /*173f0*/  LDCU.64 UR4, c[0x0][0x590] ;  /* 0x0000b200ff0477ac */ /* 0x000e6e0008000a00 */
[----:B------:R-:W2:Y:S01]  /*17400*/  LDC.64 R8, c[0x0][0x738] ;  /* 0x0001ce00ff087b82 */ /* 0x000ea20000000a00 */
[----:B0-----:R-:W3:Y:S01]  /*17410*/  LDG.E.U16 R5, desc[UR36][R4.64] ;  /* 0x0000002404057981 */ /* 0x001ee2000c1e1500 */
[--C-:B------:R-:W-:Y:S01]  /*17420*/  SHF.R.S32.HI R3, RZ, 0x1f, R19.reuse ;  /* 0x0000001fff037819 */ /* 0x100fe20000011413 */
[----:B------:R-:W-:Y:S01]  /*17430*/  VIADD R16, R16, 0x80 ;  /* 0x0000008010107836 */ /* 0x000fe20000000000 */
[----:B------:R-:W-:-:S02]  /*17440*/  SHF.R.S32.HI R7, RZ, 0x1f, R19 ;  /* 0x0000001fff077819 */ /* 0x000fc40000011413 */
[----:B-1----:R-:W-:Y:S02]  /*17450*/  LOP3.LUT R3, R3, UR4, RZ, 0xc0, !PT ;  /* 0x0000000403037c12 */ /* 0x002fe4000f8ec0ff */
[----:B------:R-:W-:Y:S02]  /*17460*/  LOP3.LUT R7, R7, UR5, RZ, 0xc0, !PT ;  /* 0x0000000507077c12 */ /* 0x000fe4000f8ec0ff */
[----:B------:R-:W-:-:S04]  /*17470*/  IADD3 R0, P0, PT, R18, R3, RZ ;  /* 0x0000000312007210 */ /* 0x000fc80007f1e0ff */
[----:B------:R-:W-:Y:S02]  /*17480*/  IADD3.X R18, PT, PT, R19, R7, RZ, P0, !PT ;  /* 0x0000000713127210 */ /* 0x000fe400007fe4ff */
[----:B--2---:R-:W-:-:S04]  /*17490*/  LEA R2, P0, R0, R8, 0x1 ;  /* 0x0000000800027211 */ /* 0x004fc800078008ff */
[----:B------:R-:W-:-:S05]  /*174a0*/  LEA.HI.X R3, R0, R9, R18, 0x1, P0 ;  /* 0x0000000900037211 */ /* 0x000fca00000f0c12 */
[----:B---3--:R0:W-:Y:S04]  /*174b0*/  STG.E.U16 desc[UR36][R2.64], R5 ;  /* 0x0000000502007986 */ /* 0x0081e8000c101524 */
.L_x_22588:
[----:B------:R-:W-:Y:S05]  /*174c0*/  BSYNC.RECONVERGENT B6 ;  /* 0x0000000000067941 */ /* 0x000fea0003800200 */
.L_x_22587:
        /* <DEDUP_REMOVED lines=31> */
.L_x_22592:
[----:B0-----:R-:W0:Y:S01]  /*176c0*/  LDC.64 R4, c[0x0][0x580] ;  /* 0x00016000ff047b82 */ /* 0x001e220000000a00 */
[----:B------:R-:W1:Y:S07]  /*176d0*/  LDCU.64 UR4, c[0x0][0x590] ;  /* 0x0000b200ff0477ac */ /* 0x000e6e0008000a00 */
[----:B------:R-:W2:Y:S01]  /*176e0*/  LDC.64 R8, c[0x0][0x738] ;  /* 0x0001ce00ff087b82 */ /* 0x000ea20000000a00 */
[----:B0-----:R-:W3:Y:S01]  /*176f0*/  LDG.E.U16 R5, desc[UR36][R4.64] ;  /* 0x0000002404057981 */ /* 0x001ee2000c1e1500 */
[----:B------:R-:W-:-:S02]  /*17700*/  SHF.R.S32.HI R3, RZ, 0x1f, R19 ;  /* 0x0000001fff037819 */ /* 0x000fc40000011413 */
[----:B------:R-:W-:Y:S02]  /*17710*/  SHF.R.S32.HI R7, RZ, 0x1f, R19 ;  /* 0x0000001fff077819 */ /* 0x000fe40000011413 */
[----:B-1----:R-:W-:Y:S02]  /*17720*/  LOP3.LUT R3, R3, UR4, RZ, 0xc0, !PT ;  /* 0x0000000403037c12 */ /* 0x002fe4000f8ec0ff */
[----:B------:R-:W-:Y:S02]  /*17730*/  LOP3.LUT R7, R7, UR5, RZ, 0xc0, !PT ;  /* 0x0000000507077c12 */ /* 0x000fe4000f8ec0ff */
[----:B------:R-:W-:Y:S02]  /*17740*/  IADD3 R0, P0, PT, R18, R3, RZ ;  /* 0x0000000312007210 */ /* 0x000fe40007f1e0ff */
[----:B------:R-:W-:-:S03]  /*17750*/  IADD3 R16, PT, PT, R16, 0x80, RZ ;  /* 0x0000008010107810 */ /* 0x000fc60007ffe0ff */
[----:B------:R-:W-:Y:S01]  /*17760*/  IMAD.X R18, R19, 0x1, R7, P0 ;  /* 0x0000000113127824 */ /* 0x000fe200000e0607 */
[----:B--2---:R-:W-:-:S04]  /*17770*/  LEA R2, P0, R0, R8, 0x1 ;  /* 0x0000000800027211 */ /* 0x004fc800078008ff */
[----:B------:R-:W-:-:S05]  /*17780*/  LEA.HI.X R3, R0, R9, R18, 0x1, P0 ;  /* 0x0000000900037211 */ /* 0x000fca00000f0c12 */
[----:B---3--:R1:W-:Y:S04]  /*17790*/  STG.E.U16 desc[UR36][R2.64], R5 ;  /* 0x0000000502007986 */ /* 0x0083e8000c101524 */
.L_x_22591:
[----:B------:R-:W-:Y:S05]  /*177a0*/  BSYNC.RECONVERGENT B6 ;  /* 0x0000000000067941 */ /* 0x000fea0003800200 */
.L_x_22590:
        /* <DEDUP_REMOVED lines=31> */
.L_x_22595:
[----:B01----:R-:W0:Y:S01]  /*179a0*/  LDC.64 R4, c[0x0][0x580] ;  /* 0x00016000ff047b82 */ /* 0x003e220000000a00 */
        /* <DEDUP_REMOVED lines=13> */
.L_x_22594:
[----:B------:R-:W-:Y:S05]  /*17a80*/  BSYNC.RECONVERGENT B6 ;  /* 0x0000000000067941 */ /* 0x000fea0003800200 */
.L_x_22593:
        /* <DEDUP_REMOVED lines=30> */
.L_x_22596:
[----:B012---:R-:W0:Y:S01]  /*17c70*/  LDC.64 R4, c[0x0][0x580] ;  /* 0x00016000ff047b82 */ /* 0x007e220000000a00 */
[----:B------:R-:W1:Y:S07]  /*17c80*/  LDCU.64 UR4, c[0x0][0x590] ;  /* 0x0000b200ff0477ac */ /* 0x000e6e0008000a00 */
[----:B------:R-:W2:Y:S01]  /*17c90*/  LDC.64 R8, c[0x0][0x738] ;  /* 0x0001ce00ff087b82 */ /* 0x000ea20000000a00 */
[----:B0-----:R-:W3:Y:S01]  /*17ca0*/  LDG.E.U16 R5, desc[UR36][R4.64] ;  /* 0x0000002404057981 */ /* 0x001ee2000c1e1500 */
[----:B------:R-:W-:-:S02]  /*17cb0*/  SHF.R.S32.HI R3, RZ, 0x1f, R17 ;  /* 0x0000001fff037819 */ /* 0x000fc40000011411 */
[----:B------:R-:W-:Y:S02]  /*17cc0*/  SHF.R.S32.HI R7, RZ, 0x1f, R17 ;  /* 0x0000001fff077819 */ /* 0x000fe40000011411 */
[----:B-1----:R-:W-:Y:S02]  /*17cd0*/  LOP3.LUT R3, R3, UR4, RZ, 0xc0, !PT ;  /* 0x0000000403037c12 */ /* 0x002fe4000f8ec0ff */
[----:B------:R-:W-:Y:S02]  /*17ce0*/  LOP3.LUT R7, R7, UR5, RZ, 0xc0, !PT ;  /* 0x0000000507077c12 */ /* 0x000fe4000f8ec0ff */
[----:B------:R-:W-:-:S05]  /*17cf0*/  IADD3 R0, P0, PT, R16, R3, RZ ;  /* 0x0000000310007210 */ /* 0x000fca0007f1e0ff */
[----:B------:R-:W-:Y:S01]  /*17d00*/  IMAD.X R16, R17, 0x1, R7, P0 ;  /* 0x0000000111107824 */ /* 0x000fe200000e0607 */
[----:B--2---:R-:W-:-:S04]  /*17d10*/  LEA R2, P0, R0, R8, 0x1 ;  /* 0x0000000800027211 */ /* 0x004fc800078008ff */
[----:B------:R-:W-:-:S05]  /*17d20*/  LEA.HI.X R3, R0, R9, R16, 0x1, P0 ;  /* 0x0000000900037211 */ /* 0x000fca00000f0c10 */
[----:B---3--:R-:W-:Y:S01]  /*17d30*/  STG.E.U16 desc[UR36][R2.64], R5 ;  /* 0x0000000502007986 */ /* 0x008fe2000c101524 */
[----:B------:R-:W-:Y:S05]  /*17d40*/  EXIT ;  /* 0x000000000000794d */ /* 0x000fea0003800000 */
.L_x_22264:
        /* <DEDUP_REMOVED lines=311> */
.L_x_22601:
        /* <DEDUP_REMOVED lines=29> */
.L_x_22603:
[----:B------:R-:W-:Y:S05]  /*19290*/  BSYNC.RECONVERGENT B7 ;  /* 0x0000000000077941 */ /* 0x000fea0003800200 */
.L_x_22602:
[----:B------:R-:W0:Y:S02]  /*192a0*/  LDCU.64 UR4, c[0x0][0x580] ;  /* 0x0000b000ff0477ac */ /* 0x000e240008000a00 */
[----:B0-----:R-:W-:-:S05]  /*192b0*/  IADD3 R2, P0, PT, R19, UR4, RZ ;  /* 0x0000000413027c10 */ /* 0x001fca000ff1e0ff */
[----:B------:R-:W-:-:S06]  /*192c0*/  IMAD.X R3, RZ, RZ, UR5, P0 ;  /* 0x00000005ff037e24 */ /* 0x000fcc00080e06ff */
[----:B------:R-:W2:Y:S01]  /*192d0*/  LDG.E.U16 R3, desc[UR36][R2.64] ;  /* 0x0000002402037981 */ /* 0x000ea2000c1e1500 */
[----:B------:R-:W2:Y:S01]  /*192e0*/  LDC.64 R4, c[0x0][0x738] ;  /* 0x0001ce00ff047b82 */ /* 0x000ea20000000a00 */
[----:B------:R-:W-:Y:S02]  /*192f0*/  IADD3 R16, PT, PT, R16, 0x80, RZ ;  /* 0x0000008010107810 */ /* 0x000fe40007ffe0ff */
[----:B--2---:R0:W-:Y:S05]  /*19300*/  STG.E.U16 desc[UR36][R4.64], R3 ;  /* 0x0000000304007986 */ /* 0x0041ea000c101524 */
.L_x_22600:
[----:B------:R-:W-:Y:S05]  /*19310*/  BSYNC.RECONVERGENT B6 ;  /* 0x0000000000067941 */ /* 0x000fea0003800200 */
.L_x_22599:
        /* <DEDUP_REMOVED lines=303> */
.L_x_22606:
        /* <DEDUP_REMOVED lines=29> */
.L_x_22608:
[----:B------:R-:W-:Y:S05]  /*1a7e0*/  BSYNC.RECONVERGENT B7 ;  /* 0x0000000000077941 */ /* 0x000fea0003800200 */
.L_x_22607:
[----:B------:R-:W0:Y:S02]  /*1a7f0*/  LDCU.64 UR4, c[0x0][0x580] ;  /* 0x0000b000ff0477ac */ /* 0x000e240008000a00 */
[----:B0-----:R-:W-:-:S04]  /*1a800*/  IADD3 R2, P0, PT, R19, UR4, RZ ;  /* 0x0000000413027c10 */ /* 0x001fc8000ff1e0ff */
[----:B------:R-:W-:-:S06]  /*1a810*/  IADD3.X R3, PT, PT, RZ, UR5, RZ, P0, !PT ;  /* 0x00000005ff037c10 */ /* 0x000fcc00087fe4ff */
[----:B------:R-:W2:Y:S01]  /*1a820*/  LDG.E.U16 R3, desc[UR36][R2.64] ;  /* 0x0000002402037981 */ /* 0x000ea2000c1e1500 */
[----:B------:R-:W2:Y:S01]  /*1a830*/  LDC.64 R4, c[0x0][0x738] ;  /* 0x0001ce00ff047b82 */ /* 0x000ea20000000a00 */
[----:B------:R-:W-:Y:S02]  /*1a840*/  VIADD R16, R16, 0x80 ;  /* 0x0000008010107836 */ /* 0x000fe40000000000 */
[----:B--2---:R1:W-:Y:S05]  /*1a850*/  STG.E.U16 desc[UR36][R4.64], R3 ;  /* 0x0000000304007986 */ /* 0x0043ea000c101524 */
.L_x_22605:
[----:B------:R-:W-:Y:S05]  /*1a860*/  BSYNC.RECONVERGENT B6 ;  /* 0x0000000000067941 */ /* 0x000fea0003800200 */
.L_x_22604:
        /* <DEDUP_REMOVED lines=303> */
.L_x_22611:
        /* <DEDUP_REMOVED lines=29> */
.L_x_22613:
[----:B------:R-:W-:Y:S05]  /*1bd30*/  BSYNC.RECONVERGENT B7 ;  /* 0x0000000000077941 */ /* 0x000fea0003800200 */
.L_x_22612:
[----:B------:R-:W0:Y:S02]  /*1bd40*/  LDCU.64 UR4, c[0x0][0x580] ;  /* 0x0000b000ff0477ac */ /* 0x000e240008000a00 */
[----:B0-----:R-:W-:-:S05]  /*1bd50*/  IADD3 R2, P0, PT, R19, UR4, RZ ;  /* 0x0000000413027c10 */ /* 0x001fca000ff1e0ff */
[----:B------:R-:W-:-:S06]  /*1bd60*/  IMAD.X R3, RZ, RZ, UR5, P0 ;  /* 0x00000005ff037e24 */ /* 0x000fcc00080e06ff */
[----:B------:R-:W2:Y:S01]  /*1bd70*/  LDG.E.U16 R3, desc[UR36][R2.64] ;  /* 0x0000002402037981 */ /* 0x000ea2000c1e1500 */
[----:B------:R-:W2:Y:S01]  /*1bd80*/  LDC.64 R4, c[0x0][0x738] ;  /* 0x0001ce00ff047b82 */ /* 0x000ea20000000a00 */
[----:B------:R-:W-:Y:S02]  /*1bd90*/  IADD3 R16, PT, PT, R16, 0x80, RZ ;  /* 0x0000008010107810 */ /* 0x000fe40007ffe0ff */
[----:B--2---:R2:W-:Y:S05]  /*1bda0*/  STG.E.U16 desc[UR36][R4.64], R3 ;  /* 0x0000000304007986 */ /* 0x0045ea000c101524 */
.L_x_22610:
[----:B------:R-:W-:Y:S05]  /*1bdb0*/  BSYNC.RECONVERGENT B6 ;  /* 0x0000000000067941 */ /* 0x000fea0003800200 */
.L_x_22609:
        /* <DEDUP_REMOVED lines=302> */
.L_x_22614:
        /* <DEDUP_REMOVED lines=31> */
.L_x_22616:
[----:B------:R-:W-:Y:S05]  /*1d290*/  BSYNC.RECONVERGENT B6 ;  /* 0x0000000000067941 */ /* 0x000fea0003800200 */
.L_x_22615:
[----:B------:R-:W2:Y:S01]  /*1d2a0*/  LDG.E.U16 R17, desc[UR36][R16.64] ;  /* 0x0000002410117981 */ /* 0x000ea2000c1e1500 */
[----:B------:R-:W2:Y:S03]  /*1d2b0*/  LDC.64 R2, c[0x0][0x738] ;  /* 0x0001ce00ff027b82 */ /* 0x000ea60000000a00 */
[----:B--2---:R-:W-:Y:S01]  /*1d2c0*/  STG.E.U16 desc[UR36][R2.64], R17 ;  /* 0x0000001102007986 */ /* 0x004fe2000c101524 */
[----:B------:R-:W-:Y:S05]  /*1d2d0*/  EXIT ;  /* 0x000000000000794d */ /* 0x000fea0003800000 */
.L_x_22598:
        /* <DEDUP_REMOVED lines=309> */
.L_x_22619:
        /* <DEDUP_REMOVED lines=29> */
.L_x_22621:
[----:B------:R-:W-:Y:S05]  /*1e800*/  BSYNC.RECONVERGENT B7 ;  /* 0x0000000000077941 */ /* 0x000fea0003800200 */
.L_x_22620:
        /* <DEDUP_REMOVED lines=36> */
.L_x_22623:
        /* <DEDUP_REMOVED lines=17> */
.L_x_22624:
[----:B------:R-:W-:Y:S05]  /*1eb60*/  BSYNC.RECONVERGENT B0 ;  /* 0x0000000000007941 */ /* 0x000fea0003800200 */
.L_x_22622:
        /* <DEDUP_REMOVED lines=37> */
.L_x_22627:
        /* <DEDUP_REMOVED lines=18> */
.L_x_22628:
[----:B------:R-:W-:Y:S05]  /*1eee0*/  BSYNC.RECONVERGENT B0 ;  /* 0x0000000000007941 */ /* 0x000fea0003800200 */
.L_x_22626:
        /* <DEDUP_REMOVED lines=37> */
.L_x_22630:
        /* <DEDUP_REMOVED lines=18> */
.L_x_22631:
[----:B------:R-:W-:Y:S05]  /*1f260*/  BSYNC.RECONVERGENT B0 ;  /* 0x0000000000007941 */ /* 0x000fea0003800200 */
.L_x_22629:
        /* <DEDUP_REMOVED lines=37> */
.L_x_22633:
        /* <DEDUP_REMOVED lines=18> */
.L_x_22634:
[----:B------:R-:W-:Y:S05]  /*1f5e0*/  BSYNC.RECONVERGENT B0 ;  /* 0x0000000000007941 */ /* 0x000fea0003800200 */
.L_x_22632:
        /* <DEDUP_REMOVED lines=37> */
.L_x_22636:
[----:B------:R-:W0:Y:S01]  /*1f840*/  LDCU.64 UR4, c[0x0][0x5c8] ;  /* 0x0000b900ff0477ac */ /* 0x000e220008000a00 */
[----:B------:R-:W-:Y:S02]  /*1f850*/  MOV R10, R12 ;  /* 0x0000000c000a7202 */ /* 0x000fe40000000f00 */
        /* <DEDUP_REMOVED lines=16> */
.L_x_22637:
[----:B------:R-:W-:Y:S05]  /*1f960*/  BSYNC.RECONVERGENT B0 ;  /* 0x0000000000007941 */ /* 0x000fea0003800200 */
.L_x_22635:
        /* <DEDUP_REMOVED lines=37> */
.L_x_22639:
[----:B------:R-:W0:Y:S01]  /*1fbc0*/  LDCU.64 UR4, c[0x0][0x5d0] ;  /* 0x0000ba00ff0477ac */ /* 0x000e220008000a00 */
[----:B------:R-:W-:Y:S02]  /*1fbd0*/  MOV R10, R12 ;  /* 0x0000000c000a7202 */ /* 0x000fe40000000f00 */
[----:B------:R-:W-:Y:S02]  /*1fbe0*/  MOV R9, R13 ;  /* 0x0000000d00097202 */ /* 0x000fe40000000f00 */
[----:B------:R-:W-:Y:S01]  /*1fbf0*/  MOV R0, 0x1fc30 ;  /* 0x0001fc3000007802 */ /* 0x000fe20000000f00 */
[----:B0-----:R-:W-:Y:S01]  /*1fc00*/  IMAD.U32 R4, RZ, RZ, UR4 ;  /* 0x00000004ff047e24 */ /* 0x001fe2000f8e00ff */
[----:B------:R-:W-:-:S07]  /*1fc10*/  MOV R3, UR5 ;  /* 0x0000000500037c02 */ /* 0x000fce0008000f00 */
[----:B------:R-:W-:Y:S05]  /*1fc20*/  CALL.REL.NOINC `($__internal_24_$__cuda_sm20_div_u64) ;  /* 0x000001dc00dc7944 */ /* 0x000fea0003c00000 */
        /* <DEDUP_REMOVED lines=11> */
.L_x_22640:
[----:B------:R-:W-:Y:S05]  /*1fce0*/  BSYNC.RECONVERGENT B0 ;  /* 0x0000000000007941 */ /* 0x000fea0003800200 */
.L_x_22638:
        /* <DEDUP_REMOVED lines=37> */
.L_x_22642:
[----:B------:R-:W0:Y:S01]  /*1ff40*/  LDCU.64 UR4, c[0x0][0x5d8] ;  /* 0x0000bb00ff0477ac */ /* 0x000e220008000a00 */
[----:B------:R-:W-:Y:S01]  /*1ff50*/  IMAD.MOV.U32 R10, RZ, RZ, R12 ;  /* 0x000000ffff0a7224 */ /* 0x000fe200078e000c */
[----:B------:R-:W-:Y:S01]  /*1ff60*/  MOV R0, 0x1ffb0 ;  /* 0x0001ffb000007802 */ /* 0x000fe20000000f00 */
[----:B------:R-:W-:Y:S01]  /*1ff70*/  IMAD.MOV.U32 R9, RZ, RZ, R13 ;  /* 0x000000ffff097224 */ /* 0x000fe200078e000d */
[----:B0-----:R-:W-:Y:S02]  /*1ff80*/  MOV R4, UR4 ;  /* 0x0000000400047c02 */ /* 0x001fe40008000f00 */
[----:B------:R-:W-:-:S07]  /*1ff90*/  MOV R3, UR5 ;  /* 0x0000000500037c02 */ /* 0x000fce0008000f00 */
[----:B------:R-:W-:Y:S05]  /*1ffa0*/  CALL.REL.NOINC `($__internal_24_$__cuda_sm20_div_u64) ;  /* 0x000001d800fc7944 */ /* 0x000fea0003c00000 */
        /* <DEDUP_REMOVED lines=11> */
.L_x_22643:
[----:B------:R-:W-:Y:S05]  /*20060*/  BSYNC.RECONVERGENT B0 ;  /* 0x0000000000007941 */ /* 0x000fea0003800200 */
.L_x_22641:
        /* <DEDUP_REMOVED lines=37> */
.L_x_22645:
        /* <DEDUP_REMOVED lines=18> */
.L_x_22646:
[----:B------:R-:W-:Y:S05]  /*203e0*/  BSYNC.RECONVERGENT B0 ;  /* 0x0000000000007941 */ /* 0x000fea0003800200 */
.L_x_22644:
        /* <DEDUP_REMOVED lines=37> */
.L_x_22648:
        /* <DEDUP_REMOVED lines=18> */
.L_x_22649:
[----:B------:R-:W-:Y:S05]  /*20760*/  BSYNC.RECONVERGENT B0 ;  /* 0x0000000000007941 */ /* 0x000fea0003800200 */
.L_x_22647:
        /* <DEDUP_REMOVED lines=37> */
.L_x_22651:
        /* <DEDUP_REMOVED lines=18> */
.L_x_22652:
[----:B------:R-:W-:Y:S05]  /*20ae0*/  BSYNC.RECONVERGENT B0 ;  /* 0x0000000000007941 */ /* 0x000fea0003800200 */
.L_x_22650:
        /* <DEDUP_REMOVED lines=37> */
.L_x_22654:
        /* <DEDUP_REMOVED lines=18> */
.L_x_22655:
[----:B------:R-:W-:Y:S05]  /*20e60*/  BSYNC.RECONVERGENT B0 ;  /* 0x0000000000007941 */ /* 0x000fea0003800200 */
.L_x_22653:
        /* <DEDUP_REMOVED lines=37> */
.L_x_22657:
        /* <DEDUP_REMOVED lines=18> */
.L_x_22658:
[----:B------:R-:W-:Y:S05]  /*211e0*/  BSYNC.RECONVERGENT B0 ;  /* 0x0000000000007941 */ /* 0x000fea0003800200 */
.L_x_22656:
        /* <DEDUP_REMOVED lines=37> */
.L_x_22660:
        /* <DEDUP_REMOVED lines=18> */
.L_x_22661:
[----:B------:R-:W-:Y:S05]  /*21560*/  BSYNC.RECONVERGENT B0 ;  /* 0x0000000000007941 */ /* 0x000fea0003800200 */
.L_x_22659:
        /* <DEDUP_REMOVED lines=37> */
.L_x_22663:
        /* <DEDUP_REMOVED lines=18> */
.L_x_22664:
[----:B------:R-:W-:Y:S05]  /*218e0*/  BSYNC.RECONVERGENT B0 ;  /* 0x0000000000007941 */ /* 0x000fea0003800200 */
.L_x_22662:
        /* <DEDUP_REMOVED lines=37> */
.L_x_22666:
        /* <DEDUP_REMOVED lines=18> */
.L_x_22667:
[----:B------:R-:W-:Y:S05]  /*21c60*/  BSYNC.RECONVERGENT B0 ;  /* 0x0000000000007941 */ /* 0x000fea0003800200 */
.L_x_22665:
        /* <DEDUP_REMOVED lines=37> */
.L_x_22669:
        /* <DEDUP_REMOVED lines=18> */
.L_x_22670:
[----:B------:R-:W-:Y:S05]  /*21fe0*/  BSYNC.RECONVERGENT B0 ;  /* 0x0000000000007941 */ /* 0x000fea0003800200 */
.L_x_22668:
        /* <DEDUP_REMOVED lines=37> */
.L_x_22672:
        /* <DEDUP_REMOVED lines=18> */
.L_x_22673:
[----:B------:R-:W-:Y:S05]  /*22360*/  BSYNC.RECONVERGENT B0 ;  /* 0x0000000000007941 */ /* 0x000fea0003800200 */
.L_x_22671:
        /* <DEDUP_REMOVED lines=37> */
.L_x_22675:
        /* <DEDUP_REMOVED lines=18> */
.L_x_22676:
[----:B------:R-:W-:Y:S05]  /*226e0*/  BSYNC.RECONVERGENT B0 ;  /* 0x0000000000007941 */ /* 0x000fea0003800200 */
.L_x_22674:
        /* <DEDUP_REMOVED lines=37> */
.L_x_22678:
        /* <DEDUP_REMOVED lines=18> */
.L_x_22679:
[----:B------:R-:W-:Y:S05]  /*22a60*/  BSYNC.RECONVERGENT B0 ;  /* 0x0000000000007941 */ /* 0x000fea0003800200 */
.L_x_22677:
        /* <DEDUP_REMOVED lines=37> */
.L_x_22681:
        /* <DEDUP_REMOVED lines=18> */
.L_x_22682:
[----:B------:R-:W-:Y:S05]  /*22de0*/  BSYNC.RECONVERGENT B0 ;  /* 0x0000000000007941 */ /* 0x000fea0003800200 */
.L_x_22680:
        /* <DEDUP_REMOVED lines=37> */
.L_x_22684:
        /* <DEDUP_REMOVED lines=18> */
.L_x_22685:
[----:B------:R-:W-:Y:S05]  /*23160*/  BSYNC.RECONVERGENT B0 ;  /* 0x0000000000007941 */ /* 0x000fea0003800200 */
.L_x_22683:
        /* <DEDUP_REMOVED lines=37> */
.L_x_22687:
        /* <DEDUP_REMOVED lines=18> */
.L_x_22688:
[----:B------:R-:W-:Y:S05]  /*234e0*/  BSYNC.RECONVERGENT B0 ;  /* 0x0000000000007941 */ /* 0x000fea0003800200 */
.L_x_22686:
        /* <DEDUP_REMOVED lines=37> */
.L_x_22690:
        /* <DEDUP_REMOVED lines=18> */
.L_x_22691:
[----:B------:R-:W-:Y:S05]  /*23860*/  BSYNC.RECONVERGENT B0 ;  /* 0x0000000000007941 */ /* 0x000fea0003800200 */
.L_x_22689:
        /* <DEDUP_REMOVED lines=36> */
.L_x_22693:
        /* <DEDUP_REMOVED lines=16> */
.L_x_22694:
[----:B------:R-:W-:Y:S05]  /*23bb0*/  BSYNC.RECONVERGENT B0 ;  /* 0x0000000000007941 */ /* 0x000fea0003800200 */
.L_x_22692:
        /* <DEDUP_REMOVED lines=32> */
.L_x_22696:
[----:B------:R-:W-:Y:S01]  /*23dc0*/  MOV R8, R6 ;  /* 0x0000000600087202 */ /* 0x000fe20000000f00 */
[----:B------:R-:W-:Y:S01]  /*23dd0*/  IMAD.MOV.U32 R10, RZ, RZ, R7 ;  /* 0x000000ffff0a7224 */ /* 0x000fe200078e0007 */
[----:B------:R-:W-:-:S07]  /*23de0*/  MOV R9, 0x23e00 ;  /* 0x00023e0000097802 */ /* 0x000fce0000000f00 */
[----:B------:R-:W-:Y:S05]  /*23df0*/  CALL.REL.NOINC `($__internal_25_$__cuda_sm20_rem_u64) ;  /* 0x000001a0007c7944 */ /* 0x000fea0003c00000 */
[----:B------:R-:W-:Y:S02]  /*23e00*/  MOV R4, R0 ;  /* 0x0000000000047202 */ /* 0x000fe40000000f00 */
[----:B------:R-:W-:-:S07]  /*23e10*/  MOV R5, R3 ;  /* 0x0000000300057202 */ /* 0x000fce0000000f00 */
.L_x_22697:
[----:B------:R-:W-:Y:S05]  /*23e20*/  BSYNC.RECONVERGENT B0 ;  /* 0x0000000000007941 */ /* 0x000fea0003800200 */
.L_x_22695:
[----:B------:R-:W0:Y:S02]  /*23e30*/  LDCU.64 UR4, c[0x0][0x730] ;  /* 0x0000e600ff0477ac */ /* 0x000e240008000a00 */
[----:B0-----:R-:W-:Y:S02]  /*23e40*/  IMAD R3, R5, UR4, RZ ;  /* 0x0000000405037c24 */ /* 0x001fe4000f8e02ff */
[----:B------:R-:W-:-:S04]  /*23e50*/  IMAD.WIDE.U32 R20, R4, UR4, R20 ;  /* 0x0000000404147c25 */ /* 0x000fc8000f8e0014 */
[----:B------:R-:W-:-:S04]  /*23e60*/  IMAD R3, R4, UR5, R3 ;  /* 0x0000000504037c24 */ /* 0x000fc8000f8e0203 */
[----:B------:R-:W-:-:S07]  /*23e70*/  IMAD.IADD R21, R21, 0x1, R3 ;  /* 0x0000000115157824 */ /* 0x000fce00078e0203 */
.L_x_22625:
[----:B------:R-:W0:Y:S02]  /*23e80*/  LDCU.64 UR4, c[0x0][0x580] ;  /* 0x0000b000ff0477ac */ /* 0x000e240008000a00 */
[----:B0-----:R-:W-:-:S04]  /*23e90*/  IADD3 R4, P0, PT, R17, UR4, RZ ;  /* 0x0000000411047c10 */ /* 0x001fc8000ff1e0ff */
[----:B------:R-:W-:Y:S01]  /*23ea0*/  IADD3.X R5, PT, PT, RZ, UR5, RZ, P0, !PT ;  /* 0x00000005ff057c10 */ /* 0x000fe200087fe4ff */
[----:B------:R-:W0:Y:S05]  /*23eb0*/  LDCU.64 UR4, c[0x0][0x738] ;  /* 0x0000e700ff0477ac */ /* 0x000e2a0008000a00 */
[----:B------:R-:W2:Y:S01]  /*23ec0*/  LDG.E.U16 R5, desc[UR36][R4.64] ;  /* 0x0000002404057981 */ /* 0x000ea2000c1e1500 */
[----:B------:R-:W-:Y:S02]  /*23ed0*/  IADD3 R16, PT, PT, R16, 0x80, RZ ;  /* 0x0000008010107810 */ /* 0x000fe40007ffe0ff */
[----:B0-----:R-:W-:-:S04]  /*23ee0*/  LEA R6, P0, R20, UR4, 0x1 ;  /* 0x0000000414067c11 */ /* 0x001fc8000f8008ff */
[----:B------:R-:W-:-:S05]  /*23ef0*/  LEA.HI.X R7, R20, UR5, R21, 0x1, P0 ;  /* 0x0000000514077c11 */ /* 0x000fca00080f0c15 */
[----:B--2---:R0:W-:Y:S04]  /*23f00*/  STG.E.U16 desc[UR36][R6.64], R5 ;  /* 0x0000000506007986 */ /* 0x0041e8000c101524 */
.L_x_22618:
[----:B------:R-:W-:Y:S05]  /*23f10*/  BSYNC.RECONVERGENT B6 ;  /* 0x0000000000067941 */ /* 0x000fea0003800200 */
.L_x_22617:
        /* <DEDUP_REMOVED lines=303> */
.L_x_22700:
        /* <DEDUP_REMOVED lines=29> */
.L_x_22702:
[----:B------:R-:W-:Y:S05]  /*253e0*/  BSYNC.RECONVERGENT B7 ;  /* 0x0000000000077941 */ /* 0x000fea0003800200 */
.L_x_22701:
        /* <DEDUP_REMOVED lines=36> */
.L_x_22704:
        /* <DEDUP_REMOVED lines=17> */
.L_x_22705:
[----:B------:R-:W-:Y:S05]  /*25740*/  BSYNC.RECONVERGENT B0 ;  /* 0x0000000000007941 */ /* 0x000fea0003800200 */
.L_x_22703:
        /* <DEDUP_REMOVED lines=37> */
.L_x_22708:
        /* <DEDUP_REMOVED lines=18> */
.L_x_22709:
[----:B------:R-:W-:Y:S05]  /*25ac0*/  BSYNC.RECONVERGENT B0 ;  /* 0x0000000000007941 */ /* 0x000fea0003800200 */
.L_x_22707:
        /* <DEDUP_REMOVED lines=37> */
.L_x_22711:
        /* <DEDUP_REMOVED lines=18> */
.L_x_22712:
[----:B------:R-:W-:Y:S05]  /*25e40*/  BSYNC.RECONVERGENT B0 ;  /* 0x0000000000007941 */ /* 0x000fea0003800200 */
.L_x_22710:
        /* <DEDUP_REMOVED lines=37> */
.L_x_22714:
        /* <DEDUP_REMOVED lines=18> */
.L_x_22715:
[----:B------:R-:W-:Y:S05]  /*261c0*/  BSYNC.RECONVERGENT B0 ;  /* 0x0000000000007941 */ /* 0x000fea0003800200 */
.L_x_22713:
        /* <DEDUP_REMOVED lines=37> */
.L_x_22717:
        /* <DEDUP_REMOVED lines=18> */
.L_x_22718:
[----:B------:R-:W-:Y:S05]  /*26540*/  BSYNC.RECONVERGENT B0 ;  /* 0x0000000000007941 */ /* 0x000fea0003800200 */
.L_x_22716:
        /* <DEDUP_REMOVED lines=37> */
.L_x_22720:
        /* <DEDUP_REMOVED lines=18> */
.L_x_22721:
[----:B------:R-:W-:Y:S05]  /*268c0*/  BSYNC.RECONVERGENT B0 ;  /* 0x0000000000007941 */ /* 0x000fea0003800200 */
.L_x_22719:
        /* <DEDUP_REMOVED lines=37> */
.L_x_22723:
        /* <DEDUP_REMOVED lines=18> */
.L_x_22724:
[----:B------:R-:W-:Y:S05]  /*26c40*/  BSYNC.RECONVERGENT B0 ;  /* 0x0000000000007941 */ /* 0x000fea0003800200 */
.L_x_22722:
        /* <DEDUP_REMOVED lines=37> */
.L_x_22726:
        /* <DEDUP_REMOVED lines=18> */
.L_x_22727:
[----:B------:R-:W-:Y:S05]  /*26fc0*/  BSYNC.RECONVERGENT B0 ;  /* 0x0000000000007941 */ /* 0x000fea0003800200 */
.L_x_22725:
        /* <DEDUP_REMOVED lines=37> */
.L_x_22729:
        /* <DEDUP_REMOVED lines=18> */
.L_x_22730:
[----:B------:R-:W-:Y:S05]  /*27340*/  BSYNC.RECONVERGENT B0 ;  /* 0x0000000000007941 */ /* 0x000fea0003800200 */
.L_x_22728:
        /* <DEDUP_REMOVED lines=37> */
.L_x_22732:
        /* <DEDUP_REMOVED lines=18> */
.L_x_22733:
[----:B------:R-:W-:Y:S05]  /*276c0*/  BSYNC.RECONVERGENT B0 ;  /* 0x0000000000007941 */ /* 0x000fea0003800200 */
.L_x_22731:
        /* <DEDUP_REMOVED lines=37> */
.L_x_22735:
        /* <DEDUP_REMOVED lines=18> */
.L_x_22736:
[----:B------:R-:W-:Y:S05]  /*27a40*/  BSYNC.RECONVERGENT B0 ;  /* 0x0000000000007941 */ /* 0x000fea0003800200 */
.L_x_22734:
        /* <DEDUP_REMOVED lines=37> */
.L_x_22738:
        /* <DEDUP_REMOVED lines=18> */
.L_x_22739:
[----:B------:R-:W-:Y:S05]  /*27dc0*/  BSYNC.RECONVERGENT B0 ;  /* 0x0000000000007941 */ /* 0x000fea0003800200 */
.L_x_22737:
        /* <DEDUP_REMOVED lines=37> */
.L_x_22741:
        /* <DEDUP_REMOVED lines=18> */
.L_x_22742:
[----:B------:R-:W-:Y:S05]  /*28140*/  BSYNC.RECONVERGENT B0 ;  /* 0x0000000000007941 */ /* 0x000fea0003800200 */
.L_x_22740:
        /* <DEDUP_REMOVED lines=37> */
.L_x_22744:
        /* <DEDUP_REMOVED lines=18> */
.L_x_22745:
[----:B------:R-:W-:Y:S05]  /*284c0*/  BSYNC.RECONVERGENT B0 ;  /* 0x0000000000007941 */ /* 0x000fea0003800200 */
.L_x_22743:
        /* <DEDUP_REMOVED lines=37> */
.L_x_22747:
        /* <DEDUP_REMOVED lines=18> */
.L_x_22748:
[----:B------:R-:W-:Y:S05]  /*28840*/  BSYNC.RECONVERGENT B0 ;  /* 0x0000000000007941 */ /* 0x000fea0003800200 */
.L_x_22746:
        /* <DEDUP_REMOVED lines=37> */
.L_x_22750:
        /* <DEDUP_REMOVED lines=18> */
.L_x_22751:
[----:B------:R-:W-:Y:S05]  /*28bc0*/  BSYNC.RECONVERGENT B0 ;  /* 0x0000000000007941 */ /* 0x000fea0003800200 */
.L_x_22749:
        /* <DEDUP_REMOVED lines=37> */
.L_x_22753:
        /* <DEDUP_REMOVED lines=18> */
.L_x_22754:
[----:B------:R-:W-:Y:S05]  /*28f40*/  BSYNC.RECONVERGENT B0 ;  /* 0x0000000000007941 */ /* 0x000fea0003800200 */
.L_x_22752:
        /* <DEDUP_REMOVED lines=37> */
.L_x_22756:
        /* <DEDUP_REMOVED lines=18> */
.L_x_22757:
[----:B------:R-:W-:Y:S05]  /*292c0*/  BSYNC.RECONVERGENT B0 ;  /* 0x0000000000007941 */ /* 0x000fea0003800200 */
.L_x_22755:
        /* <DEDUP_REMOVED lines=37> */
.L_x_22759:
        /* <DEDUP_REMOVED lines=18> */
.L_x_22760:
[----:B------:R-:W-:Y:S05]  /*29640*/  BSYNC.RECONVERGENT B0 ;  /* 0x0000000000007941 */ /* 0x000fea0003800200 */
.L_x_22758:
        /* <DEDUP_REMOVED lines=37> */
.L_x_22762:
        /* <DEDUP_REMOVED lines=18> */
.L_x_22763:
[----:B------:R-:W-:Y:S05]  /*299c0*/  BSYNC.RECONVERGENT B0 ;  /* 0x0000000000007941 */ /* 0x000fea0003800200 */
.L_x_22761:
        /* <DEDUP_REMOVED lines=37> */
.L_x_22765:
        /* <DEDUP_REMOVED lines=18> */
.L_x_22766:
[----:B------:R-:W-:Y:S05]  /*29d40*/  BSYNC.RECONVERGENT B0 ;  /* 0x0000000000007941 */ /* 0x000fea0003800200 */
.L_x_22764:
        /* <DEDUP_REMOVED lines=37> */
.L_x_22768:
        /* <DEDUP_REMOVED lines=18> */
.L_x_22769:
[----:B------:R-:W-:Y:S05]  /*2a0c0*/  BSYNC.RECONVERGENT B0 ;  /* 0x0000000000007941 */ /* 0x000fea0003800200 */
.L_x_22767:
        /* <DEDUP_REMOVED lines=37> */
.L_x_22771:
        /* <DEDUP_REMOVED lines=18> */
.L_x_22772:
[----:B------:R-:W-:Y:S05]  /*2a440*/  BSYNC.RECONVERGENT B0 ;  /* 0x0000000000007941 */ /* 0x000fea0003800200 */
.L_x_22770:
        /* <DEDUP_REMOVED lines=36> */
.L_x_22774:
        /* <DEDUP_REMOVED lines=16> */
.L_x_22775:
[----:B------:R-:W-:Y:S05]  /*2a790*/  BSYNC.RECONVERGENT B0 ;  /* 0x0000000000007941 */ /* 0x000fea0003800200 */
.L_x_22773:
        /* <DEDUP_REMOVED lines=32> */
.L_x_22777:
[----:B------:R-:W-:Y:S02]  /*2a9a0*/  MOV R8, R6 ;  /* 0x0000000600087202 */ /* 0x000fe40000000f00 */
[----:B------:R-:W-:Y:S02]  /*2a9b0*/  MOV R10, R7 ;  /* 0x00000007000a7202 */ /* 0x000fe40000000f00 */
[----:B------:R-:W-:-:S07]  /*2a9c0*/  MOV R9, 0x2a9e0 ;  /* 0x0002a9e000097802 */ /* 0x000fce0000000f00 */
[----:B------:R-:W-:Y:S05]  /*2a9d0*/  CALL.REL.NOINC `($__internal_25_$__cuda_sm20_rem_u64) ;  /* 0x0000013400847944 */ /* 0x000fea0003c00000 */
[----:B------:R-:W-:Y:S01]  /*2a9e0*/  IMAD.MOV.U32 R4, RZ, RZ, R0 ;  /* 0x000000ffff047224 */ /* 0x000fe200078e0000 */
[----:B------:R-:W-:-:S07]  /*2a9f0*/  MOV R5, R3 ;  /* 0x0000000300057202 */ /* 0x000fce0000000f00 */
.L_x_22778:
[----:B------:R-:W-:Y:S05]  /*2aa00*/  BSYNC.RECONVERGENT B0 ;  /* 0x0000000000007941 */ /* 0x000fea0003800200 */
.L_x_22776:
[----:B------:R-:W0:Y:S02]  /*2aa10*/  LDCU.64 UR4, c[0x0][0x730] ;  /* 0x0000e600ff0477ac */ /* 0x000e240008000a00 */
[----:B0-----:R-:W-:Y:S02]  /*2aa20*/  IMAD R3, R5, UR4, RZ ;  /* 0x0000000405037c24 */ /* 0x001fe4000f8e02ff */
[----:B------:R-:W-:-:S04]  /*2aa30*/  IMAD.WIDE.U32 R20, R4, UR4, R20 ;  /* 0x0000000404147c25 */ /* 0x000fc8000f8e0014 */
[----:B------:R-:W-:-:S05]  /*2aa40*/  IMAD R3, R4, UR5, R3 ;  /* 0x0000000504037c24 */ /* 0x000fca000f8e0203 */
[----:B------:R-:W-:-:S07]  /*2aa50*/  IADD3 R21, PT, PT, R21, R3, RZ ;  /* 0x0000000315157210 */ /* 0x000fce0007ffe0ff */
.L_x_22706:
[----:B------:R-:W0:Y:S02]  /*2aa60*/  LDCU.64 UR4, c[0x0][0x580] ;  /* 0x0000b000ff0477ac */ /* 0x000e240008000a00 */
[----:B0-----:R-:W-:-:S05]  /*2aa70*/  IADD3 R4, P0, PT, R17, UR4, RZ ;  /* 0x0000000411047c10 */ /* 0x001fca000ff1e0ff */
[----:B------:R-:W-:Y:S01]  /*2aa80*/  IMAD.X R5, RZ, RZ, UR5, P0 ;  /* 0x00000005ff057e24 */ /* 0x000fe200080e06ff */
[----:B------:R-:W0:Y:S05]  /*2aa90*/  LDCU.64 UR4, c[0x0][0x738] ;  /* 0x0000e700ff0477ac */ /* 0x000e2a0008000a00 */
[----:B------:R-:W2:Y:S01]  /*2aaa0*/  LDG.E.U16 R5, desc[UR36][R4.64] ;  /* 0x0000002404057981 */ /* 0x000ea2000c1e1500 */
[----:B------:R-:W-:Y:S02]  /*2aab0*/  IADD3 R16, PT, PT, R16, 0x80, RZ ;  /* 0x0000008010107810 */ /* 0x000fe40007ffe0ff */
[----:B0-----:R-:W-:-:S04]  /*2aac0*/  LEA R6, P0, R20, UR4, 0x1 ;  /* 0x0000000414067c11 */ /* 0x001fc8000f8008ff */
[----:B------:R-:W-:-:S05]  /*2aad0*/  LEA.HI.X R7, R20, UR5, R21, 0x1, P0 ;  /* 0x0000000514077c11 */ /* 0x000fca00080f0c15 */
[----:B--2---:R1:W-:Y:S04]  /*2aae0*/  STG.E.U16 desc[UR36][R6.64], R5 ;  /* 0x0000000506007986 */ /* 0x0043e8000c101524 */
.L_x_22699:
[----:B------:R-:W-:Y:S05]  /*2aaf0*/  BSYNC.RECONVERGENT B6 ;  /* 0x0000000000067941 */ /* 0x000fea0003800200 */
.L_x_22698:
        /* <DEDUP_REMOVED lines=303> */
.L_x_22781:
        /* <DEDUP_REMOVED lines=29> */
.L_x_22783:
[----:B------:R-:W-:Y:S05]  /*2bfc0*/  BSYNC.RECONVERGENT B7 ;  /* 0x0000000000077941 */ /* 0x000fea0003800200 */
.L_x_22782:
        /* <DEDUP_REMOVED lines=36> */
.L_x_22785:
        /* <DEDUP_REMOVED lines=17> */
.L_x_22786:
[----:B------:R-:W-:Y:S05]  /*2c320*/  BSYNC.RECONVERGENT B0 ;  /* 0x0000000000007941 */ /* 0x000fea0003800200 */
.L_x_22784:
        /* <DEDUP_REMOVED lines=37> */
.L_x_22789:
        /* <DEDUP_REMOVED lines=18> */
.L_x_22790:
[----:B------:R-:W-:Y:S05]  /*2c6a0*/  BSYNC.RECONVERGENT B0 ;  /* 0x0000000000007941 */ /* 0x000fea0003800200 */
.L_x_22788:
        /* <DEDUP_REMOVED lines=37> */
.L_x_22792:
        /* <DEDUP_REMOVED lines=18> */
.L_x_22793:
[----:B------:R-:W-:Y:S05]  /*2ca20*/  BSYNC.RECONVERGENT B0 ;  /* 0x0000000000007941 */ /* 0x000fea0003800200 */
.L_x_22791:
        /* <DEDUP_REMOVED lines=37> */
.L_x_22795:
        /* <DEDUP_REMOVED lines=18> */
.L_x_22796:
[----:B------:R-:W-:Y:S05]  /*2cda0*/  BSYNC.RECONVERGENT B0 ;  /* 0x0000000000007941 */ /* 0x000fea0003800200 */
.L_x_22794:
        /* <DEDUP_REMOVED lines=37> */
.L_x_22798:
        /* <DEDUP_REMOVED lines=18> */
.L_x_22799:
[----:B------:R-:W-:Y:S05]  /*2d120*/  BSYNC.RECONVERGENT B0 ;  /* 0x0000000000007941 */ /* 0x000fea0003800200 */
.L_x_22797:
        /* <DEDUP_REMOVED lines=37> */
.L_x_22801:
        /* <DEDUP_REMOVED lines=18> */
.L_x_22802:
[----:B------:R-:W-:Y:S05]  /*2d4a0*/  BSYNC.RECONVERGENT B0 ;  /* 0x0000000000007941 */ /* 0x000fea0003800200 */
.L_x_22800:
        /* <DEDUP_REMOVED lines=37> */
.L_x_22804:
        /* <DEDUP_REMOVED lines=18> */
.L_x_22805:
[----:B------:R-:W-:Y:S05]  /*2d820*/  BSYNC.RECONVERGENT B0 ;  /* 0x0000000000007941 */ /* 0x000fea0003800200 */
.L_x_22803:
        /* <DEDUP_REMOVED lines=37> */
.L_x_22807:
        /* <DEDUP_REMOVED lines=18> */
.L_x_22808:
[----:B------:R-:W-:Y:S05]  /*2dba0*/  BSYNC.RECONVERGENT B0 ;  /* 0x0000000000007941 */ /* 0x000fea0003800200 */
.L_x_22806:
        /* <DEDUP_REMOVED lines=37> */
.L_x_22810:
        /* <DEDUP_REMOVED lines=18> */
.L_x_22811:
[----:B------:R-:W-:Y:S05]  /*2df20*/  BSYNC.RECONVERGENT B0 ;  /* 0x0000000000007941 */ /* 0x000fea0003800200 */
.L_x_22809:
        /* <DEDUP_REMOVED lines=37> */
.L_x_22813:
        /* <DEDUP_REMOVED lines=18> */
.L_x_22814:
[----:B------:R-:W-:Y:S05]  /*2e2a0*/  BSYNC.RECONVERGENT B0 ;  /* 0x0000000000007941 */ /* 0x000fea0003800200 */
.L_x_22812:
        /* <DEDUP_REMOVED lines=37> */
.L_x_22816:
        /* <DEDUP_REMOVED lines=18> */
.L_x_22817:
[----:B------:R-:W-:Y:S05]  /*2e620*/  BSYNC.RECONVERGENT B0 ;  /* 0x0000000000007941 */ /* 0x000fea0003800200 */
.L_x_22815:
        /* <DEDUP_REMOVED lines=37> */
.L_x_22819:
        /* <DEDUP_REMOVED lines=18> */
.L_x_22820:
[----:B------:R-:W-:Y:S05]  /*2e9a0*/  BSYNC.RECONVERGENT B0 ;  /* 0x0000000000007941 */ /* 0x000fea0003800200 */
.L_x_22818:
        /* <DEDUP_REMOVED lines=37> */
.L_x_22822:
        /* <DEDUP_REMOVED lines=18> */
.L_x_22823:
[----:B------:R-:W-:Y:S05]  /*2ed20*/  BSYNC.RECONVERGENT B0 ;  /* 0x0000000000007941 */ /* 0x000fea0003800200 */
.L_x_22821:
        /* <DEDUP_REMOVED lines=37> */
.L_x_22825:
        /* <DEDUP_REMOVED lines=18> */
.L_x_22826:
[----:B------:R-:W-:Y:S05]  /*2f0a0*/  BSYNC.RECONVERGENT B0 ;  /* 0x0000000000007941 */ /* 0x000fea0003800200 */
.L_x_22824:
        /* <DEDUP_REMOVED lines=37> */
.L_x_22828:
        /* <DEDUP_REMOVED lines=18> */
.L_x_22829:
[----:B------:R-:W-:Y:S05]  /*2f420*/  BSYNC.RECONVERGENT B0 ;  /* 0x0000000000007941 */ /* 0x000fea0003800200 */
.L_x_22827:
        /* <DEDUP_REMOVED lines=37> */
.L_x_22831:
        /* <DEDUP_REMOVED lines=18> */
.L_x_22832:
[----:B------:R-:W-:Y:S05]  /*2f7a0*/  BSYNC.RECONVERGENT B0 ;  /* 0x0000000000007941 */ /* 0x000fea0003800200 */
.L_x_22830:
        /* <DEDUP_REMOVED lines=37> */
.L_x_22834:
        /* <DEDUP_REMOVED lines=18> */
.L_x_22835:
[----:B------:R-:W-:Y:S05]  /*2fb20*/  BSYNC.RECONVERGENT B0 ;  /* 0x0000000000007941 */ /* 0x000fea0003800200 */
.L_x_22833:
        /* <DEDUP_REMOVED lines=37> */
.L_x_22837:
        /* <DEDUP_REMOVED lines=18> */
.L_x_22838:
[----:B------:R-:W-:Y:S05]  /*2fea0*/  BSYNC.RECONVERGENT B0 ;  /* 0x0000000000007941 */ /* 0x000fea0003800200 */
.L_x_22836:
        /* <DEDUP_REMOVED lines=37> */
.L_x_22840:
        /* <DEDUP_REMOVED lines=18> */
.L_x_22841:
[----:B------:R-:W-:Y:S05]  /*30220*/  BSYNC.RECONVERGENT B0 ;  /* 0x0000000000007941 */ /* 0x000fea0003800200 */
.L_x_22839:
        /* <DEDUP_REMOVED lines=37> */
.L_x_22843:
        /* <DEDUP_REMOVED lines=18> */
.L_x_22844:
[----:B------:R-:W-:Y:S05]  /*305a0*/  BSYNC.RECONVERGENT B0 ;  /* 0x0000000000007941 */ /* 0x000fea0003800200 */
.L_x_22842:
        /* <DEDUP_REMOVED lines=37> */
.L_x_22846:
        /* <DEDUP_REMOVED lines=18> */
.L_x_22847:
[----:B------:R-:W-:Y:S05]  /*30920*/  BSYNC.RECONVERGENT B0 ;  /* 0x0000000000007941 */ /* 0x000fea0003800200 */
.L_x_22845:
        /* <DEDUP_REMOVED lines=37> */
.L_x_22849:
        /* <DEDUP_REMOVED lines=18> */
.L_x_22850:
[----:B------:R-:W-:Y:S05]  /*30ca0*/  BSYNC.RECONVERGENT B0 ;  /* 0x0000000000007941 */ /* 0x000fea0003800200 */
.L_x_22848:
        /* <DEDUP_REMOVED lines=37> */
.L_x_22852:
        /* <DEDUP_REMOVED lines=18> */
.L_x_22853:
[----:B------:R-:W-:Y:S05]  /*31020*/  BSYNC.RECONVERGENT B0 ;  /* 0x0000000000007941 */ /* 0x000fea0003800200 */
.L_x_22851:
        /* <DEDUP_REMOVED lines=36> */
.L_x_22855:
        /* <DEDUP_REMOVED lines=16> */
.L_x_22856:
[----:B------:R-:W-:Y:S05]  /*31370*/  BSYNC.RECONVERGENT B0 ;  /* 0x0000000000007941 */ /* 0x000fea0003800200 */
.L_x_22854:
        /* <DEDUP_REMOVED lines=32> */
.L_x_22858:
[----:B------:R-:W-:Y:S01]  /*31580*/  IMAD.MOV.U32 R8, RZ, RZ, R6 ;  /* 0x000000ffff087224 */ /* 0x000fe200078e0006 */
[----:B------:R-:W-:Y:S02]  /*31590*/  MOV R10, R7 ;  /* 0x00000007000a7202 */ /* 0x000fe40000000f00 */
[----:B------:R-:W-:-:S07]  /*315a0*/  MOV R9, 0x315c0 ;  /* 0x000315c000097802 */ /* 0x000fce0000000f00 */
[----:B------:R-:W-:Y:S05]  /*315b0*/  CALL.REL.NOINC `($__internal_25_$__cuda_sm20_rem_u64) ;  /* 0x000000c8008c7944 */ /* 0x000fea0003c00000 */
[----:B------:R-:W-:Y:S01]  /*315c0*/  MOV R4, R0 ;  /* 0x0000000000047202 */ /* 0x000fe20000000f00 */
[----:B------:R-:W-:-:S07]  /*315d0*/  IMAD.MOV.U32 R5, RZ, RZ, R3 ;  /* 0x000000ffff057224 */ /* 0x000fce00078e0003 */
.L_x_22859:
[----:B------:R-:W-:Y:S05]  /*315e0*/  BSYNC.RECONVERGENT B0 ;  /* 0x0000000000007941 */ /* 0x000fea0003800200 */
.L_x_22857:
[----:B------:R-:W0:Y:S02]  /*315f0*/  LDCU.64 UR4, c[0x0][0x730] ;  /* 0x0000e600ff0477ac */ /* 0x000e240008000a00 */
[----:B0-----:R-:W-:Y:S02]  /*31600*/  IMAD R3, R5, UR4, RZ ;  /* 0x0000000405037c24 */ /* 0x001fe4000f8e02ff */
[----:B------:R-:W-:-:S04]  /*31610*/  IMAD.WIDE.U32 R20, R4, UR4, R20 ;  /* 0x0000000404147c25 */ /* 0x000fc8000f8e0014 */
[----:B------:R-:W-:-:S05]  /*31620*/  IMAD R3, R4, UR5, R3 ;  /* 0x0000000504037c24 */ /* 0x000fca000f8e0203 */
[----:B------:R-:W-:-:S07]  /*31630*/  IADD3 R21, PT, PT, R21, R3, RZ ;  /* 0x0000000315157210 */ /* 0x000fce0007ffe0ff */
.L_x_22787:
[----:B------:R-:W0:Y:S02]  /*31640*/  LDCU.64 UR4, c[0x0][0x580] ;  /* 0x0000b000ff0477ac */ /* 0x000e240008000a00 */
[----:B0-----:R-:W-:-:S04]  /*31650*/  IADD3 R4, P0, PT, R17, UR4, RZ ;  /* 0x0000000411047c10 */ /* 0x001fc8000ff1e0ff */
[----:B------:R-:W-:Y:S01]  /*31660*/  IADD3.X R5, PT, PT, RZ, UR5, RZ, P0, !PT ;  /* 0x00000005ff057c10 */ /* 0x000fe200087fe4ff */
[----:B------:R-:W0:Y:S05]  /*31670*/  LDCU.64 UR4, c[0x0][0x738] ;  /* 0x0000e700ff0477ac */ /* 0x000e2a0008000a00 */
[----:B------:R-:W2:Y:S01]  /*31680*/  LDG.E.U16 R5, desc[UR36][R4.64] ;  /* 0x0000002404057981 */ /* 0x000ea2000c1e1500 */
[----:B------:R-:W-:Y:S01]  /*31690*/  VIADD R16, R16, 0x80 ;  /* 0x0000008010107836 */ /* 0x000fe20000000000 */
[----:B0-----:R-:W-:-:S04]  /*316a0*/  LEA R6, P0, R20, UR4, 0x1 ;  /* 0x0000000414067c11 */ /* 0x001fc8000f8008ff */
[----:B------:R-:W-:-:S05]  /*316b0*/  LEA.HI.X R7, R20, UR5, R21, 0x1, P0 ;  /* 0x0000000514077c11 */ /* 0x000fca00080f0c15 */
[----:B--2---:R2:W-:Y:S04]  /*316c0*/  STG.E.U16 desc[UR36][R6.64], R5 ;  /* 0x0000000506007986 */ /* 0x0045e8000c101524 */
.L_x_22780:
[----:B------:R-:W-:Y:S05]  /*316d0*/  BSYNC.RECONVERGENT B6 ;  /* 0x0000000000067941 */ /* 0x000fea0003800200 */
.L_x_22779:
        /* <DEDUP_REMOVED lines=302> */
.L_x_22860:
        /* <DEDUP_REMOVED lines=31> */
.L_x_22862:
[----:B------:R-:W-:Y:S05]  /*32bb0*/  BSYNC.RECONVERGENT B6 ;  /* 0x0000000000067941 */ /* 0x000fea0003800200 */
.L_x_22861:
        /* <DEDUP_REMOVED lines=37> */
.L_x_22864:
        /* <DEDUP_REMOVED lines=17> */
.L_x_22865:
[----:B------:R-:W-:Y:S05]  /*32f20*/  BSYNC.RECONVERGENT B0 ;  /* 0x0000000000007941 */ /* 0x000fea0003800200 */
.L_x_22863:
        /* <DEDUP_REMOVED lines=37> */
.L_x_22868:
        /* <DEDUP_REMOVED lines=18> */
.L_x_22869:
[----:B------:R-:W-:Y:S05]  /*332a0*/  BSYNC.RECONVERGENT B0 ;  /* 0x0000000000007941 */ /* 0x000fea0003800200 */
.L_x_22867:
        /* <DEDUP_REMOVED lines=38> */
.L_x_22871:
        /* <DEDUP_REMOVED lines=18> */
.L_x_22872:
[----:B------:R-:W-:Y:S05]  /*33630*/  BSYNC.RECONVERGENT B0 ;  /* 0x0000000000007941 */ /* 0x000fea0003800200 */
.L_x_22870:
        /* <DEDUP_REMOVED lines=38> */
.L_x_22874:
        /* <DEDUP_REMOVED lines=18> */
.L_x_22875:
[----:B------:R-:W-:Y:S05]  /*339c0*/  BSYNC.RECONVERGENT B0 ;  /* 0x0000000000007941 */ /* 0x000fea0003800200 */
.L_x_22873:
        /* <DEDUP_REMOVED lines=38> */
.L_x_22877:
        /* <DEDUP_REMOVED lines=18> */
.L_x_22878:
[----:B------:R-:W-:Y:S05]  /*33d50*/  BSYNC.RECONVERGENT B0 ;  /* 0x0000000000007941 */ /* 0x000fea0003800200 */
.L_x_22876:
        /* <DEDUP_REMOVED lines=38> */
.L_x_22880:
        /* <DEDUP_REMOVED lines=18> */
.L_x_22881:
[----:B------:R-:W-:Y:S05]  /*340e0*/  BSYNC.RECONVERGENT B0 ;  /* 0x0000000000007941 */ /* 0x000fea0003800200 */
.L_x_22879:
        /* <DEDUP_REMOVED lines=38> */
.L_x_22883:
        /* <DEDUP_REMOVED lines=18> */
.L_x_22884:
[----:B------:R-:W-:Y:S05]  /*34470*/  BSYNC.RECONVERGENT B0 ;  /* 0x0000000000007941 */ /* 0x000fea0003800200 */
.L_x_22882:
        /* <DEDUP_REMOVED lines=38> */
.L_x_22886:
        /* <DEDUP_REMOVED lines=18> */
.L_x_22887:
[----:B------:R-:W-:Y:S05]  /*34800*/  BSYNC.RECONVERGENT B0 ;  /* 0x0000000000007941 */ /* 0x000fea0003800200 */
.L_x_22885:
        /* <DEDUP_REMOVED lines=38> */
.L_x_22889:
        /* <DEDUP_REMOVED lines=18> */
.L_x_22890:
[----:B------:R-:W-:Y:S05]  /*34b90*/  BSYNC.RECONVERGENT B0 ;  /* 0x0000000000007941 */ /* 0x000fea0003800200 */
.L_x_22888:
        /* <DEDUP_REMOVED lines=38> */
.L_x_22892:
        /* <DEDUP_REMOVED lines=18> */
.L_x_22893:
[----:B------:R-:W-:Y:S05]  /*34f20*/  BSYNC.RECONVERGENT B0 ;  /* 0x0000000000007941 */ /* 0x000fea0003800200 */
.L_x_22891:
        /* <DEDUP_REMOVED lines=38> */
.L_x_22895:
        /* <DEDUP_REMOVED lines=18> */
.L_x_22896:
[----:B------:R-:W-:Y:S05]  /*352b0*/  BSYNC.RECONVERGENT B0 ;  /* 0x0000000000007941 */ /* 0x000fea0003800200 */
.L_x_22894:
        /* <DEDUP_REMOVED lines=38> */
.L_x_22898:
        /* <DEDUP_REMOVED lines=18> */
.L_x_22899:
[----:B------:R-:W-:Y:S05]  /*35640*/  BSYNC.RECONVERGENT B0 ;  /* 0x0000000000007941 */ /* 0x000fea0003800200 */
.L_x_22897:
        /* <DEDUP_REMOVED lines=38> */
.L_x_22901:
        /* <DEDUP_REMOVED lines=18> */
.L_x_22902:
[----:B------:R-:W-:Y:S05]  /*359d0*/  BSYNC.RECONVERGENT B0 ;  /* 0x0000000000007941 */ /* 0x000fea0003800200 */
.L_x_22900:
        /* <DEDUP_REMOVED lines=38> */
.L_x_22904:
        /* <DEDUP_REMOVED lines=18> */
.L_x_22905:
[----:B------:R-:W-:Y:S05]  /*35d60*/  BSYNC.RECONVERGENT B0 ;  /* 0x0000000000007941 */ /* 0x000fea0003800200 */
.L_x_22903:
        /* <DEDUP_REMOVED lines=38> */
.L_x_22907:
        /* <DEDUP_REMOVED lines=18> */
.L_x_22908:
[----:B------:R-:W-:Y:S05]  /*360f0*/  BSYNC.RECONVERGENT B0 ;  /* 0x0000000000007941 */ /* 0x000fea0003800200 */
.L_x_22906:
        /* <DEDUP_REMOVED lines=38> */
.L_x_22910:
        /* <DEDUP_REMOVED lines=18> */
.L_x_22911:
[----:B------:R-:W-:Y:S05]  /*36480*/  BSYNC.RECONVERGENT B0 ;  /* 0x0000000000007941 */ /* 0x000fea0003800200 */
.L_x_22909:
        /* <DEDUP_REMOVED lines=38> */
.L_x_22913:
        /* <DEDUP_REMOVED lines=18> */
.L_x_22914:
[----:B------:R-:W-:Y:S05]  /*36810*/  BSYNC.RECONVERGENT B0 ;  /* 0x0000000000007941 */ /* 0x000fea0003800200 */
.L_x_22912:
        /* <DEDUP_REMOVED lines=38> */
.L_x_22916:
        /* <DEDUP_REMOVED lines=18> */
.L_x_22917:
[----:B------:R-:W-:Y:S05]  /*36ba0*/  BSYNC.RECONVERGENT B0 ;  /* 0x0000000000007941 */ /* 0x000fea0003800200 */
.L_x_22915:
        /* <DEDUP_REMOVED lines=38> */
.L_x_22919:
        /* <DEDUP_REMOVED lines=18> */
.L_x_22920:
[----:B------:R-:W-:Y:S05]  /*36f30*/  BSYNC.RECONVERGENT B0 ;  /* 0x0000000000007941 */ /* 0x000fea0003800200 */
.L_x_22918:
        /* <DEDUP_REMOVED lines=38> */
.L_x_22922:
        /* <DEDUP_REMOVED lines=18> */
.L_x_22923:
[----:B------:R-:W-:Y:S05]  /*372c0*/  BSYNC.RECONVERGENT B0 ;  /* 0x0000000000007941 */ /* 0x000fea0003800200 */
.L_x_22921:
        /* <DEDUP_REMOVED lines=38> */
.L_x_22925:
        /* <DEDUP_REMOVED lines=18> */
.L_x_22926:
[----:B------:R-:W-:Y:S05]  /*37650*/  BSYNC.RECONVERGENT B0 ;  /* 0x0000000000007941 */ /* 0x000fea0003800200 */
.L_x_22924:
        /* <DEDUP_REMOVED lines=38> */
.L_x_22928:
        /* <DEDUP_REMOVED lines=18> */
.L_x_22929:
[----:B------:R-:W-:Y:S05]  /*379e0*/  BSYNC.RECONVERGENT B0 ;  /* 0x0000000000007941 */ /* 0x000fea0003800200 */
.L_x_22927:
        /* <DEDUP_REMOVED lines=38> */
.L_x_22931:
        /* <DEDUP_REMOVED lines=18> */
.L_x_22932:
[----:B------:R-:W-:Y:S05]  /*37d70*/  BSYNC.RECONVERGENT B0 ;  /* 0x0000000000007941 */ /* 0x000fea0003800200 */
.L_x_22930:
        /* <DEDUP_REMOVED lines=37> */
.L_x_22934:
        /* <DEDUP_REMOVED lines=16> */
.L_x_22935:
[----:B------:R-:W-:Y:S05]  /*380d0*/  BSYNC.RECONVERGENT B0 ;  /* 0x0000000000007941 */ /* 0x000fea0003800200 */
.L_x_22933:
        /* <DEDUP_REMOVED lines=33> */
.L_x_22937:
[----:B------:R-:W-:Y:S01]  /*382f0*/  IMAD.MOV.U32 R8, RZ, RZ, R6 ;  /* 0x000000ffff087224 */ /* 0x000fe200078e0006 */
[----:B------:R-:W-:Y:S02]  /*38300*/  MOV R10, R7 ;  /* 0x00000007000a7202 */ /* 0x000fe40000000f00 */
[----:B------:R-:W-:-:S07]  /*38310*/  MOV R9, 0x38330 ;  /* 0x0003833000097802 */ /* 0x000fce0000000f00 */
[----:B------:R-:W-:Y:S05]  /*38320*/  CALL.REL.NOINC `($__internal_25_$__cuda_sm20_rem_u64) ;  /* 0x0000005c00307944 */ /* 0x000fea0003c00000 */
[----:B------:R-:W-:Y:S01]  /*38330*/  MOV R4, R0 ;  /* 0x0000000000047202 */ /* 0x000fe20000000f00 */
[----:B------:R-:W-:-:S07]  /*38340*/  IMAD.MOV.U32 R5, RZ, RZ, R3 ;  /* 0x000000ffff057224 */ /* 0x000fce00078e0003 */
.L_x_22938:
[----:B------:R-:W-:Y:S05]  /*38350*/  BSYNC.RECONVERGENT B0 ;  /* 0x0000000000007941 */ /* 0x000fea0003800200 */
.L_x_22936:
[----:B------:R-:W0:Y:S01]  /*38360*/  LDCU.64 UR4, c[0x0][0x730] ;  /* 0x0000e600ff0477ac */ /* 0x000e220008000a00 */
[----:B------:R-:W-:Y:S01]  /*38370*/  MOV R3, R21 ;  /* 0x0000001500037202 */ /* 0x000fe20000000f00 */
[----:B0-----:R-:W-:Y:S02]  /*38380*/  IMAD R5, R5, UR4, RZ ;  /* 0x0000000405057c24 */ /* 0x001fe4000f8e02ff */
[----:B------:R-:W-:-:S04]  /*38390*/  IMAD.WIDE.U32 R2, R4, UR4, R2 ;  /* 0x0000000404027c25 */ /* 0x000fc8000f8e0002 */
[----:B------:R-:W-:-:S05]  /*383a0*/  IMAD R5, R4, UR5, R5 ;  /* 0x0000000504057c24 */ /* 0x000fca000f8e0205 */
[----:B------:R-:W-:-:S07]  /*383b0*/  IADD3 R21, PT, PT, R3, R5, RZ ;  /* 0x0000000503157210 */ /* 0x000fce0007ffe0ff */
.L_x_22866:
[----:B------:R-:W2:Y:S01]  /*383c0*/  LDG.E.U16 R17, desc[UR36][R16.64] ;  /* 0x0000002410117981 */ /* 0x000ea2000c1e1500 */
[----:B------:R-:W0:Y:S02]  /*383d0*/  LDCU.64 UR4, c[0x0][0x738] ;  /* 0x0000e700ff0477ac */ /* 0x000e240008000a00 */
[----:B0-----:R-:W-:-:S04]  /*383e0*/  LEA R4, P0, R2, UR4, 0x1 ;  /* 0x0000000402047c11 */ /* 0x001fc8000f8008ff */
[----:B------:R-:W-:-:S05]  /*383f0*/  LEA.HI.X R5, R2, UR5, R21, 0x1, P0 ;  /* 0x0000000502057c11 */ /* 0x000fca00080f0c15 */
[----:B--2---:R-:W-:Y:S01]  /*38400*/  STG.E.U16 desc[UR36][R4.64], R17 ;  /* 0x0000001104007986 */ /* 0x004fe2000c101524 */
[----:B------:R-:W-:Y:S05]  /*38410*/  EXIT ;  /* 0x000000000000794d */ /* 0x000fea0003800000 */
.L_x_22597:
        /* <DEDUP_REMOVED lines=306> */
.L_x_22941:
        /* <DEDUP_REMOVED lines=29> */
.L_x_22943:
[----:B------:R-:W-:Y:S05]  /*39910*/  BSYNC.RECONVERGENT B7 ;  /* 0x0000000000077941 */ /* 0x000fea0003800200 */
.L_x_22942:
[----:B------:R-:W0:Y:S01]  /*39920*/  LDCU.64 UR4, c[0x0][0x580] ;  /* 0x0000b000ff0477ac */ /* 0x000e220008000a00 */
[----:B------:R-:W1:Y:S01]  /*39930*/  LDCU.64 UR6, c[0x0][0x738] ;  /* 0x0000e700ff0677ac */ /* 0x000e620008000a00 */
[----:B0-----:R-:W-:-:S05]  /*39940*/  IADD3 R2, P0, PT, R19, UR4, RZ ;  /* 0x0000000413027c10 */ /* 0x001fca000ff1e0ff */
[----:B------:R-:W-:Y:S01]  /*39950*/  IMAD.X R3, RZ, RZ, UR5, P0 ;  /* 0x00000005ff037e24 */ /* 0x000fe200080e06ff */
[----:B------:R-:W0:Y:S05]  /*39960*/  LDCU.64 UR4, c[0x0][0x590] ;  /* 0x0000b200ff0477ac */ /* 0x000e2a0008000a00 */
[----:B------:R-:W2:Y:S01]  /*39970*/  LDG.E.U16 R3, desc[UR36][R2.64] ;  /* 0x0000002402037981 */ /* 0x000ea2000c1e1500 */
[--C-:B------:R-:W-:Y:S02]  /*39980*/  SHF.R.S32.HI R5, RZ, 0x1f, R23.reuse ;  /* 0x0000001fff057819 */ /* 0x100fe40000011417 */
[----:B------:R-:W-:Y:S02]  /*39990*/  SHF.R.S32.HI R7, RZ, 0x1f, R23 ;  /* 0x0000001fff077819 */ /* 0x000fe40000011417 */
[----:B------:R-:W-:-:S02]  /*399a0*/  IADD3 R16, PT, PT, R16, 0x80, RZ ;  /* 0x0000008010107810 */ /* 0x000fc40007ffe0ff */
[----:B0-----:R-:W-:Y:S02]  /*399b0*/  LOP3.LUT R5, R5, UR4, RZ, 0xc0, !PT ;  /* 0x0000000405057c12 */ /* 0x001fe4000f8ec0ff */
[----:B------:R-:W-:Y:S02]  /*399c0*/  LOP3.LUT R7, R7, UR5, RZ, 0xc0, !PT ;  /* 0x0000000507077c12 */ /* 0x000fe4000f8ec0ff */
[----:B------:R-:W-:-:S04]  /*399d0*/  IADD3 R0, P0, PT, R22, R5, RZ ;  /* 0x0000000516007210 */ /* 0x000fc80007f1e0ff */
[----:B------:R-:W-:Y:S02]  /*399e0*/  IADD3.X R23, PT, PT, R23, R7, RZ, P0, !PT ;  /* 0x0000000717177210 */ /* 0x000fe400007fe4ff */
[----:B-1----:R-:W-:-:S04]  /*399f0*/  LEA R4, P0, R0, UR6, 0x1 ;  /* 0x0000000600047c11 */ /* 0x002fc8000f8008ff */
[----:B------:R-:W-:-:S05]  /*39a00*/  LEA.HI.X R5, R0, UR7, R23, 0x1, P0 ;  /* 0x0000000700057c11 */ /* 0x000fca00080f0c17 */
[----:B--2---:R0:W-:Y:S04]  /*39a10*/  STG.E.U16 desc[UR36][R4.64], R3 ;  /* 0x0000000304007986 */ /* 0x0041e8000c101524 */
.L_x_22940:
[----:B------:R-:W-:Y:S05]  /*39a20*/  BSYNC.RECONVERGENT B6 ;  /* 0x0000000000067941 */ /* 0x000fea0003800200 */
.L_x_22939:
        /* <DEDUP_REMOVED lines=303> */
.L_x_22946:
        /* <DEDUP_REMOVED lines=29> */
.L_x_22948:
[----:B------:R-:W-:Y:S05]  /*3aef0*/  BSYNC.RECONVERGENT B7 ;  /* 0x0000000000077941 */ /* 0x000fea0003800200 */
.L_x_22947:
[----:B------:R-:W0:Y:S01]  /*3af00*/  LDCU.64 UR4, c[0x0][0x580] ;  /* 0x0000b000ff0477ac */ /* 0x000e220008000a00 */
[----:B------:R-:W1:Y:S01]  /*3af10*/  LDCU.64 UR6, c[0x0][0x738] ;  /* 0x0000e700ff0677ac */ /* 0x000e620008000a00 */
[----:B0-----:R-:W-:-:S04]  /*3af20*/  IADD3 R2, P0, PT, R19, UR4, RZ ;  /* 0x0000000413027c10 */ /* 0x001fc8000ff1e0ff */
[----:B------:R-:W-:Y:S01]  /*3af30*/  IADD3.X R3, PT, PT, RZ, UR5, RZ, P0, !PT ;  /* 0x00000005ff037c10 */ /* 0x000fe200087fe4ff */
[----:B------:R-:W0:Y:S05]  /*3af40*/  LDCU.64 UR4, c[0x0][0x590] ;  /* 0x0000b200ff0477ac */ /* 0x000e2a0008000a00 */
[----:B------:R-:W2:Y:S01]  /*3af50*/  LDG.E.U16 R3, desc[UR36][R2.64] ;  /* 0x0000002402037981 */ /* 0x000ea2000c1e1500 */
[--C-:B------:R-:W-:Y:S01]  /*3af60*/  SHF.R.S32.HI R5, RZ, 0x1f, R23.reuse ;  /* 0x0000001fff057819 */ /* 0x100fe20000011417 */
[----:B------:R-:W-:Y:S01]  /*3af70*/  VIADD R16, R16, 0x80 ;  /* 0x0000008010107836 */ /* 0x000fe20000000000 */
[----:B------:R-:W-:Y:S02]  /*3af80*/  SHF.R.S32.HI R7, RZ, 0x1f, R23 ;  /* 0x0000001fff077819 */ /* 0x000fe40000011417 */
[----:B0-----:R-:W-:-:S02]  /*3af90*/  LOP3.LUT R5, R5, UR4, RZ, 0xc0, !PT ;  /* 0x0000000405057c12 */ /* 0x001fc4000f8ec0ff */
[----:B------:R-:W-:Y:S02]  /*3afa0*/  LOP3.LUT R7, R7, UR5, RZ, 0xc0, !PT ;  /* 0x0000000507077c12 */ /* 0x000fe4000f8ec0ff */
[----:B------:R-:W-:-:S04]  /*3afb0*/  IADD3 R0, P0, PT, R22, R5, RZ ;  /* 0x0000000516007210 */ /* 0x000fc80007f1e0ff */
[----:B------:R-:W-:Y:S02]  /*3afc0*/  IADD3.X R23, PT, PT, R23, R7, RZ, P0, !PT ;  /* 0x0000000717177210 */ /* 0x000fe400007fe4ff */
[----:B-1----:R-:W-:-:S04]  /*3afd0*/  LEA R4, P0, R0, UR6, 0x1 ;  /* 0x0000000600047c11 */ /* 0x002fc8000f8008ff */
[----:B------:R-:W-:-:S05]  /*3afe0*/  LEA.HI.X R5, R0, UR7, R23, 0x1, P0 ;  /* 0x0000000700057c11 */ /* 0x000fca00080f0c17 */
[----:B--2---:R1:W-:Y:S04]  /*3aff0*/  STG.E.U16 desc[UR36][R4.64], R3 ;  /* 0x0000000304007986 */ /* 0x0043e8000c101524 */
.L_x_22945:
[----:B------:R-:W-:Y:S05]  /*3b000*/  BSYNC.RECONVERGENT B6 ;  /* 0x0000000000067941 */ /* 0x000fea0003800200 */
.L_x_22944:
        /* <DEDUP_REMOVED lines=303> */
.L_x_22951:
        /* <DEDUP_REMOVED lines=29> */
.L_x_22953:
[----:B------:R-:W-:Y:S05]  /*3c4d0*/  BSYNC.RECONVERGENT B7 ;  /* 0x0000000000077941 */ /* 0x000fea0003800200 */
.L_x_22952:
[----:B------:R-:W0:Y:S01]  /*3c4e0*/  LDCU.64 UR4, c[0x0][0x580] ;  /* 0x0000b000ff0477ac */ /* 0x000e220008000a00 */
[----:B------:R-:W1:Y:S01]  /*3c4f0*/  LDCU.64 UR6, c[0x0][0x738] ;  /* 0x0000e700ff0677ac */ /* 0x000e620008000a00 */
[----:B0-----:R-:W-:-:S04]  /*3c500*/  IADD3 R2, P0, PT, R19, UR4, RZ ;  /* 0x0000000413027c10 */ /* 0x001fc8000ff1e0ff */
[----:B------:R-:W-:Y:S01]  /*3c510*/  IADD3.X R3, PT, PT, RZ, UR5, RZ, P0, !PT ;  /* 0x00000005ff037c10 */ /* 0x000fe200087fe4ff */
[----:B------:R-:W0:Y:S05]  /*3c520*/  LDCU.64 UR4, c[0x0][0x590] ;  /* 0x0000b200ff0477ac */ /* 0x000e2a0008000a00 */
[----:B------:R-:W2:Y:S01]  /*3c530*/  LDG.E.U16 R3, desc[UR36][R2.64] ;  /* 0x0000002402037981 */ /* 0x000ea2000c1e1500 */
[--C-:B------:R-:W-:Y:S02]  /*3c540*/  SHF.R.S32.HI R5, RZ, 0x1f, R23.reuse ;  /* 0x0000001fff057819 */ /* 0x100fe40000011417 */
[----:B------:R-:W-:Y:S02]  /*3c550*/  SHF.R.S32.HI R7, RZ, 0x1f, R23 ;  /* 0x0000001fff077819 */ /* 0x000fe40000011417 */
[----:B------:R-:W-:-:S02]  /*3c560*/  IADD3 R16, PT, PT, R16, 0x80, RZ ;  /* 0x0000008010107810 */ /* 0x000fc40007ffe0ff */
[----:B0-----:R-:W-:Y:S02]  /*3c570*/  LOP3.LUT R5, R5, UR4, RZ, 0xc0, !PT ;  /* 0x0000000405057c12 */ /* 0x001fe4000f8ec0ff */
[----:B------:R-:W-:Y:S02]  /*3c580*/  LOP3.LUT R7, R7, UR5, RZ, 0xc0, !PT ;  /* 0x0000000507077c12 */ /* 0x000fe4000f8ec0ff */
[----:B------:R-:W-:-:S05]  /*3c590*/  IADD3 R0, P0, PT, R22, R5, RZ ;  /* 0x0000000516007210 */ /* 0x000fca0007f1e0ff */
[----:B------:R-:W-:Y:S01]  /*3c5a0*/  IMAD.X R23, R23, 0x1, R7, P0 ;  /* 0x0000000117177824 */ /* 0x000fe200000e0607 */
[----:B-1----:R-:W-:-:S04]  /*3c5b0*/  LEA R4, P0, R0, UR6, 0x1 ;  /* 0x0000000600047c11 */ /* 0x002fc8000f8008ff */
[----:B------:R-:W-:-:S05]  /*3c5c0*/  LEA.HI.X R5, R0, UR7, R23, 0x1, P0 ;  /* 0x0000000700057c11 */ /* 0x000fca00080f0c17 */
[----:B--2---:R2:W-:Y:S04]  /*3c5d0*/  STG.E.U16 desc[UR36][R4.64], R3 ;  /* 0x0000000304007986 */ /* 0x0045e8000c101524 */
.L_x_22950:
[----:B------:R-:W-:Y:S05]  /*3c5e0*/  BSYNC.RECONVERGENT B6 ;  /* 0x0000000000067941 */ /* 0x000fea0003800200 */
.L_x_22949:
        /* <DEDUP_REMOVED lines=302> */
.L_x_22954:
        /* <DEDUP_REMOVED lines=31> */
.L_x_22956:
[----:B------:R-:W-:Y:S05]  /*3dac0*/  BSYNC.RECONVERGENT B6 ;  /* 0x0000000000067941 */ /* 0x000fea0003800200 */
.L_x_22955:
[----:B------:R-:W2:Y:S01]  /*3dad0*/  LDG.E.U16 R17, desc[UR36][R16.64] ;  /* 0x0000002410117981 */ /* 0x000ea2000c1e1500 */
        /* <DEDUP_REMOVED lines=9> */
[----:B------:R-:W-:-:S05]  /*3db70*/  LEA.HI.X R3, R0, UR7, R19, 0x1, P0 ;  /* 0x0000000700037c11 */ /* 0x000fca00080f0c13 */
[----:B--2---:R-:W-:Y:S01]  /*3db80*/  STG.E.U16 desc[UR36][R2.64], R17 ;  /* 0x0000001102007986 */ /* 0x004fe2000c101524 */
[----:B------:R-:W-:Y:S05]  /*3db90*/  EXIT ;  /* 0x000000000000794d */ /* 0x000fea0003800000 */
        .weak           $__internal_24_$__cuda_sm20_div_u64
        .type           $__internal_24_$__cuda_sm20_div_u64,@function
        .size           $__internal_24_$__cuda_sm20_div_u64,($__internal_25_$__cuda_sm20_rem_u64 - $__internal_24_$__cuda_sm20_div_u64)
$__internal_24_$__cuda_sm20_div_u64:
        /* <DEDUP_REMOVED lines=68> */
[----:B------:R-:W-:Y:S05]  /*3dfe0*/  RET.REL.NODEC R4 `(_ZN2at6native24index_elementwise_kernelILi128ELi4EZNS0_20cuda_take_put_kernelIN3c108BFloat16ElZZZZZNS0_10put_kernelERNS_14TensorIteratorERKNS_10TensorBaseEbENKUlvE_clEvENKUlvE10_clEvENKUlvE_clEvENKUlvE0_clEvEUlRS4_lE0_EEvS6_S9_RKT1_EUliE_EEvlSG_) ;  /* 0xfffffc2004047950 */ /* 0x000fea0003c3ffff */
        .weak           $__internal_25_$__cuda_sm20_rem_u64
        .type           $__internal_25_$__cuda_sm20_rem_u64,@function
        .size           $__internal_25_$__cuda_sm20_rem_u64,(.L_x_41806 - $__internal_25_$__cuda_sm20_rem_u64)
$__internal_25_$__cuda_sm20_rem_u64:
        /* <DEDUP_REMOVED lines=63> */
[----:B------:R-:W-:Y:S06]  /*3e3e0*/  RET.REL.NODEC R4 `(_ZN2at6native24index_elementwise_kernelILi128ELi4EZNS0_20cuda_take_put_kernelIN3c108BFloat16ElZZZZZNS0_10put_kernelERNS_14TensorIteratorERKNS_10TensorBaseEbENKUlvE_clEvENKUlvE10_clEvENKUlvE_clEvENKUlvE0_clEvEUlRS4_lE0_EEvS6_S9_RKT1_EUliE_EEvlSG_) ;  /* 0xfffffc1c04047950 */ /* 0x000fec0003c3ffff */
.L_x_22957:
        /* <DEDUP_REMOVED lines=9> */
.L_x_41806:


//--------------------- .text._ZN2at6native24index_elementwise_kernelILi128ELi4EZNS0_20cuda_take_put_kernelIN3c108BFloat16ElZZZZZNS0_10put_kernelERNS_14TensorIteratorERKNS_10TensorBaseEbENKUlvE_clEvENKUlvE10_clEvENKUlvE_clEvENKUlvE0_clEvEUlRS4_lE_EEvS6_S9_RKT1_EUliE_EEvlSG_ --------------------------
	.section	.text._ZN2at6native24index_elementwise_kernelILi128ELi4EZNS0_20cuda_take_put_kernelIN3c108BFloat16ElZZZZZNS0_10put_kernelERNS_14TensorIteratorERKNS_10TensorBaseEbENKUlvE_clEvENKUlvE10_clEvENKUlvE_clEvENKUlvE0_clEvEUlRS4_lE_EEvS6_S9_RKT1_EUliE_EEvlSG_,"ax",@progbits
	.align	128
        .global         _ZN2at6native24index_elementwise_kernelILi128ELi4EZNS0_20cuda_take_put_kernelIN3c108BFloat16ElZZZZZNS0_10put_kernelERNS_14TensorIteratorERKNS_10TensorBaseEbENKUlvE_clEvENKUlvE10_clEvENKUlvE_clEvENKUlvE0_clEvEUlRS4_lE_EEvS6_S9_RKT1_EUliE_EEvlSG_
        .type           _ZN2at6native24index_elementwise_kernelILi128ELi4EZNS0_20cuda_take_put_kernelIN3c108BFloat16ElZZZZZNS0_10put_kernelERNS_14TensorIteratorERKNS_10TensorBaseEbENKUlvE_clEvENKUlvE10_clEvENKUlvE_clEvENKUlvE0_clEvEUlRS4_lE_EEvS6_S9_RKT1_EUliE_EEvlSG_,@function
        .size           _ZN2at6native24index_elementwise_kernelILi128ELi4EZNS0_20cuda_take_put_kernelIN3c108BFloat16ElZZZZZNS0_10put_kernelERNS_14TensorIteratorERKNS_10TensorBaseEbENKUlvE_clEvENKUlvE10_clEvENKUlvE_clEvENKUlvE0_clEvEUlRS4_lE_EEvS6_S9_RKT1_EUliE_EEvlSG_,(.L_x_41808 - _ZN2at6native24index_elementwise_kernelILi128ELi4EZNS0_20cuda_take_put_kernelIN3c108BFloat16ElZZZZZNS0_10put_kernelERNS_14TensorIteratorERKNS_10TensorBaseEbENKUlvE_clEvENKUlvE10_clEvENKUlvE_clEvENKUlvE0_clEvEUlRS4_lE_EEvS6_S9_RKT1_EUliE_EEvlSG_)
        .other          _ZN2at6native24index_elementwise_kernelILi128ELi4EZNS0_20cuda_take_put_kernelIN3c108BFloat16ElZZZZZNS0_10put_kernelERNS_14TensorIteratorERKNS_10TensorBaseEbENKUlvE_clEvENKUlvE10_clEvENKUlvE_clEvENKUlvE0_clEvEUlRS4_lE_EEvS6_S9_RKT1_EUliE_EEvlSG_,@"STO_CUDA_ENTRY STV_DEFAULT"
_ZN2at6native24index_elementwise_kernelILi128ELi4EZNS0_20cuda_take_put_kernelIN3c108BFloat16ElZZZZZNS0_10put_kernelERNS_14TensorIteratorERKNS_10TensorBaseEbENKUlvE_clEvENKUlvE10_clEvENKUlvE_clEvENKUlvE0_clEvEUlRS4_lE_EEvS6_S9_RKT1_EUliE_EEvlSG_:
.text._ZN2at6native24index_elementwise_kernelILi128ELi4EZNS0_20cuda_take_put_kernelIN3c108BFloat16ElZZZZZNS0_10put_kernelERNS_14TensorIteratorERKNS_10TensorBaseEbENKUlvE_clEvENKUlvE10_clEvENKUlvE_clEvENKUlvE0_clEvEUlRS4_lE_EEvS6_S9_RKT1_EUliE_EEvlSG_:
[----:B------:R-:W0:Y:S01]  /*0000*/  LDC R1, c[0x0][0x37c] ;  /* 0x0000df00ff017b82 */ /* 0x000e220000000800 */
[----:B------:R-:W1:Y:S07]  /*0010*/  S2R R16, SR_TID.X ;  /* 0x0000000000107919 */ /* 0x000e6e0000002100 */
[----:B------:R-:W2:Y:S01]  /*0020*/  S2UR UR4, SR_CTAID.X ;  /* 0x00000000000479c3 */ /* 0x000ea20000002500 */
[----:B------:R-:W3:Y:S01]  /*0030*/  LDCU.64 UR8, c[0x0][0x380] ;  /* 0x00007000ff0877ac */ /* 0x000ee20008000a00 */
[----:B------:R-:W-:Y:S01]  /*0040*/  BSSY.RECONVERGENT B6, `(.L_x_22958) ;  /* 0x0000718000067945 */ /* 0x000fe20003800200 */
[----:B------:R-:W4:Y:S05]  /*0050*/  LDCU UR40, c[0x0][0x5a0] ;  /* 0x0000b400ff2877ac */ /* 0x000f2a0008000800 */
[----:B------:R-:W5:Y:S01]  /*0060*/  LDC R0, c[0x0][0x388] ;  /* 0x0000e200ff007b82 */ /* 0x000f620000000800 */
[----:B------:R-:W3:Y:S01]  /*0070*/  LDCU.64 UR6, c[0x0][0x738] ;  /* 0x0000e700ff0677ac */ /* 0x000ee20008000a00 */
[----:B------:R-:W0:Y:S01]  /*0080*/  LDCU.64 UR36, c[0x0][0x358] ;  /* 0x00006b00ff2477ac */ /* 0x000e220008000a00 */
[----:B------:R-:W0:Y:S01]  /*0090*/  LDCU.U8 UR44, c[0x0][0x598] ;  /* 0x0000b300ff2c77ac */ /* 0x000e220008000000 */
[----:B------:R-:W0:Y:S01]  /*00a0*/  LDCU.64 UR38, c[0x0][0x668] ;  /* 0x0000cd00ff2677ac */ /* 0x000e220008000a00 */
[----:B--2---:R-:W-:-:S02]  /*00b0*/  USHF.L.U32 UR4, UR4, 0x9, URZ ;  /* 0x0000000904047899 */ /* 0x004fc400080006ff */
[----:B----4-:R-:W-:Y:S02]  /*00c0*/  UIADD3 UR40, UPT, UPT, UR40, -0x1, URZ ;  /* 0xffffffff28287890 */ /* 0x010fe4000fffe0ff */
[----:B---3--:R-:W-:Y:S02]  /*00d0*/  UIADD3 UR41, UP0, UPT, UR6, -0x1, URZ ;  /* 0xffffffff06297890 */ /* 0x008fe4000ff1e0ff */
[----:B-1----:R-:W-:Y:S01]  /*00e0*/  LOP3.LUT R16, R16, UR4, RZ, 0xfc, !PT ;  /* 0x0000000410107c12 */ /* 0x002fe2000f8efcff */
[----:B------:R-:W-:Y:S01]  /*00f0*/  UISETP.LT.U32.AND UP1, UPT, UR40, 0x18, UPT ;  /* 0x000000182800788c */ /* 0x000fe2000bf21070 */
[----:B-----5:R-:W-:Y:S01]  /*0100*/  IADD3 R22, PT, PT, R0, -0x1, RZ ;  /* 0xffffffff00167810 */ /* 0x020fe20007ffe0ff */
[----:B------:R-:W-:Y:S01]  /*0110*/  UIADD3.X UR42, UPT, UPT, UR7, -0x1, URZ, UP0, !UPT ;  /* 0xffffffff072a7890 */ /* 0x000fe200087fe4ff */
[----:B------:R-:W-:Y:S01]  /*0120*/  ISETP.GE.U32.AND P0, PT, R16, UR8, PT ;  /* 0x0000000810007c0c */ /* 0x000fe2000bf06070 */
[----:B------:R-:W-:Y:S01]  /*0130*/  USEL UR43, UR40, 0x18, UP1 ;  /* 0x00000018282b7887 */ /* 0x000fe20008800000 */
[----:B------:R-:W-:-:S02]  /*0140*/  VIMNMX.U32 R2, PT, PT, R22, 0x18, PT ;  /* 0x0000001816027848 */ /* 0x000fc40003fe0000 */
[----:B------:R-:W-:Y:S01]  /*0150*/  ISETP.GE.AND.EX P0, PT, RZ, UR9, PT, P0 ;  /* 0x00000009ff007c0c */ /* 0x000fe2000bf06300 */
[----:B------:R-:W-:Y:S02]  /*0160*/  UIADD3 UR43, UPT, UPT, UR43, 0x1, URZ ;  /* 0x000000012b2b7890 */ /* 0x000fe4000fffe0ff */
[----:B------:R-:W-:-:S10]  /*0170*/  VIADD R2, R2, 0x1 ;  /* 0x0000000102027836 */ /* 0x000fd40000000000 */
[----:B0-----:R-:W-:Y:S05]  /*0180*/  @P0 BRA `(.L_x_22959) ;  /* 0x00000070000c0947 */ /* 0x001fea0003800000 */
[----:B------:R-:W-:Y:S01]  /*0190*/  ISETP.NE.AND P0, PT, R0, RZ, PT ;  /* 0x000000ff0000720c */ /* 0x000fe20003f05270 */
[----:B------:R-:W-:Y:S02]  /*01a0*/  HFMA2 R0, -RZ, RZ, 0, 0 ;  /* 0x00000000ff007431 */ /* 0x000fe400000001ff */
[----:B------:R-:W-:-:S10]  /*01b0*/  IMAD.MOV.U32 R17, RZ, RZ, RZ ;  /* 0x000000ffff117224 */ /* 0x000fd400078e00ff */
[----:B------:R-:W-:Y:S05]  /*01c0*/  @!P0 BRA `(.L_x_22960) ;  /* 0x0000001000a88947 */ /* 0x000fea0003800000 */
[----:B------:R-:W0:Y:S01]  /*01d0*/  LDCU.64 UR4, c[0x0][0x390] ;  /* 0x00007200ff0477ac */ /* 0x000e220008000a00 */
[----:B------:R-:W-:Y:S01]  /*01e0*/  MOV R4, RZ ;  /* 0x000000ff00047202 */ /* 0x000fe20000000f00 */
[----:B------:R-:W-:Y:S01]  /*01f0*/  IMAD.MOV.U32 R5, RZ, RZ, R16 ;  /* 0x000000ffff057224 */ /* 0x000fe200078e0010 */
[----:B------:R-:W-:Y:S01]  /*0200*/  ISETP.NE.AND P0, PT, R22, RZ, PT ;  /* 0x000000ff1600720c */ /* 0x000fe20003f05270 */
[----:B------:R-:W1:Y:S01]  /*0210*/  LDCU UR6, c[0x0][0x38c] ;  /* 0x00007180ff0677ac */ /* 0x000e620008000800 */
[----:B------:R-:W2:Y:S01]  /*0220*/  LDCU.64 UR8, c[0x0][0x4b8] ;  /* 0x00009700ff0877ac */ /* 0x000ea20008000a00 */
[----:B0-----:R-:W-:-:S05]  /*0230*/  IMAD.HI.U32 R4, R16, UR4, R4 ;  /* 0x0000000410047c27 */ /* 0x001fca000f8e0004 */
[----:B------:R-:W-:-:S04]  /*0240*/  SHF.R.U32.HI R5, RZ, UR5, R4 ;  /* 0x00000005ff057c19 */ /* 0x000fc80008011604 */
[----:B------:R-:W-:-:S05]  /*0250*/  IADD3 R3, PT, PT, RZ, -R5, RZ ;  /* 0x80000005ff037210 */ /* 0x000fca0007ffe0ff */
        /* <DEDUP_REMOVED lines=11> */
[----:B------:R-:W-:-:S05]  /*0310*/  IADD3 R4, PT, PT, RZ, -R7, RZ ;  /* 0x80000007ff047210 */ /* 0x000fca0007ffe0ff */
        /* <DEDUP_REMOVED lines=11> */
[----:B------:R-:W-:-:S05]  /*03d0*/  IADD3 R6, PT, PT, RZ, -R5, RZ ;  /* 0x80000005ff067210 */ /* 0x000fca0007ffe0ff */
        /* <DEDUP_REMOVED lines=259> */
[----:B------:R-:W-:Y:S01]  /*1410*/  @P0 IADD3 R3, PT, PT, RZ, -R3, RZ ;  /* 0x80000003ff030210 */ /* 0x000fe20007ffe0ff */
[C---:B-1----:R-:W-:Y:S02]  /*1420*/  IMAD R17, R4.reuse, UR4, R17 ;  /* 0x0000000404117c24 */ /* 0x042fe4000f8e0211 */
[----:B------:R-:W-:Y:S02]  /*1430*/  IMAD R0, R4, UR5, R0 ;  /* 0x0000000504007c24 */ /* 0x000fe4000f8e0200 */
[----:B0-----:R-:W-:-:S04]  /*1440*/  @P0 IMAD R6, R3, R8, R7 ;  /* 0x0000000803060224 */ /* 0x001fc800078e0207 */
[C---:B---3--:R-:W-:Y:S02]  /*1450*/  @P0 IMAD R17, R6.reuse, R12, R17 ;  /* 0x0000000c06110224 */ /* 0x048fe400078e0211 */
[----:B------:R-:W-:-:S07]  /*1460*/  @P0 IMAD R0, R6, R13, R0 ;  /* 0x0000000d06000224 */ /* 0x000fce00078e0200 */
.L_x_22960:
[----:B------:R-:W0:Y:S01]  /*1470*/  LDCU.64 UR4, c[0x0][0x588] ;  /* 0x0000b100ff0477ac */ /* 0x000e220008000a00 */
[----:B------:R-:W1:Y:S01]  /*1480*/  LDCU.64 UR6, c[0x0][0x590] ;  /* 0x0000b200ff0677ac */ /* 0x000e620008000a00 */
[----:B0-----:R-:W-:-:S05]  /*1490*/  IADD3 R4, P0, PT, R0, UR4, RZ ;  /* 0x0000000400047c10 */ /* 0x001fca000ff1e0ff */
[----:B------:R-:W-:-:S05]  /*14a0*/  IMAD.X R5, RZ, RZ, UR5, P0 ;  /* 0x00000005ff057e24 */ /* 0x000fca00080e06ff */
[----:B------:R-:W2:Y:S01]  /*14b0*/  LDG.E.64 R18, desc[UR36][R4.64] ;  /* 0x0000002404127981 */ /* 0x000ea2000c1e1b00 */
[----:B-1----:R-:W-:Y:S01]  /*14c0*/  UIADD3 UR4, UP0, UPT, URZ, -UR6, URZ ;  /* 0x80000006ff047290 */ /* 0x002fe2000ff1e0ff */
[----:B------:R-:W-:Y:S03]  /*14d0*/  BSSY.RECONVERGENT B7, `(.L_x_22961) ;  /* 0x0000017000077945 */ /* 0x000fe60003800200 */
[----:B------:R-:W-:Y:S01]  /*14e0*/  UIADD3.X UR5, UPT, UPT, URZ, ~UR7, URZ, UP0, !UPT ;  /* 0x80000007ff057290 */ /* 0x000fe200087fe4ff */
[C---:B--2---:R-:W-:Y:S02]  /*14f0*/  ISETP.LT.U32.AND P1, PT, R18.reuse, UR6, PT ;  /* 0x0000000612007c0c */ /* 0x044fe4000bf21070 */
[----:B------:R-:W-:Y:S02]  /*1500*/  ISETP.GE.U32.AND P0, PT, R18, UR4, PT ;  /* 0x0000000412007c0c */ /* 0x000fe4000bf06070 */
[----:B------:R-:W-:-:S02]  /*1510*/  ISETP.LT.AND.EX P1, PT, R19, UR7, PT, P1 ;  /* 0x0000000713007c0c */ /* 0x000fc4000bf21310 */
        /* <DEDUP_REMOVED lines=18> */
.L_x_22962:
[----:B------:R-:W-:Y:S05]  /*1640*/  BSYNC.RECONVERGENT B7 ;  /* 0x0000000000077941 */ /* 0x000fea0003800200 */
.L_x_22961:
[----:B------:R-:W0:Y:S01]  /*1650*/  LDC R0, c[0x0][0x5a0] ;  /* 0x00016800ff007b82 */ /* 0x000e220000000800 */
[----:B------:R-:W1:Y:S01]  /*1660*/  LDCU.64 UR4, c[0x0][0x590] ;  /* 0x0000b200ff0477ac */ /* 0x000e620008000a00 */
[----:B------:R-:W-:Y:S02]  /*1670*/  ISETP.NE.AND P0, PT, RZ, UR44, PT ;  /* 0x0000002cff007c0c */ /* 0x000fe4000bf05270 */
[--C-:B------:R-:W-:Y:S02]  /*1680*/  SHF.R.S32.HI R13, RZ, 0x1f, R19.reuse ;  /* 0x0000001fff0d7819 */ /* 0x100fe40000011413 */
[----:B------:R-:W-:Y:S02]  /*1690*/  SHF.R.S32.HI R3, RZ, 0x1f, R19 ;  /* 0x0000001fff037819 */ /* 0x000fe40000011413 */
[----:B-1----:R-:W-:Y:S02]  /*16a0*/  LOP3.LUT R13, R13, UR4, RZ, 0xc0, !PT ;  /* 0x000000040d0d7c12 */ /* 0x002fe4000f8ec0ff */
[----:B------:R-:W-:-:S02]  /*16b0*/  LOP3.LUT R3, R3, UR5, RZ, 0xc0, !PT ;  /* 0x0000000503037c12 */ /* 0x000fc4000f8ec0ff */
[----:B------:R-:W-:Y:S02]  /*16c0*/  IADD3 R12, P2, PT, R18, R13, RZ ;  /* 0x0000000d120c7210 */ /* 0x000fe40007f5e0ff */
[----:B0-----:R-:W-:Y:S02]  /*16d0*/  ISETP.EQ.OR P1, PT, R0, RZ, P0 ;  /* 0x000000ff0000720c */ /* 0x001fe40000722670 */
[----:B------:R-:W-:Y:S01]  /*16e0*/  SEL R20, R12, RZ, P0 ;  /* 0x000000ff0c147207 */ /* 0x000fe20000000000 */
[----:B------:R-:W-:-:S05]  /*16f0*/  IMAD.X R13, R19, 0x1, R3, P2 ;  /* 0x00000001130d7824 */ /* 0x000fca00010e0603 */
[----:B------:R-:W-:-:S05]  /*1700*/  SEL R21, R13, RZ, P0 ;  /* 0x000000ff0d157207 */ /* 0x000fca0000000000 */
[----:B------:R-:W-:Y:S05]  /*1710*/  @P1 BRA `(.L_x_22963) ;  /* 0x0000005400881947 */ /* 0x000fea0003800000 */
        /* <DEDUP_REMOVED lines=30> */
.L_x_22965:
[----:B------:R-:W0:Y:S01]  /*1900*/  LDCU.64 UR4, c[0x0][0x5a8] ;  /* 0x0000b500ff0477ac */ /* 0x000e220008000a00 */
[----:B------:R-:W-:Y:S01]  /*1910*/  IMAD.MOV.U32 R10, RZ, RZ, R12 ;  /* 0x000000ffff0a7224 */ /* 0x000fe200078e000c */
[----:B------:R-:W-:Y:S02]  /*1920*/  MOV R9, R13 ;  /* 0x0000000d00097202 */ /* 0x000fe40000000f00 */
[----:B------:R-:W-:Y:S02]  /*1930*/  MOV R0, 0x1970 ;  /* 0x0000197000007802 */ /* 0x000fe40000000f00 */
[----:B0-----:R-:W-:Y:S01]  /*1940*/  MOV R4, UR4 ;  /* 0x0000000400047c02 */ /* 0x001fe20008000f00 */
[----:B------:R-:W-:-:S07]  /*1950*/  IMAD.U32 R3, RZ, RZ, UR5 ;  /* 0x00000005ff037e24 */ /* 0x000fce000f8e00ff */
[----:B------:R-:W-:Y:S05]  /*1960*/  CALL.REL.NOINC `($__internal_26_$__cuda_sm20_div_u64) ;  /* 0x000001a800c07944 */ /* 0x000fea0003c00000 */
        /* <DEDUP_REMOVED lines=10> */
.L_x_22966:
[----:B------:R-:W-:Y:S05]  /*1a10*/  BSYNC.RECONVERGENT B0 ;  /* 0x0000000000007941 */ /* 0x000fea0003800200 */
.L_x_22964:
        /* <DEDUP_REMOVED lines=25> */
[----:B------:R-:W-:-:S05]  /*1bb0*/  IADD3 R3, PT, PT, RZ, -R5, RZ ;  /* 0x80000005ff037210 */ /* 0x000fca0007ffe0ff */
[----:B------:R-:W-:-:S05]  /*1bc0*/  IMAD R3, R3, UR4, R12 ;  /* 0x0000000403037c24 */ /* 0x000fca000f8e020c */
[----:B------:R-:W-:-:S13]  /*1bd0*/  ISETP.GE.U32.AND P0, PT, R3, UR4, PT ;  /* 0x0000000403007c0c */ /* 0x000fda000bf06070 */
[----:B------:R-:W-:Y:S01]  /*1be0*/  @P0 VIADD R3, R3, -UR4 ;  /* 0x8000000403030c36 */ /* 0x000fe20008000000 */
[----:B------:R-:W-:-:S04]  /*1bf0*/  @P0 IADD3 R5, PT, PT, R5, 0x1, RZ ;  /* 0x0000000105050810 */ /* 0x000fc80007ffe0ff */
[----:B------:R-:W-:-:S13]  /*1c00*/  ISETP.GE.U32.AND P1, PT, R3, UR4, PT ;  /* 0x0000000403007c0c */ /* 0x000fda000bf26070 */
[----:B------:R-:W-:Y:S01]  /*1c10*/  @P1 VIADD R5, R5, 0x1 ;  /* 0x0000000105051836 */ /* 0x000fe20000000000 */
[----:B------:R-:W-:-:S04]  /*1c20*/  @!P2 LOP3.LUT R5, RZ, UR4, RZ, 0x33, !PT ;  /* 0x00000004ff05ac12 */ /* 0x000fc8000f8e33ff */
[----:B------:R-:W-:-:S05]  /*1c30*/  IADD3 R3, PT, PT, RZ, -R5, RZ ;  /* 0x80000005ff037210 */ /* 0x000fca0007ffe0ff */
[----:B------:R-:W-:Y:S01]  /*1c40*/  IMAD R4, R3, UR4, R12 ;  /* 0x0000000403047c24 */ /* 0x000fe2000f8e020c */
[----:B------:R-:W-:Y:S01]  /*1c50*/  MOV R12, R5 ;  /* 0x00000005000c7202 */ /* 0x000fe20000000f00 */
[----:B------:R-:W-:Y:S06]  /*1c60*/  BRA `(.L_x_22969) ;  /* 0x0000000000487947 */ /* 0x000fec0003800000 */
.L_x_22968:
[----:B------:R-:W0:Y:S01]  /*1c70*/  LDCU.64 UR4, c[0x0][0x5b0] ;  /* 0x0000b600ff0477ac */ /* 0x000e220008000a00 */
[----:B------:R-:W-:Y:S01]  /*1c80*/  MOV R10, R12 ;  /* 0x0000000c000a7202 */ /* 0x000fe20000000f00 */
[----:B------:R-:W-:Y:S01]  /*1c90*/  IMAD.MOV.U32 R9, RZ, RZ, R13 ;  /* 0x000000ffff097224 */ /* 0x000fe200078e000d */
[----:B------:R-:W-:Y:S01]  /*1ca0*/  MOV R0, 0x1ce0 ;  /* 0x00001ce000007802 */ /* 0x000fe20000000f00 */
[----:B0-----:R-:W-:Y:S01]  /*1cb0*/  IMAD.U32 R4, RZ, RZ, UR4 ;  /* 0x00000004ff047e24 */ /* 0x001fe2000f8e00ff */
[----:B------:R-:W-:-:S07]  /*1cc0*/  MOV R3, UR5 ;  /* 0x0000000500037c02 */ /* 0x000fce0008000f00 */
[----:B------:R-:W-:Y:S05]  /*1cd0*/  CALL.REL.NOINC `($__internal_26_$__cuda_sm20_div_u64) ;  /* 0x000001a400e47944 */ /* 0x000fea0003c00000 */
        /* <DEDUP_REMOVED lines=11> */
.L_x_22969:
[----:B------:R-:W-:Y:S05]  /*1d90*/  BSYNC.RECONVERGENT B0 ;  /* 0x0000000000007941 */ /* 0x000fea0003800200 */
.L_x_22967:
        /* <DEDUP_REMOVED lines=37> */
.L_x_22971:
        /* <DEDUP_REMOVED lines=18> */
.L_x_22972:
[----:B------:R-:W-:Y:S05]  /*2110*/  BSYNC.RECONVERGENT B0 ;  /* 0x0000000000007941 */ /* 0x000fea0003800200 */
.L_x_22970:
        /* <DEDUP_REMOVED lines=37> */
.L_x_22974:
        /* <DEDUP_REMOVED lines=18> */
.L_x_22975:
[----:B------:R-:W-:Y:S05]  /*2490*/  BSYNC.RECONVERGENT B0 ;  /* 0x0000000000007941 */ /* 0x000fea0003800200 */
.L_x_22973:
        /* <DEDUP_REMOVED lines=37> */
.L_x_22977:
        /* <DEDUP_REMOVED lines=18> */
.L_x_22978:
[----:B------:R-:W-:Y:S05]  /*2810*/  BSYNC.RECONVERGENT B0 ;  /* 0x0000000000007941 */ /* 0x000fea0003800200 */
.L_x_22976:
        /* <DEDUP_REMOVED lines=37> */
.L_x_22980:
        /* <DEDUP_REMOVED lines=18> */
.L_x_22981:
[----:B------:R-:W-:Y:S05]  /*2b90*/  BSYNC.RECONVERGENT B0 ;  /* 0x0000000000007941 */ /* 0x000fea0003800200 */
.L_x_22979:
        /* <DEDUP_REMOVED lines=37> */
.L_x_22983:
        /* <DEDUP_REMOVED lines=18> */
.L_x_22984:
[----:B------:R-:W-:Y:S05]  /*2f10*/  BSYNC.RECONVERGENT B0 ;  /* 0x0000000000007941 */ /* 0x000fea0003800200 */
.L_x_22982:
        /* <DEDUP_REMOVED lines=37> */
.L_x_22986:
        /* <DEDUP_REMOVED lines=18> */
.L_x_22987:
[----:B------:R-:W-:Y:S05]  /*3290*/  BSYNC.RECONVERGENT B0 ;  /* 0x0000000000007941 */ /* 0x000fea0003800200 */
.L_x_22985:
        /* <DEDUP_REMOVED lines=37> */
.L_x_22989:
        /* <DEDUP_REMOVED lines=18> */
.L_x_22990:
[----:B------:R-:W-:Y:S05]  /*3610*/  BSYNC.RECONVERGENT B0 ;  /* 0x0000000000007941 */ /* 0x000fea0003800200 */
.L_x_22988:
        /* <DEDUP_REMOVED lines=37> */
.L_x_22992:
        /* <DEDUP_REMOVED lines=18> */
.L_x_22993:
[----:B------:R-:W-:Y:S05]  /*3990*/  BSYNC.RECONVERGENT B0 ;  /* 0x0000000000007941 */ /* 0x000fea0003800200 */
.L_x_22991:
        /* <DEDUP_REMOVED lines=37> */
.L_x_22995:
        /* <DEDUP_REMOVED lines=18> */
.L_x_22996:
[----:B------:R-:W-:Y:S05]  /*3d10*/  BSYNC.RECONVERGENT B0 ;  /* 0x0000000000007941 */ /* 0x000fea0003800200 */
.L_x_22994:
        /* <DEDUP_REMOVED lines=37> */
.L_x_22998:
        /* <DEDUP_REMOVED lines=18> */
.L_x_22999:
[----:B------:R-:W-:Y:S05]  /*4090*/  BSYNC.RECONVERGENT B0 ;  /* 0x0000000000007941 */ /* 0x000fea0003800200 */
.L_x_22997:
        /* <DEDUP_REMOVED lines=37> */
.L_x_23001:
        /* <DEDUP_REMOVED lines=18> */
.L_x_23002:
[----:B------:R-:W-:Y:S05]  /*4410*/  BSYNC.RECONVERGENT B0 ;  /* 0x0000000000007941 */ /* 0x000fea0003800200 */
.L_x_23000:
        /* <DEDUP_REMOVED lines=37> */
.L_x_23004:
        /* <DEDUP_REMOVED lines=18> */
.L_x_23005:
[----:B------:R-:W-:Y:S05]  /*4790*/  BSYNC.RECONVERGENT B0 ;  /* 0x0000000000007941 */ /* 0x000fea0003800200 */
.L_x_23003:
        /* <DEDUP_REMOVED lines=37> */
.L_x_23007:
        /* <DEDUP_REMOVED lines=18> */
.L_x_23008:
[----:B------:R-:W-:Y:S05]  /*4b10*/  BSYNC.RECONVERGENT B0 ;  /* 0x0000000000007941 */ /* 0x000fea0003800200 */
.L_x_23006:
        /* <DEDUP_REMOVED lines=37> */
.L_x_23010:
        /* <DEDUP_REMOVED lines=18> */
.L_x_23011:
[----:B------:R-:W-:Y:S05]  /*4e90*/  BSYNC.RECONVERGENT B0 ;  /* 0x0000000000007941 */ /* 0x000fea0003800200 */
.L_x_23009:
        /* <DEDUP_REMOVED lines=37> */
.L_x_23013:
        /* <DEDUP_REMOVED lines=18> */
.L_x_23014:
[----:B------:R-:W-:Y:S05]  /*5210*/  BSYNC.RECONVERGENT B0 ;  /* 0x0000000000007941 */ /* 0x000fea0003800200 */
.L_x_23012:
        /* <DEDUP_REMOVED lines=37> */
.L_x_23016:
        /* <DEDUP_REMOVED lines=18> */
.L_x_23017:
[----:B------:R-:W-:Y:S05]  /*5590*/  BSYNC.RECONVERGENT B0 ;  /* 0x0000000000007941 */ /* 0x000fea0003800200 */
.L_x_23015:
        /* <DEDUP_REMOVED lines=37> */
.L_x_23019:
        /* <DEDUP_REMOVED lines=18> */
.L_x_23020:
[----:B------:R-:W-:Y:S05]  /*5910*/  BSYNC.RECONVERGENT B0 ;  /* 0x0000000000007941 */ /* 0x000fea0003800200 */
.L_x_23018:
        /* <DEDUP_REMOVED lines=37> */
.L_x_23022:
        /* <DEDUP_REMOVED lines=18> */
.L_x_23023:
[----:B------:R-:W-:Y:S05]  /*5c90*/  BSYNC.RECONVERGENT B0 ;  /* 0x0000000000007941 */ /* 0x000fea0003800200 */
.L_x_23021:
        /* <DEDUP_REMOVED lines=37> */
.L_x_23025:
        /* <DEDUP_REMOVED lines=18> */
.L_x_23026:
[----:B------:R-:W-:Y:S05]  /*6010*/  BSYNC.RECONVERGENT B0 ;  /* 0x0000000000007941 */ /* 0x000fea0003800200 */
.L_x_23024:
        /* <DEDUP_REMOVED lines=37> */
.L_x_23028:
        /* <DEDUP_REMOVED lines=18> */
.L_x_23029:
[----:B------:R-:W-:Y:S05]  /*6390*/  BSYNC.RECONVERGENT B0 ;  /* 0x0000000000007941 */ /* 0x000fea0003800200 */
.L_x_23027:
        /* <DEDUP_REMOVED lines=37> */
.L_x_23031:
        /* <DEDUP_REMOVED lines=18> */
.L_x_23032:
[----:B------:R-:W-:Y:S05]  /*6710*/  BSYNC.RECONVERGENT B0 ;  /* 0x0000000000007941 */ /* 0x000fea0003800200 */
.L_x_23030:
        /* <DEDUP_REMOVED lines=35> */
[----:B------:R-:W-:Y:S06]  /*6950*/  BRA `(.L_x_23035) ;  /* 0x0000000000407947 */ /* 0x000fec0003800000 */
.L_x_23034:
        /* <DEDUP_REMOVED lines=16> */
.L_x_23035:
[----:B------:R-:W-:Y:S05]  /*6a60*/  BSYNC.RECONVERGENT B0 ;  /* 0x0000000000007941 */ /* 0x000fea0003800200 */
.L_x_23033:
        /* <DEDUP_REMOVED lines=24> */
[----:B------:R-:W-:Y:S02]  /*6bf0*/  IMAD R6, R5, UR4, R6 ;  /* 0x0000000405067c24 */ /* 0x000fe4000f8e0206 */
[----:B------:R-:W-:-:S03]  /*6c00*/  IMAD.MOV.U32 R5, RZ, RZ, RZ ;  /* 0x000000ffff057224 */ /* 0x000fc600078e00ff */
[----:B------:R-:W-:-:S13]  /*6c10*/  ISETP.GE.U32.AND P0, PT, R6, UR4, PT ;  /* 0x0000000406007c0c */ /* 0x000fda000bf06070 */
[----:B------:R-:W-:-:S04]  /*6c20*/  @P0 IADD3 R6, PT, PT, R6, -UR4, RZ ;  /* 0x8000000406060c10 */ /* 0x000fc8000fffe0ff */
[----:B------:R-:W-:-:S13]  /*6c30*/  ISETP.GE.U32.AND P0, PT, R6, UR4, PT ;  /* 0x0000000406007c0c */ /* 0x000fda000bf06070 */
[----:B------:R-:W-:Y:S01]  /*6c40*/  @P0 VIADD R6, R6, -UR4 ;  /* 0x8000000406060c36 */ /* 0x000fe20008000000 */
[----:B------:R-:W-:-:S04]  /*6c50*/  @!P1 LOP3.LUT R6, RZ, UR4, RZ, 0x33, !PT ;  /* 0x00000004ff069c12 */ /* 0x000fc8000f8e33ff */
[----:B------:R-:W-:Y:S01]  /*6c60*/  MOV R4, R6 ;  /* 0x0000000600047202 */ /* 0x000fe20000000f00 */
[----:B------:R-:W-:Y:S06]  /*6c70*/  BRA `(.L_x_23038) ;  /* 0x0000000000187947 */ /* 0x000fec0003800000 */
.L_x_23037:
[----:B------:R-:W-:Y:S01]  /*6c80*/  MOV R8, R6 ;  /* 0x0000000600087202 */ /* 0x000fe20000000f00 */
[----:B------:R-:W-:Y:S01]  /*6c90*/  IMAD.MOV.U32 R10, RZ, RZ, R7 ;  /* 0x000000ffff0a7224 */ /* 0x000fe200078e0007 */
[----:B------:R-:W-:-:S07]  /*6ca0*/  MOV R9, 0x6cc0 ;  /* 0x00006cc000097802 */ /* 0x000fce0000000f00 */
[----:B------:R-:W-:Y:S05]  /*6cb0*/  CALL.REL.NOINC `($__internal_27_$__cuda_sm20_rem_u64) ;  /* 0x0000015c00007944 */ /* 0x000fea0003c00000 */
[----:B------:R-:W-:Y:S01]  /*6cc0*/  MOV R4, R0 ;  /* 0x0000000000047202 */ /* 0x000fe20000000f00 */
[----:B------:R-:W-:-:S07]  /*6cd0*/  IMAD.MOV.U32 R5, RZ, RZ, R3 ;  /* 0x000000ffff057224 */ /* 0x000fce00078e0003 */
.L_x_23038:
[----:B------:R-:W-:Y:S05]  /*6ce0*/  BSYNC.RECONVERGENT B0 ;  /* 0x0000000000007941 */ /* 0x000fea0003800200 */
.L_x_23036:
[----:B------:R-:W0:Y:S02]  /*6cf0*/  LDCU.64 UR4, c[0x0][0x730] ;  /* 0x0000e600ff0477ac */ /* 0x000e240008000a00 */
[----:B0-----:R-:W-:Y:S02]  /*6d00*/  IMAD R3, R5, UR4, RZ ;  /* 0x0000000405037c24 */ /* 0x001fe4000f8e02ff */
[----:B------:R-:W-:-:S04]  /*6d10*/  IMAD.WIDE.U32 R20, R4, UR4, R20 ;  /* 0x0000000404147c25 */ /* 0x000fc8000f8e0014 */
[----:B------:R-:W-:-:S05]  /*6d20*/  IMAD R3, R4, UR5, R3 ;  /* 0x0000000504037c24 */ /* 0x000fca000f8e0203 */
[----:B------:R-:W-:-:S07]  /*6d30*/  IADD3 R21, PT, PT, R21, R3, RZ ;  /* 0x0000000315157210 */ /* 0x000fce0007ffe0ff */
.L_x_22963:
[----:B------:R-:W0:Y:S02]  /*6d40*/  LDCU.64 UR4, c[0x0][0x580] ;  /* 0x0000b000ff0477ac */ /* 0x000e240008000a00 */
[----:B0-----:R-:W-:-:S05]  /*6d50*/  IADD3 R4, P0, PT, R17, UR4, RZ ;  /* 0x0000000411047c10 */ /* 0x001fca000ff1e0ff */
[----:B------:R-:W-:Y:S01]  /*6d60*/  IMAD.X R5, RZ, RZ, UR5, P0 ;  /* 0x00000005ff057e24 */ /* 0x000fe200080e06ff */
[----:B------:R-:W0:Y:S04]  /*6d70*/  LDCU.64 UR4, c[0x0][0x740] ;  /* 0x0000e800ff0477ac */ /* 0x000e280008000a00 */
[----:B------:R1:W5:Y:S01]  /*6d80*/  LDG.E.U16 R11, desc[UR36][R4.64] ;  /* 0x00000024040b7981 */ /* 0x000362000c1e1500 */
[----:B------:R-:W-:Y:S01]  /*6d90*/  ISETP.GE.U32.AND P0, PT, R20, UR41, PT ;  /* 0x0000002914007c0c */ /* 0x000fe2000bf06070 */
[----:B------:R-:W-:Y:S03]  /*6da0*/  BSSY.RECONVERGENT B0, `(.L_x_23039) ;  /* 0x0000040000007945 */ /* 0x000fe60003800200 */
[----:B------:R-:W-:-:S02]  /*6db0*/  ISETP.GE.AND.EX P0, PT, R21, UR42, PT, P0 ;  /* 0x0000002a15007c0c */ /* 0x000fc4000bf06300 */
[----:B0-----:R-:W-:-:S04]  /*6dc0*/  LEA R6, P1, R20, UR4, 0x1 ;  /* 0x0000000414067c11 */ /* 0x001fc8000f8208ff */
[----:B------:R-:W-:Y:S02]  /*6dd0*/  LOP3.LUT R0, R6, 0x3, RZ, 0xc0, !PT ;  /* 0x0000000306007812 */ /* 0x000fe400078ec0ff */
[----:B------:R-:W-:Y:S02]  /*6de0*/  LEA.HI.X R7, R20, UR5, R21, 0x1, P1 ;  /* 0x0000000514077c11 */ /* 0x000fe400088f0c15 */
[----:B------:R-:W-:-:S04]  /*6df0*/  ISETP.NE.U32.AND P2, PT, R0, RZ, PT ;  /* 0x000000ff0000720c */ /* 0x000fc80003f45070 */
[----:B------:R-:W-:-:S13]  /*6e00*/  ISETP.NE.OR.EX P0, PT, RZ, RZ, P0, P2 ;  /* 0x000000ffff00720c */ /* 0x000fda0000705720 */
[----:B-1----:R-:W-:Y:S05]  /*6e10*/  @P0 BRA `(.L_x_23040) ;  /* 0x0000000000500947 */ /* 0x002fea0003800000 */
[----:B------:R-:W0:Y:S02]  /*6e20*/  I2F.BF16.RZ R0, RZ ;  /* 0x000000ff00007306 */ /* 0x000e24000020e400 */
[----:B0----5:R-:W-:-:S05]  /*6e30*/  PRMT R3, R11, 0x5410, R0 ;  /* 0x000054100b037816 */ /* 0x021fca0000000000 */
[----:B------:R0:W-:Y:S01]  /*6e40*/  ATOM.E.ADD.BF16x2.RN.STRONG.GPU P0, RZ, desc[UR36][R6.64], R3 ;  /* 0x8000000306ff79a2 */ /* 0x0001e2000c10e724 */
[----:B------:R-:W-:Y:S04]  /*6e50*/  BSSY.RECONVERGENT B1, `(.L_x_23041) ;  /* 0x000000f000017945 */ /* 0x000fe80003800200 */
[----:B0-----:R-:W-:Y:S05]  /*6e60*/  @P0 BRA `(.L_x_23042) ;  /* 0x0000000000340947 */ /* 0x001fea0003800000 */
[----:B------:R-:W0:Y:S02]  /*6e70*/  QSPC.E.S P0, RZ, [R6] ;  /* 0x0000000006ff73aa */ /* 0x000e240000000500 */
[----:B0-----:R-:W-:Y:S05]  /*6e80*/  @!P0 BRA `(.L_x_23043) ;  /* 0x0000000000208947 */ /* 0x001fea0003800000 */
[----:B------:R-:W-:Y:S02]  /*6e90*/  MOV R4, R6 ;  /* 0x0000000600047202 */ /* 0x000fe40000000f00 */
[----:B------:R-:W-:Y:S02]  /*6ea0*/  PRMT R11, R11, 0x5410, R0 ;  /* 0x000054100b0b7816 */ /* 0x000fe40000000000 */
[----:B------:R-:W-:-:S07]  /*6eb0*/  MOV R3, R4 ;  /* 0x0000000400037202 */ /* 0x000fce0000000f00 */
.L_x_23044:
[----:B------:R-:W0:Y:S02]  /*6ec0*/  LDS R4, [R3] ;  /* 0x0000000003047984 */ /* 0x000e240000000800 */
[----:B0-----:R-:W-:-:S05]  /*6ed0*/  HFMA2.BF16_V2 R5, R4, 1, 1, R11 ;  /* 0x3f803f8004057831 */ /* 0x001fca000020000b */
[----:B------:R-:W0:Y:S02]  /*6ee0*/  ATOMS.CAST.SPIN P0, [R3], R4, R5 ;  /* 0x000000040300758d */ /* 0x000e240001800005 */
[----:B0-----:R-:W-:Y:S05]  /*6ef0*/  @!P0 BRA `(.L_x_23044) ;  /* 0xfffffffc00f08947 */ /* 0x001fea000383ffff */
[----:B------:R-:W-:Y:S05]  /*6f00*/  BRA `(.L_x_23042) ;  /* 0x00000000000c7947 */ /* 0x000fea0003800000 */
.L_x_23043:
[----:B------:R-:W2:Y:S02]  /*6f10*/  LD.E R0, desc[UR36][R6.64] ;  /* 0x0000002406007980 */ /* 0x000ea4000c101900 */
[----:B--2---:R-:W-:-:S05]  /*6f20*/  IMAD.IADD R3, R3, 0x1, R0 ;  /* 0x0000000103037824 */ /* 0x004fca00078e0200 */
[----:B------:R0:W-:Y:S02]  /*6f30*/  ST.E desc[UR36][R6.64], R3 ;  /* 0x0000000306007985 */ /* 0x0001e4000c101924 */
.L_x_23042:
[----:B------:R-:W-:Y:S05]  /*6f40*/  BSYNC.RECONVERGENT B1 ;  /* 0x0000000000017941 */ /* 0x000fea0003800200 */
.L_x_23041:
[----:B------:R-:W-:Y:S05]  /*6f50*/  BRA `(.L_x_23045) ;  /* 0x0000000000907947 */ /* 0x000fea0003800000 */
.L_x_23040:
[----:B------:R-:W-:Y:S02]  /*6f60*/  ISETP.NE.U32.AND P0, PT, R0, RZ, PT ;  /* 0x000000ff0000720c */ /* 0x000fe40003f05070 */
[----:B------:R-:W-:Y:S02]  /*6f70*/  ISETP.LT.U32.AND P1, PT, R20, 0x1, PT ;  /* 0x000000011400780c */ /* 0x000fe40003f21070 */
[----:B------:R-:W-:-:S04]  /*6f80*/  ISETP.NE.AND.EX P0, PT, RZ, RZ, PT, P0 ;  /* 0x000000ffff00720c */ /* 0x000fc80003f05300 */
[----:B------:R-:W-:-:S13]  /*6f90*/  ISETP.LT.OR.EX P0, PT, R21, RZ, !P0, P1 ;  /* 0x000000ff1500720c */ /* 0x000fda0004701710 */
[----:B------:R-:W-:Y:S05]  /*6fa0*/  @P0 BRA `(.L_x_23046) ;  /* 0x0000000000480947 */ /* 0x000fea0003800000 */
[----:B------:R-:W0:Y:S02]  /*6fb0*/  I2F.BF16.RZ R8, RZ ;  /* 0x000000ff00087306 */ /* 0x000e24000020e400 */
[----:B0----5:R-:W-:-:S05]  /*6fc0*/  PRMT R3, R8, 0x5410, R11 ;  /* 0x0000541008037816 */ /* 0x021fca000000000b */
[----:B------:R0:W-:Y:S02]  /*6fd0*/  ATOM.E.ADD.BF16x2.RN.STRONG.GPU P0, RZ, desc[UR36][R6.64+-0x2], R3 ;  /* 0xfffffe0306ff79a2 */ /* 0x0001e4000c10e724 */
[----:B0-----:R-:W-:Y:S05]  /*6fe0*/  @P0 BRA `(.L_x_23045) ;  /* 0x00000000006c0947 */ /* 0x001fea0003800000 */
[----:B------:R-:W0:Y:S02]  /*6ff0*/  QSPC.E.S P0, RZ, [R6+-0x2] ;  /* 0xfffffe0006ff73aa */ /* 0x000e240000000500 */
[----:B0-----:R-:W-:Y:S05]  /*7000*/  @!P0 BRA `(.L_x_23047) ;  /* 0x0000000000208947 */ /* 0x001fea0003800000 */
[----:B------:R-:W-:Y:S02]  /*7010*/  MOV R4, R6 ;  /* 0x0000000600047202 */ /* 0x000fe40000000f00 */
[----:B------:R-:W-:Y:S02]  /*7020*/  PRMT R11, R8, 0x5410, R11 ;  /* 0x00005410080b7816 */ /* 0x000fe4000000000b */
[----:B------:R-:W-:-:S07]  /*7030*/  MOV R0, R4 ;  /* 0x0000000400007202 */ /* 0x000fce0000000f00 */
.L_x_23048:
[----:B------:R-:W0:Y:S02]  /*7040*/  LDS R4, [R0+-0x2] ;  /* 0xfffffe0000047984 */ /* 0x000e240000000800 */
[----:B0-----:R-:W-:-:S05]  /*7050*/  HADD2.BF16_V2 R5, R4, R11 ;  /* 0x0000000b04057230 */ /* 0x001fca0000200000 */
[----:B------:R-:W0:Y:S02]  /*7060*/  ATOMS.CAST.SPIN P0, [R0+-0x2], R4, R5 ;  /* 0xfffffe040000758d */ /* 0x000e240001800005 */
[----:B0-----:R-:W-:Y:S05]  /*7070*/  @!P0 BRA `(.L_x_23048) ;  /* 0xfffffffc00f08947 */ /* 0x001fea000383ffff */
[----:B------:R-:W-:Y:S05]  /*7080*/  BRA `(.L_x_23045) ;  /* 0x0000000000447947 */ /* 0x000fea0003800000 */
.L_x_23047:
[----:B------:R-:W2:Y:S02]  /*7090*/  LD.E R0, desc[UR36][R6.64+-0x2] ;  /* 0xfffffe2406007980 */ /* 0x000ea4000c101900 */
[----:B--2---:R-:W-:-:S05]  /*70a0*/  IMAD.IADD R3, R3, 0x1, R0 ;  /* 0x0000000103037824 */ /* 0x004fca00078e0200 */
[----:B------:R0:W-:Y:S01]  /*70b0*/  ST.E desc[UR36][R6.64+-0x2], R3 ;  /* 0xfffffe0306007985 */ /* 0x0001e2000c101924 */
[----:B------:R-:W-:Y:S05]  /*70c0*/  BRA `(.L_x_23045) ;  /* 0x0000000000347947 */ /* 0x000fea0003800000 */
.L_x_23046:
[C---:B------:R-:W-:Y:S02]  /*70d0*/  LOP3.LUT R4, R6.reuse, 0xfffffffd, RZ, 0xc0, !PT ;  /* 0xfffffffd06047812 */ /* 0x040fe400078ec0ff */
[----:B------:R-:W-:Y:S02]  /*70e0*/  MOV R5, R7 ;  /* 0x0000000700057202 */ /* 0x000fe40000000f00 */
[----:B------:R-:W-:-:S03]  /*70f0*/  LOP3.LUT R0, R6, 0x2, RZ, 0xc0, !PT ;  /* 0x0000000206007812 */ /* 0x000fc600078ec0ff */
[----:B------:R0:W5:Y:S01]  /*7100*/  LD.E R3, desc[UR36][R4.64] ;  /* 0x0000002404037980 */ /* 0x000162000c101900 */
[----:B------:R-:W-:Y:S01]  /*7110*/  ISETP.EQ.U32.AND P0, PT, R0, RZ, PT ;  /* 0x000000ff0000720c */ /* 0x000fe20003f02070 */
[----:B------:R-:W-:-:S05]  /*7120*/  IMAD.MOV.U32 R0, RZ, RZ, 0x3254 ;  /* 0x00003254ff007424 */ /* 0x000fca00078e00ff */
[----:B------:R-:W-:-:S07]  /*7130*/  SEL R8, R0, 0x7610, P0 ;  /* 0x0000761000087807 */ /* 0x000fce0000000000 */
.L_x_23049:
[----:B-----5:R-:W-:-:S05]  /*7140*/  HADD2.BF16_V2 R0, R3, R11.H0_H0 ;  /* 0x2000000b03007230 */ /* 0x020fca0000200000 */
[----:B------:R-:W-:-:S05]  /*7150*/  PRMT R9, R3, R8, R0 ;  /* 0x0000000803097216 */ /* 0x000fca0000000000 */
[----:B------:R-:W2:Y:S02]  /*7160*/  ATOM.E.CAS.STRONG.GPU PT, R0, [R4], R3, R9 ;  /* 0x000000030400738b */ /* 0x000ea400001ee109 */
[----:B--2---:R-:W-:Y:S02]  /*7170*/  ISETP.NE.U32.AND P0, PT, R0, R3, PT ;  /* 0x000000030000720c */ /* 0x004fe40003f05070 */
[----:B------:R-:W-:-:S11]  /*7180*/  MOV R3, R0 ;  /* 0x0000000000037202 */ /* 0x000fd60000000f00 */
[----:B------:R-:W-:Y:S05]  /*7190*/  @P0 BRA `(.L_x_23049) ;  /* 0xfffffffc00e80947 */ /* 0x000fea000383ffff */
.L_x_23045:
[----:B------:R-:W-:Y:S05]  /*71a0*/  BSYNC.RECONVERGENT B0 ;  /* 0x0000000000007941 */ /* 0x000fea0003800200 */
.L_x_23039:
[----:B------:R-:W-:-:S07]  /*71b0*/  VIADD R16, R16, 0x80 ;  /* 0x0000008010107836 */ /* 0x000fce0000000000 */
.L_x_22959:
[----:B------:R-:W-:Y:S05]  /*71c0*/  BSYNC.RECONVERGENT B6 ;  /* 0x0000000000067941 */ /* 0x000fea0003800200 */
.L_x_22958:
[----:B------:R-:W1:Y:S01]  /*71d0*/  LDCU.64 UR4, c[0x0][0x380] ;  /* 0x00007000ff0477ac */ /* 0x000e620008000a00 */
[----:B------:R-:W-:Y:S01]  /*71e0*/  BSSY.RECONVERGENT B6, `(.L_x_23050) ;  /* 0x0000706000067945 */ /* 0x000fe20003800200 */
[----:B-1----:R-:W-:-:S04]  /*71f0*/  ISETP.GE.U32.AND P0, PT, R16, UR4, PT ;  /* 0x0000000410007c0c */ /* 0x002fc8000bf06070 */
[----:B------:R-:W-:-:S13]  /*7200*/  ISETP.GE.AND.EX P0, PT, RZ, UR5, PT, P0 ;  /* 0x00000005ff007c0c */ /* 0x000fda000bf06300 */
[----:B------:R-:W-:Y:S05]  /*7210*/  @P0 BRA `(.L_x_23051) ;  /* 0x0000007000080947 */ /* 0x000fea0003800000 */
[----:B------:R-:W1:Y:S01]  /*7220*/  LDCU UR4, c[0x0][0x388] ;  /* 0x00007100ff0477ac */ /* 0x000e620008000800 */
[----:B------:R-:W-:Y:S02]  /*7230*/  HFMA2 R0, -RZ, RZ, 0, 0 ;  /* 0x00000000ff007431 */ /* 0x000fe400000001ff */
[----:B------:R-:W-:Y:S01]  /*7240*/  IMAD.MOV.U32 R17, RZ, RZ, RZ ;  /* 0x000000ffff117224 */ /* 0x000fe200078e00ff */
[----:B-1----:R-:W-:-:S09]  /*7250*/  UISETP.NE.AND UP0, UPT, UR4, URZ, UPT ;  /* 0x000000ff0400728c */ /* 0x002fd2000bf05270 */
[----:B------:R-:W-:Y:S05]  /*7260*/  BRA.U !UP0, `(.L_x_23052) ;  /* 0x0000001108a87547 */ /* 0x000fea000b800000 */
[----:B------:R-:W1:Y:S01]  /*7270*/  LDCU.64 UR4, c[0x0][0x390] ;  /* 0x00007200ff0477ac */ /* 0x000e620008000a00 */
[----:B0-----:R-:W-:Y:S01]  /*7280*/  MOV R4, RZ ;  /* 0x000000ff00047202 */ /* 0x001fe20000000f00 */
[----:B------:R-:W-:Y:S01]  /*7290*/  IMAD.MOV.U32 R5, RZ, RZ, R16 ;  /* 0x000000ffff057224 */ /* 0x000fe200078e0010 */
[----:B------:R-:W-:Y:S01]  /*72a0*/  ISETP.NE.AND P0, PT, R22, RZ, PT ;  /* 0x000000ff1600720c */ /* 0x000fe20003f05270 */
[----:B------:R-:W0:Y:S01]  /*72b0*/  LDCU UR6, c[0x0][0x38c] ;  /* 0x00007180ff0677ac */ /* 0x000e220008000800 */
[----:B------:R-:W2:Y:S01]  /*72c0*/  LDCU.64 UR8, c[0x0][0x4b8] ;  /* 0x00009700ff0877ac */ /* 0x000ea20008000a00 */
[----:B-1----:R-:W-:-:S05]  /*72d0*/  IMAD.HI.U32 R4, R16, UR4, R4 ;  /* 0x0000000410047c27 */ /* 0x002fca000f8e0004 */
[----:B------:R-:W-:-:S04]  /*72e0*/  SHF.R.U32.HI R5, RZ, UR5, R4 ;  /* 0x00000005ff057c19 */ /* 0x000fc80008011604 */
[----:B------:R-:W-:-:S05]  /*72f0*/  IADD3 R3, PT, PT, RZ, -R5, RZ ;  /* 0x80000005ff037210 */ /* 0x000fca0007ffe0ff */
        /* <DEDUP_REMOVED lines=289> */
.L_x_23052:
        /* <DEDUP_REMOVED lines=29> */
.L_x_23054:
[----:B------:R-:W-:Y:S05]  /*86e0*/  BSYNC.RECONVERGENT B7 ;  /* 0x0000000000077941 */ /* 0x000fea0003800200 */
.L_x_23053:
        /* <DEDUP_REMOVED lines=42> */
.L_x_23057:
        /* <DEDUP_REMOVED lines=17> */
.L_x_23058:
[----:B------:R-:W-:Y:S05]  /*8aa0*/  BSYNC.RECONVERGENT B0 ;  /* 0x0000000000007941 */ /* 0x000fea0003800200 */
.L_x_23056:
        /* <DEDUP_REMOVED lines=37> */
.L_x_23060:
        /* <DEDUP_REMOVED lines=18> */
.L_x_23061:
[----:B------:R-:W-:Y:S05]  /*8e20*/  BSYNC.RECONVERGENT B0 ;  /* 0x0000000000007941 */ /* 0x000fea0003800200 */
.L_x_23059:
        /* <DEDUP_REMOVED lines=37> */
.L_x_23063:
        /* <DEDUP_REMOVED lines=18> */
.L_x_23064:
[----:B------:R-:W-:Y:S05]  /*91a0*/  BSYNC.RECONVERGENT B0 ;  /* 0x0000000000007941 */ /* 0x000fea0003800200 */
.L_x_23062:
        /* <DEDUP_REMOVED lines=37> */
.L_x_23066:
        /* <DEDUP_REMOVED lines=18> */
.L_x_23067:
[----:B------:R-:W-:Y:S05]  /*9520*/  BSYNC.RECONVERGENT B0 ;  /* 0x0000000000007941 */ /* 0x000fea0003800200 */
.L_x_23065:
        /* <DEDUP_REMOVED lines=37> */
.L_x_23069:
        /* <DEDUP_REMOVED lines=18> */
.L_x_23070:
[----:B------:R-:W-:Y:S05]  /*98a0*/  BSYNC.RECONVERGENT B0 ;  /* 0x0000000000007941 */ /* 0x000fea0003800200 */
.L_x_23068:
        /* <DEDUP_REMOVED lines=37> */
.L_x_23072:
        /* <DEDUP_REMOVED lines=18> */
.L_x_23073:
[----:B------:R-:W-:Y:S05]  /*9c20*/  BSYNC.RECONVERGENT B0 ;  /* 0x0000000000007941 */ /* 0x000fea0003800200 */
.L_x_23071:
        /* <DEDUP_REMOVED lines=37> */
.L_x_23075:
        /* <DEDUP_REMOVED lines=18> */
.L_x_23076:
[----:B------:R-:W-:Y:S05]  /*9fa0*/  BSYNC.RECONVERGENT B0 ;  /* 0x0000000000007941 */ /* 0x000fea0003800200 */
.L_x_23074:
        /* <DEDUP_REMOVED lines=37> */
.L_x_23078:
        /* <DEDUP_REMOVED lines=18> */
.L_x_23079:
[----:B------:R-:W-:Y:S05]  /*a320*/  BSYNC.RECONVERGENT B0 ;  /* 0x0000000000007941 */ /* 0x000fea0003800200 */
.L_x_23077:
        /* <DEDUP_REMOVED lines=37> */
.L_x_23081:
        /* <DEDUP_REMOVED lines=18> */
.L_x_23082:
[----:B------:R-:W-:Y:S05]  /*a6a0*/  BSYNC.RECONVERGENT B0 ;  /* 0x0000000000007941 */ /* 0x000fea0003800200 */
.L_x_23080:
        /* <DEDUP_REMOVED lines=37> */
.L_x_23084:
        /* <DEDUP_REMOVED lines=18> */
.L_x_23085:
[----:B------:R-:W-:Y:S05]  /*aa20*/  BSYNC.RECONVERGENT B0 ;  /* 0x0000000000007941 */ /* 0x000fea0003800200 */
.L_x_23083:
        /* <DEDUP_REMOVED lines=37> */
.L_x_23087:
        /* <DEDUP_REMOVED lines=18> */
.L_x_23088:
[----:B------:R-:W-:Y:S05]  /*ada0*/  BSYNC.RECONVERGENT B0 ;  /* 0x0000000000007941 */ /* 0x000fea0003800200 */
.L_x_23086:
        /* <DEDUP_REMOVED lines=37> */
.L_x_23090:
        /* <DEDUP_REMOVED lines=18> */
.L_x_23091:
[----:B------:R-:W-:Y:S05]  /*b120*/  BSYNC.RECONVERGENT B0 ;  /* 0x0000000000007941 */ /* 0x000fea0003800200 */
.L_x_23089:
        /* <DEDUP_REMOVED lines=37> */
.L_x_23093:
        /* <DEDUP_REMOVED lines=18> */
.L_x_23094:
[----:B------:R-:W-:Y:S05]  /*b4a0*/  BSYNC.RECONVERGENT B0 ;  /* 0x0000000000007941 */ /* 0x000fea0003800200 */
.L_x_23092:
        /* <DEDUP_REMOVED lines=37> */
.L_x_23096:
        /* <DEDUP_REMOVED lines=18> */
.L_x_23097:
[----:B------:R-:W-:Y:S05]  /*b820*/  BSYNC.RECONVERGENT B0 ;  /* 0x0000000000007941 */ /* 0x000fea0003800200 */
.L_x_23095:
        /* <DEDUP_REMOVED lines=37> */
.L_x_23099:
        /* <DEDUP_REMOVED lines=18> */
.L_x_23100:
[----:B------:R-:W-:Y:S05]  /*bba0*/  BSYNC.RECONVERGENT B0 ;  /* 0x0000000000007941 */ /* 0x000fea0003800200 */
.L_x_23098:
        /* <DEDUP_REMOVED lines=37> */
.L_x_23102:
        /* <DEDUP_REMOVED lines=18> */
.L_x_23103:
[----:B------:R-:W-:Y:S05]  /*bf20*/  BSYNC.RECONVERGENT B0 ;  /* 0x0000000000007941 */ /* 0x000fea0003800200 */
.L_x_23101:
        /* <DEDUP_REMOVED lines=37> */
.L_x_23105:
        /* <DEDUP_REMOVED lines=18> */
.L_x_23106:
[----:B------:R-:W-:Y:S05]  /*c2a0*/  BSYNC.RECONVERGENT B0 ;  /* 0x0000000000007941 */ /* 0x000fea0003800200 */
.L_x_23104:
        /* <DEDUP_REMOVED lines=37> */
.L_x_23108:
        /* <DEDUP_REMOVED lines=18> */
.L_x_23109:
[----:B------:R-:W-:Y:S05]  /*c620*/  BSYNC.RECONVERGENT B0 ;  /* 0x0000000000007941 */ /* 0x000fea0003800200 */
.L_x_23107:
        /* <DEDUP_REMOVED lines=37> */
.L_x_23111:
        /* <DEDUP_REMOVED lines=18> */
.L_x_23112:
[----:B------:R-:W-:Y:S05]  /*c9a0*/  BSYNC.RECONVERGENT B0 ;  /* 0x0000000000007941 */ /* 0x000fea0003800200 */
.L_x_23110:
        /* <DEDUP_REMOVED lines=37> */
.L_x_23114:
        /* <DEDUP_REMOVED lines=18> */
.L_x_23115:
[----:B------:R-:W-:Y:S05]  /*cd20*/  BSYNC.RECONVERGENT B0 ;  /* 0x0000000000007941 */ /* 0x000fea0003800200 */
.L_x_23113:
        /* <DEDUP_REMOVED lines=37> */
.L_x_23117:
        /* <DEDUP_REMOVED lines=18> */
.L_x_23118:
[----:B------:R-:W-:Y:S05]  /*d0a0*/  BSYNC.RECONVERGENT B0 ;  /* 0x0000000000007941 */ /* 0x000fea0003800200 */
.L_x_23116:
        /* <DEDUP_REMOVED lines=37> */
.L_x_23120:
        /* <DEDUP_REMOVED lines=18> */
.L_x_23121:
[----:B------:R-:W-:Y:S05]  /*d420*/  BSYNC.RECONVERGENT B0 ;  /* 0x0000000000007941 */ /* 0x000fea0003800200 */
.L_x_23119:
        /* <DEDUP_REMOVED lines=37> */
.L_x_23123:
        /* <DEDUP_REMOVED lines=18> */
.L_x_23124:
[----:B------:R-:W-:Y:S05]  /*d7a0*/  BSYNC.RECONVERGENT B0 ;  /* 0x0000000000007941 */ /* 0x000fea0003800200 */
.L_x_23122:
        /* <DEDUP_REMOVED lines=36> */
.L_x_23126:
        /* <DEDUP_REMOVED lines=16> */
.L_x_23127:
[----:B------:R-:W-:Y:S05]  /*daf0*/  BSYNC.RECONVERGENT B0 ;  /* 0x0000000000007941 */ /* 0x000fea0003800200 */
.L_x_23125:
        /* <DEDUP_REMOVED lines=24> */
[----:B------:R-:W-:-:S05]  /*dc80*/  IADD3 R3, PT, PT, RZ, -R0, RZ ;  /* 0x80000000ff037210 */ /* 0x000fca0007ffe0ff */
[----:B------:R-:W-:-:S05]  /*dc90*/  IMAD R4, R3, UR4, R6 ;  /* 0x0000000403047c24 */ /* 0x000fca000f8e0206 */
[----:B------:R-:W-:-:S13]  /*dca0*/  ISETP.GE.U32.AND P0, PT, R4, UR4, PT ;  /* 0x0000000404007c0c */ /* 0x000fda000bf06070 */
[----:B------:R-:W-:-:S05]  /*dcb0*/  @P0 VIADD R4, R4, -UR4 ;  /* 0x8000000404040c36 */ /* 0x000fca0008000000 */
[----:B------:R-:W-:-:S13]  /*dcc0*/  ISETP.GE.U32.AND P0, PT, R4, UR4, PT ;  /* 0x0000000404007c0c */ /* 0x000fda000bf06070 */
[----:B------:R-:W-:Y:S02]  /*dcd0*/  @P0 IADD3 R4, PT, PT, R4, -UR4, RZ ;  /* 0x8000000404040c10 */ /* 0x000fe4000fffe0ff */
[----:B------:R-:W-:Y:S01]  /*dce0*/  @!P1 LOP3.LUT R4, RZ, UR4, RZ, 0x33, !PT ;  /* 0x00000004ff049c12 */ /* 0x000fe2000f8e33ff */
[----:B------:R-:W-:Y:S06]  /*dcf0*/  BRA `(.L_x_23130) ;  /* 0x0000000000187947 */ /* 0x000fec0003800000 */
.L_x_23129:
[----:B------:R-:W-:Y:S01]  /*dd00*/  MOV R8, R6 ;  /* 0x0000000600087202 */ /* 0x000fe20000000f00 */
[----:B------:R-:W-:Y:S01]  /*dd10*/  IMAD.MOV.U32 R10, RZ, RZ, R7 ;  /* 0x000000ffff0a7224 */ /* 0x000fe200078e0007 */
[----:B------:R-:W-:-:S07]  /*dd20*/  MOV R9, 0xdd40 ;  /* 0x0000dd4000097802 */ /* 0x000fce0000000f00 */
[----:B------:R-:W-:Y:S05]  /*dd30*/  CALL.REL.NOINC `($__internal_27_$__cuda_sm20_rem_u64) ;  /* 0x000000e800e07944 */ /* 0x000fea0003c00000 */
[----:B------:R-:W-:Y:S01]  /*dd40*/  MOV R4, R0 ;  /* 0x0000000000047202 */ /* 0x000fe20000000f00 */
[----:B------:R-:W-:-:S07]  /*dd50*/  IMAD.MOV.U32 R5, RZ, RZ, R3 ;  /* 0x000000ffff057224 */ /* 0x000fce00078e0003 */
.L_x_23130:
[----:B------:R-:W-:Y:S05]  /*dd60*/  BSYNC.RECONVERGENT B0 ;  /* 0x0000000000007941 */ /* 0x000fea0003800200 */
.L_x_23128:
[----:B------:R-:W0:Y:S02]  /*dd70*/  LDCU.64 UR4, c[0x0][0x730] ;  /* 0x0000e600ff0477ac */ /* 0x000e240008000a00 */
[----:B0-----:R-:W-:Y:S02]  /*dd80*/  IMAD R3, R5, UR4, RZ ;  /* 0x0000000405037c24 */ /* 0x001fe4000f8e02ff */
[----:B------:R-:W-:-:S04]  /*dd90*/  IMAD.WIDE.U32 R20, R4, UR4, R20 ;  /* 0x0000000404147c25 */ /* 0x000fc8000f8e0014 */
[----:B------:R-:W-:-:S05]  /*dda0*/  IMAD R3, R4, UR5, R3 ;  /* 0x0000000504037c24 */ /* 0x000fca000f8e0203 */
[----:B------:R-:W-:-:S07]  /*ddb0*/  IADD3 R21, PT, PT, R21, R3, RZ ;  /* 0x0000000315157210 */ /* 0x000fce0007ffe0ff */
.L_x_23055:
        /* <DEDUP_REMOVED lines=11> */
[----:B------:R-:W-:-:S04]  /*de70*/  ISETP.EQ.U32.AND P0, PT, R0, RZ, PT ;  /* 0x000000ff0000720c */ /* 0x000fc80003f02070 */
[----:B------:R-:W-:-:S13]  /*de80*/  ISETP.EQ.AND.EX P0, PT, RZ, RZ, PT, P0 ;  /* 0x000000ffff00720c */ /* 0x000fda0003f02300 */
[----:B-1----:R-:W-:Y:S05]  /*de90*/  @!P1 BRA P0, `(.L_x_23132) ;  /* 0x00000000009c9947 */ /* 0x002fea0000000000 */
[----:B------:R-:W-:Y:S01]  /*dea0*/  ISETP.NE.U32.AND P0, PT, R0, RZ, PT ;  /* 0x000000ff0000720c */ /* 0x000fe20003f05070 */
[----:B------:R-:W-:Y:S01]  /*deb0*/  BSSY.RECONVERGENT B1, `(.L_x_23133) ;  /* 0x0000024000017945 */ /* 0x000fe20003800200 */
        /* <DEDUP_REMOVED lines=13> */
.L_x_23137:
[----:B------:R-:W0:Y:S02]  /*df90*/  LDS R4, [R0+-0x2] ;  /* 0xfffffe0000047984 */ /* 0x000e240000000800 */
[----:B0-----:R-:W-:-:S05]  /*dfa0*/  HFMA2.BF16_V2 R5, R4, 1, 1, R3 ;  /* 0x3f803f8004057831 */ /* 0x001fca0000200003 */
[----:B------:R-:W0:Y:S02]  /*dfb0*/  ATOMS.CAST.SPIN P0, [R0+-0x2], R4, R5 ;  /* 0xfffffe040000758d */ /* 0x000e240001800005 */
[----:B0-----:R-:W-:Y:S05]  /*dfc0*/  @!P0 BRA `(.L_x_23137) ;  /* 0xfffffffc00f08947 */ /* 0x001fea000383ffff */
[----:B------:R-:W-:Y:S05]  /*dfd0*/  BRA `(.L_x_23135) ;  /* 0x0000000000447947 */ /* 0x000fea0003800000 */
.L_x_23136:
[----:B------:R-:W2:Y:S02]  /*dfe0*/  LD.E R0, desc[UR36][R6.64+-0x2] ;  /* 0xfffffe2406007980 */ /* 0x000ea4000c101900 */
[----:B--2---:R-:W-:-:S05]  /*dff0*/  IMAD.IADD R3, R3, 0x1, R0 ;  /* 0x0000000103037824 */ /* 0x004fca00078e0200 */
[----:B------:R0:W-:Y:S01]  /*e000*/  ST.E desc[UR36][R6.64+-0x2], R3 ;  /* 0xfffffe0306007985 */ /* 0x0001e2000c101924 */
[----:B------:R-:W-:Y:S05]  /*e010*/  BRA `(.L_x_23135) ;  /* 0x0000000000347947 */ /* 0x000fea0003800000 */
.L_x_23134:
[C---:B------:R-:W-:Y:S01]  /*e020*/  LOP3.LUT R4, R6.reuse, 0xfffffffd, RZ, 0xc0, !PT ;  /* 0xfffffffd06047812 */ /* 0x040fe200078ec0ff */
[----:B------:R-:W-:Y:S01]  /*e030*/  IMAD.MOV.U32 R10, RZ, RZ, 0x3254 ;  /* 0x00003254ff0a7424 */ /* 0x000fe200078e00ff */
[----:B------:R-:W-:Y:S02]  /*e040*/  MOV R5, R7 ;  /* 0x0000000700057202 */ /* 0x000fe40000000f00 */
[----:B------:R-:W-:-:S03]  /*e050*/  LOP3.LUT R0, R6, 0x2, RZ, 0xc0, !PT ;  /* 0x0000000206007812 */ /* 0x000fc600078ec0ff */
[----:B------:R0:W5:Y:S01]  /*e060*/  LD.E R3, desc[UR36][R4.64] ;  /* 0x0000002404037980 */ /* 0x000162000c101900 */
[----:B------:R-:W-:-:S04]  /*e070*/  ISETP.EQ.U32.AND P0, PT, R0, RZ, PT ;  /* 0x000000ff0000720c */ /* 0x000fc80003f02070 */
[----:B------:R-:W-:-:S09]  /*e080*/  SEL R10, R10, 0x7610, P0 ;  /* 0x000076100a0a7807 */ /* 0x000fd20000000000 */
.L_x_23138:
[----:B-----5:R-:W-:-:S05]  /*e090*/  HADD2.BF16_V2 R0, R3, R8.H0_H0 ;  /* 0x2000000803007230 */ /* 0x020fca0000200000 */
[----:B------:R-:W-:-:S05]  /*e0a0*/  PRMT R9, R3, R10, R0 ;  /* 0x0000000a03097216 */ /* 0x000fca0000000000 */
[----:B------:R-:W2:Y:S02]  /*e0b0*/  ATOM.E.CAS.STRONG.GPU PT, R0, [R4], R3, R9 ;  /* 0x000000030400738b */ /* 0x000ea400001ee109 */
[----:B--2---:R-:W-:Y:S02]  /*e0c0*/  ISETP.NE.U32.AND P0, PT, R0, R3, PT ;  /* 0x000000030000720c */ /* 0x004fe40003f05070 */
[----:B------:R-:W-:-:S11]  /*e0d0*/  MOV R3, R0 ;  /* 0x0000000000037202 */ /* 0x000fd60000000f00 */
[----:B------:R-:W-:Y:S05]  /*e0e0*/  @P0 BRA `(.L_x_23138) ;  /* 0xfffffffc00e80947 */ /* 0x000fea000383ffff */
.L_x_23135:
[----:B------:R-:W-:Y:S05]  /*e0f0*/  BSYNC.RECONVERGENT B1 ;  /* 0x0000000000017941 */ /* 0x000fea0003800200 */
.L_x_23133:
[----:B------:R-:W-:Y:S05]  /*e100*/  BRA `(.L_x_23139) ;  /* 0x0000000000447947 */ /* 0x000fea0003800000 */
.L_x_23132:
[----:B------:R-:W0:Y:S02]  /*e110*/  I2F.BF16.RZ R9, RZ ;  /* 0x000000ff00097306 */ /* 0x000e24000020e400 */
[----:B0----5:R-:W-:-:S05]  /*e120*/  PRMT R3, R8, 0x5410, R9 ;  /* 0x0000541008037816 */ /* 0x021fca0000000009 */
[----:B------:R0:W-:Y:S02]  /*e130*/  ATOM.E.ADD.BF16x2.RN.STRONG.GPU P0, RZ, desc[UR36][R6.64], R3 ;  /* 0x8000000306ff79a2 */ /* 0x0001e4000c10e724 */
[----:B0-----:R-:W-:Y:S05]  /*e140*/  @P0 BRA `(.L_x_23139) ;  /* 0x0000000000340947 */ /* 0x001fea0003800000 */
[----:B------:R-:W0:Y:S02]  /*e150*/  QSPC.E.S P0, RZ, [R6] ;  /* 0x0000000006ff73aa */ /* 0x000e240000000500 */
[----:B0-----:R-:W-:Y:S05]  /*e160*/  @!P0 BRA `(.L_x_23140) ;  /* 0x0000000000208947 */ /* 0x001fea0003800000 */
[----:B------:R-:W-:Y:S01]  /*e170*/  IMAD.MOV.U32 R4, RZ, RZ, R6 ;  /* 0x000000ffff047224 */ /* 0x000fe200078e0006 */
[----:B------:R-:W-:-:S04]  /*e180*/  PRMT R3, R8, 0x5410, R9 ;  /* 0x0000541008037816 */ /* 0x000fc80000000009 */
[----:B------:R-:W-:-:S07]  /*e190*/  MOV R0, R4 ;  /* 0x0000000400007202 */ /* 0x000fce0000000f00 */
.L_x_23141:
[----:B------:R-:W0:Y:S02]  /*e1a0*/  LDS R4, [R0] ;  /* 0x0000000000047984 */ /* 0x000e240000000800 */
[----:B0-----:R-:W-:-:S05]  /*e1b0*/  HFMA2.BF16_V2 R5, R4, 1, 1, R3 ;  /* 0x3f803f8004057831 */ /* 0x001fca0000200003 */
[----:B------:R-:W0:Y:S02]  /*e1c0*/  ATOMS.CAST.SPIN P0, [R0], R4, R5 ;  /* 0x000000040000758d */ /* 0x000e240001800005 */
[----:B0-----:R-:W-:Y:S05]  /*e1d0*/  @!P0 BRA `(.L_x_23141) ;  /* 0xfffffffc00f08947 */ /* 0x001fea000383ffff */
[----:B------:R-:W-:Y:S05]  /*e1e0*/  BRA `(.L_x_23139) ;  /* 0x00000000000c7947 */ /* 0x000fea0003800000 */
.L_x_23140:
[----:B------:R-:W2:Y:S02]  /*e1f0*/  LD.E R0, desc[UR36][R6.64] ;  /* 0x0000002406007980 */ /* 0x000ea4000c101900 */
[----:B--2---:R-:W-:-:S05]  /*e200*/  IADD3 R3, PT, PT, R3, R0, RZ ;  /* 0x0000000003037210 */ /* 0x004fca0007ffe0ff */
[----:B------:R1:W-:Y:S02]  /*e210*/  ST.E desc[UR36][R6.64], R3 ;  /* 0x0000000306007985 */ /* 0x0003e4000c101924 */
.L_x_23139:
[----:B------:R-:W-:Y:S05]  /*e220*/  BSYNC.RECONVERGENT B0 ;  /* 0x0000000000007941 */ /* 0x000fea0003800200 */
.L_x_23131:
[----:B------:R-:W-:-:S07]  /*e230*/  VIADD R16, R16, 0x80 ;  /* 0x0000008010107836 */ /* 0x000fce0000000000 */
.L_x_23051:
[----:B------:R-:W-:Y:S05]  /*e240*/  BSYNC.RECONVERGENT B6 ;  /* 0x0000000000067941 */ /* 0x000fea0003800200 */
.L_x_23050:
[----:B------:R-:W2:Y:S01]  /*e250*/  LDCU.64 UR4, c[0x0][0x380] ;  /* 0x00007000ff0477ac */ /* 0x000ea20008000a00 */
[----:B------:R-:W-:Y:S01]  /*e260*/  BSSY.RECONVERGENT B6, `(.L_x_23142) ;  /* 0x0000706000067945 */ /* 0x000fe20003800200 */
[----:B--2---:R-:W-:-:S04]  /*e270*/  ISETP.GE.U32.AND P0, PT, R16, UR4, PT ;  /* 0x0000000410007c0c */ /* 0x004fc8000bf06070 */
[----:B------:R-:W-:-:S13]  /*e280*/  ISETP.GE.AND.EX P0, PT, RZ, UR5, PT, P0 ;  /* 0x00000005ff007c0c */ /* 0x000fda000bf06300 */
[----:B------:R-:W-:Y:S05]  /*e290*/  @P0 BRA `(.L_x_23143) ;  /* 0x0000007000080947 */ /* 0x000fea0003800000 */
[----:B------:R-:W2:Y:S01]  /*e2a0*/  LDCU UR4, c[0x0][0x388] ;  /* 0x00007100ff0477ac */ /* 0x000ea20008000800 */
[----:B------:R-:W-:Y:S01]  /*e2b0*/  MOV R0, RZ ;  /* 0x000000ff00007202 */ /* 0x000fe20000000f00 */
[----:B------:R-:W-:Y:S01]  /*e2c0*/  IMAD.MOV.U32 R17, RZ, RZ, RZ ;  /* 0x000000ffff117224 */ /* 0x000fe200078e00ff */
[----:B--2---:R-:W-:-:S09]  /*e2d0*/  UISETP.NE.AND UP0, UPT, UR4, URZ, UPT ;  /* 0x000000ff0400728c */ /* 0x004fd2000bf05270 */
[----:B------:R-:W-:Y:S05]  /*e2e0*/  BRA.U !UP0, `(.L_x_23144) ;  /* 0x0000001108a87547 */ /* 0x000fea000b800000 */
[----:B------:R-:W2:Y:S01]  /*e2f0*/  LDCU.64 UR4, c[0x0][0x390] ;  /* 0x00007200ff0477ac */ /* 0x000ea20008000a00 */
[----:B0-----:R-:W-:Y:S02]  /*e300*/  HFMA2 R4, -RZ, RZ, 0, 0 ;  /* 0x00000000ff047431 */ /* 0x001fe400000001ff */
[----:B------:R-:W-:Y:S01]  /*e310*/  IMAD.MOV.U32 R5, RZ, RZ, R16 ;  /* 0x000000ffff057224 */ /* 0x000fe200078e0010 */
[----:B------:R-:W-:Y:S01]  /*e320*/  ISETP.NE.AND P0, PT, R22, RZ, PT ;  /* 0x000000ff1600720c */ /* 0x000fe20003f05270 */
[----:B------:R-:W0:Y:S01]  /*e330*/  LDCU UR6, c[0x0][0x38c] ;  /* 0x00007180ff0677ac */ /* 0x000e220008000800 */
[----:B------:R-:W3:Y:S01]  /*e340*/  LDCU.64 UR8, c[0x0][0x4b8] ;  /* 0x00009700ff0877ac */ /* 0x000ee20008000a00 */
[----:B--2---:R-:W-:-:S05]  /*e350*/  IMAD.HI.U32 R4, R16, UR4, R4 ;  /* 0x0000000410047c27 */ /* 0x004fca000f8e0004 */
[----:B------:R-:W-:-:S04]  /*e360*/  SHF.R.U32.HI R5, RZ, UR5, R4 ;  /* 0x00000005ff057c19 */ /* 0x000fc80008011604 */
[----:B-1----:R-:W-:-:S05]  /*e370*/  IADD3 R3, PT, PT, RZ, -R5, RZ ;  /* 0x80000005ff037210 */ /* 0x002fca0007ffe0ff */
[----:B0-----:R-:W-:-:S04]  /*e380*/  IMAD R0, R3, UR6, R16 ;  /* 0x0000000603007c24 */ /* 0x001fc8000f8e0210 */
        /* <DEDUP_REMOVED lines=288> */
.L_x_23144:
        /* <DEDUP_REMOVED lines=17> */
[----:B------:R2:W3:Y:S01]  /*f6a0*/  LDC.64 R14, c[0x4][R0] ;  /* 0x01000000000e7b82 */ /* 0x0004e20000000a00 */
[----:B------:R-:W1:Y:S01]  /*f6b0*/  LDCU.64 UR6, c[0x4][0x4c0] ;  /* 0x01009800ff0677ac */ /* 0x000e620008000a00 */
[----:B------:R-:W-:Y:S01]  /*f6c0*/  MOV R13, RZ ;  /* 0x000000ff000d7202 */ /* 0x000fe20000000f00 */
[----:B------:R-:W4:Y:S01]  /*f6d0*/  LDCU.64 UR8, c[0x4][0x248] ;  /* 0x01004900ff0877ac */ /* 0x000f220008000a00 */
[----:B0-----:R-:W-:Y:S01]  /*f6e0*/  MOV R4, UR4 ;  /* 0x0000000400047c02 */ /* 0x001fe20008000f00 */
[----:B------:R-:W-:Y:S01]  /*f6f0*/  IMAD.U32 R5, RZ, RZ, UR5 ;  /* 0x00000005ff057e24 */ /* 0x000fe2000f8e00ff */
[----:B-1----:R-:W-:Y:S01]  /*f700*/  MOV R6, UR6 ;  /* 0x0000000600067c02 */ /* 0x002fe20008000f00 */
[----:B------:R-:W-:Y:S01]  /*f710*/  IMAD.U32 R7, RZ, RZ, UR7 ;  /* 0x00000007ff077e24 */ /* 0x000fe2000f8e00ff */
[----:B----4-:R-:W-:Y:S01]  /*f720*/  MOV R10, UR8 ;  /* 0x00000008000a7c02 */ /* 0x010fe20008000f00 */
[----:B--2---:R-:W-:-:S07]  /*f730*/  IMAD.U32 R11, RZ, RZ, UR9 ;  /* 0x00000009ff0b7e24 */ /* 0x004fce000f8e00ff */
[----:B------:R-:W-:-:S07]  /*f740*/  LEPC R20, `(.L_x_23146) ;  /* 0x000000001014794e */ /* 0x000fce0000000000 */
[----:B---3--:R-:W-:Y:S05]  /*f750*/  CALL.ABS.NOINC R14 ;  /* 0x000000000e007343 */ /* 0x008fea0003c00000 */
.L_x_23146:
[----:B------:R-:W-:Y:S05]  /*f760*/  BSYNC.RECONVERGENT B7 ;  /* 0x0000000000077941 */ /* 0x000fea0003800200 */
.L_x_23145:
[----:B------:R-:W0:Y:S01]  /*f770*/  LDC R0, c[0x0][0x5a0] ;  /* 0x00016800ff007b82 */ /* 0x000e220000000800 */
[----:B------:R-:W2:Y:S01]  /*f780*/  LDCU.64 UR4, c[0x0][0x590] ;  /* 0x0000b200ff0477ac */ /* 0x000ea20008000a00 */
[----:B------:R-:W-:Y:S02]  /*f790*/  ISETP.NE.AND P1, PT, RZ, UR44, PT ;  /* 0x0000002cff007c0c */ /* 0x000fe4000bf25270 */
[--C-:B------:R-:W-:Y:S02]  /*f7a0*/  SHF.R.S32.HI R13, RZ, 0x1f, R19.reuse ;  /* 0x0000001fff0d7819 */ /* 0x100fe40000011413 */
[----:B-1----:R-:W-:Y:S02]  /*f7b0*/  SHF.R.S32.HI R3, RZ, 0x1f, R19 ;  /* 0x0000001fff037819 */ /* 0x002fe40000011413 */
[----:B--2---:R-:W-:Y:S02]  /*f7c0*/  LOP3.LUT R13, R13, UR4, RZ, 0xc0, !PT ;  /* 0x000000040d0d7c12 */ /* 0x004fe4000f8ec0ff */
        /* <DEDUP_REMOVED lines=36> */
.L_x_23149:
        /* <DEDUP_REMOVED lines=17> */
.L_x_23150:
[----:B------:R-:W-:Y:S05]  /*fb20*/  BSYNC.RECONVERGENT B0 ;  /* 0x0000000000007941 */ /* 0x000fea0003800200 */
.L_x_23148:
        /* <DEDUP_REMOVED lines=37> */
.L_x_23152:
        /* <DEDUP_REMOVED lines=18> */
.L_x_23153:
[----:B------:R-:W-:Y:S05]  /*fea0*/  BSYNC.RECONVERGENT B0 ;  /* 0x0000000000007941 */ /* 0x000fea0003800200 */
.L_x_23151:
        /* <DEDUP_REMOVED lines=37> */
.L_x_23155:
        /* <DEDUP_REMOVED lines=18> */
.L_x_23156:
[----:B------:R-:W-:Y:S05]  /*10220*/  BSYNC.RECONVERGENT B0 ;  /* 0x0000000000007941 */ /* 0x000fea0003800200 */
.L_x_23154:
        /* <DEDUP_REMOVED lines=37> */
.L_x_23158:
        /* <DEDUP_REMOVED lines=18> */
.L_x_23159:
[----:B------:R-:W-:Y:S05]  /*105a0*/  BSYNC.RECONVERGENT B0 ;  /* 0x0000000000007941 */ /* 0x000fea0003800200 */
.L_x_23157:
        /* <DEDUP_REMOVED lines=37> */
.L_x_23161:
        /* <DEDUP_REMOVED lines=18> */
.L_x_23162:
[----:B------:R-:W-:Y:S05]  /*10920*/  BSYNC.RECONVERGENT B0 ;  /* 0x0000000000007941 */ /* 0x000fea0003800200 */
.L_x_23160:
        /* <DEDUP_REMOVED lines=37> */
.L_x_23164:
        /* <DEDUP_REMOVED lines=18> */
.L_x_23165:
[----:B------:R-:W-:Y:S05]  /*10ca0*/  BSYNC.RECONVERGENT B0 ;  /* 0x0000000000007941 */ /* 0x000fea0003800200 */
.L_x_23163:
        /* <DEDUP_REMOVED lines=37> */
.L_x_23167:
        /* <DEDUP_REMOVED lines=18> */
.L_x_23168:
[----:B------:R-:W-:Y:S05]  /*11020*/  BSYNC.RECONVERGENT B0 ;  /* 0x0000000000007941 */ /* 0x000fea0003800200 */
.L_x_23166:
        /* <DEDUP_REMOVED lines=37> */
.L_x_23170:
        /* <DEDUP_REMOVED lines=18> */
.L_x_23171:
[----:B------:R-:W-:Y:S05]  /*113a0*/  BSYNC.RECONVERGENT B0 ;  /* 0x0000000000007941 */ /* 0x000fea0003800200 */
.L_x_23169:
        /* <DEDUP_REMOVED lines=37> */
.L_x_23173:
        /* <DEDUP_REMOVED lines=18> */
.L_x_23174:
[----:B------:R-:W-:Y:S05]  /*11720*/  BSYNC.RECONVERGENT B0 ;  /* 0x0000000000007941 */ /* 0x000fea0003800200 */
.L_x_23172:
        /* <DEDUP_REMOVED lines=37> */
.L_x_23176:
        /* <DEDUP_REMOVED lines=18> */
.L_x_23177:
[----:B------:R-:W-:Y:S05]  /*11aa0*/  BSYNC.RECONVERGENT B0 ;  /* 0x0000000000007941 */ /* 0x000fea0003800200 */
.L_x_23175:
        /* <DEDUP_REMOVED lines=33> */
[----:B------:R-:W-:-:S05]  /*11cc0*/  IADD3 R5, PT, PT, RZ, -R0, RZ ;  /* 0x80000000ff057210 */ /* 0x000fca0007ffe0ff */
[----:B------:R-:W-:Y:S01]  /*11cd0*/  IMAD R4, R5, UR4, R12 ;  /* 0x0000000405047c24 */ /* 0x000fe2000f8e020c */
[----:B------:R-:W-:Y:S01]  /*11ce0*/  MOV R12, R0 ;  /* 0x00000000000c7202 */ /* 0x000fe20000000f00 */
[----:B------:R-:W-:Y:S06]  /*11cf0*/  BRA `(.L_x_23180) ;  /* 0x0000000000487947 */ /* 0x000fec0003800000 */
.L_x_23179:
[----:B------:R-:W0:Y:S01]  /*11d00*/  LDCU.64 UR4, c[0x0][0x5f8] ;  /* 0x0000bf00ff0477ac */ /* 0x000e220008000a00 */
[----:B------:R-:W-:Y:S01]  /*11d10*/  IMAD.MOV.U32 R10, RZ, RZ, R12 ;  /* 0x000000ffff0a7224 */ /* 0x000fe200078e000c */
[----:B------:R-:W-:Y:S01]  /*11d20*/  MOV R0, 0x11d70 ;  /* 0x00011d7000007802 */ /* 0x000fe20000000f00 */
[----:B------:R-:W-:Y:S01]  /*11d30*/  IMAD.MOV.U32 R9, RZ, RZ, R13 ;  /* 0x000000ffff097224 */ /* 0x000fe200078e000d */
[----:B0-----:R-:W-:Y:S02]  /*11d40*/  MOV R4, UR4 ;  /* 0x0000000400047c02 */ /* 0x001fe40008000f00 */
[----:B------:R-:W-:-:S07]  /*11d50*/  MOV R3, UR5 ;  /* 0x0000000500037c02 */ /* 0x000fce0008000f00 */
[----:B------:R-:W-:Y:S05]  /*11d60*/  CALL.REL.NOINC `($__internal_26_$__cuda_sm20_div_u64) ;  /* 0x000000a400c07944 */ /* 0x000fea0003c00000 */
        /* <DEDUP_REMOVED lines=11> */
.L_x_23180:
[----:B------:R-:W-:Y:S05]  /*11e20*/  BSYNC.RECONVERGENT B0 ;  /* 0x0000000000007941 */ /* 0x000fea0003800200 */
.L_x_23178:
        /* <DEDUP_REMOVED lines=37> */
.L_x_23182:
[----:B------:R-:W0:Y:S01]  /*12080*/  LDCU.64 UR4, c[0x0][0x600] ;  /* 0x0000c000ff0477ac */ /* 0x000e220008000a00 */
[----:B------:R-:W-:Y:S02]  /*12090*/  MOV R10, R12 ;  /* 0x0000000c000a7202 */ /* 0x000fe40000000f00 */
        /* <DEDUP_REMOVED lines=16> */
.L_x_23183:
[----:B------:R-:W-:Y:S05]  /*121a0*/  BSYNC.RECONVERGENT B0 ;  /* 0x0000000000007941 */ /* 0x000fea0003800200 */
.L_x_23181:
        /* <DEDUP_REMOVED lines=33> */
[----:B------:R-:W-:-:S05]  /*123c0*/  IADD3 R5, PT, PT, RZ, -R0, RZ ;  /* 0x80000000ff057210 */ /* 0x000fca0007ffe0ff */
[----:B------:R-:W-:Y:S02]  /*123d0*/  IMAD R4, R5, UR4, R12 ;  /* 0x0000000405047c24 */ /* 0x000fe4000f8e020c */
[----:B------:R-:W-:Y:S01]  /*123e0*/  IMAD.MOV.U32 R12, RZ, RZ, R0 ;  /* 0x000000ffff0c7224 */ /* 0x000fe200078e0000 */
[----:B------:R-:W-:Y:S06]  /*123f0*/  BRA `(.L_x_23186) ;  /* 0x0000000000487947 */ /* 0x000fec0003800000 */
.L_x_23185:
[----:B------:R-:W0:Y:S01]  /*12400*/  LDCU.64 UR4, c[0x0][0x608] ;  /* 0x0000c100ff0477ac */ /* 0x000e220008000a00 */
[----:B------:R-:W-:Y:S02]  /*12410*/  MOV R10, R12 ;  /* 0x0000000c000a7202 */ /* 0x000fe40000000f00 */
[----:B------:R-:W-:Y:S02]  /*12420*/  MOV R9, R13 ;  /* 0x0000000d00097202 */ /* 0x000fe40000000f00 */
[----:B------:R-:W-:Y:S01]  /*12430*/  MOV R0, 0x12470 ;  /* 0x0001247000007802 */ /* 0x000fe20000000f00 */
[----:B0-----:R-:W-:Y:S01]  /*12440*/  IMAD.U32 R4, RZ, RZ, UR4 ;  /* 0x00000004ff047e24 */ /* 0x001fe2000f8e00ff */
[----:B------:R-:W-:-:S07]  /*12450*/  MOV R3, UR5 ;  /* 0x0000000500037c02 */ /* 0x000fce0008000f00 */
        /* <DEDUP_REMOVED lines=12> */
.L_x_23186:
[----:B------:R-:W-:Y:S05]  /*12520*/  BSYNC.RECONVERGENT B0 ;  /* 0x0000000000007941 */ /* 0x000fea0003800200 */
.L_x_23184:
        /* <DEDUP_REMOVED lines=37> */
.L_x_23188:
        /* <DEDUP_REMOVED lines=18> */
.L_x_23189:
[----:B------:R-:W-:Y:S05]  /*128a0*/  BSYNC.RECONVERGENT B0 ;  /* 0x0000000000007941 */ /* 0x000fea0003800200 */
.L_x_23187:
        /* <DEDUP_REMOVED lines=37> */
.L_x_23191:
        /* <DEDUP_REMOVED lines=18> */
.L_x_23192:
[----:B------:R-:W-:Y:S05]  /*12c20*/  BSYNC.RECONVERGENT B0 ;  /* 0x0000000000007941 */ /* 0x000fea0003800200 */
.L_x_23190:
        /* <DEDUP_REMOVED lines=37> */
.L_x_23194:
        /* <DEDUP_REMOVED lines=18> */
.L_x_23195:
[----:B------:R-:W-:Y:S05]  /*12fa0*/  BSYNC.RECONVERGENT B0 ;  /* 0x0000000000007941 */ /* 0x000fea0003800200 */
.L_x_23193:
        /* <DEDUP_REMOVED lines=37> */
.L_x_23197:
        /* <DEDUP_REMOVED lines=18> */
.L_x_23198:
[----:B------:R-:W-:Y:S05]  /*13320*/  BSYNC.RECONVERGENT B0 ;  /* 0x0000000000007941 */ /* 0x000fea0003800200 */
.L_x_23196:
        /* <DEDUP_REMOVED lines=37> */
.L_x_23200:
        /* <DEDUP_REMOVED lines=18> */
.L_x_23201:
[----:B------:R-:W-:Y:S05]  /*136a0*/  BSYNC.RECONVERGENT B0 ;  /* 0x0000000000007941 */ /* 0x000fea0003800200 */
.L_x_23199:
        /* <DEDUP_REMOVED lines=37> */
.L_x_23203:
        /* <DEDUP_REMOVED lines=18> */
.L_x_23204:
[----:B------:R-:W-:Y:S05]  /*13a20*/  BSYNC.RECONVERGENT B0 ;  /* 0x0000000000007941 */ /* 0x000fea0003800200 */
.L_x_23202:
        /* <DEDUP_REMOVED lines=37> */
.L_x_23206:
        /* <DEDUP_REMOVED lines=18> */
.L_x_23207:
[----:B------:R-:W-:Y:S05]  /*13da0*/  BSYNC.RECONVERGENT B0 ;  /* 0x0000000000007941 */ /* 0x000fea0003800200 */
.L_x_23205:
        /* <DEDUP_REMOVED lines=37> */
.L_x_23209:
        /* <DEDUP_REMOVED lines=18> */
.L_x_23210:
[----:B------:R-:W-:Y:S05]  /*14120*/  BSYNC.RECONVERGENT B0 ;  /* 0x0000000000007941 */ /* 0x000fea0003800200 */
.L_x_23208:
        /* <DEDUP_REMOVED lines=37> */
.L_x_23212:
        /* <DEDUP_REMOVED lines=18> */
.L_x_23213:
[----:B------:R-:W-:Y:S05]  /*144a0*/  BSYNC.RECONVERGENT B0 ;  /* 0x0000000000007941 */ /* 0x000fea0003800200 */
.L_x_23211:
        /* <DEDUP_REMOVED lines=37> */
.L_x_23215:
        /* <DEDUP_REMOVED lines=18> */
.L_x_23216:
[----:B------:R-:W-:Y:S05]  /*14820*/  BSYNC.RECONVERGENT B0 ;  /* 0x0000000000007941 */ /* 0x000fea0003800200 */
.L_x_23214:
        /* <DEDUP_REMOVED lines=36> */
.L_x_23218:
        /* <DEDUP_REMOVED lines=16> */
.L_x_23219:
[----:B------:R-:W-:Y:S05]  /*14b70*/  BSYNC.RECONVERGENT B0 ;  /* 0x0000000000007941 */ /* 0x000fea0003800200 */
.L_x_23217:
        /* <DEDUP_REMOVED lines=32> */
.L_x_23221:
[----:B------:R-:W-:Y:S02]  /*14d80*/  MOV R8, R6 ;  /* 0x0000000600087202 */ /* 0x000fe40000000f00 */
[----:B------:R-:W-:Y:S02]  /*14d90*/  MOV R10, R7 ;  /* 0x00000007000a7202 */ /* 0x000fe40000000f00 */
[----:B------:R-:W-:-:S07]  /*14da0*/  MOV R9, 0x14dc0 ;  /* 0x00014dc000097802 */ /* 0x000fce0000000f00 */
[----:B------:R-:W-:Y:S05]  /*14db0*/  CALL.REL.NOINC `($__internal_27_$__cuda_sm20_rem_u64) ;  /* 0x0000007800c07944 */ /* 0x000fea0003c00000 */
[----:B------:R-:W-:Y:S01]  /*14dc0*/  IMAD.MOV.U32 R4, RZ, RZ, R0 ;  /* 0x000000ffff047224 */ /* 0x000fe200078e0000 */
[----:B------:R-:W-:-:S07]  /*14dd0*/  MOV R5, R3 ;  /* 0x0000000300057202 */ /* 0x000fce0000000f00 */
.L_x_23222:
[----:B------:R-:W-:Y:S05]  /*14de0*/  BSYNC.RECONVERGENT B0 ;  /* 0x0000000000007941 */ /* 0x000fea0003800200 */
.L_x_23220:
[----:B------:R-:W0:Y:S02]  /*14df0*/  LDCU.64 UR4, c[0x0][0x730] ;  /* 0x0000e600ff0477ac */ /* 0x000e240008000a00 */
[----:B0-----:R-:W-:Y:S02]  /*14e00*/  IMAD R3, R5, UR4, RZ ;  /* 0x0000000405037c24 */ /* 0x001fe4000f8e02ff */
[----:B------:R-:W-:-:S04]  /*14e10*/  IMAD.WIDE.U32 R20, R4, UR4, R20 ;  /* 0x0000000404147c25 */ /* 0x000fc8000f8e0014 */
[----:B------:R-:W-:-:S05]  /*14e20*/  IMAD R3, R4, UR5, R3 ;  /* 0x0000000504037c24 */ /* 0x000fca000f8e0203 */
[----:B------:R-:W-:-:S07]  /*14e30*/  IADD3 R21, PT, PT, R21, R3, RZ ;  /* 0x0000000315157210 */ /* 0x000fce0007ffe0ff */
.L_x_23147:
        /* <DEDUP_REMOVED lines=29> */
.L_x_23229:
[----:B------:R-:W0:Y:S02]  /*15010*/  LDS R4, [R0+-0x2] ;  /* 0xfffffe0000047984 */ /* 0x000e240000000800 */
[----:B0-----:R-:W-:-:S05]  /*15020*/  HADD2.BF16_V2 R5, R4, R3 ;  /* 0x0000000304057230 */ /* 0x001fca0000200000 */
[----:B------:R-:W0:Y:S02]  /*15030*/  ATOMS.CAST.SPIN P0, [R0+-0x2], R4, R5 ;  /* 0xfffffe040000758d */ /* 0x000e240001800005 */
[----:B0-----:R-:W-:Y:S05]  /*15040*/  @!P0 BRA `(.L_x_23229) ;  /* 0xfffffffc00f08947 */ /* 0x001fea000383ffff */
[----:B------:R-:W-:Y:S05]  /*15050*/  BRA `(.L_x_23227) ;  /* 0x0000000000447947 */ /* 0x000fea0003800000 */
.L_x_23228:
[----:B------:R-:W2:Y:S02]  /*15060*/  LD.E R0, desc[UR36][R6.64+-0x2] ;  /* 0xfffffe2406007980 */ /* 0x000ea4000c101900 */
[----:B--2---:R-:W-:-:S05]  /*15070*/  IADD3 R3, PT, PT, R3, R0, RZ ;  /* 0x0000000003037210 */ /* 0x004fca0007ffe0ff */
[----:B------:R1:W-:Y:S01]  /*15080*/  ST.E desc[UR36][R6.64+-0x2], R3 ;  /* 0xfffffe0306007985 */ /* 0x0003e2000c101924 */
[----:B------:R-:W-:Y:S05]  /*15090*/  BRA `(.L_x_23227) ;  /* 0x0000000000347947 */ /* 0x000fea0003800000 */
.L_x_23226:
[C---:B------:R-:W-:Y:S01]  /*150a0*/  LOP3.LUT R4, R6.reuse, 0xfffffffd, RZ, 0xc0, !PT ;  /* 0xfffffffd06047812 */ /* 0x040fe200078ec0ff */
[----:B------:R-:W-:Y:S02]  /*150b0*/  IMAD.MOV.U32 R5, RZ, RZ, R7 ;  /* 0x000000ffff057224 */ /* 0x000fe400078e0007 */
[----:B------:R-:W-:Y:S01]  /*150c0*/  HFMA2 R10, -RZ, RZ, 0, 0.19775390625 ;  /* 0x00003254ff0a7431 */ /* 0x000fe200000001ff */
[----:B------:R-:W-:Y:S02]  /*150d0*/  LOP3.LUT R0, R6, 0x2, RZ, 0xc0, !PT ;  /* 0x0000000206007812 */ /* 0x000fe400078ec0ff */
[----:B------:R0:W5:Y:S02]  /*150e0*/  LD.E R3, desc[UR36][R4.64] ;  /* 0x0000002404037980 */ /* 0x000164000c101900 */
[----:B------:R-:W-:-:S04]  /*150f0*/  ISETP.EQ.U32.AND P0, PT, R0, RZ, PT ;  /* 0x000000ff0000720c */ /* 0x000fc80003f02070 */
[----:B------:R-:W-:-:S09]  /*15100*/  SEL R10, R10, 0x7610, P0 ;  /* 0x000076100a0a7807 */ /* 0x000fd20000000000 */
.L_x_23230:
[----:B-----5:R-:W-:-:S05]  /*15110*/  HADD2.BF16_V2 R0, R3, R8.H0_H0 ;  /* 0x2000000803007230 */ /* 0x020fca0000200000 */
[----:B------:R-:W-:-:S05]  /*15120*/  PRMT R9, R3, R10, R0 ;  /* 0x0000000a03097216 */ /* 0x000fca0000000000 */
[----:B------:R-:W2:Y:S02]  /*15130*/  ATOM.E.CAS.STRONG.GPU PT, R0, [R4], R3, R9 ;  /* 0x000000030400738b */ /* 0x000ea400001ee109 */
[----:B--2---:R-:W-:Y:S02]  /*15140*/  ISETP.NE.U32.AND P0, PT, R0, R3, PT ;  /* 0x000000030000720c */ /* 0x004fe40003f05070 */
[----:B------:R-:W-:-:S11]  /*15150*/  MOV R3, R0 ;  /* 0x0000000000037202 */ /* 0x000fd60000000f00 */
[----:B------:R-:W-:Y:S05]  /*15160*/  @P0 BRA `(.L_x_23230) ;  /* 0xfffffffc00e80947 */ /* 0x000fea000383ffff */
.L_x_23227:
[----:B------:R-:W-:Y:S05]  /*15170*/  BSYNC.RECONVERGENT B1 ;  /* 0x0000000000017941 */ /* 0x000fea0003800200 */
.L_x_23225:
[----:B------:R-:W-:Y:S05]  /*15180*/  BRA `(.L_x_23231) ;  /* 0x0000000000447947 */ /* 0x000fea0003800000 */
.L_x_23224:
        /* <DEDUP_REMOVED lines=9> */
.L_x_23233:
[----:B------:R-:W0:Y:S02]  /*15220*/  LDS R4, [R0] ;  /* 0x0000000000047984 */ /* 0x000e240000000800 */
[----:B0-----:R-:W-:-:S05]  /*15230*/  HFMA2.BF16_V2 R5, R4, 1, 1, R3 ;  /* 0x3f803f8004057831 */ /* 0x001fca0000200003 */
[----:B------:R-:W0:Y:S02]  /*15240*/  ATOMS.CAST.SPIN P0, [R0], R4, R5 ;  /* 0x000000040000758d */ /* 0x000e240001800005 */
[----:B0-----:R-:W-:Y:S05]  /*15250*/  @!P0 BRA `(.L_x_23233) ;  /* 0xfffffffc00f08947 */ /* 0x001fea000383ffff */
[----:B------:R-:W-:Y:S05]  /*15260*/  BRA `(.L_x_23231) ;  /* 0x00000000000c7947 */ /* 0x000fea0003800000 */
.L_x_23232:
[----:B------:R-:W2:Y:S02]  /*15270*/  LD.E R0, desc[UR36][R6.64] ;  /* 0x0000002406007980 */ /* 0x000ea4000c101900 */
[----:B--2---:R-:W-:-:S05]  /*15280*/  IADD3 R3, PT, PT, R3, R0, RZ ;  /* 0x0000000003037210 */ /* 0x004fca0007ffe0ff */
[----:B------:R2:W-:Y:S02]  /*15290*/  ST.E desc[UR36][R6.64], R3 ;  /* 0x0000000306007985 */ /* 0x0005e4000c101924 */
.L_x_23231:
[----:B------:R-:W-:Y:S05]  /*152a0*/  BSYNC.RECONVERGENT B0 ;  /* 0x0000000000007941 */ /* 0x000fea0003800200 */
.L_x_23223:
[----:B------:R-:W-:-:S07]  /*152b0*/  IADD3 R16, PT, PT, R16, 0x80, RZ ;  /* 0x0000008010107810 */ /* 0x000fce0007ffe0ff */
.L_x_23143:
[----:B------:R-:W-:Y:S05]  /*152c0*/  BSYNC.RECONVERGENT B6 ;  /* 0x0000000000067941 */ /* 0x000fea0003800200 */
.L_x_23142:
[----:B------:R-:W3:Y:S02]  /*152d0*/  LDCU.64 UR4, c[0x0][0x380] ;  /* 0x00007000ff0477ac */ /* 0x000ee40008000a00 */
[----:B---3--:R-:W-:-:S04]  /*152e0*/  ISETP.GE.U32.AND P0, PT, R16, UR4, PT ;  /* 0x0000000410007c0c */ /* 0x008fc8000bf06070 */
[----:B------:R-:W-:-:S13]  /*152f0*/  ISETP.GE.AND.EX P0, PT, RZ, UR5, PT, P0 ;  /* 0x00000005ff007c0c */ /* 0x000fda000bf06300 */
[----:B------:R-:W-:Y:S05]  /*15300*/  @P0 EXIT ;  /* 0x000000000000094d */ /* 0x000fea0003800000 */
[----:B------:R-:W3:Y:S01]  /*15310*/  LDCU UR4, c[0x0][0x388] ;  /* 0x00007100ff0477ac */ /* 0x000ee20008000800 */
[----:B------:R-:W-:Y:S01]  /*15320*/  IMAD.MOV.U32 R0, RZ, RZ, RZ ;  /* 0x000000ffff007224 */ /* 0x000fe200078e00ff */
[----:B------:R-:W-:Y:S01]  /*15330*/  MOV R17, RZ ;  /* 0x000000ff00117202 */ /* 0x000fe20000000f00 */
[----:B---3--:R-:W-:-:S09]  /*15340*/  UISETP.NE.AND UP0, UPT, UR4, URZ, UPT ;  /* 0x000000ff0400728c */ /* 0x008fd2000bf05270 */
[----:B------:R-:W-:Y:S05]  /*15350*/  BRA.U !UP0, `(.L_x_23234) ;  /* 0x0000001108a87547 */ /* 0x000fea000b800000 */
[----:B------:R-:W3:Y:S01]  /*15360*/  LDCU.64 UR4, c[0x0][0x390] ;  /* 0x00007200ff0477ac */ /* 0x000ee20008000a00 */
[----:B0-----:R-:W-:Y:S02]  /*15370*/  HFMA2 R4, -RZ, RZ, 0, 0 ;  /* 0x00000000ff047431 */ /* 0x001fe400000001ff */
[----:B------:R-:W-:Y:S01]  /*15380*/  IMAD.MOV.U32 R5, RZ, RZ, R16 ;  /* 0x000000ffff057224 */ /* 0x000fe200078e0010 */
[----:B------:R-:W-:Y:S01]  /*15390*/  ISETP.NE.AND P0, PT, R22, RZ, PT ;  /* 0x000000ff1600720c */ /* 0x000fe20003f05270 */
[----:B------:R-:W0:Y:S01]  /*153a0*/  LDCU UR6, c[0x0][0x38c] ;  /* 0x00007180ff0677ac */ /* 0x000e220008000800 */
[----:B------:R-:W4:Y:S01]  /*153b0*/  LDCU.64 UR8, c[0x0][0x4b8] ;  /* 0x00009700ff0877ac */ /* 0x000f220008000a00 */
[----:B---3--:R-:W-:-:S05]  /*153c0*/  IMAD.HI.U32 R4, R16, UR4, R4 ;  /* 0x0000000410047c27 */ /* 0x008fca000f8e0004 */
[----:B------:R-:W-:-:S04]  /*153d0*/  SHF.R.U32.HI R5, RZ, UR5, R4 ;  /* 0x00000005ff057c19 */ /* 0x000fc80008011604 */
[----:B-12---:R-:W-:-:S05]  /*153e0*/  IADD3 R3, PT, PT, RZ, -R5, RZ ;  /* 0x80000005ff037210 */ /* 0x006fca0007ffe0ff */
[----:B0-----:R-:W-:-:S04]  /*153f0*/  IMAD R0, R3, UR6, R16 ;  /* 0x0000000603007c24 */ /* 0x001fc8000f8e0210 */
        /* <DEDUP_REMOVED lines=288> */
.L_x_23234:
[----:B------:R-:W3:Y:S02]  /*16600*/  LDCU.128 UR4, c[0x0][0x580] ;  /* 0x0000b000ff0477ac */ /* 0x000ee40008000c00 */
[----:B---3--:R-:W-:-:S04]  /*16610*/  IADD3 R2, P0, PT, R0, UR6, RZ ;  /* 0x0000000600027c10 */ /* 0x008fc8000ff1e0ff */
[----:B012---:R-:W-:Y:S01]  /*16620*/  IADD3.X R3, PT, PT, RZ, UR7, RZ, P0, !PT ;  /* 0x00000007ff037c10 */ /* 0x007fe200087fe4ff */
        /* <DEDUP_REMOVED lines=28> */
.L_x_23236:
[----:B------:R-:W-:Y:S05]  /*167f0*/  BSYNC.RECONVERGENT B6 ;  /* 0x0000000000067941 */ /* 0x000fea0003800200 */
.L_x_23235:
        /* <DEDUP_REMOVED lines=9> */
[----:B------:R-:W-:Y:S02]  /*16890*/  IADD3.X R13, PT, PT, R19, R3, RZ, P0, !PT ;  /* 0x00000003130d7210 */ /* 0x000fe400007fe4ff */
[----:B------:R-:W-:Y:S02]  /*168a0*/  SEL R2, R12, RZ, P1 ;  /* 0x000000ff0c027207 */ /* 0x000fe40000800000 */
[----:B------:R-:W-:-:S07]  /*168b0*/  SEL R21, R13, RZ, P1 ;  /* 0x000000ff0d157207 */ /* 0x000fce0000800000 */
[----:B------:R-:W-:Y:S05]  /*168c0*/  @P2 BRA `(.L_x_23237) ;  /* 0x0000005400e42947 */ /* 0x000fea0003800000 */
[----:B------:R-:W0:Y:S01]  /*168d0*/  LDCU UR4, c[0x0][0x5ac] ;  /* 0x0000b580ff0477ac */ /* 0x000e220008000800 */
[----:B------:R-:W-:Y:S01]  /*168e0*/  BSSY.RECONVERGENT B0, `(.L_x_23238) ;  /* 0x000002e000007945 */ /* 0x000fe20003800200 */
[----:B0-----:R-:W-:-:S04]  /*168f0*/  LOP3.LUT R0, R13, UR4, RZ, 0xfc, !PT ;  /* 0x000000040d007c12 */ /* 0x001fc8000f8efcff */
        /* <DEDUP_REMOVED lines=27> */
.L_x_23239:
        /* <DEDUP_REMOVED lines=17> */
.L_x_23240:
[----:B------:R-:W-:Y:S05]  /*16bc0*/  BSYNC.RECONVERGENT B0 ;  /* 0x0000000000007941 */ /* 0x000fea0003800200 */
.L_x_23238:
        /* <DEDUP_REMOVED lines=37> */
.L_x_23242:
        /* <DEDUP_REMOVED lines=18> */
.L_x_23243:
[----:B------:R-:W-:Y:S05]  /*16f40*/  BSYNC.RECONVERGENT B0 ;  /* 0x0000000000007941 */ /* 0x000fea0003800200 */
.L_x_23241:
        /* <DEDUP_REMOVED lines=38> */
.L_x_23245:
        /* <DEDUP_REMOVED lines=18> */
.L_x_23246:
[----:B------:R-:W-:Y:S05]  /*172d0*/  BSYNC.RECONVERGENT B0 ;  /* 0x0000000000007941 */ /* 0x000fea0003800200 */
.L_x_23244:
        /* <DEDUP_REMOVED lines=38> */
.L_x_23248:
        /* <DEDUP_REMOVED lines=18> */
.L_x_23249:
[----:B------:R-:W-:Y:S05]  /*17660*/  BSYNC.RECONVERGENT B0 ;  /* 0x0000000000007941 */ /* 0x000fea0003800200 */
.L_x_23247:
        /* <DEDUP_REMOVED lines=38> */
.L_x_23251:
        /* <DEDUP_REMOVED lines=18> */
.L_x_23252:
[----:B------:R-:W-:Y:S05]  /*179f0*/  BSYNC.RECONVERGENT B0 ;  /* 0x0000000000007941 */ /* 0x000fea0003800200 */
.L_x_23250:
        /* <DEDUP_REMOVED lines=38> */
.L_x_23254:
        /* <DEDUP_REMOVED lines=18> */
.L_x_23255:
[----:B------:R-:W-:Y:S05]  /*17d80*/  BSYNC.RECONVERGENT B0 ;  /* 0x0000000000007941 */ /* 0x000fea0003800200 */
.L_x_23253:
        /* <DEDUP_REMOVED lines=38> */
.L_x_23257:
        /* <DEDUP_REMOVED lines=18> */
.L_x_23258:
[----:B------:R-:W-:Y:S05]  /*18110*/  BSYNC.RECONVERGENT B0 ;  /* 0x0000000000007941 */ /* 0x000fea0003800200 */
.L_x_23256:
        /* <DEDUP_REMOVED lines=38> */
.L_x_23260:
        /* <DEDUP_REMOVED lines=18> */
.L_x_23261:
[----:B------:R-:W-:Y:S05]  /*184a0*/  BSYNC.RECONVERGENT B0 ;  /* 0x0000000000007941 */ /* 0x000fea0003800200 */
.L_x_23259:
        /* <DEDUP_REMOVED lines=38> */
.L_x_23263:
        /* <DEDUP_REMOVED lines=18> */
.L_x_23264:
[----:B------:R-:W-:Y:S05]  /*18830*/  BSYNC.RECONVERGENT B0 ;  /* 0x0000000000007941 */ /* 0x000fea0003800200 */
.L_x_23262:
        /* <DEDUP_REMOVED lines=38> */
.L_x_23266:
        /* <DEDUP_REMOVED lines=18> */
.L_x_23267:
[----:B------:R-:W-:Y:S05]  /*18bc0*/  BSYNC.RECONVERGENT B0 ;  /* 0x0000000000007941 */ /* 0x000fea0003800200 */
.L_x_23265:
        /* <DEDUP_REMOVED lines=38> */
.L_x_23269:
        /* <DEDUP_REMOVED lines=18> */
.L_x_23270:
[----:B------:R-:W-:Y:S05]  /*18f50*/  BSYNC.RECONVERGENT B0 ;  /* 0x0000000000007941 */ /* 0x000fea0003800200 */
.L_x_23268:
        /* <DEDUP_REMOVED lines=38> */
.L_x_23272:
        /* <DEDUP_REMOVED lines=18> */
.L_x_23273:
[----:B------:R-:W-:Y:S05]  /*192e0*/  BSYNC.RECONVERGENT B0 ;  /* 0x0000000000007941 */ /* 0x000fea0003800200 */
.L_x_23271:
        /* <DEDUP_REMOVED lines=38> */
.L_x_23275:
        /* <DEDUP_REMOVED lines=18> */
.L_x_23276:
[----:B------:R-:W-:Y:S05]  /*19670*/  BSYNC.RECONVERGENT B0 ;  /* 0x0000000000007941 */ /* 0x000fea0003800200 */
.L_x_23274:
        /* <DEDUP_REMOVED lines=38> */
.L_x_23278:
        /* <DEDUP_REMOVED lines=18> */
.L_x_23279:
[----:B------:R-:W-:Y:S05]  /*19a00*/  BSYNC.RECONVERGENT B0 ;  /* 0x0000000000007941 */ /* 0x000fea0003800200 */
.L_x_23277:
        /* <DEDUP_REMOVED lines=38> */
.L_x_23281:
        /* <DEDUP_REMOVED lines=18> */
.L_x_23282:
[----:B------:R-:W-:Y:S05]  /*19d90*/  BSYNC.RECONVERGENT B0 ;  /* 0x0000000000007941 */ /* 0x000fea0003800200 */
.L_x_23280:
        /* <DEDUP_REMOVED lines=38> */
.L_x_23284:
        /* <DEDUP_REMOVED lines=18> */
.L_x_23285:
[----:B------:R-:W-:Y:S05]  /*1a120*/  BSYNC.RECONVERGENT B0 ;  /* 0x0000000000007941 */ /* 0x000fea0003800200 */
.L_x_23283:
        /* <DEDUP_REMOVED lines=38> */
.L_x_23287:
        /* <DEDUP_REMOVED lines=18> */
.L_x_23288:
[----:B------:R-:W-:Y:S05]  /*1a4b0*/  BSYNC.RECONVERGENT B0 ;  /* 0x0000000000007941 */ /* 0x000fea0003800200 */
.L_x_23286:
        /* <DEDUP_REMOVED lines=38> */
.L_x_23290:
        /* <DEDUP_REMOVED lines=18> */
.L_x_23291:
[----:B------:R-:W-:Y:S05]  /*1a840*/  BSYNC.RECONVERGENT B0 ;  /* 0x0000000000007941 */ /* 0x000fea0003800200 */
.L_x_23289:
        /* <DEDUP_REMOVED lines=38> */
.L_x_23293:
        /* <DEDUP_REMOVED lines=18> */
.L_x_23294:
[----:B------:R-:W-:Y:S05]  /*1abd0*/  BSYNC.RECONVERGENT B0 ;  /* 0x0000000000007941 */ /* 0x000fea0003800200 */
.L_x_23292:
        /* <DEDUP_REMOVED lines=38> */
.L_x_23296:
        /* <DEDUP_REMOVED lines=18> */
.L_x_23297:
[----:B------:R-:W-:Y:S05]  /*1af60*/  BSYNC.RECONVERGENT B0 ;  /* 0x0000000000007941 */ /* 0x000fea0003800200 */
.L_x_23295:
        /* <DEDUP_REMOVED lines=38> */
.L_x_23299:
        /* <DEDUP_REMOVED lines=18> */
.L_x_23300:
[----:B------:R-:W-:Y:S05]  /*1b2f0*/  BSYNC.RECONVERGENT B0 ;  /* 0x0000000000007941 */ /* 0x000fea0003800200 */
.L_x_23298:
        /* <DEDUP_REMOVED lines=38> */
.L_x_23302:
        /* <DEDUP_REMOVED lines=18> */
.L_x_23303:
[----:B------:R-:W-:Y:S05]  /*1b680*/  BSYNC.RECONVERGENT B0 ;  /* 0x0000000000007941 */ /* 0x000fea0003800200 */
.L_x_23301:
        /* <DEDUP_REMOVED lines=38> */
.L_x_23305:
        /* <DEDUP_REMOVED lines=18> */
.L_x_23306:
[----:B------:R-:W-:Y:S05]  /*1ba10*/  BSYNC.RECONVERGENT B0 ;  /* 0x0000000000007941 */ /* 0x000fea0003800200 */
.L_x_23304:
        /* <DEDUP_REMOVED lines=36> */
[----:B------:R-:W-:Y:S06]  /*1bc60*/  BRA `(.L_x_23309) ;  /* 0x0000000000407947 */ /* 0x000fec0003800000 */
.L_x_23308:
        /* <DEDUP_REMOVED lines=16> */
.L_x_23309:
[----:B------:R-:W-:Y:S05]  /*1bd70*/  BSYNC.RECONVERGENT B0 ;  /* 0x0000000000007941 */ /* 0x000fea0003800200 */
.L_x_23307:
        /* <DEDUP_REMOVED lines=33> */
.L_x_23311:
[----:B------:R-:W-:Y:S02]  /*1bf90*/  MOV R8, R6 ;  /* 0x0000000600087202 */ /* 0x000fe40000000f00 */
[----:B------:R-:W-:Y:S02]  /*1bfa0*/  MOV R10, R7 ;  /* 0x00000007000a7202 */ /* 0x000fe40000000f00 */
[----:B------:R-:W-:-:S07]  /*1bfb0*/  MOV R9, 0x1bfd0 ;  /* 0x0001bfd000097802 */ /* 0x000fce0000000f00 */
[----:B------:R-:W-:Y:S05]  /*1bfc0*/  CALL.REL.NOINC `($__internal_27_$__cuda_sm20_rem_u64) ;  /* 0x00000008003c7944 */ /* 0x000fea0003c00000 */
[----:B------:R-:W-:Y:S01]  /*1bfd0*/  IMAD.MOV.U32 R4, RZ, RZ, R0 ;  /* 0x000000ffff047224 */ /* 0x000fe200078e0000 */
[----:B------:R-:W-:-:S07]  /*1bfe0*/  MOV R5, R3 ;  /* 0x0000000300057202 */ /* 0x000fce0000000f00 */
.L_x_23312:
[----:B------:R-:W-:Y:S05]  /*1bff0*/  BSYNC.RECONVERGENT B0 ;  /* 0x0000000000007941 */ /* 0x000fea0003800200 */
.L_x_23310:
[----:B------:R-:W0:Y:S01]  /*1c000*/  LDCU.64 UR4, c[0x0][0x730] ;  /* 0x0000e600ff0477ac */ /* 0x000e220008000a00 */
[----:B------:R-:W-:Y:S01]  /*1c010*/  MOV R3, R21 ;  /* 0x0000001500037202 */ /* 0x000fe20000000f00 */
[----:B0-----:R-:W-:Y:S02]  /*1c020*/  IMAD R5, R5, UR4, RZ ;  /* 0x0000000405057c24 */ /* 0x001fe4000f8e02ff */
[----:B------:R-:W-:-:S04]  /*1c030*/  IMAD.WIDE.U32 R2, R4, UR4, R2 ;  /* 0x0000000404027c25 */ /* 0x000fc8000f8e0002 */
[----:B------:R-:W-:-:S04]  /*1c040*/  IMAD R5, R4, UR5, R5 ;  /* 0x0000000504057c24 */ /* 0x000fc8000f8e0205 */
[----:B------:R-:W-:-:S07]  /*1c050*/  IMAD.IADD R21, R3, 0x1, R5 ;  /* 0x0000000103157824 */ /* 0x000fce00078e0205 */
.L_x_23237:
[----:B------:R0:W5:Y:S01]  /*1c060*/  LDG.E.U16 R16, desc[UR36][R16.64] ;  /* 0x0000002410107981 */ /* 0x000162000c1e1500 */
[----:B------:R-:W1:Y:S01]  /*1c070*/  LDCU.64 UR4, c[0x0][0x740] ;  /* 0x0000e800ff0477ac */ /* 0x000e620008000a00 */
[----:B------:R-:W-:-:S04]  /*1c080*/  ISETP.GE.U32.AND P1, PT, R2, UR41, PT ;  /* 0x0000002902007c0c */ /* 0x000fc8000bf26070 */
[----:B------:R-:W-:Y:S02]  /*1c090*/  ISETP.GE.AND.EX P1, PT, R21, UR42, PT, P1 ;  /* 0x0000002a15007c0c */ /* 0x000fe4000bf26310 */
[----:B-1----:R-:W-:-:S04]  /*1c0a0*/  LEA R4, P2, R2, UR4, 0x1 ;  /* 0x0000000402047c11 */ /* 0x002fc8000f8408ff */
[----:B------:R-:W-:Y:S02]  /*1c0b0*/  LOP3.LUT R0, R4, 0x3, RZ, 0xc0, !PT ;  /* 0x0000000304007812 */ /* 0x000fe400078ec0ff */
[----:B------:R-:W-:Y:S02]  /*1c0c0*/  LEA.HI.X R5, R2, UR5, R21, 0x1, P2 ;  /* 0x0000000502057c11 */ /* 0x000fe400090f0c15 */
[----:B------:R-:W-:-:S04]  /*1c0d0*/  ISETP.EQ.U32.AND P0, PT, R0, RZ, PT ;  /* 0x000000ff0000720c */ /* 0x000fc80003f02070 */
[----:B------:R-:W-:-:S13]  /*1c0e0*/  ISETP.EQ.AND.EX P0, PT, RZ, RZ, PT, P0 ;  /* 0x000000ffff00720c */ /* 0x000fda0003f02300 */
[----:B0-----:R-:W-:Y:S05]  /*1c0f0*/  @!P1 BRA P0, `(.L_x_23313) ;  /* 0x0000000000949947 */ /* 0x001fea0000000000 */
        /* <DEDUP_REMOVED lines=8> */
[----:B0-----:R-:W-:Y:S05]  /*1c180*/  @P0 EXIT ;  /* 0x000000000000094d */ /* 0x001fea0003800000 */
[----:B------:R-:W0:Y:S02]  /*1c190*/  QSPC.E.S P0, RZ, [R4+-0x2] ;  /* 0xfffffe0004ff73aa */ /* 0x000e240000000500 */
[----:B0-----:R-:W-:Y:S05]  /*1c1a0*/  @!P0 BRA `(.L_x_23315) ;  /* 0x0000000000208947 */ /* 0x001fea0003800000 */
[----:B------:R-:W-:Y:S02]  /*1c1b0*/  MOV R2, R4 ;  /* 0x0000000400027202 */ /* 0x000fe40000000f00 */
[----:B------:R-:W-:Y:S02]  /*1c1c0*/  PRMT R5, R7, 0x5410, R16 ;  /* 0x0000541007057816 */ /* 0x000fe40000000010 */
[----:B------:R-:W-:-:S07]  /*1c1d0*/  MOV R0, R2 ;  /* 0x0000000200007202 */ /* 0x000fce0000000f00 */
.L_x_23316:
[----:B------:R-:W0:Y:S02]  /*1c1e0*/  LDS R2, [R0+-0x2] ;  /* 0xfffffe0000027984 */ /* 0x000e240000000800 */
[----:B0-----:R-:W-:-:S05]  /*1c1f0*/  HADD2.BF16_V2 R3, R2, R5 ;  /* 0x0000000502037230 */ /* 0x001fca0000200000 */
[----:B------:R-:W0:Y:S02]  /*1c200*/  ATOMS.CAST.SPIN P0, [R0+-0x2], R2, R3 ;  /* 0xfffffe020000758d */ /* 0x000e240001800003 */
[----:B0-----:R-:W-:Y:S05]  /*1c210*/  @!P0 BRA `(.L_x_23316) ;  /* 0xfffffffc00f08947 */ /* 0x001fea000383ffff */
[----:B------:R-:W-:Y:S05]  /*1c220*/  EXIT ;  /* 0x000000000000794d */ /* 0x000fea0003800000 */
.L_x_23315:
[----:B------:R-:W2:Y:S02]  /*1c230*/  LD.E R0, desc[UR36][R4.64+-0x2] ;  /* 0xfffffe2404007980 */ /* 0x000ea4000c101900 */
[----:B--2---:R-:W-:-:S05]  /*1c240*/  IADD3 R3, PT, PT, R3, R0, RZ ;  /* 0x0000000003037210 */ /* 0x004fca0007ffe0ff */
[----:B------:R-:W-:Y:S01]  /*1c250*/  ST.E desc[UR36][R4.64+-0x2], R3 ;  /* 0xfffffe0304007985 */ /* 0x000fe2000c101924 */
[----:B------:R-:W-:Y:S05]  /*1c260*/  EXIT ;  /* 0x000000000000794d */ /* 0x000fea0003800000 */
.L_x_23314:
[C---:B------:R-:W-:Y:S01]  /*1c270*/  LOP3.LUT R2, R4.reuse, 0xfffffffd, RZ, 0xc0, !PT ;  /* 0xfffffffd04027812 */ /* 0x040fe200078ec0ff */
[----:B------:R-:W-:Y:S02]  /*1c280*/  IMAD.MOV.U32 R3, RZ, RZ, R5 ;  /* 0x000000ffff037224 */ /* 0x000fe400078e0005 */
[----:B------:R-:W-:Y:S01]  /*1c290*/  HFMA2 R6, -RZ, RZ, 0, 0.19775390625 ;  /* 0x00003254ff067431 */ /* 0x000fe200000001ff */
[----:B------:R-:W-:Y:S02]  /*1c2a0*/  LOP3.LUT R0, R4, 0x2, RZ, 0xc0, !PT ;  /* 0x0000000204007812 */ /* 0x000fe400078ec0ff */
[----:B------:R0:W5:Y:S02]  /*1c2b0*/  LD.E R7, desc[UR36][R2.64] ;  /* 0x0000002402077980 */ /* 0x000164000c101900 */
[----:B------:R-:W-:-:S04]  /*1c2c0*/  ISETP.EQ.U32.AND P0, PT, R0, RZ, PT ;  /* 0x000000ff0000720c */ /* 0x000fc80003f02070 */
[----:B------:R-:W-:-:S09]  /*1c2d0*/  SEL R6, R6, 0x7610, P0 ;  /* 0x0000761006067807 */ /* 0x000fd20000000000 */
.L_x_23317:
[----:B-----5:R-:W-:-:S05]  /*1c2e0*/  HADD2.BF16_V2 R0, R7, R16.H0_H0 ;  /* 0x2000001007007230 */ /* 0x020fca0000200000 */
[----:B------:R-:W-:-:S05]  /*1c2f0*/  PRMT R9, R7, R6, R0 ;  /* 0x0000000607097216 */ /* 0x000fca0000000000 */
[----:B------:R-:W2:Y:S02]  /*1c300*/  ATOM.E.CAS.STRONG.GPU PT, R0, [R2], R7, R9 ;  /* 0x000000070200738b */ /* 0x000ea400001ee109 */
[----:B--2---:R-:W-:Y:S02]  /*1c310*/  ISETP.NE.U32.AND P0, PT, R0, R7, PT ;  /* 0x000000070000720c */ /* 0x004fe40003f05070 */
[----:B------:R-:W-:-:S11]  /*1c320*/  MOV R7, R0 ;  /* 0x0000000000077202 */ /* 0x000fd60000000f00 */
[----:B------:R-:W-:Y:S05]  /*1c330*/  @P0 BRA `(.L_x_23317) ;  /* 0xfffffffc00e80947 */ /* 0x000fea000383ffff */
[----:B------:R-:W-:Y:S05]  /*1c340*/  EXIT ;  /* 0x000000000000794d */ /* 0x000fea0003800000 */
.L_x_23313:
[----:B------:R-:W0:Y:S02]  /*1c350*/  I2F.BF16.RZ R7, RZ ;  /* 0x000000ff00077306 */ /* 0x000e24000020e400 */
[----:B0----5:R-:W-:-:S05]  /*1c360*/  PRMT R3, R16, 0x5410, R7 ;  /* 0x0000541010037816 */ /* 0x021fca0000000007 */
[----:B------:R0:W-:Y:S02]  /*1c370*/  ATOM.E.ADD.BF16x2.RN.STRONG.GPU P0, RZ, desc[UR36][R4.64], R3 ;  /* 0x8000000304ff79a2 */ /* 0x0001e4000c10e724 */
[----:B0-----:R-:W-:Y:S05]  /*1c380*/  @P0 EXIT ;  /* 0x000000000000094d */ /* 0x001fea0003800000 */
[----:B------:R-:W0:Y:S02]  /*1c390*/  QSPC.E.S P0, RZ, [R4] ;  /* 0x0000000004ff73aa */ /* 0x000e240000000500 */
[----:B0-----:R-:W-:Y:S05]  /*1c3a0*/  @!P0 BRA `(.L_x_23318) ;  /* 0x0000000000208947 */ /* 0x001fea0003800000 */
[----:B------:R-:W-:Y:S01]  /*1c3b0*/  IMAD.MOV.U32 R2, RZ, RZ, R4 ;  /* 0x000000ffff027224 */ /* 0x000fe200078e0004 */
[----:B------:R-:W-:-:S04]  /*1c3c0*/  PRMT R5, R16, 0x5410, R7 ;  /* 0x0000541010057816 */ /* 0x000fc80000000007 */
[----:B------:R-:W-:-:S07]  /*1c3d0*/  MOV R0, R2 ;  /* 0x0000000200007202 */ /* 0x000fce0000000f00 */
.L_x_23319:
[----:B------:R-:W0:Y:S02]  /*1c3e0*/  LDS R2, [R0] ;  /* 0x0000000000027984 */ /* 0x000e240000000800 */
[----:B0-----:R-:W-:-:S05]  /*1c3f0*/  HFMA2.BF16_V2 R3, R2, 1, 1, R5 ;  /* 0x3f803f8002037831 */ /* 0x001fca0000200005 */
[----:B------:R-:W0:Y:S02]  /*1c400*/  ATOMS.CAST.SPIN P0, [R0], R2, R3 ;  /* 0x000000020000758d */ /* 0x000e240001800003 */
[----:B0-----:R-:W-:Y:S05]  /*1c410*/  @!P0 BRA `(.L_x_23319) ;  /* 0xfffffffc00f08947 */ /* 0x001fea000383ffff */
[----:B------:R-:W-:Y:S05]  /*1c420*/  EXIT ;  /* 0x000000000000794d */ /* 0x000fea0003800000 */
.L_x_23318:
[----:B------:R-:W2:Y:S02]  /*1c430*/  LD.E R0, desc[UR36][R4.64] ;  /* 0x0000002404007980 */ /* 0x000ea4000c101900 */
[----:B--2---:R-:W-:-:S05]  /*1c440*/  IADD3 R3, PT, PT, R3, R0, RZ ;  /* 0x0000000003037210 */ /* 0x004fca0007ffe0ff */
[----:B------:R-:W-:Y:S01]  /*1c450*/  ST.E desc[UR36][R4.64], R3 ;  /* 0x0000000304007985 */ /* 0x000fe2000c101924 */
[----:B------:R-:W-:Y:S05]  /*1c460*/  EXIT ;  /* 0x000000000000794d */ /* 0x000fea0003800000 */
        .weak           $__internal_26_$__cuda_sm20_div_u64
        .type           $__internal_26_$__cuda_sm20_div_u64,@function
        .size           $__internal_26_$__cuda_sm20_div_u64,($__internal_27_$__cuda_sm20_rem_u64 - $__internal_26_$__cuda_sm20_div_u64)
$__internal_26_$__cuda_sm20_div_u64:
        /* <DEDUP_REMOVED lines=68> */
[----:B------:R-:W-:Y:S05]  /*1c8b0*/  RET.REL.NODEC R4 `(_ZN2at6native24index_elementwise_kernelILi128ELi4EZNS0_20cuda_take_put_kernelIN3c108BFloat16ElZZZZZNS0_10put_kernelERNS_14TensorIteratorERKNS_10TensorBaseEbENKUlvE_clEvENKUlvE10_clEvENKUlvE_clEvENKUlvE0_clEvEUlRS4_lE_EEvS6_S9_RKT1_EUliE_EEvlSG_) ;  /* 0xfffffe3404d07950 */ /* 0x000fea0003c3ffff */
        .weak           $__internal_27_$__cuda_sm20_rem_u64
        .type           $__internal_27_$__cuda_sm20_rem_u64,@function
        .size           $__internal_27_$__cuda_sm20_rem_u64,(.L_x_41808 - $__internal_27_$__cuda_sm20_rem_u64)
$__internal_27_$__cuda_sm20_rem_u64:
        /* <DEDUP_REMOVED lines=63> */
[----:B------:R-:W-:Y:S06]  /*1ccb0*/  RET.REL.NODEC R4 `(_ZN2at6native24index_elementwise_kernelILi128ELi4EZNS0_20cuda_take_put_kernelIN3c108BFloat16ElZZZZZNS0_10put_kernelERNS_14TensorIteratorERKNS_10TensorBaseEbENKUlvE_clEvENKUlvE10_clEvENKUlvE_clEvENKUlvE0_clEvEUlRS4_lE_EEvS6_S9_RKT1_EUliE_EEvlSG_) ;  /* 0xfffffe3004d07950 */ /* 0x000fec0003c3ffff */
.L_x_23320:
        /* <DEDUP_REMOVED lines=12> */
.L_x_41808:


//--------------------- .text._ZN2at6native24index_elementwise_kernelILi128ELi4EZNS0_20cuda_take_put_kernelIN3c108BFloat16EiZZZZZNS0_10put_kernelERNS_14TensorIteratorERKNS_10TensorBaseEbENKUlvE_clEvENKUlvE10_clEvENKUlvE_clEvENKUlvE_clEvEUlRS4_iE0_EEvS6_S9_RKT1_EUliE_EEvlSG_ --------------------------
	.section	.text._ZN2at6native24index_elementwise_kernelILi128ELi4EZNS0_20cuda_take_put_kernelIN3c108BFloat16EiZZZZZNS0_10put_kernelERNS_14TensorIteratorERKNS_10TensorBaseEbENKUlvE_clEvENKUlvE10_clEvENKUlvE_clEvENKUlvE_clEvEUlRS4_iE0_EEvS6_S9_RKT1_EUliE_EEvlSG_,"ax",@progbits
	.align	128
        .global         _ZN2at6native24index_elementwise_kernelILi128ELi4EZNS0_20cuda_take_put_kernelIN3c108BFloat16EiZZZZZNS0_10put_kernelERNS_14TensorIteratorERKNS_10TensorBaseEbENKUlvE_clEvENKUlvE10_clEvENKUlvE_clEvENKUlvE_clEvEUlRS4_iE0_EEvS6_S9_RKT1_EUliE_EEvlSG_
        .type           _ZN2at6native24index_elementwise_kernelILi128ELi4EZNS0_20cuda_take_put_kernelIN3c108BFloat16EiZZZZZNS0_10put_kernelERNS_14TensorIteratorERKNS_10TensorBaseEbENKUlvE_clEvENKUlvE10_clEvENKUlvE_clEvENKUlvE_clEvEUlRS4_iE0_EEvS6_S9_RKT1_EUliE_EEvlSG_,@function
        .size           _ZN2at6native24index_elementwise_kernelILi128ELi4EZNS0_20cuda_take_put_kernelIN3c108BFloat16EiZZZZZNS0_10put_kernelERNS_14TensorIteratorERKNS_10TensorBaseEbENKUlvE_clEvENKUlvE10_clEvENKUlvE_clEvENKUlvE_clEvEUlRS4_iE0_EEvS6_S9_RKT1_EUliE_EEvlSG_,(.L_x_41968 - _ZN2at6native24index_elementwise_kernelILi128ELi4EZNS0_20cuda_take_put_kernelIN3c108BFloat16EiZZZZZNS0_10put_kernelERNS_14TensorIteratorERKNS_10TensorBaseEbENKUlvE_clEvENKUlvE10_clEvENKUlvE_clEvENKUlvE_clEvEUlRS4_iE0_EEvS6_S9_RKT1_EUliE_EEvlSG_)
        .other          _ZN2at6native24index_elementwise_kernelILi128ELi4EZNS0_20cuda_take_put_kernelIN3c108BFloat16EiZZZZZNS0_10put_kernelERNS_14TensorIteratorERKNS_10TensorBaseEbENKUlvE_clEvENKUlvE10_clEvENKUlvE_clEvENKUlvE_clEvEUlRS4_iE0_EEvS6_S9_RKT1_EUliE_EEvlSG_,@"STO_CUDA_ENTRY STV_DEFAULT"
_ZN2at6native24index_elementwise_kernelILi128ELi4EZNS0_20cuda_take_put_kernelIN3c108BFloat16EiZZZZZNS0_10put_kernelERNS_14TensorIteratorERKNS_10TensorBaseEbENKUlvE_clEvENKUlvE10_clEvENKUlvE_clEvENKUlvE_clEvEUlRS4_iE0_EEvS6_S9_RKT1_EUliE_EEvlSG_:
.text._ZN2at6native24index_elementwise_kernelILi128ELi4EZNS0_20cuda_take_put_kernelIN3c108BFloat16EiZZZZZNS0_10put_kernelERNS_14TensorIteratorERKNS_10TensorBaseEbENKUlvE_clEvENKUlvE10_clEvENKUlvE_clEvENKUlvE_clEvEUlRS4_iE0_EEvS6_S9_RKT1_EUliE_EEvlSG_:
        /* <DEDUP_REMOVED lines=46> */
.L_x_23326:
[----:B------:R-:W0:Y:S02]  /*02e0*/  LDC.64 R2, c[0x0][0x580] ;  /* 0x00016000ff027b82 */ /* 0x000e240000000a00 */
[----:B0-----:R-:W2:Y:S06]  /*02f0*/  LDG.E.U16 R3, desc[UR36][R2.64] ;  /* 0x0000002402037981 */ /* 0x001eac000c1e1500 */
[----:B------:R-:W2:Y:S01]  /*0300*/  LDC.64 R4, c[0x0][0x730] ;  /* 0x0001cc00ff047b82 */ /* 0x000ea20000000a00 */
[----:B------:R-:W-:Y:S01]  /*0310*/  IADD3 R23, PT, PT, R23, 0x80, RZ ;  /* 0x0000008017177810 */ /* 0x000fe20007ffe0ff */
[----:B--2---:R0:W-:Y:S06]  /*0320*/  STG.E.U16 desc[UR36][R4.64], R3 ;  /* 0x0000000304007986 */ /* 0x0041ec000c101524 */
.L_x_23325:
[----:B------:R-:W-:Y:S05]  /*0330*/  BSYNC.RECONVERGENT B6 ;  /* 0x0000000000067941 */ /* 0x000fea0003800200 */
.L_x_23324:
        /* <DEDUP_REMOVED lines=31> */
.L_x_23329:
[----:B------:R-:W0:Y:S02]  /*0530*/  LDC.64 R2, c[0x0][0x580] ;  /* 0x00016000ff027b82 */ /* 0x000e240000000a00 */
[----:B0-----:R-:W2:Y:S06]  /*0540*/  LDG.E.U16 R3, desc[UR36][R2.64] ;  /* 0x0000002402037981 */ /* 0x001eac000c1e1500 */
[----:B------:R-:W2:Y:S01]  /*0550*/  LDC.64 R4, c[0x0][0x730] ;  /* 0x0001cc00ff047b82 */ /* 0x000ea20000000a00 */
[----:B------:R-:W-:Y:S01]  /*0560*/  IADD3 R23, PT, PT, R23, 0x80, RZ ;  /* 0x0000008017177810 */ /* 0x000fe20007ffe0ff */
[----:B--2---:R1:W-:Y:S06]  /*0570*/  STG.E.U16 desc[UR36][R4.64], R3 ;  /* 0x0000000304007986 */ /* 0x0043ec000c101524 */
.L_x_23328:
[----:B------:R-:W-:Y:S05]  /*0580*/  BSYNC.RECONVERGENT B6 ;  /* 0x0000000000067941 */ /* 0x000fea0003800200 */
.L_x_23327:
        /* <DEDUP_REMOVED lines=31> */
.L_x_23332:
[----:B------:R-:W0:Y:S02]  /*0780*/  LDC.64 R2, c[0x0][0x580] ;  /* 0x00016000ff027b82 */ /* 0x000e240000000a00 */
[----:B0-----:R-:W2:Y:S06]  /*0790*/  LDG.E.U16 R3, desc[UR36][R2.64] ;  /* 0x0000002402037981 */ /* 0x001eac000c1e1500 */
[----:B------:R-:W2:Y:S01]  /*07a0*/  LDC.64 R4, c[0x0][0x730] ;  /* 0x0001cc00ff047b82 */ /* 0x000ea20000000a00 */
[----:B------:R-:W-:Y:S01]  /*07b0*/  VIADD R23, R23, 0x80 ;  /* 0x0000008017177836 */ /* 0x000fe20000000000 */
[----:B--2---:R2:W-:Y:S06]  /*07c0*/  STG.E.U16 desc[UR36][R4.64], R3 ;  /* 0x0000000304007986 */ /* 0x0045ec000c101524 */
.L_x_23331:
[----:B------:R-:W-:Y:S05]  /*07d0*/  BSYNC.RECONVERGENT B6 ;  /* 0x0000000000067941 */ /* 0x000fea0003800200 */
.L_x_23330:
        /* <DEDUP_REMOVED lines=30> */
.L_x_23333:
[----:B------:R-:W0:Y:S02]  /*09c0*/  LDC.64 R2, c[0x0][0x580] ;  /* 0x00016000ff027b82 */ /* 0x000e240000000a00 */
[----:B0-----:R-:W2:Y:S06]  /*09d0*/  LDG.E.U16 R3, desc[UR36][R2.64] ;  /* 0x0000002402037981 */ /* 0x001eac000c1e1500 */
[----:B------:R-:W2:Y:S02]  /*09e0*/  LDC.64 R4, c[0x0][0x730] ;  /* 0x0001cc00ff047b82 */ /* 0x000ea40000000a00 */
[----:B--2---:R-:W-:Y:S01]  /*09f0*/  STG.E.U16 desc[UR36][R4.64], R3 ;  /* 0x0000000304007986 */ /* 0x004fe2000c101524 */
[----:B------:R-:W-:Y:S05]  /*0a00*/  EXIT ;  /* 0x000000000000794d */ /* 0x000fea0003800000 */
.L_x_23323:
        /* <DEDUP_REMOVED lines=34> */
.L_x_23336:
        /* <DEDUP_REMOVED lines=276> */
.L_x_23337:
[----:B------:R-:W0:Y:S08]  /*1d70*/  LDC.64 R6, c[0x0][0x580] ;  /* 0x00016000ff067b82 */ /* 0x000e300000000a00 */
[----:B------:R-:W1:Y:S01]  /*1d80*/  LDC.64 R4, c[0x0][0x730] ;  /* 0x0001cc00ff047b82 */ /* 0x000e620000000a00 */
[----:B0-----:R-:W2:Y:S01]  /*1d90*/  LDG.E.U16 R7, desc[UR36][R6.64] ;  /* 0x0000002406077981 */ /* 0x001ea2000c1e1500 */
[----:B------:R-:W-:-:S02]  /*1da0*/  VIADD R23, R23, 0x80 ;  /* 0x0000008017177836 */ /* 0x000fc40000000000 */
[----:B-1----:R-:W-:-:S05]  /*1db0*/  IMAD.WIDE R4, R0, 0x2, R4 ;  /* 0x0000000200047825 */ /* 0x002fca00078e0204 */
[----:B--2---:R0:W-:Y:S02]  /*1dc0*/  STG.E.U16 desc[UR36][R4.64], R7 ;  /* 0x0000000704007986 */ /* 0x0041e4000c101524 */
.L_x_23335:
[----:B------:R-:W-:Y:S05]  /*1dd0*/  BSYNC.RECONVERGENT B6 ;  /* 0x0000000000067941 */ /* 0x000fea0003800200 */
.L_x_23334:
        /* <DEDUP_REMOVED lines=31> */
.L_x_23340:
        /* <DEDUP_REMOVED lines=276> */
.L_x_23341:
[----:B------:R-:W0:Y:S08]  /*3110*/  LDC.64 R6, c[0x0][0x580] ;  /* 0x00016000ff067b82 */ /* 0x000e300000000a00 */
[----:B------:R-:W1:Y:S01]  /*3120*/  LDC.64 R4, c[0x0][0x730] ;  /* 0x0001cc00ff047b82 */ /* 0x000e620000000a00 */
[----:B0-----:R-:W2:Y:S01]  /*3130*/  LDG.E.U16 R7, desc[UR36][R6.64] ;  /* 0x0000002406077981 */ /* 0x001ea2000c1e1500 */
[----:B------:R-:W-:Y:S01]  /*3140*/  IADD3 R23, PT, PT, R23, 0x80, RZ ;  /* 0x0000008017177810 */ /* 0x000fe20007ffe0ff */
[----:B-1----:R-:W-:-:S05]  /*3150*/  IMAD.WIDE R4, R0, 0x2, R4 ;  /* 0x0000000200047825 */ /* 0x002fca00078e0204 */
[----:B--2---:R1:W-:Y:S02]  /*3160*/  STG.E.U16 desc[UR36][R4.64], R7 ;  /* 0x0000000704007986 */ /* 0x0043e4000c101524 */
.L_x_23339:
[----:B------:R-:W-:Y:S05]  /*3170*/  BSYNC.RECONVERGENT B6 ;  /* 0x0000000000067941 */ /* 0x000fea0003800200 */
.L_x_23338:
        /* <DEDUP_REMOVED lines=31> */
.L_x_23344:
        /* <DEDUP_REMOVED lines=276> */
.L_x_23345:
[----:B------:R-:W0:Y:S08]  /*44b0*/  LDC.64 R6, c[0x0][0x580] ;  /* 0x00016000ff067b82 */ /* 0x000e300000000a00 */
[----:B------:R-:W1:Y:S01]  /*44c0*/  LDC.64 R4, c[0x0][0x730] ;  /* 0x0001cc00ff047b82 */ /* 0x000e620000000a00 */
[----:B0-----:R-:W2:Y:S01]  /*44d0*/  LDG.E.U16 R7, desc[UR36][R6.64] ;  /* 0x0000002406077981 */ /* 0x001ea2000c1e1500 */
[----:B------:R-:W-:Y:S01]  /*44e0*/  IADD3 R23, PT, PT, R23, 0x80, RZ ;  /* 0x0000008017177810 */ /* 0x000fe20007ffe0ff */
[----:B-1----:R-:W-:-:S05]  /*44f0*/  IMAD.WIDE R4, R0, 0x2, R4 ;  /* 0x0000000200047825 */ /* 0x002fca00078e0204 */
[----:B--2---:R2:W-:Y:S02]  /*4500*/  STG.E.U16 desc[UR36][R4.64], R7 ;  /* 0x0000000704007986 */ /* 0x0045e4000c101524 */
.L_x_23343:
[----:B------:R-:W-:Y:S05]  /*4510*/  BSYNC.RECONVERGENT B6 ;  /* 0x0000000000067941 */ /* 0x000fea0003800200 */
.L_x_23342:
        /* <DEDUP_REMOVED lines=30> */
.L_x_23346:
        /* <DEDUP_REMOVED lines=276> */
.L_x_23347:
[----:B------:R-:W0:Y:S08]  /*5840*/  LDC.64 R4, c[0x0][0x580] ;  /* 0x00016000ff047b82 */ /* 0x000e300000000a00 */
[----:B------:R-:W1:Y:S01]  /*5850*/  LDC.64 R2, c[0x0][0x730] ;  /* 0x0001cc00ff027b82 */ /* 0x000e620000000a00 */
[----:B0-----:R-:W2:Y:S01]  /*5860*/  LDG.E.U16 R5, desc[UR36][R4.64] ;  /* 0x0000002404057981 */ /* 0x001ea2000c1e1500 */
[----:B-1----:R-:W-:-:S05]  /*5870*/  IMAD.WIDE R2, R0, 0x2, R2 ;  /* 0x0000000200027825 */ /* 0x002fca00078e0202 */
[----:B--2---:R-:W-:Y:S01]  /*5880*/  STG.E.U16 desc[UR36][R2.64], R5 ;  /* 0x0000000502007986 */ /* 0x004fe2000c101524 */
[----:B------:R-:W-:Y:S05]  /*5890*/  EXIT ;  /* 0x000000000000794d */ /* 0x000fea0003800000 */
.L_x_23322:
        /* <DEDUP_REMOVED lines=31> */
.L_x_23350:
[----:B------:R-:W0:Y:S01]  /*5a90*/  LDC.64 R4, c[0x0][0x580] ;  /* 0x00016000ff047b82 */ /* 0x000e220000000a00 */
[----:B------:R-:W1:Y:S07]  /*5aa0*/  LDCU UR4, c[0x0][0x590] ;  /* 0x0000b200ff0477ac */ /* 0x000e6e0008000800 */
[----:B------:R-:W2:Y:S01]  /*5ab0*/  LDC.64 R6, c[0x0][0x730] ;  /* 0x0001cc00ff067b82 */ /* 0x000ea20000000a00 */
[----:B0-----:R-:W3:Y:S01]  /*5ac0*/  LDG.E.U16 R5, desc[UR36][R4.64] ;  /* 0x0000002404057981 */ /* 0x001ee2000c1e1500 */
[----:B------:R-:W-:-:S02]  /*5ad0*/  SHF.R.S32.HI R3, RZ, 0x1f, R16 ;  /* 0x0000001fff037819 */ /* 0x000fc40000011410 */
[----:B------:R-:W-:Y:S02]  /*5ae0*/  IADD3 R23, PT, PT, R23, 0x80, RZ ;  /* 0x0000008017177810 */ /* 0x000fe40007ffe0ff */
[----:B-1----:R-:W-:-:S05]  /*5af0*/  LOP3.LUT R3, R3, UR4, RZ, 0xc0, !PT ;  /* 0x0000000403037c12 */ /* 0x002fca000f8ec0ff */
[----:B------:R-:W-:-:S05]  /*5b00*/  IMAD.IADD R16, R16, 0x1, R3 ;  /* 0x0000000110107824 */ /* 0x000fca00078e0203 */
[----:B------:R-:W-:-:S04]  /*5b10*/  SHF.R.S64 R3, RZ, 0x1f, R16 ;  /* 0x0000001fff037819 */ /* 0x000fc80000001010 */
[----:B--2---:R-:W-:-:S04]  /*5b20*/  IADD3 R2, P0, PT, R3, R6, RZ ;  /* 0x0000000603027210 */ /* 0x004fc80007f1e0ff */
[----:B------:R-:W-:-:S05]  /*5b30*/  LEA.HI.X.SX32 R3, R16, R7, 0x1, P0 ;  /* 0x0000000710037211 */ /* 0x000fca00000f0eff */
[----:B---3--:R0:W-:Y:S04]  /*5b40*/  STG.E.U16 desc[UR36][R2.64], R5 ;  /* 0x0000000502007986 */ /* 0x0081e8000c101524 */
.L_x_23349:
[----:B------:R-:W-:Y:S05]  /*5b50*/  BSYNC.RECONVERGENT B6 ;  /* 0x0000000000067941 */ /* 0x000fea0003800200 */
.L_x_23348:
        /* <DEDUP_REMOVED lines=31> */
.L_x_23353:
[----:B0-----:R-:W0:Y:S01]  /*5d50*/  LDC.64 R4, c[0x0][0x580] ;  /* 0x00016000ff047b82 */ /* 0x001e220000000a00 */
[----:B------:R-:W1:Y:S07]  /*5d60*/  LDCU UR4, c[0x0][0x590] ;  /* 0x0000b200ff0477ac */ /* 0x000e6e0008000800 */
[----:B------:R-:W2:Y:S01]  /*5d70*/  LDC.64 R6, c[0x0][0x730] ;  /* 0x0001cc00ff067b82 */ /* 0x000ea20000000a00 */
[----:B0-----:R-:W3:Y:S01]  /*5d80*/  LDG.E.U16 R5, desc[UR36][R4.64] ;  /* 0x0000002404057981 */ /* 0x001ee2000c1e1500 */
[----:B------:R-:W-:Y:S01]  /*5d90*/  SHF.R.S32.HI R3, RZ, 0x1f, R16 ;  /* 0x0000001fff037819 */ /* 0x000fe20000011410 */
[----:B------:R-:W-:-:S03]  /*5da0*/  VIADD R23, R23, 0x80 ;  /* 0x0000008017177836 */ /* 0x000fc60000000000 */
[----:B-1----:R-:W-:-:S04]  /*5db0*/  LOP3.LUT R3, R3, UR4, RZ, 0xc0, !PT ;  /* 0x0000000403037c12 */ /* 0x002fc8000f8ec0ff */
[----:B------:R-:W-:-:S04]  /*5dc0*/  IADD3 R16, PT, PT, R16, R3, RZ ;  /* 0x0000000310107210 */ /* 0x000fc80007ffe0ff */
[----:B------:R-:W-:-:S04]  /*5dd0*/  SHF.R.S64 R3, RZ, 0x1f, R16 ;  /* 0x0000001fff037819 */ /* 0x000fc80000001010 */
[----:B--2---:R-:W-:-:S04]  /*5de0*/  IADD3 R2, P0, PT, R3, R6, RZ ;  /* 0x0000000603027210 */ /* 0x004fc80007f1e0ff */
[----:B------:R-:W-:-:S05]  /*5df0*/  LEA.HI.X.SX32 R3, R16, R7, 0x1, P0 ;  /* 0x0000000710037211 */ /* 0x000fca00000f0eff */
[----:B---3--:R1:W-:Y:S04]  /*5e00*/  STG.E.U16 desc[UR36][R2.64], R5 ;  /* 0x0000000502007986 */ /* 0x0083e8000c101524 */
.L_x_23352:
[----:B------:R-:W-:Y:S05]  /*5e10*/  BSYNC.RECONVERGENT B6 ;  /* 0x0000000000067941 */ /* 0x000fea0003800200 */
.L_x_23351:
        /* <DEDUP_REMOVED lines=31> */
.L_x_23356:
[----:B01----:R-:W0:Y:S01]  /*6010*/  LDC.64 R4, c[0x0][0x580] ;  /* 0x00016000ff047b82 */ /* 0x003e220000000a00 */
[----:B------:R-:W1:Y:S07]  /*6020*/  LDCU UR4, c[0x0][0x590] ;  /* 0x0000b200ff0477ac */ /* 0x000e6e0008000800 */
[----:B------:R-:W2:Y:S01]  /*6030*/  LDC.64 R6, c[0x0][0x730] ;  /* 0x0001cc00ff067b82 */ /* 0x000ea20000000a00 */
[----:B0-----:R-:W3:Y:S01]  /*6040*/  LDG.E.U16 R5, desc[UR36][R4.64] ;  /* 0x0000002404057981 */ /* 0x001ee2000c1e1500 */
[----:B------:R-:W-:-:S02]  /*6050*/  SHF.R.S32.HI R3, RZ, 0x1f, R16 ;  /* 0x0000001fff037819 */ /* 0x000fc40000011410 */
[----:B------:R-:W-:Y:S02]  /*6060*/  IADD3 R23, PT, PT, R23, 0x80, RZ ;  /* 0x0000008017177810 */ /* 0x000fe40007ffe0ff */
[----:B-1----:R-:W-:-:S04]  /*6070*/  LOP3.LUT R3, R3, UR4, RZ, 0xc0, !PT ;  /* 0x0000000403037c12 */ /* 0x002fc8000f8ec0ff */
[----:B------:R-:W-:-:S04]  /*6080*/  IADD3 R16, PT, PT, R16, R3, RZ ;  /* 0x0000000310107210 */ /* 0x000fc80007ffe0ff */
[----:B------:R-:W-:-:S04]  /*6090*/  SHF.R.S64 R3, RZ, 0x1f, R16 ;  /* 0x0000001fff037819 */ /* 0x000fc80000001010 */
[----:B--2---:R-:W-:-:S04]  /*60a0*/  IADD3 R2, P0, PT, R3, R6, RZ ;  /* 0x0000000603027210 */ /* 0x004fc80007f1e0ff */
[----:B------:R-:W-:-:S05]  /*60b0*/  LEA.HI.X.SX32 R3, R16, R7, 0x1, P0 ;  /* 0x0000000710037211 */ /* 0x000fca00000f0eff */
[----:B---3--:R2:W-:Y:S04]  /*60c0*/  STG.E.U16 desc[UR36][R2.64], R5 ;  /* 0x0000000502007986 */ /* 0x0085e8000c101524 */
.L_x_23355:
[----:B------:R-:W-:Y:S05]  /*60d0*/  BSYNC.RECONVERGENT B6 ;  /* 0x0000000000067941 */ /* 0x000fea0003800200 */
.L_x_23354:
        /* <DEDUP_REMOVED lines=30> */
.L_x_23357:
[----:B012---:R-:W0:Y:S01]  /*62c0*/  LDC.64 R4, c[0x0][0x580] ;  /* 0x00016000ff047b82 */ /* 0x007e220000000a00 */
[----:B------:R-:W1:Y:S07]  /*62d0*/  LDCU UR4, c[0x0][0x590] ;  /* 0x0000b200ff0477ac */ /* 0x000e6e0008000800 */
[----:B------:R-:W2:Y:S01]  /*62e0*/  LDC.64 R6, c[0x0][0x730] ;  /* 0x0001cc00ff067b82 */ /* 0x000ea20000000a00 */
[----:B0-----:R-:W3:Y:S01]  /*62f0*/  LDG.E.U16 R5, desc[UR36][R4.64] ;  /* 0x0000002404057981 */ /* 0x001ee2000c1e1500 */
[----:B------:R-:W-:-:S04]  /*6300*/  SHF.R.S32.HI R3, RZ, 0x1f, R16 ;  /* 0x0000001fff037819 */ /* 0x000fc80000011410 */
[----:B-1----:R-:W-:-:S05]  /*6310*/  LOP3.LUT R3, R3, UR4, RZ, 0xc0, !PT ;  /* 0x0000000403037c12 */ /* 0x002fca000f8ec0ff */
[----:B------:R-:W-:-:S05]  /*6320*/  IMAD.IADD R16, R16, 0x1, R3 ;  /* 0x0000000110107824 */ /* 0x000fca00078e0203 */
[----:B------:R-:W-:-:S04]  /*6330*/  SHF.R.S64 R3, RZ, 0x1f, R16 ;  /* 0x0000001fff037819 */ /* 0x000fc80000001010 */
[----:B--2---:R-:W-:-:S04]  /*6340*/  IADD3 R2, P0, PT, R3, R6, RZ ;  /* 0x0000000603027210 */ /* 0x004fc80007f1e0ff */
[----:B------:R-:W-:-:S05]  /*6350*/  LEA.HI.X.SX32 R3, R16, R7, 0x1, P0 ;  /* 0x0000000710037211 */ /* 0x000fca00000f0eff */
[----:B---3--:R-:W-:Y:S01]  /*6360*/  STG.E.U16 desc[UR36][R2.64], R5 ;  /* 0x0000000502007986 */ /* 0x008fe2000c101524 */
[----:B------:R-:W-:Y:S05]  /*6370*/  EXIT ;  /* 0x000000000000794d */ /* 0x000fea0003800000 */
.L_x_23321:
        /* <DEDUP_REMOVED lines=310> */
.L_x_23362:
        /* <DEDUP_REMOVED lines=29> */
.L_x_23364:
[----:B------:R-:W-:Y:S05]  /*78b0*/  BSYNC.RECONVERGENT B6 ;  /* 0x0000000000067941 */ /* 0x000fea0003800200 */
.L_x_23363:
[----:B------:R-:W0:Y:S02]  /*78c0*/  LDCU.64 UR4, c[0x0][0x580] ;  /* 0x0000b000ff0477ac */ /* 0x000e240008000a00 */
[----:B0-----:R-:W-:-:S05]  /*78d0*/  IADD3 R2, P0, PT, R17, UR4, RZ ;  /* 0x0000000411027c10 */ /* 0x001fca000ff1e0ff */
[----:B------:R-:W-:-:S06]  /*78e0*/  IMAD.X R3, RZ, RZ, UR5, P0 ;  /* 0x00000005ff037e24 */ /* 0x000fcc00080e06ff */
[----:B------:R-:W2:Y:S01]  /*78f0*/  LDG.E.U16 R3, desc[UR36][R2.64] ;  /* 0x0000002402037981 */ /* 0x000ea2000c1e1500 */
[----:B------:R-:W2:Y:S01]  /*7900*/  LDC.64 R4, c[0x0][0x730] ;  /* 0x0001cc00ff047b82 */ /* 0x000ea20000000a00 */
[----:B------:R-:W-:Y:S02]  /*7910*/  IADD3 R23, PT, PT, R23, 0x80, RZ ;  /* 0x0000008017177810 */ /* 0x000fe40007ffe0ff */
[----:B--2---:R0:W-:Y:S05]  /*7920*/  STG.E.U16 desc[UR36][R4.64], R3 ;  /* 0x0000000304007986 */ /* 0x0041ea000c101524 */
.L_x_23361:
[----:B------:R-:W-:Y:S05]  /*7930*/  BSYNC.RECONVERGENT B7 ;  /* 0x0000000000077941 */ /* 0x000fea0003800200 */
.L_x_23360:
[----:B------:R-:W1:Y:S01]  /*7940*/  LDCU.64 UR4, c[0x0][0x380] ;  /* 0x00007000ff0477ac */ /* 0x000e620008000a00 */
[----:B------:R-:W-:Y:S01]  /*7950*/  BSSY.RECONVERGENT B7, `(.L_x_23365) ;  /* 0x0000152000077945 */ /* 0x000fe20003800200 */
[----:B-1----:R-:W-:-:S04]  /*7960*/  ISETP.GE.U32.AND P0, PT, R23, UR4, PT ;  /* 0x0000000417007c0c */ /* 0x002fc8000bf06070 */
[----:B------:R-:W-:-:S13]  /*7970*/  ISETP.GE.AND.EX P0, PT, RZ, UR5, PT, P0 ;  /* 0x00000005ff007c0c */ /* 0x000fda000bf06300 */
[----:B------:R-:W-:Y:S05]  /*7980*/  @P0 BRA `(.L_x_23366) ;  /* 0x0000001400380947 */ /* 0x000fea0003800000 */
[----:B------:R-:W1:Y:S01]  /*7990*/  LDCU.64 UR4, c[0x0][0x390] ;  /* 0x00007200ff0477ac */ /* 0x000e620008000a00 */
[----:B------:R-:W-:Y:S01]  /*79a0*/  HFMA2 R22, -RZ, RZ, 0, 0 ;  /* 0x00000000ff167431 */ /* 0x000fe200000001ff */
[----:B------:R-:W-:Y:S01]  /*79b0*/  ISETP.NE.AND P0, PT, R19, RZ, PT ;  /* 0x000000ff1300720c */ /* 0x000fe20003f05270 */
[----:B------:R-:W2:Y:S01]  /*79c0*/  LDCU UR6, c[0x0][0x38c] ;  /* 0x00007180ff0677ac */ /* 0x000ea20008000800 */
[----:B------:R-:W3:Y:S02]  /*79d0*/  LDCU.64 UR8, c[0x0][0x4b8] ;  /* 0x00009700ff0877ac */ /* 0x000ee40008000a00 */
[----:B-1----:R-:W-:-:S05]  /*79e0*/  IMAD.HI.U32 R2, R23, UR4, R22 ;  /* 0x0000000417027c27 */ /* 0x002fca000f8e0016 */
[----:B0-----:R-:W-:-:S05]  /*79f0*/  SHF.R.U32.HI R3, RZ, UR5, R2 ;  /* 0x00000005ff037c19 */ /* 0x001fca0008011602 */
[----:B------:R-:W-:-:S04]  /*7a00*/  IMAD.MOV R0, RZ, RZ, -R3 ;  /* 0x000000ffff007224 */ /* 0x000fc800078e0a03 */
[----:B--2---:R-:W-:-:S04]  /*7a10*/  IMAD R0, R0, UR6, R23 ;  /* 0x0000000600007c24 */ /* 0x004fc8000f8e0217 */
        /* <DEDUP_REMOVED lines=288> */
.L_x_23367:
        /* <DEDUP_REMOVED lines=29> */
.L_x_23369:
[----:B------:R-:W-:Y:S05]  /*8df0*/  BSYNC.RECONVERGENT B6 ;  /* 0x0000000000067941 */ /* 0x000fea0003800200 */
.L_x_23368:
[----:B------:R-:W0:Y:S02]  /*8e00*/  LDCU.64 UR4, c[0x0][0x580] ;  /* 0x0000b000ff0477ac */ /* 0x000e240008000a00 */
[----:B0-----:R-:W-:-:S04]  /*8e10*/  IADD3 R2, P0, PT, R17, UR4, RZ ;  /* 0x0000000411027c10 */ /* 0x001fc8000ff1e0ff */
[----:B------:R-:W-:-:S06]  /*8e20*/  IADD3.X R3, PT, PT, RZ, UR5, RZ, P0, !PT ;  /* 0x00000005ff037c10 */ /* 0x000fcc00087fe4ff */
[----:B------:R-:W2:Y:S01]  /*8e30*/  LDG.E.U16 R3, desc[UR36][R2.64] ;  /* 0x0000002402037981 */ /* 0x000ea2000c1e1500 */
[----:B------:R-:W2:Y:S01]  /*8e40*/  LDC.64 R4, c[0x0][0x730] ;  /* 0x0001cc00ff047b82 */ /* 0x000ea20000000a00 */
[----:B------:R-:W-:Y:S02]  /*8e50*/  VIADD R23, R23, 0x80 ;  /* 0x0000008017177836 */ /* 0x000fe40000000000 */
[----:B--2---:R1:W-:Y:S05]  /*8e60*/  STG.E.U16 desc[UR36][R4.64], R3 ;  /* 0x0000000304007986 */ /* 0x0043ea000c101524 */
.L_x_23366:
[----:B------:R-:W-:Y:S05]  /*8e70*/  BSYNC.RECONVERGENT B7 ;  /* 0x0000000000077941 */ /* 0x000fea0003800200 */
.L_x_23365:
[----:B------:R-:W2:Y:S01]  /*8e80*/  LDCU.64 UR4, c[0x0][0x380] ;  /* 0x00007000ff0477ac */ /* 0x000ea20008000a00 */
[----:B------:R-:W-:Y:S01]  /*8e90*/  BSSY.RECONVERGENT B7, `(.L_x_23370) ;  /* 0x0000152000077945 */ /* 0x000fe20003800200 */
[----:B--2---:R-:W-:-:S04]  /*8ea0*/  ISETP.GE.U32.AND P0, PT, R23, UR4, PT ;  /* 0x0000000417007c0c */ /* 0x004fc8000bf06070 */
[----:B------:R-:W-:-:S13]  /*8eb0*/  ISETP.GE.AND.EX P0, PT, RZ, UR5, PT, P0 ;  /* 0x00000005ff007c0c */ /* 0x000fda000bf06300 */
[----:B------:R-:W-:Y:S05]  /*8ec0*/  @P0 BRA `(.L_x_23371) ;  /* 0x0000001400380947 */ /* 0x000fea0003800000 */
[----:B------:R-:W2:Y:S01]  /*8ed0*/  LDCU.64 UR4, c[0x0][0x390] ;  /* 0x00007200ff0477ac */ /* 0x000ea20008000a00 */
[----:B------:R-:W-:Y:S01]  /*8ee0*/  HFMA2 R22, -RZ, RZ, 0, 0 ;  /* 0x00000000ff167431 */ /* 0x000fe200000001ff */
[----:B------:R-:W-:Y:S01]  /*8ef0*/  ISETP.NE.AND P0, PT, R19, RZ, PT ;  /* 0x000000ff1300720c */ /* 0x000fe20003f05270 */
[----:B------:R-:W3:Y:S01]  /*8f00*/  LDCU UR6, c[0x0][0x38c] ;  /* 0x00007180ff0677ac */ /* 0x000ee20008000800 */
[----:B------:R-:W4:Y:S02]  /*8f10*/  LDCU.64 UR8, c[0x0][0x4b8] ;  /* 0x00009700ff0877ac */ /* 0x000f240008000a00 */
[----:B--2---:R-:W-:-:S05]  /*8f20*/  IMAD.HI.U32 R2, R23, UR4, R22 ;  /* 0x0000000417027c27 */ /* 0x004fca000f8e0016 */
[----:B01----:R-:W-:-:S04]  /*8f30*/  SHF.R.U32.HI R3, RZ, UR5, R2 ;  /* 0x00000005ff037c19 */ /* 0x003fc80008011602 */
        /* <DEDUP_REMOVED lines=290> */
.L_x_23372:
        /* <DEDUP_REMOVED lines=29> */
.L_x_23374:
[----:B------:R-:W-:Y:S05]  /*a330*/  BSYNC.RECONVERGENT B6 ;  /* 0x0000000000067941 */ /* 0x000fea0003800200 */
.L_x_23373:
[----:B------:R-:W0:Y:S02]  /*a340*/  LDCU.64 UR4, c[0x0][0x580] ;  /* 0x0000b000ff0477ac */ /* 0x000e240008000a00 */
[----:B0-----:R-:W-:-:S04]  /*a350*/  IADD3 R2, P0, PT, R17, UR4, RZ ;  /* 0x0000000411027c10 */ /* 0x001fc8000ff1e0ff */
[----:B------:R-:W-:-:S06]  /*a360*/  IADD3.X R3, PT, PT, RZ, UR5, RZ, P0, !PT ;  /* 0x00000005ff037c10 */ /* 0x000fcc00087fe4ff */
[----:B------:R-:W2:Y:S01]  /*a370*/  LDG.E.U16 R3, desc[UR36][R2.64] ;  /* 0x0000002402037981 */ /* 0x000ea2000c1e1500 */
[----:B------:R-:W2:Y:S01]  /*a380*/  LDC.64 R4, c[0x0][0x730] ;  /* 0x0001cc00ff047b82 */ /* 0x000ea20000000a00 */
[----:B------:R-:W-:Y:S02]  /*a390*/  IADD3 R23, PT, PT, R23, 0x80, RZ ;  /* 0x0000008017177810 */ /* 0x000fe40007ffe0ff */
[----:B--2---:R2:W-:Y:S05]  /*a3a0*/  STG.E.U16 desc[UR36][R4.64], R3 ;  /* 0x0000000304007986 */ /* 0x0045ea000c101524 */
.L_x_23371:
[----:B------:R-:W-:Y:S05]  /*a3b0*/  BSYNC.RECONVERGENT B7 ;  /* 0x0000000000077941 */ /* 0x000fea0003800200 */
.L_x_23370:
[----:B------:R-:W3:Y:S02]  /*a3c0*/  LDCU.64 UR4, c[0x0][0x380] ;  /* 0x00007000ff0477ac */ /* 0x000ee40008000a00 */
[----:B---3--:R-:W-:-:S04]  /*a3d0*/  ISETP.GE.U32.AND P0, PT, R23, UR4, PT ;  /* 0x0000000417007c0c */ /* 0x008fc8000bf06070 */
[----:B------:R-:W-:-:S13]  /*a3e0*/  ISETP.GE.AND.EX P0, PT, RZ, UR5, PT, P0 ;  /* 0x00000005ff007c0c */ /* 0x000fda000bf06300 */
[----:B------:R-:W-:Y:S05]  /*a3f0*/  @P0 EXIT ;  /* 0x000000000000094d */ /* 0x000fea0003800000 */
[----:B------:R-:W3:Y:S01]  /*a400*/  LDCU.64 UR4, c[0x0][0x390] ;  /* 0x00007200ff0477ac */ /* 0x000ee20008000a00 */
[----:B------:R-:W-:Y:S01]  /*a410*/  IMAD.MOV.U32 R22, RZ, RZ, RZ ;  /* 0x000000ffff167224 */ /* 0x000fe200078e00ff */
[----:B------:R-:W-:Y:S01]  /*a420*/  ISETP.NE.AND P0, PT, R19, RZ, PT ;  /* 0x000000ff1300720c */ /* 0x000fe20003f05270 */
[----:B------:R-:W4:Y:S01]  /*a430*/  LDCU UR6, c[0x0][0x38c] ;  /* 0x00007180ff0677ac */ /* 0x000f220008000800 */
[----:B------:R-:W5:Y:S01]  /*a440*/  LDCU.64 UR8, c[0x0][0x4b8] ;  /* 0x00009700ff0877ac */ /* 0x000f620008000a00 */
        /* <DEDUP_REMOVED lines=292> */
.L_x_23375:
        /* <DEDUP_REMOVED lines=31> */
.L_x_23377:
[----:B------:R-:W-:Y:S05]  /*b880*/  BSYNC.RECONVERGENT B6 ;  /* 0x0000000000067941 */ /* 0x000fea0003800200 */
.L_x_23376:
[----:B------:R-:W2:Y:S01]  /*b890*/  LDG.E.U16 R17, desc[UR36][R16.64] ;  /* 0x0000002410117981 */ /* 0x000ea2000c1e1500 */
[----:B------:R-:W2:Y:S03]  /*b8a0*/  LDC.64 R2, c[0x0][0x730] ;  /* 0x0001cc00ff027b82 */ /* 0x000ea60000000a00 */
[----:B--2---:R-:W-:Y:S01]  /*b8b0*/  STG.E.U16 desc[UR36][R2.64], R17 ;  /* 0x0000001102007986 */ /* 0x004fe2000c101524 */
[----:B------:R-:W-:Y:S05]  /*b8c0*/  EXIT ;  /* 0x000000000000794d */ /* 0x000fea0003800000 */
.L_x_23359:
        /* <DEDUP_REMOVED lines=308> */
.L_x_23380:
        /* <DEDUP_REMOVED lines=29> */
.L_x_23382:
[----:B------:R-:W-:Y:S05]  /*cde0*/  BSYNC.RECONVERGENT B6 ;  /* 0x0000000000067941 */ /* 0x000fea0003800200 */
.L_x_23381:
        /* <DEDUP_REMOVED lines=276> */
.L_x_23383:
[----:B------:R-:W0:Y:S01]  /*df30*/  LDCU.64 UR4, c[0x0][0x580] ;  /* 0x0000b000ff0477ac */ /* 0x000e220008000a00 */
[----:B------:R-:W1:Y:S01]  /*df40*/  LDC.64 R4, c[0x0][0x730] ;  /* 0x0001cc00ff047b82 */ /* 0x000e620000000a00 */
[----:B0-----:R-:W-:-:S05]  /*df50*/  IADD3 R6, P0, PT, R25, UR4, RZ ;  /* 0x0000000419067c10 */ /* 0x001fca000ff1e0ff */
[----:B------:R-:W-:-:S06]  /*df60*/  IMAD.X R7, RZ, RZ, UR5, P0 ;  /* 0x00000005ff077e24 */ /* 0x000fcc00080e06ff */
[----:B------:R-:W2:Y:S01]  /*df70*/  LDG.E.U16 R7, desc[UR36][R6.64] ;  /* 0x0000002406077981 */ /* 0x000ea2000c1e1500 */
[----:B-1----:R-:W-:Y:S01]  /*df80*/  IMAD.WIDE R4, R0, 0x2, R4 ;  /* 0x0000000200047825 */ /* 0x002fe200078e0204 */
[----:B------:R-:W-:-:S04]  /*df90*/  IADD3 R23, PT, PT, R23, 0x80, RZ ;  /* 0x0000008017177810 */ /* 0x000fc80007ffe0ff */
[----:B--2---:R0:W-:Y:S03]  /*dfa0*/  STG.E.U16 desc[UR36][R4.64], R7 ;  /* 0x0000000704007986 */ /* 0x0041e6000c101524 */
.L_x_23379:
[----:B------:R-:W-:Y:S05]  /*dfb0*/  BSYNC.RECONVERGENT B7 ;  /* 0x0000000000077941 */ /* 0x000fea0003800200 */
.L_x_23378:
        /* <DEDUP_REMOVED lines=303> */
.L_x_23386:
        /* <DEDUP_REMOVED lines=29> */
.L_x_23388:
[----:B------:R-:W-:Y:S05]  /*f480*/  BSYNC.RECONVERGENT B6 ;  /* 0x0000000000067941 */ /* 0x000fea0003800200 */
.L_x_23387:
        /* <DEDUP_REMOVED lines=276> */
.L_x_23389:
[----:B------:R-:W0:Y:S01]  /*105d0*/  LDCU.64 UR4, c[0x0][0x580] ;  /* 0x0000b000ff0477ac */ /* 0x000e220008000a00 */
[----:B------:R-:W1:Y:S01]  /*105e0*/  LDC.64 R4, c[0x0][0x730] ;  /* 0x0001cc00ff047b82 */ /* 0x000e620000000a00 */
[----:B0-----:R-:W-:-:S04]  /*105f0*/  IADD3 R6, P0, PT, R25, UR4, RZ ;  /* 0x0000000419067c10 */ /* 0x001fc8000ff1e0ff */
[----:B------:R-:W-:-:S06]  /*10600*/  IADD3.X R7, PT, PT, RZ, UR5, RZ, P0, !PT ;  /* 0x00000005ff077c10 */ /* 0x000fcc00087fe4ff */
[----:B------:R-:W2:Y:S01]  /*10610*/  LDG.E.U16 R7, desc[UR36][R6.64] ;  /* 0x0000002406077981 */ /* 0x000ea2000c1e1500 */
[----:B-1----:R-:W-:Y:S01]  /*10620*/  IMAD.WIDE R4, R0, 0x2, R4 ;  /* 0x0000000200047825 */ /* 0x002fe200078e0204 */
[----:B------:R-:W-:-:S04]  /*10630*/  IADD3 R23, PT, PT, R23, 0x80, RZ ;  /* 0x0000008017177810 */ /* 0x000fc80007ffe0ff */
[----:B--2---:R1:W-:Y:S03]  /*10640*/  STG.E.U16 desc[UR36][R4.64], R7 ;  /* 0x0000000704007986 */ /* 0x0043e6000c101524 */
.L_x_23385:
[----:B------:R-:W-:Y:S05]  /*10650*/  BSYNC.RECONVERGENT B7 ;  /* 0x0000000000077941 */ /* 0x000fea0003800200 */
.L_x_23384:
        /* <DEDUP_REMOVED lines=303> */
.L_x_23392:
        /* <DEDUP_REMOVED lines=29> */
.L_x_23394:
[----:B------:R-:W-:Y:S05]  /*11b20*/  BSYNC.RECONVERGENT B6 ;  /* 0x0000000000067941 */ /* 0x000fea0003800200 */
.L_x_23393:
        /* <DEDUP_REMOVED lines=276> */
.L_x_23395:
        /* <DEDUP_REMOVED lines=8> */
.L_x_23391:
[----:B------:R-:W-:Y:S05]  /*12cf0*/  BSYNC.RECONVERGENT B7 ;  /* 0x0000000000077941 */ /* 0x000fea0003800200 */
.L_x_23390:
        /* <DEDUP_REMOVED lines=302> */
.L_x_23396:
        /* <DEDUP_REMOVED lines=31> */
.L_x_23398:
[----:B------:R-:W-:Y:S05]  /*141d0*/  BSYNC.RECONVERGENT B6 ;  /* 0x0000000000067941 */ /* 0x000fea0003800200 */
.L_x_23397:
        /* <DEDUP_REMOVED lines=276> */
.L_x_23399:
[----:B------:R-:W2:Y:S01]  /*15320*/  LDG.E.U16 R19, desc[UR36][R18.64] ;  /* 0x0000002412137981 */ /* 0x000ea2000c1e1500 */
[----:B------:R-:W0:Y:S02]  /*15330*/  LDC.64 R2, c[0x0][0x730] ;  /* 0x0001cc00ff027b82 */ /* 0x000e240000000a00 */
[----:B0-----:R-:W-:-:S05]  /*15340*/  IMAD.WIDE R2, R0, 0x2, R2 ;  /* 0x0000000200027825 */ /* 0x001fca00078e0202 */
[----:B--2---:R-:W-:Y:S01]  /*15350*/  STG.E.U16 desc[UR36][R2.64], R19 ;  /* 0x0000001302007986 */ /* 0x004fe2000c101524 */
[----:B------:R-:W-:Y:S05]  /*15360*/  EXIT ;  /* 0x000000000000794d */ /* 0x000fea0003800000 */
.L_x_23358:
        /* <DEDUP_REMOVED lines=305> */
.L_x_23402:
        /* <DEDUP_REMOVED lines=29> */
.L_x_23404:
[----:B------:R-:W-:Y:S05]  /*16850*/  BSYNC.RECONVERGENT B6 ;  /* 0x0000000000067941 */ /* 0x000fea0003800200 */
.L_x_23403:
[----:B------:R-:W0:Y:S01]  /*16860*/  LDCU.64 UR4, c[0x0][0x580] ;  /* 0x0000b000ff0477ac */ /* 0x000e220008000a00 */
[----:B------:R-:W1:Y:S01]  /*16870*/  LDCU.64 UR6, c[0x0][0x730] ;  /* 0x0000e600ff0677ac */ /* 0x000e620008000a00 */
[----:B0-----:R-:W-:Y:S01]  /*16880*/  IADD3 R2, P0, PT, R25, UR4, RZ ;  /* 0x0000000419027c10 */ /* 0x001fe2000ff1e0ff */
[----:B------:R-:W0:Y:S03]  /*16890*/  LDCU UR4, c[0x0][0x590] ;  /* 0x0000b200ff0477ac */ /* 0x000e260008000800 */
[----:B------:R-:W-:-:S06]  /*168a0*/  IADD3.X R3, PT, PT, RZ, UR5, RZ, P0, !PT ;  /* 0x00000005ff037c10 */ /* 0x000fcc00087fe4ff */
[----:B------:R-:W2:Y:S01]  /*168b0*/  LDG.E.U16 R3, desc[UR36][R2.64] ;  /* 0x0000002402037981 */ /* 0x000ea2000c1e1500 */
[----:B------:R-:W-:Y:S02]  /*168c0*/  SHF.R.S32.HI R5, RZ, 0x1f, R16 ;  /* 0x0000001fff057819 */ /* 0x000fe40000011410 */
[----:B------:R-:W-:Y:S02]  /*168d0*/  IADD3 R23, PT, PT, R23, 0x80, RZ ;  /* 0x0000008017177810 */ /* 0x000fe40007ffe0ff */
[----:B0-----:R-:W-:-:S04]  /*168e0*/  LOP3.LUT R5, R5, UR4, RZ, 0xc0, !PT ;  /* 0x0000000405057c12 */ /* 0x001fc8000f8ec0ff */
[----:B------:R-:W-:-:S04]  /*168f0*/  IADD3 R16, PT, PT, R16, R5, RZ ;  /* 0x0000000510107210 */ /* 0x000fc80007ffe0ff */
[----:B------:R-:W-:-:S04]  /*16900*/  SHF.R.S64 R4, RZ, 0x1f, R16 ;  /* 0x0000001fff047819 */ /* 0x000fc80000001010 */
[----:B-1----:R-:W-:-:S04]  /*16910*/  IADD3 R4, P0, PT, R4, UR6, RZ ;  /* 0x0000000604047c10 */ /* 0x002fc8000ff1e0ff */
[----:B------:R-:W-:-:S05]  /*16920*/  LEA.HI.X.SX32 R5, R16, UR7, 0x1, P0 ;  /* 0x0000000710057c11 */ /* 0x000fca00080f0eff */
[----:B--2---:R0:W-:Y:S04]  /*16930*/  STG.E.U16 desc[UR36][R4.64], R3 ;  /* 0x0000000304007986 */ /* 0x0041e8000c101524 */
.L_x_23401:
[----:B------:R-:W-:Y:S05]  /*16940*/  BSYNC.RECONVERGENT B7 ;  /* 0x0000000000077941 */ /* 0x000fea0003800200 */
.L_x_23400:
        /* <DEDUP_REMOVED lines=302> */
.L_x_23407:
        /* <DEDUP_REMOVED lines=29> */
.L_x_23409:
[----:B------:R-:W-:Y:S05]  /*17e00*/  BSYNC.RECONVERGENT B6 ;  /* 0x0000000000067941 */ /* 0x000fea0003800200 */
.L_x_23408:
[----:B------:R-:W0:Y:S01]  /*17e10*/  LDCU.64 UR4, c[0x0][0x580] ;  /* 0x0000b000ff0477ac */ /* 0x000e220008000a00 */
[----:B------:R-:W1:Y:S01]  /*17e20*/  LDCU.64 UR6, c[0x0][0x730] ;  /* 0x0000e600ff0677ac */ /* 0x000e620008000a00 */
[----:B0-----:R-:W-:Y:S01]  /*17e30*/  IADD3 R2, P0, PT, R25, UR4, RZ ;  /* 0x0000000419027c10 */ /* 0x001fe2000ff1e0ff */
[----:B------:R-:W0:Y:S04]  /*17e40*/  LDCU UR4, c[0x0][0x590] ;  /* 0x0000b200ff0477ac */ /* 0x000e280008000800 */
[----:B------:R-:W-:-:S06]  /*17e50*/  IMAD.X R3, RZ, RZ, UR5, P0 ;  /* 0x00000005ff037e24 */ /* 0x000fcc00080e06ff */
        /* <DEDUP_REMOVED lines=9> */
.L_x_23406:
[----:B------:R-:W-:Y:S05]  /*17ef0*/  BSYNC.RECONVERGENT B7 ;  /* 0x0000000000077941 */ /* 0x000fea0003800200 */
.L_x_23405:
        /* <DEDUP_REMOVED lines=302> */
.L_x_23412:
        /* <DEDUP_REMOVED lines=29> */
.L_x_23414:
[----:B------:R-:W-:Y:S05]  /*193b0*/  BSYNC.RECONVERGENT B6 ;  /* 0x0000000000067941 */ /* 0x000fea0003800200 */
.L_x_23413:
        /* <DEDUP_REMOVED lines=8> */
[----:B0-----:R-:W-:-:S05]  /*19440*/  LOP3.LUT R5, R5, UR4, RZ, 0xc0, !PT ;  /* 0x0000000405057c12 */ /* 0x001fca000f8ec0ff */
[----:B------:R-:W-:-:S05]  /*19450*/  IMAD.IADD R16, R16, 0x1, R5 ;  /* 0x0000000110107824 */ /* 0x000fca00078e0205 */
[----:B------:R-:W-:-:S04]  /*19460*/  SHF.R.S64 R4, RZ, 0x1f, R16 ;  /* 0x0000001fff047819 */ /* 0x000fc80000001010 */
[----:B-1----:R-:W-:-:S04]  /*19470*/  IADD3 R4, P0, PT, R4, UR6, RZ ;  /* 0x0000000604047c10 */ /* 0x002fc8000ff1e0ff */
[----:B------:R-:W-:-:S05]  /*19480*/  LEA.HI.X.SX32 R5, R16, UR7, 0x1, P0 ;  /* 0x0000000710057c11 */ /* 0x000fca00080f0eff */
[----:B--2---:R2:W-:Y:S04]  /*19490*/  STG.E.U16 desc[UR36][R4.64], R3 ;  /* 0x0000000304007986 */ /* 0x0045e8000c101524 */
.L_x_23411:
[----:B------:R-:W-:Y:S05]  /*194a0*/  BSYNC.RECONVERGENT B7 ;  /* 0x0000000000077941 */ /* 0x000fea0003800200 */
.L_x_23410:
        /* <DEDUP_REMOVED lines=301> */
.L_x_23415:
        /* <DEDUP_REMOVED lines=31> */
.L_x_23417:
[----:B------:R-:W-:Y:S05]  /*1a970*/  BSYNC.RECONVERGENT B6 ;  /* 0x0000000000067941 */ /* 0x000fea0003800200 */
.L_x_23416:
[----:B------:R-:W2:Y:S01]  /*1a980*/  LDG.E.U16 R19, desc[UR36][R18.64] ;  /* 0x0000002412137981 */ /* 0x000ea2000c1e1500 */
[----:B------:R-:W0:Y:S01]  /*1a990*/  LDCU UR4, c[0x0][0x590] ;  /* 0x0000b200ff0477ac */ /* 0x000e220008000800 */
[----:B------:R-:W-:Y:S01]  /*1a9a0*/  SHF.R.S32.HI R3, RZ, 0x1f, R16 ;  /* 0x0000001fff037819 */ /* 0x000fe20000011410 */
[----:B------:R-:W1:Y:S03]  /*1a9b0*/  LDCU.64 UR6, c[0x0][0x730] ;  /* 0x0000e600ff0677ac */ /* 0x000e660008000a00 */
[----:B0-----:R-:W-:-:S04]  /*1a9c0*/  LOP3.LUT R3, R3, UR4, RZ, 0xc0, !PT ;  /* 0x0000000403037c12 */ /* 0x001fc8000f8ec0ff */
[----:B------:R-:W-:-:S04]  /*1a9d0*/  IADD3 R16, PT, PT, R16, R3, RZ ;  /* 0x0000000310107210 */ /* 0x000fc80007ffe0ff */
[----:B------:R-:W-:-:S04]  /*1a9e0*/  SHF.R.S64 R2, RZ, 0x1f, R16 ;  /* 0x0000001fff027819 */ /* 0x000fc80000001010 */
[----:B-1----:R-:W-:-:S04]  /*1a9f0*/  IADD3 R2, P0, PT, R2, UR6, RZ ;  /* 0x0000000602027c10 */ /* 0x002fc8000ff1e0ff */
[----:B------:R-:W-:-:S05]  /*1aa00*/  LEA.HI.X.SX32 R3, R16, UR7, 0x1, P0 ;  /* 0x0000000710037c11 */ /* 0x000fca00080f0eff */
[----:B--2---:R-:W-:Y:S01]  /*1aa10*/  STG.E.U16 desc[UR36][R2.64], R19 ;  /* 0x0000001302007986 */ /* 0x004fe2000c101524 */
[----:B------:R-:W-:Y:S05]  /*1aa20*/  EXIT ;  /* 0x000000000000794d */ /* 0x000fea0003800000 */
.L_x_23418:
        /* <DEDUP_REMOVED lines=13> */
.L_x_41968:


//--------------------- .text._ZN2at6native24index_elementwise_kernelILi128ELi4EZNS0_20cuda_take_put_kernelIN3c108BFloat16EiZZZZZNS0_10put_kernelERNS_14TensorIteratorERKNS_10TensorBaseEbENKUlvE_clEvENKUlvE10_clEvENKUlvE_clEvENKUlvE_clEvEUlRS4_iE_EEvS6_S9_RKT1_EUliE_EEvlSG_ --------------------------
	.section	.text._ZN2at6native24index_elementwise_kernelILi128ELi4EZNS0_20cuda_take_put_kernelIN3c108BFloat16EiZZZZZNS0_10put_kernelERNS_14TensorIteratorERKNS_10TensorBaseEbENKUlvE_clEvENKUlvE10_clEvENKUlvE_clEvENKUlvE_clEvEUlRS4_iE_EEvS6_S9_RKT1_EUliE_EEvlSG_,"ax",@progbits
	.align	128
        .global         _ZN2at6native24index_elementwise_kernelILi128ELi4EZNS0_20cuda_take_put_kernelIN3c108BFloat16EiZZZZZNS0_10put_kernelERNS_14TensorIteratorERKNS_10TensorBaseEbENKUlvE_clEvENKUlvE10_clEvENKUlvE_clEvENKUlvE_clEvEUlRS4_iE_EEvS6_S9_RKT1_EUliE_EEvlSG_
        .type           _ZN2at6native24index_elementwise_kernelILi128ELi4EZNS0_20cuda_take_put_kernelIN3c108BFloat16EiZZZZZNS0_10put_kernelERNS_14TensorIteratorERKNS_10TensorBaseEbENKUlvE_clEvENKUlvE10_clEvENKUlvE_clEvENKUlvE_clEvEUlRS4_iE_EEvS6_S9_RKT1_EUliE_EEvlSG_,@function
        .size           _ZN2at6native24index_elementwise_kernelILi128ELi4EZNS0_20cuda_take_put_kernelIN3c108BFloat16EiZZZZZNS0_10put_kernelERNS_14TensorIteratorERKNS_10TensorBaseEbENKUlvE_clEvENKUlvE10_clEvENKUlvE_clEvENKUlvE_clEvEUlRS4_iE_EEvS6_S9_RKT1_EUliE_EEvlSG_,(.L_x_41969 - _ZN2at6native24index_elementwise_kernelILi128ELi4EZNS0_20cuda_take_put_kernelIN3c108BFloat16EiZZZZZNS0_10put_kernelERNS_14TensorIteratorERKNS_10TensorBaseEbENKUlvE_clEvENKUlvE10_clEvENKUlvE_clEvENKUlvE_clEvEUlRS4_iE_EEvS6_S9_RKT1_EUliE_EEvlSG_)
        .other          _ZN2at6native24index_elementwise_kernelILi128ELi4EZNS0_20cuda_take_put_kernelIN3c108BFloat16EiZZZZZNS0_10put_kernelERNS_14TensorIteratorERKNS_10TensorBaseEbENKUlvE_clEvENKUlvE10_clEvENKUlvE_clEvENKUlvE_clEvEUlRS4_iE_EEvS6_S9_RKT1_EUliE_EEvlSG_,@"STO_CUDA_ENTRY STV_DEFAULT"
_ZN2at6native24index_elementwise_kernelILi128ELi4EZNS0_20cuda_take_put_kernelIN3c108BFloat16EiZZZZZNS0_10put_kernelERNS_14TensorIteratorERKNS_10TensorBaseEbENKUlvE_clEvENKUlvE10_clEvENKUlvE_clEvENKUlvE_clEvEUlRS4_iE_EEvS6_S9_RKT1_EUliE_EEvlSG_:
.text._ZN2at6native24index_elementwise_kernelILi128ELi4EZNS0_20cuda_take_put_kernelIN3c108BFloat16EiZZZZZNS0_10put_kernelERNS_14TensorIteratorERKNS_10TensorBaseEbENKUlvE_clEvENKUlvE10_clEvENKUlvE_clEvENKUlvE_clEvEUlRS4_iE_EEvS6_S9_RKT1_EUliE_EEvlSG_:
[----:B------:R-:W0:Y:S01]  /*0000*/  LDC R1, c[0x0][0x37c] ;  /* 0x0000df00ff017b82 */ /* 0x000e220000000800 */
[----:B------:R-:W1:Y:S07]  /*0010*/  S2R R23, SR_TID.X ;  /* 0x0000000000177919 */ /* 0x000e6e0000002100 */
[----:B------:R-:W2:Y:S01]  /*0020*/  S2UR UR4, SR_CTAID.X ;  /* 0x00000000000479c3 */ /* 0x000ea20000002500 */
[----:B------:R-:W3:Y:S01]  /*0030*/  LDCU.64 UR6, c[0x0][0x380] ;  /* 0x00007000ff0677ac */ /* 0x000ee20008000a00 */
[----:B------:R-:W-:Y:S01]  /*0040*/  BSSY.RECONVERGENT B7, `(.L_x_23419) ;  /* 0x00002ba000077945 */ /* 0x000fe20003800200 */
[----:B------:R-:W4:Y:S05]  /*0050*/  LDCU UR38, c[0x0][0x730] ;  /* 0x0000e600ff2677ac */ /* 0x000f2a0008000800 */
[----:B------:R-:W5:Y:S01]  /*0060*/  LDC R0, c[0x0][0x388] ;  /* 0x0000e200ff007b82 */ /* 0x000f620000000800 */
[----:B------:R-:W0:Y:S01]  /*0070*/  LDCU.64 UR36, c[0x0][0x358] ;  /* 0x00006b00ff2477ac */ /* 0x000e220008000a00 */
[----:B------:R-:W0:Y:S06]  /*0080*/  LDCU.U8 UR39, c[0x0][0x598] ;  /* 0x0000b300ff2777ac */ /* 0x000e2c0008000000 */
[----:B------:R-:W0:Y:S01]  /*0090*/  LDC R22, c[0x0][0x59c] ;  /* 0x00016700ff167b82 */ /* 0x000e220000000800 */
[----:B----4-:R-:W-:-:S02]  /*00a0*/  UIADD3 UR38, UPT, UPT, UR38, -0x1, URZ ;  /* 0xffffffff26267890 */ /* 0x010fc4000fffe0ff */
[----:B--2---:R-:W-:-:S06]  /*00b0*/  USHF.L.U32 UR4, UR4, 0x9, URZ ;  /* 0x0000000904047899 */ /* 0x004fcc00080006ff */
[----:B-1----:R-:W-:Y:S02]  /*00c0*/  LOP3.LUT R23, R23, UR4, RZ, 0xfc, !PT ;  /* 0x0000000417177c12 */ /* 0x002fe4000f8efcff */
[----:B-----5:R-:W-:Y:S02]  /*00d0*/  IADD3 R19, PT, PT, R0, -0x1, RZ ;  /* 0xffffffff00137810 */ /* 0x020fe40007ffe0ff */
[----:B---3--:R-:W-:Y:S02]  /*00e0*/  ISETP.GE.U32.AND P0, PT, R23, UR6, PT ;  /* 0x0000000617007c0c */ /* 0x008fe4000bf06070 */
[----:B------:R-:W-:Y:S02]  /*00f0*/  VIMNMX.U32 R18, PT, PT, R19, 0x18, PT ;  /* 0x0000001813127848 */ /* 0x000fe40003fe0000 */
[----:B------:R-:W-:Y:S02]  /*0100*/  ISETP.GE.AND.EX P0, PT, RZ, UR7, PT, P0 ;  /* 0x00000007ff007c0c */ /* 0x000fe4000bf06300 */
[----:B0-----:R-:W-:Y:S01]  /*0110*/  IADD3 R22, PT, PT, R22, -0x1, RZ ;  /* 0xffffffff16167810 */ /* 0x001fe20007ffe0ff */
[----:B------:R-:W-:-:S03]  /*0120*/  VIADD R18, R18, 0x1 ;  /* 0x0000000112127836 */ /* 0x000fc60000000000 */
[----:B------:R-:W-:-:S04]  /*0130*/  VIMNMX.U32 R2, PT, PT, R22, 0x18, PT ;  /* 0x0000001816027848 */ /* 0x000fc80003fe0000 */
[----:B------:R-:W-:-:S03]  /*0140*/  IADD3 R2, PT, PT, R2, 0x1, RZ ;  /* 0x0000000102027810 */ /* 0x000fc60007ffe0ff */
[----:B------:R-:W-:Y:S05]  /*0150*/  @P0 BRA `(.L_x_23420) ;  /* 0x0000002800a00947 */ /* 0x000fea0003800000 */
[----:B------:R-:W-:Y:S01]  /*0160*/  ISETP.NE.AND P0, PT, R0, RZ, PT ;  /* 0x000000ff0000720c */ /* 0x000fe20003f05270 */
[----:B------:R-:W-:Y:S02]  /*0170*/  HFMA2 R0, -RZ, RZ, 0, 0 ;  /* 0x00000000ff007431 */ /* 0x000fe400000001ff */
[----:B------:R-:W-:-:S10]  /*0180*/  IMAD.MOV.U32 R25, RZ, RZ, RZ ;  /* 0x000000ffff197224 */ /* 0x000fd400078e00ff */
[----:B------:R-:W-:Y:S05]  /*0190*/  @!P0 BRA `(.L_x_23421) ;  /* 0x0000001000a88947 */ /* 0x000fea0003800000 */
[----:B------:R-:W0:Y:S01]  /*01a0*/  LDCU.64 UR4, c[0x0][0x390] ;  /* 0x00007200ff0477ac */ /* 0x000e220008000a00 */
[----:B------:R-:W-:Y:S02]  /*01b0*/  MOV R4, RZ ;  /* 0x000000ff00047202 */ /* 0x000fe40000000f00 */
        /* <DEDUP_REMOVED lines=285> */
[----:B------:R-:W-:-:S03]  /*1390*/  IADD3 R4, PT, PT, RZ, -R9, RZ ;  /* 0x80000009ff047210 */ /* 0x000fc60007ffe0ff */
        /* <DEDUP_REMOVED lines=10> */
.L_x_23421:
[----:B------:R-:W0:Y:S01]  /*1440*/  LDCU.64 UR4, c[0x0][0x588] ;  /* 0x0000b100ff0477ac */ /* 0x000e220008000a00 */
[----:B------:R-:W1:Y:S01]  /*1450*/  LDCU.64 UR6, c[0x0][0x590] ;  /* 0x0000b200ff0677ac */ /* 0x000e620008000a00 */
[----:B0-----:R-:W-:-:S04]  /*1460*/  IADD3 R16, P0, PT, R0, UR4, RZ ;  /* 0x0000000400107c10 */ /* 0x001fc8000ff1e0ff */
[----:B------:R-:W-:-:S06]  /*1470*/  IADD3.X R17, PT, PT, RZ, UR5, RZ, P0, !PT ;  /* 0x00000005ff117c10 */ /* 0x000fcc00087fe4ff */
        /* <DEDUP_REMOVED lines=25> */
.L_x_23423:
[----:B------:R-:W-:Y:S05]  /*1610*/  BSYNC.RECONVERGENT B6 ;  /* 0x0000000000067941 */ /* 0x000fea0003800200 */
.L_x_23422:
[----:B------:R-:W0:Y:S01]  /*1620*/  LDC R0, c[0x0][0x59c] ;  /* 0x00016700ff007b82 */ /* 0x000e220000000800 */
[----:B------:R-:W1:Y:S01]  /*1630*/  LDCU UR4, c[0x0][0x590] ;  /* 0x0000b200ff0477ac */ /* 0x000e620008000800 */
[----:B------:R-:W-:Y:S02]  /*1640*/  ISETP.NE.AND P0, PT, RZ, UR39, PT ;  /* 0x00000027ff007c0c */ /* 0x000fe4000bf05270 */
[C---:B------:R-:W-:Y:S02]  /*1650*/  ISETP.GE.AND P2, PT, R16.reuse, RZ, PT ;  /* 0x000000ff1000720c */ /* 0x040fe40003f46270 */
[----:B-1----:R-:W-:-:S04]  /*1660*/  IADD3 R17, PT, PT, R16, UR4, RZ ;  /* 0x0000000410117c10 */ /* 0x002fc8000fffe0ff */
[----:B------:R-:W-:Y:S02]  /*1670*/  SEL R17, R17, R16, !P2 ;  /* 0x0000001011117207 */ /* 0x000fe40005000000 */
[----:B0-----:R-:W-:Y:S02]  /*1680*/  ISETP.EQ.OR P1, PT, R0, RZ, P0 ;  /* 0x000000ff0000720c */ /* 0x001fe40000722670 */
[----:B------:R-:W-:-:S11]  /*1690*/  SEL R0, R17, RZ, P0 ;  /* 0x000000ff11007207 */ /* 0x000fd60000000000 */
[----:B------:R-:W-:Y:S05]  /*16a0*/  @P1 BRA `(.L_x_23424) ;  /* 0x0000001000401947 */ /* 0x000fea0003800000 */
[----:B------:R-:W0:Y:S01]  /*16b0*/  LDCU.64 UR6, c[0x0][0x5a0] ;  /* 0x0000b400ff0677ac */ /* 0x000e220008000a00 */
[----:B------:R-:W-:Y:S01]  /*16c0*/  IMAD.MOV.U32 R16, RZ, RZ, RZ ;  /* 0x000000ffff107224 */ /* 0x000fe200078e00ff */
[----:B------:R-:W-:Y:S01]  /*16d0*/  ISETP.NE.AND P0, PT, R22, RZ, PT ;  /* 0x000000ff1600720c */ /* 0x000fe20003f05270 */
[----:B------:R-:W1:Y:S01]  /*16e0*/  LDCU UR4, c[0x0][0x5a8] ;  /* 0x0000b500ff0477ac */ /* 0x000e620008000800 */
[----:B------:R-:W2:Y:S01]  /*16f0*/  LDCU UR5, c[0x0][0x6cc] ;  /* 0x0000d980ff0577ac */ /* 0x000ea20008000800 */
[----:B0-----:R-:W-:-:S05]  /*1700*/  IMAD.HI.U32 R4, R17, UR7, R16 ;  /* 0x0000000711047c27 */ /* 0x001fca000f8e0010 */
[----:B-1----:R-:W-:-:S04]  /*1710*/  SHF.R.U32.HI R5, RZ, UR4, R4 ;  /* 0x00000004ff057c19 */ /* 0x002fc80008011604 */
[----:B------:R-:W-:-:S05]  /*1720*/  IADD3 R3, PT, PT, RZ, -R5, RZ ;  /* 0x80000005ff037210 */ /* 0x000fca0007ffe0ff */
[----:B------:R-:W-:-:S04]  /*1730*/  IMAD R0, R3, UR6, R17 ;  /* 0x0000000603007c24 */ /* 0x000fc8000f8e0211 */
[----:B--2---:R-:W-:Y:S01]  /*1740*/  IMAD R0, R0, UR5, RZ ;  /* 0x0000000500007c24 */ /* 0x004fe2000f8e02ff */
        /* <DEDUP_REMOVED lines=19> */
[----:B------:R-:W-:-:S05]  /*1880*/  IADD3 R3, PT, PT, RZ, -R5, RZ ;  /* 0x80000005ff037210 */ /* 0x000fca0007ffe0ff */
        /* <DEDUP_REMOVED lines=10> */
[----:B------:R-:W-:-:S05]  /*1930*/  IADD3 R3, PT, PT, RZ, -R7, RZ ;  /* 0x80000007ff037210 */ /* 0x000fca0007ffe0ff */
        /* <DEDUP_REMOVED lines=21> */
[----:B------:R-:W-:-:S05]  /*1a90*/  IADD3 R3, PT, PT, RZ, -R7, RZ ;  /* 0x80000007ff037210 */ /* 0x000fca0007ffe0ff */
        /* <DEDUP_REMOVED lines=192> */
[----:B------:R-:W-:-:S11]  /*26a0*/  HFMA2 R4, -RZ, RZ, 0, 0 ;  /* 0x00000000ff047431 */ /* 0x000fd600000001ff */
        /* <DEDUP_REMOVED lines=13> */
[----:B------:R-:W-:-:S05]  /*2780*/  @P0 IADD3 R7, PT, PT, RZ, -R7, RZ ;  /* 0x80000007ff070210 */ /* 0x000fca0007ffe0ff */
[----:B------:R-:W-:-:S04]  /*2790*/  @P0 IMAD R9, R7, R6, R9 ;  /* 0x0000000607090224 */ /* 0x000fc800078e0209 */
[----:B----4-:R-:W-:-:S07]  /*27a0*/  @P0 IMAD R0, R9, R4, R0 ;  /* 0x0000000409000224 */ /* 0x010fce00078e0200 */
.L_x_23424:
[----:B------:R-:W0:Y:S01]  /*27b0*/  LDCU.64 UR4, c[0x0][0x580] ;  /* 0x0000b000ff0477ac */ /* 0x000e220008000a00 */
[----:B------:R-:W1:Y:S01]  /*27c0*/  LDC.64 R4, c[0x0][0x738] ;  /* 0x0001ce00ff047b82 */ /* 0x000e620000000a00 */
[----:B0-----:R-:W-:-:S04]  /*27d0*/  IADD3 R6, P0, PT, R25, UR4, RZ ;  /* 0x0000000419067c10 */ /* 0x001fc8000ff1e0ff */
[----:B------:R-:W-:-:S05]  /*27e0*/  IADD3.X R7, PT, PT, RZ, UR5, RZ, P0, !PT ;  /* 0x00000005ff077c10 */ /* 0x000fca00087fe4ff */
[----:B------:R0:W5:Y:S01]  /*27f0*/  LDG.E.U16 R3, desc[UR36][R6.64] ;  /* 0x0000002406037981 */ /* 0x000162000c1e1500 */
[C---:B-1----:R-:W-:Y:S01]  /*2800*/  IMAD.WIDE R4, R0.reuse, 0x2, R4 ;  /* 0x0000000200047825 */ /* 0x042fe200078e0204 */
[----:B------:R-:W-:Y:S01]  /*2810*/  ISETP.GE.AND P0, PT, R0, UR38, PT ;  /* 0x0000002600007c0c */ /* 0x000fe2000bf06270 */
[----:B------:R-:W-:Y:S01]  /*2820*/  BSSY.RECONVERGENT B0, `(.L_x_23425) ;  /* 0x000003a000007945 */ /* 0x000fe20003800200 */
[----:B------:R-:W-:-:S04]  /*2830*/  LOP3.LUT R8, R4, 0x3, RZ, 0xc0, !PT ;  /* 0x0000000304087812 */ /* 0x000fc800078ec0ff */
[----:B------:R-:W-:-:S04]  /*2840*/  ISETP.NE.U32.AND P1, PT, R8, RZ, PT ;  /* 0x000000ff0800720c */ /* 0x000fc80003f25070 */
[----:B------:R-:W-:-:S13]  /*2850*/  ISETP.NE.OR.EX P0, PT, RZ, RZ, P0, P1 ;  /* 0x000000ffff00720c */ /* 0x000fda0000705710 */
[----:B0-----:R-:W-:Y:S05]  /*2860*/  @P0 BRA `(.L_x_23426) ;  /* 0x00000000004c0947 */ /* 0x001fea0003800000 */
        /* <DEDUP_REMOVED lines=8> */
[----:B------:R-:W-:-:S07]  /*28f0*/  PRMT R3, R3, 0x5410, R0 ;  /* 0x0000541003037816 */ /* 0x000fce0000000000 */
.L_x_23430:
[----:B------:R-:W0:Y:S02]  /*2900*/  LDS R4, [R6] ;  /* 0x0000000006047984 */ /* 0x000e240000000800 */
[----:B0-----:R-:W-:-:S05]  /*2910*/  HADD2.BF16_V2 R5, R4, R3 ;  /* 0x0000000304057230 */ /* 0x001fca0000200000 */
[----:B------:R-:W0:Y:S02]  /*2920*/  ATOMS.CAST.SPIN P0, [R6], R4, R5 ;  /* 0x000000040600758d */ /* 0x000e240001800005 */
[----:B0-----:R-:W-:Y:S05]  /*2930*/  @!P0 BRA `(.L_x_23430) ;  /* 0xfffffffc00f08947 */ /* 0x001fea000383ffff */
[----:B------:R-:W-:Y:S05]  /*2940*/  BRA `(.L_x_23428) ;  /* 0x00000000000c7947 */ /* 0x000fea0003800000 */
.L_x_23429:
[----:B------:R-:W2:Y:S02]  /*2950*/  LD.E R0, desc[UR36][R4.64] ;  /* 0x0000002404007980 */ /* 0x000ea4000c101900 */
[----:B--2---:R-:W-:-:S05]  /*2960*/  IMAD.IADD R3, R7, 0x1, R0 ;  /* 0x0000000107037824 */ /* 0x004fca00078e0200 */
[----:B------:R0:W-:Y:S02]  /*2970*/  ST.E desc[UR36][R4.64], R3 ;  /* 0x0000000304007985 */ /* 0x0001e4000c101924 */
.L_x_23428:
[----:B------:R-:W-:Y:S05]  /*2980*/  BSYNC.RECONVERGENT B1 ;  /* 0x0000000000017941 */ /* 0x000fea0003800200 */
.L_x_23427:
[----:B------:R-:W-:Y:S05]  /*2990*/  BRA `(.L_x_23431) ;  /* 0x0000000000887947 */ /* 0x000fea0003800000 */
.L_x_23426:
[----:B------:R-:W-:-:S04]  /*29a0*/  ISETP.NE.U32.AND P0, PT, R8, RZ, PT ;  /* 0x000000ff0800720c */ /* 0x000fc80003f05070 */
[----:B------:R-:W-:-:S04]  /*29b0*/  ISETP.NE.AND.EX P0, PT, RZ, RZ, PT, P0 ;  /* 0x000000ffff00720c */ /* 0x000fc80003f05300 */
[----:B------:R-:W-:-:S13]  /*29c0*/  ISETP.LT.OR P0, PT, R0, 0x1, !P0 ;  /* 0x000000010000780c */ /* 0x000fda0004701670 */
        /* <DEDUP_REMOVED lines=8> */
[----:B------:R-:W-:-:S07]  /*2a50*/  PRMT R3, R6, 0x5410, R3 ;  /* 0x0000541006037816 */ /* 0x000fce0000000003 */
.L_x_23434:
[----:B------:R-:W0:Y:S02]  /*2a60*/  LDS R4, [R0+-0x2] ;  /* 0xfffffe0000047984 */ /* 0x000e240000000800 */
[----:B0-----:R-:W-:-:S05]  /*2a70*/  HFMA2.BF16_V2 R5, R4, 1, 1, R3 ;  /* 0x3f803f8004057831 */ /* 0x001fca0000200003 */
[----:B------:R-:W0:Y:S02]  /*2a80*/  ATOMS.CAST.SPIN P0, [R0+-0x2], R4, R5 ;  /* 0xfffffe040000758d */ /* 0x000e240001800005 */
[----:B0-----:R-:W-:Y:S05]  /*2a90*/  @!P0 BRA `(.L_x_23434) ;  /* 0xfffffffc00f08947 */ /* 0x001fea000383ffff */
[----:B------:R-:W-:Y:S05]  /*2aa0*/  BRA `(.L_x_23431) ;  /* 0x0000000000447947 */ /* 0x000fea0003800000 */
.L_x_23433:
[----:B------:R-:W2:Y:S02]  /*2ab0*/  LD.E R0, desc[UR36][R4.64+-0x2] ;  /* 0xfffffe2404007980 */ /* 0x000ea4000c101900 */
[----:B--2---:R-:W-:-:S05]  /*2ac0*/  IADD3 R3, PT, PT, R7, R0, RZ ;  /* 0x0000000007037210 */ /* 0x004fca0007ffe0ff */
[----:B------:R0:W-:Y:S01]  /*2ad0*/  ST.E desc[UR36][R4.64+-0x2], R3 ;  /* 0xfffffe0304007985 */ /* 0x0001e2000c101924 */
[----:B------:R-:W-:Y:S05]  /*2ae0*/  BRA `(.L_x_23431) ;  /* 0x0000000000347947 */ /* 0x000fea0003800000 */
.L_x_23432:
[C---:B------:R-:W-:Y:S02]  /*2af0*/  LOP3.LUT R6, R4.reuse, 0xfffffffd, RZ, 0xc0, !PT ;  /* 0xfffffffd04067812 */ /* 0x040fe400078ec0ff */
[----:B------:R-:W-:Y:S02]  /*2b00*/  MOV R7, R5 ;  /* 0x0000000500077202 */ /* 0x000fe40000000f00 */
[----:B------:R-:W-:-:S03]  /*2b10*/  LOP3.LUT R0, R4, 0x2, RZ, 0xc0, !PT ;  /* 0x0000000204007812 */ /* 0x000fc600078ec0ff */
[----:B------:R0:W5:Y:S01]  /*2b20*/  LD.E R9, desc[UR36][R6.64] ;  /* 0x0000002406097980 */ /* 0x000162000c101900 */
[----:B------:R-:W-:Y:S01]  /*2b30*/  ISETP.EQ.U32.AND P0, PT, R0, RZ, PT ;  /* 0x000000ff0000720c */ /* 0x000fe20003f02070 */
[----:B------:R-:W-:-:S05]  /*2b40*/  IMAD.MOV.U32 R0, RZ, RZ, 0x3254 ;  /* 0x00003254ff007424 */ /* 0x000fca00078e00ff */
[----:B------:R-:W-:-:S07]  /*2b50*/  SEL R8, R0, 0x7610, P0 ;  /* 0x0000761000087807 */ /* 0x000fce0000000000 */
.L_x_23435:
[----:B-----5:R-:W-:-:S05]  /*2b60*/  HADD2.BF16_V2 R0, R9, R3.H0_H0 ;  /* 0x2000000309007230 */ /* 0x020fca0000200000 */
[----:B------:R-:W-:-:S05]  /*2b70*/  PRMT R11, R9, R8, R0 ;  /* 0x00000008090b7216 */ /* 0x000fca0000000000 */
[----:B------:R-:W2:Y:S02]  /*2b80*/  ATOM.E.CAS.STRONG.GPU PT, R0, [R6], R9, R11 ;  /* 0x000000090600738b */ /* 0x000ea400001ee10b */
[----:B--2---:R-:W-:Y:S02]  /*2b90*/  ISETP.NE.U32.AND P0, PT, R0, R9, PT ;  /* 0x000000090000720c */ /* 0x004fe40003f05070 */
[----:B------:R-:W-:-:S11]  /*2ba0*/  MOV R9, R0 ;  /* 0x0000000000097202 */ /* 0x000fd60000000f00 */
[----:B------:R-:W-:Y:S05]  /*2bb0*/  @P0 BRA `(.L_x_23435) ;  /* 0xfffffffc00e80947 */ /* 0x000fea000383ffff */
.L_x_23431:
[----:B------:R-:W-:Y:S05]  /*2bc0*/  BSYNC.RECONVERGENT B0 ;  /* 0x0000000000007941 */ /* 0x000fea0003800200 */
.L_x_23425:
[----:B------:R-:W-:-:S07]  /*2bd0*/  IADD3 R23, PT, PT, R23, 0x80, RZ ;  /* 0x0000008017177810 */ /* 0x000fce0007ffe0ff */
.L_x_23420:
[----:B------:R-:W-:Y:S05]  /*2be0*/  BSYNC.RECONVERGENT B7 ;  /* 0x0000000000077941 */ /* 0x000fea0003800200 */
.L_x_23419:
        /* <DEDUP_REMOVED lines=304> */
[----:B------:R-:W-:-:S05]  /*3ef0*/  @P0 IADD3 R8, PT, PT, RZ, -R10, RZ ;  /* 0x8000000aff080210 */ /* 0x000fca0007ffe0ff */
[----:B0-----:R-:W-:-:S04]  /*3f00*/  @P0 IMAD R8, R3, R8, R9 ;  /* 0x0000000803080224 */ /* 0x001fc800078e0209 */
[C---:B---3--:R-:W-:Y:S02]  /*3f10*/  @P0 IMAD R25, R8.reuse, R6, R25 ;  /* 0x0000000608190224 */ /* 0x048fe400078e0219 */
[----:B------:R-:W-:-:S07]  /*3f20*/  @P0 IMAD R0, R8, R7, R0 ;  /* 0x0000000708000224 */ /* 0x000fce00078e0200 */
.L_x_23438:
[----:B------:R-:W1:Y:S02]  /*3f30*/  LDCU.64 UR4, c[0x0][0x588] ;  /* 0x0000b100ff0477ac */ /* 0x000e640008000a00 */
[----:B-1----:R-:W-:-:S04]  /*3f40*/  IADD3 R16, P0, PT, R0, UR4, RZ ;  /* 0x0000000400107c10 */ /* 0x002fc8000ff1e0ff */
[----:B------:R-:W-:Y:S01]  /*3f50*/  IADD3.X R17, PT, PT, RZ, UR5, RZ, P0, !PT ;  /* 0x00000005ff117c10 */ /* 0x000fe200087fe4ff */
[----:B------:R-:W1:Y:S05]  /*3f60*/  LDCU.64 UR4, c[0x0][0x590] ;  /* 0x0000b200ff0477ac */ /* 0x000e6a0008000a00 */
[----:B------:R-:W2:Y:S01]  /*3f70*/  LDG.E.64 R16, desc[UR36][R16.64] ;  /* 0x0000002410107981 */ /* 0x000ea2000c1e1b00 */
[----:B------:R-:W-:Y:S01]  /*3f80*/  BSSY.RECONVERGENT B6, `(.L_x_23439) ;  /* 0x0000018000067945 */ /* 0x000fe20003800200 */
        /* <DEDUP_REMOVED lines=23> */
.L_x_23440:
[----:B------:R-:W-:Y:S05]  /*4100*/  BSYNC.RECONVERGENT B6 ;  /* 0x0000000000067941 */ /* 0x000fea0003800200 */
.L_x_23439:
[----:B------:R-:W1:Y:S01]  /*4110*/  LDC R0, c[0x0][0x59c] ;  /* 0x00016700ff007b82 */ /* 0x000e620000000800 */
[----:B------:R-:W2:Y:S01]  /*4120*/  LDCU UR4, c[0x0][0x590] ;  /* 0x0000b200ff0477ac */ /* 0x000ea20008000800 */
[----:B------:R-:W-:Y:S02]  /*4130*/  ISETP.NE.AND P1, PT, RZ, UR39, PT ;  /* 0x00000027ff007c0c */ /* 0x000fe4000bf25270 */
[C---:B------:R-:W-:Y:S01]  /*4140*/  ISETP.GE.AND P0, PT, R16.reuse, RZ, PT ;  /* 0x000000ff1000720c */ /* 0x040fe20003f06270 */
[----:B--2---:R-:W-:Y:S01]  /*4150*/  VIADD R17, R16, UR4 ;  /* 0x0000000410117c36 */ /* 0x004fe20008000000 */
[----:B-1----:R-:W-:-:S04]  /*4160*/  ISETP.EQ.OR P2, PT, R0, RZ, P1 ;  /* 0x000000ff0000720c */ /* 0x002fc80000f42670 */
[----:B------:R-:W-:-:S04]  /*4170*/  SEL R17, R17, R16, !P0 ;  /* 0x0000001011117207 */ /* 0x000fc80004000000 */
[----:B------:R-:W-:-:S05]  /*4180*/  SEL R0, R17, RZ, P1 ;  /* 0x000000ff11007207 */ /* 0x000fca0000800000 */
[----:B------:R-:W-:Y:S05]  /*4190*/  @P2 BRA `(.L_x_23441) ;  /* 0x0000001000402947 */ /* 0x000fea0003800000 */
[----:B------:R-:W0:Y:S01]  /*41a0*/  LDCU.64 UR4, c[0x0][0x5a0] ;  /* 0x0000b400ff0477ac */ /* 0x000e220008000a00 */
[----:B------:R-:W-:Y:S01]  /*41b0*/  HFMA2 R16, -RZ, RZ, 0, 0 ;  /* 0x00000000ff107431 */ /* 0x000fe200000001ff */
[----:B------:R-:W-:Y:S01]  /*41c0*/  ISETP.NE.AND P0, PT, R22, RZ, PT ;  /* 0x000000ff1600720c */ /* 0x000fe20003f05270 */
[----:B------:R-:W1:Y:S01]  /*41d0*/  LDCU UR6, c[0x0][0x5a8] ;  /* 0x0000b500ff0677ac */ /* 0x000e620008000800 */
[----:B------:R-:W2:Y:S02]  /*41e0*/  LDCU UR7, c[0x0][0x6cc] ;  /* 0x0000d980ff0777ac */ /* 0x000ea40008000800 */
[----:B0-----:R-:W-:-:S05]  /*41f0*/  IMAD.HI.U32 R4, R17, UR5, R16 ;  /* 0x0000000511047c27 */ /* 0x001fca000f8e0010 */
[----:B-1----:R-:W-:-:S04]  /*4200*/  SHF.R.U32.HI R5, RZ, UR6, R4 ;  /* 0x00000006ff057c19 */ /* 0x002fc80008011604 */
[----:B------:R-:W-:-:S05]  /*4210*/  IADD3 R3, PT, PT, RZ, -R5, RZ ;  /* 0x80000005ff037210 */ /* 0x000fca0007ffe0ff */
[----:B------:R-:W-:-:S04]  /*4220*/  IMAD R0, R3, UR4, R17 ;  /* 0x0000000403007c24 */ /* 0x000fc8000f8e0211 */
[----:B--2---:R-:W-:Y:S01]  /*4230*/  IMAD R0, R0, UR7, RZ ;  /* 0x0000000700007c24 */ /* 0x004fe2000f8e02ff */
        /* <DEDUP_REMOVED lines=253> */
[----:B------:R-:W-:-:S03]  /*5210*/  IADD3 R3, PT, PT, RZ, -R9, RZ ;  /* 0x80000009ff037210 */ /* 0x000fc60007ffe0ff */
[----:B------:R-:W4:Y:S01]  /*5220*/  @P0 LDC R4, c[0x0][0x72c] ;  /* 0x0001cb00ff040b82 */ /* 0x000f220000000800 */
[----:B-1----:R-:W-:-:S04]  /*5230*/  @P0 IMAD.HI.U32 R7, R9, R7, R8 ;  /* 0x0000000709070227 */ /* 0x002fc800078e0008 */
[----:B0-----:R-:W-:Y:S01]  /*5240*/  IMAD R5, R3, UR4, R5 ;  /* 0x0000000403057c24 */ /* 0x001fe2000f8e0205 */
[----:B--2---:R-:W-:-:S03]  /*5250*/  @P0 SHF.R.U32.HI R7, RZ, R10, R7 ;  /* 0x0000000aff070219 */ /* 0x004fc60000011607 */
[----:B---3--:R-:W-:Y:S01]  /*5260*/  IMAD R0, R5, UR5, R0 ;  /* 0x0000000505007c24 */ /* 0x008fe2000f8e0200 */
[----:B------:R-:W-:-:S05]  /*5270*/  @P0 IADD3 R7, PT, PT, RZ, -R7, RZ ;  /* 0x80000007ff070210 */ /* 0x000fca0007ffe0ff */
[----:B------:R-:W-:-:S04]  /*5280*/  @P0 IMAD R9, R6, R7, R9 ;  /* 0x0000000706090224 */ /* 0x000fc800078e0209 */
[----:B----4-:R-:W-:-:S07]  /*5290*/  @P0 IMAD R0, R9, R4, R0 ;  /* 0x0000000409000224 */ /* 0x010fce00078e0200 */
.L_x_23441:
[----:B------:R-:W1:Y:S01]  /*52a0*/  LDCU.64 UR4, c[0x0][0x580] ;  /* 0x0000b000ff0477ac */ /* 0x000e620008000a00 */
[----:B0-----:R-:W0:Y:S01]  /*52b0*/  LDC.64 R4, c[0x0][0x738] ;  /* 0x0001ce00ff047b82 */ /* 0x001e220000000a00 */
[----:B-1----:R-:W-:-:S05]  /*52c0*/  IADD3 R6, P0, PT, R25, UR4, RZ ;  /* 0x0000000419067c10 */ /* 0x002fca000ff1e0ff */
[----:B------:R-:W-:-:S05]  /*52d0*/  IMAD.X R7, RZ, RZ, UR5, P0 ;  /* 0x00000005ff077e24 */ /* 0x000fca00080e06ff */
[----:B------:R1:W5:Y:S01]  /*52e0*/  LDG.E.U16 R3, desc[UR36][R6.64] ;  /* 0x0000002406037981 */ /* 0x000362000c1e1500 */
[C---:B0-----:R-:W-:Y:S01]  /*52f0*/  IMAD.WIDE R4, R0.reuse, 0x2, R4 ;  /* 0x0000000200047825 */ /* 0x041fe200078e0204 */
[----:B------:R-:W-:Y:S01]  /*5300*/  ISETP.GE.AND P1, PT, R0, UR38, PT ;  /* 0x0000002600007c0c */ /* 0x000fe2000bf26270 */
[----:B------:R-:W-:Y:S01]  /*5310*/  BSSY.RECONVERGENT B0, `(.L_x_23442) ;  /* 0x000003a000007945 */ /* 0x000fe20003800200 */
[----:B------:R-:W-:-:S04]  /*5320*/  LOP3.LUT R8, R4, 0x3, RZ, 0xc0, !PT ;  /* 0x0000000304087812 */ /* 0x000fc800078ec0ff */
[----:B------:R-:W-:-:S04]  /*5330*/  ISETP.EQ.U32.AND P0, PT, R8, RZ, PT ;  /* 0x000000ff0800720c */ /* 0x000fc80003f02070 */
[----:B------:R-:W-:-:S13]  /*5340*/  ISETP.EQ.AND.EX P0, PT, RZ, RZ, PT, P0 ;  /* 0x000000ffff00720c */ /* 0x000fda0003f02300 */
[----:B-1----:R-:W-:Y:S05]  /*5350*/  @!P1 BRA P0, `(.L_x_23443) ;  /* 0x0000000000949947 */ /* 0x002fea0000000000 */
[----:B------:R-:W-:Y:S01]  /*5360*/  ISETP.NE.U32.AND P0, PT, R8, RZ, PT ;  /* 0x000000ff0800720c */ /* 0x000fe20003f05070 */
[----:B------:R-:W-:Y:S03]  /*5370*/  BSSY.RECONVERGENT B1, `(.L_x_23444) ;  /* 0x0000022000017945 */ /* 0x000fe60003800200 */
        /* <DEDUP_REMOVED lines=11> */
.L_x_23448:
[----:B------:R-:W0:Y:S02]  /*5430*/  LDS R4, [R0+-0x2] ;  /* 0xfffffe0000047984 */ /* 0x000e240000000800 */
[----:B0-----:R-:W-:-:S05]  /*5440*/  HADD2.BF16_V2 R5, R4, R3 ;  /* 0x0000000304057230 */ /* 0x001fca0000200000 */
[----:B------:R-:W0:Y:S02]  /*5450*/  ATOMS.CAST.SPIN P0, [R0+-0x2], R4, R5 ;  /* 0xfffffe040000758d */ /* 0x000e240001800005 */
[----:B0-----:R-:W-:Y:S05]  /*5460*/  @!P0 BRA `(.L_x_23448) ;  /* 0xfffffffc00f08947 */ /* 0x001fea000383ffff */
[----:B------:R-:W-:Y:S05]  /*5470*/  BRA `(.L_x_23446) ;  /* 0x0000000000447947 */ /* 0x000fea0003800000 */
.L_x_23447:
[----:B------:R-:W2:Y:S02]  /*5480*/  LD.E R0, desc[UR36][R4.64+-0x2] ;  /* 0xfffffe2404007980 */ /* 0x000ea4000c101900 */
[----:B--2---:R-:W-:-:S05]  /*5490*/  IADD3 R3, PT, PT, R7, R0, RZ ;  /* 0x0000000007037210 */ /* 0x004fca0007ffe0ff */
[----:B------:R0:W-:Y:S01]  /*54a0*/  ST.E desc[UR36][R4.64+-0x2], R3 ;  /* 0xfffffe0304007985 */ /* 0x0001e2000c101924 */
[----:B------:R-:W-:Y:S05]  /*54b0*/  BRA `(.L_x_23446) ;  /* 0x0000000000347947 */ /* 0x000fea0003800000 */
.L_x_23445:
[C---:B------:R-:W-:Y:S01]  /*54c0*/  LOP3.LUT R6, R4.reuse, 0xfffffffd, RZ, 0xc0, !PT ;  /* 0xfffffffd04067812 */ /* 0x040fe200078ec0ff */
[----:B------:R-:W-:Y:S01]  /*54d0*/  IMAD.MOV.U32 R8, RZ, RZ, 0x3254 ;  /* 0x00003254ff087424 */ /* 0x000fe200078e00ff */
[----:B------:R-:W-:Y:S02]  /*54e0*/  MOV R7, R5 ;  /* 0x0000000500077202 */ /* 0x000fe40000000f00 */
[----:B------:R-:W-:-:S03]  /*54f0*/  LOP3.LUT R0, R4, 0x2, RZ, 0xc0, !PT ;  /* 0x0000000204007812 */ /* 0x000fc600078ec0ff */
[----:B------:R0:W5:Y:S01]  /*5500*/  LD.E R9, desc[UR36][R6.64] ;  /* 0x0000002406097980 */ /* 0x000162000c101900 */
[----:B------:R-:W-:-:S04]  /*5510*/  ISETP.EQ.U32.AND P0, PT, R0, RZ, PT ;  /* 0x000000ff0000720c */ /* 0x000fc80003f02070 */
[----:B------:R-:W-:-:S09]  /*5520*/  SEL R8, R8, 0x7610, P0 ;  /* 0x0000761008087807 */ /* 0x000fd20000000000 */
.L_x_23449:
[----:B-----5:R-:W-:-:S05]  /*5530*/  HADD2.BF16_V2 R0, R9, R3.H0_H0 ;  /* 0x2000000309007230 */ /* 0x020fca0000200000 */
[----:B------:R-:W-:-:S05]  /*5540*/  PRMT R11, R9, R8, R0 ;  /* 0x00000008090b7216 */ /* 0x000fca0000000000 */
[----:B------:R-:W2:Y:S02]  /*5550*/  ATOM.E.CAS.STRONG.GPU PT, R0, [R6], R9, R11 ;  /* 0x000000090600738b */ /* 0x000ea400001ee10b */
[----:B--2---:R-:W-:Y:S02]  /*5560*/  ISETP.NE.U32.AND P0, PT, R0, R9, PT ;  /* 0x000000090000720c */ /* 0x004fe40003f05070 */
[----:B------:R-:W-:-:S11]  /*5570*/  MOV R9, R0 ;  /* 0x0000000000097202 */ /* 0x000fd60000000f00 */
[----:B------:R-:W-:Y:S05]  /*5580*/  @P0 BRA `(.L_x_23449) ;  /* 0xfffffffc00e80947 */ /* 0x000fea000383ffff */
.L_x_23446:
[----:B------:R-:W-:Y:S05]  /*5590*/  BSYNC.RECONVERGENT B1 ;  /* 0x0000000000017941 */ /* 0x000fea0003800200 */
.L_x_23444:
[----:B------:R-:W-:Y:S05]  /*55a0*/  BRA `(.L_x_23450) ;  /* 0x0000000000407947 */ /* 0x000fea0003800000 */
.L_x_23443:
[----:B------:R-:W0:Y:S02]  /*55b0*/  I2F.BF16.RZ R6, RZ ;  /* 0x000000ff00067306 */ /* 0x000e24000020e400 */
[----:B0----5:R-:W-:-:S05]  /*55c0*/  PRMT R7, R3, 0x5410, R6 ;  /* 0x0000541003077816 */ /* 0x021fca0000000006 */
[----:B------:R0:W-:Y:S02]  /*55d0*/  ATOM.E.ADD.BF16x2.RN.STRONG.GPU P0, RZ, desc[UR36][R4.64], R7 ;  /* 0x8000000704ff79a2 */ /* 0x0001e4000c10e724 */
[----:B0-----:R-:W-:Y:S05]  /*55e0*/  @P0 BRA `(.L_x_23450) ;  /* 0x0000000000300947 */ /* 0x001fea0003800000 */
[----:B------:R-:W0:Y:S02]  /*55f0*/  QSPC.E.S P0, RZ, [R4] ;  /* 0x0000000004ff73aa */ /* 0x000e240000000500 */
[----:B0-----:R-:W-:Y:S05]  /*5600*/  @!P0 BRA `(.L_x_23451) ;  /* 0x00000000001c8947 */ /* 0x001fea0003800000 */
[----:B------:R-:W-:Y:S02]  /*5610*/  MOV R0, R4 ;  /* 0x0000000400007202 */ /* 0x000fe40000000f00 */
[----:B------:R-:W-:-:S07]  /*5620*/  PRMT R3, R3, 0x5410, R6 ;  /* 0x0000541003037816 */ /* 0x000fce0000000006 */
.L_x_23452:
[----:B------:R-:W0:Y:S02]  /*5630*/  LDS R4, [R0] ;  /* 0x0000000000047984 */ /* 0x000e240000000800 */
[----:B0-----:R-:W-:-:S05]  /*5640*/  HFMA2.BF16_V2 R5, R4, 1, 1, R3 ;  /* 0x3f803f8004057831 */ /* 0x001fca0000200003 */
[----:B------:R-:W0:Y:S02]  /*5650*/  ATOMS.CAST.SPIN P0, [R0], R4, R5 ;  /* 0x000000040000758d */ /* 0x000e240001800005 */
[----:B0-----:R-:W-:Y:S05]  /*5660*/  @!P0 BRA `(.L_x_23452) ;  /* 0xfffffffc00f08947 */ /* 0x001fea000383ffff */
[----:B------:R-:W-:Y:S05]  /*5670*/  BRA `(.L_x_23450) ;  /* 0x00000000000c7947 */ /* 0x000fea0003800000 */
.L_x_23451:
[----:B------:R-:W2:Y:S02]  /*5680*/  LD.E R0, desc[UR36][R4.64] ;  /* 0x0000002404007980 */ /* 0x000ea4000c101900 */
[----:B--2---:R-:W-:-:S05]  /*5690*/  IADD3 R3, PT, PT, R7, R0, RZ ;  /* 0x0000000007037210 */ /* 0x004fca0007ffe0ff */
[----:B------:R0:W-:Y:S02]  /*56a0*/  ST.E desc[UR36][R4.64], R3 ;  /* 0x0000000304007985 */ /* 0x0001e4000c101924 */
.L_x_23450:
[----:B------:R-:W-:Y:S05]  /*56b0*/  BSYNC.RECONVERGENT B0 ;  /* 0x0000000000007941 */ /* 0x000fea0003800200 */
.L_x_23442:
[----:B------:R-:W-:-:S07]  /*56c0*/  VIADD R23, R23, 0x80 ;  /* 0x0000008017177836 */ /* 0x000fce0000000000 */
.L_x_23437:
[----:B------:R-:W-:Y:S05]  /*56d0*/  BSYNC.RECONVERGENT B7 ;  /* 0x0000000000077941 */ /* 0x000fea0003800200 */
.L_x_23436:
[----:B------:R-:W1:Y:S01]  /*56e0*/  LDCU.64 UR4, c[0x0][0x380] ;  /* 0x00007000ff0477ac */ /* 0x000e620008000a00 */
[----:B------:R-:W-:Y:S01]  /*56f0*/  BSSY.RECONVERGENT B7, `(.L_x_23453) ;  /* 0x00002ad000077945 */ /* 0x000fe20003800200 */
[----:B-1----:R-:W-:-:S04]  /*5700*/  ISETP.GE.U32.AND P0, PT, R23, UR4, PT ;  /* 0x0000000417007c0c */ /* 0x002fc8000bf06070 */
[----:B------:R-:W-:-:S13]  /*5710*/  ISETP.GE.AND.EX P0, PT, RZ, UR5, PT, P0 ;  /* 0x00000005ff007c0c */ /* 0x000fda000bf06300 */
[----:B------:R-:W-:Y:S05]  /*5720*/  @P0 BRA `(.L_x_23454) ;  /* 0x0000002800a40947 */ /* 0x000fea0003800000 */
[----:B------:R-:W1:Y:S01]  /*5730*/  LDCU UR4, c[0x0][0x388] ;  /* 0x00007100ff0477ac */ /* 0x000e620008000800 */
[----:B------:R-:W-:Y:S01]  /*5740*/  HFMA2 R25, -RZ, RZ, 0, 0 ;  /* 0x00000000ff197431 */ /* 0x000fe200000001ff */
[----:B------:R-:W-:Y:S01]  /*5750*/  MOV R0, RZ ;  /* 0x000000ff00007202 */ /* 0x000fe20000000f00 */
[----:B-1----:R-:W-:-:S09]  /*5760*/  UISETP.NE.AND UP0, UPT, UR4, URZ, UPT ;  /* 0x000000ff0400728c */ /* 0x002fd2000bf05270 */
[----:B------:R-:W-:Y:S05]  /*5770*/  BRA.U !UP0, `(.L_x_23455) ;  /* 0x0000001108a87547 */ /* 0x000fea000b800000 */
        /* <DEDUP_REMOVED lines=287> */
[----:B------:R-:W-:-:S03]  /*6970*/  IADD3 R4, PT, PT, RZ, -R9, RZ ;  /* 0x80000009ff047210 */ /* 0x000fc60007ffe0ff */
[----:B------:R-:W3:Y:S02]  /*6980*/  @P0 LDC.64 R6, c[0x0][0x578] ;  /* 0x00015e00ff060b82 */ /* 0x000ee40000000a00 */
        /* <DEDUP_REMOVED lines=9> */
.L_x_23455:
[----:B------:R-:W1:Y:S02]  /*6a20*/  LDCU.64 UR4, c[0x0][0x588] ;  /* 0x0000b100ff0477ac */ /* 0x000e640008000a00 */
[----:B-1----:R-:W-:-:S05]  /*6a30*/  IADD3 R16, P0, PT, R0, UR4, RZ ;  /* 0x0000000400107c10 */ /* 0x002fca000ff1e0ff */
[----:B------:R-:W-:Y:S01]  /*6a40*/  IMAD.X R17, RZ, RZ, UR5, P0 ;  /* 0x00000005ff117e24 */ /* 0x000fe200080e06ff */
        /* <DEDUP_REMOVED lines=26> */
.L_x_23457:
[----:B------:R-:W-:Y:S05]  /*6bf0*/  BSYNC.RECONVERGENT B6 ;  /* 0x0000000000067941 */ /* 0x000fea0003800200 */
.L_x_23456:
[----:B------:R-:W1:Y:S01]  /*6c00*/  LDC R0, c[0x0][0x59c] ;  /* 0x00016700ff007b82 */ /* 0x000e620000000800 */
[----:B------:R-:W2:Y:S01]  /*6c10*/  LDCU UR4, c[0x0][0x590] ;  /* 0x0000b200ff0477ac */ /* 0x000ea20008000800 */
[----:B------:R-:W-:Y:S02]  /*6c20*/  ISETP.NE.AND P1, PT, RZ, UR39, PT ;  /* 0x00000027ff007c0c */ /* 0x000fe4000bf25270 */
[C---:B------:R-:W-:Y:S02]  /*6c30*/  ISETP.GE.AND P0, PT, R16.reuse, RZ, PT ;  /* 0x000000ff1000720c */ /* 0x040fe40003f06270 */
[----:B--2---:R-:W-:-:S04]  /*6c40*/  IADD3 R17, PT, PT, R16, UR4, RZ ;  /* 0x0000000410117c10 */ /* 0x004fc8000fffe0ff */
[----:B------:R-:W-:Y:S02]  /*6c50*/  SEL R17, R17, R16, !P0 ;  /* 0x0000001011117207 */ /* 0x000fe40004000000 */
[----:B-1----:R-:W-:Y:S02]  /*6c60*/  ISETP.EQ.OR P2, PT, R0, RZ, P1 ;  /* 0x000000ff0000720c */ /* 0x002fe40000f42670 */
[----:B------:R-:W-:-:S11]  /*6c70*/  SEL R0, R17, RZ, P1 ;  /* 0x000000ff11007207 */ /* 0x000fd60000800000 */
[----:B------:R-:W-:Y:S05]  /*6c80*/  @P2 BRA `(.L_x_23458) ;  /* 0x0000001000402947 */ /* 0x000fea0003800000 */
[----:B------:R-:W0:Y:S01]  /*6c90*/  LDCU.64 UR4, c[0x0][0x5a0] ;  /* 0x0000b400ff0477ac */ /* 0x000e220008000a00 */
[----:B------:R-:W-:Y:S01]  /*6ca0*/  HFMA2 R16, -RZ, RZ, 0, 0 ;  /* 0x00000000ff107431 */ /* 0x000fe200000001ff */
[----:B------:R-:W-:Y:S01]  /*6cb0*/  ISETP.NE.AND P0, PT, R22, RZ, PT ;  /* 0x000000ff1600720c */ /* 0x000fe20003f05270 */
[----:B------:R-:W1:Y:S01]  /*6cc0*/  LDCU UR6, c[0x0][0x5a8] ;  /* 0x0000b500ff0677ac */ /* 0x000e620008000800 */
[----:B------:R-:W2:Y:S02]  /*6cd0*/  LDCU UR7, c[0x0][0x6cc] ;  /* 0x0000d980ff0777ac */ /* 0x000ea40008000800 */
[----:B0-----:R-:W-:-:S05]  /*6ce0*/  IMAD.HI.U32 R4, R17, UR5, R16 ;  /* 0x0000000511047c27 */ /* 0x001fca000f8e0010 */
[----:B-1----:R-:W-:-:S05]  /*6cf0*/  SHF.R.U32.HI R5, RZ, UR6, R4 ;  /* 0x00000006ff057c19 */ /* 0x002fca0008011604 */
[----:B------:R-:W-:-:S04]  /*6d00*/  IMAD.MOV R3, RZ, RZ, -R5 ;  /* 0x000000ffff037224 */ /* 0x000fc800078e0a05 */
[----:B------:R-:W-:-:S04]  /*6d10*/  IMAD R0, R3, UR4, R17 ;  /* 0x0000000403007c24 */ /* 0x000fc8000f8e0211 */
[----:B--2---:R-:W-:Y:S01]  /*6d20*/  IMAD R0, R0, UR7, RZ ;  /* 0x0000000700007c24 */ /* 0x004fe2000f8e02ff */
        /* <DEDUP_REMOVED lines=253> */
[----:B------:R-:W-:-:S03]  /*7d00*/  IADD3 R3, PT, PT, RZ, -R9, RZ ;  /* 0x80000009ff037210 */ /* 0x000fc60007ffe0ff */
        /* <DEDUP_REMOVED lines=8> */
.L_x_23458:
[----:B------:R-:W1:Y:S01]  /*7d90*/  LDCU.64 UR4, c[0x0][0x580] ;  /* 0x0000b000ff0477ac */ /* 0x000e620008000a00 */
[----:B0-----:R-:W0:Y:S01]  /*7da0*/  LDC.64 R4, c[0x0][0x738] ;  /* 0x0001ce00ff047b82 */ /* 0x001e220000000a00 */
[----:B-1----:R-:W-:-:S04]  /*7db0*/  IADD3 R6, P0, PT, R25, UR4, RZ ;  /* 0x0000000419067c10 */ /* 0x002fc8000ff1e0ff */
[----:B------:R-:W-:-:S05]  /*7dc0*/  IADD3.X R7, PT, PT, RZ, UR5, RZ, P0, !PT ;  /* 0x00000005ff077c10 */ /* 0x000fca00087fe4ff */
        /* <DEDUP_REMOVED lines=21> */
.L_x_23465:
[----:B------:R-:W0:Y:S02]  /*7f20*/  LDS R4, [R0+-0x2] ;  /* 0xfffffe0000047984 */ /* 0x000e240000000800 */
[----:B0-----:R-:W-:-:S05]  /*7f30*/  HADD2.BF16_V2 R5, R4, R3 ;  /* 0x0000000304057230 */ /* 0x001fca0000200000 */
[----:B------:R-:W0:Y:S02]  /*7f40*/  ATOMS.CAST.SPIN P0, [R0+-0x2], R4, R5 ;  /* 0xfffffe040000758d */ /* 0x000e240001800005 */
[----:B0-----:R-:W-:Y:S05]  /*7f50*/  @!P0 BRA `(.L_x_23465) ;  /* 0xfffffffc00f08947 */ /* 0x001fea000383ffff */
[----:B------:R-:W-:Y:S05]  /*7f60*/  BRA `(.L_x_23463) ;  /* 0x0000000000447947 */ /* 0x000fea0003800000 */
.L_x_23464:
[----:B------:R-:W2:Y:S02]  /*7f70*/  LD.E R0, desc[UR36][R4.64+-0x2] ;  /* 0xfffffe2404007980 */ /* 0x000ea4000c101900 */
[----:B--2---:R-:W-:-:S05]  /*7f80*/  IADD3 R3, PT, PT, R7, R0, RZ ;  /* 0x0000000007037210 */ /* 0x004fca0007ffe0ff */
[----:B------:R1:W-:Y:S01]  /*7f90*/  ST.E desc[UR36][R4.64+-0x2], R3 ;  /* 0xfffffe0304007985 */ /* 0x0003e2000c101924 */
[----:B------:R-:W-:Y:S05]  /*7fa0*/  BRA `(.L_x_23463) ;  /* 0x0000000000347947 */ /* 0x000fea0003800000 */
.L_x_23462:
[C---:B------:R-:W-:Y:S01]  /*7fb0*/  LOP3.LUT R6, R4.reuse, 0xfffffffd, RZ, 0xc0, !PT ;  /* 0xfffffffd04067812 */ /* 0x040fe200078ec0ff */
[----:B------:R-:W-:Y:S01]  /*7fc0*/  IMAD.MOV.U32 R8, RZ, RZ, 0x3254 ;  /* 0x00003254ff087424 */ /* 0x000fe200078e00ff */
[----:B------:R-:W-:Y:S02]  /*7fd0*/  MOV R7, R5 ;  /* 0x0000000500077202 */ /* 0x000fe40000000f00 */
[----:B------:R-:W-:-:S03]  /*7fe0*/  LOP3.LUT R0, R4, 0x2, RZ, 0xc0, !PT ;  /* 0x0000000204007812 */ /* 0x000fc600078ec0ff */
[----:B------:R0:W5:Y:S01]  /*7ff0*/  LD.E R9, desc[UR36][R6.64] ;  /* 0x0000002406097980 */ /* 0x000162000c101900 */
[----:B------:R-:W-:-:S04]  /*8000*/  ISETP.EQ.U32.AND P0, PT, R0, RZ, PT ;  /* 0x000000ff0000720c */ /* 0x000fc80003f02070 */
[----:B------:R-:W-:-:S09]  /*8010*/  SEL R8, R8, 0x7610, P0 ;  /* 0x0000761008087807 */ /* 0x000fd20000000000 */
.L_x_23466:
[----:B-----5:R-:W-:-:S05]  /*8020*/  HADD2.BF16_V2 R0, R9, R3.H0_H0 ;  /* 0x2000000309007230 */ /* 0x020fca0000200000 */
[----:B------:R-:W-:-:S05]  /*8030*/  PRMT R11, R9, R8, R0 ;  /* 0x00000008090b7216 */ /* 0x000fca0000000000 */
[----:B------:R-:W2:Y:S02]  /*8040*/  ATOM.E.CAS.STRONG.GPU PT, R0, [R6], R9, R11 ;  /* 0x000000090600738b */ /* 0x000ea400001ee10b */
[----:B--2---:R-:W-:Y:S02]  /*8050*/  ISETP.NE.U32.AND P0, PT, R0, R9, PT ;  /* 0x000000090000720c */ /* 0x004fe40003f05070 */
[----:B------:R-:W-:-:S11]  /*8060*/  MOV R9, R0 ;  /* 0x0000000000097202 */ /* 0x000fd60000000f00 */
[----:B------:R-:W-:Y:S05]  /*8070*/  @P0 BRA `(.L_x_23466) ;  /* 0xfffffffc00e80947 */ /* 0x000fea000383ffff */
.L_x_23463:
[----:B------:R-:W-:Y:S05]  /*8080*/  BSYNC.RECONVERGENT B1 ;  /* 0x0000000000017941 */ /* 0x000fea0003800200 */
.L_x_23461:
[----:B------:R-:W-:Y:S05]  /*8090*/  BRA `(.L_x_23467) ;  /* 0x0000000000407947 */ /* 0x000fea0003800000 */
.L_x_23460:
        /* <DEDUP_REMOVED lines=8> */
.L_x_23469:
[----:B------:R-:W0:Y:S02]  /*8120*/  LDS R4, [R0] ;  /* 0x0000000000047984 */ /* 0x000e240000000800 */
[----:B0-----:R-:W-:-:S05]  /*8130*/  HFMA2.BF16_V2 R5, R4, 1, 1, R3 ;  /* 0x3f803f8004057831 */ /* 0x001fca0000200003 */
[----:B------:R-:W0:Y:S02]  /*8140*/  ATOMS.CAST.SPIN P0, [R0], R4, R5 ;  /* 0x000000040000758d */ /* 0x000e240001800005 */
[----:B0-----:R-:W-:Y:S05]  /*8150*/  @!P0 BRA `(.L_x_23469) ;  /* 0xfffffffc00f08947 */ /* 0x001fea000383ffff */
[----:B------:R-:W-:Y:S05]  /*8160*/  BRA `(.L_x_23467) ;  /* 0x00000000000c7947 */ /* 0x000fea0003800000 */
.L_x_23468:
[----:B------:R-:W2:Y:S02]  /*8170*/  LD.E R0, desc[UR36][R4.64] ;  /* 0x0000002404007980 */ /* 0x000ea4000c101900 */
[----:B--2---:R-:W-:-:S05]  /*8180*/  IADD3 R3, PT, PT, R7, R0, RZ ;  /* 0x0000000007037210 */ /* 0x004fca0007ffe0ff */
[----:B------:R2:W-:Y:S02]  /*8190*/  ST.E desc[UR36][R4.64], R3 ;  /* 0x0000000304007985 */ /* 0x0005e4000c101924 */
.L_x_23467:
[----:B------:R-:W-:Y:S05]  /*81a0*/  BSYNC.RECONVERGENT B0 ;  /* 0x0000000000007941 */ /* 0x000fea0003800200 */
.L_x_23459:
[----:B------:R-:W-:-:S07]  /*81b0*/  IADD3 R23, PT, PT, R23, 0x80, RZ ;  /* 0x0000008017177810 */ /* 0x000fce0007ffe0ff */
.L_x_23454:
[----:B------:R-:W-:Y:S05]  /*81c0*/  BSYNC.RECONVERGENT B7 ;  /* 0x0000000000077941 */ /* 0x000fea0003800200 */
.L_x_23453:
[----:B------:R-:W3:Y:S02]  /*81d0*/  LDCU.64 UR4, c[0x0][0x380] ;  /* 0x00007000ff0477ac */ /* 0x000ee40008000a00 */
[----:B---3--:R-:W-:-:S04]  /*81e0*/  ISETP.GE.U32.AND P0, PT, R23, UR4, PT ;  /* 0x0000000417007c0c */ /* 0x008fc8000bf06070 */
[----:B------:R-:W-:-:S13]  /*81f0*/  ISETP.GE.AND.EX P0, PT, RZ, UR5, PT, P0 ;  /* 0x00000005ff007c0c */ /* 0x000fda000bf06300 */
[----:B------:R-:W-:Y:S05]  /*8200*/  @P0 EXIT ;  /* 0x000000000000094d */ /* 0x000fea0003800000 */
[----:B------:R-:W3:Y:S01]  /*8210*/  LDCU UR4, c[0x0][0x388] ;  /* 0x00007100ff0477ac */ /* 0x000ee20008000800 */
[----:B------:R-:W-:Y:S01]  /*8220*/  IMAD.MOV.U32 R0, RZ, RZ, RZ ;  /* 0x000000ffff007224 */ /* 0x000fe200078e00ff */
[----:B012---:R-:W-:Y:S01]  /*8230*/  MOV R3, RZ ;  /* 0x000000ff00037202 */ /* 0x007fe20000000f00 */
[----:B---3--:R-:W-:-:S09]  /*8240*/  UISETP.NE.AND UP0, UPT, UR4, URZ, UPT ;  /* 0x000000ff0400728c */ /* 0x008fd2000bf05270 */
[----:B------:R-:W-:Y:S05]  /*8250*/  BRA.U !UP0, `(.L_x_23470) ;  /* 0x0000001108a87547 */ /* 0x000fea000b800000 */
        /* <DEDUP_REMOVED lines=298> */
.L_x_23470:
        /* <DEDUP_REMOVED lines=31> */
.L_x_23472:
[----:B------:R-:W-:Y:S05]  /*96f0*/  BSYNC.RECONVERGENT B6 ;  /* 0x0000000000067941 */ /* 0x000fea0003800200 */
.L_x_23471:
[----:B------:R-:W0:Y:S01]  /*9700*/  LDC R0, c[0x0][0x59c] ;  /* 0x00016700ff007b82 */ /* 0x000e220000000800 */
[----:B------:R-:W1:Y:S01]  /*9710*/  LDCU UR4, c[0x0][0x590] ;  /* 0x0000b200ff0477ac */ /* 0x000e620008000800 */
[----:B------:R-:W-:Y:S02]  /*9720*/  ISETP.NE.AND P1, PT, RZ, UR39, PT ;  /* 0x00000027ff007c0c */ /* 0x000fe4000bf25270 */
[C---:B------:R-:W-:Y:S01]  /*9730*/  ISETP.GE.AND P0, PT, R16.reuse, RZ, PT ;  /* 0x000000ff1000720c */ /* 0x040fe20003f06270 */
[----:B-1----:R-:W-:Y:S01]  /*9740*/  VIADD R17, R16, UR4 ;  /* 0x0000000410117c36 */ /* 0x002fe20008000000 */
[----:B0-----:R-:W-:-:S04]  /*9750*/  ISETP.EQ.OR P2, PT, R0, RZ, P1 ;  /* 0x000000ff0000720c */ /* 0x001fc80000f42670 */
[----:B------:R-:W-:-:S04]  /*9760*/  SEL R17, R17, R16, !P0 ;  /* 0x0000001011117207 */ /* 0x000fc80004000000 */
[----:B------:R-:W-:-:S05]  /*9770*/  SEL R0, R17, RZ, P1 ;  /* 0x000000ff11007207 */ /* 0x000fca0000800000 */
[----:B------:R-:W-:Y:S05]  /*9780*/  @P2 BRA `(.L_x_23473) ;  /* 0x0000001000402947 */ /* 0x000fea0003800000 */
[----:B------:R-:W0:Y:S01]  /*9790*/  LDCU.64 UR4, c[0x0][0x5a0] ;  /* 0x0000b400ff0477ac */ /* 0x000e220008000a00 */
[----:B------:R-:W-:Y:S02]  /*97a0*/  MOV R16, RZ ;  /* 0x000000ff00107202 */ /* 0x000fe40000000f00 */
        /* <DEDUP_REMOVED lines=262> */
[----:B-1----:R-:W-:Y:S01]  /*a810*/  @P0 IMAD.HI.U32 R2, R5, R7, R4 ;  /* 0x0000000705020227 */ /* 0x002fe200078e0004 */
[----:B------:R-:W-:-:S05]  /*a820*/  IADD3 R7, PT, PT, RZ, -R5, RZ ;  /* 0x80000005ff077210 */ /* 0x000fca0007ffe0ff */
[----:B0-----:R-:W-:Y:S01]  /*a830*/  IMAD R3, R7, UR4, R3 ;  /* 0x0000000407037c24 */ /* 0x001fe2000f8e0203 */
[----:B--2---:R-:W-:-:S03]  /*a840*/  @P0 SHF.R.U32.HI R2, RZ, R9, R2 ;  /* 0x00000009ff020219 */ /* 0x004fc60000011602 */
[----:B---3--:R-:W-:Y:S01]  /*a850*/  IMAD R0, R3, UR5, R0 ;  /* 0x0000000503007c24 */ /* 0x008fe2000f8e0200 */
[----:B------:R-:W-:-:S05]  /*a860*/  @P0 IADD3 R7, PT, PT, RZ, -R2, RZ ;  /* 0x80000002ff070210 */ /* 0x000fca0007ffe0ff */
[----:B------:R-:W-:-:S04]  /*a870*/  @P0 IMAD R5, R6, R7, R5 ;  /* 0x0000000706050224 */ /* 0x000fc800078e0205 */
[----:B----4-:R-:W-:-:S07]  /*a880*/  @P0 IMAD R0, R5, R8, R0 ;  /* 0x0000000805000224 */ /* 0x010fce00078e0200 */
.L_x_23473:
[----:B------:R0:W5:Y:S01]  /*a890*/  LDG.E.U16 R18, desc[UR36][R18.64] ;  /* 0x0000002412127981 */ /* 0x000162000c1e1500 */
[----:B------:R-:W1:Y:S01]  /*a8a0*/  LDC.64 R2, c[0x0][0x738] ;  /* 0x0001ce00ff027b82 */ /* 0x000e620000000a00 */
[C---:B------:R-:W-:Y:S01]  /*a8b0*/  ISETP.GE.AND P1, PT, R0.reuse, UR38, PT ;  /* 0x0000002600007c0c */ /* 0x040fe2000bf26270 */
[----:B-1----:R-:W-:-:S03]  /*a8c0*/  IMAD.WIDE R2, R0, 0x2, R2 ;  /* 0x0000000200027825 */ /* 0x002fc600078e0202 */
[----:B------:R-:W-:-:S04]  /*a8d0*/  LOP3.LUT R4, R2, 0x3, RZ, 0xc0, !PT ;  /* 0x0000000302047812 */ /* 0x000fc800078ec0ff */
[----:B------:R-:W-:-:S04]  /*a8e0*/  ISETP.EQ.U32.AND P0, PT, R4, RZ, PT ;  /* 0x000000ff0400720c */ /* 0x000fc80003f02070 */
[----:B------:R-:W-:-:S13]  /*a8f0*/  ISETP.EQ.AND.EX P0, PT, RZ, RZ, PT, P0 ;  /* 0x000000ffff00720c */ /* 0x000fda0003f02300 */
[----:B0-----:R-:W-:Y:S05]  /*a900*/  @!P1 BRA P0, `(.L_x_23474) ;  /* 0x00000000008c9947 */ /* 0x001fea0000000000 */
[----:B------:R-:W-:-:S04]  /*a910*/  ISETP.NE.U32.AND P0, PT, R4, RZ, PT ;  /* 0x000000ff0400720c */ /* 0x000fc80003f05070 */
[----:B------:R-:W-:-:S04]  /*a920*/  ISETP.NE.AND.EX P0, PT, RZ, RZ, PT, P0 ;  /* 0x000000ffff00720c */ /* 0x000fc80003f05300 */
[----:B------:R-:W-:-:S13]  /*a930*/  ISETP.LT.OR P0, PT, R0, 0x1, !P0 ;  /* 0x000000010000780c */ /* 0x000fda0004701670 */
        /* <DEDUP_REMOVED lines=8> */
[----:B------:R-:W-:-:S07]  /*a9c0*/  PRMT R5, R7, 0x5410, R18 ;  /* 0x0000541007057816 */ /* 0x000fce0000000012 */
.L_x_23477:
[----:B------:R-:W0:Y:S02]  /*a9d0*/  LDS R2, [R0+-0x2] ;  /* 0xfffffe0000027984 */ /* 0x000e240000000800 */
[----:B0-----:R-:W-:-:S05]  /*a9e0*/  HADD2.BF16_V2 R3, R2, R5 ;  /* 0x0000000502037230 */ /* 0x001fca0000200000 */
[----:B------:R-:W0:Y:S02]  /*a9f0*/  ATOMS.CAST.SPIN P0, [R0+-0x2], R2, R3 ;  /* 0xfffffe020000758d */ /* 0x000e240001800003 */
[----:B0-----:R-:W-:Y:S05]  /*aa00*/  @!P0 BRA `(.L_x_23477) ;  /* 0xfffffffc00f08947 */ /* 0x001fea000383ffff */
[----:B------:R-:W-:Y:S05]  /*aa10*/  EXIT ;  /* 0x000000000000794d */ /* 0x000fea0003800000 */
.L_x_23476:
[----:B------:R-:W2:Y:S02]  /*aa20*/  LD.E R0, desc[UR36][R2.64+-0x2] ;  /* 0xfffffe2402007980 */ /* 0x000ea4000c101900 */
[----:B--2---:R-:W-:-:S05]  /*aa30*/  IADD3 R5, PT, PT, R5, R0, RZ ;  /* 0x0000000005057210 */ /* 0x004fca0007ffe0ff */
[----:B------:R-:W-:Y:S01]  /*aa40*/  ST.E desc[UR36][R2.64+-0x2], R5 ;  /* 0xfffffe0502007985 */ /* 0x000fe2000c101924 */
[----:B------:R-:W-:Y:S05]  /*aa50*/  EXIT ;  /* 0x000000000000794d */ /* 0x000fea0003800000 */
.L_x_23475:
[C---:B------:R-:W-:Y:S01]  /*aa60*/  LOP3.LUT R4, R2.reuse, 0xfffffffd, RZ, 0xc0, !PT ;  /* 0xfffffffd02047812 */ /* 0x040fe200078ec0ff */
[----:B------:R-:W-:Y:S01]  /*aa70*/  IMAD.MOV.U32 R5, RZ, RZ, R3 ;  /* 0x000000ffff057224 */ /* 0x000fe200078e0003 */
[----:B------:R-:W-:Y:S02]  /*aa80*/  LOP3.LUT R0, R2, 0x2, RZ, 0xc0, !PT ;  /* 0x0000000202007812 */ /* 0x000fe400078ec0ff */
[----:B------:R-:W-:Y:S02]  /*aa90*/  MOV R6, 0x3254 ;  /* 0x0000325400067802 */ /* 0x000fe40000000f00 */
[----:B------:R0:W5:Y:S01]  /*aaa0*/  LD.E R7, desc[UR36][R4.64] ;  /* 0x0000002404077980 */ /* 0x000162000c101900 */
[----:B------:R-:W-:-:S04]  /*aab0*/  ISETP.EQ.U32.AND P0, PT, R0, RZ, PT ;  /* 0x000000ff0000720c */ /* 0x000fc80003f02070 */
[----:B------:R-:W-:-:S09]  /*aac0*/  SEL R6, R6, 0x7610, P0 ;  /* 0x0000761006067807 */ /* 0x000fd20000000000 */
.L_x_23478:
[----:B-----5:R-:W-:-:S05]  /*aad0*/  HADD2.BF16_V2 R0, R7, R18.H0_H0 ;  /* 0x2000001207007230 */ /* 0x020fca0000200000 */
[----:B------:R-:W-:-:S05]  /*aae0*/  PRMT R9, R7, R6, R0 ;  /* 0x0000000607097216 */ /* 0x000fca0000000000 */
[----:B------:R-:W2:Y:S02]  /*aaf0*/  ATOM.E.CAS.STRONG.GPU PT, R0, [R4], R7, R9 ;  /* 0x000000070400738b */ /* 0x000ea400001ee109 */
[----:B--2---:R-:W-:Y:S02]  /*ab00*/  ISETP.NE.U32.AND P0, PT, R0, R7, PT ;  /* 0x000000070000720c */ /* 0x004fe40003f05070 */
[----:B------:R-:W-:-:S11]  /*ab10*/  MOV R7, R0 ;  /* 0x0000000000077202 */ /* 0x000fd60000000f00 */
[----:B------:R-:W-:Y:S05]  /*ab20*/  @P0 BRA `(.L_x_23478) ;  /* 0xfffffffc00e80947 */ /* 0x000fea000383ffff */
[----:B------:R-:W-:Y:S05]  /*ab30*/  EXIT ;  /* 0x000000000000794d */ /* 0x000fea0003800000 */
.L_x_23474:
[----:B------:R-:W0:Y:S02]  /*ab40*/  I2F.BF16.RZ R7, RZ ;  /* 0x000000ff00077306 */ /* 0x000e24000020e400 */
[----:B0----5:R-:W-:-:S05]  /*ab50*/  PRMT R5, R18, 0x5410, R7 ;  /* 0x0000541012057816 */ /* 0x021fca0000000007 */
[----:B------:R0:W-:Y:S02]  /*ab60*/  ATOM.E.ADD.BF16x2.RN.STRONG.GPU P0, RZ, desc[UR36][R2.64], R5 ;  /* 0x8000000502ff79a2 */ /* 0x0001e4000c10e724 */
[----:B0-----:R-:W-:Y:S05]  /*ab70*/  @P0 EXIT ;  /* 0x000000000000094d */ /* 0x001fea0003800000 */
[----:B------:R-:W0:Y:S02]  /*ab80*/  QSPC.E.S P0, RZ, [R2] ;  /* 0x0000000002ff73aa */ /* 0x000e240000000500 */
[----:B0-----:R-:W-:Y:S05]  /*ab90*/  @!P0 BRA `(.L_x_23479) ;  /* 0x00000000001c8947 */ /* 0x001fea0003800000 */
[----:B------:R-:W-:Y:S02]  /*aba0*/  MOV R0, R2 ;  /* 0x0000000200007202 */ /* 0x000fe40000000f00 */
[----:B------:R-:W-:-:S07]  /*abb0*/  PRMT R5, R18, 0x5410, R7 ;  /* 0x0000541012057816 */ /* 0x000fce0000000007 */
.L_x_23480:
[----:B------:R-:W0:Y:S02]  /*abc0*/  LDS R2, [R0] ;  /* 0x0000000000027984 */ /* 0x000e240000000800 */
[----:B0-----:R-:W-:-:S05]  /*abd0*/  HFMA2.BF16_V2 R3, R2, 1, 1, R5 ;  /* 0x3f803f8002037831 */ /* 0x001fca0000200005 */
[----:B------:R-:W0:Y:S02]  /*abe0*/  ATOMS.CAST.SPIN P0, [R0], R2, R3 ;  /* 0x000000020000758d */ /* 0x000e240001800003 */
[----:B0-----:R-:W-:Y:S05]  /*abf0*/  @!P0 BRA `(.L_x_23480) ;  /* 0xfffffffc00f08947 */ /* 0x001fea000383ffff */
[----:B------:R-:W-:Y:S05]  /*ac00*/  EXIT ;  /* 0x000000000000794d */ /* 0x000fea0003800000 */
.L_x_23479:
[----:B------:R-:W2:Y:S02]  /*ac10*/  LD.E R0, desc[UR36][R2.64] ;  /* 0x0000002402007980 */ /* 0x000ea4000c101900 */
[----:B--2---:R-:W-:-:S05]  /*ac20*/  IADD3 R5, PT, PT, R5, R0, RZ ;  /* 0x0000000005057210 */ /* 0x004fca0007ffe0ff */
[----:B------:R-:W-:Y:S01]  /*ac30*/  ST.E desc[UR36][R2.64], R5 ;  /* 0x0000000502007985 */ /* 0x000fe2000c101924 */
[----:B------:R-:W-:Y:S05]  /*ac40*/  EXIT ;  /* 0x000000000000794d */ /* 0x000fea0003800000 */
.L_x_23481:
        /* <DEDUP_REMOVED lines=11> */
.L_x_41969:


//--------------------- .text._ZN2at6native24index_elementwise_kernelILi128ELi4EZNS0_20cuda_take_put_kernelIblZZZZZNS0_10put_kernelERNS_14TensorIteratorERKNS_10TensorBaseEbENKUlvE_clEvENKUlvE9_clEvENKUlvE_clEvENKUlvE0_clEvEUlRblE0_EEvS4_S7_RKT1_EUliE_EEvlSE_ --------------------------
	.section	.text._ZN2at6native24index_elementwise_kernelILi128ELi4EZNS0_20cuda_take_put_kernelIblZZZZZNS0_10put_kernelERNS_14TensorIteratorERKNS_10TensorBaseEbENKUlvE_clEvENKUlvE9_clEvENKUlvE_clEvENKUlvE0_clEvEUlRblE0_EEvS4_S7_RKT1_EUliE_EEvlSE_,"ax",@progbits
	.align	128
        .global         _ZN2at6native24index_elementwise_kernelILi128ELi4EZNS0_20cuda_take_put_kernelIblZZZZZNS0_10put_kernelERNS_14TensorIteratorERKNS_10TensorBaseEbENKUlvE_clEvENKUlvE9_clEvENKUlvE_clEvENKUlvE0_clEvEUlRblE0_EEvS4_S7_RKT1_EUliE_EEvlSE_
        .type           _ZN2at6native24index_elementwise_kernelILi128ELi4EZNS0_20cuda_take_put_kernelIblZZZZZNS0_10put_kernelERNS_14TensorIteratorERKNS_10TensorBaseEbENKUlvE_clEvENKUlvE9_clEvENKUlvE_clEvENKUlvE0_clEvEUlRblE0_EEvS4_S7_RKT1_EUliE_EEvlSE_,@function
        .size           _ZN2at6native24index_elementwise_kernelILi128ELi4EZNS0_20cuda_take_put_kernelIblZZZZZNS0_10put_kernelERNS_14TensorIteratorERKNS_10TensorBaseEbENKUlvE_clEvENKUlvE9_clEvENKUlvE_clEvENKUlvE0_clEvEUlRblE0_EEvS4_S7_RKT1_EUliE_EEvlSE_,(.L_x_41810 - _ZN2at6native24index_elementwise_kernelILi128ELi4EZNS0_20cuda_take_put_kernelIblZZZZZNS0_10put_kernelERNS_14TensorIteratorERKNS_10TensorBaseEbENKUlvE_clEvENKUlvE9_clEvENKUlvE_clEvENKUlvE0_clEvEUlRblE0_EEvS4_S7_RKT1_EUliE_EEvlSE_)
        .other          _ZN2at6native24index_elementwise_kernelILi128ELi4EZNS0_20cuda_take_put_kernelIblZZZZZNS0_10put_kernelERNS_14TensorIteratorERKNS_10TensorBaseEbENKUlvE_clEvENKUlvE9_clEvENKUlvE_clEvENKUlvE0_clEvEUlRblE0_EEvS4_S7_RKT1_EUliE_EEvlSE_,@"STO_CUDA_ENTRY STV_DEFAULT"
_ZN2at6native24index_elementwise_kernelILi128ELi4EZNS0_20cuda_take_put_kernelIblZZZZZNS0_10put_kernelERNS_14TensorIteratorERKNS_10TensorBaseEbENKUlvE_clEvENKUlvE9_clEvENKUlvE_clEvENKUlvE0_clEvEUlRblE0_EEvS4_S7_RKT1_EUliE_EEvlSE_:
.text._ZN2at6native24index_elementwise_kernelILi128ELi4EZNS0_20cuda_take_put_kernelIblZZZZZNS0_10put_kernelERNS_14TensorIteratorERKNS_10TensorBaseEbENKUlvE_clEvENKUlvE9_clEvENKUlvE_clEvENKUlvE0_clEvEUlRblE0_EEvS4_S7_RKT1_EUliE_EEvlSE_:
        /* <DEDUP_REMOVED lines=47> */
.L_x_23487:
[----:B------:R-:W0:Y:S02]  /*02f0*/  LDC.64 R2, c[0x0][0x580] ;  /* 0x00016000ff027b82 */ /* 0x000e240000000a00 */
[----:B0-----:R-:W2:Y:S06]  /*0300*/  LDG.E.U8 R3, desc[UR36][R2.64] ;  /* 0x0000002402037981 */ /* 0x001eac000c1e1100 */
[----:B------:R-:W2:Y:S01]  /*0310*/  LDC.64 R4, c[0x0][0x738] ;  /* 0x0001ce00ff047b82 */ /* 0x000ea20000000a00 */
[----:B------:R-:W-:Y:S01]  /*0320*/  VIADD R16, R16, 0x80 ;  /* 0x0000008010107836 */ /* 0x000fe20000000000 */
[----:B--2---:R0:W-:Y:S06]  /*0330*/  STG.E.U8 desc[UR36][R4.64], R3 ;  /* 0x0000000304007986 */ /* 0x0041ec000c101124 */
.L_x_23486:
[----:B------:R-:W-:Y:S05]  /*0340*/  BSYNC.RECONVERGENT B6 ;  /* 0x0000000000067941 */ /* 0x000fea0003800200 */
.L_x_23485:
        /* <DEDUP_REMOVED lines=31> */
.L_x_23490:
[----:B------:R-:W0:Y:S02]  /*0540*/  LDC.64 R2, c[0x0][0x580] ;  /* 0x00016000ff027b82 */ /* 0x000e240000000a00 */
[----:B0-----:R-:W2:Y:S06]  /*0550*/  LDG.E.U8 R3, desc[UR36][R2.64] ;  /* 0x0000002402037981 */ /* 0x001eac000c1e1100 */
[----:B------:R-:W2:Y:S01]  /*0560*/  LDC.64 R4, c[0x0][0x738] ;  /* 0x0001ce00ff047b82 */ /* 0x000ea20000000a00 */
[----:B------:R-:W-:Y:S01]  /*0570*/  VIADD R16, R16, 0x80 ;  /* 0x0000008010107836 */ /* 0x000fe20000000000 */
[----:B--2---:R1:W-:Y:S06]  /*0580*/  STG.E.U8 desc[UR36][R4.64], R3 ;  /* 0x0000000304007986 */ /* 0x0043ec000c101124 */
.L_x_23489:
[----:B------:R-:W-:Y:S05]  /*0590*/  BSYNC.RECONVERGENT B6 ;  /* 0x0000000000067941 */ /* 0x000fea0003800200 */
.L_x_23488:
        /* <DEDUP_REMOVED lines=31> */
.L_x_23493:
[----:B------:R-:W0:Y:S02]  /*0790*/  LDC.64 R2, c[0x0][0x580] ;  /* 0x00016000ff027b82 */ /* 0x000e240000000a00 */
[----:B0-----:R-:W2:Y:S06]  /*07a0*/  LDG.E.U8 R3, desc[UR36][R2.64] ;  /* 0x0000002402037981 */ /* 0x001eac000c1e1100 */
[----:B------:R-:W2:Y:S01]  /*07b0*/  LDC.64 R4, c[0x0][0x738] ;  /* 0x0001ce00ff047b82 */ /* 0x000ea20000000a00 */
[----:B------:R-:W-:Y:S01]  /*07c0*/  VIADD R16, R16, 0x80 ;  /* 0x0000008010107836 */ /* 0x000fe20000000000 */
[----:B--2---:R2:W-:Y:S06]  /*07d0*/  STG.E.U8 desc[UR36][R4.64], R3 ;  /* 0x0000000304007986 */ /* 0x0045ec000c101124 */
.L_x_23492:
[----:B------:R-:W-:Y:S05]  /*07e0*/  BSYNC.RECONVERGENT B6 ;  /* 0x0000000000067941 */ /* 0x000fea0003800200 */
.L_x_23491:
        /* <DEDUP_REMOVED lines=30> */
.L_x_23494:
[----:B------:R-:W0:Y:S02]  /*09d0*/  LDC.64 R2, c[0x0][0x580] ;  /* 0x00016000ff027b82 */ /* 0x000e240000000a00 */
[----:B0-----:R-:W2:Y:S06]  /*09e0*/  LDG.E.U8 R3, desc[UR36][R2.64] ;  /* 0x0000002402037981 */ /* 0x001eac000c1e1100 */
[----:B------:R-:W2:Y:S02]  /*09f0*/  LDC.64 R4, c[0x0][0x738] ;  /* 0x0001ce00ff047b82 */ /* 0x000ea40000000a00 */
[----:B--2---:R-:W-:Y:S01]  /*0a00*/  STG.E.U8 desc[UR36][R4.64], R3 ;  /* 0x0000000304007986 */ /* 0x004fe2000c101124 */
[----:B------:R-:W-:Y:S05]  /*0a10*/  EXIT ;  /* 0x000000000000794d */ /* 0x000fea0003800000 */
.L_x_23484:
        /* <DEDUP_REMOVED lines=35> */
.L_x_23497:
        /* <DEDUP_REMOVED lines=35> */
.L_x_23498:
[----:B------:R-:W0:Y:S01]  /*0e80*/  LDCU.64 UR4, c[0x0][0x5a8] ;  /* 0x0000b500ff0477ac */ /* 0x000e220008000a00 */
[----:B------:R-:W-:Y:S01]  /*0e90*/  IMAD.MOV.U32 R10, RZ, RZ, R12 ;  /* 0x000000ffff0a7224 */ /* 0x000fe200078e000c */
[----:B------:R-:W-:Y:S02]  /*0ea0*/  MOV R9, R13 ;  /* 0x0000000d00097202 */ /* 0x000fe40000000f00 */
[----:B------:R-:W-:Y:S02]  /*0eb0*/  MOV R0, 0xef0 ;  /* 0x00000ef000007802 */ /* 0x000fe40000000f00 */
[----:B0-----:R-:W-:Y:S01]  /*0ec0*/  MOV R4, UR4 ;  /* 0x0000000400047c02 */ /* 0x001fe20008000f00 */
[----:B------:R-:W-:-:S07]  /*0ed0*/  IMAD.U32 R3, RZ, RZ, UR5 ;  /* 0x00000005ff037e24 */ /* 0x000fce000f8e00ff */
[----:B------:R-:W-:Y:S05]  /*0ee0*/  CALL.REL.NOINC `($__internal_28_$__cuda_sm20_div_u64) ;  /* 0x000003c800ec7944 */ /* 0x000fea0003c00000 */
        /* <DEDUP_REMOVED lines=10> */
.L_x_23499:
        /* <DEDUP_REMOVED lines=37> */
.L_x_23502:
[----:B------:R-:W0:Y:S01]  /*11e0*/  LDCU.64 UR4, c[0x0][0x5b0] ;  /* 0x0000b600ff0477ac */ /* 0x000e220008000a00 */
[----:B------:R-:W-:Y:S01]  /*11f0*/  MOV R10, R12 ;  /* 0x0000000c000a7202 */ /* 0x000fe20000000f00 */
[----:B------:R-:W-:Y:S01]  /*1200*/  IMAD.MOV.U32 R9, RZ, RZ, R13 ;  /* 0x000000ffff097224 */ /* 0x000fe200078e000d */
[----:B------:R-:W-:Y:S01]  /*1210*/  MOV R0, 0x1250 ;  /* 0x0000125000007802 */ /* 0x000fe20000000f00 */
[----:B0-----:R-:W-:Y:S01]  /*1220*/  IMAD.U32 R4, RZ, RZ, UR4 ;  /* 0x00000004ff047e24 */ /* 0x001fe2000f8e00ff */
[----:B------:R-:W-:-:S07]  /*1230*/  MOV R3, UR5 ;  /* 0x0000000500037c02 */ /* 0x000fce0008000f00 */
[----:B------:R-:W-:Y:S05]  /*1240*/  CALL.REL.NOINC `($__internal_28_$__cuda_sm20_div_u64) ;  /* 0x000003c800147944 */ /* 0x000fea0003c00000 */
        /* <DEDUP_REMOVED lines=11> */
.L_x_23503:
[----:B------:R-:W-:Y:S05]  /*1300*/  BSYNC.RECONVERGENT B0 ;  /* 0x0000000000007941 */ /* 0x000fea0003800200 */
.L_x_23501:
        /* <DEDUP_REMOVED lines=38> */
.L_x_23505:
        /* <DEDUP_REMOVED lines=18> */
.L_x_23506:
[----:B------:R-:W-:Y:S05]  /*1690*/  BSYNC.RECONVERGENT B0 ;  /* 0x0000000000007941 */ /* 0x000fea0003800200 */
.L_x_23504:
        /* <DEDUP_REMOVED lines=38> */
.L_x_23508:
        /* <DEDUP_REMOVED lines=18> */
.L_x_23509:
[----:B------:R-:W-:Y:S05]  /*1a20*/  BSYNC.RECONVERGENT B0 ;  /* 0x0000000000007941 */ /* 0x000fea0003800200 */
.L_x_23507:
        /* <DEDUP_REMOVED lines=38> */
.L_x_23511:
        /* <DEDUP_REMOVED lines=18> */
.L_x_23512:
[----:B------:R-:W-:Y:S05]  /*1db0*/  BSYNC.RECONVERGENT B0 ;  /* 0x0000000000007941 */ /* 0x000fea0003800200 */
.L_x_23510:
        /* <DEDUP_REMOVED lines=38> */
.L_x_23514:
        /* <DEDUP_REMOVED lines=18> */
.L_x_23515:
[----:B------:R-:W-:Y:S05]  /*2140*/  BSYNC.RECONVERGENT B0 ;  /* 0x0000000000007941 */ /* 0x000fea0003800200 */
.L_x_23513:
        /* <DEDUP_REMOVED lines=38> */
.L_x_23517:
        /* <DEDUP_REMOVED lines=18> */
.L_x_23518:
[----:B------:R-:W-:Y:S05]  /*24d0*/  BSYNC.RECONVERGENT B0 ;  /* 0x0000000000007941 */ /* 0x000fea0003800200 */
.L_x_23516:
        /* <DEDUP_REMOVED lines=38> */
.L_x_23520:
        /* <DEDUP_REMOVED lines=18> */
.L_x_23521:
[----:B------:R-:W-:Y:S05]  /*2860*/  BSYNC.RECONVERGENT B0 ;  /* 0x0000000000007941 */ /* 0x000fea0003800200 */
.L_x_23519:
        /* <DEDUP_REMOVED lines=38> */
.L_x_23523:
        /* <DEDUP_REMOVED lines=18> */
.L_x_23524:
[----:B------:R-:W-:Y:S05]  /*2bf0*/  BSYNC.RECONVERGENT B0 ;  /* 0x0000000000007941 */ /* 0x000fea0003800200 */
.L_x_23522:
        /* <DEDUP_REMOVED lines=38> */
.L_x_23526:
        /* <DEDUP_REMOVED lines=18> */
.L_x_23527:
[----:B------:R-:W-:Y:S05]  /*2f80*/  BSYNC.RECONVERGENT B0 ;  /* 0x0000000000007941 */ /* 0x000fea0003800200 */
.L_x_23525:
        /* <DEDUP_REMOVED lines=38> */
.L_x_23529:
        /* <DEDUP_REMOVED lines=18> */
.L_x_23530:
[----:B------:R-:W-:Y:S05]  /*3310*/  BSYNC.RECONVERGENT B0 ;  /* 0x0000000000007941 */ /* 0x000fea0003800200 */
.L_x_23528:
        /* <DEDUP_REMOVED lines=38> */
.L_x_23532:
        /* <DEDUP_REMOVED lines=18> */
.L_x_23533:
[----:B------:R-:W-:Y:S05]  /*36a0*/  BSYNC.RECONVERGENT B0 ;  /* 0x0000000000007941 */ /* 0x000fea0003800200 */
.L_x_23531:
        /* <DEDUP_REMOVED lines=38> */
.L_x_23535:
        /* <DEDUP_REMOVED lines=18> */
.L_x_23536:
[----:B------:R-:W-:Y:S05]  /*3a30*/  BSYNC.RECONVERGENT B0 ;  /* 0x0000000000007941 */ /* 0x000fea0003800200 */
.L_x_23534:
        /* <DEDUP_REMOVED lines=38> */
.L_x_23538:
        /* <DEDUP_REMOVED lines=18> */
.L_x_23539:
[----:B------:R-:W-:Y:S05]  /*3dc0*/  BSYNC.RECONVERGENT B0 ;  /* 0x0000000000007941 */ /* 0x000fea0003800200 */
.L_x_23537:
        /* <DEDUP_REMOVED lines=38> */
.L_x_23541:
        /* <DEDUP_REMOVED lines=18> */
.L_x_23542:
[----:B------:R-:W-:Y:S05]  /*4150*/  BSYNC.RECONVERGENT B0 ;  /* 0x0000000000007941 */ /* 0x000fea0003800200 */
.L_x_23540:
        /* <DEDUP_REMOVED lines=38> */
.L_x_23544:
        /* <DEDUP_REMOVED lines=18> */
.L_x_23545:
[----:B------:R-:W-:Y:S05]  /*44e0*/  BSYNC.RECONVERGENT B0 ;  /* 0x0000000000007941 */ /* 0x000fea0003800200 */
.L_x_23543:
        /* <DEDUP_REMOVED lines=38> */
.L_x_23547:
        /* <DEDUP_REMOVED lines=18> */
.L_x_23548:
[----:B------:R-:W-:Y:S05]  /*4870*/  BSYNC.RECONVERGENT B0 ;  /* 0x0000000000007941 */ /* 0x000fea0003800200 */
.L_x_23546:
        /* <DEDUP_REMOVED lines=38> */
.L_x_23550:
        /* <DEDUP_REMOVED lines=18> */
.L_x_23551:
[----:B------:R-:W-:Y:S05]  /*4c00*/  BSYNC.RECONVERGENT B0 ;  /* 0x0000000000007941 */ /* 0x000fea0003800200 */
.L_x_23549:
        /* <DEDUP_REMOVED lines=38> */
.L_x_23553:
        /* <DEDUP_REMOVED lines=18> */
.L_x_23554:
[----:B------:R-:W-:Y:S05]  /*4f90*/  BSYNC.RECONVERGENT B0 ;  /* 0x0000000000007941 */ /* 0x000fea0003800200 */
.L_x_23552:
        /* <DEDUP_REMOVED lines=38> */
.L_x_23556:
        /* <DEDUP_REMOVED lines=18> */
.L_x_23557:
[----:B------:R-:W-:Y:S05]  /*5320*/  BSYNC.RECONVERGENT B0 ;  /* 0x0000000000007941 */ /* 0x000fea0003800200 */
.L_x_23555:
        /* <DEDUP_REMOVED lines=38> */
.L_x_23559:
        /* <DEDUP_REMOVED lines=18> */
.L_x_23560:
[----:B------:R-:W-:Y:S05]  /*56b0*/  BSYNC.RECONVERGENT B0 ;  /* 0x0000000000007941 */ /* 0x000fea0003800200 */
.L_x_23558:
        /* <DEDUP_REMOVED lines=38> */
.L_x_23562:
        /* <DEDUP_REMOVED lines=18> */
.L_x_23563:
[----:B------:R-:W-:Y:S05]  /*5a40*/  BSYNC.RECONVERGENT B0 ;  /* 0x0000000000007941 */ /* 0x000fea0003800200 */
.L_x_23561:
        /* <DEDUP_REMOVED lines=38> */
.L_x_23565:
        /* <DEDUP_REMOVED lines=18> */
.L_x_23566:
[----:B------:R-:W-:Y:S05]  /*5dd0*/  BSYNC.RECONVERGENT B0 ;  /* 0x0000000000007941 */ /* 0x000fea0003800200 */
.L_x_23564:
        /* <DEDUP_REMOVED lines=37> */
.L_x_23568:
        /* <DEDUP_REMOVED lines=16> */
.L_x_23569:
[----:B------:R-:W-:Y:S05]  /*6130*/  BSYNC.RECONVERGENT B0 ;  /* 0x0000000000007941 */ /* 0x000fea0003800200 */
.L_x_23567:
        /* <DEDUP_REMOVED lines=34> */
.L_x_23571:
[----:B------:R-:W-:Y:S01]  /*6360*/  IMAD.MOV.U32 R8, RZ, RZ, R6 ;  /* 0x000000ffff087224 */ /* 0x000fe200078e0006 */
[----:B------:R-:W-:Y:S02]  /*6370*/  MOV R10, R7 ;  /* 0x00000007000a7202 */ /* 0x000fe40000000f00 */
[----:B------:R-:W-:-:S07]  /*6380*/  MOV R9, 0x63a0 ;  /* 0x000063a000097802 */ /* 0x000fce0000000f00 */
[----:B------:R-:W-:Y:S05]  /*6390*/  CALL.REL.NOINC `($__internal_29_$__cuda_sm20_rem_u64) ;  /* 0x0000037800d47944 */ /* 0x000fea0003c00000 */
[----:B------:R-:W-:Y:S01]  /*63a0*/  IMAD.MOV.U32 R4, RZ, RZ, R0 ;  /* 0x000000ffff047224 */ /* 0x000fe200078e0000 */
[----:B------:R-:W-:-:S07]  /*63b0*/  MOV R5, R3 ;  /* 0x0000000300057202 */ /* 0x000fce0000000f00 */
.L_x_23572:
[----:B------:R-:W-:Y:S05]  /*63c0*/  BSYNC.RECONVERGENT B0 ;  /* 0x0000000000007941 */ /* 0x000fea0003800200 */
.L_x_23570:
[----:B------:R-:W0:Y:S01]  /*63d0*/  LDCU.64 UR4, c[0x0][0x730] ;  /* 0x0000e600ff0477ac */ /* 0x000e220008000a00 */
[----:B------:R-:W-:Y:S02]  /*63e0*/  IMAD.MOV.U32 R3, RZ, RZ, R17 ;  /* 0x000000ffff037224 */ /* 0x000fe400078e0011 */
[----:B0-----:R-:W-:Y:S02]  /*63f0*/  IMAD R5, R5, UR4, RZ ;  /* 0x0000000405057c24 */ /* 0x001fe4000f8e02ff */
[----:B------:R-:W-:-:S04]  /*6400*/  IMAD.WIDE.U32 R2, R4, UR4, R2 ;  /* 0x0000000404027c25 */ /* 0x000fc8000f8e0002 */
[----:B------:R-:W-:-:S05]  /*6410*/  IMAD R5, R4, UR5, R5 ;  /* 0x0000000504057c24 */ /* 0x000fca000f8e0205 */
[----:B------:R-:W-:-:S07]  /*6420*/  IADD3 R17, PT, PT, R3, R5, RZ ;  /* 0x0000000503117210 */ /* 0x000fce0007ffe0ff */
.L_x_23500:
[----:B------:R-:W0:Y:S01]  /*6430*/  LDC.64 R4, c[0x0][0x580] ;  /* 0x00016000ff047b82 */ /* 0x000e220000000a00 */
[----:B------:R-:W1:Y:S01]  /*6440*/  LDCU.64 UR4, c[0x0][0x738] ;  /* 0x0000e700ff0477ac */ /* 0x000e620008000a00 */
[----:B0-----:R-:W2:Y:S01]  /*6450*/  LDG.E.U8 R5, desc[UR36][R4.64] ;  /* 0x0000002404057981 */ /* 0x001ea2000c1e1100 */
[----:B-1----:R-:W-:Y:S01]  /*6460*/  IADD3 R2, P0, PT, R2, UR4, RZ ;  /* 0x0000000402027c10 */ /* 0x002fe2000ff1e0ff */
[----:B------:R-:W-:-:S03]  /*6470*/  VIADD R16, R16, 0x80 ;  /* 0x0000008010107836 */ /* 0x000fc60000000000 */
[----:B------:R-:W-:-:S05]  /*6480*/  IADD3.X R3, PT, PT, R17, UR5, RZ, P0, !PT ;  /* 0x0000000511037c10 */ /* 0x000fca00087fe4ff */
[----:B--2---:R0:W-:Y:S04]  /*6490*/  STG.E.U8 desc[UR36][R2.64], R5 ;  /* 0x0000000502007986 */ /* 0x0041e8000c101124 */
.L_x_23496:
[----:B------:R-:W-:Y:S05]  /*64a0*/  BSYNC.RECONVERGENT B6 ;  /* 0x0000000000067941 */ /* 0x000fea0003800200 */
.L_x_23495:
        /* <DEDUP_REMOVED lines=31> */
.L_x_23575:
        /* <DEDUP_REMOVED lines=36> */
.L_x_23576:
        /* <DEDUP_REMOVED lines=17> */
.L_x_23577:
        /* <DEDUP_REMOVED lines=37> */
.L_x_23580:
        /* <DEDUP_REMOVED lines=18> */
.L_x_23581:
[----:B------:R-:W-:Y:S05]  /*6d60*/  BSYNC.RECONVERGENT B0 ;  /* 0x0000000000007941 */ /* 0x000fea0003800200 */
.L_x_23579:
        /* <DEDUP_REMOVED lines=38> */
.L_x_23583:
        /* <DEDUP_REMOVED lines=18> */
.L_x_23584:
[----:B------:R-:W-:Y:S05]  /*70f0*/  BSYNC.RECONVERGENT B0 ;  /* 0x0000000000007941 */ /* 0x000fea0003800200 */
.L_x_23582:
        /* <DEDUP_REMOVED lines=38> */
.L_x_23586:
        /* <DEDUP_REMOVED lines=18> */
.L_x_23587:
[----:B------:R-:W-:Y:S05]  /*7480*/  BSYNC.RECONVERGENT B0 ;  /* 0x0000000000007941 */ /* 0x000fea0003800200 */
.L_x_23585:
        /* <DEDUP_REMOVED lines=38> */
.L_x_23589:
        /* <DEDUP_REMOVED lines=18> */
.L_x_23590:
[----:B------:R-:W-:Y:S05]  /*7810*/  BSYNC.RECONVERGENT B0 ;  /* 0x0000000000007941 */ /* 0x000fea0003800200 */
.L_x_23588:
        /* <DEDUP_REMOVED lines=38> */
.L_x_23592:
        /* <DEDUP_REMOVED lines=18> */
.L_x_23593:
[----:B------:R-:W-:Y:S05]  /*7ba0*/  BSYNC.RECONVERGENT B0 ;  /* 0x0000000000007941 */ /* 0x000fea0003800200 */
.L_x_23591:
        /* <DEDUP_REMOVED lines=38> */
.L_x_23595:
        /* <DEDUP_REMOVED lines=18> */
.L_x_23596:
[----:B------:R-:W-:Y:S05]  /*7f30*/  BSYNC.RECONVERGENT B0 ;  /* 0x0000000000007941 */ /* 0x000fea0003800200 */
.L_x_23594:
        /* <DEDUP_REMOVED lines=38> */
.L_x_23598:
        /* <DEDUP_REMOVED lines=18> */
.L_x_23599:
[----:B------:R-:W-:Y:S05]  /*82c0*/  BSYNC.RECONVERGENT B0 ;  /* 0x0000000000007941 */ /* 0x000fea0003800200 */
.L_x_23597:
        /* <DEDUP_REMOVED lines=38> */
.L_x_23601:
        /* <DEDUP_REMOVED lines=18> */
.L_x_23602:
[----:B------:R-:W-:Y:S05]  /*8650*/  BSYNC.RECONVERGENT B0 ;  /* 0x0000000000007941 */ /* 0x000fea0003800200 */
.L_x_23600:
        /* <DEDUP_REMOVED lines=38> */
.L_x_23604:
        /* <DEDUP_REMOVED lines=18> */
.L_x_23605:
[----:B------:R-:W-:Y:S05]  /*89e0*/  BSYNC.RECONVERGENT B0 ;  /* 0x0000000000007941 */ /* 0x000fea0003800200 */
.L_x_23603:
        /* <DEDUP_REMOVED lines=38> */
.L_x_23607:
        /* <DEDUP_REMOVED lines=18> */
.L_x_23608:
[----:B------:R-:W-:Y:S05]  /*8d70*/  BSYNC.RECONVERGENT B0 ;  /* 0x0000000000007941 */ /* 0x000fea0003800200 */
.L_x_23606:
        /* <DEDUP_REMOVED lines=38> */
.L_x_23610:
        /* <DEDUP_REMOVED lines=18> */
.L_x_23611:
[----:B------:R-:W-:Y:S05]  /*9100*/  BSYNC.RECONVERGENT B0 ;  /* 0x0000000000007941 */ /* 0x000fea0003800200 */
.L_x_23609:
        /* <DEDUP_REMOVED lines=38> */
.L_x_23613:
        /* <DEDUP_REMOVED lines=18> */
.L_x_23614:
[----:B------:R-:W-:Y:S05]  /*9490*/  BSYNC.RECONVERGENT B0 ;  /* 0x0000000000007941 */ /* 0x000fea0003800200 */
.L_x_23612:
        /* <DEDUP_REMOVED lines=38> */
.L_x_23616:
        /* <DEDUP_REMOVED lines=18> */
.L_x_23617:
[----:B------:R-:W-:Y:S05]  /*9820*/  BSYNC.RECONVERGENT B0 ;  /* 0x0000000000007941 */ /* 0x000fea0003800200 */
.L_x_23615:
        /* <DEDUP_REMOVED lines=38> */
.L_x_23619:
        /* <DEDUP_REMOVED lines=18> */
.L_x_23620:
[----:B------:R-:W-:Y:S05]  /*9bb0*/  BSYNC.RECONVERGENT B0 ;  /* 0x0000000000007941 */ /* 0x000fea0003800200 */
.L_x_23618:
        /* <DEDUP_REMOVED lines=38> */
.L_x_23622:
        /* <DEDUP_REMOVED lines=18> */
.L_x_23623:
[----:B------:R-:W-:Y:S05]  /*9f40*/  BSYNC.RECONVERGENT B0 ;  /* 0x0000000000007941 */ /* 0x000fea0003800200 */
.L_x_23621:
        /* <DEDUP_REMOVED lines=38> */
.L_x_23625:
        /* <DEDUP_REMOVED lines=18> */
.L_x_23626:
[----:B------:R-:W-:Y:S05]  /*a2d0*/  BSYNC.RECONVERGENT B0 ;  /* 0x0000000000007941 */ /* 0x000fea0003800200 */
.L_x_23624:
        /* <DEDUP_REMOVED lines=38> */
.L_x_23628:
        /* <DEDUP_REMOVED lines=18> */
.L_x_23629:
[----:B------:R-:W-:Y:S05]  /*a660*/  BSYNC.RECONVERGENT B0 ;  /* 0x0000000000007941 */ /* 0x000fea0003800200 */
.L_x_23627:
        /* <DEDUP_REMOVED lines=38> */
.L_x_23631:
        /* <DEDUP_REMOVED lines=18> */
.L_x_23632:
[----:B------:R-:W-:Y:S05]  /*a9f0*/  BSYNC.RECONVERGENT B0 ;  /* 0x0000000000007941 */ /* 0x000fea0003800200 */
.L_x_23630:
        /* <DEDUP_REMOVED lines=38> */
.L_x_23634:
        /* <DEDUP_REMOVED lines=18> */
.L_x_23635:
[----:B------:R-:W-:Y:S05]  /*ad80*/  BSYNC.RECONVERGENT B0 ;  /* 0x0000000000007941 */ /* 0x000fea0003800200 */
.L_x_23633:
        /* <DEDUP_REMOVED lines=38> */
.L_x_23637:
        /* <DEDUP_REMOVED lines=18> */
.L_x_23638:
[----:B------:R-:W-:Y:S05]  /*b110*/  BSYNC.RECONVERGENT B0 ;  /* 0x0000000000007941 */ /* 0x000fea0003800200 */
.L_x_23636:
        /* <DEDUP_REMOVED lines=38> */
.L_x_23640:
        /* <DEDUP_REMOVED lines=18> */
.L_x_23641:
[----:B------:R-:W-:Y:S05]  /*b4a0*/  BSYNC.RECONVERGENT B0 ;  /* 0x0000000000007941 */ /* 0x000fea0003800200 */
.L_x_23639:
        /* <DEDUP_REMOVED lines=38> */
.L_x_23643:
        /* <DEDUP_REMOVED lines=18> */
.L_x_23644:
[----:B------:R-:W-:Y:S05]  /*b830*/  BSYNC.RECONVERGENT B0 ;  /* 0x0000000000007941 */ /* 0x000fea0003800200 */
.L_x_23642:
        /* <DEDUP_REMOVED lines=37> */
.L_x_23646:
        /* <DEDUP_REMOVED lines=16> */
.L_x_23647:
[----:B------:R-:W-:Y:S05]  /*bb90*/  BSYNC.RECONVERGENT B0 ;  /* 0x0000000000007941 */ /* 0x000fea0003800200 */
.L_x_23645:
        /* <DEDUP_REMOVED lines=33> */
.L_x_23649:
[----:B------:R-:W-:Y:S01]  /*bdb0*/  MOV R8, R6 ;  /* 0x0000000600087202 */ /* 0x000fe20000000f00 */
[----:B------:R-:W-:Y:S01]  /*bdc0*/  IMAD.MOV.U32 R10, RZ, RZ, R7 ;  /* 0x000000ffff0a7224 */ /* 0x000fe200078e0007 */
[----:B------:R-:W-:-:S07]  /*bdd0*/  MOV R9, 0xbdf0 ;  /* 0x0000bdf000097802 */ /* 0x000fce0000000f00 */
[----:B------:R-:W-:Y:S05]  /*bde0*/  CALL.REL.NOINC `($__internal_29_$__cuda_sm20_rem_u64) ;  /* 0x0000032000407944 */ /* 0x000fea0003c00000 */
[----:B------:R-:W-:Y:S01]  /*bdf0*/  MOV R4, R0 ;  /* 0x0000000000047202 */ /* 0x000fe20000000f00 */
[----:B------:R-:W-:-:S07]  /*be00*/  IMAD.MOV.U32 R5, RZ, RZ, R3 ;  /* 0x000000ffff057224 */ /* 0x000fce00078e0003 */
.L_x_23650:
[----:B------:R-:W-:Y:S05]  /*be10*/  BSYNC.RECONVERGENT B0 ;  /* 0x0000000000007941 */ /* 0x000fea0003800200 */
.L_x_23648:
[----:B------:R-:W0:Y:S01]  /*be20*/  LDCU.64 UR4, c[0x0][0x730] ;  /* 0x0000e600ff0477ac */ /* 0x000e220008000a00 */
[----:B------:R-:W-:Y:S01]  /*be30*/  MOV R3, R17 ;  /* 0x0000001100037202 */ /* 0x000fe20000000f00 */
[----:B0-----:R-:W-:Y:S02]  /*be40*/  IMAD R5, R5, UR4, RZ ;  /* 0x0000000405057c24 */ /* 0x001fe4000f8e02ff */
[----:B------:R-:W-:-:S04]  /*be50*/  IMAD.WIDE.U32 R2, R4, UR4, R2 ;  /* 0x0000000404027c25 */ /* 0x000fc8000f8e0002 */
[----:B------:R-:W-:-:S04]  /*be60*/  IMAD R5, R4, UR5, R5 ;  /* 0x0000000504057c24 */ /* 0x000fc8000f8e0205 */
[----:B------:R-:W-:-:S07]  /*be70*/  IMAD.IADD R17, R3, 0x1, R5 ;  /* 0x0000000103117824 */ /* 0x000fce00078e0205 */
.L_x_23578:
[----:B------:R-:W0:Y:S01]  /*be80*/  LDC.64 R4, c[0x0][0x580] ;  /* 0x00016000ff047b82 */ /* 0x000e220000000a00 */
[----:B------:R-:W1:Y:S01]  /*be90*/  LDCU.64 UR4, c[0x0][0x738] ;  /* 0x0000e700ff0477ac */ /* 0x000e620008000a00 */
[----:B0-----:R-:W2:Y:S01]  /*bea0*/  LDG.E.U8 R5, desc[UR36][R4.64] ;  /* 0x0000002404057981 */ /* 0x001ea2000c1e1100 */
[----:B-1----:R-:W-:Y:S02]  /*beb0*/  IADD3 R2, P0, PT, R2, UR4, RZ ;  /* 0x0000000402027c10 */ /* 0x002fe4000ff1e0ff */
[----:B------:R-:W-:Y:S02]  /*bec0*/  IADD3 R16, PT, PT, R16, 0x80, RZ ;  /* 0x0000008010107810 */ /* 0x000fe40007ffe0ff */
[----:B------:R-:W-:-:S05]  /*bed0*/  IADD3.X R3, PT, PT, R17, UR5, RZ, P0, !PT ;  /* 0x0000000511037c10 */ /* 0x000fca00087fe4ff */
[----:B--2---:R1:W-:Y:S04]  /*bee0*/  STG.E.U8 desc[UR36][R2.64], R5 ;  /* 0x0000000502007986 */ /* 0x0043e8000c101124 */
.L_x_23574:
[----:B------:R-:W-:Y:S05]  /*bef0*/  BSYNC.RECONVERGENT B6 ;  /* 0x0000000000067941 */ /* 0x000fea0003800200 */
.L_x_23573:
        /* <DEDUP_REMOVED lines=31> */
.L_x_23653:
        /* <DEDUP_REMOVED lines=36> */
.L_x_23654:
        /* <DEDUP_REMOVED lines=17> */
.L_x_23655:
        /* <DEDUP_REMOVED lines=37> */
.L_x_23658:
        /* <DEDUP_REMOVED lines=18> */
.L_x_23659:
[----:B------:R-:W-:Y:S05]  /*c7b0*/  BSYNC.RECONVERGENT B0 ;  /* 0x0000000000007941 */ /* 0x000fea0003800200 */
.L_x_23657:
        /* <DEDUP_REMOVED lines=38> */
.L_x_23661:
        /* <DEDUP_REMOVED lines=18> */
.L_x_23662:
[----:B------:R-:W-:Y:S05]  /*cb40*/  BSYNC.RECONVERGENT B0 ;  /* 0x0000000000007941 */ /* 0x000fea0003800200 */
.L_x_23660:
        /* <DEDUP_REMOVED lines=38> */
.L_x_23664:
        /* <DEDUP_REMOVED lines=18> */
.L_x_23665:
[----:B------:R-:W-:Y:S05]  /*ced0*/  BSYNC.RECONVERGENT B0 ;  /* 0x0000000000007941 */ /* 0x000fea0003800200 */
.L_x_23663:
        /* <DEDUP_REMOVED lines=38> */
.L_x_23667:
        /* <DEDUP_REMOVED lines=18> */
.L_x_23668:
[----:B------:R-:W-:Y:S05]  /*d260*/  BSYNC.RECONVERGENT B0 ;  /* 0x0000000000007941 */ /* 0x000fea0003800200 */
.L_x_23666:
        /* <DEDUP_REMOVED lines=38> */
.L_x_23670:
        /* <DEDUP_REMOVED lines=18> */
.L_x_23671:
[----:B------:R-:W-:Y:S05]  /*d5f0*/  BSYNC.RECONVERGENT B0 ;  /* 0x0000000000007941 */ /* 0x000fea0003800200 */
.L_x_23669:
        /* <DEDUP_REMOVED lines=38> */
.L_x_23673:
        /* <DEDUP_REMOVED lines=18> */
.L_x_23674:
[----:B------:R-:W-:Y:S05]  /*d980*/  BSYNC.RECONVERGENT B0 ;  /* 0x0000000000007941 */ /* 0x000fea0003800200 */
.L_x_23672:
        /* <DEDUP_REMOVED lines=38> */
.L_x_23676:
        /* <DEDUP_REMOVED lines=18> */
.L_x_23677:
[----:B------:R-:W-:Y:S05]  /*dd10*/  BSYNC.RECONVERGENT B0 ;  /* 0x0000000000007941 */ /* 0x000fea0003800200 */
.L_x_23675:
        /* <DEDUP_REMOVED lines=38> */
.L_x_23679:
        /* <DEDUP_REMOVED lines=18> */
.L_x_23680:
[----:B------:R-:W-:Y:S05]  /*e0a0*/  BSYNC.RECONVERGENT B0 ;  /* 0x0000000000007941 */ /* 0x000fea0003800200 */
.L_x_23678:
        /* <DEDUP_REMOVED lines=38> */
.L_x_23682:
        /* <DEDUP_REMOVED lines=18> */
.L_x_23683:
[----:B------:R-:W-:Y:S05]  /*e430*/  BSYNC.RECONVERGENT B0 ;  /* 0x0000000000007941 */ /* 0x000fea0003800200 */
.L_x_23681:
        /* <DEDUP_REMOVED lines=38> */
.L_x_23685:
        /* <DEDUP_REMOVED lines=18> */
.L_x_23686:
[----:B------:R-:W-:Y:S05]  /*e7c0*/  BSYNC.RECONVERGENT B0 ;  /* 0x0000000000007941 */ /* 0x000fea0003800200 */
.L_x_23684:
        /* <DEDUP_REMOVED lines=38> */
.L_x_23688:
        /* <DEDUP_REMOVED lines=18> */
.L_x_23689:
[----:B------:R-:W-:Y:S05]  /*eb50*/  BSYNC.RECONVERGENT B0 ;  /* 0x0000000000007941 */ /* 0x000fea0003800200 */
.L_x_23687:
        /* <DEDUP_REMOVED lines=38> */
.L_x_23691:
        /* <DEDUP_REMOVED lines=18> */
.L_x_23692:
[----:B------:R-:W-:Y:S05]  /*eee0*/  BSYNC.RECONVERGENT B0 ;  /* 0x0000000000007941 */ /* 0x000fea0003800200 */
.L_x_23690:
        /* <DEDUP_REMOVED lines=38> */
.L_x_23694:
        /* <DEDUP_REMOVED lines=18> */
.L_x_23695:
[----:B------:R-:W-:Y:S05]  /*f270*/  BSYNC.RECONVERGENT B0 ;  /* 0x0000000000007941 */ /* 0x000fea0003800200 */
.L_x_23693:
        /* <DEDUP_REMOVED lines=38> */
.L_x_23697:
        /* <DEDUP_REMOVED lines=18> */
.L_x_23698:
[----:B------:R-:W-:Y:S05]  /*f600*/  BSYNC.RECONVERGENT B0 ;  /* 0x0000000000007941 */ /* 0x000fea0003800200 */
.L_x_23696:
        /* <DEDUP_REMOVED lines=38> */
.L_x_23700:
        /* <DEDUP_REMOVED lines=18> */
.L_x_23701:
[----:B------:R-:W-:Y:S05]  /*f990*/  BSYNC.RECONVERGENT B0 ;  /* 0x0000000000007941 */ /* 0x000fea0003800200 */
.L_x_23699:
        /* <DEDUP_REMOVED lines=38> */
.L_x_23703:
        /* <DEDUP_REMOVED lines=18> */
.L_x_23704:
[----:B------:R-:W-:Y:S05]  /*fd20*/  BSYNC.RECONVERGENT B0 ;  /* 0x0000000000007941 */ /* 0x000fea0003800200 */
.L_x_23702:
        /* <DEDUP_REMOVED lines=38> */
.L_x_23706:
        /* <DEDUP_REMOVED lines=18> */
.L_x_23707:
[----:B------:R-:W-:Y:S05]  /*100b0*/  BSYNC.RECONVERGENT B0 ;  /* 0x0000000000007941 */ /* 0x000fea0003800200 */
.L_x_23705:
        /* <DEDUP_REMOVED lines=38> */
.L_x_23709:
        /* <DEDUP_REMOVED lines=18> */
.L_x_23710:
[----:B------:R-:W-:Y:S05]  /*10440*/  BSYNC.RECONVERGENT B0 ;  /* 0x0000000000007941 */ /* 0x000fea0003800200 */
.L_x_23708:
        /* <DEDUP_REMOVED lines=38> */
.L_x_23712:
        /* <DEDUP_REMOVED lines=18> */
.L_x_23713:
[----:B------:R-:W-:Y:S05]  /*107d0*/  BSYNC.RECONVERGENT B0 ;  /* 0x0000000000007941 */ /* 0x000fea0003800200 */
.L_x_23711:
        /* <DEDUP_REMOVED lines=38> */
.L_x_23715:
        /* <DEDUP_REMOVED lines=18> */
.L_x_23716:
[----:B------:R-:W-:Y:S05]  /*10b60*/  BSYNC.RECONVERGENT B0 ;  /* 0x0000000000007941 */ /* 0x000fea0003800200 */
.L_x_23714:
        /* <DEDUP_REMOVED lines=38> */
.L_x_23718:
        /* <DEDUP_REMOVED lines=18> */
.L_x_23719:
[----:B------:R-:W-:Y:S05]  /*10ef0*/  BSYNC.RECONVERGENT B0 ;  /* 0x0000000000007941 */ /* 0x000fea0003800200 */
.L_x_23717:
        /* <DEDUP_REMOVED lines=38> */
.L_x_23721:
        /* <DEDUP_REMOVED lines=18> */
.L_x_23722:
[----:B------:R-:W-:Y:S05]  /*11280*/  BSYNC.RECONVERGENT B0 ;  /* 0x0000000000007941 */ /* 0x000fea0003800200 */
.L_x_23720:
        /* <DEDUP_REMOVED lines=37> */
.L_x_23724:
        /* <DEDUP_REMOVED lines=16> */
.L_x_23725:
[----:B------:R-:W-:Y:S05]  /*115e0*/  BSYNC.RECONVERGENT B0 ;  /* 0x0000000000007941 */ /* 0x000fea0003800200 */
.L_x_23723:
        /* <DEDUP_REMOVED lines=33> */
.L_x_23727:
[----:B------:R-:W-:Y:S01]  /*11800*/  IMAD.MOV.U32 R8, RZ, RZ, R6 ;  /* 0x000000ffff087224 */ /* 0x000fe200078e0006 */
[----:B------:R-:W-:Y:S02]  /*11810*/  MOV R10, R7 ;  /* 0x00000007000a7202 */ /* 0x000fe40000000f00 */
[----:B------:R-:W-:-:S07]  /*11820*/  MOV R9, 0x11840 ;  /* 0x0001184000097802 */ /* 0x000fce0000000f00 */
[----:B------:R-:W-:Y:S05]  /*11830*/  CALL.REL.NOINC `($__internal_29_$__cuda_sm20_rem_u64) ;  /* 0x000002c400ac7944 */ /* 0x000fea0003c00000 */
[----:B------:R-:W-:Y:S01]  /*11840*/  IMAD.MOV.U32 R4, RZ, RZ, R0 ;  /* 0x000000ffff047224 */ /* 0x000fe200078e0000 */
[----:B------:R-:W-:-:S07]  /*11850*/  MOV R5, R3 ;  /* 0x0000000300057202 */ /* 0x000fce0000000f00 */
.L_x_23728:
[----:B------:R-:W-:Y:S05]  /*11860*/  BSYNC.RECONVERGENT B0 ;  /* 0x0000000000007941 */ /* 0x000fea0003800200 */
.L_x_23726:
[----:B------:R-:W0:Y:S01]  /*11870*/  LDCU.64 UR4, c[0x0][0x730] ;  /* 0x0000e600ff0477ac */ /* 0x000e220008000a00 */
[----:B------:R-:W-:Y:S02]  /*11880*/  IMAD.MOV.U32 R3, RZ, RZ, R17 ;  /* 0x000000ffff037224 */ /* 0x000fe400078e0011 */
[----:B0-----:R-:W-:Y:S02]  /*11890*/  IMAD R5, R5, UR4, RZ ;  /* 0x0000000405057c24 */ /* 0x001fe4000f8e02ff */
[----:B------:R-:W-:-:S04]  /*118a0*/  IMAD.WIDE.U32 R2, R4, UR4, R2 ;  /* 0x0000000404027c25 */ /* 0x000fc8000f8e0002 */
[----:B------:R-:W-:-:S05]  /*118b0*/  IMAD R5, R4, UR5, R5 ;  /* 0x0000000504057c24 */ /* 0x000fca000f8e0205 */
[----:B------:R-:W-:-:S07]  /*118c0*/  IADD3 R17, PT, PT, R3, R5, RZ ;  /* 0x0000000503117210 */ /* 0x000fce0007ffe0ff */
.L_x_23656:
[----:B------:R-:W0:Y:S01]  /*118d0*/  LDC.64 R4, c[0x0][0x580] ;  /* 0x00016000ff047b82 */ /* 0x000e220000000a00 */
[----:B------:R-:W1:Y:S01]  /*118e0*/  LDCU.64 UR4, c[0x0][0x738] ;  /* 0x0000e700ff0477ac */ /* 0x000e620008000a00 */
[----:B0-----:R-:W2:Y:S01]  /*118f0*/  LDG.E.U8 R5, desc[UR36][R4.64] ;  /* 0x0000002404057981 */ /* 0x001ea2000c1e1100 */
[----:B-1----:R-:W-:Y:S01]  /*11900*/  IADD3 R2, P0, PT, R2, UR4, RZ ;  /* 0x0000000402027c10 */ /* 0x002fe2000ff1e0ff */
[----:B------:R-:W-:-:S03]  /*11910*/  VIADD R16, R16, 0x80 ;  /* 0x0000008010107836 */ /* 0x000fc60000000000 */
[----:B------:R-:W-:-:S05]  /*11920*/  IADD3.X R3, PT, PT, R17, UR5, RZ, P0, !PT ;  /* 0x0000000511037c10 */ /* 0x000fca00087fe4ff */
[----:B--2---:R2:W-:Y:S04]  /*11930*/  STG.E.U8 desc[UR36][R2.64], R5 ;  /* 0x0000000502007986 */ /* 0x0045e8000c101124 */
.L_x_23652:
[----:B------:R-:W-:Y:S05]  /*11940*/  BSYNC.RECONVERGENT B6 ;  /* 0x0000000000067941 */ /* 0x000fea0003800200 */
.L_x_23651:
        /* <DEDUP_REMOVED lines=30> */
.L_x_23729:
        /* <DEDUP_REMOVED lines=36> */
.L_x_23730:
        /* <DEDUP_REMOVED lines=17> */
.L_x_23731:
        /* <DEDUP_REMOVED lines=37> */
.L_x_23734:
        /* <DEDUP_REMOVED lines=18> */
.L_x_23735:
[----:B------:R-:W-:Y:S05]  /*121f0*/  BSYNC.RECONVERGENT B0 ;  /* 0x0000000000007941 */ /* 0x000fea0003800200 */
.L_x_23733:
        /* <DEDUP_REMOVED lines=37> */
.L_x_23737:
        /* <DEDUP_REMOVED lines=18> */
.L_x_23738:
[----:B------:R-:W-:Y:S05]  /*12570*/  BSYNC.RECONVERGENT B0 ;  /* 0x0000000000007941 */ /* 0x000fea0003800200 */
.L_x_23736:
        /* <DEDUP_REMOVED lines=37> */
.L_x_23740:
        /* <DEDUP_REMOVED lines=18> */
.L_x_23741:
[----:B------:R-:W-:Y:S05]  /*128f0*/  BSYNC.RECONVERGENT B0 ;  /* 0x0000000000007941 */ /* 0x000fea0003800200 */
.L_x_23739:
        /* <DEDUP_REMOVED lines=37> */
.L_x_23743:
        /* <DEDUP_REMOVED lines=18> */
.L_x_23744:
[----:B------:R-:W-:Y:S05]  /*12c70*/  BSYNC.RECONVERGENT B0 ;  /* 0x0000000000007941 */ /* 0x000fea0003800200 */
.L_x_23742:
        /* <DEDUP_REMOVED lines=37> */
.L_x_23746:
        /* <DEDUP_REMOVED lines=18> */
.L_x_23747:
[----:B------:R-:W-:Y:S05]  /*12ff0*/  BSYNC.RECONVERGENT B0 ;  /* 0x0000000000007941 */ /* 0x000fea0003800200 */
.L_x_23745:
        /* <DEDUP_REMOVED lines=37> */
.L_x_23749:
        /* <DEDUP_REMOVED lines=18> */
.L_x_23750:
[----:B------:R-:W-:Y:S05]  /*13370*/  BSYNC.RECONVERGENT B0 ;  /* 0x0000000000007941 */ /* 0x000fea0003800200 */
.L_x_23748:
        /* <DEDUP_REMOVED lines=37> */
.L_x_23752:
        /* <DEDUP_REMOVED lines=18> */
.L_x_23753:
[----:B------:R-:W-:Y:S05]  /*136f0*/  BSYNC.RECONVERGENT B0 ;  /* 0x0000000000007941 */ /* 0x000fea0003800200 */
.L_x_23751:
        /* <DEDUP_REMOVED lines=37> */
.L_x_23755:
        /* <DEDUP_REMOVED lines=18> */
.L_x_23756:
[----:B------:R-:W-:Y:S05]  /*13a70*/  BSYNC.RECONVERGENT B0 ;  /* 0x0000000000007941 */ /* 0x000fea0003800200 */
.L_x_23754:
        /* <DEDUP_REMOVED lines=37> */
.L_x_23758:
        /* <DEDUP_REMOVED lines=18> */
.L_x_23759:
[----:B------:R-:W-:Y:S05]  /*13df0*/  BSYNC.RECONVERGENT B0 ;  /* 0x0000000000007941 */ /* 0x000fea0003800200 */
.L_x_23757:
        /* <DEDUP_REMOVED lines=37> */
.L_x_23761:
        /* <DEDUP_REMOVED lines=18> */
.L_x_23762:
[----:B------:R-:W-:Y:S05]  /*14170*/  BSYNC.RECONVERGENT B0 ;  /* 0x0000000000007941 */ /* 0x000fea0003800200 */
.L_x_23760:
        /* <DEDUP_REMOVED lines=37> */
.L_x_23764:
        /* <DEDUP_REMOVED lines=18> */
.L_x_23765:
[----:B------:R-:W-:Y:S05]  /*144f0*/  BSYNC.RECONVERGENT B0 ;  /* 0x0000000000007941 */ /* 0x000fea0003800200 */
.L_x_23763:
        /* <DEDUP_REMOVED lines=37> */
.L_x_23767:
        /* <DEDUP_REMOVED lines=18> */
.L_x_23768:
[----:B------:R-:W-:Y:S05]  /*14870*/  BSYNC.RECONVERGENT B0 ;  /* 0x0000000000007941 */ /* 0x000fea0003800200 */
.L_x_23766:
        /* <DEDUP_REMOVED lines=37> */
.L_x_23770:
        /* <DEDUP_REMOVED lines=18> */
.L_x_23771:
[----:B------:R-:W-:Y:S05]  /*14bf0*/  BSYNC.RECONVERGENT B0 ;  /* 0x0000000000007941 */ /* 0x000fea0003800200 */
.L_x_23769:
        /* <DEDUP_REMOVED lines=37> */
.L_x_23773:
        /* <DEDUP_REMOVED lines=18> */
.L_x_23774:
[----:B------:R-:W-:Y:S05]  /*14f70*/  BSYNC.RECONVERGENT B0 ;  /* 0x0000000000007941 */ /* 0x000fea0003800200 */
.L_x_23772:
        /* <DEDUP_REMOVED lines=37> */
.L_x_23776:
        /* <DEDUP_REMOVED lines=18> */
.L_x_23777:
[----:B------:R-:W-:Y:S05]  /*152f0*/  BSYNC.RECONVERGENT B0 ;  /* 0x0000000000007941 */ /* 0x000fea0003800200 */
.L_x_23775:
        /* <DEDUP_REMOVED lines=37> */
.L_x_23779:
        /* <DEDUP_REMOVED lines=18> */
.L_x_23780:
[----:B------:R-:W-:Y:S05]  /*15670*/  BSYNC.RECONVERGENT B0 ;  /* 0x0000000000007941 */ /* 0x000fea0003800200 */
.L_x_23778:
        /* <DEDUP_REMOVED lines=37> */
.L_x_23782:
        /* <DEDUP_REMOVED lines=18> */
.L_x_23783:
[----:B------:R-:W-:Y:S05]  /*159f0*/  BSYNC.RECONVERGENT B0 ;  /* 0x0000000000007941 */ /* 0x000fea0003800200 */
.L_x_23781:
        /* <DEDUP_REMOVED lines=37> */
.L_x_23785:
        /* <DEDUP_REMOVED lines=18> */
.L_x_23786:
[----:B------:R-:W-:Y:S05]  /*15d70*/  BSYNC.RECONVERGENT B0 ;  /* 0x0000000000007941 */ /* 0x000fea0003800200 */
.L_x_23784:
        /* <DEDUP_REMOVED lines=37> */
.L_x_23788:
        /* <DEDUP_REMOVED lines=18> */
.L_x_23789:
[----:B------:R-:W-:Y:S05]  /*160f0*/  BSYNC.RECONVERGENT B0 ;  /* 0x0000000000007941 */ /* 0x000fea0003800200 */
.L_x_23787:
        /* <DEDUP_REMOVED lines=37> */
.L_x_23791:
        /* <DEDUP_REMOVED lines=18> */
.L_x_23792:
[----:B------:R-:W-:Y:S05]  /*16470*/  BSYNC.RECONVERGENT B0 ;  /* 0x0000000000007941 */ /* 0x000fea0003800200 */
.L_x_23790:
        /* <DEDUP_REMOVED lines=37> */
.L_x_23794:
        /* <DEDUP_REMOVED lines=18> */
.L_x_23795:
[----:B------:R-:W-:Y:S05]  /*167f0*/  BSYNC.RECONVERGENT B0 ;  /* 0x0000000000007941 */ /* 0x000fea0003800200 */
.L_x_23793:
        /* <DEDUP_REMOVED lines=37> */
.L_x_23797:
        /* <DEDUP_REMOVED lines=18> */
.L_x_23798:
[----:B------:R-:W-:Y:S05]  /*16b70*/  BSYNC.RECONVERGENT B0 ;  /* 0x0000000000007941 */ /* 0x000fea0003800200 */
.L_x_23796:
        /* <DEDUP_REMOVED lines=36> */
.L_x_23800:
        /* <DEDUP_REMOVED lines=16> */
.L_x_23801:
[----:B------:R-:W-:Y:S05]  /*16ec0*/  BSYNC.RECONVERGENT B0 ;  /* 0x0000000000007941 */ /* 0x000fea0003800200 */
.L_x_23799:
        /* <DEDUP_REMOVED lines=32> */
.L_x_23803:
[----:B------:R-:W-:Y:S01]  /*170d0*/  IMAD.MOV.U32 R8, RZ, RZ, R6 ;  /* 0x000000ffff087224 */ /* 0x000fe200078e0006 */
[----:B------:R-:W-:Y:S02]  /*170e0*/  MOV R10, R7 ;  /* 0x00000007000a7202 */ /* 0x000fe40000000f00 */
[----:B------:R-:W-:-:S07]  /*170f0*/  MOV R9, 0x17110 ;  /* 0x0001711000097802 */ /* 0x000fce0000000f00 */
[----:B------:R-:W-:Y:S05]  /*17100*/  CALL.REL.NOINC `($__internal_29_$__cuda_sm20_rem_u64) ;  /* 0x0000026c00787944 */ /* 0x000fea0003c00000 */
[----:B------:R-:W-:-:S07]  /*17110*/  IMAD.MOV.U32 R2, RZ, RZ, R0 ;  /* 0x000000ffff027224 */ /* 0x000fce00078e0000 */
.L_x_23804:
[----:B------:R-:W-:Y:S05]  /*17120*/  BSYNC.RECONVERGENT B0 ;  /* 0x0000000000007941 */ /* 0x000fea0003800200 */
.L_x_23802:
[----:B------:R-:W0:Y:S02]  /*17130*/  LDCU.64 UR4, c[0x0][0x730] ;  /* 0x0000e600ff0477ac */ /* 0x000e240008000a00 */
[----:B0-----:R-:W-:Y:S02]  /*17140*/  IMAD R3, R3, UR4, RZ ;  /* 0x0000000403037c24 */ /* 0x001fe4000f8e02ff */
[----:B------:R-:W-:-:S04]  /*17150*/  IMAD.WIDE.U32 R16, R2, UR4, R16 ;  /* 0x0000000402107c25 */ /* 0x000fc8000f8e0010 */
[----:B------:R-:W-:-:S05]  /*17160*/  IMAD R3, R2, UR5, R3 ;  /* 0x0000000502037c24 */ /* 0x000fca000f8e0203 */
[----:B------:R-:W-:-:S07]  /*17170*/  IADD3 R17, PT, PT, R17, R3, RZ ;  /* 0x0000000311117210 */ /* 0x000fce0007ffe0ff */
.L_x_23732:
[----:B------:R-:W0:Y:S01]  /*17180*/  LDC.64 R2, c[0x0][0x580] ;  /* 0x00016000ff027b82 */ /* 0x000e220000000a00 */
[----:B------:R-:W1:Y:S01]  /*17190*/  LDCU.64 UR4, c[0x0][0x738] ;  /* 0x0000e700ff0477ac */ /* 0x000e620008000a00 */
[----:B0-----:R-:W2:Y:S01]  /*171a0*/  LDG.E.U8 R3, desc[UR36][R2.64] ;  /* 0x0000002402037981 */ /* 0x001ea2000c1e1100 */
[----:B-1----:R-:W-:-:S04]  /*171b0*/  IADD3 R16, P0, PT, R16, UR4, RZ ;  /* 0x0000000410107c10 */ /* 0x002fc8000ff1e0ff */
[----:B------:R-:W-:-:S05]  /*171c0*/  IADD3.X R17, PT, PT, R17, UR5, RZ, P0, !PT ;  /* 0x0000000511117c10 */ /* 0x000fca00087fe4ff */
[----:B--2---:R-:W-:Y:S01]  /*171d0*/  STG.E.U8 desc[UR36][R16.64], R3 ;  /* 0x0000000310007986 */ /* 0x004fe2000c101124 */
[----:B------:R-:W-:Y:S05]  /*171e0*/  EXIT ;  /* 0x000000000000794d */ /* 0x000fea0003800000 */
.L_x_23483:
        /* <DEDUP_REMOVED lines=31> */
.L_x_23807:
[----:B------:R-:W0:Y:S01]  /*173e0*/  LDC.64 R4, c[0x0][0x580] ;  /* 0x00016000ff047b82 */ /* 0x000e220000000a00 */
[----:B------:R-:W1:Y:S01]  /*173f0*/  LDCU.64 UR4, c[0x0][0x590] ;  /* 0x0000b200ff0477ac */ /* 0x000e620008000a00 */
[----:B------:R-:W2:Y:S01]  /*17400*/  LDCU.64 UR6, c[0x0][0x738] ;  /* 0x0000e700ff0677ac */ /* 0x000ea20008000a00 */
[----:B0-----:R-:W3:Y:S01]  /*17410*/  LDG.E.U8 R5, desc[UR36][R4.64] ;  /* 0x0000002404057981 */ /* 0x001ee2000c1e1100 */
[--C-:B------:R-:W-:Y:S02]  /*17420*/  SHF.R.S32.HI R3, RZ, 0x1f, R19.reuse ;  /* 0x0000001fff037819 */ /* 0x100fe40000011413 */
[----:B------:R-:W-:Y:S02]  /*17430*/  SHF.R.S32.HI R7, RZ, 0x1f, R19 ;  /* 0x0000001fff077819 */ /* 0x000fe40000011413 */
[----:B-1----:R-:W-:Y:S02]  /*17440*/  LOP3.LUT R3, R3, UR4, RZ, 0xc0, !PT ;  /* 0x0000000403037c12 */ /* 0x002fe4000f8ec0ff */
[----:B------:R-:W-:-:S02]  /*17450*/  LOP3.LUT R7, R7, UR5, RZ, 0xc0, !PT ;  /* 0x0000000507077c12 */ /* 0x000fc4000f8ec0ff */
[----:B--2---:R-:W-:Y:S02]  /*17460*/  IADD3 R2, P0, P1, R3, UR6, R18 ;  /* 0x0000000603027c10 */ /* 0x004fe4000f91e012 */
[----:B------:R-:W-:Y:S02]  /*17470*/  IADD3 R16, PT, PT, R16, 0x80, RZ ;  /* 0x0000008010107810 */ /* 0x000fe40007ffe0ff */
[----:B------:R-:W-:-:S05]  /*17480*/  IADD3.X R3, PT, PT, R7, UR7, R19, P0, P1 ;  /* 0x0000000707037c10 */ /* 0x000fca00087e2413 */
[----:B---3--:R0:W-:Y:S04]  /*17490*/  STG.E.U8 desc[UR36][R2.64], R5 ;  /* 0x0000000502007986 */ /* 0x0081e8000c101124 */
.L_x_23806:
[----:B------:R-:W-:Y:S05]  /*174a0*/  BSYNC.RECONVERGENT B6 ;  /* 0x0000000000067941 */ /* 0x000fea0003800200 */
.L_x_23805:
        /* <DEDUP_REMOVED lines=31> */
.L_x_23810:
[----:B0-----:R-:W0:Y:S01]  /*176a0*/  LDC.64 R4, c[0x0][0x580] ;  /* 0x00016000ff047b82 */ /* 0x001e220000000a00 */
        /* <DEDUP_REMOVED lines=11> */
.L_x_23809:
[----:B------:R-:W-:Y:S05]  /*17760*/  BSYNC.RECONVERGENT B6 ;  /* 0x0000000000067941 */ /* 0x000fea0003800200 */
.L_x_23808:
        /* <DEDUP_REMOVED lines=31> */
.L_x_23813:
[----:B01----:R-:W0:Y:S01]  /*17960*/  LDC.64 R4, c[0x0][0x580] ;  /* 0x00016000ff047b82 */ /* 0x003e220000000a00 */
        /* <DEDUP_REMOVED lines=11> */
.L_x_23812:
[----:B------:R-:W-:Y:S05]  /*17a20*/  BSYNC.RECONVERGENT B6 ;  /* 0x0000000000067941 */ /* 0x000fea0003800200 */
.L_x_23811:
        /* <DEDUP_REMOVED lines=30> */
.L_x_23814:
[----:B012---:R-:W0:Y:S01]  /*17c10*/  LDC.64 R4, c[0x0][0x580] ;  /* 0x00016000ff047b82 */ /* 0x007e220000000a00 */
[----:B------:R-:W1:Y:S01]  /*17c20*/  LDCU.64 UR4, c[0x0][0x590] ;  /* 0x0000b200ff0477ac */ /* 0x000e620008000a00 */
[----:B------:R-:W2:Y:S01]  /*17c30*/  LDCU.64 UR6, c[0x0][0x738] ;  /* 0x0000e700ff0677ac */ /* 0x000ea20008000a00 */
[----:B0-----:R-:W3:Y:S01]  /*17c40*/  LDG.E.U8 R5, desc[UR36][R4.64] ;  /* 0x0000002404057981 */ /* 0x001ee2000c1e1100 */
[--C-:B------:R-:W-:Y:S02]  /*17c50*/  SHF.R.S32.HI R3, RZ, 0x1f, R17.reuse ;  /* 0x0000001fff037819 */ /* 0x100fe40000011411 */
[----:B------:R-:W-:Y:S02]  /*17c60*/  SHF.R.S32.HI R7, RZ, 0x1f, R17 ;  /* 0x0000001fff077819 */ /* 0x000fe40000011411 */
[----:B-1----:R-:W-:Y:S02]  /*17c70*/  LOP3.LUT R3, R3, UR4, RZ, 0xc0, !PT ;  /* 0x0000000403037c12 */ /* 0x002fe4000f8ec0ff */
[----:B------:R-:W-:-:S02]  /*17c80*/  LOP3.LUT R7, R7, UR5, RZ, 0xc0, !PT ;  /* 0x0000000507077c12 */ /* 0x000fc4000f8ec0ff */
[----:B--2---:R-:W-:-:S04]  /*17c90*/  IADD3 R2, P0, P1, R3, UR6, R16 ;  /* 0x0000000603027c10 */ /* 0x004fc8000f91e010 */
[----:B------:R-:W-:-:S05]  /*17ca0*/  IADD3.X R3, PT, PT, R7, UR7, R17, P0, P1 ;  /* 0x0000000707037c10 */ /* 0x000fca00087e2411 */
[----:B---3--:R-:W-:Y:S01]  /*17cb0*/  STG.E.U8 desc[UR36][R2.64], R5 ;  /* 0x0000000502007986 */ /* 0x008fe2000c101124 */
[----:B------:R-:W-:Y:S05]  /*17cc0*/  EXIT ;  /* 0x000000000000794d */ /* 0x000fea0003800000 */
.L_x_23482:
        /* <DEDUP_REMOVED lines=311> */
.L_x_23819:
        /* <DEDUP_REMOVED lines=29> */
.L_x_23821:
[----:B------:R-:W-:Y:S05]  /*19210*/  BSYNC.RECONVERGENT B7 ;  /* 0x0000000000077941 */ /* 0x000fea0003800200 */
.L_x_23820:
[----:B------:R-:W0:Y:S02]  /*19220*/  LDCU.64 UR4, c[0x0][0x580] ;  /* 0x0000b000ff0477ac */ /* 0x000e240008000a00 */
[----:B0-----:R-:W-:-:S05]  /*19230*/  IADD3 R2, P0, PT, R19, UR4, RZ ;  /* 0x0000000413027c10 */ /* 0x001fca000ff1e0ff */
[----:B------:R-:W-:-:S06]  /*19240*/  IMAD.X R3, RZ, RZ, UR5, P0 ;  /* 0x00000005ff037e24 */ /* 0x000fcc00080e06ff */
[----:B------:R-:W2:Y:S01]  /*19250*/  LDG.E.U8 R3, desc[UR36][R2.64] ;  /* 0x0000002402037981 */ /* 0x000ea2000c1e1100 */
[----:B------:R-:W2:Y:S01]  /*19260*/  LDC.64 R4, c[0x0][0x738] ;  /* 0x0001ce00ff047b82 */ /* 0x000ea20000000a00 */
[----:B------:R-:W-:Y:S02]  /*19270*/  IADD3 R16, PT, PT, R16, 0x80, RZ ;  /* 0x0000008010107810 */ /* 0x000fe40007ffe0ff */
[----:B--2---:R0:W-:Y:S05]  /*19280*/  STG.E.U8 desc[UR36][R4.64], R3 ;  /* 0x0000000304007986 */ /* 0x0041ea000c101124 */
.L_x_23818:
[----:B------:R-:W-:Y:S05]  /*19290*/  BSYNC.RECONVERGENT B6 ;  /* 0x0000000000067941 */ /* 0x000fea0003800200 */
.L_x_23817:
        /* <DEDUP_REMOVED lines=303> */
.L_x_23824:
        /* <DEDUP_REMOVED lines=29> */
.L_x_23826:
[----:B------:R-:W-:Y:S05]  /*1a760*/  BSYNC.RECONVERGENT B7 ;  /* 0x0000000000077941 */ /* 0x000fea0003800200 */
.L_x_23825:
[----:B------:R-:W0:Y:S02]  /*1a770*/  LDCU.64 UR4, c[0x0][0x580] ;  /* 0x0000b000ff0477ac */ /* 0x000e240008000a00 */
[----:B0-----:R-:W-:-:S04]  /*1a780*/  IADD3 R2, P0, PT, R19, UR4, RZ ;  /* 0x0000000413027c10 */ /* 0x001fc8000ff1e0ff */
[----:B------:R-:W-:-:S06]  /*1a790*/  IADD3.X R3, PT, PT, RZ, UR5, RZ, P0, !PT ;  /* 0x00000005ff037c10 */ /* 0x000fcc00087fe4ff */
[----:B------:R-:W2:Y:S01]  /*1a7a0*/  LDG.E.U8 R3, desc[UR36][R2.64] ;  /* 0x0000002402037981 */ /* 0x000ea2000c1e1100 */
[----:B------:R-:W2:Y:S01]  /*1a7b0*/  LDC.64 R4, c[0x0][0x738] ;  /* 0x0001ce00ff047b82 */ /* 0x000ea20000000a00 */
[----:B------:R-:W-:Y:S02]  /*1a7c0*/  VIADD R16, R16, 0x80 ;  /* 0x0000008010107836 */ /* 0x000fe40000000000 */
[----:B--2---:R1:W-:Y:S05]  /*1a7d0*/  STG.E.U8 desc[UR36][R4.64], R3 ;  /* 0x0000000304007986 */ /* 0x0043ea000c101124 */
.L_x_23823:
[----:B------:R-:W-:Y:S05]  /*1a7e0*/  BSYNC.RECONVERGENT B6 ;  /* 0x0000000000067941 */ /* 0x000fea0003800200 */
.L_x_23822:
        /* <DEDUP_REMOVED lines=303> */
.L_x_23829:
        /* <DEDUP_REMOVED lines=29> */
.L_x_23831:
[----:B------:R-:W-:Y:S05]  /*1bcb0*/  BSYNC.RECONVERGENT B7 ;  /* 0x0000000000077941 */ /* 0x000fea0003800200 */
.L_x_23830:
[----:B------:R-:W0:Y:S02]  /*1bcc0*/  LDCU.64 UR4, c[0x0][0x580] ;  /* 0x0000b000ff0477ac */ /* 0x000e240008000a00 */
[----:B0-----:R-:W-:-:S05]  /*1bcd0*/  IADD3 R2, P0, PT, R19, UR4, RZ ;  /* 0x0000000413027c10 */ /* 0x001fca000ff1e0ff */
[----:B------:R-:W-:-:S06]  /*1bce0*/  IMAD.X R3, RZ, RZ, UR5, P0 ;  /* 0x00000005ff037e24 */ /* 0x000fcc00080e06ff */
[----:B------:R-:W2:Y:S01]  /*1bcf0*/  LDG.E.U8 R3, desc[UR36][R2.64] ;  /* 0x0000002402037981 */ /* 0x000ea2000c1e1100 */
[----:B------:R-:W2:Y:S01]  /*1bd00*/  LDC.64 R4, c[0x0][0x738] ;  /* 0x0001ce00ff047b82 */ /* 0x000ea20000000a00 */
[----:B------:R-:W-:Y:S02]  /*1bd10*/  IADD3 R16, PT, PT, R16, 0x80, RZ ;  /* 0x0000008010107810 */ /* 0x000fe40007ffe0ff */
[----:B--2---:R2:W-:Y:S05]  /*1bd20*/  STG.E.U8 desc[UR36][R4.64], R3 ;  /* 0x0000000304007986 */ /* 0x0045ea000c101124 */
.L_x_23828:
[----:B------:R-:W-:Y:S05]  /*1bd30*/  BSYNC.RECONVERGENT B6 ;  /* 0x0000000000067941 */ /* 0x000fea0003800200 */
.L_x_23827:
        /* <DEDUP_REMOVED lines=302> */
.L_x_23832:
        /* <DEDUP_REMOVED lines=31> */
.L_x_23834:
[----:B------:R-:W-:Y:S05]  /*1d210*/  BSYNC.RECONVERGENT B6 ;  /* 0x0000000000067941 */ /* 0x000fea0003800200 */
.L_x_23833:
[----:B------:R-:W2:Y:S01]  /*1d220*/  LDG.E.U8 R17, desc[UR36][R16.64] ;  /* 0x0000002410117981 */ /* 0x000ea2000c1e1100 */
[----:B------:R-:W2:Y:S03]  /*1d230*/  LDC.64 R2, c[0x0][0x738] ;  /* 0x0001ce00ff027b82 */ /* 0x000ea60000000a00 */
[----:B--2---:R-:W-:Y:S01]  /*1d240*/  STG.E.U8 desc[UR36][R2.64], R17 ;  /* 0x0000001102007986 */ /* 0x004fe2000c101124 */
[----:B------:R-:W-:Y:S05]  /*1d250*/  EXIT ;  /* 0x000000000000794d */ /* 0x000fea0003800000 */
.L_x_23816:
        /* <DEDUP_REMOVED lines=309> */
.L_x_23837:
        /* <DEDUP_REMOVED lines=29> */
.L_x_23839:
[----:B------:R-:W-:Y:S05]  /*1e780*/  BSYNC.RECONVERGENT B7 ;  /* 0x0000000000077941 */ /* 0x000fea0003800200 */
.L_x_23838:
        /* <DEDUP_REMOVED lines=36> */
.L_x_23841:
        /* <DEDUP_REMOVED lines=17> */
.L_x_23842:
[----:B------:R-:W-:Y:S05]  /*1eae0*/  BSYNC.RECONVERGENT B0 ;  /* 0x0000000000007941 */ /* 0x000fea0003800200 */
.L_x_23840:
        /* <DEDUP_REMOVED lines=37> */
.L_x_23845:
        /* <DEDUP_REMOVED lines=18> */
.L_x_23846:
[----:B------:R-:W-:Y:S05]  /*1ee60*/  BSYNC.RECONVERGENT B0 ;  /* 0x0000000000007941 */ /* 0x000fea0003800200 */
.L_x_23844:
        /* <DEDUP_REMOVED lines=37> */
.L_x_23848:
[----:B------:R-:W0:Y:S01]  /*1f0c0*/  LDCU.64 UR4, c[0x0][0x5b8] ;  /* 0x0000b700ff0477ac */ /* 0x000e220008000a00 */
[----:B------:R-:W-:Y:S01]  /*1f0d0*/  IMAD.MOV.U32 R10, RZ, RZ, R12 ;  /* 0x000000ffff0a7224 */ /* 0x000fe200078e000c */
[----:B------:R-:W-:Y:S01]  /*1f0e0*/  MOV R0, 0x1f130 ;  /* 0x0001f13000007802 */ /* 0x000fe20000000f00 */
[----:B------:R-:W-:Y:S01]  /*1f0f0*/  IMAD.MOV.U32 R9, RZ, RZ, R13 ;  /* 0x000000ffff097224 */ /* 0x000fe200078e000d */
[----:B0-----:R-:W-:Y:S02]  /*1f100*/  MOV R4, UR4 ;  /* 0x0000000400047c02 */ /* 0x001fe40008000f00 */
[----:B------:R-:W-:-:S07]  /*1f110*/  MOV R3, UR5 ;  /* 0x0000000500037c02 */ /* 0x000fce0008000f00 */
[----:B------:R-:W-:Y:S05]  /*1f120*/  CALL.REL.NOINC `($__internal_28_$__cuda_sm20_div_u64) ;  /* 0x000001e8005c7944 */ /* 0x000fea0003c00000 */
        /* <DEDUP_REMOVED lines=11> */
.L_x_23849:
[----:B------:R-:W-:Y:S05]  /*1f1e0*/  BSYNC.RECONVERGENT B0 ;  /* 0x0000000000007941 */ /* 0x000fea0003800200 */
.L_x_23847:
        /* <DEDUP_REMOVED lines=37> */
.L_x_23851:
[----:B------:R-:W0:Y:S01]  /*1f440*/  LDCU.64 UR4, c[0x0][0x5c0] ;  /* 0x0000b800ff0477ac */ /* 0x000e220008000a00 */
[----:B------:R-:W-:Y:S02]  /*1f450*/  MOV R10, R12 ;  /* 0x0000000c000a7202 */ /* 0x000fe40000000f00 */
        /* <DEDUP_REMOVED lines=16> */
.L_x_23852:
[----:B------:R-:W-:Y:S05]  /*1f560*/  BSYNC.RECONVERGENT B0 ;  /* 0x0000000000007941 */ /* 0x000fea0003800200 */
.L_x_23850:
        /* <DEDUP_REMOVED lines=37> */
.L_x_23854:
[----:B------:R-:W0:Y:S01]  /*1f7c0*/  LDCU.64 UR4, c[0x0][0x5c8] ;  /* 0x0000b900ff0477ac */ /* 0x000e220008000a00 */
[----:B------:R-:W-:Y:S02]  /*1f7d0*/  MOV R10, R12 ;  /* 0x0000000c000a7202 */ /* 0x000fe40000000f00 */
[----:B------:R-:W-:Y:S02]  /*1f7e0*/  MOV R9, R13 ;  /* 0x0000000d00097202 */ /* 0x000fe40000000f00 */
[----:B------:R-:W-:Y:S01]  /*1f7f0*/  MOV R0, 0x1f830 ;  /* 0x0001f83000007802 */ /* 0x000fe20000000f00 */
[----:B0-----:R-:W-:Y:S01]  /*1f800*/  IMAD.U32 R4, RZ, RZ, UR4 ;  /* 0x00000004ff047e24 */ /* 0x001fe2000f8e00ff */
[----:B------:R-:W-:-:S07]  /*1f810*/  MOV R3, UR5 ;  /* 0x0000000500037c02 */ /* 0x000fce0008000f00 */
[----:B------:R-:W-:Y:S05]  /*1f820*/  CALL.REL.NOINC `($__internal_28_$__cuda_sm20_div_u64) ;  /* 0x000001e0009c7944 */ /* 0x000fea0003c00000 */
        /* <DEDUP_REMOVED lines=11> */
.L_x_23855:
[----:B------:R-:W-:Y:S05]  /*1f8e0*/  BSYNC.RECONVERGENT B0 ;  /* 0x0000000000007941 */ /* 0x000fea0003800200 */
.L_x_23853:
        /* <DEDUP_REMOVED lines=37> */
.L_x_23857:
        /* <DEDUP_REMOVED lines=18> */
.L_x_23858:
[----:B------:R-:W-:Y:S05]  /*1fc60*/  BSYNC.RECONVERGENT B0 ;  /* 0x0000000000007941 */ /* 0x000fea0003800200 */
.L_x_23856:
        /* <DEDUP_REMOVED lines=37> */
.L_x_23860:
        /* <DEDUP_REMOVED lines=18> */
.L_x_23861:
[----:B------:R-:W-:Y:S05]  /*1ffe0*/  BSYNC.RECONVERGENT B0 ;  /* 0x0000000000007941 */ /* 0x000fea0003800200 */
.L_x_23859:
        /* <DEDUP_REMOVED lines=37> */
.L_x_23863:
        /* <DEDUP_REMOVED lines=18> */
.L_x_23864:
[----:B------:R-:W-:Y:S05]  /*20360*/  BSYNC.RECONVERGENT B0 ;  /* 0x0000000000007941 */ /* 0x000fea0003800200 */
.L_x_23862:
        /* <DEDUP_REMOVED lines=37> */
.L_x_23866:
        /* <DEDUP_REMOVED lines=18> */
.L_x_23867:
[----:B------:R-:W-:Y:S05]  /*206e0*/  BSYNC.RECONVERGENT B0 ;  /* 0x0000000000007941 */ /* 0x000fea0003800200 */
.L_x_23865:
        /* <DEDUP_REMOVED lines=37> */
.L_x_23869:
        /* <DEDUP_REMOVED lines=18> */
.L_x_23870:
[----:B------:R-:W-:Y:S05]  /*20a60*/  BSYNC.RECONVERGENT B0 ;  /* 0x0000000000007941 */ /* 0x000fea0003800200 */
.L_x_23868:
        /* <DEDUP_REMOVED lines=37> */
.L_x_23872:
        /* <DEDUP_REMOVED lines=18> */
.L_x_23873:
[----:B------:R-:W-:Y:S05]  /*20de0*/  BSYNC.RECONVERGENT B0 ;  /* 0x0000000000007941 */ /* 0x000fea0003800200 */
.L_x_23871:
        /* <DEDUP_REMOVED lines=37> */
.L_x_23875:
        /* <DEDUP_REMOVED lines=18> */
.L_x_23876:
[----:B------:R-:W-:Y:S05]  /*21160*/  BSYNC.RECONVERGENT B0 ;  /* 0x0000000000007941 */ /* 0x000fea0003800200 */
.L_x_23874:
        /* <DEDUP_REMOVED lines=37> */
.L_x_23878:
        /* <DEDUP_REMOVED lines=18> */
.L_x_23879:
[----:B------:R-:W-:Y:S05]  /*214e0*/  BSYNC.RECONVERGENT B0 ;  /* 0x0000000000007941 */ /* 0x000fea0003800200 */
.L_x_23877:
        /* <DEDUP_REMOVED lines=37> */
.L_x_23881:
        /* <DEDUP_REMOVED lines=18> */
.L_x_23882:
[----:B------:R-:W-:Y:S05]  /*21860*/  BSYNC.RECONVERGENT B0 ;  /* 0x0000000000007941 */ /* 0x000fea0003800200 */
.L_x_23880:
        /* <DEDUP_REMOVED lines=37> */
.L_x_23884:
        /* <DEDUP_REMOVED lines=18> */
.L_x_23885:
[----:B------:R-:W-:Y:S05]  /*21be0*/  BSYNC.RECONVERGENT B0 ;  /* 0x0000000000007941 */ /* 0x000fea0003800200 */
.L_x_23883:
        /* <DEDUP_REMOVED lines=37> */
.L_x_23887:
        /* <DEDUP_REMOVED lines=18> */
.L_x_23888:
[----:B------:R-:W-:Y:S05]  /*21f60*/  BSYNC.RECONVERGENT B0 ;  /* 0x0000000000007941 */ /* 0x000fea0003800200 */
.L_x_23886:
        /* <DEDUP_REMOVED lines=37> */
.L_x_23890:
        /* <DEDUP_REMOVED lines=18> */
.L_x_23891:
[----:B------:R-:W-:Y:S05]  /*222e0*/  BSYNC.RECONVERGENT B0 ;  /* 0x0000000000007941 */ /* 0x000fea0003800200 */
.L_x_23889:
        /* <DEDUP_REMOVED lines=37> */
.L_x_23893:
        /* <DEDUP_REMOVED lines=18> */
.L_x_23894:
[----:B------:R-:W-:Y:S05]  /*22660*/  BSYNC.RECONVERGENT B0 ;  /* 0x0000000000007941 */ /* 0x000fea0003800200 */
.L_x_23892:
        /* <DEDUP_REMOVED lines=37> */
.L_x_23896:
        /* <DEDUP_REMOVED lines=18> */
.L_x_23897:
[----:B------:R-:W-:Y:S05]  /*229e0*/  BSYNC.RECONVERGENT B0 ;  /* 0x0000000000007941 */ /* 0x000fea0003800200 */
.L_x_23895:
        /* <DEDUP_REMOVED lines=37> */
.L_x_23899:
        /* <DEDUP_REMOVED lines=18> */
.L_x_23900:
[----:B------:R-:W-:Y:S05]  /*22d60*/  BSYNC.RECONVERGENT B0 ;  /* 0x0000000000007941 */ /* 0x000fea0003800200 */
.L_x_23898:
        /* <DEDUP_REMOVED lines=37> */
.L_x_23902:
        /* <DEDUP_REMOVED lines=18> */
.L_x_23903:
[----:B------:R-:W-:Y:S05]  /*230e0*/  BSYNC.RECONVERGENT B0 ;  /* 0x0000000000007941 */ /* 0x000fea0003800200 */
.L_x_23901:
        /* <DEDUP_REMOVED lines=37> */
.L_x_23905:
        /* <DEDUP_REMOVED lines=18> */
.L_x_23906:
[----:B------:R-:W-:Y:S05]  /*23460*/  BSYNC.RECONVERGENT B0 ;  /* 0x0000000000007941 */ /* 0x000fea0003800200 */
.L_x_23904:
        /* <DEDUP_REMOVED lines=37> */
.L_x_23908:
        /* <DEDUP_REMOVED lines=18> */
.L_x_23909:
[----:B------:R-:W-:Y:S05]  /*237e0*/  BSYNC.RECONVERGENT B0 ;  /* 0x0000000000007941 */ /* 0x000fea0003800200 */
.L_x_23907:
        /* <DEDUP_REMOVED lines=36> */
.L_x_23911:
        /* <DEDUP_REMOVED lines=16> */
.L_x_23912:
[----:B------:R-:W-:Y:S05]  /*23b30*/  BSYNC.RECONVERGENT B0 ;  /* 0x0000000000007941 */ /* 0x000fea0003800200 */
.L_x_23910:
        /* <DEDUP_REMOVED lines=32> */
.L_x_23914:
[----:B------:R-:W-:Y:S01]  /*23d40*/  IMAD.MOV.U32 R8, RZ, RZ, R6 ;  /* 0x000000ffff087224 */ /* 0x000fe200078e0006 */
[----:B------:R-:W-:Y:S02]  /*23d50*/  MOV R10, R7 ;  /* 0x00000007000a7202 */ /* 0x000fe40000000f00 */
[----:B------:R-:W-:-:S07]  /*23d60*/  MOV R9, 0x23d80 ;  /* 0x00023d8000097802 */ /* 0x000fce0000000f00 */
[----:B------:R-:W-:Y:S05]  /*23d70*/  CALL.REL.NOINC `($__internal_29_$__cuda_sm20_rem_u64) ;  /* 0x000001a0005c7944 */ /* 0x000fea0003c00000 */
[----:B------:R-:W-:Y:S01]  /*23d80*/  MOV R4, R0 ;  /* 0x0000000000047202 */ /* 0x000fe20000000f00 */
[----:B------:R-:W-:-:S07]  /*23d90*/  IMAD.MOV.U32 R5, RZ, RZ, R3 ;  /* 0x000000ffff057224 */ /* 0x000fce00078e0003 */
.L_x_23915:
[----:B------:R-:W-:Y:S05]  /*23da0*/  BSYNC.RECONVERGENT B0 ;  /* 0x0000000000007941 */ /* 0x000fea0003800200 */
.L_x_23913:
[----:B------:R-:W0:Y:S02]  /*23db0*/  LDCU.64 UR4, c[0x0][0x730] ;  /* 0x0000e600ff0477ac */ /* 0x000e240008000a00 */
[----:B0-----:R-:W-:Y:S02]  /*23dc0*/  IMAD R3, R5, UR4, RZ ;  /* 0x0000000405037c24 */ /* 0x001fe4000f8e02ff */
[----:B------:R-:W-:-:S04]  /*23dd0*/  IMAD.WIDE.U32 R20, R4, UR4, R20 ;  /* 0x0000000404147c25 */ /* 0x000fc8000f8e0014 */
[----:B------:R-:W-:-:S05]  /*23de0*/  IMAD R3, R4, UR5, R3 ;  /* 0x0000000504037c24 */ /* 0x000fca000f8e0203 */
[----:B------:R-:W-:-:S07]  /*23df0*/  IADD3 R21, PT, PT, R21, R3, RZ ;  /* 0x0000000315157210 */ /* 0x000fce0007ffe0ff */
.L_x_23843:
[----:B------:R-:W0:Y:S02]  /*23e00*/  LDCU.64 UR4, c[0x0][0x580] ;  /* 0x0000b000ff0477ac */ /* 0x000e240008000a00 */
[----:B0-----:R-:W-:-:S04]  /*23e10*/  IADD3 R4, P0, PT, R17, UR4, RZ ;  /* 0x0000000411047c10 */ /* 0x001fc8000ff1e0ff */
[----:B------:R-:W-:Y:S01]  /*23e20*/  IADD3.X R5, PT, PT, RZ, UR5, RZ, P0, !PT ;  /* 0x00000005ff057c10 */ /* 0x000fe200087fe4ff */
[----:B------:R-:W0:Y:S05]  /*23e30*/  LDCU.64 UR4, c[0x0][0x738] ;  /* 0x0000e700ff0477ac */ /* 0x000e2a0008000a00 */
[----:B------:R-:W2:Y:S01]  /*23e40*/  LDG.E.U8 R5, desc[UR36][R4.64] ;  /* 0x0000002404057981 */ /* 0x000ea2000c1e1100 */
[----:B------:R-:W-:Y:S01]  /*23e50*/  VIADD R16, R16, 0x80 ;  /* 0x0000008010107836 */ /* 0x000fe20000000000 */
[----:B0-----:R-:W-:-:S04]  /*23e60*/  IADD3 R20, P0, PT, R20, UR4, RZ ;  /* 0x0000000414147c10 */ /* 0x001fc8000ff1e0ff */
[----:B------:R-:W-:-:S05]  /*23e70*/  IADD3.X R21, PT, PT, R21, UR5, RZ, P0, !PT ;  /* 0x0000000515157c10 */ /* 0x000fca00087fe4ff */
[----:B--2---:R0:W-:Y:S04]  /*23e80*/  STG.E.U8 desc[UR36][R20.64], R5 ;  /* 0x0000000514007986 */ /* 0x0041e8000c101124 */
.L_x_23836:
[----:B------:R-:W-:Y:S05]  /*23e90*/  BSYNC.RECONVERGENT B6 ;  /* 0x0000000000067941 */ /* 0x000fea0003800200 */
.L_x_23835:
        /* <DEDUP_REMOVED lines=303> */
.L_x_23918:
        /* <DEDUP_REMOVED lines=29> */
.L_x_23920:
[----:B------:R-:W-:Y:S05]  /*25360*/  BSYNC.RECONVERGENT B7 ;  /* 0x0000000000077941 */ /* 0x000fea0003800200 */
.L_x_23919:
        /* <DEDUP_REMOVED lines=36> */
.L_x_23922:
        /* <DEDUP_REMOVED lines=17> */
.L_x_23923:
[----:B------:R-:W-:Y:S05]  /*256c0*/  BSYNC.RECONVERGENT B0 ;  /* 0x0000000000007941 */ /* 0x000fea0003800200 */
.L_x_23921:
        /* <DEDUP_REMOVED lines=37> */
.L_x_23926:
        /* <DEDUP_REMOVED lines=18> */
.L_x_23927:
[----:B------:R-:W-:Y:S05]  /*25a40*/  BSYNC.RECONVERGENT B0 ;  /* 0x0000000000007941 */ /* 0x000fea0003800200 */
.L_x_23925:
        /* <DEDUP_REMOVED lines=37> */
.L_x_23929:
        /* <DEDUP_REMOVED lines=18> */
.L_x_23930:
[----:B------:R-:W-:Y:S05]  /*25dc0*/  BSYNC.RECONVERGENT B0 ;  /* 0x0000000000007941 */ /* 0x000fea0003800200 */
.L_x_23928:
        /* <DEDUP_REMOVED lines=37> */
.L_x_23932:
        /* <DEDUP_REMOVED lines=18> */
.L_x_23933:
[----:B------:R-:W-:Y:S05]  /*26140*/  BSYNC.RECONVERGENT B0 ;  /* 0x0000000000007941 */ /* 0x000fea0003800200 */
.L_x_23931:
        /* <DEDUP_REMOVED lines=37> */
.L_x_23935:
        /* <DEDUP_REMOVED lines=18> */
.L_x_23936:
[----:B------:R-:W-:Y:S05]  /*264c0*/  BSYNC.RECONVERGENT B0 ;  /* 0x0000000000007941 */ /* 0x000fea0003800200 */
.L_x_23934:
        /* <DEDUP_REMOVED lines=37> */
.L_x_23938:
        /* <DEDUP_REMOVED lines=18> */
.L_x_23939:
[----:B------:R-:W-:Y:S05]  /*26840*/  BSYNC.RECONVERGENT B0 ;  /* 0x0000000000007941 */ /* 0x000fea0003800200 */
.L_x_23937:
        /* <DEDUP_REMOVED lines=37> */
.L_x_23941:
        /* <DEDUP_REMOVED lines=18> */
.L_x_23942:
[----:B------:R-:W-:Y:S05]  /*26bc0*/  BSYNC.RECONVERGENT B0 ;  /* 0x0000000000007941 */ /* 0x000fea0003800200 */
.L_x_23940:
        /* <DEDUP_REMOVED lines=37> */
.L_x_23944:
        /* <DEDUP_REMOVED lines=18> */
.L_x_23945:
[----:B------:R-:W-:Y:S05]  /*26f40*/  BSYNC.RECONVERGENT B0 ;  /* 0x0000000000007941 */ /* 0x000fea0003800200 */
.L_x_23943:
        /* <DEDUP_REMOVED lines=37> */
.L_x_23947:
        /* <DEDUP_REMOVED lines=18> */
.L_x_23948:
[----:B------:R-:W-:Y:S05]  /*272c0*/  BSYNC.RECONVERGENT B0 ;  /* 0x0000000000007941 */ /* 0x000fea0003800200 */
.L_x_23946:
        /* <DEDUP_REMOVED lines=37> */
.L_x_23950:
        /* <DEDUP_REMOVED lines=18> */
.L_x_23951:
[----:B------:R-:W-:Y:S05]  /*27640*/  BSYNC.RECONVERGENT B0 ;  /* 0x0000000000007941 */ /* 0x000fea0003800200 */
.L_x_23949:
        /* <DEDUP_REMOVED lines=37> */
.L_x_23953:
        /* <DEDUP_REMOVED lines=18> */
.L_x_23954:
[----:B------:R-:W-:Y:S05]  /*279c0*/  BSYNC.RECONVERGENT B0 ;  /* 0x0000000000007941 */ /* 0x000fea0003800200 */
.L_x_23952:
        /* <DEDUP_REMOVED lines=37> */
.L_x_23956:
        /* <DEDUP_REMOVED lines=18> */
.L_x_23957:
[----:B------:R-:W-:Y:S05]  /*27d40*/  BSYNC.RECONVERGENT B0 ;  /* 0x0000000000007941 */ /* 0x000fea0003800200 */
.L_x_23955:
        /* <DEDUP_REMOVED lines=37> */
.L_x_23959:
        /* <DEDUP_REMOVED lines=18> */
.L_x_23960:
[----:B------:R-:W-:Y:S05]  /*280c0*/  BSYNC.RECONVERGENT B0 ;  /* 0x0000000000007941 */ /* 0x000fea0003800200 */
.L_x_23958:
        /* <DEDUP_REMOVED lines=37> */
.L_x_23962:
        /* <DEDUP_REMOVED lines=18> */
.L_x_23963:
[----:B------:R-:W-:Y:S05]  /*28440*/  BSYNC.RECONVERGENT B0 ;  /* 0x0000000000007941 */ /* 0x000fea0003800200 */
.L_x_23961:
        /* <DEDUP_REMOVED lines=37> */
.L_x_23965:
        /* <DEDUP_REMOVED lines=18> */
.L_x_23966:
[----:B------:R-:W-:Y:S05]  /*287c0*/  BSYNC.RECONVERGENT B0 ;  /* 0x0000000000007941 */ /* 0x000fea0003800200 */
.L_x_23964:
        /* <DEDUP_REMOVED lines=37> */
.L_x_23968:
        /* <DEDUP_REMOVED lines=18> */
.L_x_23969:
[----:B------:R-:W-:Y:S05]  /*28b40*/  BSYNC.RECONVERGENT B0 ;  /* 0x0000000000007941 */ /* 0x000fea0003800200 */
.L_x_23967:
        /* <DEDUP_REMOVED lines=37> */
.L_x_23971:
        /* <DEDUP_REMOVED lines=18> */
.L_x_23972:
[----:B------:R-:W-:Y:S05]  /*28ec0*/  BSYNC.RECONVERGENT B0 ;  /* 0x0000000000007941 */ /* 0x000fea0003800200 */
.L_x_23970:
        /* <DEDUP_REMOVED lines=37> */
.L_x_23974:
        /* <DEDUP_REMOVED lines=18> */
.L_x_23975:
[----:B------:R-:W-:Y:S05]  /*29240*/  BSYNC.RECONVERGENT B0 ;  /* 0x0000000000007941 */ /* 0x000fea0003800200 */
.L_x_23973:
        /* <DEDUP_REMOVED lines=37> */
.L_x_23977:
        /* <DEDUP_REMOVED lines=18> */
.L_x_23978:
[----:B------:R-:W-:Y:S05]  /*295c0*/  BSYNC.RECONVERGENT B0 ;  /* 0x0000000000007941 */ /* 0x000fea0003800200 */
.L_x_23976:
        /* <DEDUP_REMOVED lines=37> */
.L_x_23980:
        /* <DEDUP_REMOVED lines=18> */
.L_x_23981:
[----:B------:R-:W-:Y:S05]  /*29940*/  BSYNC.RECONVERGENT B0 ;  /* 0x0000000000007941 */ /* 0x000fea0003800200 */
.L_x_23979:
        /* <DEDUP_REMOVED lines=37> */
.L_x_23983:
        /* <DEDUP_REMOVED lines=18> */
.L_x_23984:
[----:B------:R-:W-:Y:S05]  /*29cc0*/  BSYNC.RECONVERGENT B0 ;  /* 0x0000000000007941 */ /* 0x000fea0003800200 */
.L_x_23982:
        /* <DEDUP_REMOVED lines=37> */
.L_x_23986:
        /* <DEDUP_REMOVED lines=18> */
.L_x_23987:
[----:B------:R-:W-:Y:S05]  /*2a040*/  BSYNC.RECONVERGENT B0 ;  /* 0x0000000000007941 */ /* 0x000fea0003800200 */
.L_x_23985:
        /* <DEDUP_REMOVED lines=37> */
.L_x_23989:
        /* <DEDUP_REMOVED lines=18> */
.L_x_23990:
[----:B------:R-:W-:Y:S05]  /*2a3c0*/  BSYNC.RECONVERGENT B0 ;  /* 0x0000000000007941 */ /* 0x000fea0003800200 */
.L_x_23988:
        /* <DEDUP_REMOVED lines=36> */
.L_x_23992:
        /* <DEDUP_REMOVED lines=16> */
.L_x_23993:
[----:B------:R-:W-:Y:S05]  /*2a710*/  BSYNC.RECONVERGENT B0 ;  /* 0x0000000000007941 */ /* 0x000fea0003800200 */
.L_x_23991:
        /* <DEDUP_REMOVED lines=32> */
.L_x_23995:
[----:B------:R-:W-:Y:S01]  /*2a920*/  MOV R8, R6 ;  /* 0x0000000600087202 */ /* 0x000fe20000000f00 */
[----:B------:R-:W-:Y:S01]  /*2a930*/  IMAD.MOV.U32 R10, RZ, RZ, R7 ;  /* 0x000000ffff0a7224 */ /* 0x000fe200078e0007 */
[----:B------:R-:W-:-:S07]  /*2a940*/  MOV R9, 0x2a960 ;  /* 0x0002a96000097802 */ /* 0x000fce0000000f00 */
[----:B------:R-:W-:Y:S05]  /*2a950*/  CALL.REL.NOINC `($__internal_29_$__cuda_sm20_rem_u64) ;  /* 0x0000013400647944 */ /* 0x000fea0003c00000 */
[----:B------:R-:W-:Y:S02]  /*2a960*/  MOV R4, R0 ;  /* 0x0000000000047202 */ /* 0x000fe40000000f00 */
[----:B------:R-:W-:-:S07]  /*2a970*/  MOV R5, R3 ;  /* 0x0000000300057202 */ /* 0x000fce0000000f00 */
.L_x_23996:
[----:B------:R-:W-:Y:S05]  /*2a980*/  BSYNC.RECONVERGENT B0 ;  /* 0x0000000000007941 */ /* 0x000fea0003800200 */
.L_x_23994:
[----:B------:R-:W0:Y:S02]  /*2a990*/  LDCU.64 UR4, c[0x0][0x730] ;  /* 0x0000e600ff0477ac */ /* 0x000e240008000a00 */
[----:B0-----:R-:W-:Y:S02]  /*2a9a0*/  IMAD R3, R5, UR4, RZ ;  /* 0x0000000405037c24 */ /* 0x001fe4000f8e02ff */
[----:B------:R-:W-:-:S04]  /*2a9b0*/  IMAD.WIDE.U32 R20, R4, UR4, R20 ;  /* 0x0000000404147c25 */ /* 0x000fc8000f8e0014 */
[----:B------:R-:W-:-:S04]  /*2a9c0*/  IMAD R3, R4, UR5, R3 ;  /* 0x0000000504037c24 */ /* 0x000fc8000f8e0203 */
[----:B------:R-:W-:-:S07]  /*2a9d0*/  IMAD.IADD R21, R21, 0x1, R3 ;  /* 0x0000000115157824 */ /* 0x000fce00078e0203 */
.L_x_23924:
[----:B------:R-:W0:Y:S02]  /*2a9e0*/  LDCU.64 UR4, c[0x0][0x580] ;  /* 0x0000b000ff0477ac */ /* 0x000e240008000a00 */
[----:B0-----:R-:W-:-:S04]  /*2a9f0*/  IADD3 R4, P0, PT, R17, UR4, RZ ;  /* 0x0000000411047c10 */ /* 0x001fc8000ff1e0ff */
[----:B------:R-:W-:Y:S01]  /*2aa00*/  IADD3.X R5, PT, PT, RZ, UR5, RZ, P0, !PT ;  /* 0x00000005ff057c10 */ /* 0x000fe200087fe4ff */
[----:B------:R-:W0:Y:S05]  /*2aa10*/  LDCU.64 UR4, c[0x0][0x738] ;  /* 0x0000e700ff0477ac */ /* 0x000e2a0008000a00 */
[----:B------:R-:W2:Y:S01]  /*2aa20*/  LDG.E.U8 R5, desc[UR36][R4.64] ;  /* 0x0000002404057981 */ /* 0x000ea2000c1e1100 */
[----:B------:R-:W-:Y:S02]  /*2aa30*/  IADD3 R16, PT, PT, R16, 0x80, RZ ;  /* 0x0000008010107810 */ /* 0x000fe40007ffe0ff */
[----:B0-----:R-:W-:-:S04]  /*2aa40*/  IADD3 R20, P0, PT, R20, UR4, RZ ;  /* 0x0000000414147c10 */ /* 0x001fc8000ff1e0ff */
[----:B------:R-:W-:-:S05]  /*2aa50*/  IADD3.X R21, PT, PT, R21, UR5, RZ, P0, !PT ;  /* 0x0000000515157c10 */ /* 0x000fca00087fe4ff */
[----:B--2---:R1:W-:Y:S04]  /*2aa60*/  STG.E.U8 desc[UR36][R20.64], R5 ;  /* 0x0000000514007986 */ /* 0x0043e8000c101124 */
.L_x_23917:
[----:B------:R-:W-:Y:S05]  /*2aa70*/  BSYNC.RECONVERGENT B6 ;  /* 0x0000000000067941 */ /* 0x000fea0003800200 */
.L_x_23916:
        /* <DEDUP_REMOVED lines=303> */
.L_x_23999:
        /* <DEDUP_REMOVED lines=29> */
.L_x_24001:
[----:B------:R-:W-:Y:S05]  /*2bf40*/  BSYNC.RECONVERGENT B7 ;  /* 0x0000000000077941 */ /* 0x000fea0003800200 */
.L_x_24000:
        /* <DEDUP_REMOVED lines=36> */
.L_x_24003:
        /* <DEDUP_REMOVED lines=17> */
.L_x_24004:
[----:B------:R-:W-:Y:S05]  /*2c2a0*/  BSYNC.RECONVERGENT B0 ;  /* 0x0000000000007941 */ /* 0x000fea0003800200 */
.L_x_24002:
        /* <DEDUP_REMOVED lines=37> */
.L_x_24007:
        /* <DEDUP_REMOVED lines=18> */
.L_x_24008:
[----:B------:R-:W-:Y:S05]  /*2c620*/  BSYNC.RECONVERGENT B0 ;  /* 0x0000000000007941 */ /* 0x000fea0003800200 */
.L_x_24006:
        /* <DEDUP_REMOVED lines=37> */
.L_x_24010:
        /* <DEDUP_REMOVED lines=18> */
.L_x_24011:
[----:B------:R-:W-:Y:S05]  /*2c9a0*/  BSYNC.RECONVERGENT B0 ;  /* 0x0000000000007941 */ /* 0x000fea0003800200 */
.L_x_24009:
        /* <DEDUP_REMOVED lines=37> */
.L_x_24013:
        /* <DEDUP_REMOVED lines=18> */
.L_x_24014:
[----:B------:R-:W-:Y:S05]  /*2cd20*/  BSYNC.RECONVERGENT B0 ;  /* 0x0000000000007941 */ /* 0x000fea0003800200 */
.L_x_24012:
        /* <DEDUP_REMOVED lines=37> */
.L_x_24016:
        /* <DEDUP_REMOVED lines=18> */
.L_x_24017:
[----:B------:R-:W-:Y:S05]  /*2d0a0*/  BSYNC.RECONVERGENT B0 ;  /* 0x0000000000007941 */ /* 0x000fea0003800200 */
.L_x_24015:
        /* <DEDUP_REMOVED lines=37> */
.L_x_24019:
        /* <DEDUP_REMOVED lines=18> */
.L_x_24020:
[----:B------:R-:W-:Y:S05]  /*2d420*/  BSYNC.RECONVERGENT B0 ;  /* 0x0000000000007941 */ /* 0x000fea0003800200 */
.L_x_24018:
        /* <DEDUP_REMOVED lines=37> */
.L_x_24022:
        /* <DEDUP_REMOVED lines=18> */
.L_x_24023:
[----:B------:R-:W-:Y:S05]  /*2d7a0*/  BSYNC.RECONVERGENT B0 ;  /* 0x0000000000007941 */ /* 0x000fea0003800200 */
.L_x_24021:
        /* <DEDUP_REMOVED lines=37> */
.L_x_24025:
        /* <DEDUP_REMOVED lines=18> */
.L_x_24026:
[----:B------:R-:W-:Y:S05]  /*2db20*/  BSYNC.RECONVERGENT B0 ;  /* 0x0000000000007941 */ /* 0x000fea0003800200 */
.L_x_24024:
        /* <DEDUP_REMOVED lines=37> */
.L_x_24028:
        /* <DEDUP_REMOVED lines=18> */
.L_x_24029:
[----:B------:R-:W-:Y:S05]  /*2dea0*/  BSYNC.RECONVERGENT B0 ;  /* 0x0000000000007941 */ /* 0x000fea0003800200 */
.L_x_24027:
        /* <DEDUP_REMOVED lines=37> */
.L_x_24031:
        /* <DEDUP_REMOVED lines=18> */
.L_x_24032:
[----:B------:R-:W-:Y:S05]  /*2e220*/  BSYNC.RECONVERGENT B0 ;  /* 0x0000000000007941 */ /* 0x000fea0003800200 */
.L_x_24030:
        /* <DEDUP_REMOVED lines=37> */
.L_x_24034:
        /* <DEDUP_REMOVED lines=18> */
.L_x_24035:
[----:B------:R-:W-:Y:S05]  /*2e5a0*/  BSYNC.RECONVERGENT B0 ;  /* 0x0000000000007941 */ /* 0x000fea0003800200 */
.L_x_24033:
        /* <DEDUP_REMOVED lines=37> */
.L_x_24037:
        /* <DEDUP_REMOVED lines=18> */
.L_x_24038:
[----:B------:R-:W-:Y:S05]  /*2e920*/  BSYNC.RECONVERGENT B0 ;  /* 0x0000000000007941 */ /* 0x000fea0003800200 */
.L_x_24036:
        /* <DEDUP_REMOVED lines=37> */
.L_x_24040:
        /* <DEDUP_REMOVED lines=18> */
.L_x_24041:
[----:B------:R-:W-:Y:S05]  /*2eca0*/  BSYNC.RECONVERGENT B0 ;  /* 0x0000000000007941 */ /* 0x000fea0003800200 */
.L_x_24039:
        /* <DEDUP_REMOVED lines=37> */
.L_x_24043:
        /* <DEDUP_REMOVED lines=18> */
.L_x_24044:
[----:B------:R-:W-:Y:S05]  /*2f020*/  BSYNC.RECONVERGENT B0 ;  /* 0x0000000000007941 */ /* 0x000fea0003800200 */
.L_x_24042:
        /* <DEDUP_REMOVED lines=37> */
.L_x_24046:
        /* <DEDUP_REMOVED lines=18> */
.L_x_24047:
[----:B------:R-:W-:Y:S05]  /*2f3a0*/  BSYNC.RECONVERGENT B0 ;  /* 0x0000000000007941 */ /* 0x000fea0003800200 */
.L_x_24045:
        /* <DEDUP_REMOVED lines=37> */
.L_x_24049:
        /* <DEDUP_REMOVED lines=18> */
.L_x_24050:
[----:B------:R-:W-:Y:S05]  /*2f720*/  BSYNC.RECONVERGENT B0 ;  /* 0x0000000000007941 */ /* 0x000fea0003800200 */
.L_x_24048:
        /* <DEDUP_REMOVED lines=37> */
.L_x_24052:
        /* <DEDUP_REMOVED lines=18> */
.L_x_24053:
[----:B------:R-:W-:Y:S05]  /*2faa0*/  BSYNC.RECONVERGENT B0 ;  /* 0x0000000000007941 */ /* 0x000fea0003800200 */
.L_x_24051:
        /* <DEDUP_REMOVED lines=37> */
.L_x_24055:
        /* <DEDUP_REMOVED lines=18> */
.L_x_24056:
[----:B------:R-:W-:Y:S05]  /*2fe20*/  BSYNC.RECONVERGENT B0 ;  /* 0x0000000000007941 */ /* 0x000fea0003800200 */
.L_x_24054:
        /* <DEDUP_REMOVED lines=37> */
.L_x_24058:
        /* <DEDUP_REMOVED lines=18> */
.L_x_24059:
[----:B------:R-:W-:Y:S05]  /*301a0*/  BSYNC.RECONVERGENT B0 ;  /* 0x0000000000007941 */ /* 0x000fea0003800200 */
.L_x_24057:
        /* <DEDUP_REMOVED lines=37> */
.L_x_24061:
        /* <DEDUP_REMOVED lines=18> */
.L_x_24062:
[----:B------:R-:W-:Y:S05]  /*30520*/  BSYNC.RECONVERGENT B0 ;  /* 0x0000000000007941 */ /* 0x000fea0003800200 */
.L_x_24060:
        /* <DEDUP_REMOVED lines=37> */
.L_x_24064:
        /* <DEDUP_REMOVED lines=18> */
.L_x_24065:
[----:B------:R-:W-:Y:S05]  /*308a0*/  BSYNC.RECONVERGENT B0 ;  /* 0x0000000000007941 */ /* 0x000fea0003800200 */
.L_x_24063:
        /* <DEDUP_REMOVED lines=37> */
.L_x_24067:
        /* <DEDUP_REMOVED lines=18> */
.L_x_24068:
[----:B------:R-:W-:Y:S05]  /*30c20*/  BSYNC.RECONVERGENT B0 ;  /* 0x0000000000007941 */ /* 0x000fea0003800200 */
.L_x_24066:
        /* <DEDUP_REMOVED lines=37> */
.L_x_24070:
        /* <DEDUP_REMOVED lines=18> */
.L_x_24071:
[----:B------:R-:W-:Y:S05]  /*30fa0*/  BSYNC.RECONVERGENT B0 ;  /* 0x0000000000007941 */ /* 0x000fea0003800200 */
.L_x_24069:
        /* <DEDUP_REMOVED lines=36> */
.L_x_24073:
        /* <DEDUP_REMOVED lines=16> */
.L_x_24074:
[----:B------:R-:W-:Y:S05]  /*312f0*/  BSYNC.RECONVERGENT B0 ;  /* 0x0000000000007941 */ /* 0x000fea0003800200 */
.L_x_24072:
        /* <DEDUP_REMOVED lines=32> */
.L_x_24076:
[----:B------:R-:W-:Y:S02]  /*31500*/  MOV R8, R6 ;  /* 0x0000000600087202 */ /* 0x000fe40000000f00 */
[----:B------:R-:W-:Y:S02]  /*31510*/  MOV R10, R7 ;  /* 0x00000007000a7202 */ /* 0x000fe40000000f00 */
[----:B------:R-:W-:-:S07]  /*31520*/  MOV R9, 0x31540 ;  /* 0x0003154000097802 */ /* 0x000fce0000000f00 */
[----:B------:R-:W-:Y:S05]  /*31530*/  CALL.REL.NOINC `($__internal_29_$__cuda_sm20_rem_u64) ;  /* 0x000000c8006c7944 */ /* 0x000fea0003c00000 */
[----:B------:R-:W-:Y:S01]  /*31540*/  IMAD.MOV.U32 R4, RZ, RZ, R0 ;  /* 0x000000ffff047224 */ /* 0x000fe200078e0000 */
[----:B------:R-:W-:-:S07]  /*31550*/  MOV R5, R3 ;  /* 0x0000000300057202 */ /* 0x000fce0000000f00 */
.L_x_24077:
[----:B------:R-:W-:Y:S05]  /*31560*/  BSYNC.RECONVERGENT B0 ;  /* 0x0000000000007941 */ /* 0x000fea0003800200 */
.L_x_24075:
[----:B------:R-:W0:Y:S02]  /*31570*/  LDCU.64 UR4, c[0x0][0x730] ;  /* 0x0000e600ff0477ac */ /* 0x000e240008000a00 */
[----:B0-----:R-:W-:Y:S02]  /*31580*/  IMAD R3, R5, UR4, RZ ;  /* 0x0000000405037c24 */ /* 0x001fe4000f8e02ff */
[----:B------:R-:W-:-:S04]  /*31590*/  IMAD.WIDE.U32 R20, R4, UR4, R20 ;  /* 0x0000000404147c25 */ /* 0x000fc8000f8e0014 */
[----:B------:R-:W-:-:S05]  /*315a0*/  IMAD R3, R4, UR5, R3 ;  /* 0x0000000504037c24 */ /* 0x000fca000f8e0203 */
[----:B------:R-:W-:-:S07]  /*315b0*/  IADD3 R21, PT, PT, R21, R3, RZ ;  /* 0x0000000315157210 */ /* 0x000fce0007ffe0ff */
.L_x_24005:
[----:B------:R-:W0:Y:S02]  /*315c0*/  LDCU.64 UR4, c[0x0][0x580] ;  /* 0x0000b000ff0477ac */ /* 0x000e240008000a00 */
[----:B0-----:R-:W-:-:S05]  /*315d0*/  IADD3 R4, P0, PT, R17, UR4, RZ ;  /* 0x0000000411047c10 */ /* 0x001fca000ff1e0ff */
[----:B------:R-:W-:Y:S01]  /*315e0*/  IMAD.X R5, RZ, RZ, UR5, P0 ;  /* 0x00000005ff057e24 */ /* 0x000fe200080e06ff */
[----:B------:R-:W0:Y:S05]  /*315f0*/  LDCU.64 UR4, c[0x0][0x738] ;  /* 0x0000e700ff0477ac */ /* 0x000e2a0008000a00 */
[----:B------:R-:W2:Y:S01]  /*31600*/  LDG.E.U8 R5, desc[UR36][R4.64] ;  /* 0x0000002404057981 */ /* 0x000ea2000c1e1100 */
[----:B------:R-:W-:Y:S02]  /*31610*/  IADD3 R16, PT, PT, R16, 0x80, RZ ;  /* 0x0000008010107810 */ /* 0x000fe40007ffe0ff */
[----:B0-----:R-:W-:-:S04]  /*31620*/  IADD3 R20, P0, PT, R20, UR4, RZ ;  /* 0x0000000414147c10 */ /* 0x001fc8000ff1e0ff */
[----:B------:R-:W-:-:S05]  /*31630*/  IADD3.X R21, PT, PT, R21, UR5, RZ, P0, !PT ;  /* 0x0000000515157c10 */ /* 0x000fca00087fe4ff */
[----:B--2---:R2:W-:Y:S04]  /*31640*/  STG.E.U8 desc[UR36][R20.64], R5 ;  /* 0x0000000514007986 */ /* 0x0045e8000c101124 */
.L_x_23998:
[----:B------:R-:W-:Y:S05]  /*31650*/  BSYNC.RECONVERGENT B6 ;  /* 0x0000000000067941 */ /* 0x000fea0003800200 */
.L_x_23997:
        /* <DEDUP_REMOVED lines=302> */
.L_x_24078:
        /* <DEDUP_REMOVED lines=31> */
.L_x_24080:
[----:B------:R-:W-:Y:S05]  /*32b30*/  BSYNC.RECONVERGENT B6 ;  /* 0x0000000000067941 */ /* 0x000fea0003800200 */
.L_x_24079:
        /* <DEDUP_REMOVED lines=37> */
.L_x_24082:
        /* <DEDUP_REMOVED lines=17> */
.L_x_24083:
[----:B------:R-:W-:Y:S05]  /*32ea0*/  BSYNC.RECONVERGENT B0 ;  /* 0x0000000000007941 */ /* 0x000fea0003800200 */
.L_x_24081:
        /* <DEDUP_REMOVED lines=37> */
.L_x_24086:
        /* <DEDUP_REMOVED lines=18> */
.L_x_24087:
[----:B------:R-:W-:Y:S05]  /*33220*/  BSYNC.RECONVERGENT B0 ;  /* 0x0000000000007941 */ /* 0x000fea0003800200 */
.L_x_24085:
        /* <DEDUP_REMOVED lines=38> */
.L_x_24089:
        /* <DEDUP_REMOVED lines=18> */
.L_x_24090:
[----:B------:R-:W-:Y:S05]  /*335b0*/  BSYNC.RECONVERGENT B0 ;  /* 0x0000000000007941 */ /* 0x000fea0003800200 */
.L_x_24088:
        /* <DEDUP_REMOVED lines=38> */
.L_x_24092:
        /* <DEDUP_REMOVED lines=18> */
.L_x_24093:
[----:B------:R-:W-:Y:S05]  /*33940*/  BSYNC.RECONVERGENT B0 ;  /* 0x0000000000007941 */ /* 0x000fea0003800200 */
.L_x_24091:
        /* <DEDUP_REMOVED lines=38> */
.L_x_24095:
        /* <DEDUP_REMOVED lines=18> */
.L_x_24096:
[----:B------:R-:W-:Y:S05]  /*33cd0*/  BSYNC.RECONVERGENT B0 ;  /* 0x0000000000007941 */ /* 0x000fea0003800200 */
.L_x_24094:
        /* <DEDUP_REMOVED lines=38> */
.L_x_24098:
        /* <DEDUP_REMOVED lines=18> */
.L_x_24099:
[----:B------:R-:W-:Y:S05]  /*34060*/  BSYNC.RECONVERGENT B0 ;  /* 0x0000000000007941 */ /* 0x000fea0003800200 */
.L_x_24097:
        /* <DEDUP_REMOVED lines=38> */
.L_x_24101:
        /* <DEDUP_REMOVED lines=18> */
.L_x_24102:
[----:B------:R-:W-:Y:S05]  /*343f0*/  BSYNC.RECONVERGENT B0 ;  /* 0x0000000000007941 */ /* 0x000fea0003800200 */
.L_x_24100:
        /* <DEDUP_REMOVED lines=38> */
.L_x_24104:
        /* <DEDUP_REMOVED lines=18> */
.L_x_24105:
[----:B------:R-:W-:Y:S05]  /*34780*/  BSYNC.RECONVERGENT B0 ;  /* 0x0000000000007941 */ /* 0x000fea0003800200 */
.L_x_24103:
        /* <DEDUP_REMOVED lines=38> */
.L_x_24107:
        /* <DEDUP_REMOVED lines=18> */
.L_x_24108:
[----:B------:R-:W-:Y:S05]  /*34b10*/  BSYNC.RECONVERGENT B0 ;  /* 0x0000000000007941 */ /* 0x000fea0003800200 */
.L_x_24106:
        /* <DEDUP_REMOVED lines=38> */
.L_x_24110:
        /* <DEDUP_REMOVED lines=18> */
.L_x_24111:
[----:B------:R-:W-:Y:S05]  /*34ea0*/  BSYNC.RECONVERGENT B0 ;  /* 0x0000000000007941 */ /* 0x000fea0003800200 */
.L_x_24109:
        /* <DEDUP_REMOVED lines=38> */
.L_x_24113:
        /* <DEDUP_REMOVED lines=18> */
.L_x_24114:
[----:B------:R-:W-:Y:S05]  /*35230*/  BSYNC.RECONVERGENT B0 ;  /* 0x0000000000007941 */ /* 0x000fea0003800200 */
.L_x_24112:
        /* <DEDUP_REMOVED lines=38> */
.L_x_24116:
        /* <DEDUP_REMOVED lines=18> */
.L_x_24117:
[----:B------:R-:W-:Y:S05]  /*355c0*/  BSYNC.RECONVERGENT B0 ;  /* 0x0000000000007941 */ /* 0x000fea0003800200 */
.L_x_24115:
        /* <DEDUP_REMOVED lines=38> */
.L_x_24119:
        /* <DEDUP_REMOVED lines=18> */
.L_x_24120:
[----:B------:R-:W-:Y:S05]  /*35950*/  BSYNC.RECONVERGENT B0 ;  /* 0x0000000000007941 */ /* 0x000fea0003800200 */
.L_x_24118:
        /* <DEDUP_REMOVED lines=38> */
.L_x_24122:
        /* <DEDUP_REMOVED lines=18> */
.L_x_24123:
[----:B------:R-:W-:Y:S05]  /*35ce0*/  BSYNC.RECONVERGENT B0 ;  /* 0x0000000000007941 */ /* 0x000fea0003800200 */
.L_x_24121:
        /* <DEDUP_REMOVED lines=38> */
.L_x_24125:
        /* <DEDUP_REMOVED lines=18> */
.L_x_24126:
[----:B------:R-:W-:Y:S05]  /*36070*/  BSYNC.RECONVERGENT B0 ;  /* 0x0000000000007941 */ /* 0x000fea0003800200 */
.L_x_24124:
        /* <DEDUP_REMOVED lines=38> */
.L_x_24128:
        /* <DEDUP_REMOVED lines=18> */
.L_x_24129:
[----:B------:R-:W-:Y:S05]  /*36400*/  BSYNC.RECONVERGENT B0 ;  /* 0x0000000000007941 */ /* 0x000fea0003800200 */
.L_x_24127:
        /* <DEDUP_REMOVED lines=38> */
.L_x_24131:
        /* <DEDUP_REMOVED lines=18> */
.L_x_24132:
[----:B------:R-:W-:Y:S05]  /*36790*/  BSYNC.RECONVERGENT B0 ;  /* 0x0000000000007941 */ /* 0x000fea0003800200 */
.L_x_24130:
        /* <DEDUP_REMOVED lines=38> */
.L_x_24134:
        /* <DEDUP_REMOVED lines=18> */
.L_x_24135:
[----:B------:R-:W-:Y:S05]  /*36b20*/  BSYNC.RECONVERGENT B0 ;  /* 0x0000000000007941 */ /* 0x000fea0003800200 */
.L_x_24133:
        /* <DEDUP_REMOVED lines=38> */
.L_x_24137:
        /* <DEDUP_REMOVED lines=18> */
.L_x_24138:
[----:B------:R-:W-:Y:S05]  /*36eb0*/  BSYNC.RECONVERGENT B0 ;  /* 0x0000000000007941 */ /* 0x000fea0003800200 */
.L_x_24136:
        /* <DEDUP_REMOVED lines=38> */
.L_x_24140:
        /* <DEDUP_REMOVED lines=18> */
.L_x_24141:
[----:B------:R-:W-:Y:S05]  /*37240*/  BSYNC.RECONVERGENT B0 ;  /* 0x0000000000007941 */ /* 0x000fea0003800200 */
.L_x_24139:
        /* <DEDUP_REMOVED lines=38> */
.L_x_24143:
        /* <DEDUP_REMOVED lines=18> */
.L_x_24144:
[----:B------:R-:W-:Y:S05]  /*375d0*/  BSYNC.RECONVERGENT B0 ;  /* 0x0000000000007941 */ /* 0x000fea0003800200 */
.L_x_24142:
        /* <DEDUP_REMOVED lines=38> */
.L_x_24146:
        /* <DEDUP_REMOVED lines=18> */
.L_x_24147:
[----:B------:R-:W-:Y:S05]  /*37960*/  BSYNC.RECONVERGENT B0 ;  /* 0x0000000000007941 */ /* 0x000fea0003800200 */
.L_x_24145:
        /* <DEDUP_REMOVED lines=38> */
.L_x_24149:
        /* <DEDUP_REMOVED lines=18> */
.L_x_24150:
[----:B------:R-:W-:Y:S05]  /*37cf0*/  BSYNC.RECONVERGENT B0 ;  /* 0x0000000000007941 */ /* 0x000fea0003800200 */
.L_x_24148:
        /* <DEDUP_REMOVED lines=37> */
.L_x_24152:
        /* <DEDUP_REMOVED lines=16> */
.L_x_24153:
[----:B------:R-:W-:Y:S05]  /*38050*/  BSYNC.RECONVERGENT B0 ;  /* 0x0000000000007941 */ /* 0x000fea0003800200 */
.L_x_24151:
        /* <DEDUP_REMOVED lines=33> */
.L_x_24155:
[----:B------:R-:W-:Y:S02]  /*38270*/  MOV R8, R6 ;  /* 0x0000000600087202 */ /* 0x000fe40000000f00 */
[----:B------:R-:W-:Y:S02]  /*38280*/  MOV R10, R7 ;  /* 0x00000007000a7202 */ /* 0x000fe40000000f00 */
[----:B------:R-:W-:-:S07]  /*38290*/  MOV R9, 0x382b0 ;  /* 0x000382b000097802 */ /* 0x000fce0000000f00 */
[----:B------:R-:W-:Y:S05]  /*382a0*/  CALL.REL.NOINC `($__internal_29_$__cuda_sm20_rem_u64) ;  /* 0x0000005c00107944 */ /* 0x000fea0003c00000 */
[----:B------:R-:W-:Y:S01]  /*382b0*/  IMAD.MOV.U32 R4, RZ, RZ, R0 ;  /* 0x000000ffff047224 */ /* 0x000fe200078e0000 */
[----:B------:R-:W-:-:S07]  /*382c0*/  MOV R5, R3 ;  /* 0x0000000300057202 */ /* 0x000fce0000000f00 */
.L_x_24156:
[----:B------:R-:W-:Y:S05]  /*382d0*/  BSYNC.RECONVERGENT B0 ;  /* 0x0000000000007941 */ /* 0x000fea0003800200 */
.L_x_24154:
[----:B------:R-:W0:Y:S01]  /*382e0*/  LDCU.64 UR4, c[0x0][0x730] ;  /* 0x0000e600ff0477ac */ /* 0x000e220008000a00 */
[----:B------:R-:W-:Y:S01]  /*382f0*/  MOV R3, R21 ;  /* 0x0000001500037202 */ /* 0x000fe20000000f00 */
[----:B0-----:R-:W-:Y:S02]  /*38300*/  IMAD R5, R5, UR4, RZ ;  /* 0x0000000405057c24 */ /* 0x001fe4000f8e02ff */
[----:B------:R-:W-:-:S04]  /*38310*/  IMAD.WIDE.U32 R2, R4, UR4, R2 ;  /* 0x0000000404027c25 */ /* 0x000fc8000f8e0002 */
[----:B------:R-:W-:-:S04]  /*38320*/  IMAD R5, R4, UR5, R5 ;  /* 0x0000000504057c24 */ /* 0x000fc8000f8e0205 */
[----:B------:R-:W-:-:S07]  /*38330*/  IMAD.IADD R21, R3, 0x1, R5 ;  /* 0x0000000103157824 */ /* 0x000fce00078e0205 */
.L_x_24084:
[----:B------:R-:W2:Y:S01]  /*38340*/  LDG.E.U8 R17, desc[UR36][R16.64] ;  /* 0x0000002410117981 */ /* 0x000ea2000c1e1100 */
[----:B------:R-:W0:Y:S02]  /*38350*/  LDCU.64 UR4, c[0x0][0x738] ;  /* 0x0000e700ff0477ac */ /* 0x000e240008000a00 */
[----:B0-----:R-:W-:-:S04]  /*38360*/  IADD3 R2, P0, PT, R2, UR4, RZ ;  /* 0x0000000402027c10 */ /* 0x001fc8000ff1e0ff */
[----:B------:R-:W-:-:S05]  /*38370*/  IADD3.X R3, PT, PT, R21, UR5, RZ, P0, !PT ;  /* 0x0000000515037c10 */ /* 0x000fca00087fe4ff */
[----:B--2---:R-:W-:Y:S01]  /*38380*/  STG.E.U8 desc[UR36][R2.64], R17 ;  /* 0x0000001102007986 */ /* 0x004fe2000c101124 */
[----:B------:R-:W-:Y:S05]  /*38390*/  EXIT ;  /* 0x000000000000794d */ /* 0x000fea0003800000 */
.L_x_23815:
        /* <DEDUP_REMOVED lines=306> */
.L_x_24159:
        /* <DEDUP_REMOVED lines=29> */
.L_x_24161:
[----:B------:R-:W-:Y:S05]  /*39890*/  BSYNC.RECONVERGENT B7 ;  /* 0x0000000000077941 */ /* 0x000fea0003800200 */
.L_x_24160:
[----:B------:R-:W0:Y:S01]  /*398a0*/  LDCU.64 UR4, c[0x0][0x580] ;  /* 0x0000b000ff0477ac */ /* 0x000e220008000a00 */
[----:B------:R-:W1:Y:S01]  /*398b0*/  LDCU.64 UR6, c[0x0][0x738] ;  /* 0x0000e700ff0677ac */ /* 0x000e620008000a00 */
[----:B0-----:R-:W-:-:S04]  /*398c0*/  IADD3 R2, P0, PT, R19, UR4, RZ ;  /* 0x0000000413027c10 */ /* 0x001fc8000ff1e0ff */
[----:B------:R-:W-:Y:S01]  /*398d0*/  IADD3.X R3, PT, PT, RZ, UR5, RZ, P0, !PT ;  /* 0x00000005ff037c10 */ /* 0x000fe200087fe4ff */
[----:B------:R-:W0:Y:S05]  /*398e0*/  LDCU.64 UR4, c[0x0][0x590] ;  /* 0x0000b200ff0477ac */ /* 0x000e2a0008000a00 */
[----:B------:R-:W2:Y:S01]  /*398f0*/  LDG.E.U8 R3, desc[UR36][R2.64] ;  /* 0x0000002402037981 */ /* 0x000ea2000c1e1100 */
[--C-:B------:R-:W-:Y:S02]  /*39900*/  SHF.R.S32.HI R5, RZ, 0x1f, R23.reuse ;  /* 0x0000001fff057819 */ /* 0x100fe40000011417 */
[----:B------:R-:W-:Y:S02]  /*39910*/  SHF.R.S32.HI R7, RZ, 0x1f, R23 ;  /* 0x0000001fff077819 */ /* 0x000fe40000011417 */
[----:B------:R-:W-:-:S02]  /*39920*/  IADD3 R16, PT, PT, R16, 0x80, RZ ;  /* 0x0000008010107810 */ /* 0x000fc40007ffe0ff */
[----:B0-----:R-:W-:Y:S02]  /*39930*/  LOP3.LUT R5, R5, UR4, RZ, 0xc0, !PT ;  /* 0x0000000405057c12 */ /* 0x001fe4000f8ec0ff */
[----:B------:R-:W-:Y:S02]  /*39940*/  LOP3.LUT R7, R7, UR5, RZ, 0xc0, !PT ;  /* 0x0000000507077c12 */ /* 0x000fe4000f8ec0ff */
[----:B-1----:R-:W-:-:S04]  /*39950*/  IADD3 R4, P0, P1, R5, UR6, R22 ;  /* 0x0000000605047c10 */ /* 0x002fc8000f91e016 */
[----:B------:R-:W-:-:S05]  /*39960*/  IADD3.X R5, PT, PT, R7, UR7, R23, P0, P1 ;  /* 0x0000000707057c10 */ /* 0x000fca00087e2417 */
[----:B--2---:R0:W-:Y:S04]  /*39970*/  STG.E.U8 desc[UR36][R4.64], R3 ;  /* 0x0000000304007986 */ /* 0x0041e8000c101124 */
.L_x_24158:
[----:B------:R-:W-:Y:S05]  /*39980*/  BSYNC.RECONVERGENT B6 ;  /* 0x0000000000067941 */ /* 0x000fea0003800200 */
.L_x_24157:
        /* <DEDUP_REMOVED lines=303> */
.L_x_24164:
        /* <DEDUP_REMOVED lines=29> */
.L_x_24166:
[----:B------:R-:W-:Y:S05]  /*3ae50*/  BSYNC.RECONVERGENT B7 ;  /* 0x0000000000077941 */ /* 0x000fea0003800200 */
.L_x_24165:
        /* <DEDUP_REMOVED lines=14> */
.L_x_24163:
[----:B------:R-:W-:Y:S05]  /*3af40*/  BSYNC.RECONVERGENT B6 ;  /* 0x0000000000067941 */ /* 0x000fea0003800200 */
.L_x_24162:
        /* <DEDUP_REMOVED lines=303> */
.L_x_24169:
        /* <DEDUP_REMOVED lines=29> */
.L_x_24171:
[----:B------:R-:W-:Y:S05]  /*3c410*/  BSYNC.RECONVERGENT B7 ;  /* 0x0000000000077941 */ /* 0x000fea0003800200 */
.L_x_24170:
        /* <DEDUP_REMOVED lines=14> */
.L_x_24168:
[----:B------:R-:W-:Y:S05]  /*3c500*/  BSYNC.RECONVERGENT B6 ;  /* 0x0000000000067941 */ /* 0x000fea0003800200 */
.L_x_24167:
        /* <DEDUP_REMOVED lines=302> */
.L_x_24172:
        /* <DEDUP_REMOVED lines=31> */
.L_x_24174:
[----:B------:R-:W-:Y:S05]  /*3d9e0*/  BSYNC.RECONVERGENT B6 ;  /* 0x0000000000067941 */ /* 0x000fea0003800200 */
.L_x_24173:
[----:B------:R-:W2:Y:S01]  /*3d9f0*/  LDG.E.U8 R17, desc[UR36][R16.64] ;  /* 0x0000002410117981 */ /* 0x000ea2000c1e1100 */
[----:B------:R-:W0:Y:S01]  /*3da00*/  LDCU.64 UR4, c[0x0][0x590] ;  /* 0x0000b200ff0477ac */ /* 0x000e220008000a00 */
[--C-:B------:R-:W-:Y:S02]  /*3da10*/  SHF.R.S32.HI R3, RZ, 0x1f, R19.reuse ;  /* 0x0000001fff037819 */ /* 0x100fe40000011413 */
[----:B------:R-:W-:Y:S01]  /*3da20*/  SHF.R.S32.HI R5, RZ, 0x1f, R19 ;  /* 0x0000001fff057819 */ /* 0x000fe20000011413 */
[----:B------:R-:W1:Y:S01]  /*3da30*/  LDCU.64 UR6, c[0x0][0x738] ;  /* 0x0000e700ff0677ac */ /* 0x000e620008000a00 */
[----:B0-----:R-:W-:Y:S02]  /*3da40*/  LOP3.LUT R3, R3, UR4, RZ, 0xc0, !PT ;  /* 0x0000000403037c12 */ /* 0x001fe4000f8ec0ff */
[----:B------:R-:W-:Y:S02]  /*3da50*/  LOP3.LUT R5, R5, UR5, RZ, 0xc0, !PT ;  /* 0x0000000505057c12 */ /* 0x000fe4000f8ec0ff */
[----:B-1----:R-:W-:-:S04]  /*3da60*/  IADD3 R2, P0, P1, R3, UR6, R18 ;  /* 0x0000000603027c10 */ /* 0x002fc8000f91e012 */
[----:B------:R-:W-:-:S05]  /*3da70*/  IADD3.X R3, PT, PT, R5, UR7, R19, P0, P1 ;  /* 0x0000000705037c10 */ /* 0x000fca00087e2413 */
[----:B--2---:R-:W-:Y:S01]  /*3da80*/  STG.E.U8 desc[UR36][R2.64], R17 ;  /* 0x0000001102007986 */ /* 0x004fe2000c101124 */
[----:B------:R-:W-:Y:S05]  /*3da90*/  EXIT ;  /* 0x000000000000794d */ /* 0x000fea0003800000 */
        .weak           $__internal_28_$__cuda_sm20_div_u64
        .type           $__internal_28_$__cuda_sm20_div_u64,@function
        .size           $__internal_28_$__cuda_sm20_div_u64,($__internal_29_$__cuda_sm20_rem_u64 - $__internal_28_$__cuda_sm20_div_u64)
$__internal_28_$__cuda_sm20_div_u64:
        /* <DEDUP_REMOVED lines=68> */
[----:B------:R-:W-:Y:S05]  /*3dee0*/  RET.REL.NODEC R4 `(_ZN2at6native24index_elementwise_kernelILi128ELi4EZNS0_20cuda_take_put_kernelIblZZZZZNS0_10put_kernelERNS_14TensorIteratorERKNS_10TensorBaseEbENKUlvE_clEvENKUlvE9_clEvENKUlvE_clEvENKUlvE0_clEvEUlRblE0_EEvS4_S7_RKT1_EUliE_EEvlSE_) ;  /* 0xfffffc2004447950 */ /* 0x000fea0003c3ffff */
        .weak           $__internal_29_$__cuda_sm20_rem_u64
        .type           $__internal_29_$__cuda_sm20_rem_u64,@function
        .size           $__internal_29_$__cuda_sm20_rem_u64,(.L_x_41810 - $__internal_29_$__cuda_sm20_rem_u64)
$__internal_29_$__cuda_sm20_rem_u64:
        /* <DEDUP_REMOVED lines=63> */
[----:B------:R-:W-:Y:S06]  /*3e2e0*/  RET.REL.NODEC R4 `(_ZN2at6native24index_elementwise_kernelILi128ELi4EZNS0_20cuda_take_put_kernelIblZZZZZNS0_10put_kernelERNS_14TensorIteratorERKNS_10TensorBaseEbENKUlvE_clEvENKUlvE9_clEvENKUlvE_clEvENKUlvE0_clEvEUlRblE0_EEvS4_S7_RKT1_EUliE_EEvlSE_) ;  /* 0xfffffc1c04447950 */ /* 0x000fec0003c3ffff */
.L_x_24175:
        /* <DEDUP_REMOVED lines=9> */
.L_x_41810:


//--------------------- .text._ZN2at6native24index_elementwise_kernelILi128ELi4EZNS0_20cuda_take_put_kernelIblZZZZZNS0_10put_kernelERNS_14TensorIteratorERKNS_10TensorBaseEbENKUlvE_clEvENKUlvE9_clEvENKUlvE_clEvENKUlvE0_clEvEUlRblE_EEvS4_S7_RKT1_EUliE_EEvlSE_ --------------------------
	.section	.text._ZN2at6native24index_elementwise_kernelILi128ELi4EZNS0_20cuda_take_put_kernelIblZZZZZNS0_10put_kernelERNS_14TensorIteratorERKNS_10TensorBaseEbENKUlvE_clEvENKUlvE9_clEvENKUlvE_clEvENKUlvE0_clEvEUlRblE_EEvS4_S7_RKT1_EUliE_EEvlSE_,"ax",@progbits
	.align	128
        .global         _ZN2at6native24index_elementwise_kernelILi128ELi4EZNS0_20cuda_take_put_kernelIblZZZZZNS0_10put_kernelERNS_14TensorIteratorERKNS_10TensorBaseEbENKUlvE_clEvENKUlvE9_clEvENKUlvE_clEvENKUlvE0_clEvEUlRblE_EEvS4_S7_RKT1_EUliE_EEvlSE_
        .type           _ZN2at6native24index_elementwise_kernelILi128ELi4EZNS0_20cuda_take_put_kernelIblZZZZZNS0_10put_kernelERNS_14TensorIteratorERKNS_10TensorBaseEbENKUlvE_clEvENKUlvE9_clEvENKUlvE_clEvENKUlvE0_clEvEUlRblE_EEvS4_S7_RKT1_EUliE_EEvlSE_,@function
        .size           _ZN2at6native24index_elementwise_kernelILi128ELi4EZNS0_20cuda_take_put_kernelIblZZZZZNS0_10put_kernelERNS_14TensorIteratorERKNS_10TensorBaseEbENKUlvE_clEvENKUlvE9_clEvENKUlvE_clEvENKUlvE0_clEvEUlRblE_EEvS4_S7_RKT1_EUliE_EEvlSE_,(.L_x_41812 - _ZN2at6native24index_elementwise_kernelILi128ELi4EZNS0_20cuda_take_put_kernelIblZZZZZNS0_10put_kernelERNS_14TensorIteratorERKNS_10TensorBaseEbENKUlvE_clEvENKUlvE9_clEvENKUlvE_clEvENKUlvE0_clEvEUlRblE_EEvS4_S7_RKT1_EUliE_EEvlSE_)
        .other          _ZN2at6native24index_elementwise_kernelILi128ELi4EZNS0_20cuda_take_put_kernelIblZZZZZNS0_10put_kernelERNS_14TensorIteratorERKNS_10TensorBaseEbENKUlvE_clEvENKUlvE9_clEvENKUlvE_clEvENKUlvE0_clEvEUlRblE_EEvS4_S7_RKT1_EUliE_EEvlSE_,@"STO_CUDA_ENTRY STV_DEFAULT"
_ZN2at6native24index_elementwise_kernelILi128ELi4EZNS0_20cuda_take_put_kernelIblZZZZZNS0_10put_kernelERNS_14TensorIteratorERKNS_10TensorBaseEbENKUlvE_clEvENKUlvE9_clEvENKUlvE_clEvENKUlvE0_clEvEUlRblE_EEvS4_S7_RKT1_EUliE_EEvlSE_:
.text._ZN2at6native24index_elementwise_kernelILi128ELi4EZNS0_20cuda_take_put_kernelIblZZZZZNS0_10put_kernelERNS_14TensorIteratorERKNS_10TensorBaseEbENKUlvE_clEvENKUlvE9_clEvENKUlvE_clEvENKUlvE0_clEvEUlRblE_EEvS4_S7_RKT1_EUliE_EEvlSE_:
        /* <DEDUP_REMOVED lines=17> */
[----:B------:R-:W-:Y:S01]  /*0110*/  BSSY B6, `(.L_x_24179) ;  /* 0x0000035000067945 */ /* 0x000fe20003800000 */
        /* <DEDUP_REMOVED lines=29> */
.L_x_24181:
[----:B------:R-:W0:Y:S08]  /*02f0*/  LDC.64 R4, c[0x0][0x740] ;  /* 0x0001d000ff047b82 */ /* 0x000e300000000a00 */
[----:B------:R-:W1:Y:S01]  /*0300*/  LDC.64 R2, c[0x0][0x580] ;  /* 0x00016000ff027b82 */ /* 0x000e620000000a00 */
[----:B0-----:R-:W-:-:S04]  /*0310*/  LOP3.LUT R7, R4, 0x3, RZ, 0xc0, !PT ;  /* 0x0000000304077812 */ /* 0x001fc800078ec0ff */
[----:B------:R-:W-:-:S04]  /*0320*/  IADD3 R4, P0, PT, -R7, R4, RZ ;  /* 0x0000000407047210 */ /* 0x000fc80007f1e1ff */
[----:B------:R-:W-:Y:S01]  /*0330*/  IADD3.X R5, PT, PT, R5, -0x1, RZ, P0, !PT ;  /* 0xffffffff05057810 */ /* 0x000fe200007fe4ff */
[----:B-1----:R0:W5:Y:S04]  /*0340*/  LDG.E.U8 R2, desc[UR36][R2.64] ;  /* 0x0000002402027981 */ /* 0x002168000c1e1100 */
[----:B------:R0:W5:Y:S01]  /*0350*/  LDG.E R8, desc[UR36][R4.64] ;  /* 0x0000002404087981 */ /* 0x000162000c1e1900 */
[----:B------:R-:W-:Y:S01]  /*0360*/  IMAD.MOV.U32 R9, RZ, RZ, 0xff ;  /* 0x000000ffff097424 */ /* 0x000fe200078e00ff */
[----:B------:R-:W-:Y:S01]  /*0370*/  SHF.L.U32 R0, R7, 0x3, RZ ;  /* 0x0000000307007819 */ /* 0x000fe200000006ff */
[----:B------:R-:W-:Y:S03]  /*0380*/  BSSY B0, `(.L_x_24182) ;  /* 0x000000c000007945 */ /* 0x000fe60003800000 */
[----:B------:R-:W-:-:S07]  /*0390*/  SHF.L.U32 R7, R9, R0, RZ ;  /* 0x0000000009077219 */ /* 0x000fce00000006ff */
.L_x_24183:
[----:B-----5:R-:W-:Y:S01]  /*03a0*/  LOP3.LUT P0, RZ, R8, R7, RZ, 0xc0, !PT ;  /* 0x0000000708ff7212 */ /* 0x020fe2000780c0ff */
[----:B------:R-:W-:Y:S05]  /*03b0*/  YIELD ;  /* 0x0000000000007946 */ /* 0x000fea0003800000 */
[----:B------:R-:W-:-:S04]  /*03c0*/  ISETP.NE.OR P0, PT, R2, RZ, P0 ;  /* 0x000000ff0200720c */ /* 0x000fc80000705670 */
[----:B0-----:R-:W-:-:S04]  /*03d0*/  SEL R3, RZ, 0x1, !P0 ;  /* 0x00000001ff037807 */ /* 0x001fc80004000000 */
[----:B------:R-:W-:-:S04]  /*03e0*/  SHF.L.U32 R3, R3, R0, RZ ;  /* 0x0000000003037219 */ /* 0x000fc800000006ff */
[----:B------:R-:W-:-:S06]  /*03f0*/  LOP3.LUT R9, R3, R8, R7, 0xf4, !PT ;  /* 0x0000000803097212 */ /* 0x000fcc00078ef407 */
[----:B------:R-:W2:Y:S02]  /*0400*/  ATOMG.E.CAS.STRONG.GPU PT, R9, [R4], R8, R9 ;  /* 0x00000008040973a9 */ /* 0x000ea400001ee109 */
[----:B--2---:R-:W-:Y:S01]  /*0410*/  ISETP.NE.AND P0, PT, R8, R9, PT ;  /* 0x000000090800720c */ /* 0x004fe20003f05270 */
[----:B------:R-:W-:-:S12]  /*0420*/  IMAD.MOV.U32 R8, RZ, RZ, R9 ;  /* 0x000000ffff087224 */ /* 0x000fd800078e0009 */
[----:B------:R-:W-:Y:S05]  /*0430*/  @P0 BRA `(.L_x_24183) ;  /* 0xfffffffc00d80947 */ /* 0x000fea000383ffff */
[----:B------:R-:W-:Y:S05]  /*0440*/  BSYNC B0 ;  /* 0x0000000000007941 */ /* 0x000fea0003800000 */
.L_x_24182:
[----:B------:R-:W-:-:S07]  /*0450*/  IADD3 R16, PT, PT, R16, 0x80, RZ ;  /* 0x0000008010107810 */ /* 0x000fce0007ffe0ff */
.L_x_24180:
[----:B------:R-:W-:Y:S05]  /*0460*/  BSYNC B6 ;  /* 0x0000000000067941 */ /* 0x000fea0003800000 */
.L_x_24179:
        /* <DEDUP_REMOVED lines=31> */
.L_x_24186:
[----:B------:R-:W0:Y:S08]  /*0660*/  LDC.64 R4, c[0x0][0x740] ;  /* 0x0001d000ff047b82 */ /* 0x000e300000000a00 */
[----:B------:R-:W1:Y:S01]  /*0670*/  LDC.64 R2, c[0x0][0x580] ;  /* 0x00016000ff027b82 */ /* 0x000e620000000a00 */
[----:B0-----:R-:W-:-:S04]  /*0680*/  LOP3.LUT R7, R4, 0x3, RZ, 0xc0, !PT ;  /* 0x0000000304077812 */ /* 0x001fc800078ec0ff */
[----:B------:R-:W-:-:S04]  /*0690*/  IADD3 R4, P0, PT, -R7, R4, RZ ;  /* 0x0000000407047210 */ /* 0x000fc80007f1e1ff */
[----:B------:R-:W-:Y:S01]  /*06a0*/  IADD3.X R5, PT, PT, R5, -0x1, RZ, P0, !PT ;  /* 0xffffffff05057810 */ /* 0x000fe200007fe4ff */
[----:B-1----:R0:W5:Y:S04]  /*06b0*/  LDG.E.U8 R2, desc[UR36][R2.64] ;  /* 0x0000002402027981 */ /* 0x002168000c1e1100 */
[----:B------:R0:W5:Y:S01]  /*06c0*/  LDG.E R6, desc[UR36][R4.64] ;  /* 0x0000002404067981 */ /* 0x000162000c1e1900 */
[----:B------:R-:W-:Y:S02]  /*06d0*/  HFMA2 R0, -RZ, RZ, 0, 1.5199184417724609375e-05 ;  /* 0x000000ffff007431 */ /* 0x000fe400000001ff */
[----:B------:R-:W-:Y:S01]  /*06e0*/  IMAD.SHL.U32 R9, R7, 0x8, RZ ;  /* 0x0000000807097824 */ /* 0x000fe200078e00ff */
[----:B------:R-:W-:Y:S04]  /*06f0*/  BSSY B0, `(.L_x_24187) ;  /* 0x000000c000007945 */ /* 0x000fe80003800000 */
[----:B------:R-:W-:-:S07]  /*0700*/  SHF.L.U32 R11, R0, R9, RZ ;  /* 0x00000009000b7219 */ /* 0x000fce00000006ff */
.L_x_24188:
[----:B-----5:R-:W-:Y:S01]  /*0710*/  LOP3.LUT P0, RZ, R6, R11, RZ, 0xc0, !PT ;  /* 0x0000000b06ff7212 */ /* 0x020fe2000780c0ff */
[----:B------:R-:W-:Y:S05]  /*0720*/  YIELD ;  /* 0x0000000000007946 */ /* 0x000fea0003800000 */
[----:B------:R-:W-:-:S04]  /*0730*/  ISETP.NE.OR P0, PT, R2, RZ, P0 ;  /* 0x000000ff0200720c */ /* 0x000fc80000705670 */
[----:B------:R-:W-:-:S04]  /*0740*/  SEL R0, RZ, 0x1, !P0 ;  /* 0x00000001ff007807 */ /* 0x000fc80004000000 */
[----:B------:R-:W-:-:S04]  /*0750*/  SHF.L.U32 R7, R0, R9, RZ ;  /* 0x0000000900077219 */ /* 0x000fc800000006ff */
[----:B------:R-:W-:-:S06]  /*0760*/  LOP3.LUT R7, R7, R6, R11, 0xf4, !PT ;  /* 0x0000000607077212 */ /* 0x000fcc00078ef40b */
[----:B------:R-:W2:Y:S02]  /*0770*/  ATOMG.E.CAS.STRONG.GPU PT, R7, [R4], R6, R7 ;  /* 0x00000006040773a9 */ /* 0x000ea400001ee107 */
[-C--:B--2---:R-:W-:Y:S02]  /*0780*/  ISETP.NE.AND P0, PT, R6, R7.reuse, PT ;  /* 0x000000070600720c */ /* 0x084fe40003f05270 */
[----:B------:R-:W-:-:S11]  /*0790*/  MOV R6, R7 ;  /* 0x0000000700067202 */ /* 0x000fd60000000f00 */
[----:B------:R-:W-:Y:S05]  /*07a0*/  @P0 BRA `(.L_x_24188) ;  /* 0xfffffffc00d80947 */ /* 0x000fea000383ffff */
[----:B------:R-:W-:Y:S05]  /*07b0*/  BSYNC B0 ;  /* 0x0000000000007941 */ /* 0x000fea0003800000 */
.L_x_24187:
[----:B------:R-:W-:-:S07]  /*07c0*/  VIADD R16, R16, 0x80 ;  /* 0x0000008010107836 */ /* 0x000fce0000000000 */
.L_x_24185:
[----:B------:R-:W-:Y:S05]  /*07d0*/  BSYNC B6 ;  /* 0x0000000000067941 */ /* 0x000fea0003800000 */
.L_x_24184:
[----:B------:R-:W1:Y:S01]  /*07e0*/  LDCU.64 UR4, c[0x0][0x380] ;  /* 0x00007000ff0477ac */ /* 0x000e620008000a00 */
[----:B------:R-:W-:Y:S01]  /*07f0*/  BSSY B6, `(.L_x_24189) ;  /* 0x0000035000067945 */ /* 0x000fe20003800000 */
        /* <DEDUP_REMOVED lines=29> */
.L_x_24191:
        /* <DEDUP_REMOVED lines=11> */
.L_x_24193:
[----:B-----5:R-:W-:Y:S01]  /*0a80*/  LOP3.LUT P0, RZ, R6, R11, RZ, 0xc0, !PT ;  /* 0x0000000b06ff7212 */ /* 0x020fe2000780c0ff */
[----:B------:R-:W-:Y:S05]  /*0a90*/  YIELD ;  /* 0x0000000000007946 */ /* 0x000fea0003800000 */
[----:B------:R-:W-:-:S04]  /*0aa0*/  ISETP.NE.OR P0, PT, R2, RZ, P0 ;  /* 0x000000ff0200720c */ /* 0x000fc80000705670 */
[----:B------:R-:W-:-:S04]  /*0ab0*/  SEL R0, RZ, 0x1, !P0 ;  /* 0x00000001ff007807 */ /* 0x000fc80004000000 */
[----:B------:R-:W-:-:S04]  /*0ac0*/  SHF.L.U32 R7, R0, R9, RZ ;  /* 0x0000000900077219 */ /* 0x000fc800000006ff */
[----:B------:R-:W-:-:S06]  /*0ad0*/  LOP3.LUT R7, R7, R6, R11, 0xf4, !PT ;  /* 0x0000000607077212 */ /* 0x000fcc00078ef40b */
[----:B------:R-:W2:Y:S02]  /*0ae0*/  ATOMG.E.CAS.STRONG.GPU PT, R7, [R4], R6, R7 ;  /* 0x00000006040773a9 */ /* 0x000ea400001ee107 */
[----:B--2---:R-:W-:Y:S01]  /*0af0*/  ISETP.NE.AND P0, PT, R6, R7, PT ;  /* 0x000000070600720c */ /* 0x004fe20003f05270 */
[----:B------:R-:W-:-:S12]  /*0b00*/  IMAD.MOV.U32 R6, RZ, RZ, R7 ;  /* 0x000000ffff067224 */ /* 0x000fd800078e0007 */
[----:B------:R-:W-:Y:S05]  /*0b10*/  @P0 BRA `(.L_x_24193) ;  /* 0xfffffffc00d80947 */ /* 0x000fea000383ffff */
[----:B------:R-:W-:Y:S05]  /*0b20*/  BSYNC B0 ;  /* 0x0000000000007941 */ /* 0x000fea0003800000 */
.L_x_24192:
[----:B------:R-:W-:-:S07]  /*0b30*/  IADD3 R16, PT, PT, R16, 0x80, RZ ;  /* 0x0000008010107810 */ /* 0x000fce0007ffe0ff */
.L_x_24190:
[----:B------:R-:W-:Y:S05]  /*0b40*/  BSYNC B6 ;  /* 0x0000000000067941 */ /* 0x000fea0003800000 */
.L_x_24189:
[----:B------:R-:W1:Y:S02]  /*0b50*/  LDCU.64 UR4, c[0x0][0x380] ;  /* 0x00007000ff0477ac */ /* 0x000e640008000a00 */
[----:B-1----:R-:W-:-:S04]  /*0b60*/  ISETP.GE.U32.AND P0, PT, R16, UR4, PT ;  /* 0x0000000410007c0c */ /* 0x002fc8000bf06070 */
[----:B------:R-:W-:-:S13]  /*0b70*/  ISETP.GE.AND.EX P0, PT, RZ, UR5, PT, P0 ;  /* 0x00000005ff007c0c */ /* 0x000fda000bf06300 */
[----:B------:R-:W-:Y:S05]  /*0b80*/  @P0 EXIT ;  /* 0x000000000000094d */ /* 0x000fea0003800000 */
        /* <DEDUP_REMOVED lines=26> */
.L_x_24194:
        /* <DEDUP_REMOVED lines=8> */
[----:B------:R-:W-:-:S05]  /*0db0*/  IMAD.SHL.U32 R9, R7, 0x8, RZ ;  /* 0x0000000807097824 */ /* 0x000fca00078e00ff */
[----:B------:R-:W-:-:S07]  /*0dc0*/  SHF.L.U32 R11, R0, R9, RZ ;  /* 0x00000009000b7219 */ /* 0x000fce00000006ff */
.L_x_24195:
[----:B-----5:R-:W-:Y:S01]  /*0dd0*/  LOP3.LUT P0, RZ, R6, R11, RZ, 0xc0, !PT ;  /* 0x0000000b06ff7212 */ /* 0x020fe2000780c0ff */
[----:B------:R-:W-:Y:S05]  /*0de0*/  YIELD ;  /* 0x0000000000007946 */ /* 0x000fea0003800000 */
[----:B------:R-:W-:-:S04]  /*0df0*/  ISETP.NE.OR P0, PT, R2, RZ, P0 ;  /* 0x000000ff0200720c */ /* 0x000fc80000705670 */
[----:B------:R-:W-:-:S04]  /*0e00*/  SEL R0, RZ, 0x1, !P0 ;  /* 0x00000001ff007807 */ /* 0x000fc80004000000 */
[----:B------:R-:W-:-:S04]  /*0e10*/  SHF.L.U32 R7, R0, R9, RZ ;  /* 0x0000000900077219 */ /* 0x000fc800000006ff */
[----:B------:R-:W-:-:S06]  /*0e20*/  LOP3.LUT R7, R7, R6, R11, 0xf4, !PT ;  /* 0x0000000607077212 */ /* 0x000fcc00078ef40b */
[----:B------:R-:W2:Y:S02]  /*0e30*/  ATOMG.E.CAS.STRONG.GPU PT, R7, [R4], R6, R7 ;  /* 0x00000006040773a9 */ /* 0x000ea400001ee107 */
[----:B--2---:R-:W-:-:S13]  /*0e40*/  ISETP.NE.AND P0, PT, R6, R7, PT ;  /* 0x000000070600720c */ /* 0x004fda0003f05270 */
[----:B------:R-:W-:Y:S05]  /*0e50*/  @!P0 EXIT ;  /* 0x000000000000894d */ /* 0x000fea0003800000 */
[----:B------:R-:W-:Y:S01]  /*0e60*/  MOV R6, R7 ;  /* 0x0000000700067202 */ /* 0x000fe20000000f00 */
[----:B------:R-:W-:Y:S06]  /*0e70*/  BRA `(.L_x_24195) ;  /* 0xfffffffc00d47947 */ /* 0x000fec000383ffff */
.L_x_24178:
[----:B------:R-:W0:Y:S01]  /*0e80*/  LDCU.64 UR4, c[0x0][0x380] ;  /* 0x00007000ff0477ac */ /* 0x000e220008000a00 */
[----:B------:R-:W-:Y:S01]  /*0e90*/  BSSY B6, `(.L_x_24196) ;  /* 0x00005b8000067945 */ /* 0x000fe20003800000 */
        /* <DEDUP_REMOVED lines=33> */
.L_x_24198:
        /* <DEDUP_REMOVED lines=35> */
.L_x_24199:
[----:B------:R-:W0:Y:S01]  /*12e0*/  LDCU.64 UR4, c[0x0][0x5a8] ;  /* 0x0000b500ff0477ac */ /* 0x000e220008000a00 */
[----:B------:R-:W-:Y:S01]  /*12f0*/  IMAD.MOV.U32 R10, RZ, RZ, R12 ;  /* 0x000000ffff0a7224 */ /* 0x000fe200078e000c */
[----:B------:R-:W-:Y:S02]  /*1300*/  MOV R9, R13 ;  /* 0x0000000d00097202 */ /* 0x000fe40000000f00 */
[----:B------:R-:W-:Y:S02]  /*1310*/  MOV R0, 0x1350 ;  /* 0x0000135000007802 */ /* 0x000fe40000000f00 */
[----:B0-----:R-:W-:Y:S01]  /*1320*/  MOV R4, UR4 ;  /* 0x0000000400047c02 */ /* 0x001fe20008000f00 */
[----:B------:R-:W-:-:S07]  /*1330*/  IMAD.U32 R3, RZ, RZ, UR5 ;  /* 0x00000005ff037e24 */ /* 0x000fce000f8e00ff */
[----:B------:R-:W-:Y:S05]  /*1340*/  CALL.REL.NOINC `($__internal_30_$__cuda_sm20_div_u64) ;  /* 0x000003e000647944 */ /* 0x000fea0003c00000 */
        /* <DEDUP_REMOVED lines=10> */
.L_x_24200:
        /* <DEDUP_REMOVED lines=37> */
.L_x_24203:
[----:B------:R-:W0:Y:S01]  /*1640*/  LDCU.64 UR4, c[0x0][0x5b0] ;  /* 0x0000b600ff0477ac */ /* 0x000e220008000a00 */
[----:B------:R-:W-:Y:S01]  /*1650*/  MOV R10, R12 ;  /* 0x0000000c000a7202 */ /* 0x000fe20000000f00 */
[----:B------:R-:W-:Y:S01]  /*1660*/  IMAD.MOV.U32 R9, RZ, RZ, R13 ;  /* 0x000000ffff097224 */ /* 0x000fe200078e000d */
[----:B------:R-:W-:Y:S01]  /*1670*/  MOV R0, 0x16b0 ;  /* 0x000016b000007802 */ /* 0x000fe20000000f00 */
[----:B0-----:R-:W-:Y:S01]  /*1680*/  IMAD.U32 R4, RZ, RZ, UR4 ;  /* 0x00000004ff047e24 */ /* 0x001fe2000f8e00ff */
[----:B------:R-:W-:-:S07]  /*1690*/  MOV R3, UR5 ;  /* 0x0000000500037c02 */ /* 0x000fce0008000f00 */
[----:B------:R-:W-:Y:S05]  /*16a0*/  CALL.REL.NOINC `($__internal_30_$__cuda_sm20_div_u64) ;  /* 0x000003dc008c7944 */ /* 0x000fea0003c00000 */
        /* <DEDUP_REMOVED lines=11> */
.L_x_24204:
[----:B------:R-:W-:Y:S05]  /*1760*/  BSYNC.RECONVERGENT B0 ;  /* 0x0000000000007941 */ /* 0x000fea0003800200 */
.L_x_24202:
        /* <DEDUP_REMOVED lines=38> */
.L_x_24206:
        /* <DEDUP_REMOVED lines=18> */
.L_x_24207:
[----:B------:R-:W-:Y:S05]  /*1af0*/  BSYNC.RECONVERGENT B0 ;  /* 0x0000000000007941 */ /* 0x000fea0003800200 */
.L_x_24205:
        /* <DEDUP_REMOVED lines=38> */
.L_x_24209:
        /* <DEDUP_REMOVED lines=18> */
.L_x_24210:
[----:B------:R-:W-:Y:S05]  /*1e80*/  BSYNC.RECONVERGENT B0 ;  /* 0x0000000000007941 */ /* 0x000fea0003800200 */
.L_x_24208:
        /* <DEDUP_REMOVED lines=38> */
.L_x_24212:
        /* <DEDUP_REMOVED lines=18> */
.L_x_24213:
[----:B------:R-:W-:Y:S05]  /*2210*/  BSYNC.RECONVERGENT B0 ;  /* 0x0000000000007941 */ /* 0x000fea0003800200 */
.L_x_24211:
        /* <DEDUP_REMOVED lines=38> */
.L_x_24215:
        /* <DEDUP_REMOVED lines=18> */
.L_x_24216:
[----:B------:R-:W-:Y:S05]  /*25a0*/  BSYNC.RECONVERGENT B0 ;  /* 0x0000000000007941 */ /* 0x000fea0003800200 */
.L_x_24214:
        /* <DEDUP_REMOVED lines=38> */
.L_x_24218:
        /* <DEDUP_REMOVED lines=18> */
.L_x_24219:
[----:B------:R-:W-:Y:S05]  /*2930*/  BSYNC.RECONVERGENT B0 ;  /* 0x0000000000007941 */ /* 0x000fea0003800200 */
.L_x_24217:
        /* <DEDUP_REMOVED lines=38> */
.L_x_24221:
        /* <DEDUP_REMOVED lines=18> */
.L_x_24222:
[----:B------:R-:W-:Y:S05]  /*2cc0*/  BSYNC.RECONVERGENT B0 ;  /* 0x0000000000007941 */ /* 0x000fea0003800200 */
.L_x_24220:
        /* <DEDUP_REMOVED lines=38> */
.L_x_24224:
        /* <DEDUP_REMOVED lines=18> */
.L_x_24225:
[----:B------:R-:W-:Y:S05]  /*3050*/  BSYNC.RECONVERGENT B0 ;  /* 0x0000000000007941 */ /* 0x000fea0003800200 */
.L_x_24223:
        /* <DEDUP_REMOVED lines=38> */
.L_x_24227:
        /* <DEDUP_REMOVED lines=18> */
.L_x_24228:
[----:B------:R-:W-:Y:S05]  /*33e0*/  BSYNC.RECONVERGENT B0 ;  /* 0x0000000000007941 */ /* 0x000fea0003800200 */
.L_x_24226:
        /* <DEDUP_REMOVED lines=38> */
.L_x_24230:
        /* <DEDUP_REMOVED lines=18> */
.L_x_24231:
[----:B------:R-:W-:Y:S05]  /*3770*/  BSYNC.RECONVERGENT B0 ;  /* 0x0000000000007941 */ /* 0x000fea0003800200 */
.L_x_24229:
        /* <DEDUP_REMOVED lines=38> */
.L_x_24233:
        /* <DEDUP_REMOVED lines=18> */
.L_x_24234:
[----:B------:R-:W-:Y:S05]  /*3b00*/  BSYNC.RECONVERGENT B0 ;  /* 0x0000000000007941 */ /* 0x000fea0003800200 */
.L_x_24232:
        /* <DEDUP_REMOVED lines=38> */
.L_x_24236:
        /* <DEDUP_REMOVED lines=18> */
.L_x_24237:
[----:B------:R-:W-:Y:S05]  /*3e90*/  BSYNC.RECONVERGENT B0 ;  /* 0x0000000000007941 */ /* 0x000fea0003800200 */
.L_x_24235:
        /* <DEDUP_REMOVED lines=38> */
.L_x_24239:
        /* <DEDUP_REMOVED lines=18> */
.L_x_24240:
[----:B------:R-:W-:Y:S05]  /*4220*/  BSYNC.RECONVERGENT B0 ;  /* 0x0000000000007941 */ /* 0x000fea0003800200 */
.L_x_24238:
        /* <DEDUP_REMOVED lines=38> */
.L_x_24242:
        /* <DEDUP_REMOVED lines=18> */
.L_x_24243:
[----:B------:R-:W-:Y:S05]  /*45b0*/  BSYNC.RECONVERGENT B0 ;  /* 0x0000000000007941 */ /* 0x000fea0003800200 */
.L_x_24241:
        /* <DEDUP_REMOVED lines=38> */
.L_x_24245:
        /* <DEDUP_REMOVED lines=18> */
.L_x_24246:
[----:B------:R-:W-:Y:S05]  /*4940*/  BSYNC.RECONVERGENT B0 ;  /* 0x0000000000007941 */ /* 0x000fea0003800200 */
.L_x_24244:
        /* <DEDUP_REMOVED lines=38> */
.L_x_24248:
        /* <DEDUP_REMOVED lines=18> */
.L_x_24249:
[----:B------:R-:W-:Y:S05]  /*4cd0*/  BSYNC.RECONVERGENT B0 ;  /* 0x0000000000007941 */ /* 0x000fea0003800200 */
.L_x_24247:
        /* <DEDUP_REMOVED lines=38> */
.L_x_24251:
        /* <DEDUP_REMOVED lines=18> */
.L_x_24252:
[----:B------:R-:W-:Y:S05]  /*5060*/  BSYNC.RECONVERGENT B0 ;  /* 0x0000000000007941 */ /* 0x000fea0003800200 */
.L_x_24250:
        /* <DEDUP_REMOVED lines=38> */
.L_x_24254:
        /* <DEDUP_REMOVED lines=18> */
.L_x_24255:
[----:B------:R-:W-:Y:S05]  /*53f0*/  BSYNC.RECONVERGENT B0 ;  /* 0x0000000000007941 */ /* 0x000fea0003800200 */
.L_x_24253:
        /* <DEDUP_REMOVED lines=38> */
.L_x_24257:
        /* <DEDUP_REMOVED lines=18> */
.L_x_24258:
[----:B------:R-:W-:Y:S05]  /*5780*/  BSYNC.RECONVERGENT B0 ;  /* 0x0000000000007941 */ /* 0x000fea0003800200 */
.L_x_24256:
        /* <DEDUP_REMOVED lines=38> */
.L_x_24260:
        /* <DEDUP_REMOVED lines=18> */
.L_x_24261:
[----:B------:R-:W-:Y:S05]  /*5b10*/  BSYNC.RECONVERGENT B0 ;  /* 0x0000000000007941 */ /* 0x000fea0003800200 */
.L_x_24259:
        /* <DEDUP_REMOVED lines=38> */
.L_x_24263:
        /* <DEDUP_REMOVED lines=18> */
.L_x_24264:
[----:B------:R-:W-:Y:S05]  /*5ea0*/  BSYNC.RECONVERGENT B0 ;  /* 0x0000000000007941 */ /* 0x000fea0003800200 */
.L_x_24262:
        /* <DEDUP_REMOVED lines=38> */
.L_x_24266:
        /* <DEDUP_REMOVED lines=18> */
.L_x_24267:
[----:B------:R-:W-:Y:S05]  /*6230*/  BSYNC.RECONVERGENT B0 ;  /* 0x0000000000007941 */ /* 0x000fea0003800200 */
.L_x_24265:
        /* <DEDUP_REMOVED lines=37> */
.L_x_24269:
        /* <DEDUP_REMOVED lines=16> */
.L_x_24270:
[----:B------:R-:W-:Y:S05]  /*6590*/  BSYNC.RECONVERGENT B0 ;  /* 0x0000000000007941 */ /* 0x000fea0003800200 */
.L_x_24268:
        /* <DEDUP_REMOVED lines=34> */
.L_x_24272:
[----:B------:R-:W-:Y:S01]  /*67c0*/  IMAD.MOV.U32 R8, RZ, RZ, R6 ;  /* 0x000000ffff087224 */ /* 0x000fe200078e0006 */
[----:B------:R-:W-:Y:S02]  /*67d0*/  MOV R10, R7 ;  /* 0x00000007000a7202 */ /* 0x000fe40000000f00 */
[----:B------:R-:W-:-:S07]  /*67e0*/  MOV R9, 0x6800 ;  /* 0x0000680000097802 */ /* 0x000fce0000000f00 */
[----:B------:R-:W-:Y:S05]  /*67f0*/  CALL.REL.NOINC `($__internal_31_$__cuda_sm20_rem_u64) ;  /* 0x00000390004c7944 */ /* 0x000fea0003c00000 */
[----:B------:R-:W-:Y:S01]  /*6800*/  IMAD.MOV.U32 R4, RZ, RZ, R0 ;  /* 0x000000ffff047224 */ /* 0x000fe200078e0000 */
[----:B------:R-:W-:-:S07]  /*6810*/  MOV R5, R3 ;  /* 0x0000000300057202 */ /* 0x000fce0000000f00 */
.L_x_24273:
[----:B------:R-:W-:Y:S05]  /*6820*/  BSYNC.RECONVERGENT B0 ;  /* 0x0000000000007941 */ /* 0x000fea0003800200 */
.L_x_24271:
[----:B------:R-:W0:Y:S01]  /*6830*/  LDCU.64 UR4, c[0x0][0x730] ;  /* 0x0000e600ff0477ac */ /* 0x000e220008000a00 */
[----:B------:R-:W-:Y:S02]  /*6840*/  IMAD.MOV.U32 R3, RZ, RZ, R17 ;  /* 0x000000ffff037224 */ /* 0x000fe400078e0011 */
[----:B0-----:R-:W-:Y:S02]  /*6850*/  IMAD R5, R5, UR4, RZ ;  /* 0x0000000405057c24 */ /* 0x001fe4000f8e02ff */
[----:B------:R-:W-:-:S04]  /*6860*/  IMAD.WIDE.U32 R2, R4, UR4, R2 ;  /* 0x0000000404027c25 */ /* 0x000fc8000f8e0002 */
[----:B------:R-:W-:-:S05]  /*6870*/  IMAD R5, R4, UR5, R5 ;  /* 0x0000000504057c24 */ /* 0x000fca000f8e0205 */
[----:B------:R-:W-:-:S07]  /*6880*/  IADD3 R17, PT, PT, R3, R5, RZ ;  /* 0x0000000503117210 */ /* 0x000fce0007ffe0ff */
.L_x_24201:
[----:B------:R-:W0:Y:S08]  /*6890*/  LDC.64 R8, c[0x0][0x740] ;  /* 0x0001d000ff087b82 */ /* 0x000e300000000a00 */
[----:B------:R-:W1:Y:S01]  /*68a0*/  LDC.64 R4, c[0x0][0x580] ;  /* 0x00016000ff047b82 */ /* 0x000e620000000a00 */
[----:B0-----:R-:W-:-:S05]  /*68b0*/  IMAD.IADD R7, R2, 0x1, R8 ;  /* 0x0000000102077824 */ /* 0x001fca00078e0208 */
[----:B------:R-:W-:Y:S01]  /*68c0*/  LOP3.LUT R7, R7, 0x3, RZ, 0xc0, !PT ;  /* 0x0000000307077812 */ /* 0x000fe200078ec0ff */
[----:B-1----:R0:W5:Y:S03]  /*68d0*/  LDG.E.U8 R4, desc[UR36][R4.64] ;  /* 0x0000002404047981 */ /* 0x002166000c1e1100 */
[----:B------:R-:W-:-:S04]  /*68e0*/  IADD3 R2, P0, P1, R2, R8, -R7 ;  /* 0x0000000802027210 */ /* 0x000fc8000791e807 */
[----:B------:R-:W-:-:S05]  /*68f0*/  IADD3.X R3, PT, PT, R17, -0x1, R9, P0, P1 ;  /* 0xffffffff11037810 */ /* 0x000fca00007e2409 */
[----:B------:R0:W5:Y:S01]  /*6900*/  LDG.E R6, desc[UR36][R2.64] ;  /* 0x0000002402067981 */ /* 0x000162000c1e1900 */
[----:B------:R-:W-:Y:S02]  /*6910*/  HFMA2 R0, -RZ, RZ, 0, 1.5199184417724609375e-05 ;  /* 0x000000ffff007431 */ /* 0x000fe400000001ff */
[----:B------:R-:W-:Y:S01]  /*6920*/  IMAD.SHL.U32 R9, R7, 0x8, RZ ;  /* 0x0000000807097824 */ /* 0x000fe200078e00ff */
[----:B------:R-:W-:Y:S04]  /*6930*/  BSSY B0, `(.L_x_24274) ;  /* 0x000000c000007945 */ /* 0x000fe80003800000 */
[----:B------:R-:W-:-:S07]  /*6940*/  SHF.L.U32 R11, R0, R9, RZ ;  /* 0x00000009000b7219 */ /* 0x000fce00000006ff */
.L_x_24275:
        /* <DEDUP_REMOVED lines=11> */
.L_x_24274:
[----:B------:R-:W-:-:S07]  /*6a00*/  VIADD R16, R16, 0x80 ;  /* 0x0000008010107836 */ /* 0x000fce0000000000 */
.L_x_24197:
[----:B------:R-:W-:Y:S05]  /*6a10*/  BSYNC B6 ;  /* 0x0000000000067941 */ /* 0x000fea0003800000 */
.L_x_24196:
[----:B------:R-:W1:Y:S01]  /*6a20*/  LDCU.64 UR4, c[0x0][0x380] ;  /* 0x00007000ff0477ac */ /* 0x000e620008000a00 */
[----:B------:R-:W-:Y:S01]  /*6a30*/  BSSY B6, `(.L_x_24276) ;  /* 0x00005b4000067945 */ /* 0x000fe20003800000 */
        /* <DEDUP_REMOVED lines=29> */
.L_x_24278:
        /* <DEDUP_REMOVED lines=36> */
.L_x_24279:
        /* <DEDUP_REMOVED lines=17> */
.L_x_24280:
        /* <DEDUP_REMOVED lines=37> */
.L_x_24283:
        /* <DEDUP_REMOVED lines=18> */
.L_x_24284:
[----:B------:R-:W-:Y:S05]  /*72d0*/  BSYNC.RECONVERGENT B0 ;  /* 0x0000000000007941 */ /* 0x000fea0003800200 */
.L_x_24282:
        /* <DEDUP_REMOVED lines=38> */
.L_x_24286:
        /* <DEDUP_REMOVED lines=18> */
.L_x_24287:
[----:B------:R-:W-:Y:S05]  /*7660*/  BSYNC.RECONVERGENT B0 ;  /* 0x0000000000007941 */ /* 0x000fea0003800200 */
.L_x_24285:
        /* <DEDUP_REMOVED lines=38> */
.L_x_24289:
        /* <DEDUP_REMOVED lines=18> */
.L_x_24290:
[----:B------:R-:W-:Y:S05]  /*79f0*/  BSYNC.RECONVERGENT B0 ;  /* 0x0000000000007941 */ /* 0x000fea0003800200 */
.L_x_24288:
        /* <DEDUP_REMOVED lines=38> */
.L_x_24292:
        /* <DEDUP_REMOVED lines=18> */
.L_x_24293:
[----:B------:R-:W-:Y:S05]  /*7d80*/  BSYNC.RECONVERGENT B0 ;  /* 0x0000000000007941 */ /* 0x000fea0003800200 */
.L_x_24291:
        /* <DEDUP_REMOVED lines=38> */
.L_x_24295:
        /* <DEDUP_REMOVED lines=18> */
.L_x_24296:
[----:B------:R-:W-:Y:S05]  /*8110*/  BSYNC.RECONVERGENT B0 ;  /* 0x0000000000007941 */ /* 0x000fea0003800200 */
.L_x_24294:
        /* <DEDUP_REMOVED lines=38> */
.L_x_24298:
        /* <DEDUP_REMOVED lines=18> */
.L_x_24299:
[----:B------:R-:W-:Y:S05]  /*84a0*/  BSYNC.RECONVERGENT B0 ;  /* 0x0000000000007941 */ /* 0x000fea0003800200 */
.L_x_24297:
        /* <DEDUP_REMOVED lines=38> */
.L_x_24301:
        /* <DEDUP_REMOVED lines=18> */
.L_x_24302:
[----:B------:R-:W-:Y:S05]  /*8830*/  BSYNC.RECONVERGENT B0 ;  /* 0x0000000000007941 */ /* 0x000fea0003800200 */
.L_x_24300:
        /* <DEDUP_REMOVED lines=38> */
.L_x_24304:
        /* <DEDUP_REMOVED lines=18> */
.L_x_24305:
[----:B------:R-:W-:Y:S05]  /*8bc0*/  BSYNC.RECONVERGENT B0 ;  /* 0x0000000000007941 */ /* 0x000fea0003800200 */
.L_x_24303:
        /* <DEDUP_REMOVED lines=38> */
.L_x_24307:
        /* <DEDUP_REMOVED lines=18> */
.L_x_24308:
[----:B------:R-:W-:Y:S05]  /*8f50*/  BSYNC.RECONVERGENT B0 ;  /* 0x0000000000007941 */ /* 0x000fea0003800200 */
.L_x_24306:
        /* <DEDUP_REMOVED lines=38> */
.L_x_24310:
        /* <DEDUP_REMOVED lines=18> */
.L_x_24311:
[----:B------:R-:W-:Y:S05]  /*92e0*/  BSYNC.RECONVERGENT B0 ;  /* 0x0000000000007941 */ /* 0x000fea0003800200 */
.L_x_24309:
        /* <DEDUP_REMOVED lines=38> */
.L_x_24313:
        /* <DEDUP_REMOVED lines=18> */
.L_x_24314:
[----:B------:R-:W-:Y:S05]  /*9670*/  BSYNC.RECONVERGENT B0 ;  /* 0x0000000000007941 */ /* 0x000fea0003800200 */
.L_x_24312:
        /* <DEDUP_REMOVED lines=38> */
.L_x_24316:
        /* <DEDUP_REMOVED lines=18> */
.L_x_24317:
[----:B------:R-:W-:Y:S05]  /*9a00*/  BSYNC.RECONVERGENT B0 ;  /* 0x0000000000007941 */ /* 0x000fea0003800200 */
.L_x_24315:
        /* <DEDUP_REMOVED lines=38> */
.L_x_24319:
        /* <DEDUP_REMOVED lines=18> */
.L_x_24320:
[----:B------:R-:W-:Y:S05]  /*9d90*/  BSYNC.RECONVERGENT B0 ;  /* 0x0000000000007941 */ /* 0x000fea0003800200 */
.L_x_24318:
        /* <DEDUP_REMOVED lines=38> */
.L_x_24322:
        /* <DEDUP_REMOVED lines=18> */
.L_x_24323:
[----:B------:R-:W-:Y:S05]  /*a120*/  BSYNC.RECONVERGENT B0 ;  /* 0x0000000000007941 */ /* 0x000fea0003800200 */
.L_x_24321:
        /* <DEDUP_REMOVED lines=38> */
.L_x_24325:
        /* <DEDUP_REMOVED lines=18> */
.L_x_24326:
[----:B------:R-:W-:Y:S05]  /*a4b0*/  BSYNC.RECONVERGENT B0 ;  /* 0x0000000000007941 */ /* 0x000fea0003800200 */
.L_x_24324:
        /* <DEDUP_REMOVED lines=38> */
.L_x_24328:
        /* <DEDUP_REMOVED lines=18> */
.L_x_24329:
[----:B------:R-:W-:Y:S05]  /*a840*/  BSYNC.RECONVERGENT B0 ;  /* 0x0000000000007941 */ /* 0x000fea0003800200 */
.L_x_24327:
        /* <DEDUP_REMOVED lines=38> */
.L_x_24331:
        /* <DEDUP_REMOVED lines=18> */
.L_x_24332:
[----:B------:R-:W-:Y:S05]  /*abd0*/  BSYNC.RECONVERGENT B0 ;  /* 0x0000000000007941 */ /* 0x000fea0003800200 */
.L_x_24330:
        /* <DEDUP_REMOVED lines=38> */
.L_x_24334:
        /* <DEDUP_REMOVED lines=18> */
.L_x_24335:
[----:B------:R-:W-:Y:S05]  /*af60*/  BSYNC.RECONVERGENT B0 ;  /* 0x0000000000007941 */ /* 0x000fea0003800200 */
.L_x_24333:
        /* <DEDUP_REMOVED lines=38> */
.L_x_24337:
        /* <DEDUP_REMOVED lines=18> */
.L_x_24338:
[----:B------:R-:W-:Y:S05]  /*b2f0*/  BSYNC.RECONVERGENT B0 ;  /* 0x0000000000007941 */ /* 0x000fea0003800200 */
.L_x_24336:
        /* <DEDUP_REMOVED lines=38> */
.L_x_24340:
        /* <DEDUP_REMOVED lines=18> */
.L_x_24341:
[----:B------:R-:W-:Y:S05]  /*b680*/  BSYNC.RECONVERGENT B0 ;  /* 0x0000000000007941 */ /* 0x000fea0003800200 */
.L_x_24339:
        /* <DEDUP_REMOVED lines=38> */
.L_x_24343:
        /* <DEDUP_REMOVED lines=18> */
.L_x_24344:
[----:B------:R-:W-:Y:S05]  /*ba10*/  BSYNC.RECONVERGENT B0 ;  /* 0x0000000000007941 */ /* 0x000fea0003800200 */
.L_x_24342:
        /* <DEDUP_REMOVED lines=38> */
.L_x_24346:
        /* <DEDUP_REMOVED lines=18> */
.L_x_24347:
[----:B------:R-:W-:Y:S05]  /*bda0*/  BSYNC.RECONVERGENT B0 ;  /* 0x0000000000007941 */ /* 0x000fea0003800200 */
.L_x_24345:
        /* <DEDUP_REMOVED lines=37> */
.L_x_24349:
        /* <DEDUP_REMOVED lines=16> */
.L_x_24350:
[----:B------:R-:W-:Y:S05]  /*c100*/  BSYNC.RECONVERGENT B0 ;  /* 0x0000000000007941 */ /* 0x000fea0003800200 */
.L_x_24348:
        /* <DEDUP_REMOVED lines=33> */
.L_x_24352:
[----:B------:R-:W-:Y:S01]  /*c320*/  MOV R8, R6 ;  /* 0x0000000600087202 */ /* 0x000fe20000000f00 */
[----:B------:R-:W-:Y:S01]  /*c330*/  IMAD.MOV.U32 R10, RZ, RZ, R7 ;  /* 0x000000ffff0a7224 */ /* 0x000fe200078e0007 */
[----:B------:R-:W-:-:S07]  /*c340*/  MOV R9, 0xc360 ;  /* 0x0000c36000097802 */ /* 0x000fce0000000f00 */
[----:B------:R-:W-:Y:S05]  /*c350*/  CALL.REL.NOINC `($__internal_31_$__cuda_sm20_rem_u64) ;  /* 0x0000033400747944 */ /* 0x000fea0003c00000 */
[----:B------:R-:W-:Y:S01]  /*c360*/  MOV R4, R0 ;  /* 0x0000000000047202 */ /* 0x000fe20000000f00 */
[----:B------:R-:W-:-:S07]  /*c370*/  IMAD.MOV.U32 R5, RZ, RZ, R3 ;  /* 0x000000ffff057224 */ /* 0x000fce00078e0003 */
.L_x_24353:
[----:B------:R-:W-:Y:S05]  /*c380*/  BSYNC.RECONVERGENT B0 ;  /* 0x0000000000007941 */ /* 0x000fea0003800200 */
.L_x_24351:
[----:B------:R-:W0:Y:S01]  /*c390*/  LDCU.64 UR4, c[0x0][0x730] ;  /* 0x0000e600ff0477ac */ /* 0x000e220008000a00 */
[----:B------:R-:W-:Y:S01]  /*c3a0*/  MOV R3, R17 ;  /* 0x0000001100037202 */ /* 0x000fe20000000f00 */
[----:B0-----:R-:W-:Y:S02]  /*c3b0*/  IMAD R5, R5, UR4, RZ ;  /* 0x0000000405057c24 */ /* 0x001fe4000f8e02ff */
[----:B------:R-:W-:-:S04]  /*c3c0*/  IMAD.WIDE.U32 R2, R4, UR4, R2 ;  /* 0x0000000404027c25 */ /* 0x000fc8000f8e0002 */
[----:B------:R-:W-:-:S04]  /*c3d0*/  IMAD R5, R4, UR5, R5 ;  /* 0x0000000504057c24 */ /* 0x000fc8000f8e0205 */
[----:B------:R-:W-:-:S07]  /*c3e0*/  IMAD.IADD R17, R3, 0x1, R5 ;  /* 0x0000000103117824 */ /* 0x000fce00078e0205 */
.L_x_24281:
[----:B------:R-:W0:Y:S08]  /*c3f0*/  LDC.64 R8, c[0x0][0x740] ;  /* 0x0001d000ff087b82 */ /* 0x000e300000000a00 */
[----:B------:R-:W1:Y:S01]  /*c400*/  LDC.64 R4, c[0x0][0x580] ;  /* 0x00016000ff047b82 */ /* 0x000e620000000a00 */
[----:B0-----:R-:W-:-:S04]  /*c410*/  IADD3 R7, PT, PT, R2, R8, RZ ;  /* 0x0000000802077210 */ /* 0x001fc80007ffe0ff */
[----:B------:R-:W-:-:S04]  /*c420*/  LOP3.LUT R7, R7, 0x3, RZ, 0xc0, !PT ;  /* 0x0000000307077812 */ /* 0x000fc800078ec0ff */
[----:B------:R-:W-:Y:S01]  /*c430*/  IADD3 R2, P0, P1, R2, R8, -R7 ;  /* 0x0000000802027210 */ /* 0x000fe2000791e807 */
[----:B-1----:R0:W5:Y:S03]  /*c440*/  LDG.E.U8 R4, desc[UR36][R4.64] ;  /* 0x0000002404047981 */ /* 0x002166000c1e1100 */
[----:B------:R-:W-:-:S05]  /*c450*/  IADD3.X R3, PT, PT, R17, -0x1, R9, P0, P1 ;  /* 0xffffffff11037810 */ /* 0x000fca00007e2409 */
[----:B------:R0:W5:Y:S01]  /*c460*/  LDG.E R6, desc[UR36][R2.64] ;  /* 0x0000002402067981 */ /* 0x000162000c1e1900 */
[----:B------:R-:W-:Y:S01]  /*c470*/  IMAD.MOV.U32 R0, RZ, RZ, 0xff ;  /* 0x000000ffff007424 */ /* 0x000fe200078e00ff */
[----:B------:R-:W-:Y:S01]  /*c480*/  SHF.L.U32 R9, R7, 0x3, RZ ;  /* 0x0000000307097819 */ /* 0x000fe200000006ff */
[----:B------:R-:W-:Y:S03]  /*c490*/  BSSY B0, `(.L_x_24354) ;  /* 0x000000c000007945 */ /* 0x000fe60003800000 */
[----:B------:R-:W-:-:S07]  /*c4a0*/  SHF.L.U32 R11, R0, R9, RZ ;  /* 0x00000009000b7219 */ /* 0x000fce00000006ff */
.L_x_24355:
        /* <DEDUP_REMOVED lines=11> */
.L_x_24354:
[----:B------:R-:W-:-:S07]  /*c560*/  IADD3 R16, PT, PT, R16, 0x80, RZ ;  /* 0x0000008010107810 */ /* 0x000fce0007ffe0ff */
.L_x_24277:
[----:B------:R-:W-:Y:S05]  /*c570*/  BSYNC B6 ;  /* 0x0000000000067941 */ /* 0x000fea0003800000 */
.L_x_24276:
        /* <DEDUP_REMOVED lines=31> */
.L_x_24358:
[----:B------:R-:W1:Y:S01]  /*c770*/  LDCU.64 UR4, c[0x0][0x590] ;  /* 0x0000b200ff0477ac */ /* 0x000e620008000a00 */
[--C-:B------:R-:W-:Y:S02]  /*c780*/  SHF.R.S32.HI R13, RZ, 0x1f, R19.reuse ;  /* 0x0000001fff0d7819 */ /* 0x100fe40000011413 */
[----:B0-----:R-:W-:Y:S01]  /*c790*/  SHF.R.S32.HI R3, RZ, 0x1f, R19 ;  /* 0x0000001fff037819 */ /* 0x001fe20000011413 */
[----:B------:R-:W0:Y:S01]  /*c7a0*/  LDCU UR6, c[0x0][0x5ac] ;  /* 0x0000b580ff0677ac */ /* 0x000e220008000800 */
[----:B-1----:R-:W-:Y:S02]  /*c7b0*/  LOP3.LUT R13, R13, UR4, RZ, 0xc0, !PT ;  /* 0x000000040d0d7c12 */ /* 0x002fe4000f8ec0ff */
        /* <DEDUP_REMOVED lines=31> */
.L_x_24359:
        /* <DEDUP_REMOVED lines=17> */
.L_x_24360:
        /* <DEDUP_REMOVED lines=37> */
.L_x_24363:
        /* <DEDUP_REMOVED lines=18> */
.L_x_24364:
[----:B------:R-:W-:Y:S05]  /*ce30*/  BSYNC.RECONVERGENT B0 ;  /* 0x0000000000007941 */ /* 0x000fea0003800200 */
.L_x_24362:
        /* <DEDUP_REMOVED lines=38> */
.L_x_24366:
        /* <DEDUP_REMOVED lines=18> */
.L_x_24367:
[----:B------:R-:W-:Y:S05]  /*d1c0*/  BSYNC.RECONVERGENT B0 ;  /* 0x0000000000007941 */ /* 0x000fea0003800200 */
.L_x_24365:
        /* <DEDUP_REMOVED lines=38> */
.L_x_24369:
        /* <DEDUP_REMOVED lines=18> */
.L_x_24370:
[----:B------:R-:W-:Y:S05]  /*d550*/  BSYNC.RECONVERGENT B0 ;  /* 0x0000000000007941 */ /* 0x000fea0003800200 */
.L_x_24368:
        /* <DEDUP_REMOVED lines=38> */
.L_x_24372:
        /* <DEDUP_REMOVED lines=18> */
.L_x_24373:
[----:B------:R-:W-:Y:S05]  /*d8e0*/  BSYNC.RECONVERGENT B0 ;  /* 0x0000000000007941 */ /* 0x000fea0003800200 */
.L_x_24371:
        /* <DEDUP_REMOVED lines=38> */
.L_x_24375:
        /* <DEDUP_REMOVED lines=18> */
.L_x_24376:
[----:B------:R-:W-:Y:S05]  /*dc70*/  BSYNC.RECONVERGENT B0 ;  /* 0x0000000000007941 */ /* 0x000fea0003800200 */
.L_x_24374:
        /* <DEDUP_REMOVED lines=38> */
.L_x_24378:
        /* <DEDUP_REMOVED lines=18> */
.L_x_24379:
[----:B------:R-:W-:Y:S05]  /*e000*/  BSYNC.RECONVERGENT B0 ;  /* 0x0000000000007941 */ /* 0x000fea0003800200 */
.L_x_24377:
        /* <DEDUP_REMOVED lines=38> */
.L_x_24381:
        /* <DEDUP_REMOVED lines=18> */
.L_x_24382:
[----:B------:R-:W-:Y:S05]  /*e390*/  BSYNC.RECONVERGENT B0 ;  /* 0x0000000000007941 */ /* 0x000fea0003800200 */
.L_x_24380:
        /* <DEDUP_REMOVED lines=38> */
.L_x_24384:
        /* <DEDUP_REMOVED lines=18> */
.L_x_24385:
[----:B------:R-:W-:Y:S05]  /*e720*/  BSYNC.RECONVERGENT B0 ;  /* 0x0000000000007941 */ /* 0x000fea0003800200 */
.L_x_24383:
        /* <DEDUP_REMOVED lines=38> */
.L_x_24387:
        /* <DEDUP_REMOVED lines=18> */
.L_x_24388:
[----:B------:R-:W-:Y:S05]  /*eab0*/  BSYNC.RECONVERGENT B0 ;  /* 0x0000000000007941 */ /* 0x000fea0003800200 */
.L_x_24386:
        /* <DEDUP_REMOVED lines=38> */
.L_x_24390:
        /* <DEDUP_REMOVED lines=18> */
.L_x_24391:
[----:B------:R-:W-:Y:S05]  /*ee40*/  BSYNC.RECONVERGENT B0 ;  /* 0x0000000000007941 */ /* 0x000fea0003800200 */
.L_x_24389:
        /* <DEDUP_REMOVED lines=38> */
.L_x_24393:
        /* <DEDUP_REMOVED lines=18> */
.L_x_24394:
[----:B------:R-:W-:Y:S05]  /*f1d0*/  BSYNC.RECONVERGENT B0 ;  /* 0x0000000000007941 */ /* 0x000fea0003800200 */
.L_x_24392:
        /* <DEDUP_REMOVED lines=38> */
.L_x_24396:
        /* <DEDUP_REMOVED lines=18> */
.L_x_24397:
[----:B------:R-:W-:Y:S05]  /*f560*/  BSYNC.RECONVERGENT B0 ;  /* 0x0000000000007941 */ /* 0x000fea0003800200 */
.L_x_24395:
        /* <DEDUP_REMOVED lines=38> */
.L_x_24399:
        /* <DEDUP_REMOVED lines=18> */
.L_x_24400:
[----:B------:R-:W-:Y:S05]  /*f8f0*/  BSYNC.RECONVERGENT B0 ;  /* 0x0000000000007941 */ /* 0x000fea0003800200 */
.L_x_24398:
        /* <DEDUP_REMOVED lines=38> */
.L_x_24402:
        /* <DEDUP_REMOVED lines=18> */
.L_x_24403:
[----:B------:R-:W-:Y:S05]  /*fc80*/  BSYNC.RECONVERGENT B0 ;  /* 0x0000000000007941 */ /* 0x000fea0003800200 */
.L_x_24401:
        /* <DEDUP_REMOVED lines=38> */
.L_x_24405:
        /* <DEDUP_REMOVED lines=18> */
.L_x_24406:
[----:B------:R-:W-:Y:S05]  /*10010*/  BSYNC.RECONVERGENT B0 ;  /* 0x0000000000007941 */ /* 0x000fea0003800200 */
.L_x_24404:
        /* <DEDUP_REMOVED lines=38> */
.L_x_24408:
        /* <DEDUP_REMOVED lines=18> */
.L_x_24409:
[----:B------:R-:W-:Y:S05]  /*103a0*/  BSYNC.RECONVERGENT B0 ;  /* 0x0000000000007941 */ /* 0x000fea0003800200 */
.L_x_24407:
        /* <DEDUP_REMOVED lines=38> */
.L_x_24411:
        /* <DEDUP_REMOVED lines=18> */
.L_x_24412:
[----:B------:R-:W-:Y:S05]  /*10730*/  BSYNC.RECONVERGENT B0 ;  /* 0x0000000000007941 */ /* 0x000fea0003800200 */
.L_x_24410:
        /* <DEDUP_REMOVED lines=38> */
.L_x_24414:
        /* <DEDUP_REMOVED lines=18> */
.L_x_24415:
[----:B------:R-:W-:Y:S05]  /*10ac0*/  BSYNC.RECONVERGENT B0 ;  /* 0x0000000000007941 */ /* 0x000fea0003800200 */
.L_x_24413:
        /* <DEDUP_REMOVED lines=38> */
.L_x_24417:
        /* <DEDUP_REMOVED lines=18> */
.L_x_24418:
[----:B------:R-:W-:Y:S05]  /*10e50*/  BSYNC.RECONVERGENT B0 ;  /* 0x0000000000007941 */ /* 0x000fea0003800200 */
.L_x_24416:
        /* <DEDUP_REMOVED lines=38> */
.L_x_24420:
        /* <DEDUP_REMOVED lines=18> */
.L_x_24421:
[----:B------:R-:W-:Y:S05]  /*111e0*/  BSYNC.RECONVERGENT B0 ;  /* 0x0000000000007941 */ /* 0x000fea0003800200 */
.L_x_24419:
        /* <DEDUP_REMOVED lines=38> */
.L_x_24423:
        /* <DEDUP_REMOVED lines=18> */
.L_x_24424:
[----:B------:R-:W-:Y:S05]  /*11570*/  BSYNC.RECONVERGENT B0 ;  /* 0x0000000000007941 */ /* 0x000fea0003800200 */
.L_x_24422:
        /* <DEDUP_REMOVED lines=38> */
.L_x_24426:
        /* <DEDUP_REMOVED lines=18> */
.L_x_24427:
[----:B------:R-:W-:Y:S05]  /*11900*/  BSYNC.RECONVERGENT B0 ;  /* 0x0000000000007941 */ /* 0x000fea0003800200 */
.L_x_24425:
        /* <DEDUP_REMOVED lines=37> */
.L_x_24429:
        /* <DEDUP_REMOVED lines=16> */
.L_x_24430:
[----:B------:R-:W-:Y:S05]  /*11c60*/  BSYNC.RECONVERGENT B0 ;  /* 0x0000000000007941 */ /* 0x000fea0003800200 */
.L_x_24428:
        /* <DEDUP_REMOVED lines=33> */
.L_x_24432:
[----:B------:R-:W-:Y:S01]  /*11e80*/  IMAD.MOV.U32 R8, RZ, RZ, R6 ;  /* 0x000000ffff087224 */ /* 0x000fe200078e0006 */
[----:B------:R-:W-:Y:S02]  /*11e90*/  MOV R10, R7 ;  /* 0x00000007000a7202 */ /* 0x000fe40000000f00 */
[----:B------:R-:W-:-:S07]  /*11ea0*/  MOV R9, 0x11ec0 ;  /* 0x00011ec000097802 */ /* 0x000fce0000000f00 */
[----:B------:R-:W-:Y:S05]  /*11eb0*/  CALL.REL.NOINC `($__internal_31_$__cuda_sm20_rem_u64) ;  /* 0x000002d8009c7944 */ /* 0x000fea0003c00000 */
[----:B------:R-:W-:Y:S01]  /*11ec0*/  IMAD.MOV.U32 R4, RZ, RZ, R0 ;  /* 0x000000ffff047224 */ /* 0x000fe200078e0000 */
[----:B------:R-:W-:-:S07]  /*11ed0*/  MOV R5, R3 ;  /* 0x0000000300057202 */ /* 0x000fce0000000f00 */
.L_x_24433:
[----:B------:R-:W-:Y:S05]  /*11ee0*/  BSYNC.RECONVERGENT B0 ;  /* 0x0000000000007941 */ /* 0x000fea0003800200 */
.L_x_24431:
[----:B------:R-:W0:Y:S01]  /*11ef0*/  LDCU.64 UR4, c[0x0][0x730] ;  /* 0x0000e600ff0477ac */ /* 0x000e220008000a00 */
[----:B------:R-:W-:Y:S02]  /*11f00*/  IMAD.MOV.U32 R3, RZ, RZ, R17 ;  /* 0x000000ffff037224 */ /* 0x000fe400078e0011 */
[----:B0-----:R-:W-:Y:S02]  /*11f10*/  IMAD R5, R5, UR4, RZ ;  /* 0x0000000405057c24 */ /* 0x001fe4000f8e02ff */
[----:B------:R-:W-:-:S04]  /*11f20*/  IMAD.WIDE.U32 R2, R4, UR4, R2 ;  /* 0x0000000404027c25 */ /* 0x000fc8000f8e0002 */
[----:B------:R-:W-:-:S05]  /*11f30*/  IMAD R5, R4, UR5, R5 ;  /* 0x0000000504057c24 */ /* 0x000fca000f8e0205 */
[----:B------:R-:W-:-:S07]  /*11f40*/  IADD3 R17, PT, PT, R3, R5, RZ ;  /* 0x0000000503117210 */ /* 0x000fce0007ffe0ff */
.L_x_24361:
        /* <DEDUP_REMOVED lines=12> */
.L_x_24435:
        /* <DEDUP_REMOVED lines=11> */
.L_x_24434:
[----:B------:R-:W-:-:S07]  /*120c0*/  VIADD R16, R16, 0x80 ;  /* 0x0000008010107836 */ /* 0x000fce0000000000 */
.L_x_24357:
[----:B------:R-:W-:Y:S05]  /*120d0*/  BSYNC B6 ;  /* 0x0000000000067941 */ /* 0x000fea0003800000 */
.L_x_24356:
[----:B------:R-:W1:Y:S02]  /*120e0*/  LDCU.64 UR4, c[0x0][0x380] ;  /* 0x00007000ff0477ac */ /* 0x000e640008000a00 */
[----:B-1----:R-:W-:-:S04]  /*120f0*/  ISETP.GE.U32.AND P0, PT, R16, UR4, PT ;  /* 0x0000000410007c0c */ /* 0x002fc8000bf06070 */
[----:B------:R-:W-:-:S13]  /*12100*/  ISETP.GE.AND.EX P0, PT, RZ, UR5, PT, P0 ;  /* 0x00000005ff007c0c */ /* 0x000fda000bf06300 */
[----:B------:R-:W-:Y:S05]  /*12110*/  @P0 EXIT ;  /* 0x000000000000094d */ /* 0x000fea0003800000 */
        /* <DEDUP_REMOVED lines=26> */
.L_x_24436:
        /* <DEDUP_REMOVED lines=36> */
.L_x_24437:
        /* <DEDUP_REMOVED lines=17> */
.L_x_24438:
        /* <DEDUP_REMOVED lines=37> */
.L_x_24441:
        /* <DEDUP_REMOVED lines=18> */
.L_x_24442:
[----:B------:R-:W-:Y:S05]  /*12980*/  BSYNC.RECONVERGENT B0 ;  /* 0x0000000000007941 */ /* 0x000fea0003800200 */
.L_x_24440:
        /* <DEDUP_REMOVED lines=37> */
.L_x_24444:
        /* <DEDUP_REMOVED lines=18> */
.L_x_24445:
[----:B------:R-:W-:Y:S05]  /*12d00*/  BSYNC.RECONVERGENT B0 ;  /* 0x0000000000007941 */ /* 0x000fea0003800200 */
.L_x_24443:
        /* <DEDUP_REMOVED lines=37> */
.L_x_24447:
        /* <DEDUP_REMOVED lines=18> */
.L_x_24448:
[----:B------:R-:W-:Y:S05]  /*13080*/  BSYNC.RECONVERGENT B0 ;  /* 0x0000000000007941 */ /* 0x000fea0003800200 */
.L_x_24446:
        /* <DEDUP_REMOVED lines=37> */
.L_x_24450:
        /* <DEDUP_REMOVED lines=18> */
.L_x_24451:
[----:B------:R-:W-:Y:S05]  /*13400*/  BSYNC.RECONVERGENT B0 ;  /* 0x0000000000007941 */ /* 0x000fea0003800200 */
.L_x_24449:
        /* <DEDUP_REMOVED lines=37> */
.L_x_24453:
        /* <DEDUP_REMOVED lines=18> */
.L_x_24454:
[----:B------:R-:W-:Y:S05]  /*13780*/  BSYNC.RECONVERGENT B0 ;  /* 0x0000000000007941 */ /* 0x000fea0003800200 */
.L_x_24452:
        /* <DEDUP_REMOVED lines=37> */
.L_x_24456:
        /* <DEDUP_REMOVED lines=18> */
.L_x_24457:
[----:B------:R-:W-:Y:S05]  /*13b00*/  BSYNC.RECONVERGENT B0 ;  /* 0x0000000000007941 */ /* 0x000fea0003800200 */
.L_x_24455:
        /* <DEDUP_REMOVED lines=37> */
.L_x_24459:
        /* <DEDUP_REMOVED lines=18> */
.L_x_24460:
[----:B------:R-:W-:Y:S05]  /*13e80*/  BSYNC.RECONVERGENT B0 ;  /* 0x0000000000007941 */ /* 0x000fea0003800200 */
.L_x_24458:
        /* <DEDUP_REMOVED lines=37> */
.L_x_24462:
        /* <DEDUP_REMOVED lines=18> */
.L_x_24463:
[----:B------:R-:W-:Y:S05]  /*14200*/  BSYNC.RECONVERGENT B0 ;  /* 0x0000000000007941 */ /* 0x000fea0003800200 */
.L_x_24461:
        /* <DEDUP_REMOVED lines=37> */
.L_x_24465:
        /* <DEDUP_REMOVED lines=18> */
.L_x_24466:
[----:B------:R-:W-:Y:S05]  /*14580*/  BSYNC.RECONVERGENT B0 ;  /* 0x0000000000007941 */ /* 0x000fea0003800200 */
.L_x_24464:
        /* <DEDUP_REMOVED lines=37> */
.L_x_24468:
        /* <DEDUP_REMOVED lines=18> */
.L_x_24469:
[----:B------:R-:W-:Y:S05]  /*14900*/  BSYNC.RECONVERGENT B0 ;  /* 0x0000000000007941 */ /* 0x000fea0003800200 */
.L_x_24467:
        /* <DEDUP_REMOVED lines=37> */
.L_x_24471:
        /* <DEDUP_REMOVED lines=18> */
.L_x_24472:
[----:B------:R-:W-:Y:S05]  /*14c80*/  BSYNC.RECONVERGENT B0 ;  /* 0x0000000000007941 */ /* 0x000fea0003800200 */
.L_x_24470:
        /* <DEDUP_REMOVED lines=37> */
.L_x_24474:
        /* <DEDUP_REMOVED lines=18> */
.L_x_24475:
[----:B------:R-:W-:Y:S05]  /*15000*/  BSYNC.RECONVERGENT B0 ;  /* 0x0000000000007941 */ /* 0x000fea0003800200 */
.L_x_24473:
        /* <DEDUP_REMOVED lines=37> */
.L_x_24477:
        /* <DEDUP_REMOVED lines=18> */
.L_x_24478:
[----:B------:R-:W-:Y:S05]  /*15380*/  BSYNC.RECONVERGENT B0 ;  /* 0x0000000000007941 */ /* 0x000fea0003800200 */
.L_x_24476:
        /* <DEDUP_REMOVED lines=37> */
.L_x_24480:
        /* <DEDUP_REMOVED lines=18> */
.L_x_24481:
[----:B------:R-:W-:Y:S05]  /*15700*/  BSYNC.RECONVERGENT B0 ;  /* 0x0000000000007941 */ /* 0x000fea0003800200 */
.L_x_24479:
        /* <DEDUP_REMOVED lines=37> */
.L_x_24483:
        /* <DEDUP_REMOVED lines=18> */
.L_x_24484:
[----:B------:R-:W-:Y:S05]  /*15a80*/  BSYNC.RECONVERGENT B0 ;  /* 0x0000000000007941 */ /* 0x000fea0003800200 */
.L_x_24482:
        /* <DEDUP_REMOVED lines=37> */
.L_x_24486:
        /* <DEDUP_REMOVED lines=18> */
.L_x_24487:
[----:B------:R-:W-:Y:S05]  /*15e00*/  BSYNC.RECONVERGENT B0 ;  /* 0x0000000000007941 */ /* 0x000fea0003800200 */
.L_x_24485:
        /* <DEDUP_REMOVED lines=37> */
.L_x_24489:
        /* <DEDUP_REMOVED lines=18> */
.L_x_24490:
[----:B------:R-:W-:Y:S05]  /*16180*/  BSYNC.RECONVERGENT B0 ;  /* 0x0000000000007941 */ /* 0x000fea0003800200 */
.L_x_24488:
        /* <DEDUP_REMOVED lines=37> */
.L_x_24492:
        /* <DEDUP_REMOVED lines=18> */
.L_x_24493:
[----:B------:R-:W-:Y:S05]  /*16500*/  BSYNC.RECONVERGENT B0 ;  /* 0x0000000000007941 */ /* 0x000fea0003800200 */
.L_x_24491:
        /* <DEDUP_REMOVED lines=37> */
.L_x_24495:
        /* <DEDUP_REMOVED lines=18> */
.L_x_24496:
[----:B------:R-:W-:Y:S05]  /*16880*/  BSYNC.RECONVERGENT B0 ;  /* 0x0000000000007941 */ /* 0x000fea0003800200 */
.L_x_24494:
        /* <DEDUP_REMOVED lines=37> */
.L_x_24498:
        /* <DEDUP_REMOVED lines=18> */
.L_x_24499:
[----:B------:R-:W-:Y:S05]  /*16c00*/  BSYNC.RECONVERGENT B0 ;  /* 0x0000000000007941 */ /* 0x000fea0003800200 */
.L_x_24497:
        /* <DEDUP_REMOVED lines=37> */
.L_x_24501:
        /* <DEDUP_REMOVED lines=18> */
.L_x_24502:
[----:B------:R-:W-:Y:S05]  /*16f80*/  BSYNC.RECONVERGENT B0 ;  /* 0x0000000000007941 */ /* 0x000fea0003800200 */
.L_x_24500:
        /* <DEDUP_REMOVED lines=37> */
.L_x_24504:
        /* <DEDUP_REMOVED lines=18> */
.L_x_24505:
[----:B------:R-:W-:Y:S05]  /*17300*/  BSYNC.RECONVERGENT B0 ;  /* 0x0000000000007941 */ /* 0x000fea0003800200 */
.L_x_24503:
        /* <DEDUP_REMOVED lines=36> */
.L_x_24507:
        /* <DEDUP_REMOVED lines=16> */
.L_x_24508:
[----:B------:R-:W-:Y:S05]  /*17650*/  BSYNC.RECONVERGENT B0 ;  /* 0x0000000000007941 */ /* 0x000fea0003800200 */
.L_x_24506:
        /* <DEDUP_REMOVED lines=32> */
.L_x_24510:
[----:B------:R-:W-:Y:S01]  /*17860*/  IMAD.MOV.U32 R8, RZ, RZ, R6 ;  /* 0x000000ffff087224 */ /* 0x000fe200078e0006 */
[----:B------:R-:W-:Y:S02]  /*17870*/  MOV R10, R7 ;  /* 0x00000007000a7202 */ /* 0x000fe40000000f00 */
[----:B------:R-:W-:-:S07]  /*17880*/  MOV R9, 0x178a0 ;  /* 0x000178a000097802 */ /* 0x000fce0000000f00 */
[----:B------:R-:W-:Y:S05]  /*17890*/  CALL.REL.NOINC `($__internal_31_$__cuda_sm20_rem_u64) ;  /* 0x0000028000247944 */ /* 0x000fea0003c00000 */
[----:B------:R-:W-:-:S07]  /*178a0*/  IMAD.MOV.U32 R2, RZ, RZ, R0 ;  /* 0x000000ffff027224 */ /* 0x000fce00078e0000 */
.L_x_24511:
[----:B------:R-:W-:Y:S05]  /*178b0*/  BSYNC.RECONVERGENT B0 ;  /* 0x0000000000007941 */ /* 0x000fea0003800200 */
.L_x_24509:
[----:B------:R-:W0:Y:S02]  /*178c0*/  LDCU.64 UR4, c[0x0][0x730] ;  /* 0x0000e600ff0477ac */ /* 0x000e240008000a00 */
[----:B0-----:R-:W-:Y:S02]  /*178d0*/  IMAD R3, R3, UR4, RZ ;  /* 0x0000000403037c24 */ /* 0x001fe4000f8e02ff */
[----:B------:R-:W-:-:S04]  /*178e0*/  IMAD.WIDE.U32 R16, R2, UR4, R16 ;  /* 0x0000000402107c25 */ /* 0x000fc8000f8e0010 */
[----:B------:R-:W-:-:S05]  /*178f0*/  IMAD R3, R2, UR5, R3 ;  /* 0x0000000502037c24 */ /* 0x000fca000f8e0203 */
[----:B------:R-:W-:-:S07]  /*17900*/  IADD3 R17, PT, PT, R17, R3, RZ ;  /* 0x0000000311117210 */ /* 0x000fce0007ffe0ff */
.L_x_24439:
        /* <DEDUP_REMOVED lines=9> */
[----:B------:R-:W-:-:S05]  /*179a0*/  IMAD.SHL.U32 R7, R5, 0x8, RZ ;  /* 0x0000000805077824 */ /* 0x000fca00078e00ff */
[----:B------:R-:W-:-:S07]  /*179b0*/  SHF.L.U32 R9, R0, R7, RZ ;  /* 0x0000000700097219 */ /* 0x000fce00000006ff */
.L_x_24512:
        /* <DEDUP_REMOVED lines=11> */
.L_x_24177:
        /* <DEDUP_REMOVED lines=31> */
.L_x_24515:
[----:B------:R-:W0:Y:S01]  /*17c60*/  LDCU.64 UR4, c[0x0][0x590] ;  /* 0x0000b200ff0477ac */ /* 0x000e220008000a00 */
[----:B------:R-:W1:Y:S01]  /*17c70*/  LDC.64 R8, c[0x0][0x740] ;  /* 0x0001d000ff087b82 */ /* 0x000e620000000a00 */
[----:B------:R-:W-:-:S07]  /*17c80*/  SHF.R.S32.HI R3, RZ, 0x1f, R19 ;  /* 0x0000001fff037819 */ /* 0x000fce0000011413 */
[----:B------:R-:W2:Y:S01]  /*17c90*/  LDC.64 R4, c[0x0][0x580] ;  /* 0x00016000ff047b82 */ /* 0x000ea20000000a00 */
[----:B0-----:R-:W-:-:S04]  /*17ca0*/  LOP3.LUT R3, R3, UR4, RZ, 0xc0, !PT ;  /* 0x0000000403037c12 */ /* 0x001fc8000f8ec0ff */
[----:B------:R-:W-:Y:S02]  /*17cb0*/  IADD3 R3, P0, PT, R18, R3, RZ ;  /* 0x0000000312037210 */ /* 0x000fe40007f1e0ff */
[----:B------:R-:W-:Y:S02]  /*17cc0*/  SHF.R.S32.HI R18, RZ, 0x1f, R19 ;  /* 0x0000001fff127819 */ /* 0x000fe40000011413 */
[----:B-1----:R-:W-:Y:S02]  /*17cd0*/  IADD3 R7, PT, PT, R3, R8, RZ ;  /* 0x0000000803077210 */ /* 0x002fe40007ffe0ff */
[----:B------:R-:W-:Y:S02]  /*17ce0*/  LOP3.LUT R18, R18, UR5, RZ, 0xc0, !PT ;  /* 0x0000000512127c12 */ /* 0x000fe4000f8ec0ff */
[----:B------:R-:W-:-:S03]  /*17cf0*/  LOP3.LUT R7, R7, 0x3, RZ, 0xc0, !PT ;  /* 0x0000000307077812 */ /* 0x000fc600078ec0ff */
[----:B------:R-:W-:Y:S01]  /*17d00*/  IMAD.X R18, R19, 0x1, R18, P0 ;  /* 0x0000000113127824 */ /* 0x000fe200000e0612 */
[----:B------:R-:W-:Y:S01]  /*17d10*/  IADD3 R2, P0, P1, R3, R8, -R7 ;  /* 0x0000000803027210 */ /* 0x000fe2000791e807 */
[----:B--2---:R0:W5:Y:S03]  /*17d20*/  LDG.E.U8 R4, desc[UR36][R4.64] ;  /* 0x0000002404047981 */ /* 0x004166000c1e1100 */
[----:B------:R-:W-:-:S05]  /*17d30*/  IADD3.X R3, PT, PT, R18, -0x1, R9, P0, P1 ;  /* 0xffffffff12037810 */ /* 0x000fca00007e2409 */
[----:B------:R0:W5:Y:S01]  /*17d40*/  LDG.E R8, desc[UR36][R2.64] ;  /* 0x0000002402087981 */ /* 0x000162000c1e1900 */
[----:B------:R-:W-:Y:S02]  /*17d50*/  HFMA2 R9, -RZ, RZ, 0, 1.5199184417724609375e-05 ;  /* 0x000000ffff097431 */ /* 0x000fe400000001ff */
[----:B------:R-:W-:Y:S01]  /*17d60*/  IMAD.SHL.U32 R0, R7, 0x8, RZ ;  /* 0x0000000807007824 */ /* 0x000fe200078e00ff */
[----:B------:R-:W-:Y:S04]  /*17d70*/  BSSY B0, `(.L_x_24516) ;  /* 0x000000c000007945 */ /* 0x000fe80003800000 */
[----:B------:R-:W-:-:S07]  /*17d80*/  SHF.L.U32 R7, R9, R0, RZ ;  /* 0x0000000009077219 */ /* 0x000fce00000006ff */
.L_x_24517:
[----:B-----5:R-:W-:Y:S01]  /*17d90*/  LOP3.LUT P0, RZ, R8, R7, RZ, 0xc0, !PT ;  /* 0x0000000708ff7212 */ /* 0x020fe2000780c0ff */
[----:B------:R-:W-:Y:S05]  /*17da0*/  YIELD ;  /* 0x0000000000007946 */ /* 0x000fea0003800000 */
[----:B------:R-:W-:-:S04]  /*17db0*/  ISETP.NE.OR P0, PT, R4, RZ, P0 ;  /* 0x000000ff0400720c */ /* 0x000fc80000705670 */
[----:B0-----:R-:W-:-:S04]  /*17dc0*/  SEL R5, RZ, 0x1, !P0 ;  /* 0x00000001ff057807 */ /* 0x001fc80004000000 */
[----:B------:R-:W-:-:S04]  /*17dd0*/  SHF.L.U32 R5, R5, R0, RZ ;  /* 0x0000000005057219 */ /* 0x000fc800000006ff */
[----:B------:R-:W-:-:S06]  /*17de0*/  LOP3.LUT R9, R5, R8, R7, 0xf4, !PT ;  /* 0x0000000805097212 */ /* 0x000fcc00078ef407 */
[----:B------:R-:W2:Y:S02]  /*17df0*/  ATOMG.E.CAS.STRONG.GPU PT, R9, [R2], R8, R9 ;  /* 0x00000008020973a9 */ /* 0x000ea400001ee109 */
[-C--:B--2---:R-:W-:Y:S02]  /*17e00*/  ISETP.NE.AND P0, PT, R8, R9.reuse, PT ;  /* 0x000000090800720c */ /* 0x084fe40003f05270 */
[----:B------:R-:W-:-:S11]  /*17e10*/  MOV R8, R9 ;  /* 0x0000000900087202 */ /* 0x000fd60000000f00 */
[----:B------:R-:W-:Y:S05]  /*17e20*/  @P0 BRA `(.L_x_24517) ;  /* 0xfffffffc00d80947 */ /* 0x000fea000383ffff */
[----:B------:R-:W-:Y:S05]  /*17e30*/  BSYNC B0 ;  /* 0x0000000000007941 */ /* 0x000fea0003800000 */
.L_x_24516:
[----:B------:R-:W-:-:S07]  /*17e40*/  VIADD R16, R16, 0x80 ;  /* 0x0000008010107836 */ /* 0x000fce0000000000 */
.L_x_24514:
[----:B------:R-:W-:Y:S05]  /*17e50*/  BSYNC B6 ;  /* 0x0000000000067941 */ /* 0x000fea0003800000 */
.L_x_24513:
        /* <DEDUP_REMOVED lines=31> */
.L_x_24520:
[----:B------:R-:W0:Y:S01]  /*18050*/  LDCU.64 UR4, c[0x0][0x590] ;  /* 0x0000b200ff0477ac */ /* 0x000e220008000a00 */
[----:B------:R-:W1:Y:S01]  /*18060*/  LDC.64 R8, c[0x0][0x740] ;  /* 0x0001d000ff087b82 */ /* 0x000e620000000a00 */
[----:B------:R-:W-:-:S07]  /*18070*/  SHF.R.S32.HI R3, RZ, 0x1f, R19 ;  /* 0x0000001fff037819 */ /* 0x000fce0000011413 */
[----:B------:R-:W2:Y:S01]  /*18080*/  LDC.64 R4, c[0x0][0x580] ;  /* 0x00016000ff047b82 */ /* 0x000ea20000000a00 */
[----:B0-----:R-:W-:-:S04]  /*18090*/  LOP3.LUT R3, R3, UR4, RZ, 0xc0, !PT ;  /* 0x0000000403037c12 */ /* 0x001fc8000f8ec0ff */
[----:B------:R-:W-:Y:S02]  /*180a0*/  IADD3 R3, P0, PT, R18, R3, RZ ;  /* 0x0000000312037210 */ /* 0x000fe40007f1e0ff */
[----:B------:R-:W-:-:S03]  /*180b0*/  SHF.R.S32.HI R18, RZ, 0x1f, R19 ;  /* 0x0000001fff127819 */ /* 0x000fc60000011413 */
[----:B-1----:R-:W-:Y:S01]  /*180c0*/  IMAD.IADD R7, R3, 0x1, R8 ;  /* 0x0000000103077824 */ /* 0x002fe200078e0208 */
[----:B------:R-:W-:-:S04]  /*180d0*/  LOP3.LUT R18, R18, UR5, RZ, 0xc0, !PT ;  /* 0x0000000512127c12 */ /* 0x000fc8000f8ec0ff */
[----:B------:R-:W-:Y:S01]  /*180e0*/  LOP3.LUT R7, R7, 0x3, RZ, 0xc0, !PT ;  /* 0x0000000307077812 */ /* 0x000fe200078ec0ff */
[----:B--2---:R0:W5:Y:S01]  /*180f0*/  LDG.E.U8 R4, desc[UR36][R4.64] ;  /* 0x0000002404047981 */ /* 0x004162000c1e1100 */
[----:B------:R-:W-:Y:S02]  /*18100*/  IADD3.X R18, PT, PT, R19, R18, RZ, P0, !PT ;  /* 0x0000001213127210 */ /* 0x000fe400007fe4ff */
[----:B------:R-:W-:-:S04]  /*18110*/  IADD3 R2, P0, P1, R3, R8, -R7 ;  /* 0x0000000803027210 */ /* 0x000fc8000791e807 */
[----:B------:R-:W-:-:S05]  /*18120*/  IADD3.X R3, PT, PT, R18, -0x1, R9, P0, P1 ;  /* 0xffffffff12037810 */ /* 0x000fca00007e2409 */
[----:B------:R0:W5:Y:S01]  /*18130*/  LDG.E R8, desc[UR36][R2.64] ;  /* 0x0000002402087981 */ /* 0x000162000c1e1900 */
[----:B------:R-:W-:Y:S01]  /*18140*/  IMAD.MOV.U32 R9, RZ, RZ, 0xff ;  /* 0x000000ffff097424 */ /* 0x000fe200078e00ff */
[----:B------:R-:W-:Y:S01]  /*18150*/  SHF.L.U32 R0, R7, 0x3, RZ ;  /* 0x0000000307007819 */ /* 0x000fe200000006ff */
[----:B------:R-:W-:Y:S03]  /*18160*/  BSSY B0, `(.L_x_24521) ;  /* 0x000000c000007945 */ /* 0x000fe60003800000 */
[----:B------:R-:W-:-:S07]  /*18170*/  SHF.L.U32 R7, R9, R0, RZ ;  /* 0x0000000009077219 */ /* 0x000fce00000006ff */
.L_x_24522:
        /* <DEDUP_REMOVED lines=11> */
.L_x_24521:
[----:B------:R-:W-:-:S07]  /*18230*/  IADD3 R16, PT, PT, R16, 0x80, RZ ;  /* 0x0000008010107810 */ /* 0x000fce0007ffe0ff */
.L_x_24519:
[----:B------:R-:W-:Y:S05]  /*18240*/  BSYNC B6 ;  /* 0x0000000000067941 */ /* 0x000fea0003800000 */
.L_x_24518:
        /* <DEDUP_REMOVED lines=31> */
.L_x_24525:
        /* <DEDUP_REMOVED lines=19> */
.L_x_24527:
        /* <DEDUP_REMOVED lines=11> */
.L_x_24526:
[----:B------:R-:W-:-:S07]  /*18620*/  VIADD R16, R16, 0x80 ;  /* 0x0000008010107836 */ /* 0x000fce0000000000 */
.L_x_24524:
[----:B------:R-:W-:Y:S05]  /*18630*/  BSYNC B6 ;  /* 0x0000000000067941 */ /* 0x000fea0003800000 */
.L_x_24523:
[----:B------:R-:W0:Y:S02]  /*18640*/  LDCU.64 UR4, c[0x0][0x380] ;  /* 0x00007000ff0477ac */ /* 0x000e240008000a00 */
[----:B0-----:R-:W-:-:S04]  /*18650*/  ISETP.GE.U32.AND P0, PT, R16, UR4, PT ;  /* 0x0000000410007c0c */ /* 0x001fc8000bf06070 */
[----:B------:R-:W-:-:S13]  /*18660*/  ISETP.GE.AND.EX P0, PT, RZ, UR5, PT, P0 ;  /* 0x00000005ff007c0c */ /* 0x000fda000bf06300 */
[----:B------:R-:W-:Y:S05]  /*18670*/  @P0 EXIT ;  /* 0x000000000000094d */ /* 0x000fea0003800000 */
        /* <DEDUP_REMOVED lines=26> */
.L_x_24528:
        /* <DEDUP_REMOVED lines=16> */
[----:B------:R-:W-:-:S04]  /*18920*/  SHF.L.U32 R0, R7, 0x3, RZ ;  /* 0x0000000307007819 */ /* 0x000fc800000006ff */
[----:B------:R-:W-:-:S07]  /*18930*/  SHF.L.U32 R7, R9, R0, RZ ;  /* 0x0000000009077219 */ /* 0x000fce00000006ff */
.L_x_24529:
[----:B-----5:R-:W-:Y:S01]  /*18940*/  LOP3.LUT P0, RZ, R8, R7, RZ, 0xc0, !PT ;  /* 0x0000000708ff7212 */ /* 0x020fe2000780c0ff */
[----:B------:R-:W-:Y:S05]  /*18950*/  YIELD ;  /* 0x0000000000007946 */ /* 0x000fea0003800000 */
[----:B------:R-:W-:-:S04]  /*18960*/  ISETP.NE.OR P0, PT, R4, RZ, P0 ;  /* 0x000000ff0400720c */ /* 0x000fc80000705670 */
[----:B0-----:R-:W-:-:S04]  /*18970*/  SEL R5, RZ, 0x1, !P0 ;  /* 0x00000001ff057807 */ /* 0x001fc80004000000 */
[----:B------:R-:W-:-:S04]  /*18980*/  SHF.L.U32 R5, R5, R0, RZ ;  /* 0x0000000005057219 */ /* 0x000fc800000006ff */
[----:B------:R-:W-:-:S06]  /*18990*/  LOP3.LUT R9, R5, R8, R7, 0xf4, !PT ;  /* 0x0000000805097212 */ /* 0x000fcc00078ef407 */
[----:B------:R-:W2:Y:S02]  /*189a0*/  ATOMG.E.CAS.STRONG.GPU PT, R9, [R2], R8, R9 ;  /* 0x00000008020973a9 */ /* 0x000ea400001ee109 */
[----:B--2---:R-:W-:-:S13]  /*189b0*/  ISETP.NE.AND P0, PT, R8, R9, PT ;  /* 0x000000090800720c */ /* 0x004fda0003f05270 */
[----:B------:R-:W-:Y:S05]  /*189c0*/  @!P0 EXIT ;  /* 0x000000000000894d */ /* 0x000fea0003800000 */
[----:B------:R-:W-:Y:S01]  /*189d0*/  IMAD.MOV.U32 R8, RZ, RZ, R9 ;  /* 0x000000ffff087224 */ /* 0x000fe200078e0009 */
[----:B------:R-:W-:Y:S06]  /*189e0*/  BRA `(.L_x_24529) ;  /* 0xfffffffc00d47947 */ /* 0x000fec000383ffff */
.L_x_24176:
        /* <DEDUP_REMOVED lines=8> */
[----:B------:R-:W-:Y:S04]  /*18a70*/  BSSY B6, `(.L_x_24532) ;  /* 0x0000166000067945 */ /* 0x000fe80003800000 */
        /* <DEDUP_REMOVED lines=302> */
.L_x_24534:
        /* <DEDUP_REMOVED lines=29> */
.L_x_24536:
[----:B------:R-:W-:Y:S05]  /*19f30*/  BSYNC.RECONVERGENT B7 ;  /* 0x0000000000077941 */ /* 0x000fea0003800200 */
.L_x_24535:
[----:B------:R-:W0:Y:S01]  /*19f40*/  LDC.64 R4, c[0x0][0x740] ;  /* 0x0001d000ff047b82 */ /* 0x000e220000000a00 */
[----:B------:R-:W1:Y:S02]  /*19f50*/  LDCU.64 UR4, c[0x0][0x580] ;  /* 0x0000b000ff0477ac */ /* 0x000e640008000a00 */
[----:B-1----:R-:W-:Y:S02]  /*19f60*/  IADD3 R2, P0, PT, R19, UR4, RZ ;  /* 0x0000000413027c10 */ /* 0x002fe4000ff1e0ff */
[----:B0-----:R-:W-:-:S03]  /*19f70*/  LOP3.LUT R7, R4, 0x3, RZ, 0xc0, !PT ;  /* 0x0000000304077812 */ /* 0x001fc600078ec0ff */
[----:B------:R-:W-:Y:S01]  /*19f80*/  IMAD.X R3, RZ, RZ, UR5, P0 ;  /* 0x00000005ff037e24 */ /* 0x000fe200080e06ff */
[----:B------:R-:W-:-:S04]  /*19f90*/  IADD3 R4, P1, PT, -R7, R4, RZ ;  /* 0x0000000407047210 */ /* 0x000fc80007f3e1ff */
[----:B------:R0:W5:Y:S01]  /*19fa0*/  LDG.E.U8 R2, desc[UR36][R2.64] ;  /* 0x0000002402027981 */ /* 0x000162000c1e1100 */
[----:B------:R-:W-:-:S05]  /*19fb0*/  IADD3.X R5, PT, PT, R5, -0x1, RZ, P1, !PT ;  /* 0xffffffff05057810 */ /* 0x000fca0000ffe4ff */
[----:B------:R0:W5:Y:S01]  /*19fc0*/  LDG.E R6, desc[UR36][R4.64] ;  /* 0x0000002404067981 */ /* 0x000162000c1e1900 */
[----:B------:R-:W-:Y:S02]  /*19fd0*/  HFMA2 R0, -RZ, RZ, 0, 1.5199184417724609375e-05 ;  /* 0x000000ffff007431 */ /* 0x000fe400000001ff */
[----:B------:R-:W-:Y:S01]  /*19fe0*/  IMAD.SHL.U32 R9, R7, 0x8, RZ ;  /* 0x0000000807097824 */ /* 0x000fe200078e00ff */
[----:B------:R-:W-:Y:S04]  /*19ff0*/  BSSY B0, `(.L_x_24537) ;  /* 0x000000c000007945 */ /* 0x000fe80003800000 */
[----:B------:R-:W-:-:S07]  /*1a000*/  SHF.L.U32 R11, R0, R9, RZ ;  /* 0x00000009000b7219 */ /* 0x000fce00000006ff */
.L_x_24538:
        /* <DEDUP_REMOVED lines=11> */
.L_x_24537:
[----:B------:R-:W-:-:S07]  /*1a0c0*/  VIADD R16, R16, 0x80 ;  /* 0x0000008010107836 */ /* 0x000fce0000000000 */
.L_x_24533:
[----:B------:R-:W-:Y:S05]  /*1a0d0*/  BSYNC B6 ;  /* 0x0000000000067941 */ /* 0x000fea0003800000 */
.L_x_24532:
[----:B------:R-:W1:Y:S01]  /*1a0e0*/  LDCU.64 UR4, c[0x0][0x380] ;  /* 0x00007000ff0477ac */ /* 0x000e620008000a00 */
[----:B------:R-:W-:Y:S01]  /*1a0f0*/  BSSY B6, `(.L_x_24539) ;  /* 0x0000165000067945 */ /* 0x000fe20003800000 */
[----:B-1----:R-:W-:-:S04]  /*1a100*/  ISETP.GE.U32.AND P0, PT, R16, UR4, PT ;  /* 0x0000000410007c0c */ /* 0x002fc8000bf06070 */
[----:B------:R-:W-:-:S13]  /*1a110*/  ISETP.GE.AND.EX P0, PT, RZ, UR5, PT, P0 ;  /* 0x00000005ff007c0c */ /* 0x000fda000bf06300 */
[----:B------:R-:W-:Y:S05]  /*1a120*/  @P0 BRA `(.L_x_24540) ;  /* 0x0000001400840947 */ /* 0x000fea0003800000 */
[----:B------:R-:W1:Y:S01]  /*1a130*/  LDCU.64 UR4, c[0x0][0x390] ;  /* 0x00007200ff0477ac */ /* 0x000e620008000a00 */
[----:B------:R-:W-:Y:S01]  /*1a140*/  MOV R2, RZ ;  /* 0x000000ff00027202 */ /* 0x000fe20000000f00 */
[----:B0-----:R-:W-:Y:S01]  /*1a150*/  IMAD.MOV.U32 R3, RZ, RZ, R16 ;  /* 0x000000ffff037224 */ /* 0x001fe200078e0010 */
        /* <DEDUP_REMOVED lines=295> */
.L_x_24541:
        /* <DEDUP_REMOVED lines=29> */
.L_x_24543:
[----:B------:R-:W-:Y:S05]  /*1b5a0*/  BSYNC.RECONVERGENT B7 ;  /* 0x0000000000077941 */ /* 0x000fea0003800200 */
.L_x_24542:
        /* <DEDUP_REMOVED lines=13> */
.L_x_24545:
        /* <DEDUP_REMOVED lines=11> */
.L_x_24544:
[----:B------:R-:W-:-:S07]  /*1b730*/  VIADD R16, R16, 0x80 ;  /* 0x0000008010107836 */ /* 0x000fce0000000000 */
.L_x_24540:
[----:B------:R-:W-:Y:S05]  /*1b740*/  BSYNC B6 ;  /* 0x0000000000067941 */ /* 0x000fea0003800000 */
.L_x_24539:
        /* <DEDUP_REMOVED lines=303> */
.L_x_24548:
        /* <DEDUP_REMOVED lines=29> */
.L_x_24550:
[----:B------:R-:W-:Y:S05]  /*1cc10*/  BSYNC.RECONVERGENT B7 ;  /* 0x0000000000077941 */ /* 0x000fea0003800200 */
.L_x_24549:
        /* <DEDUP_REMOVED lines=13> */
.L_x_24552:
        /* <DEDUP_REMOVED lines=11> */
.L_x_24551:
[----:B------:R-:W-:-:S07]  /*1cda0*/  VIADD R16, R16, 0x80 ;  /* 0x0000008010107836 */ /* 0x000fce0000000000 */
.L_x_24547:
[----:B------:R-:W-:Y:S05]  /*1cdb0*/  BSYNC B6 ;  /* 0x0000000000067941 */ /* 0x000fea0003800000 */
.L_x_24546:
[----:B------:R-:W1:Y:S02]  /*1cdc0*/  LDCU.64 UR4, c[0x0][0x380] ;  /* 0x00007000ff0477ac */ /* 0x000e640008000a00 */
[----:B-1----:R-:W-:-:S04]  /*1cdd0*/  ISETP.GE.U32.AND P0, PT, R16, UR4, PT ;  /* 0x0000000410007c0c */ /* 0x002fc8000bf06070 */
[----:B------:R-:W-:-:S13]  /*1cde0*/  ISETP.GE.AND.EX P0, PT, RZ, UR5, PT, P0 ;  /* 0x00000005ff007c0c */ /* 0x000fda000bf06300 */
[----:B------:R-:W-:Y:S05]  /*1cdf0*/  @P0 EXIT ;  /* 0x000000000000094d */ /* 0x000fea0003800000 */
        /* <DEDUP_REMOVED lines=298> */
.L_x_24553:
        /* <DEDUP_REMOVED lines=31> */
.L_x_24555:
[----:B------:R-:W-:Y:S05]  /*1e290*/  BSYNC.RECONVERGENT B6 ;  /* 0x0000000000067941 */ /* 0x000fea0003800200 */
.L_x_24554:
[----:B------:R-:W0:Y:S01]  /*1e2a0*/  LDC.64 R2, c[0x0][0x740] ;  /* 0x0001d000ff027b82 */ /* 0x000e220000000a00 */
[----:B------:R1:W5:Y:S01]  /*1e2b0*/  LDG.E.U8 R16, desc[UR36][R16.64] ;  /* 0x0000002410107981 */ /* 0x000362000c1e1100 */
[----:B0-----:R-:W-:-:S04]  /*1e2c0*/  LOP3.LUT R5, R2, 0x3, RZ, 0xc0, !PT ;  /* 0x0000000302057812 */ /* 0x001fc800078ec0ff */
[----:B------:R-:W-:-:S04]  /*1e2d0*/  IADD3 R2, P0, PT, -R5, R2, RZ ;  /* 0x0000000205027210 */ /* 0x000fc80007f1e1ff */
[----:B------:R-:W-:-:S05]  /*1e2e0*/  IADD3.X R3, PT, PT, R3, -0x1, RZ, P0, !PT ;  /* 0xffffffff03037810 */ /* 0x000fca00007fe4ff */
[----:B------:R1:W5:Y:S01]  /*1e2f0*/  LDG.E R4, desc[UR36][R2.64] ;  /* 0x0000002402047981 */ /* 0x000362000c1e1900 */
[----:B------:R-:W-:Y:S01]  /*1e300*/  IMAD.SHL.U32 R7, R5, 0x8, RZ ;  /* 0x0000000805077824 */ /* 0x000fe200078e00ff */
[----:B------:R-:W-:-:S04]  /*1e310*/  MOV R0, 0xff ;  /* 0x000000ff00007802 */ /* 0x000fc80000000f00 */
[----:B------:R-:W-:-:S07]  /*1e320*/  SHF.L.U32 R9, R0, R7, RZ ;  /* 0x0000000700097219 */ /* 0x000fce00000006ff */
.L_x_24556:
        /* <DEDUP_REMOVED lines=11> */
.L_x_24531:
[----:B------:R-:W0:Y:S01]  /*1e3e0*/  LDCU.64 UR4, c[0x0][0x380] ;  /* 0x00007000ff0477ac */ /* 0x000e220008000a00 */
[----:B------:R-:W-:Y:S01]  /*1e3f0*/  VIMNMX.U32 R2, PT, PT, R22, 0x18, PT ;  /* 0x0000001816027848 */ /* 0x000fe20003fe0000 */
[----:B------:R-:W-:Y:S01]  /*1e400*/  BSSY B6, `(.L_x_24557) ;  /* 0x00006d2000067945 */ /* 0x000fe20003800000 */
        /* <DEDUP_REMOVED lines=306> */
.L_x_24559:
        /* <DEDUP_REMOVED lines=29> */
.L_x_24561:
[----:B------:R-:W-:Y:S05]  /*1f900*/  BSYNC.RECONVERGENT B7 ;  /* 0x0000000000077941 */ /* 0x000fea0003800200 */
.L_x_24560:
        /* <DEDUP_REMOVED lines=36> */
.L_x_24563:
        /* <DEDUP_REMOVED lines=17> */
.L_x_24564:
[----:B------:R-:W-:Y:S05]  /*1fc60*/  BSYNC.RECONVERGENT B0 ;  /* 0x0000000000007941 */ /* 0x000fea0003800200 */
.L_x_24562:
        /* <DEDUP_REMOVED lines=37> */
.L_x_24567:
        /* <DEDUP_REMOVED lines=18> */
.L_x_24568:
[----:B------:R-:W-:Y:S05]  /*1ffe0*/  BSYNC.RECONVERGENT B0 ;  /* 0x0000000000007941 */ /* 0x000fea0003800200 */
.L_x_24566:
        /* <DEDUP_REMOVED lines=37> */
.L_x_24570:
        /* <DEDUP_REMOVED lines=18> */
.L_x_24571:
[----:B------:R-:W-:Y:S05]  /*20360*/  BSYNC.RECONVERGENT B0 ;  /* 0x0000000000007941 */ /* 0x000fea0003800200 */
.L_x_24569:
        /* <DEDUP_REMOVED lines=37> */
.L_x_24573:
        /* <DEDUP_REMOVED lines=18> */
.L_x_24574:
[----:B------:R-:W-:Y:S05]  /*206e0*/  BSYNC.RECONVERGENT B0 ;  /* 0x0000000000007941 */ /* 0x000fea0003800200 */
.L_x_24572:
        /* <DEDUP_REMOVED lines=37> */
.L_x_24576:
        /* <DEDUP_REMOVED lines=18> */
.L_x_24577:
[----:B------:R-:W-:Y:S05]  /*20a60*/  BSYNC.RECONVERGENT B0 ;  /* 0x0000000000007941 */ /* 0x000fea0003800200 */
.L_x_24575:
        /* <DEDUP_REMOVED lines=37> */
.L_x_24579:
        /* <DEDUP_REMOVED lines=18> */
.L_x_24580:
[----:B------:R-:W-:Y:S05]  /*20de0*/  BSYNC.RECONVERGENT B0 ;  /* 0x0000000000007941 */ /* 0x000fea0003800200 */
.L_x_24578:
        /* <DEDUP_REMOVED lines=37> */
.L_x_24582:
        /* <DEDUP_REMOVED lines=18> */
.L_x_24583:
[----:B------:R-:W-:Y:S05]  /*21160*/  BSYNC.RECONVERGENT B0 ;  /* 0x0000000000007941 */ /* 0x000fea0003800200 */
.L_x_24581:
        /* <DEDUP_REMOVED lines=37> */
.L_x_24585:
        /* <DEDUP_REMOVED lines=18> */
.L_x_24586:
[----:B------:R-:W-:Y:S05]  /*214e0*/  BSYNC.RECONVERGENT B0 ;  /* 0x0000000000007941 */ /* 0x000fea0003800200 */
.L_x_24584:
        /* <DEDUP_REMOVED lines=37> */
.L_x_24588:
        /* <DEDUP_REMOVED lines=18> */
.L_x_24589:
[----:B------:R-:W-:Y:S05]  /*21860*/  BSYNC.RECONVERGENT B0 ;  /* 0x0000000000007941 */ /* 0x000fea0003800200 */
.L_x_24587:
        /* <DEDUP_REMOVED lines=37> */
.L_x_24591:
        /* <DEDUP_REMOVED lines=18> */
.L_x_24592:
[----:B------:R-:W-:Y:S05]  /*21be0*/  BSYNC.RECONVERGENT B0 ;  /* 0x0000000000007941 */ /* 0x000fea0003800200 */
.L_x_24590:
        /* <DEDUP_REMOVED lines=37> */
.L_x_24594:
        /* <DEDUP_REMOVED lines=18> */
.L_x_24595:
[----:B------:R-:W-:Y:S05]  /*21f60*/  BSYNC.RECONVERGENT B0 ;  /* 0x0000000000007941 */ /* 0x000fea0003800200 */
.L_x_24593:
        /* <DEDUP_REMOVED lines=37> */
.L_x_24597:
        /* <DEDUP_REMOVED lines=18> */
.L_x_24598:
[----:B------:R-:W-:Y:S05]  /*222e0*/  BSYNC.RECONVERGENT B0 ;  /* 0x0000000000007941 */ /* 0x000fea0003800200 */
.L_x_24596:
        /* <DEDUP_REMOVED lines=37> */
.L_x_24600:
        /* <DEDUP_REMOVED lines=18> */
.L_x_24601:
[----:B------:R-:W-:Y:S05]  /*22660*/  BSYNC.RECONVERGENT B0 ;  /* 0x0000000000007941 */ /* 0x000fea0003800200 */
.L_x_24599:
        /* <DEDUP_REMOVED lines=37> */
.L_x_24603:
        /* <DEDUP_REMOVED lines=18> */
.L_x_24604:
[----:B------:R-:W-:Y:S05]  /*229e0*/  BSYNC.RECONVERGENT B0 ;  /* 0x0000000000007941 */ /* 0x000fea0003800200 */
.L_x_24602:
        /* <DEDUP_REMOVED lines=37> */
.L_x_24606:
        /* <DEDUP_REMOVED lines=18> */
.L_x_24607:
[----:B------:R-:W-:Y:S05]  /*22d60*/  BSYNC.RECONVERGENT B0 ;  /* 0x0000000000007941 */ /* 0x000fea0003800200 */
.L_x_24605:
        /* <DEDUP_REMOVED lines=37> */
.L_x_24609:
        /* <DEDUP_REMOVED lines=18> */
.L_x_24610:
[----:B------:R-:W-:Y:S05]  /*230e0*/  BSYNC.RECONVERGENT B0 ;  /* 0x0000000000007941 */ /* 0x000fea0003800200 */
.L_x_24608:
        /* <DEDUP_REMOVED lines=37> */
.L_x_24612:
        /* <DEDUP_REMOVED lines=18> */
.L_x_24613:
[----:B------:R-:W-:Y:S05]  /*23460*/  BSYNC.RECONVERGENT B0 ;  /* 0x0000000000007941 */ /* 0x000fea0003800200 */
.L_x_24611:
        /* <DEDUP_REMOVED lines=37> */
.L_x_24615:
        /* <DEDUP_REMOVED lines=18> */
.L_x_24616:
[----:B------:R-:W-:Y:S05]  /*237e0*/  BSYNC.RECONVERGENT B0 ;  /* 0x0000000000007941 */ /* 0x000fea0003800200 */
.L_x_24614:
        /* <DEDUP_REMOVED lines=37> */
.L_x_24618:
        /* <DEDUP_REMOVED lines=18> */
.L_x_24619:
[----:B------:R-:W-:Y:S05]  /*23b60*/  BSYNC.RECONVERGENT B0 ;  /* 0x0000000000007941 */ /* 0x000fea0003800200 */
.L_x_24617:
        /* <DEDUP_REMOVED lines=37> */
.L_x_24621:
        /* <DEDUP_REMOVED lines=18> */
.L_x_24622:
[----:B------:R-:W-:Y:S05]  /*23ee0*/  BSYNC.RECONVERGENT B0 ;  /* 0x0000000000007941 */ /* 0x000fea0003800200 */
.L_x_24620:
        /* <DEDUP_REMOVED lines=37> */
.L_x_24624:
        /* <DEDUP_REMOVED lines=18> */
.L_x_24625:
[----:B------:R-:W-:Y:S05]  /*24260*/  BSYNC.RECONVERGENT B0 ;  /* 0x0000000000007941 */ /* 0x000fea0003800200 */
.L_x_24623:
        /* <DEDUP_REMOVED lines=37> */
.L_x_24627:
        /* <DEDUP_REMOVED lines=18> */
.L_x_24628:
[----:B------:R-:W-:Y:S05]  /*245e0*/  BSYNC.RECONVERGENT B0 ;  /* 0x0000000000007941 */ /* 0x000fea0003800200 */
.L_x_24626:
        /* <DEDUP_REMOVED lines=37> */
.L_x_24630:
        /* <DEDUP_REMOVED lines=18> */
.L_x_24631:
[----:B------:R-:W-:Y:S05]  /*24960*/  BSYNC.RECONVERGENT B0 ;  /* 0x0000000000007941 */ /* 0x000fea0003800200 */
.L_x_24629:
        /* <DEDUP_REMOVED lines=36> */
.L_x_24633:
        /* <DEDUP_REMOVED lines=16> */
.L_x_24634:
[----:B------:R-:W-:Y:S05]  /*24cb0*/  BSYNC.RECONVERGENT B0 ;  /* 0x0000000000007941 */ /* 0x000fea0003800200 */
.L_x_24632:
        /* <DEDUP_REMOVED lines=32> */
.L_x_24636:
[----:B------:R-:W-:Y:S01]  /*24ec0*/  MOV R8, R6 ;  /* 0x0000000600087202 */ /* 0x000fe20000000f00 */
[----:B------:R-:W-:Y:S01]  /*24ed0*/  IMAD.MOV.U32 R10, RZ, RZ, R7 ;  /* 0x000000ffff0a7224 */ /* 0x000fe200078e0007 */
[----:B------:R-:W-:-:S07]  /*24ee0*/  MOV R9, 0x24f00 ;  /* 0x00024f0000097802 */ /* 0x000fce0000000f00 */
[----:B------:R-:W-:Y:S05]  /*24ef0*/  CALL.REL.NOINC `($__internal_31_$__cuda_sm20_rem_u64) ;  /* 0x000001a8008c7944 */ /* 0x000fea0003c00000 */
[----:B------:R-:W-:Y:S01]  /*24f00*/  MOV R4, R0 ;  /* 0x0000000000047202 */ /* 0x000fe20000000f00 */
[----:B------:R-:W-:-:S07]  /*24f10*/  IMAD.MOV.U32 R5, RZ, RZ, R3 ;  /* 0x000000ffff057224 */ /* 0x000fce00078e0003 */
.L_x_24637:
[----:B------:R-:W-:Y:S05]  /*24f20*/  BSYNC.RECONVERGENT B0 ;  /* 0x0000000000007941 */ /* 0x000fea0003800200 */
.L_x_24635:
[----:B------:R-:W0:Y:S02]  /*24f30*/  LDCU.64 UR4, c[0x0][0x730] ;  /* 0x0000e600ff0477ac */ /* 0x000e240008000a00 */
[----:B0-----:R-:W-:Y:S02]  /*24f40*/  IMAD R3, R5, UR4, RZ ;  /* 0x0000000405037c24 */ /* 0x001fe4000f8e02ff */
[----:B------:R-:W-:-:S04]  /*24f50*/  IMAD.WIDE.U32 R20, R4, UR4, R20 ;  /* 0x0000000404147c25 */ /* 0x000fc8000f8e0014 */
[----:B------:R-:W-:-:S05]  /*24f60*/  IMAD R3, R4, UR5, R3 ;  /* 0x0000000504037c24 */ /* 0x000fca000f8e0203 */
[----:B------:R-:W-:-:S07]  /*24f70*/  IADD3 R21, PT, PT, R21, R3, RZ ;  /* 0x0000000315157210 */ /* 0x000fce0007ffe0ff */
.L_x_24565:
[----:B------:R-:W0:Y:S01]  /*24f80*/  LDC.64 R6, c[0x0][0x740] ;  /* 0x0001d000ff067b82 */ /* 0x000e220000000a00 */
[----:B------:R-:W1:Y:S02]  /*24f90*/  LDCU.64 UR4, c[0x0][0x580] ;  /* 0x0000b000ff0477ac */ /* 0x000e640008000a00 */
[----:B-1----:R-:W-:-:S04]  /*24fa0*/  IADD3 R4, P0, PT, R17, UR4, RZ ;  /* 0x0000000411047c10 */ /* 0x002fc8000ff1e0ff */
[----:B------:R-:W-:Y:S01]  /*24fb0*/  IADD3.X R5, PT, PT, RZ, UR5, RZ, P0, !PT ;  /* 0x00000005ff057c10 */ /* 0x000fe200087fe4ff */
[----:B0-----:R-:W-:-:S04]  /*24fc0*/  IMAD.IADD R3, R20, 0x1, R6 ;  /* 0x0000000114037824 */ /* 0x001fc800078e0206 */
[----:B------:R0:W5:Y:S01]  /*24fd0*/  LDG.E.U8 R4, desc[UR36][R4.64] ;  /* 0x0000002404047981 */ /* 0x000162000c1e1100 */
[----:B------:R-:W-:-:S04]  /*24fe0*/  LOP3.LUT R3, R3, 0x3, RZ, 0xc0, !PT ;  /* 0x0000000303037812 */ /* 0x000fc800078ec0ff */
[----:B------:R-:W-:-:S04]  /*24ff0*/  IADD3 R20, P1, P2, R20, R6, -R3 ;  /* 0x0000000614147210 */ /* 0x000fc80007a3e803 */
[----:B------:R-:W-:-:S05]  /*25000*/  IADD3.X R21, PT, PT, R21, -0x1, R7, P1, P2 ;  /* 0xffffffff15157810 */ /* 0x000fca0000fe4407 */
[----:B------:R0:W5:Y:S01]  /*25010*/  LDG.E R6, desc[UR36][R20.64] ;  /* 0x0000002414067981 */ /* 0x000162000c1e1900 */
[----:B------:R-:W-:Y:S01]  /*25020*/  IMAD.MOV.U32 R0, RZ, RZ, 0xff ;  /* 0x000000ffff007424 */ /* 0x000fe200078e00ff */
[----:B------:R-:W-:Y:S01]  /*25030*/  SHF.L.U32 R3, R3, 0x3, RZ ;  /* 0x0000000303037819 */ /* 0x000fe200000006ff */
[----:B------:R-:W-:Y:S03]  /*25040*/  BSSY B0, `(.L_x_24638) ;  /* 0x000000c000007945 */ /* 0x000fe60003800000 */
[----:B------:R-:W-:-:S07]  /*25050*/  SHF.L.U32 R9, R0, R3, RZ ;  /* 0x0000000300097219 */ /* 0x000fce00000006ff */
.L_x_24639:
        /* <DEDUP_REMOVED lines=11> */
.L_x_24638:
[----:B------:R-:W-:-:S07]  /*25110*/  IADD3 R16, PT, PT, R16, 0x80, RZ ;  /* 0x0000008010107810 */ /* 0x000fce0007ffe0ff */
.L_x_24558:
[----:B------:R-:W-:Y:S05]  /*25120*/  BSYNC B6 ;  /* 0x0000000000067941 */ /* 0x000fea0003800000 */
.L_x_24557:
[----:B------:R-:W1:Y:S01]  /*25130*/  LDCU.64 UR4, c[0x0][0x380] ;  /* 0x00007000ff0477ac */ /* 0x000e620008000a00 */
[----:B------:R-:W-:Y:S01]  /*25140*/  BSSY B6, `(.L_x_24640) ;  /* 0x00006cd000067945 */ /* 0x000fe20003800000 */
        /* <DEDUP_REMOVED lines=301> */
.L_x_24642:
        /* <DEDUP_REMOVED lines=29> */
.L_x_24644:
[----:B------:R-:W-:Y:S05]  /*265f0*/  BSYNC.RECONVERGENT B7 ;  /* 0x0000000000077941 */ /* 0x000fea0003800200 */
.L_x_24643:
        /* <DEDUP_REMOVED lines=36> */
.L_x_24646:
        /* <DEDUP_REMOVED lines=17> */
.L_x_24647:
[----:B------:R-:W-:Y:S05]  /*26950*/  BSYNC.RECONVERGENT B0 ;  /* 0x0000000000007941 */ /* 0x000fea0003800200 */
.L_x_24645:
        /* <DEDUP_REMOVED lines=37> */
.L_x_24650:
        /* <DEDUP_REMOVED lines=18> */
.L_x_24651:
[----:B------:R-:W-:Y:S05]  /*26cd0*/  BSYNC.RECONVERGENT B0 ;  /* 0x0000000000007941 */ /* 0x000fea0003800200 */
.L_x_24649:
        /* <DEDUP_REMOVED lines=37> */
.L_x_24653:
        /* <DEDUP_REMOVED lines=18> */
.L_x_24654:
[----:B------:R-:W-:Y:S05]  /*27050*/  BSYNC.RECONVERGENT B0 ;  /* 0x0000000000007941 */ /* 0x000fea0003800200 */
.L_x_24652:
        /* <DEDUP_REMOVED lines=37> */
.L_x_24656:
        /* <DEDUP_REMOVED lines=18> */
.L_x_24657:
[----:B------:R-:W-:Y:S05]  /*273d0*/  BSYNC.RECONVERGENT B0 ;  /* 0x0000000000007941 */ /* 0x000fea0003800200 */
.L_x_24655:
        /* <DEDUP_REMOVED lines=37> */
.L_x_24659:
        /* <DEDUP_REMOVED lines=18> */
.L_x_24660:
[----:B------:R-:W-:Y:S05]  /*27750*/  BSYNC.RECONVERGENT B0 ;  /* 0x0000000000007941 */ /* 0x000fea0003800200 */
.L_x_24658:
        /* <DEDUP_REMOVED lines=37> */
.L_x_24662:
        /* <DEDUP_REMOVED lines=18> */
.L_x_24663:
[----:B------:R-:W-:Y:S05]  /*27ad0*/  BSYNC.RECONVERGENT B0 ;  /* 0x0000000000007941 */ /* 0x000fea0003800200 */
.L_x_24661:
        /* <DEDUP_REMOVED lines=30> */
[----:B------:R-:W-:-:S12]  /*27cc0*/  HFMA2 R3, -RZ, RZ, 0, 0 ;  /* 0x00000000ff037431 */ /* 0x000fd800000001ff */
[----:B------:R-:W-:Y:S02]  /*27cd0*/  @P1 IADD3 R0, PT, PT, R0, 0x1, RZ ;  /* 0x0000000100001810 */ /* 0x000fe40007ffe0ff */
[----:B------:R-:W-:-:S05]  /*27ce0*/  @!P2 LOP3.LUT R0, RZ, UR4, RZ, 0x33, !PT ;  /* 0x00000004ff00ac12 */ /* 0x000fca000f8e33ff */
[----:B------:R-:W-:-:S04]  /*27cf0*/  IMAD.MOV R5, RZ, RZ, -R0 ;  /* 0x000000ffff057224 */ /* 0x000fc800078e0a00 */
[----:B------:R-:W-:Y:S01]  /*27d00*/  IMAD R4, R5, UR4, R12 ;  /* 0x0000000405047c24 */ /* 0x000fe2000f8e020c */
[----:B------:R-:W-:Y:S01]  /*27d10*/  MOV R12, R0 ;  /* 0x00000000000c7202 */ /* 0x000fe20000000f00 */
[----:B------:R-:W-:Y:S06]  /*27d20*/  BRA `(.L_x_24666) ;  /* 0x0000000000487947 */ /* 0x000fec0003800000 */
.L_x_24665:
[----:B------:R-:W0:Y:S01]  /*27d30*/  LDCU.64 UR4, c[0x0][0x5d8] ;  /* 0x0000bb00ff0477ac */ /* 0x000e220008000a00 */
[----:B------:R-:W-:Y:S02]  /*27d40*/  MOV R10, R12 ;  /* 0x0000000c000a7202 */ /* 0x000fe40000000f00 */
        /* <DEDUP_REMOVED lines=16> */
.L_x_24666:
[----:B------:R-:W-:Y:S05]  /*27e50*/  BSYNC.RECONVERGENT B0 ;  /* 0x0000000000007941 */ /* 0x000fea0003800200 */
.L_x_24664:
        /* <DEDUP_REMOVED lines=37> */
.L_x_24668:
[----:B------:R-:W0:Y:S01]  /*280b0*/  LDCU.64 UR4, c[0x0][0x5e0] ;  /* 0x0000bc00ff0477ac */ /* 0x000e220008000a00 */
[----:B------:R-:W-:Y:S02]  /*280c0*/  MOV R10, R12 ;  /* 0x0000000c000a7202 */ /* 0x000fe40000000f00 */
[----:B------:R-:W-:Y:S02]  /*280d0*/  MOV R9, R13 ;  /* 0x0000000d00097202 */ /* 0x000fe40000000f00 */
[----:B------:R-:W-:Y:S01]  /*280e0*/  MOV R0, 0x28120 ;  /* 0x0002812000007802 */ /* 0x000fe20000000f00 */
[----:B0-----:R-:W-:Y:S01]  /*280f0*/  IMAD.U32 R4, RZ, RZ, UR4 ;  /* 0x00000004ff047e24 */ /* 0x001fe2000f8e00ff */
[----:B------:R-:W-:-:S07]  /*28100*/  MOV R3, UR5 ;  /* 0x0000000500037c02 */ /* 0x000fce0008000f00 */
[----:B------:R-:W-:Y:S05]  /*28110*/  CALL.REL.NOINC `($__internal_30_$__cuda_sm20_div_u64) ;  /* 0x0000017000f07944 */ /* 0x000fea0003c00000 */
        /* <DEDUP_REMOVED lines=11> */
.L_x_24669:
[----:B------:R-:W-:Y:S05]  /*281d0*/  BSYNC.RECONVERGENT B0 ;  /* 0x0000000000007941 */ /* 0x000fea0003800200 */
.L_x_24667:
        /* <DEDUP_REMOVED lines=37> */
.L_x_24671:
[----:B------:R-:W0:Y:S01]  /*28430*/  LDCU.64 UR4, c[0x0][0x5e8] ;  /* 0x0000bd00ff0477ac */ /* 0x000e220008000a00 */
[----:B------:R-:W-:Y:S01]  /*28440*/  IMAD.MOV.U32 R10, RZ, RZ, R12 ;  /* 0x000000ffff0a7224 */ /* 0x000fe200078e000c */
[----:B------:R-:W-:Y:S01]  /*28450*/  MOV R0, 0x284a0 ;  /* 0x000284a000007802 */ /* 0x000fe20000000f00 */
[----:B------:R-:W-:Y:S01]  /*28460*/  IMAD.MOV.U32 R9, RZ, RZ, R13 ;  /* 0x000000ffff097224 */ /* 0x000fe200078e000d */
[----:B0-----:R-:W-:Y:S02]  /*28470*/  MOV R4, UR4 ;  /* 0x0000000400047c02 */ /* 0x001fe40008000f00 */
[----:B------:R-:W-:-:S07]  /*28480*/  MOV R3, UR5 ;  /* 0x0000000500037c02 */ /* 0x000fce0008000f00 */
[----:B------:R-:W-:Y:S05]  /*28490*/  CALL.REL.NOINC `($__internal_30_$__cuda_sm20_div_u64) ;  /* 0x0000017000107944 */ /* 0x000fea0003c00000 */
        /* <DEDUP_REMOVED lines=11> */
.L_x_24672:
[----:B------:R-:W-:Y:S05]  /*28550*/  BSYNC.RECONVERGENT B0 ;  /* 0x0000000000007941 */ /* 0x000fea0003800200 */
.L_x_24670:
        /* <DEDUP_REMOVED lines=37> */
.L_x_24674:
        /* <DEDUP_REMOVED lines=18> */
.L_x_24675:
[----:B------:R-:W-:Y:S05]  /*288d0*/  BSYNC.RECONVERGENT B0 ;  /* 0x0000000000007941 */ /* 0x000fea0003800200 */
.L_x_24673:
        /* <DEDUP_REMOVED lines=37> */
.L_x_24677:
        /* <DEDUP_REMOVED lines=18> */
.L_x_24678:
[----:B------:R-:W-:Y:S05]  /*28c50*/  BSYNC.RECONVERGENT B0 ;  /* 0x0000000000007941 */ /* 0x000fea0003800200 */
.L_x_24676:
        /* <DEDUP_REMOVED lines=37> */
.L_x_24680:
        /* <DEDUP_REMOVED lines=18> */
.L_x_24681:
[----:B------:R-:W-:Y:S05]  /*28fd0*/  BSYNC.RECONVERGENT B0 ;  /* 0x0000000000007941 */ /* 0x000fea0003800200 */
.L_x_24679:
        /* <DEDUP_REMOVED lines=37> */
.L_x_24683:
        /* <DEDUP_REMOVED lines=18> */
.L_x_24684:
[----:B------:R-:W-:Y:S05]  /*29350*/  BSYNC.RECONVERGENT B0 ;  /* 0x0000000000007941 */ /* 0x000fea0003800200 */
.L_x_24682:
        /* <DEDUP_REMOVED lines=37> */
.L_x_24686:
        /* <DEDUP_REMOVED lines=18> */
.L_x_24687:
[----:B------:R-:W-:Y:S05]  /*296d0*/  BSYNC.RECONVERGENT B0 ;  /* 0x0000000000007941 */ /* 0x000fea0003800200 */
.L_x_24685:
        /* <DEDUP_REMOVED lines=37> */
.L_x_24689:
        /* <DEDUP_REMOVED lines=18> */
.L_x_24690:
[----:B------:R-:W-:Y:S05]  /*29a50*/  BSYNC.RECONVERGENT B0 ;  /* 0x0000000000007941 */ /* 0x000fea0003800200 */
.L_x_24688:
        /* <DEDUP_REMOVED lines=37> */
.L_x_24692:
        /* <DEDUP_REMOVED lines=18> */
.L_x_24693:
[----:B------:R-:W-:Y:S05]  /*29dd0*/  BSYNC.RECONVERGENT B0 ;  /* 0x0000000000007941 */ /* 0x000fea0003800200 */
.L_x_24691:
        /* <DEDUP_REMOVED lines=37> */
.L_x_24695:
        /* <DEDUP_REMOVED lines=18> */
.L_x_24696:
[----:B------:R-:W-:Y:S05]  /*2a150*/  BSYNC.RECONVERGENT B0 ;  /* 0x0000000000007941 */ /* 0x000fea0003800200 */
.L_x_24694:
        /* <DEDUP_REMOVED lines=37> */
.L_x_24698:
        /* <DEDUP_REMOVED lines=18> */
.L_x_24699:
[----:B------:R-:W-:Y:S05]  /*2a4d0*/  BSYNC.RECONVERGENT B0 ;  /* 0x0000000000007941 */ /* 0x000fea0003800200 */
.L_x_24697:
        /* <DEDUP_REMOVED lines=37> */
.L_x_24701:
        /* <DEDUP_REMOVED lines=18> */
.L_x_24702:
[----:B------:R-:W-:Y:S05]  /*2a850*/  BSYNC.RECONVERGENT B0 ;  /* 0x0000000000007941 */ /* 0x000fea0003800200 */
.L_x_24700:
        /* <DEDUP_REMOVED lines=37> */
.L_x_24704:
        /* <DEDUP_REMOVED lines=18> */
.L_x_24705:
[----:B------:R-:W-:Y:S05]  /*2abd0*/  BSYNC.RECONVERGENT B0 ;  /* 0x0000000000007941 */ /* 0x000fea0003800200 */
.L_x_24703:
        /* <DEDUP_REMOVED lines=37> */
.L_x_24707:
        /* <DEDUP_REMOVED lines=18> */
.L_x_24708:
[----:B------:R-:W-:Y:S05]  /*2af50*/  BSYNC.RECONVERGENT B0 ;  /* 0x0000000000007941 */ /* 0x000fea0003800200 */
.L_x_24706:
        /* <DEDUP_REMOVED lines=37> */
.L_x_24710:
        /* <DEDUP_REMOVED lines=18> */
.L_x_24711:
[----:B------:R-:W-:Y:S05]  /*2b2d0*/  BSYNC.RECONVERGENT B0 ;  /* 0x0000000000007941 */ /* 0x000fea0003800200 */
.L_x_24709:
        /* <DEDUP_REMOVED lines=37> */
.L_x_24713:
        /* <DEDUP_REMOVED lines=18> */
.L_x_24714:
[----:B------:R-:W-:Y:S05]  /*2b650*/  BSYNC.RECONVERGENT B0 ;  /* 0x0000000000007941 */ /* 0x000fea0003800200 */
.L_x_24712:
        /* <DEDUP_REMOVED lines=36> */
.L_x_24716:
        /* <DEDUP_REMOVED lines=16> */
.L_x_24717:
[----:B------:R-:W-:Y:S05]  /*2b9a0*/  BSYNC.RECONVERGENT B0 ;  /* 0x0000000000007941 */ /* 0x000fea0003800200 */
.L_x_24715:
        /* <DEDUP_REMOVED lines=32> */
.L_x_24719:
[----:B------:R-:W-:Y:S01]  /*2bbb0*/  IMAD.MOV.U32 R8, RZ, RZ, R6 ;  /* 0x000000ffff087224 */ /* 0x000fe200078e0006 */
[----:B------:R-:W-:Y:S02]  /*2bbc0*/  MOV R10, R7 ;  /* 0x00000007000a7202 */ /* 0x000fe40000000f00 */
[----:B------:R-:W-:-:S07]  /*2bbd0*/  MOV R9, 0x2bbf0 ;  /* 0x0002bbf000097802 */ /* 0x000fce0000000f00 */
[----:B------:R-:W-:Y:S05]  /*2bbe0*/  CALL.REL.NOINC `($__internal_31_$__cuda_sm20_rem_u64) ;  /* 0x0000013c00507944 */ /* 0x000fea0003c00000 */
[----:B------:R-:W-:Y:S01]  /*2bbf0*/  MOV R4, R0 ;  /* 0x0000000000047202 */ /* 0x000fe20000000f00 */
[----:B------:R-:W-:-:S07]  /*2bc00*/  IMAD.MOV.U32 R5, RZ, RZ, R3 ;  /* 0x000000ffff057224 */ /* 0x000fce00078e0003 */
.L_x_24720:
[----:B------:R-:W-:Y:S05]  /*2bc10*/  BSYNC.RECONVERGENT B0 ;  /* 0x0000000000007941 */ /* 0x000fea0003800200 */
.L_x_24718:
[----:B------:R-:W0:Y:S02]  /*2bc20*/  LDCU.64 UR4, c[0x0][0x730] ;  /* 0x0000e600ff0477ac */ /* 0x000e240008000a00 */
[----:B0-----:R-:W-:Y:S02]  /*2bc30*/  IMAD R3, R5, UR4, RZ ;  /* 0x0000000405037c24 */ /* 0x001fe4000f8e02ff */
[----:B------:R-:W-:-:S04]  /*2bc40*/  IMAD.WIDE.U32 R20, R4, UR4, R20 ;  /* 0x0000000404147c25 */ /* 0x000fc8000f8e0014 */
[----:B------:R-:W-:-:S05]  /*2bc50*/  IMAD R3, R4, UR5, R3 ;  /* 0x0000000504037c24 */ /* 0x000fca000f8e0203 */
[----:B------:R-:W-:-:S07]  /*2bc60*/  IADD3 R21, PT, PT, R21, R3, RZ ;  /* 0x0000000315157210 */ /* 0x000fce0007ffe0ff */
.L_x_24648:
[----:B------:R-:W0:Y:S01]  /*2bc70*/  LDC.64 R6, c[0x0][0x740] ;  /* 0x0001d000ff067b82 */ /* 0x000e220000000a00 */
[----:B------:R-:W1:Y:S02]  /*2bc80*/  LDCU.64 UR4, c[0x0][0x580] ;  /* 0x0000b000ff0477ac */ /* 0x000e640008000a00 */
[----:B-1----:R-:W-:Y:S02]  /*2bc90*/  IADD3 R4, P0, PT, R17, UR4, RZ ;  /* 0x0000000411047c10 */ /* 0x002fe4000ff1e0ff */
[----:B0-----:R-:W-:-:S03]  /*2bca0*/  IADD3 R3, PT, PT, R20, R6, RZ ;  /* 0x0000000614037210 */ /* 0x001fc60007ffe0ff */
[----:B------:R-:W-:Y:S01]  /*2bcb0*/  IMAD.X R5, RZ, RZ, UR5, P0 ;  /* 0x00000005ff057e24 */ /* 0x000fe200080e06ff */
[----:B------:R-:W-:-:S04]  /*2bcc0*/  LOP3.LUT R3, R3, 0x3, RZ, 0xc0, !PT ;  /* 0x0000000303037812 */ /* 0x000fc800078ec0ff */
[----:B------:R0:W5:Y:S01]  /*2bcd0*/  LDG.E.U8 R4, desc[UR36][R4.64] ;  /* 0x0000002404047981 */ /* 0x000162000c1e1100 */
[----:B------:R-:W-:-:S04]  /*2bce0*/  IADD3 R20, P1, P2, R20, R6, -R3 ;  /* 0x0000000614147210 */ /* 0x000fc80007a3e803 */
[----:B------:R-:W-:-:S05]  /*2bcf0*/  IADD3.X R21, PT, PT, R21, -0x1, R7, P1, P2 ;  /* 0xffffffff15157810 */ /* 0x000fca0000fe4407 */
[----:B------:R0:W5:Y:S01]  /*2bd00*/  LDG.E R6, desc[UR36][R20.64] ;  /* 0x0000002414067981 */ /* 0x000162000c1e1900 */
[----:B------:R-:W-:Y:S01]  /*2bd10*/  HFMA2 R0, -RZ, RZ, 0, 1.5199184417724609375e-05 ;  /* 0x000000ffff007431 */ /* 0x000fe200000001ff */
[----:B------:R-:W-:Y:S01]  /*2bd20*/  SHF.L.U32 R3, R3, 0x3, RZ ;  /* 0x0000000303037819 */ /* 0x000fe200000006ff */
[----:B------:R-:W-:Y:S03]  /*2bd30*/  BSSY B0, `(.L_x_24721) ;  /* 0x000000c000007945 */ /* 0x000fe60003800000 */
[----:B------:R-:W-:-:S07]  /*2bd40*/  SHF.L.U32 R9, R0, R3, RZ ;  /* 0x0000000300097219 */ /* 0x000fce00000006ff */
.L_x_24722:
        /* <DEDUP_REMOVED lines=11> */
.L_x_24721:
[----:B------:R-:W-:-:S07]  /*2be00*/  IADD3 R16, PT, PT, R16, 0x80, RZ ;  /* 0x0000008010107810 */ /* 0x000fce0007ffe0ff */
.L_x_24641:
[----:B------:R-:W-:Y:S05]  /*2be10*/  BSYNC B6 ;  /* 0x0000000000067941 */ /* 0x000fea0003800000 */
.L_x_24640:
        /* <DEDUP_REMOVED lines=303> */
.L_x_24725:
        /* <DEDUP_REMOVED lines=29> */
.L_x_24727:
[----:B------:R-:W-:Y:S05]  /*2d2e0*/  BSYNC.RECONVERGENT B7 ;  /* 0x0000000000077941 */ /* 0x000fea0003800200 */
.L_x_24726:
        /* <DEDUP_REMOVED lines=36> */
.L_x_24729:
        /* <DEDUP_REMOVED lines=17> */
.L_x_24730:
[----:B------:R-:W-:Y:S05]  /*2d640*/  BSYNC.RECONVERGENT B0 ;  /* 0x0000000000007941 */ /* 0x000fea0003800200 */
.L_x_24728:
        /* <DEDUP_REMOVED lines=37> */
.L_x_24733:
        /* <DEDUP_REMOVED lines=18> */
.L_x_24734:
[----:B------:R-:W-:Y:S05]  /*2d9c0*/  BSYNC.RECONVERGENT B0 ;  /* 0x0000000000007941 */ /* 0x000fea0003800200 */
.L_x_24732:
        /* <DEDUP_REMOVED lines=37> */
.L_x_24736:
        /* <DEDUP_REMOVED lines=18> */
.L_x_24737:
[----:B------:R-:W-:Y:S05]  /*2dd40*/  BSYNC.RECONVERGENT B0 ;  /* 0x0000000000007941 */ /* 0x000fea0003800200 */
.L_x_24735:
        /* <DEDUP_REMOVED lines=37> */
.L_x_24739:
        /* <DEDUP_REMOVED lines=18> */
.L_x_24740:
[----:B------:R-:W-:Y:S05]  /*2e0c0*/  BSYNC.RECONVERGENT B0 ;  /* 0x0000000000007941 */ /* 0x000fea0003800200 */
.L_x_24738:
        /* <DEDUP_REMOVED lines=37> */
.L_x_24742:
        /* <DEDUP_REMOVED lines=18> */
.L_x_24743:
[----:B------:R-:W-:Y:S05]  /*2e440*/  BSYNC.RECONVERGENT B0 ;  /* 0x0000000000007941 */ /* 0x000fea0003800200 */
.L_x_24741:
        /* <DEDUP_REMOVED lines=37> */
.L_x_24745:
        /* <DEDUP_REMOVED lines=18> */
.L_x_24746:
[----:B------:R-:W-:Y:S05]  /*2e7c0*/  BSYNC.RECONVERGENT B0 ;  /* 0x0000000000007941 */ /* 0x000fea0003800200 */
.L_x_24744:
        /* <DEDUP_REMOVED lines=37> */
.L_x_24748:
        /* <DEDUP_REMOVED lines=18> */
.L_x_24749:
[----:B------:R-:W-:Y:S05]  /*2eb40*/  BSYNC.RECONVERGENT B0 ;  /* 0x0000000000007941 */ /* 0x000fea0003800200 */
.L_x_24747:
        /* <DEDUP_REMOVED lines=37> */
.L_x_24751:
        /* <DEDUP_REMOVED lines=18> */
.L_x_24752:
[----:B------:R-:W-:Y:S05]  /*2eec0*/  BSYNC.RECONVERGENT B0 ;  /* 0x0000000000007941 */ /* 0x000fea0003800200 */
.L_x_24750:
        /* <DEDUP_REMOVED lines=37> */
.L_x_24754:
        /* <DEDUP_REMOVED lines=18> */
.L_x_24755:
[----:B------:R-:W-:Y:S05]  /*2f240*/  BSYNC.RECONVERGENT B0 ;  /* 0x0000000000007941 */ /* 0x000fea0003800200 */
.L_x_24753:
        /* <DEDUP_REMOVED lines=37> */
.L_x_24757:
        /* <DEDUP_REMOVED lines=18> */
.L_x_24758:
[----:B------:R-:W-:Y:S05]  /*2f5c0*/  BSYNC.RECONVERGENT B0 ;  /* 0x0000000000007941 */ /* 0x000fea0003800200 */
.L_x_24756:
        /* <DEDUP_REMOVED lines=37> */
.L_x_24760:
        /* <DEDUP_REMOVED lines=18> */
.L_x_24761:
[----:B------:R-:W-:Y:S05]  /*2f940*/  BSYNC.RECONVERGENT B0 ;  /* 0x0000000000007941 */ /* 0x000fea0003800200 */
.L_x_24759:
        /* <DEDUP_REMOVED lines=37> */
.L_x_24763:
        /* <DEDUP_REMOVED lines=18> */
.L_x_24764:
[----:B------:R-:W-:Y:S05]  /*2fcc0*/  BSYNC.RECONVERGENT B0 ;  /* 0x0000000000007941 */ /* 0x000fea0003800200 */
.L_x_24762:
        /* <DEDUP_REMOVED lines=37> */
.L_x_24766:
        /* <DEDUP_REMOVED lines=18> */
.L_x_24767:
[----:B------:R-:W-:Y:S05]  /*30040*/  BSYNC.RECONVERGENT B0 ;  /* 0x0000000000007941 */ /* 0x000fea0003800200 */
.L_x_24765:
        /* <DEDUP_REMOVED lines=37> */
.L_x_24769:
        /* <DEDUP_REMOVED lines=18> */
.L_x_24770:
[----:B------:R-:W-:Y:S05]  /*303c0*/  BSYNC.RECONVERGENT B0 ;  /* 0x0000000000007941 */ /* 0x000fea0003800200 */
.L_x_24768:
        /* <DEDUP_REMOVED lines=37> */
.L_x_24772:
        /* <DEDUP_REMOVED lines=18> */
.L_x_24773:
[----:B------:R-:W-:Y:S05]  /*30740*/  BSYNC.RECONVERGENT B0 ;  /* 0x0000000000007941 */ /* 0x000fea0003800200 */
.L_x_24771:
        /* <DEDUP_REMOVED lines=37> */
.L_x_24775:
        /* <DEDUP_REMOVED lines=18> */
.L_x_24776:
[----:B------:R-:W-:Y:S05]  /*30ac0*/  BSYNC.RECONVERGENT B0 ;  /* 0x0000000000007941 */ /* 0x000fea0003800200 */
.L_x_24774:
        /* <DEDUP_REMOVED lines=37> */
.L_x_24778:
        /* <DEDUP_REMOVED lines=18> */
.L_x_24779:
[----:B------:R-:W-:Y:S05]  /*30e40*/  BSYNC.RECONVERGENT B0 ;  /* 0x0000000000007941 */ /* 0x000fea0003800200 */
.L_x_24777:
        /* <DEDUP_REMOVED lines=37> */
.L_x_24781:
        /* <DEDUP_REMOVED lines=18> */
.L_x_24782:
[----:B------:R-:W-:Y:S05]  /*311c0*/  BSYNC.RECONVERGENT B0 ;  /* 0x0000000000007941 */ /* 0x000fea0003800200 */
.L_x_24780:
        /* <DEDUP_REMOVED lines=37> */
.L_x_24784:
        /* <DEDUP_REMOVED lines=18> */
.L_x_24785:
[----:B------:R-:W-:Y:S05]  /*31540*/  BSYNC.RECONVERGENT B0 ;  /* 0x0000000000007941 */ /* 0x000fea0003800200 */
.L_x_24783:
        /* <DEDUP_REMOVED lines=37> */
.L_x_24787:
        /* <DEDUP_REMOVED lines=18> */
.L_x_24788:
[----:B------:R-:W-:Y:S05]  /*318c0*/  BSYNC.RECONVERGENT B0 ;  /* 0x0000000000007941 */ /* 0x000fea0003800200 */
.L_x_24786:
        /* <DEDUP_REMOVED lines=37> */
.L_x_24790:
        /* <DEDUP_REMOVED lines=18> */
.L_x_24791:
[----:B------:R-:W-:Y:S05]  /*31c40*/  BSYNC.RECONVERGENT B0 ;  /* 0x0000000000007941 */ /* 0x000fea0003800200 */
.L_x_24789:
        /* <DEDUP_REMOVED lines=37> */
.L_x_24793:
        /* <DEDUP_REMOVED lines=18> */
.L_x_24794:
[----:B------:R-:W-:Y:S05]  /*31fc0*/  BSYNC.RECONVERGENT B0 ;  /* 0x0000000000007941 */ /* 0x000fea0003800200 */
.L_x_24792:
        /* <DEDUP_REMOVED lines=37> */
.L_x_24796:
        /* <DEDUP_REMOVED lines=18> */
.L_x_24797:
[----:B------:R-:W-:Y:S05]  /*32340*/  BSYNC.RECONVERGENT B0 ;  /* 0x0000000000007941 */ /* 0x000fea0003800200 */
.L_x_24795:
        /* <DEDUP_REMOVED lines=36> */
.L_x_24799:
        /* <DEDUP_REMOVED lines=16> */
.L_x_24800:
[----:B------:R-:W-:Y:S05]  /*32690*/  BSYNC.RECONVERGENT B0 ;  /* 0x0000000000007941 */ /* 0x000fea0003800200 */
.L_x_24798:
        /* <DEDUP_REMOVED lines=32> */
.L_x_24802:
[----:B------:R-:W-:Y:S01]  /*328a0*/  IMAD.MOV.U32 R8, RZ, RZ, R6 ;  /* 0x000000ffff087224 */ /* 0x000fe200078e0006 */
[----:B------:R-:W-:Y:S02]  /*328b0*/  MOV R10, R7 ;  /* 0x00000007000a7202 */ /* 0x000fe40000000f00 */
[----:B------:R-:W-:-:S07]  /*328c0*/  MOV R9, 0x328e0 ;  /* 0x000328e000097802 */ /* 0x000fce0000000f00 */
[----:B------:R-:W-:Y:S05]  /*328d0*/  CALL.REL.NOINC `($__internal_31_$__cuda_sm20_rem_u64) ;  /* 0x000000d000147944 */ /* 0x000fea0003c00000 */
[----:B------:R-:W-:Y:S01]  /*328e0*/  MOV R4, R0 ;  /* 0x0000000000047202 */ /* 0x000fe20000000f00 */
[----:B------:R-:W-:-:S07]  /*328f0*/  IMAD.MOV.U32 R5, RZ, RZ, R3 ;  /* 0x000000ffff057224 */ /* 0x000fce00078e0003 */
.L_x_24803:
[----:B------:R-:W-:Y:S05]  /*32900*/  BSYNC.RECONVERGENT B0 ;  /* 0x0000000000007941 */ /* 0x000fea0003800200 */
.L_x_24801:
[----:B------:R-:W0:Y:S02]  /*32910*/  LDCU.64 UR4, c[0x0][0x730] ;  /* 0x0000e600ff0477ac */ /* 0x000e240008000a00 */
[----:B0-----:R-:W-:Y:S02]  /*32920*/  IMAD R3, R5, UR4, RZ ;  /* 0x0000000405037c24 */ /* 0x001fe4000f8e02ff */
[----:B------:R-:W-:-:S04]  /*32930*/  IMAD.WIDE.U32 R20, R4, UR4, R20 ;  /* 0x0000000404147c25 */ /* 0x000fc8000f8e0014 */
[----:B------:R-:W-:-:S05]  /*32940*/  IMAD R3, R4, UR5, R3 ;  /* 0x0000000504037c24 */ /* 0x000fca000f8e0203 */
[----:B------:R-:W-:-:S07]  /*32950*/  IADD3 R21, PT, PT, R21, R3, RZ ;  /* 0x0000000315157210 */ /* 0x000fce0007ffe0ff */
.L_x_24731:
        /* <DEDUP_REMOVED lines=14> */
.L_x_24805:
        /* <DEDUP_REMOVED lines=11> */
.L_x_24804:
[----:B------:R-:W-:-:S07]  /*32af0*/  IADD3 R16, PT, PT, R16, 0x80, RZ ;  /* 0x0000008010107810 */ /* 0x000fce0007ffe0ff */
.L_x_24724:
[----:B------:R-:W-:Y:S05]  /*32b00*/  BSYNC B6 ;  /* 0x0000000000067941 */ /* 0x000fea0003800000 */
.L_x_24723:
        /* <DEDUP_REMOVED lines=302> */
.L_x_24806:
        /* <DEDUP_REMOVED lines=31> */
.L_x_24808:
[----:B------:R-:W-:Y:S05]  /*33fe0*/  BSYNC.RECONVERGENT B6 ;  /* 0x0000000000067941 */ /* 0x000fea0003800200 */
.L_x_24807:
        /* <DEDUP_REMOVED lines=37> */
.L_x_24810:
        /* <DEDUP_REMOVED lines=17> */
.L_x_24811:
[----:B------:R-:W-:Y:S05]  /*34350*/  BSYNC.RECONVERGENT B0 ;  /* 0x0000000000007941 */ /* 0x000fea0003800200 */
.L_x_24809:
        /* <DEDUP_REMOVED lines=37> */
.L_x_24814:
        /* <DEDUP_REMOVED lines=18> */
.L_x_24815:
[----:B------:R-:W-:Y:S05]  /*346d0*/  BSYNC.RECONVERGENT B0 ;  /* 0x0000000000007941 */ /* 0x000fea0003800200 */
.L_x_24813:
        /* <DEDUP_REMOVED lines=38> */
.L_x_24817:
        /* <DEDUP_REMOVED lines=18> */
.L_x_24818:
[----:B------:R-:W-:Y:S05]  /*34a60*/  BSYNC.RECONVERGENT B0 ;  /* 0x0000000000007941 */ /* 0x000fea0003800200 */
.L_x_24816:
        /* <DEDUP_REMOVED lines=38> */
.L_x_24820:
        /* <DEDUP_REMOVED lines=18> */
.L_x_24821:
[----:B------:R-:W-:Y:S05]  /*34df0*/  BSYNC.RECONVERGENT B0 ;  /* 0x0000000000007941 */ /* 0x000fea0003800200 */
.L_x_24819:
        /* <DEDUP_REMOVED lines=38> */
.L_x_24823:
        /* <DEDUP_REMOVED lines=18> */
.L_x_24824:
[----:B------:R-:W-:Y:S05]  /*35180*/  BSYNC.RECONVERGENT B0 ;  /* 0x0000000000007941 */ /* 0x000fea0003800200 */
.L_x_24822:
        /* <DEDUP_REMOVED lines=38> */
.L_x_24826:
        /* <DEDUP_REMOVED lines=18> */
.L_x_24827:
[----:B------:R-:W-:Y:S05]  /*35510*/  BSYNC.RECONVERGENT B0 ;  /* 0x0000000000007941 */ /* 0x000fea0003800200 */
.L_x_24825:
        /* <DEDUP_REMOVED lines=38> */
.L_x_24829:
        /* <DEDUP_REMOVED lines=18> */
.L_x_24830:
[----:B------:R-:W-:Y:S05]  /*358a0*/  BSYNC.RECONVERGENT B0 ;  /* 0x0000000000007941 */ /* 0x000fea0003800200 */
.L_x_24828:
        /* <DEDUP_REMOVED lines=38> */
.L_x_24832:
        /* <DEDUP_REMOVED lines=18> */
.L_x_24833:
[----:B------:R-:W-:Y:S05]  /*35c30*/  BSYNC.RECONVERGENT B0 ;  /* 0x0000000000007941 */ /* 0x000fea0003800200 */
.L_x_24831:
        /* <DEDUP_REMOVED lines=38> */
.L_x_24835:
        /* <DEDUP_REMOVED lines=18> */
.L_x_24836:
[----:B------:R-:W-:Y:S05]  /*35fc0*/  BSYNC.RECONVERGENT B0 ;  /* 0x0000000000007941 */ /* 0x000fea0003800200 */
.L_x_24834:
        /* <DEDUP_REMOVED lines=38> */
.L_x_24838:
        /* <DEDUP_REMOVED lines=18> */
.L_x_24839:
[----:B------:R-:W-:Y:S05]  /*36350*/  BSYNC.RECONVERGENT B0 ;  /* 0x0000000000007941 */ /* 0x000fea0003800200 */
.L_x_24837:
        /* <DEDUP_REMOVED lines=38> */
.L_x_24841:
        /* <DEDUP_REMOVED lines=18> */
.L_x_24842:
[----:B------:R-:W-:Y:S05]  /*366e0*/  BSYNC.RECONVERGENT B0 ;  /* 0x0000000000007941 */ /* 0x000fea0003800200 */
.L_x_24840:
        /* <DEDUP_REMOVED lines=38> */
.L_x_24844:
        /* <DEDUP_REMOVED lines=18> */
.L_x_24845:
[----:B------:R-:W-:Y:S05]  /*36a70*/  BSYNC.RECONVERGENT B0 ;  /* 0x0000000000007941 */ /* 0x000fea0003800200 */
.L_x_24843:
        /* <DEDUP_REMOVED lines=38> */
.L_x_24847:
        /* <DEDUP_REMOVED lines=18> */
.L_x_24848:
[----:B------:R-:W-:Y:S05]  /*36e00*/  BSYNC.RECONVERGENT B0 ;  /* 0x0000000000007941 */ /* 0x000fea0003800200 */
.L_x_24846:
        /* <DEDUP_REMOVED lines=38> */
.L_x_24850:
        /* <DEDUP_REMOVED lines=18> */
.L_x_24851:
[----:B------:R-:W-:Y:S05]  /*37190*/  BSYNC.RECONVERGENT B0 ;  /* 0x0000000000007941 */ /* 0x000fea0003800200 */
.L_x_24849:
        /* <DEDUP_REMOVED lines=38> */
.L_x_24853:
        /* <DEDUP_REMOVED lines=18> */
.L_x_24854:
[----:B------:R-:W-:Y:S05]  /*37520*/  BSYNC.RECONVERGENT B0 ;  /* 0x0000000000007941 */ /* 0x000fea0003800200 */
.L_x_24852:
        /* <DEDUP_REMOVED lines=38> */
.L_x_24856:
        /* <DEDUP_REMOVED lines=18> */
.L_x_24857:
[----:B------:R-:W-:Y:S05]  /*378b0*/  BSYNC.RECONVERGENT B0 ;  /* 0x0000000000007941 */ /* 0x000fea0003800200 */
.L_x_24855:
        /* <DEDUP_REMOVED lines=38> */
.L_x_24859:
        /* <DEDUP_REMOVED lines=18> */
.L_x_24860:
[----:B------:R-:W-:Y:S05]  /*37c40*/  BSYNC.RECONVERGENT B0 ;  /* 0x0000000000007941 */ /* 0x000fea0003800200 */
.L_x_24858:
        /* <DEDUP_REMOVED lines=38> */
.L_x_24862:
        /* <DEDUP_REMOVED lines=18> */
.L_x_24863:
[----:B------:R-:W-:Y:S05]  /*37fd0*/  BSYNC.RECONVERGENT B0 ;  /* 0x0000000000007941 */ /* 0x000fea0003800200 */
.L_x_24861:
        /* <DEDUP_REMOVED lines=38> */
.L_x_24865:
        /* <DEDUP_REMOVED lines=18> */
.L_x_24866:
[----:B------:R-:W-:Y:S05]  /*38360*/  BSYNC.RECONVERGENT B0 ;  /* 0x0000000000007941 */ /* 0x000fea0003800200 */
.L_x_24864:
        /* <DEDUP_REMOVED lines=38> */
.L_x_24868:
        /* <DEDUP_REMOVED lines=18> */
.L_x_24869:
[----:B------:R-:W-:Y:S05]  /*386f0*/  BSYNC.RECONVERGENT B0 ;  /* 0x0000000000007941 */ /* 0x000fea0003800200 */
.L_x_24867:
        /* <DEDUP_REMOVED lines=38> */
.L_x_24871:
        /* <DEDUP_REMOVED lines=18> */
.L_x_24872:
[----:B------:R-:W-:Y:S05]  /*38a80*/  BSYNC.RECONVERGENT B0 ;  /* 0x0000000000007941 */ /* 0x000fea0003800200 */
.L_x_24870:
        /* <DEDUP_REMOVED lines=38> */
.L_x_24874:
        /* <DEDUP_REMOVED lines=18> */
.L_x_24875:
[----:B------:R-:W-:Y:S05]  /*38e10*/  BSYNC.RECONVERGENT B0 ;  /* 0x0000000000007941 */ /* 0x000fea0003800200 */
.L_x_24873:
        /* <DEDUP_REMOVED lines=38> */
.L_x_24877:
        /* <DEDUP_REMOVED lines=18> */
.L_x_24878:
[----:B------:R-:W-:Y:S05]  /*391a0*/  BSYNC.RECONVERGENT B0 ;  /* 0x0000000000007941 */ /* 0x000fea0003800200 */
.L_x_24876:
        /* <DEDUP_REMOVED lines=37> */
.L_x_24880:
        /* <DEDUP_REMOVED lines=16> */
.L_x_24881:
[----:B------:R-:W-:Y:S05]  /*39500*/  BSYNC.RECONVERGENT B0 ;  /* 0x0000000000007941 */ /* 0x000fea0003800200 */
.L_x_24879:
        /* <DEDUP_REMOVED lines=33> */
.L_x_24883:
[----:B------:R-:W-:Y:S02]  /*39720*/  MOV R8, R6 ;  /* 0x0000000600087202 */ /* 0x000fe40000000f00 */
[----:B------:R-:W-:Y:S02]  /*39730*/  MOV R10, R7 ;  /* 0x00000007000a7202 */ /* 0x000fe40000000f00 */
[----:B------:R-:W-:-:S07]  /*39740*/  MOV R9, 0x39760 ;  /* 0x0003976000097802 */ /* 0x000fce0000000f00 */
[----:B------:R-:W-:Y:S05]  /*39750*/  CALL.REL.NOINC `($__internal_31_$__cuda_sm20_rem_u64) ;  /* 0x0000006000747944 */ /* 0x000fea0003c00000 */
[----:B------:R-:W-:Y:S01]  /*39760*/  IMAD.MOV.U32 R4, RZ, RZ, R0 ;  /* 0x000000ffff047224 */ /* 0x000fe200078e0000 */
[----:B------:R-:W-:-:S07]  /*39770*/  MOV R5, R3 ;  /* 0x0000000300057202 */ /* 0x000fce0000000f00 */
.L_x_24884:
[----:B------:R-:W-:Y:S05]  /*39780*/  BSYNC.RECONVERGENT B0 ;  /* 0x0000000000007941 */ /* 0x000fea0003800200 */
.L_x_24882:
[----:B------:R-:W0:Y:S01]  /*39790*/  LDCU.64 UR4, c[0x0][0x730] ;  /* 0x0000e600ff0477ac */ /* 0x000e220008000a00 */
[----:B------:R-:W-:Y:S01]  /*397a0*/  MOV R3, R21 ;  /* 0x0000001500037202 */ /* 0x000fe20000000f00 */
[----:B0-----:R-:W-:Y:S02]  /*397b0*/  IMAD R5, R5, UR4, RZ ;  /* 0x0000000405057c24 */ /* 0x001fe4000f8e02ff */
[----:B------:R-:W-:-:S04]  /*397c0*/  IMAD.WIDE.U32 R2, R4, UR4, R2 ;  /* 0x0000000404027c25 */ /* 0x000fc8000f8e0002 */
[----:B------:R-:W-:-:S04]  /*397d0*/  IMAD R5, R4, UR5, R5 ;  /* 0x0000000504057c24 */ /* 0x000fc8000f8e0205 */
[----:B------:R-:W-:-:S07]  /*397e0*/  IMAD.IADD R21, R3, 0x1, R5 ;  /* 0x0000000103157824 */ /* 0x000fce00078e0205 */
.L_x_24812:
[----:B------:R-:W0:Y:S01]  /*397f0*/  LDC.64 R6, c[0x0][0x740] ;  /* 0x0001d000ff067b82 */ /* 0x000e220000000a00 */
[----:B------:R1:W5:Y:S01]  /*39800*/  LDG.E.U8 R16, desc[UR36][R16.64] ;  /* 0x0000002410107981 */ /* 0x000362000c1e1100 */
[----:B0-----:R-:W-:-:S04]  /*39810*/  IADD3 R5, PT, PT, R2, R6, RZ ;  /* 0x0000000602057210 */ /* 0x001fc80007ffe0ff */
[----:B------:R-:W-:-:S04]  /*39820*/  LOP3.LUT R5, R5, 0x3, RZ, 0xc0, !PT ;  /* 0x0000000305057812 */ /* 0x000fc800078ec0ff */
[----:B------:R-:W-:-:S04]  /*39830*/  IADD3 R2, P0, P1, R2, R6, -R5 ;  /* 0x0000000602027210 */ /* 0x000fc8000791e805 */
[----:B------:R-:W-:-:S05]  /*39840*/  IADD3.X R3, PT, PT, R21, -0x1, R7, P0, P1 ;  /* 0xffffffff15037810 */ /* 0x000fca00007e2407 */
[----:B------:R1:W5:Y:S01]  /*39850*/  LDG.E R4, desc[UR36][R2.64] ;  /* 0x0000002402047981 */ /* 0x000362000c1e1900 */
[----:B------:R-:W-:Y:S02]  /*39860*/  HFMA2 R0, -RZ, RZ, 0, 1.5199184417724609375e-05 ;  /* 0x000000ffff007431 */ /* 0x000fe400000001ff */
[----:B------:R-:W-:-:S05]  /*39870*/  IMAD.SHL.U32 R7, R5, 0x8, RZ ;  /* 0x0000000805077824 */ /* 0x000fca00078e00ff */
[----:B------:R-:W-:-:S07]  /*39880*/  SHF.L.U32 R9, R0, R7, RZ ;  /* 0x0000000700097219 */ /* 0x000fce00000006ff */
.L_x_24885:
        /* <DEDUP_REMOVED lines=11> */
.L_x_24530:
[----:B------:R-:W0:Y:S01]  /*39940*/  LDCU.64 UR4, c[0x0][0x380] ;  /* 0x00007000ff0477ac */ /* 0x000e220008000a00 */
[----:B------:R-:W-:Y:S01]  /*39950*/  IADD3 R18, PT, PT, R18, -0x1, RZ ;  /* 0xffffffff12127810 */ /* 0x000fe20007ffe0ff */
[----:B------:R-:W-:Y:S03]  /*39960*/  BSSY B6, `(.L_x_24886) ;  /* 0x000016f000067945 */ /* 0x000fe60003800000 */
[----:B------:R-:W-:-:S05]  /*39970*/  VIMNMX.U32 R17, PT, PT, R18, 0x18, PT ;  /* 0x0000001812117848 */ /* 0x000fca0003fe0000 */
        /* <DEDUP_REMOVED lines=302> */
.L_x_24888:
        /* <DEDUP_REMOVED lines=29> */
.L_x_24890:
[----:B------:R-:W-:Y:S05]  /*3ae30*/  BSYNC.RECONVERGENT B7 ;  /* 0x0000000000077941 */ /* 0x000fea0003800200 */
.L_x_24889:
[----:B------:R-:W0:Y:S01]  /*3ae40*/  LDCU.64 UR4, c[0x0][0x590] ;  /* 0x0000b200ff0477ac */ /* 0x000e220008000a00 */
[----:B------:R-:W1:Y:S01]  /*3ae50*/  LDC.64 R8, c[0x0][0x740] ;  /* 0x0001d000ff087b82 */ /* 0x000e620000000a00 */
[----:B------:R-:W-:Y:S01]  /*3ae60*/  SHF.R.S32.HI R5, RZ, 0x1f, R23 ;  /* 0x0000001fff057819 */ /* 0x000fe20000011417 */
[----:B------:R-:W2:Y:S03]  /*3ae70*/  LDCU.64 UR6, c[0x0][0x580] ;  /* 0x0000b000ff0677ac */ /* 0x000ea60008000a00 */
[----:B0-----:R-:W-:-:S04]  /*3ae80*/  LOP3.LUT R5, R5, UR4, RZ, 0xc0, !PT ;  /* 0x0000000405057c12 */ /* 0x001fc8000f8ec0ff */
[----:B------:R-:W-:Y:S02]  /*3ae90*/  IADD3 R5, P1, PT, R22, R5, RZ ;  /* 0x0000000516057210 */ /* 0x000fe40007f3e0ff */
[----:B------:R-:W-:Y:S02]  /*3aea0*/  SHF.R.S32.HI R22, RZ, 0x1f, R23 ;  /* 0x0000001fff167819 */ /* 0x000fe40000011417 */
[-C--:B-1----:R-:W-:Y:S02]  /*3aeb0*/  IADD3 R7, PT, PT, R5, R8.reuse, RZ ;  /* 0x0000000805077210 */ /* 0x082fe40007ffe0ff */
[----:B------:R-:W-:Y:S02]  /*3aec0*/  LOP3.LUT R22, R22, UR5, RZ, 0xc0, !PT ;  /* 0x0000000516167c12 */ /* 0x000fe4000f8ec0ff */
[----:B------:R-:W-:Y:S02]  /*3aed0*/  LOP3.LUT R7, R7, 0x3, RZ, 0xc0, !PT ;  /* 0x0000000307077812 */ /* 0x000fe400078ec0ff */
[----:B--2---:R-:W-:Y:S01]  /*3aee0*/  IADD3 R2, P0, PT, R19, UR6, RZ ;  /* 0x0000000613027c10 */ /* 0x004fe2000ff1e0ff */
[----:B------:R-:W-:Y:S01]  /*3aef0*/  IMAD.X R22, R23, 0x1, R22, P1 ;  /* 0x0000000117167824 */ /* 0x000fe200008e0616 */
[----:B------:R-:W-:-:S02]  /*3af00*/  IADD3 R4, P1, P2, R5, R8, -R7 ;  /* 0x0000000805047210 */ /* 0x000fc40007a3e807 */
[----:B------:R-:W-:Y:S02]  /*3af10*/  IADD3.X R3, PT, PT, RZ, UR7, RZ, P0, !PT ;  /* 0x00000007ff037c10 */ /* 0x000fe400087fe4ff */
[----:B------:R-:W-:-:S03]  /*3af20*/  IADD3.X R5, PT, PT, R22, -0x1, R9, P1, P2 ;  /* 0xffffffff16057810 */ /* 0x000fc60000fe4409 */
[----:B------:R0:W5:Y:S04]  /*3af30*/  LDG.E.U8 R2, desc[UR36][R2.64] ;  /* 0x0000002402027981 */ /* 0x000168000c1e1100 */
[----:B------:R0:W5:Y:S01]  /*3af40*/  LDG.E R6, desc[UR36][R4.64] ;  /* 0x0000002404067981 */ /* 0x000162000c1e1900 */
[----:B------:R-:W-:Y:S02]  /*3af50*/  HFMA2 R0, -RZ, RZ, 0, 1.5199184417724609375e-05 ;  /* 0x000000ffff007431 */ /* 0x000fe400000001ff */
[----:B------:R-:W-:Y:S01]  /*3af60*/  IMAD.SHL.U32 R9, R7, 0x8, RZ ;  /* 0x0000000807097824 */ /* 0x000fe200078e00ff */
[----:B------:R-:W-:Y:S04]  /*3af70*/  BSSY B0, `(.L_x_24891) ;  /* 0x000000c000007945 */ /* 0x000fe80003800000 */
[----:B------:R-:W-:-:S07]  /*3af80*/  SHF.L.U32 R11, R0, R9, RZ ;  /* 0x00000009000b7219 */ /* 0x000fce00000006ff */
.L_x_24892:
        /* <DEDUP_REMOVED lines=11> */
.L_x_24891:
[----:B------:R-:W-:-:S07]  /*3b040*/  IADD3 R16, PT, PT, R16, 0x80, RZ ;  /* 0x0000008010107810 */ /* 0x000fce0007ffe0ff */
.L_x_24887:
[----:B------:R-:W-:Y:S05]  /*3b050*/  BSYNC B6 ;  /* 0x0000000000067941 */ /* 0x000fea0003800000 */
.L_x_24886:
        /* <DEDUP_REMOVED lines=303> */
.L_x_24895:
        /* <DEDUP_REMOVED lines=29> */
.L_x_24897:
[----:B------:R-:W-:Y:S05]  /*3c520*/  BSYNC.RECONVERGENT B7 ;  /* 0x0000000000077941 */ /* 0x000fea0003800200 */
.L_x_24896:
[----:B------:R-:W0:Y:S01]  /*3c530*/  LDCU.64 UR4, c[0x0][0x590] ;  /* 0x0000b200ff0477ac */ /* 0x000e220008000a00 */
[----:B------:R-:W1:Y:S01]  /*3c540*/  LDC.64 R8, c[0x0][0x740] ;  /* 0x0001d000ff087b82 */ /* 0x000e620000000a00 */
[----:B------:R-:W-:Y:S01]  /*3c550*/  SHF.R.S32.HI R5, RZ, 0x1f, R23 ;  /* 0x0000001fff057819 */ /* 0x000fe20000011417 */
[----:B------:R-:W2:Y:S03]  /*3c560*/  LDCU.64 UR6, c[0x0][0x580] ;  /* 0x0000b000ff0677ac */ /* 0x000ea60008000a00 */
[----:B0-----:R-:W-:-:S04]  /*3c570*/  LOP3.LUT R5, R5, UR4, RZ, 0xc0, !PT ;  /* 0x0000000405057c12 */ /* 0x001fc8000f8ec0ff */
[----:B------:R-:W-:Y:S02]  /*3c580*/  IADD3 R5, P1, PT, R22, R5, RZ ;  /* 0x0000000516057210 */ /* 0x000fe40007f3e0ff */
[----:B------:R-:W-:Y:S02]  /*3c590*/  SHF.R.S32.HI R22, RZ, 0x1f, R23 ;  /* 0x0000001fff167819 */ /* 0x000fe40000011417 */
[----:B-1----:R-:W-:Y:S02]  /*3c5a0*/  IADD3 R7, PT, PT, R5, R8, RZ ;  /* 0x0000000805077210 */ /* 0x002fe40007ffe0ff */
[----:B------:R-:W-:Y:S02]  /*3c5b0*/  LOP3.LUT R22, R22, UR5, RZ, 0xc0, !PT ;  /* 0x0000000516167c12 */ /* 0x000fe4000f8ec0ff */
[----:B------:R-:W-:Y:S02]  /*3c5c0*/  LOP3.LUT R7, R7, 0x3, RZ, 0xc0, !PT ;  /* 0x0000000307077812 */ /* 0x000fe400078ec0ff */
[----:B--2---:R-:W-:-:S02]  /*3c5d0*/  IADD3 R2, P0, PT, R19, UR6, RZ ;  /* 0x0000000613027c10 */ /* 0x004fc4000ff1e0ff */
[----:B------:R-:W-:Y:S02]  /*3c5e0*/  IADD3.X R22, PT, PT, R23, R22, RZ, P1, !PT ;  /* 0x0000001617167210 */ /* 0x000fe40000ffe4ff */
[----:B------:R-:W-:Y:S01]  /*3c5f0*/  IADD3 R4, P1, P2, R5, R8, -R7 ;  /* 0x0000000805047210 */ /* 0x000fe20007a3e807 */
[----:B------:R-:W-:-:S03]  /*3c600*/  IMAD.X R3, RZ, RZ, UR7, P0 ;  /* 0x00000007ff037e24 */ /* 0x000fc600080e06ff */
[----:B------:R-:W-:Y:S02]  /*3c610*/  IADD3.X R5, PT, PT, R22, -0x1, R9, P1, P2 ;  /* 0xffffffff16057810 */ /* 0x000fe40000fe4409 */
[----:B------:R0:W5:Y:S04]  /*3c620*/  LDG.E.U8 R2, desc[UR36][R2.64] ;  /* 0x0000002402027981 */ /* 0x000168000c1e1100 */
[----:B------:R0:W5:Y:S01]  /*3c630*/  LDG.E R6, desc[UR36][R4.64] ;  /* 0x0000002404067981 */ /* 0x000162000c1e1900 */
[----:B------:R-:W-:Y:S01]  /*3c640*/  HFMA2 R0, -RZ, RZ, 0, 1.5199184417724609375e-05 ;  /* 0x000000ffff007431 */ /* 0x000fe200000001ff */
[----:B------:R-:W-:Y:S01]  /*3c650*/  SHF.L.U32 R9, R7, 0x3, RZ ;  /* 0x0000000307097819 */ /* 0x000fe200000006ff */
[----:B------:R-:W-:Y:S03]  /*3c660*/  BSSY B0, `(.L_x_24898) ;  /* 0x000000c000007945 */ /* 0x000fe60003800000 */
[----:B------:R-:W-:-:S07]  /*3c670*/  SHF.L.U32 R11, R0, R9, RZ ;  /* 0x00000009000b7219 */ /* 0x000fce00000006ff */
.L_x_24899:
        /* <DEDUP_REMOVED lines=11> */
.L_x_24898:
[----:B------:R-:W-:-:S07]  /*3c730*/  IADD3 R16, PT, PT, R16, 0x80, RZ ;  /* 0x0000008010107810 */ /* 0x000fce0007ffe0ff */
.L_x_24894:
[----:B------:R-:W-:Y:S05]  /*3c740*/  BSYNC B6 ;  /* 0x0000000000067941 */ /* 0x000fea0003800000 */
.L_x_24893:
        /* <DEDUP_REMOVED lines=303> */
.L_x_24902:
        /* <DEDUP_REMOVED lines=29> */
.L_x_24904:
[----:B------:R-:W-:Y:S05]  /*3dc10*/  BSYNC.RECONVERGENT B7 ;  /* 0x0000000000077941 */ /* 0x000fea0003800200 */
.L_x_24903:
[----:B------:R-:W0:Y:S01]  /*3dc20*/  LDCU.64 UR4, c[0x0][0x590] ;  /* 0x0000b200ff0477ac */ /* 0x000e220008000a00 */
[----:B------:R-:W1:Y:S01]  /*3dc30*/  LDC.64 R8, c[0x0][0x740] ;  /* 0x0001d000ff087b82 */ /* 0x000e620000000a00 */
[----:B------:R-:W-:Y:S01]  /*3dc40*/  SHF.R.S32.HI R5, RZ, 0x1f, R23 ;  /* 0x0000001fff057819 */ /* 0x000fe20000011417 */
[----:B------:R-:W2:Y:S03]  /*3dc50*/  LDCU.64 UR6, c[0x0][0x580] ;  /* 0x0000b000ff0677ac */ /* 0x000ea60008000a00 */
[----:B0-----:R-:W-:-:S04]  /*3dc60*/  LOP3.LUT R5, R5, UR4, RZ, 0xc0, !PT ;  /* 0x0000000405057c12 */ /* 0x001fc8000f8ec0ff */
[----:B------:R-:W-:Y:S02]  /*3dc70*/  IADD3 R5, P1, PT, R22, R5, RZ ;  /* 0x0000000516057210 */ /* 0x000fe40007f3e0ff */
[----:B------:R-:W-:Y:S02]  /*3dc80*/  SHF.R.S32.HI R22, RZ, 0x1f, R23 ;  /* 0x0000001fff167819 */ /* 0x000fe40000011417 */
[----:B--2---:R-:W-:Y:S01]  /*3dc90*/  IADD3 R2, P0, PT, R19, UR6, RZ ;  /* 0x0000000613027c10 */ /* 0x004fe2000ff1e0ff */
[----:B-1----:R-:W-:Y:S01]  /*3dca0*/  IMAD.IADD R7, R5, 0x1, R8 ;  /* 0x0000000105077824 */ /* 0x002fe200078e0208 */
[----:B------:R-:W-:Y:S02]  /*3dcb0*/  LOP3.LUT R22, R22, UR5, RZ, 0xc0, !PT ;  /* 0x0000000516167c12 */ /* 0x000fe4000f8ec0ff */
[----:B------:R-:W-:Y:S02]  /*3dcc0*/  IADD3.X R3, PT, PT, RZ, UR7, RZ, P0, !PT ;  /* 0x00000007ff037c10 */ /* 0x000fe400087fe4ff */
[----:B------:R-:W-:-:S02]  /*3dcd0*/  LOP3.LUT R7, R7, 0x3, RZ, 0xc0, !PT ;  /* 0x0000000307077812 */ /* 0x000fc400078ec0ff */
[----:B------:R-:W-:Y:S01]  /*3dce0*/  IADD3.X R22, PT, PT, R23, R22, RZ, P1, !PT ;  /* 0x0000001617167210 */ /* 0x000fe20000ffe4ff */
[----:B------:R0:W5:Y:S01]  /*3dcf0*/  LDG.E.U8 R2, desc[UR36][R2.64] ;  /* 0x0000002402027981 */ /* 0x000162000c1e1100 */
[----:B------:R-:W-:-:S04]  /*3dd00*/  IADD3 R4, P1, P2, R5, R8, -R7 ;  /* 0x0000000805047210 */ /* 0x000fc80007a3e807 */
[----:B------:R-:W-:-:S05]  /*3dd10*/  IADD3.X R5, PT, PT, R22, -0x1, R9, P1, P2 ;  /* 0xffffffff16057810 */ /* 0x000fca0000fe4409 */
[----:B------:R0:W5:Y:S01]  /*3dd20*/  LDG.E R6, desc[UR36][R4.64] ;  /* 0x0000002404067981 */ /* 0x000162000c1e1900 */
[----:B------:R-:W-:Y:S01]  /*3dd30*/  IMAD.MOV.U32 R0, RZ, RZ, 0xff ;  /* 0x000000ffff007424 */ /* 0x000fe200078e00ff */
[----:B------:R-:W-:Y:S01]  /*3dd40*/  SHF.L.U32 R9, R7, 0x3, RZ ;  /* 0x0000000307097819 */ /* 0x000fe200000006ff */
[----:B------:R-:W-:Y:S03]  /*3dd50*/  BSSY B0, `(.L_x_24905) ;  /* 0x000000c000007945 */ /* 0x000fe60003800000 */
[----:B------:R-:W-:-:S07]  /*3dd60*/  SHF.L.U32 R11, R0, R9, RZ ;  /* 0x00000009000b7219 */ /* 0x000fce00000006ff */
.L_x_24906:
        /* <DEDUP_REMOVED lines=11> */
.L_x_24905:
[----:B------:R-:W-:-:S07]  /*3de20*/  VIADD R16, R16, 0x80 ;  /* 0x0000008010107836 */ /* 0x000fce0000000000 */
.L_x_24901:
[----:B------:R-:W-:Y:S05]  /*3de30*/  BSYNC B6 ;  /* 0x0000000000067941 */ /* 0x000fea0003800000 */
.L_x_24900:
[----:B------:R-:W1:Y:S02]  /*3de40*/  LDCU.64 UR4, c[0x0][0x380] ;  /* 0x00007000ff0477ac */ /* 0x000e640008000a00 */
[----:B-1----:R-:W-:-:S04]  /*3de50*/  ISETP.GE.U32.AND P0, PT, R16, UR4, PT ;  /* 0x0000000410007c0c */ /* 0x002fc8000bf06070 */
[----:B------:R-:W-:-:S13]  /*3de60*/  ISETP.GE.AND.EX P0, PT, RZ, UR5, PT, P0 ;  /* 0x00000005ff007c0c */ /* 0x000fda000bf06300 */
[----:B------:R-:W-:Y:S05]  /*3de70*/  @P0 EXIT ;  /* 0x000000000000094d */ /* 0x000fea0003800000 */
        /* <DEDUP_REMOVED lines=298> */
.L_x_24907:
        /* <DEDUP_REMOVED lines=31> */
.L_x_24909:
[----:B------:R-:W-:Y:S05]  /*3f310*/  BSYNC.RECONVERGENT B6 ;  /* 0x0000000000067941 */ /* 0x000fea0003800200 */
.L_x_24908:
[----:B------:R-:W0:Y:S01]  /*3f320*/  LDCU.64 UR4, c[0x0][0x590] ;  /* 0x0000b200ff0477ac */ /* 0x000e220008000a00 */
[----:B------:R-:W1:Y:S01]  /*3f330*/  LDC.64 R6, c[0x0][0x740] ;  /* 0x0001d000ff067b82 */ /* 0x000e620000000a00 */
[----:B------:R-:W-:Y:S01]  /*3f340*/  SHF.R.S32.HI R3, RZ, 0x1f, R19 ;  /* 0x0000001fff037819 */ /* 0x000fe20000011413 */
[----:B------:R2:W5:Y:S03]  /*3f350*/  LDG.E.U8 R16, desc[UR36][R16.64] ;  /* 0x0000002410107981 */ /* 0x000566000c1e1100 */
[----:B0-----:R-:W-:-:S04]  /*3f360*/  LOP3.LUT R3, R3, UR4, RZ, 0xc0, !PT ;  /* 0x0000000403037c12 */ /* 0x001fc8000f8ec0ff */
[----:B------:R-:W-:Y:S02]  /*3f370*/  IADD3 R3, P0, PT, R18, R3, RZ ;  /* 0x0000000312037210 */ /* 0x000fe40007f1e0ff */
[----:B------:R-:W-:-:S03]  /*3f380*/  SHF.R.S32.HI R18, RZ, 0x1f, R19 ;  /* 0x0000001fff127819 */ /* 0x000fc60000011413 */
[----:B-1----:R-:W-:Y:S01]  /*3f390*/  IMAD.IADD R5, R3, 0x1, R6 ;  /* 0x0000000103057824 */ /* 0x002fe200078e0206 */
[----:B------:R-:W-:-:S04]  /*3f3a0*/  LOP3.LUT R18, R18, UR5, RZ, 0xc0, !PT ;  /* 0x0000000512127c12 */ /* 0x000fc8000f8ec0ff */
[----:B------:R-:W-:Y:S02]  /*3f3b0*/  LOP3.LUT R5, R5, 0x3, RZ, 0xc0, !PT ;  /* 0x0000000305057812 */ /* 0x000fe400078ec0ff */
[----:B------:R-:W-:Y:S02]  /*3f3c0*/  IADD3.X R18, PT, PT, R19, R18, RZ, P0, !PT ;  /* 0x0000001213127210 */ /* 0x000fe400007fe4ff */
[----:B------:R-:W-:-:S04]  /*3f3d0*/  IADD3 R2, P0, P1, R3, R6, -R5 ;  /* 0x0000000603027210 */ /* 0x000fc8000791e805 */
[----:B------:R-:W-:-:S05]  /*3f3e0*/  IADD3.X R3, PT, PT, R18, -0x1, R7, P0, P1 ;  /* 0xffffffff12037810 */ /* 0x000fca00007e2407 */
[----:B------:R2:W5:Y:S01]  /*3f3f0*/  LDG.E R4, desc[UR36][R2.64] ;  /* 0x0000002402047981 */ /* 0x000562000c1e1900 */
[----:B------:R-:W-:Y:S02]  /*3f400*/  HFMA2 R0, -RZ, RZ, 0, 1.5199184417724609375e-05 ;  /* 0x000000ffff007431 */ /* 0x000fe400000001ff */
[----:B------:R-:W-:-:S05]  /*3f410*/  IMAD.SHL.U32 R7, R5, 0x8, RZ ;  /* 0x0000000805077824 */ /* 0x000fca00078e00ff */
[----:B------:R-:W-:-:S07]  /*3f420*/  SHF.L.U32 R9, R0, R7, RZ ;  /* 0x0000000700097219 */ /* 0x000fce00000006ff */
.L_x_24910:
[----:B-----5:R-:W-:Y:S01]  /*3f430*/  LOP3.LUT P0, RZ, R4, R9, RZ, 0xc0, !PT ;  /* 0x0000000904ff7212 */ /* 0x020fe2000780c0ff */
[----:B------:R-:W-:Y:S05]  /*3f440*/  YIELD ;  /* 0x0000000000007946 */ /* 0x000fea0003800000 */
[----:B------:R-:W-:-:S04]  /*3f450*/  ISETP.NE.OR P0, PT, R16, RZ, P0 ;  /* 0x000000ff1000720c */ /* 0x000fc80000705670 */
[----:B------:R-:W-:-:S04]  /*3f460*/  SEL R0, RZ, 0x1, !P0 ;  /* 0x00000001ff007807 */ /* 0x000fc80004000000 */
[----:B------:R-:W-:-:S04]  /*3f470*/  SHF.L.U32 R5, R0, R7, RZ ;  /* 0x0000000700057219 */ /* 0x000fc800000006ff */
[----:B------:R-:W-:-:S06]  /*3f480*/  LOP3.LUT R5, R5, R4, R9, 0xf4, !PT ;  /* 0x0000000405057212 */ /* 0x000fcc00078ef409 */
[----:B------:R-:W3:Y:S02]  /*3f490*/  ATOMG.E.CAS.STRONG.GPU PT, R5, [R2], R4, R5 ;  /* 0x00000004020573a9 */ /* 0x000ee400001ee105 */
[-C--:B---3--:R-:W-:Y:S02]  /*3f4a0*/  ISETP.NE.AND P0, PT, R4, R5.reuse, PT ;  /* 0x000000050400720c */ /* 0x088fe40003f05270 */
[----:B------:R-:W-:-:S11]  /*3f4b0*/  MOV R4, R5 ;  /* 0x0000000500047202 */ /* 0x000fd60000000f00 */
[----:B------:R-:W-:Y:S05]  /*3f4c0*/  @P0 BRA `(.L_x_24910) ;  /* 0xfffffffc00d80947 */ /* 0x000fea000383ffff */
[----:B------:R-:W-:Y:S05]  /*3f4d0*/  EXIT ;  /* 0x000000000000794d */ /* 0x000fea0003800000 */
        .weak           $__internal_30_$__cuda_sm20_div_u64
        .type           $__internal_30_$__cuda_sm20_div_u64,@function
        .size           $__internal_30_$__cuda_sm20_div_u64,($__internal_31_$__cuda_sm20_rem_u64 - $__internal_30_$__cuda_sm20_div_u64)
$__internal_30_$__cuda_sm20_div_u64:
        /* <DEDUP_REMOVED lines=68> */
[----:B------:R-:W-:Y:S05]  /*3f920*/  RET.REL.NODEC R4 `(_ZN2at6native24index_elementwise_kernelILi128ELi4EZNS0_20cuda_take_put_kernelIblZZZZZNS0_10put_kernelERNS_14TensorIteratorERKNS_10TensorBaseEbENKUlvE_clEvENKUlvE9_clEvENKUlvE_clEvENKUlvE0_clEvEUlRblE_EEvS4_S7_RKT1_EUliE_EEvlSE_) ;  /* 0xfffffc0404b47950 */ /* 0x000fea0003c3ffff */
        .weak           $__internal_31_$__cuda_sm20_rem_u64
        .type           $__internal_31_$__cuda_sm20_rem_u64,@function
        .size           $__internal_31_$__cuda_sm20_rem_u64,(.L_x_41812 - $__internal_31_$__cuda_sm20_rem_u64)
$__internal_31_$__cuda_sm20_rem_u64:
        /* <DEDUP_REMOVED lines=63> */
[----:B------:R-:W-:Y:S06]  /*3fd20*/  RET.REL.NODEC R4 `(_ZN2at6native24index_elementwise_kernelILi128ELi4EZNS0_20cuda_take_put_kernelIblZZZZZNS0_10put_kernelERNS_14TensorIteratorERKNS_10TensorBaseEbENKUlvE_clEvENKUlvE9_clEvENKUlvE_clEvENKUlvE0_clEvEUlRblE_EEvS4_S7_RKT1_EUliE_EEvlSE_) ;  /* 0xfffffc0004b47950 */ /* 0x000fec0003c3ffff */
.L_x_24911:
        /* <DEDUP_REMOVED lines=13> */
.L_x_41812:


//--------------------- .text._ZN2at6native24index_elementwise_kernelILi128ELi4EZNS0_20cuda_take_put_kernelIbiZZZZZNS0_10put_kernelERNS_14TensorIteratorERKNS_10TensorBaseEbENKUlvE_clEvENKUlvE9_clEvENKUlvE_clEvENKUlvE_clEvEUlRbiE0_EEvS4_S7_RKT1_EUliE_EEvlSE_ --------------------------
	.section	.text._ZN2at6native24index_elementwise_kernelILi128ELi4EZNS0_20cuda_take_put_kernelIbiZZZZZNS0_10put_kernelERNS_14TensorIteratorERKNS_10TensorBaseEbENKUlvE_clEvENKUlvE9_clEvENKUlvE_clEvENKUlvE_clEvEUlRbiE0_EEvS4_S7_RKT1_EUliE_EEvlSE_,"ax",@progbits
	.align	128
        .global         _ZN2at6native24index_elementwise_kernelILi128ELi4EZNS0_20cuda_take_put_kernelIbiZZZZZNS0_10put_kernelERNS_14TensorIteratorERKNS_10TensorBaseEbENKUlvE_clEvENKUlvE9_clEvENKUlvE_clEvENKUlvE_clEvEUlRbiE0_EEvS4_S7_RKT1_EUliE_EEvlSE_
        .type           _ZN2at6native24index_elementwise_kernelILi128ELi4EZNS0_20cuda_take_put_kernelIbiZZZZZNS0_10put_kernelERNS_14TensorIteratorERKNS_10TensorBaseEbENKUlvE_clEvENKUlvE9_clEvENKUlvE_clEvENKUlvE_clEvEUlRbiE0_EEvS4_S7_RKT1_EUliE_EEvlSE_,@function
        .size           _ZN2at6native24index_elementwise_kernelILi128ELi4EZNS0_20cuda_take_put_kernelIbiZZZZZNS0_10put_kernelERNS_14TensorIteratorERKNS_10TensorBaseEbENKUlvE_clEvENKUlvE9_clEvENKUlvE_clEvENKUlvE_clEvEUlRbiE0_EEvS4_S7_RKT1_EUliE_EEvlSE_,(.L_x_41972 - _ZN2at6native24index_elementwise_kernelILi128ELi4EZNS0_20cuda_take_put_kernelIbiZZZZZNS0_10put_kernelERNS_14TensorIteratorERKNS_10TensorBaseEbENKUlvE_clEvENKUlvE9_clEvENKUlvE_clEvENKUlvE_clEvEUlRbiE0_EEvS4_S7_RKT1_EUliE_EEvlSE_)
        .other          _ZN2at6native24index_elementwise_kernelILi128ELi4EZNS0_20cuda_take_put_kernelIbiZZZZZNS0_10put_kernelERNS_14TensorIteratorERKNS_10TensorBaseEbENKUlvE_clEvENKUlvE9_clEvENKUlvE_clEvENKUlvE_clEvEUlRbiE0_EEvS4_S7_RKT1_EUliE_EEvlSE_,@"STO_CUDA_ENTRY STV_DEFAULT"
_ZN2at6native24index_elementwise_kernelILi128ELi4EZNS0_20cuda_take_put_kernelIbiZZZZZNS0_10put_kernelERNS_14TensorIteratorERKNS_10TensorBaseEbENKUlvE_clEvENKUlvE9_clEvENKUlvE_clEvENKUlvE_clEvEUlRbiE0_EEvS4_S7_RKT1_EUliE_EEvlSE_:
.text._ZN2at6native24index_elementwise_kernelILi128ELi4EZNS0_20cuda_take_put_kernelIbiZZZZZNS0_10put_kernelERNS_14TensorIteratorERKNS_10TensorBaseEbENKUlvE_clEvENKUlvE9_clEvENKUlvE_clEvENKUlvE_clEvEUlRbiE0_EEvS4_S7_RKT1_EUliE_EEvlSE_:
        /* <DEDUP_REMOVED lines=46> */
.L_x_24917:
[----:B------:R-:W0:Y:S02]  /*02e0*/  LDC.64 R2, c[0x0][0x580] ;  /* 0x00016000ff027b82 */ /* 0x000e240000000a00 */
[----:B0-----:R-:W2:Y:S06]  /*02f0*/  LDG.E.U8 R3, desc[UR36][R2.64] ;  /* 0x0000002402037981 */ /* 0x001eac000c1e1100 */
[----:B------:R-:W2:Y:S01]  /*0300*/  LDC.64 R4, c[0x0][0x730] ;  /* 0x0001cc00ff047b82 */ /* 0x000ea20000000a00 */
[----:B------:R-:W-:Y:S01]  /*0310*/  IADD3 R23, PT, PT, R23, 0x80, RZ ;  /* 0x0000008017177810 */ /* 0x000fe20007ffe0ff */
[----:B--2---:R0:W-:Y:S06]  /*0320*/  STG.E.U8 desc[UR36][R4.64], R3 ;  /* 0x0000000304007986 */ /* 0x0041ec000c101124 */
.L_x_24916:
[----:B------:R-:W-:Y:S05]  /*0330*/  BSYNC.RECONVERGENT B6 ;  /* 0x0000000000067941 */ /* 0x000fea0003800200 */
.L_x_24915:
        /* <DEDUP_REMOVED lines=31> */
.L_x_24920:
[----:B------:R-:W0:Y:S02]  /*0530*/  LDC.64 R2, c[0x0][0x580] ;  /* 0x00016000ff027b82 */ /* 0x000e240000000a00 */
[----:B0-----:R-:W2:Y:S06]  /*0540*/  LDG.E.U8 R3, desc[UR36][R2.64] ;  /* 0x0000002402037981 */ /* 0x001eac000c1e1100 */
[----:B------:R-:W2:Y:S01]  /*0550*/  LDC.64 R4, c[0x0][0x730] ;  /* 0x0001cc00ff047b82 */ /* 0x000ea20000000a00 */
[----:B------:R-:W-:Y:S01]  /*0560*/  IADD3 R23, PT, PT, R23, 0x80, RZ ;  /* 0x0000008017177810 */ /* 0x000fe20007ffe0ff */
[----:B--2---:R1:W-:Y:S06]  /*0570*/  STG.E.U8 desc[UR36][R4.64], R3 ;  /* 0x0000000304007986 */ /* 0x0043ec000c101124 */
.L_x_24919:
[----:B------:R-:W-:Y:S05]  /*0580*/  BSYNC.RECONVERGENT B6 ;  /* 0x0000000000067941 */ /* 0x000fea0003800200 */
.L_x_24918:
        /* <DEDUP_REMOVED lines=31> */
.L_x_24923:
[----:B------:R-:W0:Y:S02]  /*0780*/  LDC.64 R2, c[0x0][0x580] ;  /* 0x00016000ff027b82 */ /* 0x000e240000000a00 */
[----:B0-----:R-:W2:Y:S06]  /*0790*/  LDG.E.U8 R3, desc[UR36][R2.64] ;  /* 0x0000002402037981 */ /* 0x001eac000c1e1100 */
[----:B------:R-:W2:Y:S01]  /*07a0*/  LDC.64 R4, c[0x0][0x730] ;  /* 0x0001cc00ff047b82 */ /* 0x000ea20000000a00 */
[----:B------:R-:W-:Y:S01]  /*07b0*/  VIADD R23, R23, 0x80 ;  /* 0x0000008017177836 */ /* 0x000fe20000000000 */
[----:B--2---:R2:W-:Y:S06]  /*07c0*/  STG.E.U8 desc[UR36][R4.64], R3 ;  /* 0x0000000304007986 */ /* 0x0045ec000c101124 */
.L_x_24922:
[----:B------:R-:W-:Y:S05]  /*07d0*/  BSYNC.RECONVERGENT B6 ;  /* 0x0000000000067941 */ /* 0x000fea0003800200 */
.L_x_24921:
        /* <DEDUP_REMOVED lines=30> */
.L_x_24924:
[----:B------:R-:W0:Y:S02]  /*09c0*/  LDC.64 R2, c[0x0][0x580] ;  /* 0x00016000ff027b82 */ /* 0x000e240000000a00 */
[----:B0-----:R-:W2:Y:S06]  /*09d0*/  LDG.E.U8 R3, desc[UR36][R2.64] ;  /* 0x0000002402037981 */ /* 0x001eac000c1e1100 */
[----:B------:R-:W2:Y:S02]  /*09e0*/  LDC.64 R4, c[0x0][0x730] ;  /* 0x0001cc00ff047b82 */ /* 0x000ea40000000a00 */
[----:B--2---:R-:W-:Y:S01]  /*09f0*/  STG.E.U8 desc[UR36][R4.64], R3 ;  /* 0x0000000304007986 */ /* 0x004fe2000c101124 */
[----:B------:R-:W-:Y:S05]  /*0a00*/  EXIT ;  /* 0x000000000000794d */ /* 0x000fea0003800000 */
.L_x_24914:
        /* <DEDUP_REMOVED lines=34> */
.L_x_24927:
        /* <DEDUP_REMOVED lines=276> */
.L_x_24928:
[----:B------:R-:W0:Y:S08]  /*1d70*/  LDC.64 R6, c[0x0][0x580] ;  /* 0x00016000ff067b82 */ /* 0x000e300000000a00 */
[----:B------:R-:W1:Y:S01]  /*1d80*/  LDC.64 R4, c[0x0][0x730] ;  /* 0x0001cc00ff047b82 */ /* 0x000e620000000a00 */
[----:B0-----:R-:W2:Y:S01]  /*1d90*/  LDG.E.U8 R7, desc[UR36][R6.64] ;  /* 0x0000002406077981 */ /* 0x001ea2000c1e1100 */
[----:B------:R-:W-:Y:S01]  /*1da0*/  VIADD R23, R23, 0x80 ;  /* 0x0000008017177836 */ /* 0x000fe20000000000 */
[----:B-1----:R-:W-:-:S04]  /*1db0*/  IADD3 R4, P0, PT, R0, R4, RZ ;  /* 0x0000000400047210 */ /* 0x002fc80007f1e0ff */
[----:B------:R-:W-:-:S05]  /*1dc0*/  LEA.HI.X.SX32 R5, R0, R5, 0x1, P0 ;  /* 0x0000000500057211 */ /* 0x000fca00000f0eff */
[----:B--2---:R0:W-:Y:S04]  /*1dd0*/  STG.E.U8 desc[UR36][R4.64], R7 ;  /* 0x0000000704007986 */ /* 0x0041e8000c101124 */
.L_x_24926:
[----:B------:R-:W-:Y:S05]  /*1de0*/  BSYNC.RECONVERGENT B6 ;  /* 0x0000000000067941 */ /* 0x000fea0003800200 */
.L_x_24925:
        /* <DEDUP_REMOVED lines=31> */
.L_x_24931:
        /* <DEDUP_REMOVED lines=276> */
.L_x_24932:
[----:B------:R-:W0:Y:S08]  /*3120*/  LDC.64 R6, c[0x0][0x580] ;  /* 0x00016000ff067b82 */ /* 0x000e300000000a00 */
[----:B------:R-:W1:Y:S01]  /*3130*/  LDC.64 R4, c[0x0][0x730] ;  /* 0x0001cc00ff047b82 */ /* 0x000e620000000a00 */
[----:B0-----:R-:W2:Y:S01]  /*3140*/  LDG.E.U8 R7, desc[UR36][R6.64] ;  /* 0x0000002406077981 */ /* 0x001ea2000c1e1100 */
[----:B------:R-:W-:-:S02]  /*3150*/  IADD3 R23, PT, PT, R23, 0x80, RZ ;  /* 0x0000008017177810 */ /* 0x000fc40007ffe0ff */
[----:B-1----:R-:W-:-:S04]  /*3160*/  IADD3 R4, P0, PT, R0, R4, RZ ;  /* 0x0000000400047210 */ /* 0x002fc80007f1e0ff */
[----:B------:R-:W-:-:S05]  /*3170*/  LEA.HI.X.SX32 R5, R0, R5, 0x1, P0 ;  /* 0x0000000500057211 */ /* 0x000fca00000f0eff */
[----:B--2---:R1:W-:Y:S04]  /*3180*/  STG.E.U8 desc[UR36][R4.64], R7 ;  /* 0x0000000704007986 */ /* 0x0043e8000c101124 */
.L_x_24930:
[----:B------:R-:W-:Y:S05]  /*3190*/  BSYNC.RECONVERGENT B6 ;  /* 0x0000000000067941 */ /* 0x000fea0003800200 */
.L_x_24929:
        /* <DEDUP_REMOVED lines=31> */
.L_x_24935:
        /* <DEDUP_REMOVED lines=276> */
.L_x_24936:
[----:B------:R-:W0:Y:S08]  /*44d0*/  LDC.64 R6, c[0x0][0x580] ;  /* 0x00016000ff067b82 */ /* 0x000e300000000a00 */
[----:B------:R-:W1:Y:S01]  /*44e0*/  LDC.64 R4, c[0x0][0x730] ;  /* 0x0001cc00ff047b82 */ /* 0x000e620000000a00 */
[----:B0-----:R-:W2:Y:S01]  /*44f0*/  LDG.E.U8 R7, desc[UR36][R6.64] ;  /* 0x0000002406077981 */ /* 0x001ea2000c1e1100 */
[----:B------:R-:W-:-:S02]  /*4500*/  IADD3 R23, PT, PT, R23, 0x80, RZ ;  /* 0x0000008017177810 */ /* 0x000fc40007ffe0ff */
[----:B-1----:R-:W-:-:S04]  /*4510*/  IADD3 R4, P0, PT, R0, R4, RZ ;  /* 0x0000000400047210 */ /* 0x002fc80007f1e0ff */
[----:B------:R-:W-:-:S05]  /*4520*/  LEA.HI.X.SX32 R5, R0, R5, 0x1, P0 ;  /* 0x0000000500057211 */ /* 0x000fca00000f0eff */
[----:B--2---:R2:W-:Y:S04]  /*4530*/  STG.E.U8 desc[UR36][R4.64], R7 ;  /* 0x0000000704007986 */ /* 0x0045e8000c101124 */
.L_x_24934:
[----:B------:R-:W-:Y:S05]  /*4540*/  BSYNC.RECONVERGENT B6 ;  /* 0x0000000000067941 */ /* 0x000fea0003800200 */
.L_x_24933:
        /* <DEDUP_REMOVED lines=30> */
.L_x_24937:
        /* <DEDUP_REMOVED lines=276> */
.L_x_24938:
[----:B------:R-:W0:Y:S08]  /*5870*/  LDC.64 R4, c[0x0][0x580] ;  /* 0x00016000ff047b82 */ /* 0x000e300000000a00 */
[----:B------:R-:W1:Y:S01]  /*5880*/  LDC.64 R2, c[0x0][0x730] ;  /* 0x0001cc00ff027b82 */ /* 0x000e620000000a00 */
[----:B0-----:R-:W2:Y:S01]  /*5890*/  LDG.E.U8 R5, desc[UR36][R4.64] ;  /* 0x0000002404057981 */ /* 0x001ea2000c1e1100 */
[----:B-1----:R-:W-:-:S04]  /*58a0*/  IADD3 R2, P0, PT, R0, R2, RZ ;  /* 0x0000000200027210 */ /* 0x002fc80007f1e0ff */
[----:B------:R-:W-:-:S05]  /*58b0*/  LEA.HI.X.SX32 R3, R0, R3, 0x1, P0 ;  /* 0x0000000300037211 */ /* 0x000fca00000f0eff */
[----:B--2---:R-:W-:Y:S01]  /*58c0*/  STG.E.U8 desc[UR36][R2.64], R5 ;  /* 0x0000000502007986 */ /* 0x004fe2000c101124 */
[----:B------:R-:W-:Y:S05]  /*58d0*/  EXIT ;  /* 0x000000000000794d */ /* 0x000fea0003800000 */
.L_x_24913:
        /* <DEDUP_REMOVED lines=31> */
.L_x_24941:
[----:B------:R-:W0:Y:S01]  /*5ad0*/  LDC.64 R4, c[0x0][0x580] ;  /* 0x00016000ff047b82 */ /* 0x000e220000000a00 */
[----:B------:R-:W1:Y:S07]  /*5ae0*/  LDCU UR4, c[0x0][0x590] ;  /* 0x0000b200ff0477ac */ /* 0x000e6e0008000800 */
[----:B------:R-:W2:Y:S01]  /*5af0*/  LDC.64 R6, c[0x0][0x730] ;  /* 0x0001cc00ff067b82 */ /* 0x000ea20000000a00 */
[----:B0-----:R-:W3:Y:S01]  /*5b00*/  LDG.E.U8 R5, desc[UR36][R4.64] ;  /* 0x0000002404057981 */ /* 0x001ee2000c1e1100 */
[----:B------:R-:W-:-:S02]  /*5b10*/  SHF.R.S32.HI R3, RZ, 0x1f, R16 ;  /* 0x0000001fff037819 */ /* 0x000fc40000011410 */
[----:B------:R-:W-:Y:S02]  /*5b20*/  IADD3 R23, PT, PT, R23, 0x80, RZ ;  /* 0x0000008017177810 */ /* 0x000fe40007ffe0ff */
[----:B-1----:R-:W-:-:S05]  /*5b30*/  LOP3.LUT R3, R3, UR4, RZ, 0xc0, !PT ;  /* 0x0000000403037c12 */ /* 0x002fca000f8ec0ff */
[----:B------:R-:W-:-:S05]  /*5b40*/  IMAD.IADD R16, R16, 0x1, R3 ;  /* 0x0000000110107824 */ /* 0x000fca00078e0203 */
[----:B--2---:R-:W-:-:S04]  /*5b50*/  IADD3 R2, P0, PT, R16, R6, RZ ;  /* 0x0000000610027210 */ /* 0x004fc80007f1e0ff */
[----:B------:R-:W-:-:S05]  /*5b60*/  LEA.HI.X.SX32 R3, R16, R7, 0x1, P0 ;  /* 0x0000000710037211 */ /* 0x000fca00000f0eff */
[----:B---3--:R0:W-:Y:S04]  /*5b70*/  STG.E.U8 desc[UR36][R2.64], R5 ;  /* 0x0000000502007986 */ /* 0x0081e8000c101124 */
.L_x_24940:
[----:B------:R-:W-:Y:S05]  /*5b80*/  BSYNC.RECONVERGENT B6 ;  /* 0x0000000000067941 */ /* 0x000fea0003800200 */
.L_x_24939:
        /* <DEDUP_REMOVED lines=31> */
.L_x_24944:
[----:B0-----:R-:W0:Y:S01]  /*5d80*/  LDC.64 R4, c[0x0][0x580] ;  /* 0x00016000ff047b82 */ /* 0x001e220000000a00 */
[----:B------:R-:W1:Y:S07]  /*5d90*/  LDCU UR4, c[0x0][0x590] ;  /* 0x0000b200ff0477ac */ /* 0x000e6e0008000800 */
[----:B------:R-:W2:Y:S01]  /*5da0*/  LDC.64 R6, c[0x0][0x730] ;  /* 0x0001cc00ff067b82 */ /* 0x000ea20000000a00 */
[----:B0-----:R-:W3:Y:S01]  /*5db0*/  LDG.E.U8 R5, desc[UR36][R4.64] ;  /* 0x0000002404057981 */ /* 0x001ee2000c1e1100 */
[----:B------:R-:W-:Y:S01]  /*5dc0*/  SHF.R.S32.HI R3, RZ, 0x1f, R16 ;  /* 0x0000001fff037819 */ /* 0x000fe20000011410 */
[----:B------:R-:W-:-:S03]  /*5dd0*/  VIADD R23, R23, 0x80 ;  /* 0x0000008017177836 */ /* 0x000fc60000000000 */
[----:B-1----:R-:W-:-:S04]  /*5de0*/  LOP3.LUT R3, R3, UR4, RZ, 0xc0, !PT ;  /* 0x0000000403037c12 */ /* 0x002fc8000f8ec0ff */
[----:B------:R-:W-:-:S04]  /*5df0*/  IADD3 R16, PT, PT, R16, R3, RZ ;  /* 0x0000000310107210 */ /* 0x000fc80007ffe0ff */
[----:B--2---:R-:W-:-:S04]  /*5e00*/  IADD3 R2, P0, PT, R16, R6, RZ ;  /* 0x0000000610027210 */ /* 0x004fc80007f1e0ff */
[----:B------:R-:W-:-:S05]  /*5e10*/  LEA.HI.X.SX32 R3, R16, R7, 0x1, P0 ;  /* 0x0000000710037211 */ /* 0x000fca00000f0eff */
[----:B---3--:R1:W-:Y:S04]  /*5e20*/  STG.E.U8 desc[UR36][R2.64], R5 ;  /* 0x0000000502007986 */ /* 0x0083e8000c101124 */
.L_x_24943:
[----:B------:R-:W-:Y:S05]  /*5e30*/  BSYNC.RECONVERGENT B6 ;  /* 0x0000000000067941 */ /* 0x000fea0003800200 */
.L_x_24942:
        /* <DEDUP_REMOVED lines=31> */
.L_x_24947:
[----:B01----:R-:W0:Y:S01]  /*6030*/  LDC.64 R4, c[0x0][0x580] ;  /* 0x00016000ff047b82 */ /* 0x003e220000000a00 */
[----:B------:R-:W1:Y:S07]  /*6040*/  LDCU UR4, c[0x0][0x590] ;  /* 0x0000b200ff0477ac */ /* 0x000e6e0008000800 */
[----:B------:R-:W2:Y:S01]  /*6050*/  LDC.64 R6, c[0x0][0x730] ;  /* 0x0001cc00ff067b82 */ /* 0x000ea20000000a00 */
[----:B0-----:R-:W3:Y:S01]  /*6060*/  LDG.E.U8 R5, desc[UR36][R4.64] ;  /* 0x0000002404057981 */ /* 0x001ee2000c1e1100 */
[----:B------:R-:W-:-:S02]  /*6070*/  SHF.R.S32.HI R3, RZ, 0x1f, R16 ;  /* 0x0000001fff037819 */ /* 0x000fc40000011410 */
[----:B------:R-:W-:Y:S02]  /*6080*/  IADD3 R23, PT, PT, R23, 0x80, RZ ;  /* 0x0000008017177810 */ /* 0x000fe40007ffe0ff */
[----:B-1----:R-:W-:-:S04]  /*6090*/  LOP3.LUT R3, R3, UR4, RZ, 0xc0, !PT ;  /* 0x0000000403037c12 */ /* 0x002fc8000f8ec0ff */
[----:B------:R-:W-:-:S04]  /*60a0*/  IADD3 R16, PT, PT, R16, R3, RZ ;  /* 0x0000000310107210 */ /* 0x000fc80007ffe0ff */
[----:B--2---:R-:W-:-:S04]  /*60b0*/  IADD3 R2, P0, PT, R16, R6, RZ ;  /* 0x0000000610027210 */ /* 0x004fc80007f1e0ff */
[----:B------:R-:W-:-:S05]  /*60c0*/  LEA.HI.X.SX32 R3, R16, R7, 0x1, P0 ;  /* 0x0000000710037211 */ /* 0x000fca00000f0eff */
[----:B---3--:R2:W-:Y:S04]  /*60d0*/  STG.E.U8 desc[UR36][R2.64], R5 ;  /* 0x0000000502007986 */ /* 0x0085e8000c101124 */
.L_x_24946:
[----:B------:R-:W-:Y:S05]  /*60e0*/  BSYNC.RECONVERGENT B6 ;  /* 0x0000000000067941 */ /* 0x000fea0003800200 */
.L_x_24945:
        /* <DEDUP_REMOVED lines=30> */
.L_x_24948:
[----:B012---:R-:W0:Y:S01]  /*62d0*/  LDC.64 R4, c[0x0][0x580] ;  /* 0x00016000ff047b82 */ /* 0x007e220000000a00 */
[----:B------:R-:W1:Y:S07]  /*62e0*/  LDCU UR4, c[0x0][0x590] ;  /* 0x0000b200ff0477ac */ /* 0x000e6e0008000800 */
[----:B------:R-:W2:Y:S01]  /*62f0*/  LDC.64 R6, c[0x0][0x730] ;  /* 0x0001cc00ff067b82 */ /* 0x000ea20000000a00 */
[----:B0-----:R-:W3:Y:S01]  /*6300*/  LDG.E.U8 R5, desc[UR36][R4.64] ;  /* 0x0000002404057981 */ /* 0x001ee2000c1e1100 */
[----:B------:R-:W-:-:S04]  /*6310*/  SHF.R.S32.HI R3, RZ, 0x1f, R16 ;  /* 0x0000001fff037819 */ /* 0x000fc80000011410 */
[----:B-1----:R-:W-:-:S05]  /*6320*/  LOP3.LUT R3, R3, UR4, RZ, 0xc0, !PT ;  /* 0x0000000403037c12 */ /* 0x002fca000f8ec0ff */
[----:B------:R-:W-:-:S05]  /*6330*/  IMAD.IADD R16, R16, 0x1, R3 ;  /* 0x0000000110107824 */ /* 0x000fca00078e0203 */
[----:B--2---:R-:W-:-:S04]  /*6340*/  IADD3 R2, P0, PT, R16, R6, RZ ;  /* 0x0000000610027210 */ /* 0x004fc80007f1e0ff */
[----:B------:R-:W-:-:S05]  /*6350*/  LEA.HI.X.SX32 R3, R16, R7, 0x1, P0 ;  /* 0x0000000710037211 */ /* 0x000fca00000f0eff */
[----:B---3--:R-:W-:Y:S01]  /*6360*/  STG.E.U8 desc[UR36][R2.64], R5 ;  /* 0x0000000502007986 */ /* 0x008fe2000c101124 */
[----:B------:R-:W-:Y:S05]  /*6370*/  EXIT ;  /* 0x000000000000794d */ /* 0x000fea0003800000 */
.L_x_24912:
        /* <DEDUP_REMOVED lines=310> */
.L_x_24953:
        /* <DEDUP_REMOVED lines=29> */
.L_x_24955:
[----:B------:R-:W-:Y:S05]  /*78b0*/  BSYNC.RECONVERGENT B6 ;  /* 0x0000000000067941 */ /* 0x000fea0003800200 */
.L_x_24954:
[----:B------:R-:W0:Y:S02]  /*78c0*/  LDCU.64 UR4, c[0x0][0x580] ;  /* 0x0000b000ff0477ac */ /* 0x000e240008000a00 */
[----:B0-----:R-:W-:-:S05]  /*78d0*/  IADD3 R2, P0, PT, R17, UR4, RZ ;  /* 0x0000000411027c10 */ /* 0x001fca000ff1e0ff */
[----:B------:R-:W-:-:S06]  /*78e0*/  IMAD.X R3, RZ, RZ, UR5, P0 ;  /* 0x00000005ff037e24 */ /* 0x000fcc00080e06ff */
[----:B------:R-:W2:Y:S01]  /*78f0*/  LDG.E.U8 R3, desc[UR36][R2.64] ;  /* 0x0000002402037981 */ /* 0x000ea2000c1e1100 */
[----:B------:R-:W2:Y:S01]  /*7900*/  LDC.64 R4, c[0x0][0x730] ;  /* 0x0001cc00ff047b82 */ /* 0x000ea20000000a00 */
[----:B------:R-:W-:Y:S02]  /*7910*/  IADD3 R23, PT, PT, R23, 0x80, RZ ;  /* 0x0000008017177810 */ /* 0x000fe40007ffe0ff */
[----:B--2---:R0:W-:Y:S05]  /*7920*/  STG.E.U8 desc[UR36][R4.64], R3 ;  /* 0x0000000304007986 */ /* 0x0041ea000c101124 */
.L_x_24952:
[----:B------:R-:W-:Y:S05]  /*7930*/  BSYNC.RECONVERGENT B7 ;  /* 0x0000000000077941 */ /* 0x000fea0003800200 */
.L_x_24951:
        /* <DEDUP_REMOVED lines=302> */
.L_x_24958:
        /* <DEDUP_REMOVED lines=29> */
.L_x_24960:
[----:B------:R-:W-:Y:S05]  /*8df0*/  BSYNC.RECONVERGENT B6 ;  /* 0x0000000000067941 */ /* 0x000fea0003800200 */
.L_x_24959:
[----:B------:R-:W0:Y:S02]  /*8e00*/  LDCU.64 UR4, c[0x0][0x580] ;  /* 0x0000b000ff0477ac */ /* 0x000e240008000a00 */
[----:B0-----:R-:W-:-:S04]  /*8e10*/  IADD3 R2, P0, PT, R17, UR4, RZ ;  /* 0x0000000411027c10 */ /* 0x001fc8000ff1e0ff */
[----:B------:R-:W-:-:S06]  /*8e20*/  IADD3.X R3, PT, PT, RZ, UR5, RZ, P0, !PT ;  /* 0x00000005ff037c10 */ /* 0x000fcc00087fe4ff */
[----:B------:R-:W2:Y:S01]  /*8e30*/  LDG.E.U8 R3, desc[UR36][R2.64] ;  /* 0x0000002402037981 */ /* 0x000ea2000c1e1100 */
[----:B------:R-:W2:Y:S01]  /*8e40*/  LDC.64 R4, c[0x0][0x730] ;  /* 0x0001cc00ff047b82 */ /* 0x000ea20000000a00 */
[----:B------:R-:W-:Y:S02]  /*8e50*/  VIADD R23, R23, 0x80 ;  /* 0x0000008017177836 */ /* 0x000fe40000000000 */
[----:B--2---:R1:W-:Y:S05]  /*8e60*/  STG.E.U8 desc[UR36][R4.64], R3 ;  /* 0x0000000304007986 */ /* 0x0043ea000c101124 */
.L_x_24957:
[----:B------:R-:W-:Y:S05]  /*8e70*/  BSYNC.RECONVERGENT B7 ;  /* 0x0000000000077941 */ /* 0x000fea0003800200 */
.L_x_24956:
        /* <DEDUP_REMOVED lines=302> */
.L_x_24963:
        /* <DEDUP_REMOVED lines=29> */
.L_x_24965:
[----:B------:R-:W-:Y:S05]  /*a330*/  BSYNC.RECONVERGENT B6 ;  /* 0x0000000000067941 */ /* 0x000fea0003800200 */
.L_x_24964:
[----:B------:R-:W0:Y:S02]  /*a340*/  LDCU.64 UR4, c[0x0][0x580] ;  /* 0x0000b000ff0477ac */ /* 0x000e240008000a00 */
[----:B0-----:R-:W-:-:S04]  /*a350*/  IADD3 R2, P0, PT, R17, UR4, RZ ;  /* 0x0000000411027c10 */ /* 0x001fc8000ff1e0ff */
[----:B------:R-:W-:-:S06]  /*a360*/  IADD3.X R3, PT, PT, RZ, UR5, RZ, P0, !PT ;  /* 0x00000005ff037c10 */ /* 0x000fcc00087fe4ff */
[----:B------:R-:W2:Y:S01]  /*a370*/  LDG.E.U8 R3, desc[UR36][R2.64] ;  /* 0x0000002402037981 */ /* 0x000ea2000c1e1100 */
[----:B------:R-:W2:Y:S01]  /*a380*/  LDC.64 R4, c[0x0][0x730] ;  /* 0x0001cc00ff047b82 */ /* 0x000ea20000000a00 */
[----:B------:R-:W-:Y:S02]  /*a390*/  IADD3 R23, PT, PT, R23, 0x80, RZ ;  /* 0x0000008017177810 */ /* 0x000fe40007ffe0ff */
[----:B--2---:R2:W-:Y:S05]  /*a3a0*/  STG.E.U8 desc[UR36][R4.64], R3 ;  /* 0x0000000304007986 */ /* 0x0045ea000c101124 */
.L_x_24962:
[----:B------:R-:W-:Y:S05]  /*a3b0*/  BSYNC.RECONVERGENT B7 ;  /* 0x0000000000077941 */ /* 0x000fea0003800200 */
.L_x_24961:
        /* <DEDUP_REMOVED lines=301> */
.L_x_24966:
        /* <DEDUP_REMOVED lines=31> */
.L_x_24968:
[----:B------:R-:W-:Y:S05]  /*b880*/  BSYNC.RECONVERGENT B6 ;  /* 0x0000000000067941 */ /* 0x000fea0003800200 */
.L_x_24967:
[----:B------:R-:W2:Y:S01]  /*b890*/  LDG.E.U8 R17, desc[UR36][R16.64] ;  /* 0x0000002410117981 */ /* 0x000ea2000c1e1100 */
[----:B------:R-:W2:Y:S03]  /*b8a0*/  LDC.64 R2, c[0x0][0x730] ;  /* 0x0001cc00ff027b82 */ /* 0x000ea60000000a00 */
[----:B--2---:R-:W-:Y:S01]  /*b8b0*/  STG.E.U8 desc[UR36][R2.64], R17 ;  /* 0x0000001102007986 */ /* 0x004fe2000c101124 */
[----:B------:R-:W-:Y:S05]  /*b8c0*/  EXIT ;  /* 0x000000000000794d */ /* 0x000fea0003800000 */
.L_x_24950:
        /* <DEDUP_REMOVED lines=308> */
.L_x_24971:
        /* <DEDUP_REMOVED lines=29> */
.L_x_24973:
[----:B------:R-:W-:Y:S05]  /*cde0*/  BSYNC.RECONVERGENT B6 ;  /* 0x0000000000067941 */ /* 0x000fea0003800200 */
.L_x_24972:
        /* <DEDUP_REMOVED lines=276> */
.L_x_24974:
[----:B------:R-:W0:Y:S02]  /*df30*/  LDCU.64 UR4, c[0x0][0x580] ;  /* 0x0000b000ff0477ac */ /* 0x000e240008000a00 */
[----:B0-----:R-:W-:-:S05]  /*df40*/  IADD3 R4, P0, PT, R25, UR4, RZ ;  /* 0x0000000419047c10 */ /* 0x001fca000ff1e0ff */
[----:B------:R-:W-:Y:S01]  /*df50*/  IMAD.X R5, RZ, RZ, UR5, P0 ;  /* 0x00000005ff057e24 */ /* 0x000fe200080e06ff */
[----:B------:R-:W0:Y:S05]  /*df60*/  LDCU.64 UR4, c[0x0][0x730] ;  /* 0x0000e600ff0477ac */ /* 0x000e2a0008000a00 */
[----:B------:R-:W2:Y:S01]  /*df70*/  LDG.E.U8 R5, desc[UR36][R4.64] ;  /* 0x0000002404057981 */ /* 0x000ea2000c1e1100 */
[----:B------:R-:W-:Y:S02]  /*df80*/  IADD3 R23, PT, PT, R23, 0x80, RZ ;  /* 0x0000008017177810 */ /* 0x000fe40007ffe0ff */
[----:B0-----:R-:W-:-:S04]  /*df90*/  IADD3 R6, P0, PT, R0, UR4, RZ ;  /* 0x0000000400067c10 */ /* 0x001fc8000ff1e0ff */
[----:B------:R-:W-:-:S05]  /*dfa0*/  LEA.HI.X.SX32 R7, R0, UR5, 0x1, P0 ;  /* 0x0000000500077c11 */ /* 0x000fca00080f0eff */
[----:B--2---:R0:W-:Y:S04]  /*dfb0*/  STG.E.U8 desc[UR36][R6.64], R5 ;  /* 0x0000000506007986 */ /* 0x0041e8000c101124 */
.L_x_24970:
[----:B------:R-:W-:Y:S05]  /*dfc0*/  BSYNC.RECONVERGENT B7 ;  /* 0x0000000000077941 */ /* 0x000fea0003800200 */
.L_x_24969:
        /* <DEDUP_REMOVED lines=303> */
.L_x_24977:
        /* <DEDUP_REMOVED lines=29> */
.L_x_24979:
[----:B------:R-:W-:Y:S05]  /*f490*/  BSYNC.RECONVERGENT B6 ;  /* 0x0000000000067941 */ /* 0x000fea0003800200 */
.L_x_24978:
        /* <DEDUP_REMOVED lines=276> */
.L_x_24980:
[----:B------:R-:W0:Y:S02]  /*105e0*/  LDCU.64 UR4, c[0x0][0x580] ;  /* 0x0000b000ff0477ac */ /* 0x000e240008000a00 */
[----:B0-----:R-:W-:-:S04]  /*105f0*/  IADD3 R4, P0, PT, R25, UR4, RZ ;  /* 0x0000000419047c10 */ /* 0x001fc8000ff1e0ff */
[----:B------:R-:W-:Y:S01]  /*10600*/  IADD3.X R5, PT, PT, RZ, UR5, RZ, P0, !PT ;  /* 0x00000005ff057c10 */ /* 0x000fe200087fe4ff */
[----:B------:R-:W0:Y:S05]  /*10610*/  LDCU.64 UR4, c[0x0][0x730] ;  /* 0x0000e600ff0477ac */ /* 0x000e2a0008000a00 */
[----:B------:R-:W2:Y:S01]  /*10620*/  LDG.E.U8 R5, desc[UR36][R4.64] ;  /* 0x0000002404057981 */ /* 0x000ea2000c1e1100 */
[----:B------:R-:W-:Y:S02]  /*10630*/  IADD3 R23, PT, PT, R23, 0x80, RZ ;  /* 0x0000008017177810 */ /* 0x000fe40007ffe0ff */
[----:B0-----:R-:W-:-:S04]  /*10640*/  IADD3 R6, P0, PT, R0, UR4, RZ ;  /* 0x0000000400067c10 */ /* 0x001fc8000ff1e0ff */
[----:B------:R-:W-:-:S05]  /*10650*/  LEA.HI.X.SX32 R7, R0, UR5, 0x1, P0 ;  /* 0x0000000500077c11 */ /* 0x000fca00080f0eff */
[----:B--2---:R1:W-:Y:S04]  /*10660*/  STG.E.U8 desc[UR36][R6.64], R5 ;  /* 0x0000000506007986 */ /* 0x0043e8000c101124 */
.L_x_24976:
[----:B------:R-:W-:Y:S05]  /*10670*/  BSYNC.RECONVERGENT B7 ;  /* 0x0000000000077941 */ /* 0x000fea0003800200 */
.L_x_24975:
        /* <DEDUP_REMOVED lines=303> */
.L_x_24983:
        /* <DEDUP_REMOVED lines=29> */
.L_x_24985:
[----:B------:R-:W-:Y:S05]  /*11b40*/  BSYNC.RECONVERGENT B6 ;  /* 0x0000000000067941 */ /* 0x000fea0003800200 */
.L_x_24984:
        /* <DEDUP_REMOVED lines=276> */
.L_x_24986:
        /* <DEDUP_REMOVED lines=9> */
.L_x_24982:
[----:B------:R-:W-:Y:S05]  /*12d20*/  BSYNC.RECONVERGENT B7 ;  /* 0x0000000000077941 */ /* 0x000fea0003800200 */
.L_x_24981:
        /* <DEDUP_REMOVED lines=302> */
.L_x_24987:
        /* <DEDUP_REMOVED lines=31> */
.L_x_24989:
[----:B------:R-:W-:Y:S05]  /*14200*/  BSYNC.RECONVERGENT B6 ;  /* 0x0000000000067941 */ /* 0x000fea0003800200 */
.L_x_24988:
        /* <DEDUP_REMOVED lines=276> */
.L_x_24990:
[----:B------:R-:W2:Y:S01]  /*15350*/  LDG.E.U8 R19, desc[UR36][R18.64] ;  /* 0x0000002412137981 */ /* 0x000ea2000c1e1100 */
[----:B------:R-:W0:Y:S02]  /*15360*/  LDCU.64 UR4, c[0x0][0x730] ;  /* 0x0000e600ff0477ac */ /* 0x000e240008000a00 */
[----:B0-----:R-:W-:-:S04]  /*15370*/  IADD3 R2, P0, PT, R0, UR4, RZ ;  /* 0x0000000400027c10 */ /* 0x001fc8000ff1e0ff */
[----:B------:R-:W-:-:S05]  /*15380*/  LEA.HI.X.SX32 R3, R0, UR5, 0x1, P0 ;  /* 0x0000000500037c11 */ /* 0x000fca00080f0eff */
[----:B--2---:R-:W-:Y:S01]  /*15390*/  STG.E.U8 desc[UR36][R2.64], R19 ;  /* 0x0000001302007986 */ /* 0x004fe2000c101124 */
[----:B------:R-:W-:Y:S05]  /*153a0*/  EXIT ;  /* 0x000000000000794d */ /* 0x000fea0003800000 */
.L_x_24949:
        /* <DEDUP_REMOVED lines=305> */
.L_x_24993:
        /* <DEDUP_REMOVED lines=29> */
.L_x_24995:
[----:B------:R-:W-:Y:S05]  /*16890*/  BSYNC.RECONVERGENT B6 ;  /* 0x0000000000067941 */ /* 0x000fea0003800200 */
.L_x_24994:
[----:B------:R-:W0:Y:S01]  /*168a0*/  LDCU.64 UR4, c[0x0][0x580] ;  /* 0x0000b000ff0477ac */ /* 0x000e220008000a00 */
[----:B------:R-:W1:Y:S01]  /*168b0*/  LDCU.64 UR6, c[0x0][0x730] ;  /* 0x0000e600ff0677ac */ /* 0x000e620008000a00 */
[----:B0-----:R-:W-:Y:S01]  /*168c0*/  IADD3 R2, P0, PT, R25, UR4, RZ ;  /* 0x0000000419027c10 */ /* 0x001fe2000ff1e0ff */
[----:B------:R-:W0:Y:S03]  /*168d0*/  LDCU UR4, c[0x0][0x590] ;  /* 0x0000b200ff0477ac */ /* 0x000e260008000800 */
[----:B------:R-:W-:-:S06]  /*168e0*/  IADD3.X R3, PT, PT, RZ, UR5, RZ, P0, !PT ;  /* 0x00000005ff037c10 */ /* 0x000fcc00087fe4ff */
[----:B------:R-:W2:Y:S01]  /*168f0*/  LDG.E.U8 R3, desc[UR36][R2.64] ;  /* 0x0000002402037981 */ /* 0x000ea2000c1e1100 */
[----:B------:R-:W-:Y:S02]  /*16900*/  SHF.R.S32.HI R5, RZ, 0x1f, R16 ;  /* 0x0000001fff057819 */ /* 0x000fe40000011410 */
[----:B------:R-:W-:Y:S02]  /*16910*/  IADD3 R23, PT, PT, R23, 0x80, RZ ;  /* 0x0000008017177810 */ /* 0x000fe40007ffe0ff */
[----:B0-----:R-:W-:-:S04]  /*16920*/  LOP3.LUT R5, R5, UR4, RZ, 0xc0, !PT ;  /* 0x0000000405057c12 */ /* 0x001fc8000f8ec0ff */
[----:B------:R-:W-:-:S04]  /*16930*/  IADD3 R16, PT, PT, R16, R5, RZ ;  /* 0x0000000510107210 */ /* 0x000fc80007ffe0ff */
[----:B-1----:R-:W-:-:S04]  /*16940*/  IADD3 R4, P0, PT, R16, UR6, RZ ;  /* 0x0000000610047c10 */ /* 0x002fc8000ff1e0ff */
[----:B------:R-:W-:-:S05]  /*16950*/  LEA.HI.X.SX32 R5, R16, UR7, 0x1, P0 ;  /* 0x0000000710057c11 */ /* 0x000fca00080f0eff */
[----:B--2---:R0:W-:Y:S04]  /*16960*/  STG.E.U8 desc[UR36][R4.64], R3 ;  /* 0x0000000304007986 */ /* 0x0041e8000c101124 */
.L_x_24992:
[----:B------:R-:W-:Y:S05]  /*16970*/  BSYNC.RECONVERGENT B7 ;  /* 0x0000000000077941 */ /* 0x000fea0003800200 */
.L_x_24991:
        /* <DEDUP_REMOVED lines=302> */
.L_x_24998:
        /* <DEDUP_REMOVED lines=29> */
.L_x_25000:
[----:B------:R-:W-:Y:S05]  /*17e30*/  BSYNC.RECONVERGENT B6 ;  /* 0x0000000000067941 */ /* 0x000fea0003800200 */
.L_x_24999:
[----:B------:R-:W0:Y:S01]  /*17e40*/  LDCU.64 UR4, c[0x0][0x580] ;  /* 0x0000b000ff0477ac */ /* 0x000e220008000a00 */
[----:B------:R-:W1:Y:S01]  /*17e50*/  LDCU.64 UR6, c[0x0][0x730] ;  /* 0x0000e600ff0677ac */ /* 0x000e620008000a00 */
[----:B0-----:R-:W-:Y:S01]  /*17e60*/  IADD3 R2, P0, PT, R25, UR4, RZ ;  /* 0x0000000419027c10 */ /* 0x001fe2000ff1e0ff */
[----:B------:R-:W0:Y:S04]  /*17e70*/  LDCU UR4, c[0x0][0x590] ;  /* 0x0000b200ff0477ac */ /* 0x000e280008000800 */
[----:B------:R-:W-:-:S06]  /*17e80*/  IMAD.X R3, RZ, RZ, UR5, P0 ;  /* 0x00000005ff037e24 */ /* 0x000fcc00080e06ff */
        /* <DEDUP_REMOVED lines=8> */
.L_x_24997:
[----:B------:R-:W-:Y:S05]  /*17f10*/  BSYNC.RECONVERGENT B7 ;  /* 0x0000000000077941 */ /* 0x000fea0003800200 */
.L_x_24996:
        /* <DEDUP_REMOVED lines=302> */
.L_x_25003:
        /* <DEDUP_REMOVED lines=29> */
.L_x_25005:
[----:B------:R-:W-:Y:S05]  /*193d0*/  BSYNC.RECONVERGENT B6 ;  /* 0x0000000000067941 */ /* 0x000fea0003800200 */
.L_x_25004:
        /* <DEDUP_REMOVED lines=8> */
[----:B0-----:R-:W-:-:S05]  /*19460*/  LOP3.LUT R5, R5, UR4, RZ, 0xc0, !PT ;  /* 0x0000000405057c12 */ /* 0x001fca000f8ec0ff */
[----:B------:R-:W-:-:S05]  /*19470*/  IMAD.IADD R16, R16, 0x1, R5 ;  /* 0x0000000110107824 */ /* 0x000fca00078e0205 */
[----:B-1----:R-:W-:-:S04]  /*19480*/  IADD3 R4, P0, PT, R16, UR6, RZ ;  /* 0x0000000610047c10 */ /* 0x002fc8000ff1e0ff */
[----:B------:R-:W-:-:S05]  /*19490*/  LEA.HI.X.SX32 R5, R16, UR7, 0x1, P0 ;  /* 0x0000000710057c11 */ /* 0x000fca00080f0eff */
[----:B--2---:R2:W-:Y:S04]  /*194a0*/  STG.E.U8 desc[UR36][R4.64], R3 ;  /* 0x0000000304007986 */ /* 0x0045e8000c101124 */
.L_x_25002:
[----:B------:R-:W-:Y:S05]  /*194b0*/  BSYNC.RECONVERGENT B7 ;  /* 0x0000000000077941 */ /* 0x000fea0003800200 */
.L_x_25001:
        /* <DEDUP_REMOVED lines=301> */
.L_x_25006:
        /* <DEDUP_REMOVED lines=31> */
.L_x_25008:
[----:B------:R-:W-:Y:S05]  /*1a980*/  BSYNC.RECONVERGENT B6 ;  /* 0x0000000000067941 */ /* 0x000fea0003800200 */
.L_x_25007:
[----:B------:R-:W2:Y:S01]  /*1a990*/  LDG.E.U8 R19, desc[UR36][R18.64] ;  /* 0x0000002412137981 */ /* 0x000ea2000c1e1100 */
[----:B------:R-:W0:Y:S01]  /*1a9a0*/  LDCU UR4, c[0x0][0x590] ;  /* 0x0000b200ff0477ac */ /* 0x000e220008000800 */
[----:B------:R-:W-:Y:S01]  /*1a9b0*/  SHF.R.S32.HI R3, RZ, 0x1f, R16 ;  /* 0x0000001fff037819 */ /* 0x000fe20000011410 */
[----:B------:R-:W1:Y:S03]  /*1a9c0*/  LDCU.64 UR6, c[0x0][0x730] ;  /* 0x0000e600ff0677ac */ /* 0x000e660008000a00 */
[----:B0-----:R-:W-:-:S04]  /*1a9d0*/  LOP3.LUT R3, R3, UR4, RZ, 0xc0, !PT ;  /* 0x0000000403037c12 */ /* 0x001fc8000f8ec0ff */
[----:B------:R-:W-:-:S04]  /*1a9e0*/  IADD3 R16, PT, PT, R16, R3, RZ ;  /* 0x0000000310107210 */ /* 0x000fc80007ffe0ff */
[----:B-1----:R-:W-:-:S04]  /*1a9f0*/  IADD3 R2, P0, PT, R16, UR6, RZ ;  /* 0x0000000610027c10 */ /* 0x002fc8000ff1e0ff */
[----:B------:R-:W-:-:S05]  /*1aa00*/  LEA.HI.X.SX32 R3, R16, UR7, 0x1, P0 ;  /* 0x0000000710037c11 */ /* 0x000fca00080f0eff */
[----:B--2---:R-:W-:Y:S01]  /*1aa10*/  STG.E.U8 desc[UR36][R2.64], R19 ;  /* 0x0000001302007986 */ /* 0x004fe2000c101124 */
[----:B------:R-:W-:Y:S05]  /*1aa20*/  EXIT ;  /* 0x000000000000794d */ /* 0x000fea0003800000 */
.L_x_25009:
        /* <DEDUP_REMOVED lines=13> */
.L_x_41972:


//--------------------- .text._ZN2at6native24index_elementwise_kernelILi128ELi4EZNS0_20cuda_take_put_kernelIbiZZZZZNS0_10put_kernelERNS_14TensorIteratorERKNS_10TensorBaseEbENKUlvE_clEvENKUlvE9_clEvENKUlvE_clEvENKUlvE_clEvEUlRbiE_EEvS4_S7_RKT1_EUliE_EEvlSE_ --------------------------
	.section	.text._ZN2at6native24index_elementwise_kernelILi128ELi4EZNS0_20cuda_take_put_kernelIbiZZZZZNS0_10put_kernelERNS_14TensorIteratorERKNS_10TensorBaseEbENKUlvE_clEvENKUlvE9_clEvENKUlvE_clEvENKUlvE_clEvEUlRbiE_EEvS4_S7_RKT1_EUliE_EEvlSE_,"ax",@progbits
	.align	128
        .global         _ZN2at6native24index_elementwise_kernelILi128ELi4EZNS0_20cuda_take_put_kernelIbiZZZZZNS0_10put_kernelERNS_14TensorIteratorERKNS_10TensorBaseEbENKUlvE_clEvENKUlvE9_clEvENKUlvE_clEvENKUlvE_clEvEUlRbiE_EEvS4_S7_RKT1_EUliE_EEvlSE_
        .type           _ZN2at6native24index_elementwise_kernelILi128ELi4EZNS0_20cuda_take_put_kernelIbiZZZZZNS0_10put_kernelERNS_14TensorIteratorERKNS_10TensorBaseEbENKUlvE_clEvENKUlvE9_clEvENKUlvE_clEvENKUlvE_clEvEUlRbiE_EEvS4_S7_RKT1_EUliE_EEvlSE_,@function
        .size           _ZN2at6native24index_elementwise_kernelILi128ELi4EZNS0_20cuda_take_put_kernelIbiZZZZZNS0_10put_kernelERNS_14TensorIteratorERKNS_10TensorBaseEbENKUlvE_clEvENKUlvE9_clEvENKUlvE_clEvENKUlvE_clEvEUlRbiE_EEvS4_S7_RKT1_EUliE_EEvlSE_,(.L_x_41973 - _ZN2at6native24index_elementwise_kernelILi128ELi4EZNS0_20cuda_take_put_kernelIbiZZZZZNS0_10put_kernelERNS_14TensorIteratorERKNS_10TensorBaseEbENKUlvE_clEvENKUlvE9_clEvENKUlvE_clEvENKUlvE_clEvEUlRbiE_EEvS4_S7_RKT1_EUliE_EEvlSE_)
        .other          _ZN2at6native24index_elementwise_kernelILi128ELi4EZNS0_20cuda_take_put_kernelIbiZZZZZNS0_10put_kernelERNS_14TensorIteratorERKNS_10TensorBaseEbENKUlvE_clEvENKUlvE9_clEvENKUlvE_clEvENKUlvE_clEvEUlRbiE_EEvS4_S7_RKT1_EUliE_EEvlSE_,@"STO_CUDA_ENTRY STV_DEFAULT"
_ZN2at6native24index_elementwise_kernelILi128ELi4EZNS0_20cuda_take_put_kernelIbiZZZZZNS0_10put_kernelERNS_14TensorIteratorERKNS_10TensorBaseEbENKUlvE_clEvENKUlvE9_clEvENKUlvE_clEvENKUlvE_clEvEUlRbiE_EEvS4_S7_RKT1_EUliE_EEvlSE_:
.text._ZN2at6native24index_elementwise_kernelILi128ELi4EZNS0_20cuda_take_put_kernelIbiZZZZZNS0_10put_kernelERNS_14TensorIteratorERKNS_10TensorBaseEbENKUlvE_clEvENKUlvE9_clEvENKUlvE_clEvENKUlvE_clEvEUlRbiE_EEvS4_S7_RKT1_EUliE_EEvlSE_:
        /* <DEDUP_REMOVED lines=46> */
.L_x_25015:
        /* <DEDUP_REMOVED lines=11> */
.L_x_25017:
        /* <DEDUP_REMOVED lines=11> */
.L_x_25016:
[----:B------:R-:W-:-:S07]  /*0440*/  IADD3 R23, PT, PT, R23, 0x80, RZ ;  /* 0x0000008017177810 */ /* 0x000fce0007ffe0ff */
.L_x_25014:
[----:B------:R-:W-:Y:S05]  /*0450*/  BSYNC B6 ;  /* 0x0000000000067941 */ /* 0x000fea0003800000 */
.L_x_25013:
        /* <DEDUP_REMOVED lines=31> */
.L_x_25020:
        /* <DEDUP_REMOVED lines=11> */
.L_x_25022:
        /* <DEDUP_REMOVED lines=11> */
.L_x_25021:
[----:B------:R-:W-:-:S07]  /*07b0*/  VIADD R23, R23, 0x80 ;  /* 0x0000008017177836 */ /* 0x000fce0000000000 */
.L_x_25019:
[----:B------:R-:W-:Y:S05]  /*07c0*/  BSYNC B6 ;  /* 0x0000000000067941 */ /* 0x000fea0003800000 */
.L_x_25018:
        /* <DEDUP_REMOVED lines=31> */
.L_x_25025:
        /* <DEDUP_REMOVED lines=11> */
.L_x_25027:
        /* <DEDUP_REMOVED lines=11> */
.L_x_25026:
[----:B------:R-:W-:-:S07]  /*0b20*/  IADD3 R23, PT, PT, R23, 0x80, RZ ;  /* 0x0000008017177810 */ /* 0x000fce0007ffe0ff */
.L_x_25024:
[----:B------:R-:W-:Y:S05]  /*0b30*/  BSYNC B6 ;  /* 0x0000000000067941 */ /* 0x000fea0003800000 */
.L_x_25023:
        /* <DEDUP_REMOVED lines=30> */
.L_x_25028:
        /* <DEDUP_REMOVED lines=10> */
.L_x_25029:
        /* <DEDUP_REMOVED lines=11> */
.L_x_25012:
[----:B------:R-:W0:Y:S01]  /*0e70*/  LDCU.64 UR4, c[0x0][0x380] ;  /* 0x00007000ff0477ac */ /* 0x000e220008000a00 */
[----:B------:R-:W-:Y:S01]  /*0e80*/  VIADD R18, R18, 0xffffffff ;  /* 0xffffffff12127836 */ /* 0x000fe20000000000 */
[----:B------:R-:W-:Y:S04]  /*0e90*/  BSSY B6, `(.L_x_25030) ;  /* 0x000014d000067945 */ /* 0x000fe80003800000 */
        /* <DEDUP_REMOVED lines=25> */
[----:B-1----:R-:W-:Y:S01]  /*1030*/  IMAD.U32 R6, RZ, RZ, UR6 ;  /* 0x00000006ff067e24 */ /* 0x002fe2000f8e00ff */
[----:B------:R-:W-:Y:S01]  /*1040*/  MOV R7, UR7 ;  /* 0x0000000700077c02 */ /* 0x000fe20008000f00 */
[----:B---3--:R-:W-:Y:S01]  /*1050*/  IMAD.U32 R10, RZ, RZ, UR8 ;  /* 0x00000008ff0a7e24 */ /* 0x008fe2000f8e00ff */
[----:B------:R-:W-:-:S07]  /*1060*/  MOV R11, UR9 ;  /* 0x00000009000b7c02 */ /* 0x000fce0008000f00 */
[----:B------:R-:W-:-:S07]  /*1070*/  LEPC R20, `(.L_x_25032) ;  /* 0x000000001014794e */ /* 0x000fce0000000000 */
[----:B--2---:R-:W-:Y:S05]  /*1080*/  CALL.ABS.NOINC R14 ;  /* 0x000000000e007343 */ /* 0x004fea0003c00000 */
.L_x_25032:
[----:B------:R-:W0:Y:S01]  /*1090*/  LDC R17, c[0x0][0x590] ;  /* 0x00016400ff117b82 */ /* 0x000e220000000800 */
[----:B------:R-:W-:-:S07]  /*10a0*/  ISETP.GE.AND P0, PT, R16, RZ, PT ;  /* 0x000000ff1000720c */ /* 0x000fce0003f06270 */
[----:B------:R-:W1:Y:S08]  /*10b0*/  LDC.64 R6, c[0x0][0x5a0] ;  /* 0x00016800ff067b82 */ /* 0x000e700000000a00 */
[----:B------:R-:W2:Y:S01]  /*10c0*/  LDC R5, c[0x0][0x5a8] ;  /* 0x00016a00ff057b82 */ /* 0x000ea20000000800 */
[----:B0-----:R-:W-:-:S07]  /*10d0*/  IADD3 R17, PT, PT, R16, R17, RZ ;  /* 0x0000001110117210 */ /* 0x001fce0007ffe0ff */
[----:B------:R-:W0:Y:S01]  /*10e0*/  LDC R0, c[0x0][0x6cc] ;  /* 0x0001b300ff007b82 */ /* 0x000e220000000800 */
[----:B------:R-:W-:Y:S01]  /*10f0*/  SEL R17, R17, R16, !P0 ;  /* 0x0000001011117207 */ /* 0x000fe20004000000 */
[----:B------:R-:W-:Y:S01]  /*1100*/  IMAD.MOV.U32 R16, RZ, RZ, RZ ;  /* 0x000000ffff107224 */ /* 0x000fe200078e00ff */
[----:B------:R-:W-:-:S03]  /*1110*/  ISETP.NE.AND P0, PT, R18, RZ, PT ;  /* 0x000000ff1200720c */ /* 0x000fc60003f05270 */
        /* <DEDUP_REMOVED lines=267> */
.L_x_25033:
[----:B------:R-:W0:Y:S01]  /*21d0*/  LDC.64 R4, c[0x0][0x738] ;  /* 0x0001ce00ff047b82 */ /* 0x000e220000000a00 */
[----:B------:R-:W-:-:S07]  /*21e0*/  SHF.R.S32.HI R0, RZ, 0x1f, R3 ;  /* 0x0000001fff007819 */ /* 0x000fce0000011403 */
        /* <DEDUP_REMOVED lines=11> */
.L_x_25035:
        /* <DEDUP_REMOVED lines=11> */
.L_x_25034:
[----:B------:R-:W-:-:S07]  /*2350*/  VIADD R23, R23, 0x80 ;  /* 0x0000008017177836 */ /* 0x000fce0000000000 */
.L_x_25031:
[----:B------:R-:W-:Y:S05]  /*2360*/  BSYNC B6 ;  /* 0x0000000000067941 */ /* 0x000fea0003800000 */
.L_x_25030:
        /* <DEDUP_REMOVED lines=25> */
[----:B-1----:R-:W-:Y:S01]  /*2500*/  MOV R6, UR6 ;  /* 0x0000000600067c02 */ /* 0x002fe20008000f00 */
[----:B------:R-:W-:Y:S01]  /*2510*/  IMAD.U32 R7, RZ, RZ, UR7 ;  /* 0x00000007ff077e24 */ /* 0x000fe2000f8e00ff */
[----:B---3--:R-:W-:Y:S01]  /*2520*/  MOV R10, UR8 ;  /* 0x00000008000a7c02 */ /* 0x008fe20008000f00 */
[----:B------:R-:W-:-:S07]  /*2530*/  IMAD.U32 R11, RZ, RZ, UR9 ;  /* 0x00000009ff0b7e24 */ /* 0x000fce000f8e00ff */
[----:B------:R-:W-:-:S07]  /*2540*/  LEPC R20, `(.L_x_25038) ;  /* 0x000000001014794e */ /* 0x000fce0000000000 */
[----:B--2---:R-:W-:Y:S05]  /*2550*/  CALL.ABS.NOINC R14 ;  /* 0x000000000e007343 */ /* 0x004fea0003c00000 */
.L_x_25038:
[----:B------:R-:W1:Y:S01]  /*2560*/  LDC R17, c[0x0][0x590] ;  /* 0x00016400ff117b82 */ /* 0x000e620000000800 */
[----:B------:R-:W-:-:S07]  /*2570*/  ISETP.GE.AND P0, PT, R16, RZ, PT ;  /* 0x000000ff1000720c */ /* 0x000fce0003f06270 */
[----:B0-----:R-:W0:Y:S08]  /*2580*/  LDC.64 R6, c[0x0][0x5a0] ;  /* 0x00016800ff067b82 */ /* 0x001e300000000a00 */
[----:B------:R-:W2:Y:S01]  /*2590*/  LDC R5, c[0x0][0x5a8] ;  /* 0x00016a00ff057b82 */ /* 0x000ea20000000800 */
[----:B-1----:R-:W-:-:S07]  /*25a0*/  IMAD.IADD R17, R16, 0x1, R17 ;  /* 0x0000000110117824 */ /* 0x002fce00078e0211 */
        /* <DEDUP_REMOVED lines=266> */
[----:B---3--:R-:W-:-:S05]  /*3650*/  @P0 SHF.R.U32.HI R7, RZ, R10, R7 ;  /* 0x0000000aff070219 */ /* 0x008fca0000011607 */
[----:B------:R-:W-:Y:S02]  /*3660*/  @P0 IMAD.MOV R7, RZ, RZ, -R7 ;  /* 0x000000ffff070224 */ /* 0x000fe400078e0a07 */
[----:B0-----:R-:W-:Y:S02]  /*3670*/  IMAD R3, R4, R0, R3 ;  /* 0x0000000004037224 */ /* 0x001fe400078e0203 */
[----:B------:R-:W-:-:S04]  /*3680*/  @P0 IMAD R6, R6, R7, R9 ;  /* 0x0000000706060224 */ /* 0x000fc800078e0209 */
[----:B-1----:R-:W-:-:S07]  /*3690*/  @P0 IMAD R3, R6, R12, R3 ;  /* 0x0000000c06030224 */ /* 0x002fce00078e0203 */
.L_x_25039:
[----:B------:R-:W0:Y:S01]  /*36a0*/  LDC.64 R4, c[0x0][0x738] ;  /* 0x0001ce00ff047b82 */ /* 0x000e220000000a00 */
[----:B------:R-:W-:-:S07]  /*36b0*/  SHF.R.S32.HI R0, RZ, 0x1f, R3 ;  /* 0x0000001fff007819 */ /* 0x000fce0000011403 */
        /* <DEDUP_REMOVED lines=11> */
.L_x_25041:
        /* <DEDUP_REMOVED lines=11> */
.L_x_25040:
[----:B------:R-:W-:-:S07]  /*3820*/  IADD3 R23, PT, PT, R23, 0x80, RZ ;  /* 0x0000008017177810 */ /* 0x000fce0007ffe0ff */
.L_x_25037:
[----:B------:R-:W-:Y:S05]  /*3830*/  BSYNC B6 ;  /* 0x0000000000067941 */ /* 0x000fea0003800000 */
.L_x_25036:
        /* <DEDUP_REMOVED lines=31> */
.L_x_25044:
[----:B------:R-:W1:Y:S01]  /*3a30*/  LDC R17, c[0x0][0x590] ;  /* 0x00016400ff117b82 */ /* 0x000e620000000800 */
[----:B------:R-:W-:-:S07]  /*3a40*/  ISETP.GE.AND P0, PT, R16, RZ, PT ;  /* 0x000000ff1000720c */ /* 0x000fce0003f06270 */
[----:B0-----:R-:W0:Y:S08]  /*3a50*/  LDC.64 R6, c[0x0][0x5a0] ;  /* 0x00016800ff067b82 */ /* 0x001e300000000a00 */
[----:B------:R-:W2:Y:S01]  /*3a60*/  LDC R5, c[0x0][0x5a8] ;  /* 0x00016a00ff057b82 */ /* 0x000ea20000000800 */
[----:B-1----:R-:W-:-:S07]  /*3a70*/  IADD3 R17, PT, PT, R16, R17, RZ ;  /* 0x0000001110117210 */ /* 0x002fce0007ffe0ff */
[----:B------:R-:W1:Y:S01]  /*3a80*/  LDC R0, c[0x0][0x6cc] ;  /* 0x0001b300ff007b82 */ /* 0x000e620000000800 */
[----:B------:R-:W-:Y:S01]  /*3a90*/  SEL R17, R17, R16, !P0 ;  /* 0x0000001011117207 */ /* 0x000fe20004000000 */
[----:B------:R-:W-:Y:S01]  /*3aa0*/  IMAD.MOV.U32 R16, RZ, RZ, RZ ;  /* 0x000000ffff107224 */ /* 0x000fe200078e00ff */
[----:B------:R-:W-:-:S03]  /*3ab0*/  ISETP.NE.AND P0, PT, R18, RZ, PT ;  /* 0x000000ff1200720c */ /* 0x000fc60003f05270 */
[----:B0-----:R-:W-:-:S05]  /*3ac0*/  IMAD.HI.U32 R4, R17, R7, R16 ;  /* 0x0000000711047227 */ /* 0x001fca00078e0010 */
[----:B--2---:R-:W-:-:S04]  /*3ad0*/  SHF.R.U32.HI R5, RZ, R5, R4 ;  /* 0x00000005ff057219 */ /* 0x004fc80000011604 */
[----:B------:R-:W-:-:S05]  /*3ae0*/  IADD3 R3, PT, PT, -R5, RZ, RZ ;  /* 0x000000ff05037210 */ /* 0x000fca0007ffe1ff */
[----:B------:R-:W-:-:S04]  /*3af0*/  IMAD R3, R6, R3, R17 ;  /* 0x0000000306037224 */ /* 0x000fc800078e0211 */
[----:B-1----:R-:W-:Y:S01]  /*3b00*/  IMAD R3, R3, R0, RZ ;  /* 0x0000000003037224 */ /* 0x002fe200078e02ff */
        /* <DEDUP_REMOVED lines=262> */
.L_x_25045:
        /* <DEDUP_REMOVED lines=13> */
.L_x_25047:
        /* <DEDUP_REMOVED lines=11> */
.L_x_25046:
[----:B------:R-:W-:-:S07]  /*4cf0*/  VIADD R23, R23, 0x80 ;  /* 0x0000008017177836 */ /* 0x000fce0000000000 */
.L_x_25043:
[----:B------:R-:W-:Y:S05]  /*4d00*/  BSYNC B6 ;  /* 0x0000000000067941 */ /* 0x000fea0003800000 */
.L_x_25042:
        /* <DEDUP_REMOVED lines=30> */
.L_x_25048:
        /* <DEDUP_REMOVED lines=276> */
.L_x_25049:
        /* <DEDUP_REMOVED lines=10> */
[----:B------:R-:W-:-:S04]  /*60d0*/  SHF.L.U32 R9, R7, 0x3, RZ ;  /* 0x0000000307097819 */ /* 0x000fc800000006ff */
[----:B------:R-:W-:-:S07]  /*60e0*/  SHF.L.U32 R11, R0, R9, RZ ;  /* 0x00000009000b7219 */ /* 0x000fce00000006ff */
.L_x_25050:
        /* <DEDUP_REMOVED lines=9> */
[----:B------:R-:W-:Y:S01]  /*6180*/  IMAD.MOV.U32 R6, RZ, RZ, R7 ;  /* 0x000000ffff067224 */ /* 0x000fe200078e0007 */
[----:B------:R-:W-:Y:S06]  /*6190*/  BRA `(.L_x_25050) ;  /* 0xfffffffc00d47947 */ /* 0x000fec000383ffff */
.L_x_25011:
        /* <DEDUP_REMOVED lines=31> */
.L_x_25053:
[----:B------:R-:W0:Y:S01]  /*6390*/  LDCU UR4, c[0x0][0x590] ;  /* 0x0000b200ff0477ac */ /* 0x000e220008000800 */
[----:B------:R-:W1:Y:S01]  /*63a0*/  LDC.64 R8, c[0x0][0x738] ;  /* 0x0001ce00ff087b82 */ /* 0x000e620000000a00 */
[----:B------:R-:W-:-:S07]  /*63b0*/  SHF.R.S32.HI R3, RZ, 0x1f, R16 ;  /* 0x0000001fff037819 */ /* 0x000fce0000011410 */
[----:B------:R-:W2:Y:S01]  /*63c0*/  LDC.64 R4, c[0x0][0x580] ;  /* 0x00016000ff047b82 */ /* 0x000ea20000000a00 */
[----:B0-----:R-:W-:-:S05]  /*63d0*/  LOP3.LUT R3, R3, UR4, RZ, 0xc0, !PT ;  /* 0x0000000403037c12 */ /* 0x001fca000f8ec0ff */
[----:B------:R-:W-:-:S05]  /*63e0*/  IMAD.IADD R3, R16, 0x1, R3 ;  /* 0x0000000110037824 */ /* 0x000fca00078e0203 */
[-C--:B-1----:R-:W-:Y:S02]  /*63f0*/  IADD3 R7, PT, PT, R3, R8.reuse, RZ ;  /* 0x0000000803077210 */ /* 0x082fe40007ffe0ff */
[----:B------:R-:W-:Y:S02]  /*6400*/  SHF.R.S32.HI R0, RZ, 0x1f, R3 ;  /* 0x0000001fff007819 */ /* 0x000fe40000011403 */
[----:B------:R-:W-:Y:S01]  /*6410*/  LOP3.LUT R7, R7, 0x3, RZ, 0xc0, !PT ;  /* 0x0000000307077812 */ /* 0x000fe200078ec0ff */
[----:B--2---:R0:W5:Y:S03]  /*6420*/  LDG.E.U8 R4, desc[UR36][R4.64] ;  /* 0x0000002404047981 */ /* 0x004166000c1e1100 */
[----:B------:R-:W-:-:S04]  /*6430*/  IADD3 R2, P0, P1, R3, R8, -R7 ;  /* 0x0000000803027210 */ /* 0x000fc8000791e807 */
[----:B------:R-:W-:-:S05]  /*6440*/  IADD3.X R3, PT, PT, R0, -0x1, R9, P0, P1 ;  /* 0xffffffff00037810 */ /* 0x000fca00007e2409 */
[----:B------:R0:W5:Y:S01]  /*6450*/  LDG.E R8, desc[UR36][R2.64] ;  /* 0x0000002402087981 */ /* 0x000162000c1e1900 */
[----:B------:R-:W-:Y:S01]  /*6460*/  IMAD.MOV.U32 R9, RZ, RZ, 0xff ;  /* 0x000000ffff097424 */ /* 0x000fe200078e00ff */
[----:B------:R-:W-:Y:S01]  /*6470*/  SHF.L.U32 R0, R7, 0x3, RZ ;  /* 0x0000000307007819 */ /* 0x000fe200000006ff */
[----:B------:R-:W-:Y:S03]  /*6480*/  BSSY B0, `(.L_x_25054) ;  /* 0x000000c000007945 */ /* 0x000fe60003800000 */
[----:B------:R-:W-:-:S07]  /*6490*/  SHF.L.U32 R7, R9, R0, RZ ;  /* 0x0000000009077219 */ /* 0x000fce00000006ff */
.L_x_25055:
        /* <DEDUP_REMOVED lines=11> */
.L_x_25054:
[----:B------:R-:W-:-:S07]  /*6550*/  IADD3 R23, PT, PT, R23, 0x80, RZ ;  /* 0x0000008017177810 */ /* 0x000fce0007ffe0ff */
.L_x_25052:
[----:B------:R-:W-:Y:S05]  /*6560*/  BSYNC B6 ;  /* 0x0000000000067941 */ /* 0x000fea0003800000 */
.L_x_25051:
        /* <DEDUP_REMOVED lines=31> */
.L_x_25058:
[----:B------:R-:W0:Y:S01]  /*6760*/  LDCU UR4, c[0x0][0x590] ;  /* 0x0000b200ff0477ac */ /* 0x000e220008000800 */
[----:B------:R-:W1:Y:S01]  /*6770*/  LDC.64 R8, c[0x0][0x738] ;  /* 0x0001ce00ff087b82 */ /* 0x000e620000000a00 */
[----:B------:R-:W-:-:S07]  /*6780*/  SHF.R.S32.HI R3, RZ, 0x1f, R16 ;  /* 0x0000001fff037819 */ /* 0x000fce0000011410 */
[----:B------:R-:W2:Y:S01]  /*6790*/  LDC.64 R4, c[0x0][0x580] ;  /* 0x00016000ff047b82 */ /* 0x000ea20000000a00 */
[----:B0-----:R-:W-:-:S04]  /*67a0*/  LOP3.LUT R3, R3, UR4, RZ, 0xc0, !PT ;  /* 0x0000000403037c12 */ /* 0x001fc8000f8ec0ff */
[----:B------:R-:W-:-:S04]  /*67b0*/  IADD3 R3, PT, PT, R16, R3, RZ ;  /* 0x0000000310037210 */ /* 0x000fc80007ffe0ff */
[----:B------:R-:W-:Y:S01]  /*67c0*/  SHF.R.S32.HI R0, RZ, 0x1f, R3 ;  /* 0x0000001fff007819 */ /* 0x000fe20000011403 */
[----:B-1----:R-:W-:-:S05]  /*67d0*/  IMAD.IADD R7, R3, 0x1, R8 ;  /* 0x0000000103077824 */ /* 0x002fca00078e0208 */
[----:B------:R-:W-:Y:S01]  /*67e0*/  LOP3.LUT R7, R7, 0x3, RZ, 0xc0, !PT ;  /* 0x0000000307077812 */ /* 0x000fe200078ec0ff */
[----:B--2---:R0:W5:Y:S03]  /*67f0*/  LDG.E.U8 R4, desc[UR36][R4.64] ;  /* 0x0000002404047981 */ /* 0x004166000c1e1100 */
[----:B------:R-:W-:-:S04]  /*6800*/  IADD3 R2, P0, P1, R3, R8, -R7 ;  /* 0x0000000803027210 */ /* 0x000fc8000791e807 */
[----:B------:R-:W-:-:S05]  /*6810*/  IADD3.X R3, PT, PT, R0, -0x1, R9, P0, P1 ;  /* 0xffffffff00037810 */ /* 0x000fca00007e2409 */
[----:B------:R0:W5:Y:S01]  /*6820*/  LDG.E R8, desc[UR36][R2.64] ;  /* 0x0000002402087981 */ /* 0x000162000c1e1900 */
[----:B------:R-:W-:Y:S02]  /*6830*/  HFMA2 R9, -RZ, RZ, 0, 1.5199184417724609375e-05 ;  /* 0x000000ffff097431 */ /* 0x000fe400000001ff */
[----:B------:R-:W-:Y:S01]  /*6840*/  IMAD.SHL.U32 R0, R7, 0x8, RZ ;  /* 0x0000000807007824 */ /* 0x000fe200078e00ff */
[----:B------:R-:W-:Y:S04]  /*6850*/  BSSY B0, `(.L_x_25059) ;  /* 0x000000c000007945 */ /* 0x000fe80003800000 */
[----:B------:R-:W-:-:S07]  /*6860*/  SHF.L.U32 R7, R9, R0, RZ ;  /* 0x0000000009077219 */ /* 0x000fce00000006ff */
.L_x_25060:
        /* <DEDUP_REMOVED lines=11> */
.L_x_25059:
[----:B------:R-:W-:-:S07]  /*6920*/  VIADD R23, R23, 0x80 ;  /* 0x0000008017177836 */ /* 0x000fce0000000000 */
.L_x_25057:
[----:B------:R-:W-:Y:S05]  /*6930*/  BSYNC B6 ;  /* 0x0000000000067941 */ /* 0x000fea0003800000 */
.L_x_25056:
        /* <DEDUP_REMOVED lines=31> */
.L_x_25063:
        /* <DEDUP_REMOVED lines=17> */
.L_x_25065:
        /* <DEDUP_REMOVED lines=11> */
.L_x_25064:
[----:B------:R-:W-:-:S07]  /*6cf0*/  IADD3 R23, PT, PT, R23, 0x80, RZ ;  /* 0x0000008017177810 */ /* 0x000fce0007ffe0ff */
.L_x_25062:
[----:B------:R-:W-:Y:S05]  /*6d00*/  BSYNC B6 ;  /* 0x0000000000067941 */ /* 0x000fea0003800000 */
.L_x_25061:
        /* <DEDUP_REMOVED lines=30> */
.L_x_25066:
        /* <DEDUP_REMOVED lines=14> */
[----:B------:R-:W-:-:S05]  /*6fd0*/  IMAD.SHL.U32 R0, R7, 0x8, RZ ;  /* 0x0000000807007824 */ /* 0x000fca00078e00ff */
[----:B------:R-:W-:-:S07]  /*6fe0*/  SHF.L.U32 R7, R9, R0, RZ ;  /* 0x0000000009077219 */ /* 0x000fce00000006ff */
.L_x_25067:
        /* <DEDUP_REMOVED lines=9> */
[----:B------:R-:W-:Y:S01]  /*7080*/  MOV R8, R9 ;  /* 0x0000000900087202 */ /* 0x000fe20000000f00 */
[----:B------:R-:W-:Y:S06]  /*7090*/  BRA `(.L_x_25067) ;  /* 0xfffffffc00d47947 */ /* 0x000fec000383ffff */
.L_x_25010:
[----:B------:R-:W-:-:S09]  /*70a0*/  UISETP.NE.AND UP0, UPT, UR5, URZ, UPT ;  /* 0x000000ff0500728c */ /* 0x000fd2000bf05270 */
[----:B------:R-:W-:Y:S05]  /*70b0*/  BRA.U UP0, `(.L_x_25068) ;  /* 0x000000f900347547 */ /* 0x000fea000b800000 */
[----:B------:R-:W0:Y:S01]  /*70c0*/  LDC R22, c[0x0][0x59c] ;  /* 0x00016700ff167b82 */ /* 0x000e220000000800 */
[----:B------:R-:W-:Y:S01]  /*70d0*/  VIADD R19, R19, 0xffffffff ;  /* 0xffffffff13137836 */ /* 0x000fe20000000000 */
[----:B0-----:R-:W-:-:S13]  /*70e0*/  ISETP.NE.AND P0, PT, R22, RZ, PT ;  /* 0x000000ff1600720c */ /* 0x001fda0003f05270 */
[----:B------:R-:W-:Y:S05]  /*70f0*/  @P0 BRA `(.L_x_25069) ;  /* 0x0000005800540947 */ /* 0x000fea0003800000 */
[----:B------:R-:W0:Y:S01]  /*7100*/  LDCU.64 UR4, c[0x0][0x380] ;  /* 0x00007000ff0477ac */ /* 0x000e220008000a00 */
[----:B------:R-:W-:Y:S01]  /*7110*/  VIMNMX.U32 R16, PT, PT, R19, 0x18, PT ;  /* 0x0000001813107848 */ /* 0x000fe20003fe0000 */
[----:B------:R-:W-:Y:S03]  /*7120*/  BSSY B7, `(.L_x_25070) ;  /* 0x0000165000077945 */ /* 0x000fe60003800000 */
        /* <DEDUP_REMOVED lines=301> */
.L_x_25072:
        /* <DEDUP_REMOVED lines=29> */
.L_x_25074:
[----:B------:R-:W-:Y:S05]  /*85d0*/  BSYNC.RECONVERGENT B6 ;  /* 0x0000000000067941 */ /* 0x000fea0003800200 */
.L_x_25073:
        /* <DEDUP_REMOVED lines=13> */
.L_x_25076:
        /* <DEDUP_REMOVED lines=11> */
.L_x_25075:
[----:B------:R-:W-:-:S07]  /*8760*/  VIADD R23, R23, 0x80 ;  /* 0x0000008017177836 */ /* 0x000fce0000000000 */
.L_x_25071:
[----:B------:R-:W-:Y:S05]  /*8770*/  BSYNC B7 ;  /* 0x0000000000077941 */ /* 0x000fea0003800000 */
.L_x_25070:
[----:B------:R-:W1:Y:S01]  /*8780*/  LDCU.64 UR4, c[0x0][0x380] ;  /* 0x00007000ff0477ac */ /* 0x000e620008000a00 */
[----:B------:R-:W-:Y:S01]  /*8790*/  BSSY B7, `(.L_x_25077) ;  /* 0x0000164000077945 */ /* 0x000fe20003800000 */
        /* <DEDUP_REMOVED lines=300> */
.L_x_25079:
        /* <DEDUP_REMOVED lines=29> */
.L_x_25081:
[----:B------:R-:W-:Y:S05]  /*9c30*/  BSYNC.RECONVERGENT B6 ;  /* 0x0000000000067941 */ /* 0x000fea0003800200 */
.L_x_25080:
[----:B------:R-:W0:Y:S01]  /*9c40*/  LDC.64 R2, c[0x0][0x738] ;  /* 0x0001ce00ff027b82 */ /* 0x000e220000000a00 */
[----:B------:R-:W1:Y:S02]  /*9c50*/  LDCU.64 UR4, c[0x0][0x580] ;  /* 0x0000b000ff0477ac */ /* 0x000e640008000a00 */
[----:B-1----:R-:W-:-:S04]  /*9c60*/  IADD3 R4, P0, PT, R17, UR4, RZ ;  /* 0x0000000411047c10 */ /* 0x002fc8000ff1e0ff */
[----:B------:R-:W-:Y:S02]  /*9c70*/  IADD3.X R5, PT, PT, RZ, UR5, RZ, P0, !PT ;  /* 0x00000005ff057c10 */ /* 0x000fe400087fe4ff */
[----:B0-----:R-:W-:-:S03]  /*9c80*/  LOP3.LUT R7, R2, 0x3, RZ, 0xc0, !PT ;  /* 0x0000000302077812 */ /* 0x001fc600078ec0ff */
[----:B------:R0:W5:Y:S01]  /*9c90*/  LDG.E.U8 R4, desc[UR36][R4.64] ;  /* 0x0000002404047981 */ /* 0x000162000c1e1100 */
[----:B------:R-:W-:-:S04]  /*9ca0*/  IADD3 R2, P1, PT, -R7, R2, RZ ;  /* 0x0000000207027210 */ /* 0x000fc80007f3e1ff */
[----:B------:R-:W-:-:S05]  /*9cb0*/  IADD3.X R3, PT, PT, R3, -0x1, RZ, P1, !PT ;  /* 0xffffffff03037810 */ /* 0x000fca0000ffe4ff */
[----:B------:R0:W5:Y:S01]  /*9cc0*/  LDG.E R6, desc[UR36][R2.64] ;  /* 0x0000002402067981 */ /* 0x000162000c1e1900 */
[----:B------:R-:W-:Y:S01]  /*9cd0*/  IMAD.MOV.U32 R0, RZ, RZ, 0xff ;  /* 0x000000ffff007424 */ /* 0x000fe200078e00ff */
[----:B------:R-:W-:Y:S01]  /*9ce0*/  SHF.L.U32 R9, R7, 0x3, RZ ;  /* 0x0000000307097819 */ /* 0x000fe200000006ff */
[----:B------:R-:W-:Y:S03]  /*9cf0*/  BSSY B0, `(.L_x_25082) ;  /* 0x000000c000007945 */ /* 0x000fe60003800000 */
[----:B------:R-:W-:-:S07]  /*9d00*/  SHF.L.U32 R11, R0, R9, RZ ;  /* 0x00000009000b7219 */ /* 0x000fce00000006ff */
.L_x_25083:
        /* <DEDUP_REMOVED lines=11> */
.L_x_25082:
[----:B------:R-:W-:-:S07]  /*9dc0*/  VIADD R23, R23, 0x80 ;  /* 0x0000008017177836 */ /* 0x000fce0000000000 */
.L_x_25078:
[----:B------:R-:W-:Y:S05]  /*9dd0*/  BSYNC B7 ;  /* 0x0000000000077941 */ /* 0x000fea0003800000 */
.L_x_25077:
[----:B------:R-:W1:Y:S01]  /*9de0*/  LDCU.64 UR4, c[0x0][0x380] ;  /* 0x00007000ff0477ac */ /* 0x000e620008000a00 */
[----:B------:R-:W-:Y:S01]  /*9df0*/  BSSY B7, `(.L_x_25084) ;  /* 0x0000164000077945 */ /* 0x000fe20003800000 */
        /* <DEDUP_REMOVED lines=300> */
.L_x_25086:
        /* <DEDUP_REMOVED lines=29> */
.L_x_25088:
[----:B------:R-:W-:Y:S05]  /*b290*/  BSYNC.RECONVERGENT B6 ;  /* 0x0000000000067941 */ /* 0x000fea0003800200 */
.L_x_25087:
        /* <DEDUP_REMOVED lines=9> */
[----:B------:R-:W-:Y:S02]  /*b330*/  HFMA2 R0, -RZ, RZ, 0, 1.5199184417724609375e-05 ;  /* 0x000000ffff007431 */ /* 0x000fe400000001ff */
[----:B------:R-:W-:Y:S01]  /*b340*/  IMAD.SHL.U32 R9, R7, 0x8, RZ ;  /* 0x0000000807097824 */ /* 0x000fe200078e00ff */
[----:B------:R-:W-:Y:S04]  /*b350*/  BSSY B0, `(.L_x_25089) ;  /* 0x000000c000007945 */ /* 0x000fe80003800000 */
[----:B------:R-:W-:-:S07]  /*b360*/  SHF.L.U32 R11, R0, R9, RZ ;  /* 0x00000009000b7219 */ /* 0x000fce00000006ff */
.L_x_25090:
        /* <DEDUP_REMOVED lines=11> */
.L_x_25089:
[----:B------:R-:W-:-:S07]  /*b420*/  IADD3 R23, PT, PT, R23, 0x80, RZ ;  /* 0x0000008017177810 */ /* 0x000fce0007ffe0ff */
.L_x_25085:
[----:B------:R-:W-:Y:S05]  /*b430*/  BSYNC B7 ;  /* 0x0000000000077941 */ /* 0x000fea0003800000 */
.L_x_25084:
[----:B------:R-:W1:Y:S02]  /*b440*/  LDCU.64 UR4, c[0x0][0x380] ;  /* 0x00007000ff0477ac */ /* 0x000e640008000a00 */
[----:B-1----:R-:W-:-:S04]  /*b450*/  ISETP.GE.U32.AND P0, PT, R23, UR4, PT ;  /* 0x0000000417007c0c */ /* 0x002fc8000bf06070 */
[----:B------:R-:W-:-:S13]  /*b460*/  ISETP.GE.AND.EX P0, PT, RZ, UR5, PT, P0 ;  /* 0x00000005ff007c0c */ /* 0x000fda000bf06300 */
[----:B------:R-:W-:Y:S05]  /*b470*/  @P0 EXIT ;  /* 0x000000000000094d */ /* 0x000fea0003800000 */
        /* <DEDUP_REMOVED lines=297> */
.L_x_25091:
        /* <DEDUP_REMOVED lines=31> */
.L_x_25093:
[----:B------:R-:W-:Y:S05]  /*c900*/  BSYNC.RECONVERGENT B6 ;  /* 0x0000000000067941 */ /* 0x000fea0003800200 */
.L_x_25092:
[----:B------:R-:W0:Y:S01]  /*c910*/  LDC.64 R2, c[0x0][0x738] ;  /* 0x0001ce00ff027b82 */ /* 0x000e220000000a00 */
[----:B------:R1:W5:Y:S01]  /*c920*/  LDG.E.U8 R16, desc[UR36][R16.64] ;  /* 0x0000002410107981 */ /* 0x000362000c1e1100 */
[----:B0-----:R-:W-:-:S04]  /*c930*/  LOP3.LUT R5, R2, 0x3, RZ, 0xc0, !PT ;  /* 0x0000000302057812 */ /* 0x001fc800078ec0ff */
[----:B------:R-:W-:-:S04]  /*c940*/  IADD3 R2, P0, PT, -R5, R2, RZ ;  /* 0x0000000205027210 */ /* 0x000fc80007f1e1ff */
[----:B------:R-:W-:-:S05]  /*c950*/  IADD3.X R3, PT, PT, R3, -0x1, RZ, P0, !PT ;  /* 0xffffffff03037810 */ /* 0x000fca00007fe4ff */
[----:B------:R1:W5:Y:S01]  /*c960*/  LDG.E R4, desc[UR36][R2.64] ;  /* 0x0000002402047981 */ /* 0x000362000c1e1900 */
[----:B------:R-:W-:Y:S01]  /*c970*/  HFMA2 R0, -RZ, RZ, 0, 1.5199184417724609375e-05 ;  /* 0x000000ffff007431 */ /* 0x000fe200000001ff */
[----:B------:R-:W-:-:S04]  /*c980*/  SHF.L.U32 R7, R5, 0x3, RZ ;  /* 0x0000000305077819 */ /* 0x000fc800000006ff */
[----:B------:R-:W-:-:S07]  /*c990*/  SHF.L.U32 R9, R0, R7, RZ ;  /* 0x0000000700097219 */ /* 0x000fce00000006ff */
.L_x_25094:
        /* <DEDUP_REMOVED lines=11> */
.L_x_25069:
[----:B------:R-:W0:Y:S01]  /*ca50*/  LDCU.64 UR4, c[0x0][0x380] ;  /* 0x00007000ff0477ac */ /* 0x000e220008000a00 */
[----:B------:R-:W-:Y:S01]  /*ca60*/  IADD3 R22, PT, PT, R22, -0x1, RZ ;  /* 0xffffffff16167810 */ /* 0x000fe20007ffe0ff */
[----:B------:R-:W-:Y:S01]  /*ca70*/  BSSY B7, `(.L_x_25095) ;  /* 0x000027f000077945 */ /* 0x000fe20003800000 */
        /* <DEDUP_REMOVED lines=305> */
.L_x_25097:
        /* <DEDUP_REMOVED lines=29> */
.L_x_25099:
[----:B------:R-:W-:Y:S05]  /*df60*/  BSYNC.RECONVERGENT B6 ;  /* 0x0000000000067941 */ /* 0x000fea0003800200 */
.L_x_25098:
        /* <DEDUP_REMOVED lines=276> */
.L_x_25100:
[----:B------:R-:W0:Y:S01]  /*f0b0*/  LDC.64 R4, c[0x0][0x738] ;  /* 0x0001ce00ff047b82 */ /* 0x000e220000000a00 */
[----:B------:R-:W1:Y:S01]  /*f0c0*/  LDCU.64 UR4, c[0x0][0x580] ;  /* 0x0000b000ff0477ac */ /* 0x000e620008000a00 */
[----:B------:R-:W-:Y:S02]  /*f0d0*/  SHF.R.S32.HI R0, RZ, 0x1f, R3 ;  /* 0x0000001fff007819 */ /* 0x000fe40000011403 */
        /* <DEDUP_REMOVED lines=8> */
[----:B------:R-:W-:Y:S02]  /*f160*/  MOV R0, 0xff ;  /* 0x000000ff00007802 */ /* 0x000fe40000000f00 */
[----:B------:R-:W-:Y:S01]  /*f170*/  SHF.L.U32 R3, R7, 0x3, RZ ;  /* 0x0000000307037819 */ /* 0x000fe200000006ff */
[----:B------:R-:W-:Y:S03]  /*f180*/  BSSY B0, `(.L_x_25101) ;  /* 0x000000c000007945 */ /* 0x000fe60003800000 */
[----:B------:R-:W-:-:S07]  /*f190*/  SHF.L.U32 R11, R0, R3, RZ ;  /* 0x00000003000b7219 */ /* 0x000fce00000006ff */
.L_x_25102:
        /* <DEDUP_REMOVED lines=11> */
.L_x_25101:
[----:B------:R-:W-:-:S07]  /*f250*/  IADD3 R23, PT, PT, R23, 0x80, RZ ;  /* 0x0000008017177810 */ /* 0x000fce0007ffe0ff */
.L_x_25096:
[----:B------:R-:W-:Y:S05]  /*f260*/  BSYNC B7 ;  /* 0x0000000000077941 */ /* 0x000fea0003800000 */
.L_x_25095:
[----:B------:R-:W1:Y:S01]  /*f270*/  LDCU.64 UR4, c[0x0][0x380] ;  /* 0x00007000ff0477ac */ /* 0x000e620008000a00 */
[----:B------:R-:W-:Y:S01]  /*f280*/  BSSY B7, `(.L_x_25103) ;  /* 0x000027b000077945 */ /* 0x000fe20003800000 */
[----:B-1----:R-:W-:-:S04]  /*f290*/  ISETP.GE.U32.AND P0, PT, R23, UR4, PT ;  /* 0x0000000417007c0c */ /* 0x002fc8000bf06070 */
[----:B------:R-:W-:-:S13]  /*f2a0*/  ISETP.GE.AND.EX P0, PT, RZ, UR5, PT, P0 ;  /* 0x00000005ff007c0c */ /* 0x000fda000bf06300 */
[----:B------:R-:W-:Y:S05]  /*f2b0*/  @P0 BRA `(.L_x_25104) ;  /* 0x0000002400dc0947 */ /* 0x000fea0003800000 */
[----:B------:R-:W1:Y:S01]  /*f2c0*/  LDCU.64 UR4, c[0x0][0x390] ;  /* 0x00007200ff0477ac */ /* 0x000e620008000a00 */
[----:B0-----:R-:W-:Y:S02]  /*f2d0*/  HFMA2 R4, -RZ, RZ, 0, 0 ;  /* 0x00000000ff047431 */ /* 0x001fe400000001ff */
[----:B------:R-:W-:Y:S01]  /*f2e0*/  IMAD.MOV.U32 R5, RZ, RZ, R23 ;  /* 0x000000ffff057224 */ /* 0x000fe200078e0017 */
        /* <DEDUP_REMOVED lines=295> */
.L_x_25105:
        /* <DEDUP_REMOVED lines=29> */
.L_x_25107:
[----:B------:R-:W-:Y:S05]  /*10730*/  BSYNC.RECONVERGENT B6 ;  /* 0x0000000000067941 */ /* 0x000fea0003800200 */
.L_x_25106:
[----:B------:R-:W0:Y:S01]  /*10740*/  LDCU UR4, c[0x0][0x590] ;  /* 0x0000b200ff0477ac */ /* 0x000e220008000800 */
[C---:B------:R-:W-:Y:S01]  /*10750*/  ISETP.GE.AND P0, PT, R16.reuse, RZ, PT ;  /* 0x000000ff1000720c */ /* 0x040fe20003f06270 */
[----:B------:R-:W1:Y:S01]  /*10760*/  LDCU.64 UR6, c[0x0][0x5a0] ;  /* 0x0000b400ff0677ac */ /* 0x000e620008000a00 */
[----:B------:R-:W2:Y:S01]  /*10770*/  LDCU UR5, c[0x0][0x5a8] ;  /* 0x0000b500ff0577ac */ /* 0x000ea20008000800 */
[----:B0-----:R-:W-:Y:S01]  /*10780*/  VIADD R17, R16, UR4 ;  /* 0x0000000410117c36 */ /* 0x001fe20008000000 */
[----:B------:R-:W0:Y:S04]  /*10790*/  LDCU UR4, c[0x0][0x6cc] ;  /* 0x0000d980ff0477ac */ /* 0x000e280008000800 */
        /* <DEDUP_REMOVED lines=270> */
.L_x_25108:
[----:B------:R-:W0:Y:S01]  /*11880*/  LDC.64 R4, c[0x0][0x738] ;  /* 0x0001ce00ff047b82 */ /* 0x000e220000000a00 */
[----:B------:R-:W1:Y:S01]  /*11890*/  LDCU.64 UR4, c[0x0][0x580] ;  /* 0x0000b000ff0477ac */ /* 0x000e620008000a00 */
[----:B------:R-:W-:Y:S02]  /*118a0*/  SHF.R.S32.HI R0, RZ, 0x1f, R3 ;  /* 0x0000001fff007819 */ /* 0x000fe40000011403 */
        /* <DEDUP_REMOVED lines=8> */
[----:B------:R-:W-:Y:S01]  /*11930*/  IMAD.SHL.U32 R3, R7, 0x8, RZ ;  /* 0x0000000807037824 */ /* 0x000fe200078e00ff */
[----:B------:R-:W-:Y:S01]  /*11940*/  MOV R0, 0xff ;  /* 0x000000ff00007802 */ /* 0x000fe20000000f00 */
[----:B------:R-:W-:Y:S03]  /*11950*/  BSSY B0, `(.L_x_25109) ;  /* 0x000000c000007945 */ /* 0x000fe60003800000 */
[----:B------:R-:W-:-:S07]  /*11960*/  SHF.L.U32 R11, R0, R3, RZ ;  /* 0x00000003000b7219 */ /* 0x000fce00000006ff */
.L_x_25110:
        /* <DEDUP_REMOVED lines=11> */
.L_x_25109:
[----:B------:R-:W-:-:S07]  /*11a20*/  IADD3 R23, PT, PT, R23, 0x80, RZ ;  /* 0x0000008017177810 */ /* 0x000fce0007ffe0ff */
.L_x_25104:
[----:B------:R-:W-:Y:S05]  /*11a30*/  BSYNC B7 ;  /* 0x0000000000077941 */ /* 0x000fea0003800000 */
.L_x_25103:
        /* <DEDUP_REMOVED lines=303> */
.L_x_25113:
        /* <DEDUP_REMOVED lines=29> */
.L_x_25115:
[----:B------:R-:W-:Y:S05]  /*12f00*/  BSYNC.RECONVERGENT B6 ;  /* 0x0000000000067941 */ /* 0x000fea0003800200 */
.L_x_25114:
        /* <DEDUP_REMOVED lines=276> */
.L_x_25116:
[----:B------:R-:W0:Y:S01]  /*14050*/  LDC.64 R4, c[0x0][0x738] ;  /* 0x0001ce00ff047b82 */ /* 0x000e220000000a00 */
[----:B------:R-:W1:Y:S01]  /*14060*/  LDCU.64 UR4, c[0x0][0x580] ;  /* 0x0000b000ff0477ac */ /* 0x000e620008000a00 */
[----:B------:R-:W-:Y:S02]  /*14070*/  SHF.R.S32.HI R0, RZ, 0x1f, R3 ;  /* 0x0000001fff007819 */ /* 0x000fe40000011403 */
[----:B-1----:R-:W-:-:S04]  /*14080*/  IADD3 R8, P0, PT, R25, UR4, RZ ;  /* 0x0000000419087c10 */ /* 0x002fc8000ff1e0ff */
[----:B------:R-:W-:Y:S02]  /*14090*/  IADD3.X R9, PT, PT, RZ, UR5, RZ, P0, !PT ;  /* 0x00000005ff097c10 */ /* 0x000fe400087fe4ff */
[----:B0-----:R-:W-:-:S03]  /*140a0*/  IADD3 R7, PT, PT, R3, R4, RZ ;  /* 0x0000000403077210 */ /* 0x001fc60007ffe0ff */
        /* <DEDUP_REMOVED lines=9> */
.L_x_25118:
        /* <DEDUP_REMOVED lines=11> */
.L_x_25117:
[----:B------:R-:W-:-:S07]  /*141f0*/  VIADD R23, R23, 0x80 ;  /* 0x0000008017177836 */ /* 0x000fce0000000000 */
.L_x_25112:
[----:B------:R-:W-:Y:S05]  /*14200*/  BSYNC B7 ;  /* 0x0000000000077941 */ /* 0x000fea0003800000 */
.L_x_25111:
[----:B------:R-:W1:Y:S02]  /*14210*/  LDCU.64 UR4, c[0x0][0x380] ;  /* 0x00007000ff0477ac */ /* 0x000e640008000a00 */
[----:B-1----:R-:W-:-:S04]  /*14220*/  ISETP.GE.U32.AND P0, PT, R23, UR4, PT ;  /* 0x0000000417007c0c */ /* 0x002fc8000bf06070 */
[----:B------:R-:W-:-:S13]  /*14230*/  ISETP.GE.AND.EX P0, PT, RZ, UR5, PT, P0 ;  /* 0x00000005ff007c0c */ /* 0x000fda000bf06300 */
[----:B------:R-:W-:Y:S05]  /*14240*/  @P0 EXIT ;  /* 0x000000000000094d */ /* 0x000fea0003800000 */
        /* <DEDUP_REMOVED lines=298> */
.L_x_25119:
        /* <DEDUP_REMOVED lines=31> */
.L_x_25121:
[----:B------:R-:W-:Y:S05]  /*156e0*/  BSYNC.RECONVERGENT B6 ;  /* 0x0000000000067941 */ /* 0x000fea0003800200 */
.L_x_25120:
        /* <DEDUP_REMOVED lines=276> */
.L_x_25122:
[----:B------:R-:W0:Y:S01]  /*16830*/  LDC.64 R6, c[0x0][0x738] ;  /* 0x0001ce00ff067b82 */ /* 0x000e220000000a00 */
[----:B------:R-:W-:Y:S01]  /*16840*/  SHF.R.S32.HI R0, RZ, 0x1f, R3 ;  /* 0x0000001fff007819 */ /* 0x000fe20000011403 */
[----:B------:R1:W5:Y:S01]  /*16850*/  LDG.E.U8 R18, desc[UR36][R18.64] ;  /* 0x0000002412127981 */ /* 0x000362000c1e1100 */
[----:B0-----:R-:W-:-:S05]  /*16860*/  IMAD.IADD R5, R3, 0x1, R6 ;  /* 0x0000000103057824 */ /* 0x001fca00078e0206 */
[----:B------:R-:W-:-:S04]  /*16870*/  LOP3.LUT R5, R5, 0x3, RZ, 0xc0, !PT ;  /* 0x0000000305057812 */ /* 0x000fc800078ec0ff */
[----:B------:R-:W-:-:S04]  /*16880*/  IADD3 R2, P0, P1, R3, R6, -R5 ;  /* 0x0000000603027210 */ /* 0x000fc8000791e805 */
[----:B------:R-:W-:-:S05]  /*16890*/  IADD3.X R3, PT, PT, R0, -0x1, R7, P0, P1 ;  /* 0xffffffff00037810 */ /* 0x000fca00007e2407 */
[----:B------:R1:W5:Y:S01]  /*168a0*/  LDG.E R4, desc[UR36][R2.64] ;  /* 0x0000002402047981 */ /* 0x000362000c1e1900 */
[----:B------:R-:W-:Y:S02]  /*168b0*/  MOV R0, 0xff ;  /* 0x000000ff00007802 */ /* 0x000fe40000000f00 */
[----:B------:R-:W-:-:S04]  /*168c0*/  SHF.L.U32 R7, R5, 0x3, RZ ;  /* 0x0000000305077819 */ /* 0x000fc800000006ff */
[----:B------:R-:W-:-:S07]  /*168d0*/  SHF.L.U32 R9, R0, R7, RZ ;  /* 0x0000000700097219 */ /* 0x000fce00000006ff */
.L_x_25123:
        /* <DEDUP_REMOVED lines=11> */
.L_x_25068:
[----:B------:R-:W0:Y:S01]  /*16990*/  LDCU.64 UR4, c[0x0][0x380] ;  /* 0x00007000ff0477ac */ /* 0x000e220008000a00 */
[----:B------:R-:W-:Y:S01]  /*169a0*/  IADD3 R19, PT, PT, R19, -0x1, RZ ;  /* 0xffffffff13137810 */ /* 0x000fe20007ffe0ff */
[----:B------:R-:W-:Y:S03]  /*169b0*/  BSSY B7, `(.L_x_25124) ;  /* 0x000016c000077945 */ /* 0x000fe60003800000 */
[----:B------:R-:W-:-:S04]  /*169c0*/  VIMNMX.U32 R18, PT, PT, R19, 0x18, PT ;  /* 0x0000001813127848 */ /* 0x000fc80003fe0000 */
        /* <DEDUP_REMOVED lines=301> */
.L_x_25126:
        /* <DEDUP_REMOVED lines=29> */
.L_x_25128:
[----:B------:R-:W-:Y:S05]  /*17e70*/  BSYNC.RECONVERGENT B6 ;  /* 0x0000000000067941 */ /* 0x000fea0003800200 */
.L_x_25127:
[----:B------:R-:W0:Y:S01]  /*17e80*/  LDCU UR4, c[0x0][0x590] ;  /* 0x0000b200ff0477ac */ /* 0x000e220008000800 */
[----:B------:R-:W1:Y:S01]  /*17e90*/  LDC.64 R8, c[0x0][0x738] ;  /* 0x0001ce00ff087b82 */ /* 0x000e620000000a00 */
[----:B------:R-:W-:Y:S01]  /*17ea0*/  SHF.R.S32.HI R3, RZ, 0x1f, R16 ;  /* 0x0000001fff037819 */ /* 0x000fe20000011410 */
[----:B------:R-:W2:Y:S03]  /*17eb0*/  LDCU.64 UR6, c[0x0][0x580] ;  /* 0x0000b000ff0677ac */ /* 0x000ea60008000a00 */
[----:B0-----:R-:W-:Y:S02]  /*17ec0*/  LOP3.LUT R3, R3, UR4, RZ, 0xc0, !PT ;  /* 0x0000000403037c12 */ /* 0x001fe4000f8ec0ff */
[----:B--2---:R-:W-:-:S03]  /*17ed0*/  IADD3 R4, P0, PT, R25, UR6, RZ ;  /* 0x0000000619047c10 */ /* 0x004fc6000ff1e0ff */
[----:B------:R-:W-:Y:S01]  /*17ee0*/  IMAD.IADD R3, R16, 0x1, R3 ;  /* 0x0000000110037824 */ /* 0x000fe200078e0203 */
[----:B------:R-:W-:-:S04]  /*17ef0*/  IADD3.X R5, PT, PT, RZ, UR7, RZ, P0, !PT ;  /* 0x00000007ff057c10 */ /* 0x000fc800087fe4ff */
[----:B-1----:R-:W-:Y:S02]  /*17f00*/  IADD3 R7, PT, PT, R3, R8, RZ ;  /* 0x0000000803077210 */ /* 0x002fe40007ffe0ff */
[----:B------:R-:W-:Y:S01]  /*17f10*/  SHF.R.S32.HI R0, RZ, 0x1f, R3 ;  /* 0x0000001fff007819 */ /* 0x000fe20000011403 */
        /* <DEDUP_REMOVED lines=9> */
.L_x_25130:
        /* <DEDUP_REMOVED lines=11> */
.L_x_25129:
[----:B------:R-:W-:-:S07]  /*18060*/  VIADD R23, R23, 0x80 ;  /* 0x0000008017177836 */ /* 0x000fce0000000000 */
.L_x_25125:
[----:B------:R-:W-:Y:S05]  /*18070*/  BSYNC B7 ;  /* 0x0000000000077941 */ /* 0x000fea0003800000 */
.L_x_25124:
        /* <DEDUP_REMOVED lines=302> */
.L_x_25133:
        /* <DEDUP_REMOVED lines=29> */
.L_x_25135:
[----:B------:R-:W-:Y:S05]  /*19530*/  BSYNC.RECONVERGENT B6 ;  /* 0x0000000000067941 */ /* 0x000fea0003800200 */
.L_x_25134:
[----:B------:R-:W0:Y:S01]  /*19540*/  LDCU UR4, c[0x0][0x590] ;  /* 0x0000b200ff0477ac */ /* 0x000e220008000800 */
[----:B------:R-:W1:Y:S01]  /*19550*/  LDC.64 R8, c[0x0][0x738] ;  /* 0x0001ce00ff087b82 */ /* 0x000e620000000a00 */
[----:B------:R-:W-:Y:S01]  /*19560*/  SHF.R.S32.HI R3, RZ, 0x1f, R16 ;  /* 0x0000001fff037819 */ /* 0x000fe20000011410 */
[----:B------:R-:W2:Y:S03]  /*19570*/  LDCU.64 UR6, c[0x0][0x580] ;  /* 0x0000b000ff0677ac */ /* 0x000ea60008000a00 */
[----:B0-----:R-:W-:-:S04]  /*19580*/  LOP3.LUT R3, R3, UR4, RZ, 0xc0, !PT ;  /* 0x0000000403037c12 */ /* 0x001fc8000f8ec0ff */
[----:B------:R-:W-:Y:S02]  /*19590*/  IADD3 R3, PT, PT, R16, R3, RZ ;  /* 0x0000000310037210 */ /* 0x000fe40007ffe0ff */
[----:B--2---:R-:W-:Y:S02]  /*195a0*/  IADD3 R4, P0, PT, R25, UR6, RZ ;  /* 0x0000000619047c10 */ /* 0x004fe4000ff1e0ff */
[----:B-1----:R-:W-:Y:S02]  /*195b0*/  IADD3 R7, PT, PT, R3, R8, RZ ;  /* 0x0000000803077210 */ /* 0x002fe40007ffe0ff */
[----:B------:R-:W-:Y:S01]  /*195c0*/  SHF.R.S32.HI R0, RZ, 0x1f, R3 ;  /* 0x0000001fff007819 */ /* 0x000fe20000011403 */
[----:B------:R-:W-:Y:S01]  /*195d0*/  IMAD.X R5, RZ, RZ, UR7, P0 ;  /* 0x00000007ff057e24 */ /* 0x000fe200080e06ff */
[----:B------:R-:W-:-:S04]  /*195e0*/  LOP3.LUT R7, R7, 0x3, RZ, 0xc0, !PT ;  /* 0x0000000307077812 */ /* 0x000fc800078ec0ff */
[----:B------:R-:W-:Y:S01]  /*195f0*/  IADD3 R2, P1, P2, R3, R8, -R7 ;  /* 0x0000000803027210 */ /* 0x000fe20007a3e807 */
[----:B------:R0:W5:Y:S03]  /*19600*/  LDG.E.U8 R4, desc[UR36][R4.64] ;  /* 0x0000002404047981 */ /* 0x000166000c1e1100 */
[----:B------:R-:W-:-:S05]  /*19610*/  IADD3.X R3, PT, PT, R0, -0x1, R9, P1, P2 ;  /* 0xffffffff00037810 */ /* 0x000fca0000fe4409 */
[----:B------:R0:W5:Y:S01]  /*19620*/  LDG.E R6, desc[UR36][R2.64] ;  /* 0x0000002402067981 */ /* 0x000162000c1e1900 */
[----:B------:R-:W-:Y:S01]  /*19630*/  HFMA2 R0, -RZ, RZ, 0, 1.5199184417724609375e-05 ;  /* 0x000000ffff007431 */ /* 0x000fe200000001ff */
[----:B------:R-:W-:Y:S01]  /*19640*/  SHF.L.U32 R9, R7, 0x3, RZ ;  /* 0x0000000307097819 */ /* 0x000fe200000006ff */
[----:B------:R-:W-:Y:S03]  /*19650*/  BSSY B0, `(.L_x_25136) ;  /* 0x000000c000007945 */ /* 0x000fe60003800000 */
[----:B------:R-:W-:-:S07]  /*19660*/  SHF.L.U32 R11, R0, R9, RZ ;  /* 0x00000009000b7219 */ /* 0x000fce00000006ff */
.L_x_25137:
        /* <DEDUP_REMOVED lines=11> */
.L_x_25136:
[----:B------:R-:W-:-:S07]  /*19720*/  IADD3 R23, PT, PT, R23, 0x80, RZ ;  /* 0x0000008017177810 */ /* 0x000fce0007ffe0ff */
.L_x_25132:
[----:B------:R-:W-:Y:S05]  /*19730*/  BSYNC B7 ;  /* 0x0000000000077941 */ /* 0x000fea0003800000 */
.L_x_25131:
        /* <DEDUP_REMOVED lines=302> */
.L_x_25140:
        /* <DEDUP_REMOVED lines=29> */
.L_x_25142:
[----:B------:R-:W-:Y:S05]  /*1abf0*/  BSYNC.RECONVERGENT B6 ;  /* 0x0000000000067941 */ /* 0x000fea0003800200 */
.L_x_25141:
[----:B------:R-:W0:Y:S01]  /*1ac00*/  LDCU UR4, c[0x0][0x590] ;  /* 0x0000b200ff0477ac */ /* 0x000e220008000800 */
[----:B------:R-:W1:Y:S01]  /*1ac10*/  LDC.64 R8, c[0x0][0x738] ;  /* 0x0001ce00ff087b82 */ /* 0x000e620000000a00 */
[----:B------:R-:W-:Y:S01]  /*1ac20*/  SHF.R.S32.HI R3, RZ, 0x1f, R16 ;  /* 0x0000001fff037819 */ /* 0x000fe20000011410 */
[----:B------:R-:W2:Y:S03]  /*1ac30*/  LDCU.64 UR6, c[0x0][0x580] ;  /* 0x0000b000ff0677ac */ /* 0x000ea60008000a00 */
[----:B0-----:R-:W-:-:S04]  /*1ac40*/  LOP3.LUT R3, R3, UR4, RZ, 0xc0, !PT ;  /* 0x0000000403037c12 */ /* 0x001fc8000f8ec0ff */
[----:B------:R-:W-:Y:S02]  /*1ac50*/  IADD3 R3, PT, PT, R16, R3, RZ ;  /* 0x0000000310037210 */ /* 0x000fe40007ffe0ff */
[----:B--2---:R-:W-:Y:S02]  /*1ac60*/  IADD3 R4, P0, PT, R25, UR6, RZ ;  /* 0x0000000619047c10 */ /* 0x004fe4000ff1e0ff */
[----:B------:R-:W-:Y:S01]  /*1ac70*/  SHF.R.S32.HI R0, RZ, 0x1f, R3 ;  /* 0x0000001fff007819 */ /* 0x000fe20000011403 */
[----:B-1----:R-:W-:Y:S01]  /*1ac80*/  IMAD.IADD R7, R3, 0x1, R8 ;  /* 0x0000000103077824 */ /* 0x002fe200078e0208 */
[----:B------:R-:W-:-:S04]  /*1ac90*/  IADD3.X R5, PT, PT, RZ, UR7, RZ, P0, !PT ;  /* 0x00000007ff057c10 */ /* 0x000fc800087fe4ff */
[----:B------:R-:W-:Y:S01]  /*1aca0*/  LOP3.LUT R7, R7, 0x3, RZ, 0xc0, !PT ;  /* 0x0000000307077812 */ /* 0x000fe200078ec0ff */
[----:B------:R0:W5:Y:S03]  /*1acb0*/  LDG.E.U8 R4, desc[UR36][R4.64] ;  /* 0x0000002404047981 */ /* 0x000166000c1e1100 */
[----:B------:R-:W-:-:S04]  /*1acc0*/  IADD3 R2, P1, P2, R3, R8, -R7 ;  /* 0x0000000803027210 */ /* 0x000fc80007a3e807 */
[----:B------:R-:W-:-:S05]  /*1acd0*/  IADD3.X R3, PT, PT, R0, -0x1, R9, P1, P2 ;  /* 0xffffffff00037810 */ /* 0x000fca0000fe4409 */
[----:B------:R0:W5:Y:S01]  /*1ace0*/  LDG.E R6, desc[UR36][R2.64] ;  /* 0x0000002402067981 */ /* 0x000162000c1e1900 */
[----:B------:R-:W-:Y:S02]  /*1acf0*/  HFMA2 R0, -RZ, RZ, 0, 1.5199184417724609375e-05 ;  /* 0x000000ffff007431 */ /* 0x000fe400000001ff */
[----:B------:R-:W-:Y:S01]  /*1ad00*/  IMAD.SHL.U32 R9, R7, 0x8, RZ ;  /* 0x0000000807097824 */ /* 0x000fe200078e00ff */
[----:B------:R-:W-:Y:S04]  /*1ad10*/  BSSY B0, `(.L_x_25143) ;  /* 0x000000c000007945 */ /* 0x000fe80003800000 */
[----:B------:R-:W-:-:S07]  /*1ad20*/  SHF.L.U32 R11, R0, R9, RZ ;  /* 0x00000009000b7219 */ /* 0x000fce00000006ff */
.L_x_25144:
        /* <DEDUP_REMOVED lines=11> */
.L_x_25143:
[----:B------:R-:W-:-:S07]  /*1ade0*/  IADD3 R23, PT, PT, R23, 0x80, RZ ;  /* 0x0000008017177810 */ /* 0x000fce0007ffe0ff */
.L_x_25139:
[----:B------:R-:W-:Y:S05]  /*1adf0*/  BSYNC B7 ;  /* 0x0000000000077941 */ /* 0x000fea0003800000 */
.L_x_25138:
        /* <DEDUP_REMOVED lines=301> */
.L_x_25145:
        /* <DEDUP_REMOVED lines=31> */
.L_x_25147:
[----:B------:R-:W-:Y:S05]  /*1c2c0*/  BSYNC.RECONVERGENT B6 ;  /* 0x0000000000067941 */ /* 0x000fea0003800200 */
.L_x_25146:
[----:B------:R-:W0:Y:S01]  /*1c2d0*/  LDCU UR4, c[0x0][0x590] ;  /* 0x0000b200ff0477ac */ /* 0x000e220008000800 */
[----:B------:R-:W1:Y:S01]  /*1c2e0*/  LDC.64 R6, c[0x0][0x738] ;  /* 0x0001ce00ff067b82 */ /* 0x000e620000000a00 */
[----:B------:R-:W-:Y:S01]  /*1c2f0*/  SHF.R.S32.HI R3, RZ, 0x1f, R16 ;  /* 0x0000001fff037819 */ /* 0x000fe20000011410 */
[----:B------:R2:W5:Y:S03]  /*1c300*/  LDG.E.U8 R18, desc[UR36][R18.64] ;  /* 0x0000002412127981 */ /* 0x000566000c1e1100 */
[----:B0-----:R-:W-:-:S04]  /*1c310*/  LOP3.LUT R3, R3, UR4, RZ, 0xc0, !PT ;  /* 0x0000000403037c12 */ /* 0x001fc8000f8ec0ff */
[----:B------:R-:W-:-:S04]  /*1c320*/  IADD3 R3, PT, PT, R16, R3, RZ ;  /* 0x0000000310037210 */ /* 0x000fc80007ffe0ff */
[----:B-1----:R-:W-:Y:S02]  /*1c330*/  IADD3 R5, PT, PT, R3, R6, RZ ;  /* 0x0000000603057210 */ /* 0x002fe40007ffe0ff */
[----:B------:R-:W-:Y:S02]  /*1c340*/  SHF.R.S32.HI R0, RZ, 0x1f, R3 ;  /* 0x0000001fff007819 */ /* 0x000fe40000011403 */
[----:B------:R-:W-:-:S04]  /*1c350*/  LOP3.LUT R5, R5, 0x3, RZ, 0xc0, !PT ;  /* 0x0000000305057812 */ /* 0x000fc800078ec0ff */
[----:B------:R-:W-:-:S04]  /*1c360*/  IADD3 R2, P0, P1, R3, R6, -R5 ;  /* 0x0000000603027210 */ /* 0x000fc8000791e805 */
[----:B------:R-:W-:-:S05]  /*1c370*/  IADD3.X R3, PT, PT, R0, -0x1, R7, P0, P1 ;  /* 0xffffffff00037810 */ /* 0x000fca00007e2407 */
[----:B------:R2:W5:Y:S01]  /*1c380*/  LDG.E R4, desc[UR36][R2.64] ;  /* 0x0000002402047981 */ /* 0x000562000c1e1900 */
[----:B------:R-:W-:Y:S01]  /*1c390*/  IMAD.MOV.U32 R0, RZ, RZ, 0xff ;  /* 0x000000ffff007424 */ /* 0x000fe200078e00ff */
[----:B------:R-:W-:-:S04]  /*1c3a0*/  SHF.L.U32 R7, R5, 0x3, RZ ;  /* 0x0000000305077819 */ /* 0x000fc800000006ff */
[----:B------:R-:W-:-:S07]  /*1c3b0*/  SHF.L.U32 R9, R0, R7, RZ ;  /* 0x0000000700097219 */ /* 0x000fce00000006ff */
.L_x_25148:
        /* <DEDUP_REMOVED lines=11> */
.L_x_25149:
        /* <DEDUP_REMOVED lines=9> */
.L_x_41973:


//--------------------- .text._ZN2at6native24index_elementwise_kernelILi128ELi4EZNS0_20cuda_take_put_kernelIN3c104HalfElZZZZZNS0_10put_kernelERNS_14TensorIteratorERKNS_10TensorBaseEbENKUlvE_clEvENKUlvE8_clEvENKUlvE_clEvENKUlvE0_clEvEUlRS4_lE0_EEvS6_S9_RKT1_EUliE_EEvlSG_ --------------------------
	.section	.text._ZN2at6native24index_elementwise_kernelILi128ELi4EZNS0_20cuda_take_put_kernelIN3c104HalfElZZZZZNS0_10put_kernelERNS_14TensorIteratorERKNS_10TensorBaseEbENKUlvE_clEvENKUlvE8_clEvENKUlvE_clEvENKUlvE0_clEvEUlRS4_lE0_EEvS6_S9_RKT1_EUliE_EEvlSG_,"ax",@progbits
	.align	128
        .global         _ZN2at6native24index_elementwise_kernelILi128ELi4EZNS0_20cuda_take_put_kernelIN3c104HalfElZZZZZNS0_10put_kernelERNS_14TensorIteratorERKNS_10TensorBaseEbENKUlvE_clEvENKUlvE8_clEvENKUlvE_clEvENKUlvE0_clEvEUlRS4_lE0_EEvS6_S9_RKT1_EUliE_EEvlSG_
        .type           _ZN2at6native24index_elementwise_kernelILi128ELi4EZNS0_20cuda_take_put_kernelIN3c104HalfElZZZZZNS0_10put_kernelERNS_14TensorIteratorERKNS_10TensorBaseEbENKUlvE_clEvENKUlvE8_clEvENKUlvE_clEvENKUlvE0_clEvEUlRS4_lE0_EEvS6_S9_RKT1_EUliE_EEvlSG_,@function
        .size           _ZN2at6native24index_elementwise_kernelILi128ELi4EZNS0_20cuda_take_put_kernelIN3c104HalfElZZZZZNS0_10put_kernelERNS_14TensorIteratorERKNS_10TensorBaseEbENKUlvE_clEvENKUlvE8_clEvENKUlvE_clEvENKUlvE0_clEvEUlRS4_lE0_EEvS6_S9_RKT1_EUliE_EEvlSG_,(.L_x_41814 - _ZN2at6native24index_elementwise_kernelILi128ELi4EZNS0_20cuda_take_put_kernelIN3c104HalfElZZZZZNS0_10put_kernelERNS_14TensorIteratorERKNS_10TensorBaseEbENKUlvE_clEvENKUlvE8_clEvENKUlvE_clEvENKUlvE0_clEvEUlRS4_lE0_EEvS6_S9_RKT1_EUliE_EEvlSG_)
        .other          _ZN2at6native24index_elementwise_kernelILi128ELi4EZNS0_20cuda_take_put_kernelIN3c104HalfElZZZZZNS0_10put_kernelERNS_14TensorIteratorERKNS_10TensorBaseEbENKUlvE_clEvENKUlvE8_clEvENKUlvE_clEvENKUlvE0_clEvEUlRS4_lE0_EEvS6_S9_RKT1_EUliE_EEvlSG_,@"STO_CUDA_ENTRY STV_DEFAULT"
_ZN2at6native24index_elementwise_kernelILi128ELi4EZNS0_20cuda_take_put_kernelIN3c104HalfElZZZZZNS0_10put_kernelERNS_14TensorIteratorERKNS_10TensorBaseEbENKUlvE_clEvENKUlvE8_clEvENKUlvE_clEvENKUlvE0_clEvEUlRS4_lE0_EEvS6_S9_RKT1_EUliE_EEvlSG_:
.text._ZN2at6native24index_elementwise_kernelILi128ELi4EZNS0_20cuda_take_put_kernelIN3c104HalfElZZZZZNS0_10put_kernelERNS_14TensorIteratorERKNS_10TensorBaseEbENKUlvE_clEvENKUlvE8_clEvENKUlvE_clEvENKUlvE0_clEvEUlRS4_lE0_EEvS6_S9_RKT1_EUliE_EEvlSG_:
        /* <DEDUP_REMOVED lines=47> */
.L_x_25155:
[----:B------:R-:W0:Y:S02]  /*02f0*/  LDC.64 R2, c[0x0][0x580] ;  /* 0x00016000ff027b82 */ /* 0x000e240000000a00 */
[----:B0-----:R-:W2:Y:S06]  /*0300*/  LDG.E.U16 R3, desc[UR36][R2.64] ;  /* 0x0000002402037981 */ /* 0x001eac000c1e1500 */
[----:B------:R-:W2:Y:S01]  /*0310*/  LDC.64 R4, c[0x0][0x738] ;  /* 0x0001ce00ff047b82 */ /* 0x000ea20000000a00 */
[----:B------:R-:W-:Y:S01]  /*0320*/  VIADD R16, R16, 0x80 ;  /* 0x0000008010107836 */ /* 0x000fe20000000000 */
[----:B--2---:R0:W-:Y:S06]  /*0330*/  STG.E.U16 desc[UR36][R4.64], R3 ;  /* 0x0000000304007986 */ /* 0x0041ec000c101524 */
.L_x_25154:
[----:B------:R-:W-:Y:S05]  /*0340*/  BSYNC.RECONVERGENT B6 ;  /* 0x0000000000067941 */ /* 0x000fea0003800200 */
.L_x_25153:
        /* <DEDUP_REMOVED lines=31> */
.L_x_25158:
[----:B------:R-:W0:Y:S02]  /*0540*/  LDC.64 R2, c[0x0][0x580] ;  /* 0x00016000ff027b82 */ /* 0x000e240000000a00 */
[----:B0-----:R-:W2:Y:S06]  /*0550*/  LDG.E.U16 R3, desc[UR36][R2.64] ;  /* 0x0000002402037981 */ /* 0x001eac000c1e1500 */
[----:B------:R-:W2:Y:S01]  /*0560*/  LDC.64 R4, c[0x0][0x738] ;  /* 0x0001ce00ff047b82 */ /* 0x000ea20000000a00 */
[----:B------:R-:W-:Y:S01]  /*0570*/  VIADD R16, R16, 0x80 ;  /* 0x0000008010107836 */ /* 0x000fe20000000000 */
[----:B--2---:R1:W-:Y:S06]  /*0580*/  STG.E.U16 desc[UR36][R4.64], R3 ;  /* 0x0000000304007986 */ /* 0x0043ec000c101524 */
.L_x_25157:
[----:B------:R-:W-:Y:S05]  /*0590*/  BSYNC.RECONVERGENT B6 ;  /* 0x0000000000067941 */ /* 0x000fea0003800200 */
.L_x_25156:
        /* <DEDUP_REMOVED lines=31> */
.L_x_25161:
[----:B------:R-:W0:Y:S02]  /*0790*/  LDC.64 R2, c[0x0][0x580] ;  /* 0x00016000ff027b82 */ /* 0x000e240000000a00 */
[----:B0-----:R-:W2:Y:S06]  /*07a0*/  LDG.E.U16 R3, desc[UR36][R2.64] ;  /* 0x0000002402037981 */ /* 0x001eac000c1e1500 */
[----:B------:R-:W2:Y:S01]  /*07b0*/  LDC.64 R4, c[0x0][0x738] ;  /* 0x0001ce00ff047b82 */ /* 0x000ea20000000a00 */
[----:B------:R-:W-:Y:S01]  /*07c0*/  VIADD R16, R16, 0x80 ;  /* 0x0000008010107836 */ /* 0x000fe20000000000 */
[----:B--2---:R2:W-:Y:S06]  /*07d0*/  STG.E.U16 desc[UR36][R4.64], R3 ;  /* 0x0000000304007986 */ /* 0x0045ec000c101524 */
.L_x_25160:
[----:B------:R-:W-:Y:S05]  /*07e0*/  BSYNC.RECONVERGENT B6 ;  /* 0x0000000000067941 */ /* 0x000fea0003800200 */
.L_x_25159:
        /* <DEDUP_REMOVED lines=30> */
.L_x_25162:
[----:B------:R-:W0:Y:S02]  /*09d0*/  LDC.64 R2, c[0x0][0x580] ;  /* 0x00016000ff027b82 */ /* 0x000e240000000a00 */
[----:B0-----:R-:W2:Y:S06]  /*09e0*/  LDG.E.U16 R3, desc[UR36][R2.64] ;  /* 0x0000002402037981 */ /* 0x001eac000c1e1500 */
[----:B------:R-:W2:Y:S02]  /*09f0*/  LDC.64 R4, c[0x0][0x738] ;  /* 0x0001ce00ff047b82 */ /* 0x000ea40000000a00 */
[----:B--2---:R-:W-:Y:S01]  /*0a00*/  STG.E.U16 desc[UR36][R4.64], R3 ;  /* 0x0000000304007986 */ /* 0x004fe2000c101524 */
[----:B------:R-:W-:Y:S05]  /*0a10*/  EXIT ;  /* 0x000000000000794d */ /* 0x000fea0003800000 */
.L_x_25152:
        /* <DEDUP_REMOVED lines=35> */
.L_x_25165:
        /* <DEDUP_REMOVED lines=35> */
.L_x_25166:
[----:B------:R-:W0:Y:S01]  /*0e80*/  LDCU.64 UR4, c[0x0][0x5a8] ;  /* 0x0000b500ff0477ac */ /* 0x000e220008000a00 */
[----:B------:R-:W-:Y:S01]  /*0e90*/  IMAD.MOV.U32 R10, RZ, RZ, R12 ;  /* 0x000000ffff0a7224 */ /* 0x000fe200078e000c */
[----:B------:R-:W-:Y:S02]  /*0ea0*/  MOV R9, R13 ;  /* 0x0000000d00097202 */ /* 0x000fe40000000f00 */
[----:B------:R-:W-:Y:S02]  /*0eb0*/  MOV R0, 0xef0 ;  /* 0x00000ef000007802 */ /* 0x000fe40000000f00 */
[----:B0-----:R-:W-:Y:S01]  /*0ec0*/  MOV R4, UR4 ;  /* 0x0000000400047c02 */ /* 0x001fe20008000f00 */
[----:B------:R-:W-:-:S07]  /*0ed0*/  IMAD.U32 R3, RZ, RZ, UR5 ;  /* 0x00000005ff037e24 */ /* 0x000fce000f8e00ff */
[----:B------:R-:W-:Y:S05]  /*0ee0*/  CALL.REL.NOINC `($__internal_32_$__cuda_sm20_div_u64) ;  /* 0x000003cc002c7944 */ /* 0x000fea0003c00000 */
        /* <DEDUP_REMOVED lines=10> */
.L_x_25167:
        /* <DEDUP_REMOVED lines=37> */
.L_x_25170:
[----:B------:R-:W0:Y:S01]  /*11e0*/  LDCU.64 UR4, c[0x0][0x5b0] ;  /* 0x0000b600ff0477ac */ /* 0x000e220008000a00 */
[----:B------:R-:W-:Y:S01]  /*11f0*/  MOV R10, R12 ;  /* 0x0000000c000a7202 */ /* 0x000fe20000000f00 */
[----:B------:R-:W-:Y:S01]  /*1200*/  IMAD.MOV.U32 R9, RZ, RZ, R13 ;  /* 0x000000ffff097224 */ /* 0x000fe200078e000d */
[----:B------:R-:W-:Y:S01]  /*1210*/  MOV R0, 0x1250 ;  /* 0x0000125000007802 */ /* 0x000fe20000000f00 */
[----:B0-----:R-:W-:Y:S01]  /*1220*/  IMAD.U32 R4, RZ, RZ, UR4 ;  /* 0x00000004ff047e24 */ /* 0x001fe2000f8e00ff */
[----:B------:R-:W-:-:S07]  /*1230*/  MOV R3, UR5 ;  /* 0x0000000500037c02 */ /* 0x000fce0008000f00 */
[----:B------:R-:W-:Y:S05]  /*1240*/  CALL.REL.NOINC `($__internal_32_$__cuda_sm20_div_u64) ;  /* 0x000003c800547944 */ /* 0x000fea0003c00000 */
        /* <DEDUP_REMOVED lines=11> */
.L_x_25171:
[----:B------:R-:W-:Y:S05]  /*1300*/  BSYNC.RECONVERGENT B0 ;  /* 0x0000000000007941 */ /* 0x000fea0003800200 */
.L_x_25169:
        /* <DEDUP_REMOVED lines=38> */
.L_x_25173:
        /* <DEDUP_REMOVED lines=18> */
.L_x_25174:
[----:B------:R-:W-:Y:S05]  /*1690*/  BSYNC.RECONVERGENT B0 ;  /* 0x0000000000007941 */ /* 0x000fea0003800200 */
.L_x_25172:
        /* <DEDUP_REMOVED lines=38> */
.L_x_25176:
        /* <DEDUP_REMOVED lines=18> */
.L_x_25177:
[----:B------:R-:W-:Y:S05]  /*1a20*/  BSYNC.RECONVERGENT B0 ;  /* 0x0000000000007941 */ /* 0x000fea0003800200 */
.L_x_25175:
        /* <DEDUP_REMOVED lines=38> */
.L_x_25179:
        /* <DEDUP_REMOVED lines=18> */
.L_x_25180:
[----:B------:R-:W-:Y:S05]  /*1db0*/  BSYNC.RECONVERGENT B0 ;  /* 0x0000000000007941 */ /* 0x000fea0003800200 */
.L_x_25178:
        /* <DEDUP_REMOVED lines=38> */
.L_x_25182:
        /* <DEDUP_REMOVED lines=18> */
.L_x_25183:
[----:B------:R-:W-:Y:S05]  /*2140*/  BSYNC.RECONVERGENT B0 ;  /* 0x0000000000007941 */ /* 0x000fea0003800200 */
.L_x_25181:
        /* <DEDUP_REMOVED lines=38> */
.L_x_25185:
        /* <DEDUP_REMOVED lines=18> */
.L_x_25186:
[----:B------:R-:W-:Y:S05]  /*24d0*/  BSYNC.RECONVERGENT B0 ;  /* 0x0000000000007941 */ /* 0x000fea0003800200 */
.L_x_25184:
        /* <DEDUP_REMOVED lines=38> */
.L_x_25188:
        /* <DEDUP_REMOVED lines=18> */
.L_x_25189:
[----:B------:R-:W-:Y:S05]  /*2860*/  BSYNC.RECONVERGENT B0 ;  /* 0x0000000000007941 */ /* 0x000fea0003800200 */
.L_x_25187:
        /* <DEDUP_REMOVED lines=38> */
.L_x_25191:
        /* <DEDUP_REMOVED lines=18> */
.L_x_25192:
[----:B------:R-:W-:Y:S05]  /*2bf0*/  BSYNC.RECONVERGENT B0 ;  /* 0x0000000000007941 */ /* 0x000fea0003800200 */
.L_x_25190:
        /* <DEDUP_REMOVED lines=38> */
.L_x_25194:
        /* <DEDUP_REMOVED lines=18> */
.L_x_25195:
[----:B------:R-:W-:Y:S05]  /*2f80*/  BSYNC.RECONVERGENT B0 ;  /* 0x0000000000007941 */ /* 0x000fea0003800200 */
.L_x_25193:
        /* <DEDUP_REMOVED lines=38> */
.L_x_25197:
        /* <DEDUP_REMOVED lines=18> */
.L_x_25198:
[----:B------:R-:W-:Y:S05]  /*3310*/  BSYNC.RECONVERGENT B0 ;  /* 0x0000000000007941 */ /* 0x000fea0003800200 */
.L_x_25196:
        /* <DEDUP_REMOVED lines=38> */
.L_x_25200:
        /* <DEDUP_REMOVED lines=18> */
.L_x_25201:
[----:B------:R-:W-:Y:S05]  /*36a0*/  BSYNC.RECONVERGENT B0 ;  /* 0x0000000000007941 */ /* 0x000fea0003800200 */
.L_x_25199:
        /* <DEDUP_REMOVED lines=38> */
.L_x_25203:
        /* <DEDUP_REMOVED lines=18> */
.L_x_25204:
[----:B------:R-:W-:Y:S05]  /*3a30*/  BSYNC.RECONVERGENT B0 ;  /* 0x0000000000007941 */ /* 0x000fea0003800200 */
.L_x_25202:
        /* <DEDUP_REMOVED lines=38> */
.L_x_25206:
        /* <DEDUP_REMOVED lines=18> */
.L_x_25207:
[----:B------:R-:W-:Y:S05]  /*3dc0*/  BSYNC.RECONVERGENT B0 ;  /* 0x0000000000007941 */ /* 0x000fea0003800200 */
.L_x_25205:
        /* <DEDUP_REMOVED lines=38> */
.L_x_25209:
        /* <DEDUP_REMOVED lines=18> */
.L_x_25210:
[----:B------:R-:W-:Y:S05]  /*4150*/  BSYNC.RECONVERGENT B0 ;  /* 0x0000000000007941 */ /* 0x000fea0003800200 */
.L_x_25208:
        /* <DEDUP_REMOVED lines=38> */
.L_x_25212:
        /* <DEDUP_REMOVED lines=18> */
.L_x_25213:
[----:B------:R-:W-:Y:S05]  /*44e0*/  BSYNC.RECONVERGENT B0 ;  /* 0x0000000000007941 */ /* 0x000fea0003800200 */
.L_x_25211:
        /* <DEDUP_REMOVED lines=38> */
.L_x_25215:
        /* <DEDUP_REMOVED lines=18> */
.L_x_25216:
[----:B------:R-:W-:Y:S05]  /*4870*/  BSYNC.RECONVERGENT B0 ;  /* 0x0000000000007941 */ /* 0x000fea0003800200 */
.L_x_25214:
        /* <DEDUP_REMOVED lines=38> */
.L_x_25218:
        /* <DEDUP_REMOVED lines=18> */
.L_x_25219:
[----:B------:R-:W-:Y:S05]  /*4c00*/  BSYNC.RECONVERGENT B0 ;  /* 0x0000000000007941 */ /* 0x000fea0003800200 */
.L_x_25217:
        /* <DEDUP_REMOVED lines=38> */
.L_x_25221:
        /* <DEDUP_REMOVED lines=18> */
.L_x_25222:
[----:B------:R-:W-:Y:S05]  /*4f90*/  BSYNC.RECONVERGENT B0 ;  /* 0x0000000000007941 */ /* 0x000fea0003800200 */
.L_x_25220:
        /* <DEDUP_REMOVED lines=38> */
.L_x_25224:
        /* <DEDUP_REMOVED lines=18> */
.L_x_25225:
[----:B------:R-:W-:Y:S05]  /*5320*/  BSYNC.RECONVERGENT B0 ;  /* 0x0000000000007941 */ /* 0x000fea0003800200 */
.L_x_25223:
        /* <DEDUP_REMOVED lines=38> */
.L_x_25227:
        /* <DEDUP_REMOVED lines=18> */
.L_x_25228:
[----:B------:R-:W-:Y:S05]  /*56b0*/  BSYNC.RECONVERGENT B0 ;  /* 0x0000000000007941 */ /* 0x000fea0003800200 */
.L_x_25226:
        /* <DEDUP_REMOVED lines=38> */
.L_x_25230:
        /* <DEDUP_REMOVED lines=18> */
.L_x_25231:
[----:B------:R-:W-:Y:S05]  /*5a40*/  BSYNC.RECONVERGENT B0 ;  /* 0x0000000000007941 */ /* 0x000fea0003800200 */
.L_x_25229:
        /* <DEDUP_REMOVED lines=38> */
.L_x_25233:
        /* <DEDUP_REMOVED lines=18> */
.L_x_25234:
[----:B------:R-:W-:Y:S05]  /*5dd0*/  BSYNC.RECONVERGENT B0 ;  /* 0x0000000000007941 */ /* 0x000fea0003800200 */
.L_x_25232:
        /* <DEDUP_REMOVED lines=37> */
.L_x_25236:
        /* <DEDUP_REMOVED lines=16> */
.L_x_25237:
[----:B------:R-:W-:Y:S05]  /*6130*/  BSYNC.RECONVERGENT B0 ;  /* 0x0000000000007941 */ /* 0x000fea0003800200 */
.L_x_25235:
        /* <DEDUP_REMOVED lines=34> */
.L_x_25239:
[----:B------:R-:W-:Y:S01]  /*6360*/  IMAD.MOV.U32 R8, RZ, RZ, R6 ;  /* 0x000000ffff087224 */ /* 0x000fe200078e0006 */
[----:B------:R-:W-:Y:S02]  /*6370*/  MOV R10, R7 ;  /* 0x00000007000a7202 */ /* 0x000fe40000000f00 */
[----:B------:R-:W-:-:S07]  /*6380*/  MOV R9, 0x63a0 ;  /* 0x000063a000097802 */ /* 0x000fce0000000f00 */
[----:B------:R-:W-:Y:S05]  /*6390*/  CALL.REL.NOINC `($__internal_33_$__cuda_sm20_rem_u64) ;  /* 0x0000037c00147944 */ /* 0x000fea0003c00000 */
[----:B------:R-:W-:Y:S01]  /*63a0*/  IMAD.MOV.U32 R4, RZ, RZ, R0 ;  /* 0x000000ffff047224 */ /* 0x000fe200078e0000 */
[----:B------:R-:W-:-:S07]  /*63b0*/  MOV R5, R3 ;  /* 0x0000000300057202 */ /* 0x000fce0000000f00 */
.L_x_25240:
[----:B------:R-:W-:Y:S05]  /*63c0*/  BSYNC.RECONVERGENT B0 ;  /* 0x0000000000007941 */ /* 0x000fea0003800200 */
.L_x_25238:
[----:B------:R-:W0:Y:S01]  /*63d0*/  LDCU.64 UR4, c[0x0][0x730] ;  /* 0x0000e600ff0477ac */ /* 0x000e220008000a00 */
[----:B------:R-:W-:Y:S02]  /*63e0*/  IMAD.MOV.U32 R3, RZ, RZ, R17 ;  /* 0x000000ffff037224 */ /* 0x000fe400078e0011 */
[----:B0-----:R-:W-:Y:S02]  /*63f0*/  IMAD R5, R5, UR4, RZ ;  /* 0x0000000405057c24 */ /* 0x001fe4000f8e02ff */
[----:B------:R-:W-:-:S04]  /*6400*/  IMAD.WIDE.U32 R2, R4, UR4, R2 ;  /* 0x0000000404027c25 */ /* 0x000fc8000f8e0002 */
[----:B------:R-:W-:-:S05]  /*6410*/  IMAD R5, R4, UR5, R5 ;  /* 0x0000000504057c24 */ /* 0x000fca000f8e0205 */
[----:B------:R-:W-:-:S07]  /*6420*/  IADD3 R17, PT, PT, R3, R5, RZ ;  /* 0x0000000503117210 */ /* 0x000fce0007ffe0ff */
.L_x_25168:
[----:B------:R-:W0:Y:S01]  /*6430*/  LDC.64 R6, c[0x0][0x580] ;  /* 0x00016000ff067b82 */ /* 0x000e220000000a00 */
[----:B------:R-:W1:Y:S01]  /*6440*/  LDCU.64 UR4, c[0x0][0x738] ;  /* 0x0000e700ff0477ac */ /* 0x000e620008000a00 */
[----:B0-----:R-:W2:Y:S01]  /*6450*/  LDG.E.U16 R7, desc[UR36][R6.64] ;  /* 0x0000002406077981 */ /* 0x001ea2000c1e1500 */
[----:B-1----:R-:W-:Y:S01]  /*6460*/  LEA R4, P0, R2, UR4, 0x1 ;  /* 0x0000000402047c11 */ /* 0x002fe2000f8008ff */
[----:B------:R-:W-:-:S03]  /*6470*/  VIADD R16, R16, 0x80 ;  /* 0x0000008010107836 */ /* 0x000fc60000000000 */
[----:B------:R-:W-:-:S05]  /*6480*/  LEA.HI.X R5, R2, UR5, R17, 0x1, P0 ;  /* 0x0000000502057c11 */ /* 0x000fca00080f0c11 */
[----:B--2---:R0:W-:Y:S04]  /*6490*/  STG.E.U16 desc[UR36][R4.64], R7 ;  /* 0x0000000704007986 */ /* 0x0041e8000c101524 */
.L_x_25164:
[----:B------:R-:W-:Y:S05]  /*64a0*/  BSYNC.RECONVERGENT B6 ;  /* 0x0000000000067941 */ /* 0x000fea0003800200 */
.L_x_25163:
        /* <DEDUP_REMOVED lines=31> */
.L_x_25243:
        /* <DEDUP_REMOVED lines=36> */
.L_x_25244:
        /* <DEDUP_REMOVED lines=17> */
.L_x_25245:
        /* <DEDUP_REMOVED lines=37> */
.L_x_25248:
        /* <DEDUP_REMOVED lines=18> */
.L_x_25249:
[----:B------:R-:W-:Y:S05]  /*6d60*/  BSYNC.RECONVERGENT B0 ;  /* 0x0000000000007941 */ /* 0x000fea0003800200 */
.L_x_25247:
        /* <DEDUP_REMOVED lines=38> */
.L_x_25251:
        /* <DEDUP_REMOVED lines=18> */
.L_x_25252:
[----:B------:R-:W-:Y:S05]  /*70f0*/  BSYNC.RECONVERGENT B0 ;  /* 0x0000000000007941 */ /* 0x000fea0003800200 */
.L_x_25250:
        /* <DEDUP_REMOVED lines=38> */
.L_x_25254:
        /* <DEDUP_REMOVED lines=18> */
.L_x_25255:
[----:B------:R-:W-:Y:S05]  /*7480*/  BSYNC.RECONVERGENT B0 ;  /* 0x0000000000007941 */ /* 0x000fea0003800200 */
.L_x_25253:
        /* <DEDUP_REMOVED lines=38> */
.L_x_25257:
        /* <DEDUP_REMOVED lines=18> */
.L_x_25258:
[----:B------:R-:W-:Y:S05]  /*7810*/  BSYNC.RECONVERGENT B0 ;  /* 0x0000000000007941 */ /* 0x000fea0003800200 */
.L_x_25256:
        /* <DEDUP_REMOVED lines=38> */
.L_x_25260:
        /* <DEDUP_REMOVED lines=18> */
.L_x_25261:
[----:B------:R-:W-:Y:S05]  /*7ba0*/  BSYNC.RECONVERGENT B0 ;  /* 0x0000000000007941 */ /* 0x000fea0003800200 */
.L_x_25259:
        /* <DEDUP_REMOVED lines=38> */
.L_x_25263:
        /* <DEDUP_REMOVED lines=18> */
.L_x_25264:
[----:B------:R-:W-:Y:S05]  /*7f30*/  BSYNC.RECONVERGENT B0 ;  /* 0x0000000000007941 */ /* 0x000fea0003800200 */
.L_x_25262:
        /* <DEDUP_REMOVED lines=38> */
.L_x_25266:
        /* <DEDUP_REMOVED lines=18> */
.L_x_25267:
[----:B------:R-:W-:Y:S05]  /*82c0*/  BSYNC.RECONVERGENT B0 ;  /* 0x0000000000007941 */ /* 0x000fea0003800200 */
.L_x_25265:
        /* <DEDUP_REMOVED lines=38> */
.L_x_25269:
        /* <DEDUP_REMOVED lines=18> */
.L_x_25270:
[----:B------:R-:W-:Y:S05]  /*8650*/  BSYNC.RECONVERGENT B0 ;  /* 0x0000000000007941 */ /* 0x000fea0003800200 */
.L_x_25268:
        /* <DEDUP_REMOVED lines=38> */
.L_x_25272:
        /* <DEDUP_REMOVED lines=18> */
.L_x_25273:
[----:B------:R-:W-:Y:S05]  /*89e0*/  BSYNC.RECONVERGENT B0 ;  /* 0x0000000000007941 */ /* 0x000fea0003800200 */
.L_x_25271:
        /* <DEDUP_REMOVED lines=38> */
.L_x_25275:
        /* <DEDUP_REMOVED lines=18> */
.L_x_25276:
[----:B------:R-:W-:Y:S05]  /*8d70*/  BSYNC.RECONVERGENT B0 ;  /* 0x0000000000007941 */ /* 0x000fea0003800200 */
.L_x_25274:
        /* <DEDUP_REMOVED lines=38> */
.L_x_25278:
        /* <DEDUP_REMOVED lines=18> */
.L_x_25279:
[----:B------:R-:W-:Y:S05]  /*9100*/  BSYNC.RECONVERGENT B0 ;  /* 0x0000000000007941 */ /* 0x000fea0003800200 */
.L_x_25277:
        /* <DEDUP_REMOVED lines=38> */
.L_x_25281:
        /* <DEDUP_REMOVED lines=18> */
.L_x_25282:
[----:B------:R-:W-:Y:S05]  /*9490*/  BSYNC.RECONVERGENT B0 ;  /* 0x0000000000007941 */ /* 0x000fea0003800200 */
.L_x_25280:
        /* <DEDUP_REMOVED lines=38> */
.L_x_25284:
        /* <DEDUP_REMOVED lines=18> */
.L_x_25285:
[----:B------:R-:W-:Y:S05]  /*9820*/  BSYNC.RECONVERGENT B0 ;  /* 0x0000000000007941 */ /* 0x000fea0003800200 */
.L_x_25283:
        /* <DEDUP_REMOVED lines=38> */
.L_x_25287:
        /* <DEDUP_REMOVED lines=18> */
.L_x_25288:
[----:B------:R-:W-:Y:S05]  /*9bb0*/  BSYNC.RECONVERGENT B0 ;  /* 0x0000000000007941 */ /* 0x000fea0003800200 */
.L_x_25286:
        /* <DEDUP_REMOVED lines=38> */
.L_x_25290:
        /* <DEDUP_REMOVED lines=18> */
.L_x_25291:
[----:B------:R-:W-:Y:S05]  /*9f40*/  BSYNC.RECONVERGENT B0 ;  /* 0x0000000000007941 */ /* 0x000fea0003800200 */
.L_x_25289:
        /* <DEDUP_REMOVED lines=38> */
.L_x_25293:
        /* <DEDUP_REMOVED lines=18> */
.L_x_25294:
[----:B------:R-:W-:Y:S05]  /*a2d0*/  BSYNC.RECONVERGENT B0 ;  /* 0x0000000000007941 */ /* 0x000fea0003800200 */
.L_x_25292:
        /* <DEDUP_REMOVED lines=38> */
.L_x_25296:
        /* <DEDUP_REMOVED lines=18> */
.L_x_25297:
[----:B------:R-:W-:Y:S05]  /*a660*/  BSYNC.RECONVERGENT B0 ;  /* 0x0000000000007941 */ /* 0x000fea0003800200 */
.L_x_25295:
        /* <DEDUP_REMOVED lines=38> */
.L_x_25299:
        /* <DEDUP_REMOVED lines=18> */
.L_x_25300:
[----:B------:R-:W-:Y:S05]  /*a9f0*/  BSYNC.RECONVERGENT B0 ;  /* 0x0000000000007941 */ /* 0x000fea0003800200 */
.L_x_25298:
        /* <DEDUP_REMOVED lines=38> */
.L_x_25302:
        /* <DEDUP_REMOVED lines=18> */
.L_x_25303:
[----:B------:R-:W-:Y:S05]  /*ad80*/  BSYNC.RECONVERGENT B0 ;  /* 0x0000000000007941 */ /* 0x000fea0003800200 */
.L_x_25301:
        /* <DEDUP_REMOVED lines=38> */
.L_x_25305:
        /* <DEDUP_REMOVED lines=18> */
.L_x_25306:
[----:B------:R-:W-:Y:S05]  /*b110*/  BSYNC.RECONVERGENT B0 ;  /* 0x0000000000007941 */ /* 0x000fea0003800200 */
.L_x_25304:
        /* <DEDUP_REMOVED lines=38> */
.L_x_25308:
        /* <DEDUP_REMOVED lines=18> */
.L_x_25309:
[----:B------:R-:W-:Y:S05]  /*b4a0*/  BSYNC.RECONVERGENT B0 ;  /* 0x0000000000007941 */ /* 0x000fea0003800200 */
.L_x_25307:
        /* <DEDUP_REMOVED lines=38> */
.L_x_25311:
        /* <DEDUP_REMOVED lines=18> */
.L_x_25312:
[----:B------:R-:W-:Y:S05]  /*b830*/  BSYNC.RECONVERGENT B0 ;  /* 0x0000000000007941 */ /* 0x000fea0003800200 */
.L_x_25310:
        /* <DEDUP_REMOVED lines=37> */
.L_x_25314:
        /* <DEDUP_REMOVED lines=16> */
.L_x_25315:
[----:B------:R-:W-:Y:S05]  /*bb90*/  BSYNC.RECONVERGENT B0 ;  /* 0x0000000000007941 */ /* 0x000fea0003800200 */
.L_x_25313:
        /* <DEDUP_REMOVED lines=33> */
.L_x_25317:
[----:B------:R-:W-:Y:S01]  /*bdb0*/  MOV R8, R6 ;  /* 0x0000000600087202 */ /* 0x000fe20000000f00 */
[----:B------:R-:W-:Y:S01]  /*bdc0*/  IMAD.MOV.U32 R10, RZ, RZ, R7 ;  /* 0x000000ffff0a7224 */ /* 0x000fe200078e0007 */
[----:B------:R-:W-:-:S07]  /*bdd0*/  MOV R9, 0xbdf0 ;  /* 0x0000bdf000097802 */ /* 0x000fce0000000f00 */
[----:B------:R-:W-:Y:S05]  /*bde0*/  CALL.REL.NOINC `($__internal_33_$__cuda_sm20_rem_u64) ;  /* 0x0000032000807944 */ /* 0x000fea0003c00000 */
[----:B------:R-:W-:Y:S01]  /*bdf0*/  MOV R4, R0 ;  /* 0x0000000000047202 */ /* 0x000fe20000000f00 */
[----:B------:R-:W-:-:S07]  /*be00*/  IMAD.MOV.U32 R5, RZ, RZ, R3 ;  /* 0x000000ffff057224 */ /* 0x000fce00078e0003 */
.L_x_25318:
[----:B------:R-:W-:Y:S05]  /*be10*/  BSYNC.RECONVERGENT B0 ;  /* 0x0000000000007941 */ /* 0x000fea0003800200 */
.L_x_25316:
[----:B------:R-:W0:Y:S01]  /*be20*/  LDCU.64 UR4, c[0x0][0x730] ;  /* 0x0000e600ff0477ac */ /* 0x000e220008000a00 */
[----:B------:R-:W-:Y:S01]  /*be30*/  MOV R3, R17 ;  /* 0x0000001100037202 */ /* 0x000fe20000000f00 */
[----:B0-----:R-:W-:Y:S02]  /*be40*/  IMAD R5, R5, UR4, RZ ;  /* 0x0000000405057c24 */ /* 0x001fe4000f8e02ff */
[----:B------:R-:W-:-:S04]  /*be50*/  IMAD.WIDE.U32 R2, R4, UR4, R2 ;  /* 0x0000000404027c25 */ /* 0x000fc8000f8e0002 */
[----:B------:R-:W-:-:S04]  /*be60*/  IMAD R5, R4, UR5, R5 ;  /* 0x0000000504057c24 */ /* 0x000fc8000f8e0205 */
[----:B------:R-:W-:-:S07]  /*be70*/  IMAD.IADD R17, R3, 0x1, R5 ;  /* 0x0000000103117824 */ /* 0x000fce00078e0205 */
.L_x_25246:
[----:B------:R-:W0:Y:S01]  /*be80*/  LDC.64 R6, c[0x0][0x580] ;  /* 0x00016000ff067b82 */ /* 0x000e220000000a00 */
[----:B------:R-:W1:Y:S01]  /*be90*/  LDCU.64 UR4, c[0x0][0x738] ;  /* 0x0000e700ff0477ac */ /* 0x000e620008000a00 */
[----:B0-----:R-:W2:Y:S01]  /*bea0*/  LDG.E.U16 R7, desc[UR36][R6.64] ;  /* 0x0000002406077981 */ /* 0x001ea2000c1e1500 */
[----:B-1----:R-:W-:Y:S02]  /*beb0*/  LEA R4, P0, R2, UR4, 0x1 ;  /* 0x0000000402047c11 */ /* 0x002fe4000f8008ff */
[----:B------:R-:W-:Y:S02]  /*bec0*/  IADD3 R16, PT, PT, R16, 0x80, RZ ;  /* 0x0000008010107810 */ /* 0x000fe40007ffe0ff */
[----:B------:R-:W-:-:S05]  /*bed0*/  LEA.HI.X R5, R2, UR5, R17, 0x1, P0 ;  /* 0x0000000502057c11 */ /* 0x000fca00080f0c11 */
[----:B--2---:R1:W-:Y:S04]  /*bee0*/  STG.E.U16 desc[UR36][R4.64], R7 ;  /* 0x0000000704007986 */ /* 0x0043e8000c101524 */
.L_x_25242:
[----:B------:R-:W-:Y:S05]  /*bef0*/  BSYNC.RECONVERGENT B6 ;  /* 0x0000000000067941 */ /* 0x000fea0003800200 */
.L_x_25241:
        /* <DEDUP_REMOVED lines=31> */
.L_x_25321:
        /* <DEDUP_REMOVED lines=36> */
.L_x_25322:
[----:B------:R-:W0:Y:S01]  /*c330*/  LDCU.64 UR4, c[0x0][0x5a8] ;  /* 0x0000b500ff0477ac */ /* 0x000e220008000a00 */
[----:B------:R-:W-:Y:S01]  /*c340*/  MOV R10, R12 ;  /* 0x0000000c000a7202 */ /* 0x000fe20000000f00 */
[----:B------:R-:W-:Y:S01]  /*c350*/  IMAD.MOV.U32 R9, RZ, RZ, R13 ;  /* 0x000000ffff097224 */ /* 0x000fe200078e000d */
[----:B------:R-:W-:Y:S01]  /*c360*/  MOV R0, 0xc3a0 ;  /* 0x0000c3a000007802 */ /* 0x000fe20000000f00 */
[----:B01----:R-:W-:Y:S01]  /*c370*/  IMAD.U32 R4, RZ, RZ, UR4 ;  /* 0x00000004ff047e24 */ /* 0x003fe2000f8e00ff */
[----:B------:R-:W-:-:S07]  /*c380*/  MOV R3, UR5 ;  /* 0x0000000500037c02 */ /* 0x000fce0008000f00 */
[----:B------:R-:W-:Y:S05]  /*c390*/  CALL.REL.NOINC `($__internal_32_$__cuda_sm20_div_u64) ;  /* 0x0000031800007944 */ /* 0x000fea0003c00000 */
        /* <DEDUP_REMOVED lines=10> */
.L_x_25323:
        /* <DEDUP_REMOVED lines=37> */
.L_x_25326:
        /* <DEDUP_REMOVED lines=18> */
.L_x_25327:
[----:B------:R-:W-:Y:S05]  /*c7b0*/  BSYNC.RECONVERGENT B0 ;  /* 0x0000000000007941 */ /* 0x000fea0003800200 */
.L_x_25325:
        /* <DEDUP_REMOVED lines=38> */
.L_x_25329:
        /* <DEDUP_REMOVED lines=18> */
.L_x_25330:
[----:B------:R-:W-:Y:S05]  /*cb40*/  BSYNC.RECONVERGENT B0 ;  /* 0x0000000000007941 */ /* 0x000fea0003800200 */
.L_x_25328:
        /* <DEDUP_REMOVED lines=38> */
.L_x_25332:
        /* <DEDUP_REMOVED lines=18> */
.L_x_25333:
[----:B------:R-:W-:Y:S05]  /*ced0*/  BSYNC.RECONVERGENT B0 ;  /* 0x0000000000007941 */ /* 0x000fea0003800200 */
.L_x_25331:
        /* <DEDUP_REMOVED lines=38> */
.L_x_25335:
        /* <DEDUP_REMOVED lines=18> */
.L_x_25336:
[----:B------:R-:W-:Y:S05]  /*d260*/  BSYNC.RECONVERGENT B0 ;  /* 0x0000000000007941 */ /* 0x000fea0003800200 */
.L_x_25334:
        /* <DEDUP_REMOVED lines=38> */
.L_x_25338:
        /* <DEDUP_REMOVED lines=18> */
.L_x_25339:
[----:B------:R-:W-:Y:S05]  /*d5f0*/  BSYNC.RECONVERGENT B0 ;  /* 0x0000000000007941 */ /* 0x000fea0003800200 */
.L_x_25337:
        /* <DEDUP_REMOVED lines=38> */
.L_x_25341:
        /* <DEDUP_REMOVED lines=18> */
.L_x_25342:
[----:B------:R-:W-:Y:S05]  /*d980*/  BSYNC.RECONVERGENT B0 ;  /* 0x0000000000007941 */ /* 0x000fea0003800200 */
.L_x_25340:
        /* <DEDUP_REMOVED lines=38> */
.L_x_25344:
        /* <DEDUP_REMOVED lines=18> */
.L_x_25345:
[----:B------:R-:W-:Y:S05]  /*dd10*/  BSYNC.RECONVERGENT B0 ;  /* 0x0000000000007941 */ /* 0x000fea0003800200 */
.L_x_25343:
        /* <DEDUP_REMOVED lines=38> */
.L_x_25347:
        /* <DEDUP_REMOVED lines=18> */
.L_x_25348:
[----:B------:R-:W-:Y:S05]  /*e0a0*/  BSYNC.RECONVERGENT B0 ;  /* 0x0000000000007941 */ /* 0x000fea0003800200 */
.L_x_25346:
        /* <DEDUP_REMOVED lines=38> */
.L_x_25350:
        /* <DEDUP_REMOVED lines=18> */
.L_x_25351:
[----:B------:R-:W-:Y:S05]  /*e430*/  BSYNC.RECONVERGENT B0 ;  /* 0x0000000000007941 */ /* 0x000fea0003800200 */
.L_x_25349:
        /* <DEDUP_REMOVED lines=38> */
.L_x_25353:
        /* <DEDUP_REMOVED lines=18> */
.L_x_25354:
[----:B------:R-:W-:Y:S05]  /*e7c0*/  BSYNC.RECONVERGENT B0 ;  /* 0x0000000000007941 */ /* 0x000fea0003800200 */
.L_x_25352:
        /* <DEDUP_REMOVED lines=38> */
.L_x_25356:
        /* <DEDUP_REMOVED lines=18> */
.L_x_25357:
[----:B------:R-:W-:Y:S05]  /*eb50*/  BSYNC.RECONVERGENT B0 ;  /* 0x0000000000007941 */ /* 0x000fea0003800200 */
.L_x_25355:
        /* <DEDUP_REMOVED lines=38> */
.L_x_25359:
        /* <DEDUP_REMOVED lines=18> */
.L_x_25360:
[----:B------:R-:W-:Y:S05]  /*eee0*/  BSYNC.RECONVERGENT B0 ;  /* 0x0000000000007941 */ /* 0x000fea0003800200 */
.L_x_25358:
        /* <DEDUP_REMOVED lines=38> */
.L_x_25362:
        /* <DEDUP_REMOVED lines=18> */
.L_x_25363:
[----:B------:R-:W-:Y:S05]  /*f270*/  BSYNC.RECONVERGENT B0 ;  /* 0x0000000000007941 */ /* 0x000fea0003800200 */
.L_x_25361:
        /* <DEDUP_REMOVED lines=38> */
.L_x_25365:
        /* <DEDUP_REMOVED lines=18> */
.L_x_25366:
[----:B------:R-:W-:Y:S05]  /*f600*/  BSYNC.RECONVERGENT B0 ;  /* 0x0000000000007941 */ /* 0x000fea0003800200 */
.L_x_25364:
        /* <DEDUP_REMOVED lines=38> */
.L_x_25368:
        /* <DEDUP_REMOVED lines=18> */
.L_x_25369:
[----:B------:R-:W-:Y:S05]  /*f990*/  BSYNC.RECONVERGENT B0 ;  /* 0x0000000000007941 */ /* 0x000fea0003800200 */
.L_x_25367:
        /* <DEDUP_REMOVED lines=38> */
.L_x_25371:
        /* <DEDUP_REMOVED lines=18> */
.L_x_25372:
[----:B------:R-:W-:Y:S05]  /*fd20*/  BSYNC.RECONVERGENT B0 ;  /* 0x0000000000007941 */ /* 0x000fea0003800200 */
.L_x_25370:
        /* <DEDUP_REMOVED lines=38> */
.L_x_25374:
        /* <DEDUP_REMOVED lines=18> */
.L_x_25375:
[----:B------:R-:W-:Y:S05]  /*100b0*/  BSYNC.RECONVERGENT B0 ;  /* 0x0000000000007941 */ /* 0x000fea0003800200 */
.L_x_25373:
        /* <DEDUP_REMOVED lines=38> */
.L_x_25377:
        /* <DEDUP_REMOVED lines=18> */
.L_x_25378:
[----:B------:R-:W-:Y:S05]  /*10440*/  BSYNC.RECONVERGENT B0 ;  /* 0x0000000000007941 */ /* 0x000fea0003800200 */
.L_x_25376:
        /* <DEDUP_REMOVED lines=38> */
.L_x_25380:
        /* <DEDUP_REMOVED lines=18> */
.L_x_25381:
[----:B------:R-:W-:Y:S05]  /*107d0*/  BSYNC.RECONVERGENT B0 ;  /* 0x0000000000007941 */ /* 0x000fea0003800200 */
.L_x_25379:
        /* <DEDUP_REMOVED lines=38> */
.L_x_25383:
        /* <DEDUP_REMOVED lines=18> */
.L_x_25384:
[----:B------:R-:W-:Y:S05]  /*10b60*/  BSYNC.RECONVERGENT B0 ;  /* 0x0000000000007941 */ /* 0x000fea0003800200 */
.L_x_25382:
        /* <DEDUP_REMOVED lines=38> */
.L_x_25386:
        /* <DEDUP_REMOVED lines=18> */
.L_x_25387:
[----:B------:R-:W-:Y:S05]  /*10ef0*/  BSYNC.RECONVERGENT B0 ;  /* 0x0000000000007941 */ /* 0x000fea0003800200 */
.L_x_25385:
        /* <DEDUP_REMOVED lines=38> */
.L_x_25389:
        /* <DEDUP_REMOVED lines=18> */
.L_x_25390:
[----:B------:R-:W-:Y:S05]  /*11280*/  BSYNC.RECONVERGENT B0 ;  /* 0x0000000000007941 */ /* 0x000fea0003800200 */
.L_x_25388:
        /* <DEDUP_REMOVED lines=37> */
.L_x_25392:
        /* <DEDUP_REMOVED lines=16> */
.L_x_25393:
[----:B------:R-:W-:Y:S05]  /*115e0*/  BSYNC.RECONVERGENT B0 ;  /* 0x0000000000007941 */ /* 0x000fea0003800200 */
.L_x_25391:
        /* <DEDUP_REMOVED lines=33> */
.L_x_25395:
[----:B------:R-:W-:Y:S01]  /*11800*/  IMAD.MOV.U32 R8, RZ, RZ, R6 ;  /* 0x000000ffff087224 */ /* 0x000fe200078e0006 */
[----:B------:R-:W-:Y:S02]  /*11810*/  MOV R10, R7 ;  /* 0x00000007000a7202 */ /* 0x000fe40000000f00 */
[----:B------:R-:W-:-:S07]  /*11820*/  MOV R9, 0x11840 ;  /* 0x0001184000097802 */ /* 0x000fce0000000f00 */
[----:B------:R-:W-:Y:S05]  /*11830*/  CALL.REL.NOINC `($__internal_33_$__cuda_sm20_rem_u64) ;  /* 0x000002c400ec7944 */ /* 0x000fea0003c00000 */
[----:B------:R-:W-:Y:S01]  /*11840*/  IMAD.MOV.U32 R4, RZ, RZ, R0 ;  /* 0x000000ffff047224 */ /* 0x000fe200078e0000 */
[----:B------:R-:W-:-:S07]  /*11850*/  MOV R5, R3 ;  /* 0x0000000300057202 */ /* 0x000fce0000000f00 */
.L_x_25396:
[----:B------:R-:W-:Y:S05]  /*11860*/  BSYNC.RECONVERGENT B0 ;  /* 0x0000000000007941 */ /* 0x000fea0003800200 */
.L_x_25394:
[----:B------:R-:W0:Y:S01]  /*11870*/  LDCU.64 UR4, c[0x0][0x730] ;  /* 0x0000e600ff0477ac */ /* 0x000e220008000a00 */
[----:B------:R-:W-:Y:S02]  /*11880*/  IMAD.MOV.U32 R3, RZ, RZ, R17 ;  /* 0x000000ffff037224 */ /* 0x000fe400078e0011 */
[----:B0-----:R-:W-:Y:S02]  /*11890*/  IMAD R5, R5, UR4, RZ ;  /* 0x0000000405057c24 */ /* 0x001fe4000f8e02ff */
[----:B------:R-:W-:-:S04]  /*118a0*/  IMAD.WIDE.U32 R2, R4, UR4, R2 ;  /* 0x0000000404027c25 */ /* 0x000fc8000f8e0002 */
[----:B------:R-:W-:-:S05]  /*118b0*/  IMAD R5, R4, UR5, R5 ;  /* 0x0000000504057c24 */ /* 0x000fca000f8e0205 */
[----:B------:R-:W-:-:S07]  /*118c0*/  IADD3 R17, PT, PT, R3, R5, RZ ;  /* 0x0000000503117210 */ /* 0x000fce0007ffe0ff */
.L_x_25324:
[----:B------:R-:W0:Y:S01]  /*118d0*/  LDC.64 R6, c[0x0][0x580] ;  /* 0x00016000ff067b82 */ /* 0x000e220000000a00 */
[----:B------:R-:W1:Y:S01]  /*118e0*/  LDCU.64 UR4, c[0x0][0x738] ;  /* 0x0000e700ff0477ac */ /* 0x000e620008000a00 */
[----:B0-----:R-:W2:Y:S01]  /*118f0*/  LDG.E.U16 R7, desc[UR36][R6.64] ;  /* 0x0000002406077981 */ /* 0x001ea2000c1e1500 */
[----:B-1----:R-:W-:Y:S01]  /*11900*/  LEA R4, P0, R2, UR4, 0x1 ;  /* 0x0000000402047c11 */ /* 0x002fe2000f8008ff */
[----:B------:R-:W-:-:S03]  /*11910*/  VIADD R16, R16, 0x80 ;  /* 0x0000008010107836 */ /* 0x000fc60000000000 */
[----:B------:R-:W-:-:S05]  /*11920*/  LEA.HI.X R5, R2, UR5, R17, 0x1, P0 ;  /* 0x0000000502057c11 */ /* 0x000fca00080f0c11 */
[----:B--2---:R2:W-:Y:S04]  /*11930*/  STG.E.U16 desc[UR36][R4.64], R7 ;  /* 0x0000000704007986 */ /* 0x0045e8000c101524 */
.L_x_25320:
[----:B------:R-:W-:Y:S05]  /*11940*/  BSYNC.RECONVERGENT B6 ;  /* 0x0000000000067941 */ /* 0x000fea0003800200 */
.L_x_25319:
        /* <DEDUP_REMOVED lines=30> */
.L_x_25397:
        /* <DEDUP_REMOVED lines=36> */
.L_x_25398:
[----:B------:R-:W0:Y:S01]  /*11d70*/  LDCU.64 UR4, c[0x0][0x5a8] ;  /* 0x0000b500ff0477ac */ /* 0x000e220008000a00 */
[----:B------:R-:W-:Y:S01]  /*11d80*/  IMAD.MOV.U32 R10, RZ, RZ, R12 ;  /* 0x000000ffff0a7224 */ /* 0x000fe200078e000c */
[----:B------:R-:W-:Y:S02]  /*11d90*/  MOV R9, R13 ;  /* 0x0000000d00097202 */ /* 0x000fe40000000f00 */
[----:B------:R-:W-:Y:S02]  /*11da0*/  MOV R0, 0x11de0 ;  /* 0x00011de000007802 */ /* 0x000fe40000000f00 */
[----:B012---:R-:W-:Y:S01]  /*11db0*/  MOV R4, UR4 ;  /* 0x0000000400047c02 */ /* 0x007fe20008000f00 */
        /* <DEDUP_REMOVED lines=12> */
.L_x_25399:
        /* <DEDUP_REMOVED lines=37> */
.L_x_25402:
        /* <DEDUP_REMOVED lines=18> */
.L_x_25403:
[----:B------:R-:W-:Y:S05]  /*121f0*/  BSYNC.RECONVERGENT B0 ;  /* 0x0000000000007941 */ /* 0x000fea0003800200 */
.L_x_25401:
        /* <DEDUP_REMOVED lines=37> */
.L_x_25405:
        /* <DEDUP_REMOVED lines=18> */
.L_x_25406:
[----:B------:R-:W-:Y:S05]  /*12570*/  BSYNC.RECONVERGENT B0 ;  /* 0x0000000000007941 */ /* 0x000fea0003800200 */
.L_x_25404:
        /* <DEDUP_REMOVED lines=37> */
.L_x_25408:
        /* <DEDUP_REMOVED lines=18> */
.L_x_25409:
[----:B------:R-:W-:Y:S05]  /*128f0*/  BSYNC.RECONVERGENT B0 ;  /* 0x0000000000007941 */ /* 0x000fea0003800200 */
.L_x_25407:
        /* <DEDUP_REMOVED lines=37> */
.L_x_25411:
        /* <DEDUP_REMOVED lines=18> */
.L_x_25412:
[----:B------:R-:W-:Y:S05]  /*12c70*/  BSYNC.RECONVERGENT B0 ;  /* 0x0000000000007941 */ /* 0x000fea0003800200 */
.L_x_25410:
        /* <DEDUP_REMOVED lines=37> */
.L_x_25414:
        /* <DEDUP_REMOVED lines=18> */
.L_x_25415:
[----:B------:R-:W-:Y:S05]  /*12ff0*/  BSYNC.RECONVERGENT B0 ;  /* 0x0000000000007941 */ /* 0x000fea0003800200 */
.L_x_25413:
        /* <DEDUP_REMOVED lines=37> */
.L_x_25417:
        /* <DEDUP_REMOVED lines=18> */
.L_x_25418:
[----:B------:R-:W-:Y:S05]  /*13370*/  BSYNC.RECONVERGENT B0 ;  /* 0x0000000000007941 */ /* 0x000fea0003800200 */
.L_x_25416:
        /* <DEDUP_REMOVED lines=37> */
.L_x_25420:
        /* <DEDUP_REMOVED lines=18> */
.L_x_25421:
[----:B------:R-:W-:Y:S05]  /*136f0*/  BSYNC.RECONVERGENT B0 ;  /* 0x0000000000007941 */ /* 0x000fea0003800200 */
.L_x_25419:
        /* <DEDUP_REMOVED lines=37> */
.L_x_25423:
        /* <DEDUP_REMOVED lines=18> */
.L_x_25424:
[----:B------:R-:W-:Y:S05]  /*13a70*/  BSYNC.RECONVERGENT B0 ;  /* 0x0000000000007941 */ /* 0x000fea0003800200 */
.L_x_25422:
        /* <DEDUP_REMOVED lines=37> */
.L_x_25426:
        /* <DEDUP_REMOVED lines=18> */
.L_x_25427:
[----:B------:R-:W-:Y:S05]  /*13df0*/  BSYNC.RECONVERGENT B0 ;  /* 0x0000000000007941 */ /* 0x000fea0003800200 */
.L_x_25425:
        /* <DEDUP_REMOVED lines=37> */
.L_x_25429:
        /* <DEDUP_REMOVED lines=18> */
.L_x_25430:
[----:B------:R-:W-:Y:S05]  /*14170*/  BSYNC.RECONVERGENT B0 ;  /* 0x0000000000007941 */ /* 0x000fea0003800200 */
.L_x_25428:
        /* <DEDUP_REMOVED lines=37> */
.L_x_25432:
        /* <DEDUP_REMOVED lines=18> */
.L_x_25433:
[----:B------:R-:W-:Y:S05]  /*144f0*/  BSYNC.RECONVERGENT B0 ;  /* 0x0000000000007941 */ /* 0x000fea0003800200 */
.L_x_25431:
        /* <DEDUP_REMOVED lines=37> */
.L_x_25435:
        /* <DEDUP_REMOVED lines=18> */
.L_x_25436:
[----:B------:R-:W-:Y:S05]  /*14870*/  BSYNC.RECONVERGENT B0 ;  /* 0x0000000000007941 */ /* 0x000fea0003800200 */
.L_x_25434:
        /* <DEDUP_REMOVED lines=37> */
.L_x_25438:
        /* <DEDUP_REMOVED lines=18> */
.L_x_25439:
[----:B------:R-:W-:Y:S05]  /*14bf0*/  BSYNC.RECONVERGENT B0 ;  /* 0x0000000000007941 */ /* 0x000fea0003800200 */
.L_x_25437:
        /* <DEDUP_REMOVED lines=37> */
.L_x_25441:
        /* <DEDUP_REMOVED lines=18> */
.L_x_25442:
[----:B------:R-:W-:Y:S05]  /*14f70*/  BSYNC.RECONVERGENT B0 ;  /* 0x0000000000007941 */ /* 0x000fea0003800200 */
.L_x_25440:
        /* <DEDUP_REMOVED lines=37> */
.L_x_25444:
        /* <DEDUP_REMOVED lines=18> */
.L_x_25445:
[----:B------:R-:W-:Y:S05]  /*152f0*/  BSYNC.RECONVERGENT B0 ;  /* 0x0000000000007941 */ /* 0x000fea0003800200 */
.L_x_25443:
        /* <DEDUP_REMOVED lines=37> */
.L_x_25447:
        /* <DEDUP_REMOVED lines=18> */
.L_x_25448:
[----:B------:R-:W-:Y:S05]  /*15670*/  BSYNC.RECONVERGENT B0 ;  /* 0x0000000000007941 */ /* 0x000fea0003800200 */
.L_x_25446:
        /* <DEDUP_REMOVED lines=37> */
.L_x_25450:
        /* <DEDUP_REMOVED lines=18> */
.L_x_25451:
[----:B------:R-:W-:Y:S05]  /*159f0*/  BSYNC.RECONVERGENT B0 ;  /* 0x0000000000007941 */ /* 0x000fea0003800200 */
.L_x_25449:
        /* <DEDUP_REMOVED lines=37> */
.L_x_25453:
        /* <DEDUP_REMOVED lines=18> */
.L_x_25454:
[----:B------:R-:W-:Y:S05]  /*15d70*/  BSYNC.RECONVERGENT B0 ;  /* 0x0000000000007941 */ /* 0x000fea0003800200 */
.L_x_25452:
        /* <DEDUP_REMOVED lines=37> */
.L_x_25456:
        /* <DEDUP_REMOVED lines=18> */
.L_x_25457:
[----:B------:R-:W-:Y:S05]  /*160f0*/  BSYNC.RECONVERGENT B0 ;  /* 0x0000000000007941 */ /* 0x000fea0003800200 */
.L_x_25455:
        /* <DEDUP_REMOVED lines=37> */
.L_x_25459:
        /* <DEDUP_REMOVED lines=18> */
.L_x_25460:
[----:B------:R-:W-:Y:S05]  /*16470*/  BSYNC.RECONVERGENT B0 ;  /* 0x0000000000007941 */ /* 0x000fea0003800200 */
.L_x_25458:
        /* <DEDUP_REMOVED lines=37> */
.L_x_25462:
        /* <DEDUP_REMOVED lines=18> */
.L_x_25463:
[----:B------:R-:W-:Y:S05]  /*167f0*/  BSYNC.RECONVERGENT B0 ;  /* 0x0000000000007941 */ /* 0x000fea0003800200 */
.L_x_25461:
        /* <DEDUP_REMOVED lines=37> */
.L_x_25465:
        /* <DEDUP_REMOVED lines=18> */
.L_x_25466:
[----:B------:R-:W-:Y:S05]  /*16b70*/  BSYNC.RECONVERGENT B0 ;  /* 0x0000000000007941 */ /* 0x000fea0003800200 */
.L_x_25464:
        /* <DEDUP_REMOVED lines=36> */
.L_x_25468:
        /* <DEDUP_REMOVED lines=16> */
.L_x_25469:
[----:B------:R-:W-:Y:S05]  /*16ec0*/  BSYNC.RECONVERGENT B0 ;  /* 0x0000000000007941 */ /* 0x000fea0003800200 */
.L_x_25467:
        /* <DEDUP_REMOVED lines=32> */
.L_x_25471:
[----:B------:R-:W-:Y:S01]  /*170d0*/  IMAD.MOV.U32 R8, RZ, RZ, R6 ;  /* 0x000000ffff087224 */ /* 0x000fe200078e0006 */
[----:B------:R-:W-:Y:S02]  /*170e0*/  MOV R10, R7 ;  /* 0x00000007000a7202 */ /* 0x000fe40000000f00 */
[----:B------:R-:W-:-:S07]  /*170f0*/  MOV R9, 0x17110 ;  /* 0x0001711000097802 */ /* 0x000fce0000000f00 */
[----:B------:R-:W-:Y:S05]  /*17100*/  CALL.REL.NOINC `($__internal_33_$__cuda_sm20_rem_u64) ;  /* 0x0000026c00b87944 */ /* 0x000fea0003c00000 */
[----:B------:R-:W-:-:S07]  /*17110*/  IMAD.MOV.U32 R2, RZ, RZ, R0 ;  /* 0x000000ffff027224 */ /* 0x000fce00078e0000 */
.L_x_25472:
[----:B------:R-:W-:Y:S05]  /*17120*/  BSYNC.RECONVERGENT B0 ;  /* 0x0000000000007941 */ /* 0x000fea0003800200 */
.L_x_25470:
[----:B------:R-:W0:Y:S02]  /*17130*/  LDCU.64 UR4, c[0x0][0x730] ;  /* 0x0000e600ff0477ac */ /* 0x000e240008000a00 */
[----:B0-----:R-:W-:Y:S02]  /*17140*/  IMAD R3, R3, UR4, RZ ;  /* 0x0000000403037c24 */ /* 0x001fe4000f8e02ff */
[----:B------:R-:W-:-:S04]  /*17150*/  IMAD.WIDE.U32 R16, R2, UR4, R16 ;  /* 0x0000000402107c25 */ /* 0x000fc8000f8e0010 */
[----:B------:R-:W-:-:S05]  /*17160*/  IMAD R3, R2, UR5, R3 ;  /* 0x0000000502037c24 */ /* 0x000fca000f8e0203 */
[----:B------:R-:W-:-:S07]  /*17170*/  IADD3 R17, PT, PT, R17, R3, RZ ;  /* 0x0000000311117210 */ /* 0x000fce0007ffe0ff */
.L_x_25400:
[----:B------:R-:W0:Y:S01]  /*17180*/  LDC.64 R4, c[0x0][0x580] ;  /* 0x00016000ff047b82 */ /* 0x000e220000000a00 */
[----:B------:R-:W1:Y:S01]  /*17190*/  LDCU.64 UR4, c[0x0][0x738] ;  /* 0x0000e700ff0477ac */ /* 0x000e620008000a00 */
[----:B0-----:R-:W2:Y:S01]  /*171a0*/  LDG.E.U16 R5, desc[UR36][R4.64] ;  /* 0x0000002404057981 */ /* 0x001ea2000c1e1500 */
[----:B-1----:R-:W-:-:S04]  /*171b0*/  LEA R2, P0, R16, UR4, 0x1 ;  /* 0x0000000410027c11 */ /* 0x002fc8000f8008ff */
[----:B------:R-:W-:-:S05]  /*171c0*/  LEA.HI.X R3, R16, UR5, R17, 0x1, P0 ;  /* 0x0000000510037c11 */ /* 0x000fca00080f0c11 */
[----:B--2---:R-:W-:Y:S01]  /*171d0*/  STG.E.U16 desc[UR36][R2.64], R5 ;  /* 0x0000000502007986 */ /* 0x004fe2000c101524 */
[----:B------:R-:W-:Y:S05]  /*171e0*/  EXIT ;  /* 0x000000000000794d */ /* 0x000fea0003800000 */
.L_x_25151:
        /* <DEDUP_REMOVED lines=31> */
.L_x_25475:
        /* <DEDUP_REMOVED lines=14> */
.L_x_25474:
[----:B------:R-:W-:Y:S05]  /*174c0*/  BSYNC.RECONVERGENT B6 ;  /* 0x0000000000067941 */ /* 0x000fea0003800200 */
.L_x_25473:
        /* <DEDUP_REMOVED lines=31> */
.L_x_25478:
        /* <DEDUP_REMOVED lines=14> */
.L_x_25477:
[----:B------:R-:W-:Y:S05]  /*177a0*/  BSYNC.RECONVERGENT B6 ;  /* 0x0000000000067941 */ /* 0x000fea0003800200 */
.L_x_25476:
        /* <DEDUP_REMOVED lines=31> */
.L_x_25481:
        /* <DEDUP_REMOVED lines=14> */
.L_x_25480:
[----:B------:R-:W-:Y:S05]  /*17a80*/  BSYNC.RECONVERGENT B6 ;  /* 0x0000000000067941 */ /* 0x000fea0003800200 */
.L_x_25479:
        /* <DEDUP_REMOVED lines=30> */
.L_x_25482:
        /* <DEDUP_REMOVED lines=14> */
.L_x_25150:
        /* <DEDUP_REMOVED lines=311> */
.L_x_25487:
        /* <DEDUP_REMOVED lines=29> */
.L_x_25489:
[----:B------:R-:W-:Y:S05]  /*19290*/  BSYNC.RECONVERGENT B7 ;  /* 0x0000000000077941 */ /* 0x000fea0003800200 */
.L_x_25488:
[----:B------:R-:W0:Y:S02]  /*192a0*/  LDCU.64 UR4, c[0x0][0x580] ;  /* 0x0000b000ff0477ac */ /* 0x000e240008000a00 */
[----:B0-----:R-:W-:-:S05]  /*192b0*/  IADD3 R2, P0, PT, R19, UR4, RZ ;  /* 0x0000000413027c10 */ /* 0x001fca000ff1e0ff */
[----:B------:R-:W-:-:S06]  /*192c0*/  IMAD.X R3, RZ, RZ, UR5, P0 ;  /* 0x00000005ff037e24 */ /* 0x000fcc00080e06ff */
[----:B------:R-:W2:Y:S01]  /*192d0*/  LDG.E.U16 R3, desc[UR36][R2.64] ;  /* 0x0000002402037981 */ /* 0x000ea2000c1e1500 */
[----:B------:R-:W2:Y:S01]  /*192e0*/  LDC.64 R4, c[0x0][0x738] ;  /* 0x0001ce00ff047b82 */ /* 0x000ea20000000a00 */
[----:B------:R-:W-:Y:S02]  /*192f0*/  IADD3 R16, PT, PT, R16, 0x80, RZ ;  /* 0x0000008010107810 */ /* 0x000fe40007ffe0ff */
[----:B--2---:R0:W-:Y:S05]  /*19300*/  STG.E.U16 desc[UR36][R4.64], R3 ;  /* 0x0000000304007986 */ /* 0x0041ea000c101524 */
.L_x_25486:
[----:B------:R-:W-:Y:S05]  /*19310*/  BSYNC.RECONVERGENT B6 ;  /* 0x0000000000067941 */ /* 0x000fea0003800200 */
.L_x_25485:
        /* <DEDUP_REMOVED lines=303> */
.L_x_25492:
        /* <DEDUP_REMOVED lines=29> */
.L_x_25494:
[----:B------:R-:W-:Y:S05]  /*1a7e0*/  BSYNC.RECONVERGENT B7 ;  /* 0x0000000000077941 */ /* 0x000fea0003800200 */
.L_x_25493:
[----:B------:R-:W0:Y:S02]  /*1a7f0*/  LDCU.64 UR4, c[0x0][0x580] ;  /* 0x0000b000ff0477ac */ /* 0x000e240008000a00 */
[----:B0-----:R-:W-:-:S04]  /*1a800*/  IADD3 R2, P0, PT, R19, UR4, RZ ;  /* 0x0000000413027c10 */ /* 0x001fc8000ff1e0ff */
[----:B------:R-:W-:-:S06]  /*1a810*/  IADD3.X R3, PT, PT, RZ, UR5, RZ, P0, !PT ;  /* 0x00000005ff037c10 */ /* 0x000fcc00087fe4ff */
[----:B------:R-:W2:Y:S01]  /*1a820*/  LDG.E.U16 R3, desc[UR36][R2.64] ;  /* 0x0000002402037981 */ /* 0x000ea2000c1e1500 */
[----:B------:R-:W2:Y:S01]  /*1a830*/  LDC.64 R4, c[0x0][0x738] ;  /* 0x0001ce00ff047b82 */ /* 0x000ea20000000a00 */
[----:B------:R-:W-:Y:S02]  /*1a840*/  VIADD R16, R16, 0x80 ;  /* 0x0000008010107836 */ /* 0x000fe40000000000 */
[----:B--2---:R1:W-:Y:S05]  /*1a850*/  STG.E.U16 desc[UR36][R4.64], R3 ;  /* 0x0000000304007986 */ /* 0x0043ea000c101524 */
.L_x_25491:
[----:B------:R-:W-:Y:S05]  /*1a860*/  BSYNC.RECONVERGENT B6 ;  /* 0x0000000000067941 */ /* 0x000fea0003800200 */
.L_x_25490:
        /* <DEDUP_REMOVED lines=303> */
.L_x_25497:
        /* <DEDUP_REMOVED lines=29> */
.L_x_25499:
[----:B------:R-:W-:Y:S05]  /*1bd30*/  BSYNC.RECONVERGENT B7 ;  /* 0x0000000000077941 */ /* 0x000fea0003800200 */
.L_x_25498:
[----:B------:R-:W0:Y:S02]  /*1bd40*/  LDCU.64 UR4, c[0x0][0x580] ;  /* 0x0000b000ff0477ac */ /* 0x000e240008000a00 */
[----:B0-----:R-:W-:-:S05]  /*1bd50*/  IADD3 R2, P0, PT, R19, UR4, RZ ;  /* 0x0000000413027c10 */ /* 0x001fca000ff1e0ff */
[----:B------:R-:W-:-:S06]  /*1bd60*/  IMAD.X R3, RZ, RZ, UR5, P0 ;  /* 0x00000005ff037e24 */ /* 0x000fcc00080e06ff */
[----:B------:R-:W2:Y:S01]  /*1bd70*/  LDG.E.U16 R3, desc[UR36][R2.64] ;  /* 0x0000002402037981 */ /* 0x000ea2000c1e1500 */
[----:B------:R-:W2:Y:S01]  /*1bd80*/  LDC.64 R4, c[0x0][0x738] ;  /* 0x0001ce00ff047b82 */ /* 0x000ea20000000a00 */
[----:B------:R-:W-:Y:S02]  /*1bd90*/  IADD3 R16, PT, PT, R16, 0x80, RZ ;  /* 0x0000008010107810 */ /* 0x000fe40007ffe0ff */
[----:B--2---:R2:W-:Y:S05]  /*1bda0*/  STG.E.U16 desc[UR36][R4.64], R3 ;  /* 0x0000000304007986 */ /* 0x0045ea000c101524 */
.L_x_25496:
[----:B------:R-:W-:Y:S05]  /*1bdb0*/  BSYNC.RECONVERGENT B6 ;  /* 0x0000000000067941 */ /* 0x000fea0003800200 */
.L_x_25495:
        /* <DEDUP_REMOVED lines=302> */
.L_x_25500:
        /* <DEDUP_REMOVED lines=31> */
.L_x_25502:
[----:B------:R-:W-:Y:S05]  /*1d290*/  BSYNC.RECONVERGENT B6 ;  /* 0x0000000000067941 */ /* 0x000fea0003800200 */
.L_x_25501:
[----:B------:R-:W2:Y:S01]  /*1d2a0*/  LDG.E.U16 R17, desc[UR36][R16.64] ;  /* 0x0000002410117981 */ /* 0x000ea2000c1e1500 */
[----:B------:R-:W2:Y:S03]  /*1d2b0*/  LDC.64 R2, c[0x0][0x738] ;  /* 0x0001ce00ff027b82 */ /* 0x000ea60000000a00 */
[----:B--2---:R-:W-:Y:S01]  /*1d2c0*/  STG.E.U16 desc[UR36][R2.64], R17 ;  /* 0x0000001102007986 */ /* 0x004fe2000c101524 */
[----:B------:R-:W-:Y:S05]  /*1d2d0*/  EXIT ;  /* 0x000000000000794d */ /* 0x000fea0003800000 */
.L_x_25484:
        /* <DEDUP_REMOVED lines=309> */
.L_x_25505:
        /* <DEDUP_REMOVED lines=29> */
.L_x_25507:
[----:B------:R-:W-:Y:S05]  /*1e800*/  BSYNC.RECONVERGENT B7 ;  /* 0x0000000000077941 */ /* 0x000fea0003800200 */
.L_x_25506:
        /* <DEDUP_REMOVED lines=36> */
.L_x_25509:
        /* <DEDUP_REMOVED lines=17> */
.L_x_25510:
[----:B------:R-:W-:Y:S05]  /*1eb60*/  BSYNC.RECONVERGENT B0 ;  /* 0x0000000000007941 */ /* 0x000fea0003800200 */
.L_x_25508:
        /* <DEDUP_REMOVED lines=37> */
.L_x_25513:
        /* <DEDUP_REMOVED lines=18> */
.L_x_25514:
[----:B------:R-:W-:Y:S05]  /*1eee0*/  BSYNC.RECONVERGENT B0 ;  /* 0x0000000000007941 */ /* 0x000fea0003800200 */
.L_x_25512:
        /* <DEDUP_REMOVED lines=37> */
.L_x_25516:
        /* <DEDUP_REMOVED lines=18> */
.L_x_25517:
[----:B------:R-:W-:Y:S05]  /*1f260*/  BSYNC.RECONVERGENT B0 ;  /* 0x0000000000007941 */ /* 0x000fea0003800200 */
.L_x_25515:
        /* <DEDUP_REMOVED lines=37> */
.L_x_25519:
        /* <DEDUP_REMOVED lines=18> */
.L_x_25520:
[----:B------:R-:W-:Y:S05]  /*1f5e0*/  BSYNC.RECONVERGENT B0 ;  /* 0x0000000000007941 */ /* 0x000fea0003800200 */
.L_x_25518:
        /* <DEDUP_REMOVED lines=37> */
.L_x_25522:
[----:B------:R-:W0:Y:S01]  /*1f840*/  LDCU.64 UR4, c[0x0][0x5c8] ;  /* 0x0000b900ff0477ac */ /* 0x000e220008000a00 */
[----:B------:R-:W-:Y:S02]  /*1f850*/  MOV R10, R12 ;  /* 0x0000000c000a7202 */ /* 0x000fe40000000f00 */
        /* <DEDUP_REMOVED lines=16> */
.L_x_25523:
[----:B------:R-:W-:Y:S05]  /*1f960*/  BSYNC.RECONVERGENT B0 ;  /* 0x0000000000007941 */ /* 0x000fea0003800200 */
.L_x_25521:
        /* <DEDUP_REMOVED lines=37> */
.L_x_25525:
[----:B------:R-:W0:Y:S01]  /*1fbc0*/  LDCU.64 UR4, c[0x0][0x5d0] ;  /* 0x0000ba00ff0477ac */ /* 0x000e220008000a00 */
[----:B------:R-:W-:Y:S02]  /*1fbd0*/  MOV R10, R12 ;  /* 0x0000000c000a7202 */ /* 0x000fe40000000f00 */
[----:B------:R-:W-:Y:S02]  /*1fbe0*/  MOV R9, R13 ;  /* 0x0000000d00097202 */ /* 0x000fe40000000f00 */
[----:B------:R-:W-:Y:S01]  /*1fbf0*/  MOV R0, 0x1fc30 ;  /* 0x0001fc3000007802 */ /* 0x000fe20000000f00 */
[----:B0-----:R-:W-:Y:S01]  /*1fc00*/  IMAD.U32 R4, RZ, RZ, UR4 ;  /* 0x00000004ff047e24 */ /* 0x001fe2000f8e00ff */
[----:B------:R-:W-:-:S07]  /*1fc10*/  MOV R3, UR5 ;  /* 0x0000000500037c02 */ /* 0x000fce0008000f00 */
[----:B------:R-:W-:Y:S05]  /*1fc20*/  CALL.REL.NOINC `($__internal_32_$__cuda_sm20_div_u64) ;  /* 0x000001dc00dc7944 */ /* 0x000fea0003c00000 */
        /* <DEDUP_REMOVED lines=11> */
.L_x_25526:
[----:B------:R-:W-:Y:S05]  /*1fce0*/  BSYNC.RECONVERGENT B0 ;  /* 0x0000000000007941 */ /* 0x000fea0003800200 */
.L_x_25524:
        /* <DEDUP_REMOVED lines=37> */
.L_x_25528:
[----:B------:R-:W0:Y:S01]  /*1ff40*/  LDCU.64 UR4, c[0x0][0x5d8] ;  /* 0x0000bb00ff0477ac */ /* 0x000e220008000a00 */
[----:B------:R-:W-:Y:S01]  /*1ff50*/  IMAD.MOV.U32 R10, RZ, RZ, R12 ;  /* 0x000000ffff0a7224 */ /* 0x000fe200078e000c */
[----:B------:R-:W-:Y:S01]  /*1ff60*/  MOV R0, 0x1ffb0 ;  /* 0x0001ffb000007802 */ /* 0x000fe20000000f00 */
[----:B------:R-:W-:Y:S01]  /*1ff70*/  IMAD.MOV.U32 R9, RZ, RZ, R13 ;  /* 0x000000ffff097224 */ /* 0x000fe200078e000d */
[----:B0-----:R-:W-:Y:S02]  /*1ff80*/  MOV R4, UR4 ;  /* 0x0000000400047c02 */ /* 0x001fe40008000f00 */
[----:B------:R-:W-:-:S07]  /*1ff90*/  MOV R3, UR5 ;  /* 0x0000000500037c02 */ /* 0x000fce0008000f00 */
[----:B------:R-:W-:Y:S05]  /*1ffa0*/  CALL.REL.NOINC `($__internal_32_$__cuda_sm20_div_u64) ;  /* 0x000001d800fc7944 */ /* 0x000fea0003c00000 */
        /* <DEDUP_REMOVED lines=11> */
.L_x_25529:
[----:B------:R-:W-:Y:S05]  /*20060*/  BSYNC.RECONVERGENT B0 ;  /* 0x0000000000007941 */ /* 0x000fea0003800200 */
.L_x_25527:
        /* <DEDUP_REMOVED lines=37> */
.L_x_25531:
        /* <DEDUP_REMOVED lines=18> */
.L_x_25532:
[----:B------:R-:W-:Y:S05]  /*203e0*/  BSYNC.RECONVERGENT B0 ;  /* 0x0000000000007941 */ /* 0x000fea0003800200 */
.L_x_25530:
        /* <DEDUP_REMOVED lines=37> */
.L_x_25534:
        /* <DEDUP_REMOVED lines=18> */
.L_x_25535:
[----:B------:R-:W-:Y:S05]  /*20760*/  BSYNC.RECONVERGENT B0 ;  /* 0x0000000000007941 */ /* 0x000fea0003800200 */
.L_x_25533:
        /* <DEDUP_REMOVED lines=37> */
.L_x_25537:
        /* <DEDUP_REMOVED lines=18> */
.L_x_25538:
[----:B------:R-:W-:Y:S05]  /*20ae0*/  BSYNC.RECONVERGENT B0 ;  /* 0x0000000000007941 */ /* 0x000fea0003800200 */
.L_x_25536:
        /* <DEDUP_REMOVED lines=37> */
.L_x_25540:
        /* <DEDUP_REMOVED lines=18> */
.L_x_25541:
[----:B------:R-:W-:Y:S05]  /*20e60*/  BSYNC.RECONVERGENT B0 ;  /* 0x0000000000007941 */ /* 0x000fea0003800200 */
.L_x_25539:
        /* <DEDUP_REMOVED lines=37> */
.L_x_25543:
        /* <DEDUP_REMOVED lines=18> */
.L_x_25544:
[----:B------:R-:W-:Y:S05]  /*211e0*/  BSYNC.RECONVERGENT B0 ;  /* 0x0000000000007941 */ /* 0x000fea0003800200 */
.L_x_25542:
        /* <DEDUP_REMOVED lines=37> */
.L_x_25546:
        /* <DEDUP_REMOVED lines=18> */
.L_x_25547:
[----:B------:R-:W-:Y:S05]  /*21560*/  BSYNC.RECONVERGENT B0 ;  /* 0x0000000000007941 */ /* 0x000fea0003800200 */
.L_x_25545:
        /* <DEDUP_REMOVED lines=37> */
.L_x_25549:
        /* <DEDUP_REMOVED lines=18> */
.L_x_25550:
[----:B------:R-:W-:Y:S05]  /*218e0*/  BSYNC.RECONVERGENT B0 ;  /* 0x0000000000007941 */ /* 0x000fea0003800200 */
.L_x_25548:
        /* <DEDUP_REMOVED lines=37> */
.L_x_25552:
        /* <DEDUP_REMOVED lines=18> */
.L_x_25553:
[----:B------:R-:W-:Y:S05]  /*21c60*/  BSYNC.RECONVERGENT B0 ;  /* 0x0000000000007941 */ /* 0x000fea0003800200 */
.L_x_25551:
        /* <DEDUP_REMOVED lines=37> */
.L_x_25555:
        /* <DEDUP_REMOVED lines=18> */
.L_x_25556:
[----:B------:R-:W-:Y:S05]  /*21fe0*/  BSYNC.RECONVERGENT B0 ;  /* 0x0000000000007941 */ /* 0x000fea0003800200 */
.L_x_25554:
        /* <DEDUP_REMOVED lines=37> */
.L_x_25558:
        /* <DEDUP_REMOVED lines=18> */
.L_x_25559:
[----:B------:R-:W-:Y:S05]  /*22360*/  BSYNC.RECONVERGENT B0 ;  /* 0x0000000000007941 */ /* 0x000fea0003800200 */
.L_x_25557:
        /* <DEDUP_REMOVED lines=37> */
.L_x_25561:
        /* <DEDUP_REMOVED lines=18> */
.L_x_25562:
[----:B------:R-:W-:Y:S05]  /*226e0*/  BSYNC.RECONVERGENT B0 ;  /* 0x0000000000007941 */ /* 0x000fea0003800200 */
.L_x_25560:
        /* <DEDUP_REMOVED lines=37> */
.L_x_25564:
        /* <DEDUP_REMOVED lines=18> */
.L_x_25565:
[----:B------:R-:W-:Y:S05]  /*22a60*/  BSYNC.RECONVERGENT B0 ;  /* 0x0000000000007941 */ /* 0x000fea0003800200 */
.L_x_25563:
        /* <DEDUP_REMOVED lines=37> */
.L_x_25567:
        /* <DEDUP_REMOVED lines=18> */
.L_x_25568:
[----:B------:R-:W-:Y:S05]  /*22de0*/  BSYNC.RECONVERGENT B0 ;  /* 0x0000000000007941 */ /* 0x000fea0003800200 */
.L_x_25566:
        /* <DEDUP_REMOVED lines=37> */
.L_x_25570:
        /* <DEDUP_REMOVED lines=18> */
.L_x_25571:
[----:B------:R-:W-:Y:S05]  /*23160*/  BSYNC.RECONVERGENT B0 ;  /* 0x0000000000007941 */ /* 0x000fea0003800200 */
.L_x_25569:
        /* <DEDUP_REMOVED lines=37> */
.L_x_25573:
        /* <DEDUP_REMOVED lines=18> */
.L_x_25574:
[----:B------:R-:W-:Y:S05]  /*234e0*/  BSYNC.RECONVERGENT B0 ;  /* 0x0000000000007941 */ /* 0x000fea0003800200 */
.L_x_25572:
        /* <DEDUP_REMOVED lines=37> */
.L_x_25576:
        /* <DEDUP_REMOVED lines=18> */
.L_x_25577:
[----:B------:R-:W-:Y:S05]  /*23860*/  BSYNC.RECONVERGENT B0 ;  /* 0x0000000000007941 */ /* 0x000fea0003800200 */
.L_x_25575:
        /* <DEDUP_REMOVED lines=36> */
.L_x_25579:
        /* <DEDUP_REMOVED lines=16> */
.L_x_25580:
[----:B------:R-:W-:Y:S05]  /*23bb0*/  BSYNC.RECONVERGENT B0 ;  /* 0x0000000000007941 */ /* 0x000fea0003800200 */
.L_x_25578:
        /* <DEDUP_REMOVED lines=32> */
.L_x_25582:
[----:B------:R-:W-:Y:S01]  /*23dc0*/  MOV R8, R6 ;  /* 0x0000000600087202 */ /* 0x000fe20000000f00 */
[----:B------:R-:W-:Y:S01]  /*23dd0*/  IMAD.MOV.U32 R10, RZ, RZ, R7 ;  /* 0x000000ffff0a7224 */ /* 0x000fe200078e0007 */
[----:B------:R-:W-:-:S07]  /*23de0*/  MOV R9, 0x23e00 ;  /* 0x00023e0000097802 */ /* 0x000fce0000000f00 */
[----:B------:R-:W-:Y:S05]  /*23df0*/  CALL.REL.NOINC `($__internal_33_$__cuda_sm20_rem_u64) ;  /* 0x000001a0007c7944 */ /* 0x000fea0003c00000 */
[----:B------:R-:W-:Y:S02]  /*23e00*/  MOV R4, R0 ;  /* 0x0000000000047202 */ /* 0x000fe40000000f00 */
[----:B------:R-:W-:-:S07]  /*23e10*/  MOV R5, R3 ;  /* 0x0000000300057202 */ /* 0x000fce0000000f00 */
.L_x_25583:
[----:B------:R-:W-:Y:S05]  /*23e20*/  BSYNC.RECONVERGENT B0 ;  /* 0x0000000000007941 */ /* 0x000fea0003800200 */
.L_x_25581:
[----:B------:R-:W0:Y:S02]  /*23e30*/  LDCU.64 UR4, c[0x0][0x730] ;  /* 0x0000e600ff0477ac */ /* 0x000e240008000a00 */
[----:B0-----:R-:W-:Y:S02]  /*23e40*/  IMAD R3, R5, UR4, RZ ;  /* 0x0000000405037c24 */ /* 0x001fe4000f8e02ff */
[----:B------:R-:W-:-:S04]  /*23e50*/  IMAD.WIDE.U32 R20, R4, UR4, R20 ;  /* 0x0000000404147c25 */ /* 0x000fc8000f8e0014 */
[----:B------:R-:W-:-:S04]  /*23e60*/  IMAD R3, R4, UR5, R3 ;  /* 0x0000000504037c24 */ /* 0x000fc8000f8e0203 */
[----:B------:R-:W-:-:S07]  /*23e70*/  IMAD.IADD R21, R21, 0x1, R3 ;  /* 0x0000000115157824 */ /* 0x000fce00078e0203 */
.L_x_25511:
        /* <DEDUP_REMOVED lines=9> */
.L_x_25504:
[----:B------:R-:W-:Y:S05]  /*23f10*/  BSYNC.RECONVERGENT B6 ;  /* 0x0000000000067941 */ /* 0x000fea0003800200 */
.L_x_25503:
        /* <DEDUP_REMOVED lines=303> */
.L_x_25586:
        /* <DEDUP_REMOVED lines=29> */
.L_x_25588:
[----:B------:R-:W-:Y:S05]  /*253e0*/  BSYNC.RECONVERGENT B7 ;  /* 0x0000000000077941 */ /* 0x000fea0003800200 */
.L_x_25587:
        /* <DEDUP_REMOVED lines=36> */
.L_x_25590:
        /* <DEDUP_REMOVED lines=17> */
.L_x_25591:
[----:B------:R-:W-:Y:S05]  /*25740*/  BSYNC.RECONVERGENT B0 ;  /* 0x0000000000007941 */ /* 0x000fea0003800200 */
.L_x_25589:
        /* <DEDUP_REMOVED lines=37> */
.L_x_25594:
        /* <DEDUP_REMOVED lines=18> */
.L_x_25595:
[----:B------:R-:W-:Y:S05]  /*25ac0*/  BSYNC.RECONVERGENT B0 ;  /* 0x0000000000007941 */ /* 0x000fea0003800200 */
.L_x_25593:
        /* <DEDUP_REMOVED lines=37> */
.L_x_25597:
        /* <DEDUP_REMOVED lines=18> */
.L_x_25598:
[----:B------:R-:W-:Y:S05]  /*25e40*/  BSYNC.RECONVERGENT B0 ;  /* 0x0000000000007941 */ /* 0x000fea0003800200 */
.L_x_25596:
        /* <DEDUP_REMOVED lines=37> */
.L_x_25600:
        /* <DEDUP_REMOVED lines=18> */
.L_x_25601:
[----:B------:R-:W-:Y:S05]  /*261c0*/  BSYNC.RECONVERGENT B0 ;  /* 0x0000000000007941 */ /* 0x000fea0003800200 */
.L_x_25599:
        /* <DEDUP_REMOVED lines=37> */
.L_x_25603:
        /* <DEDUP_REMOVED lines=18> */
.L_x_25604:
[----:B------:R-:W-:Y:S05]  /*26540*/  BSYNC.RECONVERGENT B0 ;  /* 0x0000000000007941 */ /* 0x000fea0003800200 */
.L_x_25602:
        /* <DEDUP_REMOVED lines=37> */
.L_x_25606:
        /* <DEDUP_REMOVED lines=18> */
.L_x_25607:
[----:B------:R-:W-:Y:S05]  /*268c0*/  BSYNC.RECONVERGENT B0 ;  /* 0x0000000000007941 */ /* 0x000fea0003800200 */
.L_x_25605:
        /* <DEDUP_REMOVED lines=37> */
.L_x_25609:
        /* <DEDUP_REMOVED lines=18> */
.L_x_25610:
[----:B------:R-:W-:Y:S05]  /*26c40*/  BSYNC.RECONVERGENT B0 ;  /* 0x0000000000007941 */ /* 0x000fea0003800200 */
.L_x_25608:
        /* <DEDUP_REMOVED lines=37> */
.L_x_25612:
        /* <DEDUP_REMOVED lines=18> */
.L_x_25613:
[----:B------:R-:W-:Y:S05]  /*26fc0*/  BSYNC.RECONVERGENT B0 ;  /* 0x0000000000007941 */ /* 0x000fea0003800200 */
.L_x_25611:
        /* <DEDUP_REMOVED lines=37> */
.L_x_25615:
        /* <DEDUP_REMOVED lines=18> */
.L_x_25616:
[----:B------:R-:W-:Y:S05]  /*27340*/  BSYNC.RECONVERGENT B0 ;  /* 0x0000000000007941 */ /* 0x000fea0003800200 */
.L_x_25614:
        /* <DEDUP_REMOVED lines=37> */
.L_x_25618:
        /* <DEDUP_REMOVED lines=18> */
.L_x_25619:
[----:B------:R-:W-:Y:S05]  /*276c0*/  BSYNC.RECONVERGENT B0 ;  /* 0x0000000000007941 */ /* 0x000fea0003800200 */
.L_x_25617:
        /* <DEDUP_REMOVED lines=37> */
.L_x_25621:
        /* <DEDUP_REMOVED lines=18> */
.L_x_25622:
[----:B------:R-:W-:Y:S05]  /*27a40*/  BSYNC.RECONVERGENT B0 ;  /* 0x0000000000007941 */ /* 0x000fea0003800200 */
.L_x_25620:
        /* <DEDUP_REMOVED lines=37> */
.L_x_25624:
        /* <DEDUP_REMOVED lines=18> */
.L_x_25625:
[----:B------:R-:W-:Y:S05]  /*27dc0*/  BSYNC.RECONVERGENT B0 ;  /* 0x0000000000007941 */ /* 0x000fea0003800200 */
.L_x_25623:
        /* <DEDUP_REMOVED lines=37> */
.L_x_25627:
        /* <DEDUP_REMOVED lines=18> */
.L_x_25628:
[----:B------:R-:W-:Y:S05]  /*28140*/  BSYNC.RECONVERGENT B0 ;  /* 0x0000000000007941 */ /* 0x000fea0003800200 */
.L_x_25626:
        /* <DEDUP_REMOVED lines=37> */
.L_x_25630:
        /* <DEDUP_REMOVED lines=18> */
.L_x_25631:
[----:B------:R-:W-:Y:S05]  /*284c0*/  BSYNC.RECONVERGENT B0 ;  /* 0x0000000000007941 */ /* 0x000fea0003800200 */
.L_x_25629:
        /* <DEDUP_REMOVED lines=37> */
.L_x_25633:
        /* <DEDUP_REMOVED lines=18> */
.L_x_25634:
[----:B------:R-:W-:Y:S05]  /*28840*/  BSYNC.RECONVERGENT B0 ;  /* 0x0000000000007941 */ /* 0x000fea0003800200 */
.L_x_25632:
        /* <DEDUP_REMOVED lines=37> */
.L_x_25636:
        /* <DEDUP_REMOVED lines=18> */
.L_x_25637:
[----:B------:R-:W-:Y:S05]  /*28bc0*/  BSYNC.RECONVERGENT B0 ;  /* 0x0000000000007941 */ /* 0x000fea0003800200 */
.L_x_25635:
        /* <DEDUP_REMOVED lines=37> */
.L_x_25639:
        /* <DEDUP_REMOVED lines=18> */
.L_x_25640:
[----:B------:R-:W-:Y:S05]  /*28f40*/  BSYNC.RECONVERGENT B0 ;  /* 0x0000000000007941 */ /* 0x000fea0003800200 */
.L_x_25638:
        /* <DEDUP_REMOVED lines=37> */
.L_x_25642:
        /* <DEDUP_REMOVED lines=18> */
.L_x_25643:
[----:B------:R-:W-:Y:S05]  /*292c0*/  BSYNC.RECONVERGENT B0 ;  /* 0x0000000000007941 */ /* 0x000fea0003800200 */
.L_x_25641:
        /* <DEDUP_REMOVED lines=37> */
.L_x_25645:
        /* <DEDUP_REMOVED lines=18> */
.L_x_25646:
[----:B------:R-:W-:Y:S05]  /*29640*/  BSYNC.RECONVERGENT B0 ;  /* 0x0000000000007941 */ /* 0x000fea0003800200 */
.L_x_25644:
        /* <DEDUP_REMOVED lines=37> */
.L_x_25648:
        /* <DEDUP_REMOVED lines=18> */
.L_x_25649:
[----:B------:R-:W-:Y:S05]  /*299c0*/  BSYNC.RECONVERGENT B0 ;  /* 0x0000000000007941 */ /* 0x000fea0003800200 */
.L_x_25647:
        /* <DEDUP_REMOVED lines=37> */
.L_x_25651:
        /* <DEDUP_REMOVED lines=18> */
.L_x_25652:
[----:B------:R-:W-:Y:S05]  /*29d40*/  BSYNC.RECONVERGENT B0 ;  /* 0x0000000000007941 */ /* 0x000fea0003800200 */
.L_x_25650:
        /* <DEDUP_REMOVED lines=37> */
.L_x_25654:
        /* <DEDUP_REMOVED lines=18> */
.L_x_25655:
[----:B------:R-:W-:Y:S05]  /*2a0c0*/  BSYNC.RECONVERGENT B0 ;  /* 0x0000000000007941 */ /* 0x000fea0003800200 */
.L_x_25653:
        /* <DEDUP_REMOVED lines=37> */
.L_x_25657:
        /* <DEDUP_REMOVED lines=18> */
.L_x_25658:
[----:B------:R-:W-:Y:S05]  /*2a440*/  BSYNC.RECONVERGENT B0 ;  /* 0x0000000000007941 */ /* 0x000fea0003800200 */
.L_x_25656:
        /* <DEDUP_REMOVED lines=36> */
.L_x_25660:
        /* <DEDUP_REMOVED lines=16> */
.L_x_25661:
[----:B------:R-:W-:Y:S05]  /*2a790*/  BSYNC.RECONVERGENT B0 ;  /* 0x0000000000007941 */ /* 0x000fea0003800200 */
.L_x_25659:
        /* <DEDUP_REMOVED lines=32> */
.L_x_25663:
[----:B------:R-:W-:Y:S02]  /*2a9a0*/  MOV R8, R6 ;  /* 0x0000000600087202 */ /* 0x000fe40000000f00 */
[----:B------:R-:W-:Y:S02]  /*2a9b0*/  MOV R10, R7 ;  /* 0x00000007000a7202 */ /* 0x000fe40000000f00 */
[----:B------:R-:W-:-:S07]  /*2a9c0*/  MOV R9, 0x2a9e0 ;  /* 0x0002a9e000097802 */ /* 0x000fce0000000f00 */
[----:B------:R-:W-:Y:S05]  /*2a9d0*/  CALL.REL.NOINC `($__internal_33_$__cuda_sm20_rem_u64) ;  /* 0x0000013400847944 */ /* 0x000fea0003c00000 */
[----:B------:R-:W-:Y:S01]  /*2a9e0*/  IMAD.MOV.U32 R4, RZ, RZ, R0 ;  /* 0x000000ffff047224 */ /* 0x000fe200078e0000 */
[----:B------:R-:W-:-:S07]  /*2a9f0*/  MOV R5, R3 ;  /* 0x0000000300057202 */ /* 0x000fce0000000f00 */
.L_x_25664:
[----:B------:R-:W-:Y:S05]  /*2aa00*/  BSYNC.RECONVERGENT B0 ;  /* 0x0000000000007941 */ /* 0x000fea0003800200 */
.L_x_25662:
[----:B------:R-:W0:Y:S02]  /*2aa10*/  LDCU.64 UR4, c[0x0][0x730] ;  /* 0x0000e600ff0477ac */ /* 0x000e240008000a00 */
[----:B0-----:R-:W-:Y:S02]  /*2aa20*/  IMAD R3, R5, UR4, RZ ;  /* 0x0000000405037c24 */ /* 0x001fe4000f8e02ff */
[----:B------:R-:W-:-:S04]  /*2aa30*/  IMAD.WIDE.U32 R20, R4, UR4, R20 ;  /* 0x0000000404147c25 */ /* 0x000fc8000f8e0014 */
[----:B------:R-:W-:-:S05]  /*2aa40*/  IMAD R3, R4, UR5, R3 ;  /* 0x0000000504037c24 */ /* 0x000fca000f8e0203 */
[----:B------:R-:W-:-:S07]  /*2aa50*/  IADD3 R21, PT, PT, R21, R3, RZ ;  /* 0x0000000315157210 */ /* 0x000fce0007ffe0ff */
.L_x_25592:
        /* <DEDUP_REMOVED lines=9> */
.L_x_25585:
[----:B------:R-:W-:Y:S05]  /*2aaf0*/  BSYNC.RECONVERGENT B6 ;  /* 0x0000000000067941 */ /* 0x000fea0003800200 */
.L_x_25584:
        /* <DEDUP_REMOVED lines=303> */
.L_x_25667:
        /* <DEDUP_REMOVED lines=29> */
.L_x_25669:
[----:B------:R-:W-:Y:S05]  /*2bfc0*/  BSYNC.RECONVERGENT B7 ;  /* 0x0000000000077941 */ /* 0x000fea0003800200 */
.L_x_25668:
        /* <DEDUP_REMOVED lines=36> */
.L_x_25671:
        /* <DEDUP_REMOVED lines=17> */
.L_x_25672:
[----:B------:R-:W-:Y:S05]  /*2c320*/  BSYNC.RECONVERGENT B0 ;  /* 0x0000000000007941 */ /* 0x000fea0003800200 */
.L_x_25670:
        /* <DEDUP_REMOVED lines=37> */
.L_x_25675:
        /* <DEDUP_REMOVED lines=18> */
.L_x_25676:
[----:B------:R-:W-:Y:S05]  /*2c6a0*/  BSYNC.RECONVERGENT B0 ;  /* 0x0000000000007941 */ /* 0x000fea0003800200 */
.L_x_25674:
        /* <DEDUP_REMOVED lines=37> */
.L_x_25678:
        /* <DEDUP_REMOVED lines=18> */
.L_x_25679:
[----:B------:R-:W-:Y:S05]  /*2ca20*/  BSYNC.RECONVERGENT B0 ;  /* 0x0000000000007941 */ /* 0x000fea0003800200 */
.L_x_25677:
        /* <DEDUP_REMOVED lines=37> */
.L_x_25681:
        /* <DEDUP_REMOVED lines=18> */
.L_x_25682:
[----:B------:R-:W-:Y:S05]  /*2cda0*/  BSYNC.RECONVERGENT B0 ;  /* 0x0000000000007941 */ /* 0x000fea0003800200 */
.L_x_25680:
        /* <DEDUP_REMOVED lines=37> */
.L_x_25684:
        /* <DEDUP_REMOVED lines=18> */
.L_x_25685:
[----:B------:R-:W-:Y:S05]  /*2d120*/  BSYNC.RECONVERGENT B0 ;  /* 0x0000000000007941 */ /* 0x000fea0003800200 */
.L_x_25683:
        /* <DEDUP_REMOVED lines=37> */
.L_x_25687:
        /* <DEDUP_REMOVED lines=18> */
.L_x_25688:
[----:B------:R-:W-:Y:S05]  /*2d4a0*/  BSYNC.RECONVERGENT B0 ;  /* 0x0000000000007941 */ /* 0x000fea0003800200 */
.L_x_25686:
        /* <DEDUP_REMOVED lines=37> */
.L_x_25690:
        /* <DEDUP_REMOVED lines=18> */
.L_x_25691:
[----:B------:R-:W-:Y:S05]  /*2d820*/  BSYNC.RECONVERGENT B0 ;  /* 0x0000000000007941 */ /* 0x000fea0003800200 */
.L_x_25689:
        /* <DEDUP_REMOVED lines=37> */
.L_x_25693:
        /* <DEDUP_REMOVED lines=18> */
.L_x_25694:
[----:B------:R-:W-:Y:S05]  /*2dba0*/  BSYNC.RECONVERGENT B0 ;  /* 0x0000000000007941 */ /* 0x000fea0003800200 */
.L_x_25692:
        /* <DEDUP_REMOVED lines=37> */
.L_x_25696:
        /* <DEDUP_REMOVED lines=18> */
.L_x_25697:
[----:B------:R-:W-:Y:S05]  /*2df20*/  BSYNC.RECONVERGENT B0 ;  /* 0x0000000000007941 */ /* 0x000fea0003800200 */
.L_x_25695:
        /* <DEDUP_REMOVED lines=37> */
.L_x_25699:
        /* <DEDUP_REMOVED lines=18> */
.L_x_25700:
[----:B------:R-:W-:Y:S05]  /*2e2a0*/  BSYNC.RECONVERGENT B0 ;  /* 0x0000000000007941 */ /* 0x000fea0003800200 */
.L_x_25698:
        /* <DEDUP_REMOVED lines=37> */
.L_x_25702:
        /* <DEDUP_REMOVED lines=18> */
.L_x_25703:
[----:B------:R-:W-:Y:S05]  /*2e620*/  BSYNC.RECONVERGENT B0 ;  /* 0x0000000000007941 */ /* 0x000fea0003800200 */
.L_x_25701:
        /* <DEDUP_REMOVED lines=37> */
.L_x_25705:
        /* <DEDUP_REMOVED lines=18> */
.L_x_25706:
[----:B------:R-:W-:Y:S05]  /*2e9a0*/  BSYNC.RECONVERGENT B0 ;  /* 0x0000000000007941 */ /* 0x000fea0003800200 */
.L_x_25704:
        /* <DEDUP_REMOVED lines=37> */
.L_x_25708:
        /* <DEDUP_REMOVED lines=18> */
.L_x_25709:
[----:B------:R-:W-:Y:S05]  /*2ed20*/  BSYNC.RECONVERGENT B0 ;  /* 0x0000000000007941 */ /* 0x000fea0003800200 */
.L_x_25707:
        /* <DEDUP_REMOVED lines=37> */
.L_x_25711:
        /* <DEDUP_REMOVED lines=18> */
.L_x_25712:
[----:B------:R-:W-:Y:S05]  /*2f0a0*/  BSYNC.RECONVERGENT B0 ;  /* 0x0000000000007941 */ /* 0x000fea0003800200 */
.L_x_25710:
        /* <DEDUP_REMOVED lines=37> */
.L_x_25714:
        /* <DEDUP_REMOVED lines=18> */
.L_x_25715:
[----:B------:R-:W-:Y:S05]  /*2f420*/  BSYNC.RECONVERGENT B0 ;  /* 0x0000000000007941 */ /* 0x000fea0003800200 */
.L_x_25713:
        /* <DEDUP_REMOVED lines=37> */
.L_x_25717:
        /* <DEDUP_REMOVED lines=18> */
.L_x_25718:
[----:B------:R-:W-:Y:S05]  /*2f7a0*/  BSYNC.RECONVERGENT B0 ;  /* 0x0000000000007941 */ /* 0x000fea0003800200 */
.L_x_25716:
        /* <DEDUP_REMOVED lines=37> */
.L_x_25720:
        /* <DEDUP_REMOVED lines=18> */
.L_x_25721:
[----:B------:R-:W-:Y:S05]  /*2fb20*/  BSYNC.RECONVERGENT B0 ;  /* 0x0000000000007941 */ /* 0x000fea0003800200 */
.L_x_25719:
        /* <DEDUP_REMOVED lines=37> */
.L_x_25723:
        /* <DEDUP_REMOVED lines=18> */
.L_x_25724:
[----:B------:R-:W-:Y:S05]  /*2fea0*/  BSYNC.RECONVERGENT B0 ;  /* 0x0000000000007941 */ /* 0x000fea0003800200 */
.L_x_25722:
        /* <DEDUP_REMOVED lines=37> */
.L_x_25726:
        /* <DEDUP_REMOVED lines=18> */
.L_x_25727:
[----:B------:R-:W-:Y:S05]  /*30220*/  BSYNC.RECONVERGENT B0 ;  /* 0x0000000000007941 */ /* 0x000fea0003800200 */
.L_x_25725:
        /* <DEDUP_REMOVED lines=37> */
.L_x_25729:
        /* <DEDUP_REMOVED lines=18> */
.L_x_25730:
[----:B------:R-:W-:Y:S05]  /*305a0*/  BSYNC.RECONVERGENT B0 ;  /* 0x0000000000007941 */ /* 0x000fea0003800200 */
.L_x_25728:
        /* <DEDUP_REMOVED lines=37> */
.L_x_25732:
        /* <DEDUP_REMOVED lines=18> */
.L_x_25733:
[----:B------:R-:W-:Y:S05]  /*30920*/  BSYNC.RECONVERGENT B0 ;  /* 0x0000000000007941 */ /* 0x000fea0003800200 */
.L_x_25731:
        /* <DEDUP_REMOVED lines=37> */
.L_x_25735:
        /* <DEDUP_REMOVED lines=18> */
.L_x_25736:
[----:B------:R-:W-:Y:S05]  /*30ca0*/  BSYNC.RECONVERGENT B0 ;  /* 0x0000000000007941 */ /* 0x000fea0003800200 */
.L_x_25734:
        /* <DEDUP_REMOVED lines=37> */
.L_x_25738:
        /* <DEDUP_REMOVED lines=18> */
.L_x_25739:
[----:B------:R-:W-:Y:S05]  /*31020*/  BSYNC.RECONVERGENT B0 ;  /* 0x0000000000007941 */ /* 0x000fea0003800200 */
.L_x_25737:
        /* <DEDUP_REMOVED lines=36> */
.L_x_25741:
        /* <DEDUP_REMOVED lines=16> */
.L_x_25742:
[----:B------:R-:W-:Y:S05]  /*31370*/  BSYNC.RECONVERGENT B0 ;  /* 0x0000000000007941 */ /* 0x000fea0003800200 */
.L_x_25740:
        /* <DEDUP_REMOVED lines=32> */
.L_x_25744:
[----:B------:R-:W-:Y:S01]  /*31580*/  IMAD.MOV.U32 R8, RZ, RZ, R6 ;  /* 0x000000ffff087224 */ /* 0x000fe200078e0006 */
[----:B------:R-:W-:Y:S02]  /*31590*/  MOV R10, R7 ;  /* 0x00000007000a7202 */ /* 0x000fe40000000f00 */
[----:B------:R-:W-:-:S07]  /*315a0*/  MOV R9, 0x315c0 ;  /* 0x000315c000097802 */ /* 0x000fce0000000f00 */
[----:B------:R-:W-:Y:S05]  /*315b0*/  CALL.REL.NOINC `($__internal_33_$__cuda_sm20_rem_u64) ;  /* 0x000000c8008c7944 */ /* 0x000fea0003c00000 */
[----:B------:R-:W-:Y:S01]  /*315c0*/  MOV R4, R0 ;  /* 0x0000000000047202 */ /* 0x000fe20000000f00 */
[----:B------:R-:W-:-:S07]  /*315d0*/  IMAD.MOV.U32 R5, RZ, RZ, R3 ;  /* 0x000000ffff057224 */ /* 0x000fce00078e0003 */
.L_x_25745:
[----:B------:R-:W-:Y:S05]  /*315e0*/  BSYNC.RECONVERGENT B0 ;  /* 0x0000000000007941 */ /* 0x000fea0003800200 */
.L_x_25743:
[----:B------:R-:W0:Y:S02]  /*315f0*/  LDCU.64 UR4, c[0x0][0x730] ;  /* 0x0000e600ff0477ac */ /* 0x000e240008000a00 */
[----:B0-----:R-:W-:Y:S02]  /*31600*/  IMAD R3, R5, UR4, RZ ;  /* 0x0000000405037c24 */ /* 0x001fe4000f8e02ff */
[----:B------:R-:W-:-:S04]  /*31610*/  IMAD.WIDE.U32 R20, R4, UR4, R20 ;  /* 0x0000000404147c25 */ /* 0x000fc8000f8e0014 */
[----:B------:R-:W-:-:S05]  /*31620*/  IMAD R3, R4, UR5, R3 ;  /* 0x0000000504037c24 */ /* 0x000fca000f8e0203 */
[----:B------:R-:W-:-:S07]  /*31630*/  IADD3 R21, PT, PT, R21, R3, RZ ;  /* 0x0000000315157210 */ /* 0x000fce0007ffe0ff */
.L_x_25673:
        /* <DEDUP_REMOVED lines=9> */
.L_x_25666:
[----:B------:R-:W-:Y:S05]  /*316d0*/  BSYNC.RECONVERGENT B6 ;  /* 0x0000000000067941 */ /* 0x000fea0003800200 */
.L_x_25665:
        /* <DEDUP_REMOVED lines=302> */
.L_x_25746:
        /* <DEDUP_REMOVED lines=31> */
.L_x_25748:
[----:B------:R-:W-:Y:S05]  /*32bb0*/  BSYNC.RECONVERGENT B6 ;  /* 0x0000000000067941 */ /* 0x000fea0003800200 */
.L_x_25747:
        /* <DEDUP_REMOVED lines=37> */
.L_x_25750:
        /* <DEDUP_REMOVED lines=17> */
.L_x_25751:
[----:B------:R-:W-:Y:S05]  /*32f20*/  BSYNC.RECONVERGENT B0 ;  /* 0x0000000000007941 */ /* 0x000fea0003800200 */
.L_x_25749:
        /* <DEDUP_REMOVED lines=37> */
.L_x_25754:
        /* <DEDUP_REMOVED lines=18> */
.L_x_25755:
[----:B------:R-:W-:Y:S05]  /*332a0*/  BSYNC.RECONVERGENT B0 ;  /* 0x0000000000007941 */ /* 0x000fea0003800200 */
.L_x_25753:
        /* <DEDUP_REMOVED lines=38> */
.L_x_25757:
        /* <DEDUP_REMOVED lines=18> */
.L_x_25758:
[----:B------:R-:W-:Y:S05]  /*33630*/  BSYNC.RECONVERGENT B0 ;  /* 0x0000000000007941 */ /* 0x000fea0003800200 */
.L_x_25756:
        /* <DEDUP_REMOVED lines=38> */
.L_x_25760:
        /* <DEDUP_REMOVED lines=18> */
.L_x_25761:
[----:B------:R-:W-:Y:S05]  /*339c0*/  BSYNC.RECONVERGENT B0 ;  /* 0x0000000000007941 */ /* 0x000fea0003800200 */
.L_x_25759:
        /* <DEDUP_REMOVED lines=38> */
.L_x_25763:
        /* <DEDUP_REMOVED lines=18> */
.L_x_25764:
[----:B------:R-:W-:Y:S05]  /*33d50*/  BSYNC.RECONVERGENT B0 ;  /* 0x0000000000007941 */ /* 0x000fea0003800200 */
.L_x_25762:
        /* <DEDUP_REMOVED lines=38> */
.L_x_25766:
        /* <DEDUP_REMOVED lines=18> */
.L_x_25767:
[----:B------:R-:W-:Y:S05]  /*340e0*/  BSYNC.RECONVERGENT B0 ;  /* 0x0000000000007941 */ /* 0x000fea0003800200 */
.L_x_25765:
        /* <DEDUP_REMOVED lines=38> */
.L_x_25769:
        /* <DEDUP_REMOVED lines=18> */
.L_x_25770:
[----:B------:R-:W-:Y:S05]  /*34470*/  BSYNC.RECONVERGENT B0 ;  /* 0x0000000000007941 */ /* 0x000fea0003800200 */
.L_x_25768:
        /* <DEDUP_REMOVED lines=38> */
.L_x_25772:
        /* <DEDUP_REMOVED lines=18> */
.L_x_25773:
[----:B------:R-:W-:Y:S05]  /*34800*/  BSYNC.RECONVERGENT B0 ;  /* 0x0000000000007941 */ /* 0x000fea0003800200 */
.L_x_25771:
        /* <DEDUP_REMOVED lines=38> */
.L_x_25775:
        /* <DEDUP_REMOVED lines=18> */
.L_x_25776:
[----:B------:R-:W-:Y:S05]  /*34b90*/  BSYNC.RECONVERGENT B0 ;  /* 0x0000000000007941 */ /* 0x000fea0003800200 */
.L_x_25774:
        /* <DEDUP_REMOVED lines=38> */
.L_x_25778:
        /* <DEDUP_REMOVED lines=18> */
.L_x_25779:
[----:B------:R-:W-:Y:S05]  /*34f20*/  BSYNC.RECONVERGENT B0 ;  /* 0x0000000000007941 */ /* 0x000fea0003800200 */
.L_x_25777:
        /* <DEDUP_REMOVED lines=38> */
.L_x_25781:
        /* <DEDUP_REMOVED lines=18> */
.L_x_25782:
[----:B------:R-:W-:Y:S05]  /*352b0*/  BSYNC.RECONVERGENT B0 ;  /* 0x0000000000007941 */ /* 0x000fea0003800200 */
.L_x_25780:
        /* <DEDUP_REMOVED lines=38> */
.L_x_25784:
        /* <DEDUP_REMOVED lines=18> */
.L_x_25785:
[----:B------:R-:W-:Y:S05]  /*35640*/  BSYNC.RECONVERGENT B0 ;  /* 0x0000000000007941 */ /* 0x000fea0003800200 */
.L_x_25783:
        /* <DEDUP_REMOVED lines=38> */
.L_x_25787:
        /* <DEDUP_REMOVED lines=18> */
.L_x_25788:
[----:B------:R-:W-:Y:S05]  /*359d0*/  BSYNC.RECONVERGENT B0 ;  /* 0x0000000000007941 */ /* 0x000fea0003800200 */
.L_x_25786:
        /* <DEDUP_REMOVED lines=38> */
.L_x_25790:
        /* <DEDUP_REMOVED lines=18> */
.L_x_25791:
[----:B------:R-:W-:Y:S05]  /*35d60*/  BSYNC.RECONVERGENT B0 ;  /* 0x0000000000007941 */ /* 0x000fea0003800200 */
.L_x_25789:
        /* <DEDUP_REMOVED lines=38> */
.L_x_25793:
        /* <DEDUP_REMOVED lines=18> */
.L_x_25794:
[----:B------:R-:W-:Y:S05]  /*360f0*/  BSYNC.RECONVERGENT B0 ;  /* 0x0000000000007941 */ /* 0x000fea0003800200 */
.L_x_25792:
        /* <DEDUP_REMOVED lines=38> */
.L_x_25796:
        /* <DEDUP_REMOVED lines=18> */
.L_x_25797:
[----:B------:R-:W-:Y:S05]  /*36480*/  BSYNC.RECONVERGENT B0 ;  /* 0x0000000000007941 */ /* 0x000fea0003800200 */
.L_x_25795:
        /* <DEDUP_REMOVED lines=38> */
.L_x_25799:
        /* <DEDUP_REMOVED lines=18> */
.L_x_25800:
[----:B------:R-:W-:Y:S05]  /*36810*/  BSYNC.RECONVERGENT B0 ;  /* 0x0000000000007941 */ /* 0x000fea0003800200 */
.L_x_25798:
        /* <DEDUP_REMOVED lines=38> */
.L_x_25802:
        /* <DEDUP_REMOVED lines=18> */
.L_x_25803:
[----:B------:R-:W-:Y:S05]  /*36ba0*/  BSYNC.RECONVERGENT B0 ;  /* 0x0000000000007941 */ /* 0x000fea0003800200 */
.L_x_25801:
        /* <DEDUP_REMOVED lines=38> */
.L_x_25805:
        /* <DEDUP_REMOVED lines=18> */
.L_x_25806:
[----:B------:R-:W-:Y:S05]  /*36f30*/  BSYNC.RECONVERGENT B0 ;  /* 0x0000000000007941 */ /* 0x000fea0003800200 */
.L_x_25804:
        /* <DEDUP_REMOVED lines=38> */
.L_x_25808:
        /* <DEDUP_REMOVED lines=18> */
.L_x_25809:
[----:B------:R-:W-:Y:S05]  /*372c0*/  BSYNC.RECONVERGENT B0 ;  /* 0x0000000000007941 */ /* 0x000fea0003800200 */
.L_x_25807:
        /* <DEDUP_REMOVED lines=38> */
.L_x_25811:
        /* <DEDUP_REMOVED lines=18> */
.L_x_25812:
[----:B------:R-:W-:Y:S05]  /*37650*/  BSYNC.RECONVERGENT B0 ;  /* 0x0000000000007941 */ /* 0x000fea0003800200 */
.L_x_25810:
        /* <DEDUP_REMOVED lines=38> */
.L_x_25814:
        /* <DEDUP_REMOVED lines=18> */
.L_x_25815:
[----:B------:R-:W-:Y:S05]  /*379e0*/  BSYNC.RECONVERGENT B0 ;  /* 0x0000000000007941 */ /* 0x000fea0003800200 */
.L_x_25813:
        /* <DEDUP_REMOVED lines=38> */
.L_x_25817:
        /* <DEDUP_REMOVED lines=18> */
.L_x_25818:
[----:B------:R-:W-:Y:S05]  /*37d70*/  BSYNC.RECONVERGENT B0 ;  /* 0x0000000000007941 */ /* 0x000fea0003800200 */
.L_x_25816:
        /* <DEDUP_REMOVED lines=37> */
.L_x_25820:
        /* <DEDUP_REMOVED lines=16> */
.L_x_25821:
[----:B------:R-:W-:Y:S05]  /*380d0*/  BSYNC.RECONVERGENT B0 ;  /* 0x0000000000007941 */ /* 0x000fea0003800200 */
.L_x_25819:
        /* <DEDUP_REMOVED lines=33> */
.L_x_25823:
[----:B------:R-:W-:Y:S01]  /*382f0*/  IMAD.MOV.U32 R8, RZ, RZ, R6 ;  /* 0x000000ffff087224 */ /* 0x000fe200078e0006 */
[----:B------:R-:W-:Y:S02]  /*38300*/  MOV R10, R7 ;  /* 0x00000007000a7202 */ /* 0x000fe40000000f00 */
[----:B------:R-:W-:-:S07]  /*38310*/  MOV R9, 0x38330 ;  /* 0x0003833000097802 */ /* 0x000fce0000000f00 */
[----:B------:R-:W-:Y:S05]  /*38320*/  CALL.REL.NOINC `($__internal_33_$__cuda_sm20_rem_u64) ;  /* 0x0000005c00307944 */ /* 0x000fea0003c00000 */
[----:B------:R-:W-:Y:S01]  /*38330*/  MOV R4, R0 ;  /* 0x0000000000047202 */ /* 0x000fe20000000f00 */
[----:B------:R-:W-:-:S07]  /*38340*/  IMAD.MOV.U32 R5, RZ, RZ, R3 ;  /* 0x000000ffff057224 */ /* 0x000fce00078e0003 */
.L_x_25824:
[----:B------:R-:W-:Y:S05]  /*38350*/  BSYNC.RECONVERGENT B0 ;  /* 0x0000000000007941 */ /* 0x000fea0003800200 */
.L_x_25822:
[----:B------:R-:W0:Y:S01]  /*38360*/  LDCU.64 UR4, c[0x0][0x730] ;  /* 0x0000e600ff0477ac */ /* 0x000e220008000a00 */
[----:B------:R-:W-:Y:S01]  /*38370*/  MOV R3, R21 ;  /* 0x0000001500037202 */ /* 0x000fe20000000f00 */
[----:B0-----:R-:W-:Y:S02]  /*38380*/  IMAD R5, R5, UR4, RZ ;  /* 0x0000000405057c24 */ /* 0x001fe4000f8e02ff */
[----:B------:R-:W-:-:S04]  /*38390*/  IMAD.WIDE.U32 R2, R4, UR4, R2 ;  /* 0x0000000404027c25 */ /* 0x000fc8000f8e0002 */
[----:B------:R-:W-:-:S05]  /*383a0*/  IMAD R5, R4, UR5, R5 ;  /* 0x0000000504057c24 */ /* 0x000fca000f8e0205 */
[----:B------:R-:W-:-:S07]  /*383b0*/  IADD3 R21, PT, PT, R3, R5, RZ ;  /* 0x0000000503157210 */ /* 0x000fce0007ffe0ff */
.L_x_25752:
[----:B------:R-:W2:Y:S01]  /*383c0*/  LDG.E.U16 R17, desc[UR36][R16.64] ;  /* 0x0000002410117981 */ /* 0x000ea2000c1e1500 */
[----:B------:R-:W0:Y:S02]  /*383d0*/  LDCU.64 UR4, c[0x0][0x738] ;  /* 0x0000e700ff0477ac */ /* 0x000e240008000a00 */
[----:B0-----:R-:W-:-:S04]  /*383e0*/  LEA R4, P0, R2, UR4, 0x1 ;  /* 0x0000000402047c11 */ /* 0x001fc8000f8008ff */
[----:B------:R-:W-:-:S05]  /*383f0*/  LEA.HI.X R5, R2, UR5, R21, 0x1, P0 ;  /* 0x0000000502057c11 */ /* 0x000fca00080f0c15 */
[----:B--2---:R-:W-:Y:S01]  /*38400*/  STG.E.U16 desc[UR36][R4.64], R17 ;  /* 0x0000001104007986 */ /* 0x004fe2000c101524 */
[----:B------:R-:W-:Y:S05]  /*38410*/  EXIT ;  /* 0x000000000000794d */ /* 0x000fea0003800000 */
.L_x_25483:
        /* <DEDUP_REMOVED lines=306> */
.L_x_25827:
        /* <DEDUP_REMOVED lines=29> */
.L_x_25829:
[----:B------:R-:W-:Y:S05]  /*39910*/  BSYNC.RECONVERGENT B7 ;  /* 0x0000000000077941 */ /* 0x000fea0003800200 */
.L_x_25828:
        /* <DEDUP_REMOVED lines=16> */
.L_x_25826:
[----:B------:R-:W-:Y:S05]  /*39a20*/  BSYNC.RECONVERGENT B6 ;  /* 0x0000000000067941 */ /* 0x000fea0003800200 */
.L_x_25825:
        /* <DEDUP_REMOVED lines=303> */
.L_x_25832:
        /* <DEDUP_REMOVED lines=29> */
.L_x_25834:
[----:B------:R-:W-:Y:S05]  /*3aef0*/  BSYNC.RECONVERGENT B7 ;  /* 0x0000000000077941 */ /* 0x000fea0003800200 */
.L_x_25833:
        /* <DEDUP_REMOVED lines=16> */
.L_x_25831:
[----:B------:R-:W-:Y:S05]  /*3b000*/  BSYNC.RECONVERGENT B6 ;  /* 0x0000000000067941 */ /* 0x000fea0003800200 */
.L_x_25830:
        /* <DEDUP_REMOVED lines=303> */
.L_x_25837:
        /* <DEDUP_REMOVED lines=29> */
.L_x_25839:
[----:B------:R-:W-:Y:S05]  /*3c4d0*/  BSYNC.RECONVERGENT B7 ;  /* 0x0000000000077941 */ /* 0x000fea0003800200 */
.L_x_25838:
        /* <DEDUP_REMOVED lines=16> */
.L_x_25836:
[----:B------:R-:W-:Y:S05]  /*3c5e0*/  BSYNC.RECONVERGENT B6 ;  /* 0x0000000000067941 */ /* 0x000fea0003800200 */
.L_x_25835:
        /* <DEDUP_REMOVED lines=302> */
.L_x_25840:
        /* <DEDUP_REMOVED lines=31> */
.L_x_25842:
[----:B------:R-:W-:Y:S05]  /*3dac0*/  BSYNC.RECONVERGENT B6 ;  /* 0x0000000000067941 */ /* 0x000fea0003800200 */
.L_x_25841:
        /* <DEDUP_REMOVED lines=13> */
        .weak           $__internal_32_$__cuda_sm20_div_u64
        .type           $__internal_32_$__cuda_sm20_div_u64,@function
        .size           $__internal_32_$__cuda_sm20_div_u64,($__internal_33_$__cuda_sm20_rem_u64 - $__internal_32_$__cuda_sm20_div_u64)
$__internal_32_$__cuda_sm20_div_u64:
        /* <DEDUP_REMOVED lines=68> */
[----:B------:R-:W-:Y:S05]  /*3dfe0*/  RET.REL.NODEC R4 `(_ZN2at6native24index_elementwise_kernelILi128ELi4EZNS0_20cuda_take_put_kernelIN3c104HalfElZZZZZNS0_10put_kernelERNS_14TensorIteratorERKNS_10TensorBaseEbENKUlvE_clEvENKUlvE8_clEvENKUlvE_clEvENKUlvE0_clEvEUlRS4_lE0_EEvS6_S9_RKT1_EUliE_EEvlSG_) ;  /* 0xfffffc2004047950 */ /* 0x000fea0003c3ffff */
        .weak           $__internal_33_$__cuda_sm20_rem_u64
        .type           $__internal_33_$__cuda_sm20_rem_u64,@function
        .size           $__internal_33_$__cuda_sm20_rem_u64,(.L_x_41814 - $__internal_33_$__cuda_sm20_rem_u64)
$__internal_33_$__cuda_sm20_rem_u64:
        /* <DEDUP_REMOVED lines=63> */
[----:B------:R-:W-:Y:S06]  /*3e3e0*/  RET.REL.NODEC R4 `(_ZN2at6native24index_elementwise_kernelILi128ELi4EZNS0_20cuda_take_put_kernelIN3c104HalfElZZZZZNS0_10put_kernelERNS_14TensorIteratorERKNS_10TensorBaseEbENKUlvE_clEvENKUlvE8_clEvENKUlvE_clEvENKUlvE0_clEvEUlRS4_lE0_EEvS6_S9_RKT1_EUliE_EEvlSG_) ;  /* 0xfffffc1c04047950 */ /* 0x000fec0003c3ffff */
.L_x_25843:
        /* <DEDUP_REMOVED lines=9> */
.L_x_41814:


//--------------------- .text._ZN2at6native24index_elementwise_kernelILi128ELi4EZNS0_20cuda_take_put_kernelIN3c104HalfElZZZZZNS0_10put_kernelERNS_14TensorIteratorERKNS_10TensorBaseEbENKUlvE_clEvENKUlvE8_clEvENKUlvE_clEvENKUlvE0_clEvEUlRS4_lE_EEvS6_S9_RKT1_EUliE_EEvlSG_ --------------------------
	.section	.text._ZN2at6native24index_elementwise_kernelILi128ELi4EZNS0_20cuda_take_put_kernelIN3c104HalfElZZZZZNS0_10put_kernelERNS_14TensorIteratorERKNS_10TensorBaseEbENKUlvE_clEvENKUlvE8_clEvENKUlvE_clEvENKUlvE0_clEvEUlRS4_lE_EEvS6_S9_RKT1_EUliE_EEvlSG_,"ax",@progbits
	.align	128
        .global         _ZN2at6native24index_elementwise_kernelILi128ELi4EZNS0_20cuda_take_put_kernelIN3c104HalfElZZZZZNS0_10put_kernelERNS_14TensorIteratorERKNS_10TensorBaseEbENKUlvE_clEvENKUlvE8_clEvENKUlvE_clEvENKUlvE0_clEvEUlRS4_lE_EEvS6_S9_RKT1_EUliE_EEvlSG_
        .type           _ZN2at6native24index_elementwise_kernelILi128ELi4EZNS0_20cuda_take_put_kernelIN3c104HalfElZZZZZNS0_10put_kernelERNS_14TensorIteratorERKNS_10TensorBaseEbENKUlvE_clEvENKUlvE8_clEvENKUlvE_clEvENKUlvE0_clEvEUlRS4_lE_EEvS6_S9_RKT1_EUliE_EEvlSG_,@function
        .size           _ZN2at6native24index_elementwise_kernelILi128ELi4EZNS0_20cuda_take_put_kernelIN3c104HalfElZZZZZNS0_10put_kernelERNS_14TensorIteratorERKNS_10TensorBaseEbENKUlvE_clEvENKUlvE8_clEvENKUlvE_clEvENKUlvE0_clEvEUlRS4_lE_EEvS6_S9_RKT1_EUliE_EEvlSG_,(.L_x_41816 - _ZN2at6native24index_elementwise_kernelILi128ELi4EZNS0_20cuda_take_put_kernelIN3c104HalfElZZZZZNS0_10put_kernelERNS_14TensorIteratorERKNS_10TensorBaseEbENKUlvE_clEvENKUlvE8_clEvENKUlvE_clEvENKUlvE0_clEvEUlRS4_lE_EEvS6_S9_RKT1_EUliE_EEvlSG_)
        .other          _ZN2at6native24index_elementwise_kernelILi128ELi4EZNS0_20cuda_take_put_kernelIN3c104HalfElZZZZZNS0_10put_kernelERNS_14TensorIteratorERKNS_10TensorBaseEbENKUlvE_clEvENKUlvE8_clEvENKUlvE_clEvENKUlvE0_clEvEUlRS4_lE_EEvS6_S9_RKT1_EUliE_EEvlSG_,@"STO_CUDA_ENTRY STV_DEFAULT"
_ZN2at6native24index_elementwise_kernelILi128ELi4EZNS0_20cuda_take_put_kernelIN3c104HalfElZZZZZNS0_10put_kernelERNS_14TensorIteratorERKNS_10TensorBaseEbENKUlvE_clEvENKUlvE8_clEvENKUlvE_clEvENKUlvE0_clEvEUlRS4_lE_EEvS6_S9_RKT1_EUliE_EEvlSG_:
.text._ZN2at6native24index_elementwise_kernelILi128ELi4EZNS0_20cuda_take_put_kernelIN3c104HalfElZZZZZNS0_10put_kernelERNS_14TensorIteratorERKNS_10TensorBaseEbENKUlvE_clEvENKUlvE8_clEvENKUlvE_clEvENKUlvE0_clEvEUlRS4_lE_EEvS6_S9_RKT1_EUliE_EEvlSG_:
        /* <DEDUP_REMOVED lines=327> */
.L_x_25846:
        /* <DEDUP_REMOVED lines=29> */
.L_x_25848:
[----:B------:R-:W-:Y:S05]  /*1640*/  BSYNC.RECONVERGENT B7 ;  /* 0x0000000000077941 */ /* 0x000fea0003800200 */
.L_x_25847:
        /* <DEDUP_REMOVED lines=43> */
.L_x_25851:
[----:B------:R-:W0:Y:S01]  /*1900*/  LDCU.64 UR4, c[0x0][0x5a8] ;  /* 0x0000b500ff0477ac */ /* 0x000e220008000a00 */
[----:B------:R-:W-:Y:S01]  /*1910*/  IMAD.MOV.U32 R10, RZ, RZ, R12 ;  /* 0x000000ffff0a7224 */ /* 0x000fe200078e000c */
[----:B------:R-:W-:Y:S02]  /*1920*/  MOV R9, R13 ;  /* 0x0000000d00097202 */ /* 0x000fe40000000f00 */
[----:B------:R-:W-:Y:S02]  /*1930*/  MOV R0, 0x1970 ;  /* 0x0000197000007802 */ /* 0x000fe40000000f00 */
[----:B0-----:R-:W-:Y:S01]  /*1940*/  MOV R4, UR4 ;  /* 0x0000000400047c02 */ /* 0x001fe20008000f00 */
[----:B------:R-:W-:-:S07]  /*1950*/  IMAD.U32 R3, RZ, RZ, UR5 ;  /* 0x00000005ff037e24 */ /* 0x000fce000f8e00ff */
[----:B------:R-:W-:Y:S05]  /*1960*/  CALL.REL.NOINC `($__internal_34_$__cuda_sm20_div_u64) ;  /* 0x000001a800c07944 */ /* 0x000fea0003c00000 */
        /* <DEDUP_REMOVED lines=10> */
.L_x_25852:
[----:B------:R-:W-:Y:S05]  /*1a10*/  BSYNC.RECONVERGENT B0 ;  /* 0x0000000000007941 */ /* 0x000fea0003800200 */
.L_x_25850:
        /* <DEDUP_REMOVED lines=37> */
.L_x_25854:
[----:B------:R-:W0:Y:S01]  /*1c70*/  LDCU.64 UR4, c[0x0][0x5b0] ;  /* 0x0000b600ff0477ac */ /* 0x000e220008000a00 */
[----:B------:R-:W-:Y:S01]  /*1c80*/  MOV R10, R12 ;  /* 0x0000000c000a7202 */ /* 0x000fe20000000f00 */
[----:B------:R-:W-:Y:S01]  /*1c90*/  IMAD.MOV.U32 R9, RZ, RZ, R13 ;  /* 0x000000ffff097224 */ /* 0x000fe200078e000d */
[----:B------:R-:W-:Y:S01]  /*1ca0*/  MOV R0, 0x1ce0 ;  /* 0x00001ce000007802 */ /* 0x000fe20000000f00 */
[----:B0-----:R-:W-:Y:S01]  /*1cb0*/  IMAD.U32 R4, RZ, RZ, UR4 ;  /* 0x00000004ff047e24 */ /* 0x001fe2000f8e00ff */
[----:B------:R-:W-:-:S07]  /*1cc0*/  MOV R3, UR5 ;  /* 0x0000000500037c02 */ /* 0x000fce0008000f00 */
[----:B------:R-:W-:Y:S05]  /*1cd0*/  CALL.REL.NOINC `($__internal_34_$__cuda_sm20_div_u64) ;  /* 0x000001a400e47944 */ /* 0x000fea0003c00000 */
        /* <DEDUP_REMOVED lines=11> */
.L_x_25855:
[----:B------:R-:W-:Y:S05]  /*1d90*/  BSYNC.RECONVERGENT B0 ;  /* 0x0000000000007941 */ /* 0x000fea0003800200 */
.L_x_25853:
        /* <DEDUP_REMOVED lines=37> */
.L_x_25857:
        /* <DEDUP_REMOVED lines=18> */
.L_x_25858:
[----:B------:R-:W-:Y:S05]  /*2110*/  BSYNC.RECONVERGENT B0 ;  /* 0x0000000000007941 */ /* 0x000fea0003800200 */
.L_x_25856:
        /* <DEDUP_REMOVED lines=37> */
.L_x_25860:
        /* <DEDUP_REMOVED lines=18> */
.L_x_25861:
[----:B------:R-:W-:Y:S05]  /*2490*/  BSYNC.RECONVERGENT B0 ;  /* 0x0000000000007941 */ /* 0x000fea0003800200 */
.L_x_25859:
        /* <DEDUP_REMOVED lines=37> */
.L_x_25863:
        /* <DEDUP_REMOVED lines=18> */
.L_x_25864:
[----:B------:R-:W-:Y:S05]  /*2810*/  BSYNC.RECONVERGENT B0 ;  /* 0x0000000000007941 */ /* 0x000fea0003800200 */
.L_x_25862:
        /* <DEDUP_REMOVED lines=37> */
.L_x_25866:
        /* <DEDUP_REMOVED lines=18> */
.L_x_25867:
[----:B------:R-:W-:Y:S05]  /*2b90*/  BSYNC.RECONVERGENT B0 ;  /* 0x0000000000007941 */ /* 0x000fea0003800200 */
.L_x_25865:
        /* <DEDUP_REMOVED lines=37> */
.L_x_25869:
        /* <DEDUP_REMOVED lines=18> */
.L_x_25870:
[----:B------:R-:W-:Y:S05]  /*2f10*/  BSYNC.RECONVERGENT B0 ;  /* 0x0000000000007941 */ /* 0x000fea0003800200 */
.L_x_25868:
        /* <DEDUP_REMOVED lines=37> */
.L_x_25872:
        /* <DEDUP_REMOVED lines=18> */
.L_x_25873:
[----:B------:R-:W-:Y:S05]  /*3290*/  BSYNC.RECONVERGENT B0 ;  /* 0x0000000000007941 */ /* 0x000fea0003800200 */
.L_x_25871:
        /* <DEDUP_REMOVED lines=37> */
.L_x_25875:
        /* <DEDUP_REMOVED lines=18> */
.L_x_25876:
[----:B------:R-:W-:Y:S05]  /*3610*/  BSYNC.RECONVERGENT B0 ;  /* 0x0000000000007941 */ /* 0x000fea0003800200 */
.L_x_25874:
        /* <DEDUP_REMOVED lines=37> */
.L_x_25878:
        /* <DEDUP_REMOVED lines=18> */
.L_x_25879:
[----:B------:R-:W-:Y:S05]  /*3990*/  BSYNC.RECONVERGENT B0 ;  /* 0x0000000000007941 */ /* 0x000fea0003800200 */
.L_x_25877:
        /* <DEDUP_REMOVED lines=37> */
.L_x_25881:
        /* <DEDUP_REMOVED lines=18> */
.L_x_25882:
[----:B------:R-:W-:Y:S05]  /*3d10*/  BSYNC.RECONVERGENT B0 ;  /* 0x0000000000007941 */ /* 0x000fea0003800200 */
.L_x_25880:
        /* <DEDUP_REMOVED lines=37> */
.L_x_25884:
        /* <DEDUP_REMOVED lines=18> */
.L_x_25885:
[----:B------:R-:W-:Y:S05]  /*4090*/  BSYNC.RECONVERGENT B0 ;  /* 0x0000000000007941 */ /* 0x000fea0003800200 */
.L_x_25883:
        /* <DEDUP_REMOVED lines=37> */
.L_x_25887:
        /* <DEDUP_REMOVED lines=18> */
.L_x_25888:
[----:B------:R-:W-:Y:S05]  /*4410*/  BSYNC.RECONVERGENT B0 ;  /* 0x0000000000007941 */ /* 0x000fea0003800200 */
.L_x_25886:
        /* <DEDUP_REMOVED lines=37> */
.L_x_25890:
        /* <DEDUP_REMOVED lines=18> */
.L_x_25891:
[----:B------:R-:W-:Y:S05]  /*4790*/  BSYNC.RECONVERGENT B0 ;  /* 0x0000000000007941 */ /* 0x000fea0003800200 */
.L_x_25889:
        /* <DEDUP_REMOVED lines=37> */
.L_x_25893:
        /* <DEDUP_REMOVED lines=18> */
.L_x_25894:
[----:B------:R-:W-:Y:S05]  /*4b10*/  BSYNC.RECONVERGENT B0 ;  /* 0x0000000000007941 */ /* 0x000fea0003800200 */
.L_x_25892:
        /* <DEDUP_REMOVED lines=37> */
.L_x_25896:
        /* <DEDUP_REMOVED lines=18> */
.L_x_25897:
[----:B------:R-:W-:Y:S05]  /*4e90*/  BSYNC.RECONVERGENT B0 ;  /* 0x0000000000007941 */ /* 0x000fea0003800200 */
.L_x_25895:
        /* <DEDUP_REMOVED lines=37> */
.L_x_25899:
        /* <DEDUP_REMOVED lines=18> */
.L_x_25900:
[----:B------:R-:W-:Y:S05]  /*5210*/  BSYNC.RECONVERGENT B0 ;  /* 0x0000000000007941 */ /* 0x000fea0003800200 */
.L_x_25898:
        /* <DEDUP_REMOVED lines=37> */
.L_x_25902:
        /* <DEDUP_REMOVED lines=18> */
.L_x_25903:
[----:B------:R-:W-:Y:S05]  /*5590*/  BSYNC.RECONVERGENT B0 ;  /* 0x0000000000007941 */ /* 0x000fea0003800200 */
.L_x_25901:
        /* <DEDUP_REMOVED lines=37> */
.L_x_25905:
        /* <DEDUP_REMOVED lines=18> */
.L_x_25906:
[----:B------:R-:W-:Y:S05]  /*5910*/  BSYNC.RECONVERGENT B0 ;  /* 0x0000000000007941 */ /* 0x000fea0003800200 */
.L_x_25904:
        /* <DEDUP_REMOVED lines=37> */
.L_x_25908:
        /* <DEDUP_REMOVED lines=18> */
.L_x_25909:
[----:B------:R-:W-:Y:S05]  /*5c90*/  BSYNC.RECONVERGENT B0 ;  /* 0x0000000000007941 */ /* 0x000fea0003800200 */
.L_x_25907:
        /* <DEDUP_REMOVED lines=37> */
.L_x_25911:
        /* <DEDUP_REMOVED lines=18> */
.L_x_25912:
[----:B------:R-:W-:Y:S05]  /*6010*/  BSYNC.RECONVERGENT B0 ;  /* 0x0000000000007941 */ /* 0x000fea0003800200 */
.L_x_25910:
        /* <DEDUP_REMOVED lines=37> */
.L_x_25914:
        /* <DEDUP_REMOVED lines=18> */
.L_x_25915:
[----:B------:R-:W-:Y:S05]  /*6390*/  BSYNC.RECONVERGENT B0 ;  /* 0x0000000000007941 */ /* 0x000fea0003800200 */
.L_x_25913:
        /* <DEDUP_REMOVED lines=37> */
.L_x_25917:
        /* <DEDUP_REMOVED lines=18> */
.L_x_25918:
[----:B------:R-:W-:Y:S05]  /*6710*/  BSYNC.RECONVERGENT B0 ;  /* 0x0000000000007941 */ /* 0x000fea0003800200 */
.L_x_25916:
        /* <DEDUP_REMOVED lines=36> */
.L_x_25920:
        /* <DEDUP_REMOVED lines=16> */
.L_x_25921:
[----:B------:R-:W-:Y:S05]  /*6a60*/  BSYNC.RECONVERGENT B0 ;  /* 0x0000000000007941 */ /* 0x000fea0003800200 */
.L_x_25919:
        /* <DEDUP_REMOVED lines=33> */
.L_x_25923:
[----:B------:R-:W-:Y:S01]  /*6c80*/  MOV R8, R6 ;  /* 0x0000000600087202 */ /* 0x000fe20000000f00 */
[----:B------:R-:W-:Y:S01]  /*6c90*/  IMAD.MOV.U32 R10, RZ, RZ, R7 ;  /* 0x000000ffff0a7224 */ /* 0x000fe200078e0007 */
[----:B------:R-:W-:-:S07]  /*6ca0*/  MOV R9, 0x6cc0 ;  /* 0x00006cc000097802 */ /* 0x000fce0000000f00 */
[----:B------:R-:W-:Y:S05]  /*6cb0*/  CALL.REL.NOINC `($__internal_35_$__cuda_sm20_rem_u64) ;  /* 0x0000015c00007944 */ /* 0x000fea0003c00000 */
[----:B------:R-:W-:Y:S01]  /*6cc0*/  MOV R4, R0 ;  /* 0x0000000000047202 */ /* 0x000fe20000000f00 */
[----:B------:R-:W-:-:S07]  /*6cd0*/  IMAD.MOV.U32 R5, RZ, RZ, R3 ;  /* 0x000000ffff057224 */ /* 0x000fce00078e0003 */
.L_x_25924:
[----:B------:R-:W-:Y:S05]  /*6ce0*/  BSYNC.RECONVERGENT B0 ;  /* 0x0000000000007941 */ /* 0x000fea0003800200 */
.L_x_25922:
[----:B------:R-:W0:Y:S02]  /*6cf0*/  LDCU.64 UR4, c[0x0][0x730] ;  /* 0x0000e600ff0477ac */ /* 0x000e240008000a00 */
[----:B0-----:R-:W-:Y:S02]  /*6d00*/  IMAD R3, R5, UR4, RZ ;  /* 0x0000000405037c24 */ /* 0x001fe4000f8e02ff */
[----:B------:R-:W-:-:S04]  /*6d10*/  IMAD.WIDE.U32 R20, R4, UR4, R20 ;  /* 0x0000000404147c25 */ /* 0x000fc8000f8e0014 */
[----:B------:R-:W-:-:S05]  /*6d20*/  IMAD R3, R4, UR5, R3 ;  /* 0x0000000504037c24 */ /* 0x000fca000f8e0203 */
[----:B------:R-:W-:-:S07]  /*6d30*/  IADD3 R21, PT, PT, R21, R3, RZ ;  /* 0x0000000315157210 */ /* 0x000fce0007ffe0ff */
.L_x_25849:
        /* <DEDUP_REMOVED lines=14> */
[----:B-----5:R-:W-:-:S05]  /*6e20*/  PRMT R3, R11, 0x5410, RZ ;  /* 0x000054100b037816 */ /* 0x020fca00000000ff */
[----:B------:R0:W-:Y:S01]  /*6e30*/  ATOM.E.ADD.F16x2.RN.STRONG.GPU P0, RZ, desc[UR36][R6.64], R3 ;  /* 0x8000000306ff79a2 */ /* 0x0001e2000c10e124 */
[----:B------:R-:W-:Y:S04]  /*6e40*/  BSSY.RECONVERGENT B1, `(.L_x_25927) ;  /* 0x0000010000017945 */ /* 0x000fe80003800200 */
[----:B0-----:R-:W-:Y:S05]  /*6e50*/  @P0 BRA `(.L_x_25928) ;  /* 0x0000000000380947 */ /* 0x001fea0003800000 */
[----:B------:R-:W0:Y:S02]  /*6e60*/  QSPC.E.S P0, RZ, [R6] ;  /* 0x0000000006ff73aa */ /* 0x000e240000000500 */
[----:B0-----:R-:W-:Y:S05]  /*6e70*/  @!P0 BRA `(.L_x_25929) ;  /* 0x0000000000248947 */ /* 0x001fea0003800000 */
[----:B------:R-:W-:-:S04]  /*6e80*/  MOV R4, R6 ;  /* 0x0000000600047202 */ /* 0x000fc80000000f00 */
[----:B------:R-:W-:-:S07]  /*6e90*/  MOV R3, R4 ;  /* 0x0000000400037202 */ /* 0x000fce0000000f00 */
.L_x_25930:
[----:B------:R-:W0:Y:S02]  /*6ea0*/  LDS R4, [R3] ;  /* 0x0000000003047984 */ /* 0x000e240000000800 */
[C---:B0-----:R-:W-:Y:S02]  /*6eb0*/  HADD2 R0, R4.reuse.H1_H1, RZ.H0_H0 ;  /* 0x200000ff04007230 */ /* 0x041fe40000000c00 */
[----:B------:R-:W-:-:S05]  /*6ec0*/  HADD2 R5, R4.H0_H0, R11.H0_H0 ;  /* 0x2000000b04057230 */ /* 0x000fca0000000800 */
[----:B------:R-:W-:-:S05]  /*6ed0*/  PRMT R5, R5, 0x5410, R0 ;  /* 0x0000541005057816 */ /* 0x000fca0000000000 */
[----:B------:R-:W0:Y:S02]  /*6ee0*/  ATOMS.CAST.SPIN P0, [R3], R4, R5 ;  /* 0x000000040300758d */ /* 0x000e240001800005 */
[----:B0-----:R-:W-:Y:S05]  /*6ef0*/  @!P0 BRA `(.L_x_25930) ;  /* 0xfffffffc00e88947 */ /* 0x001fea000383ffff */
[----:B------:R-:W-:Y:S05]  /*6f00*/  BRA `(.L_x_25928) ;  /* 0x00000000000c7947 */ /* 0x000fea0003800000 */
.L_x_25929:
[----:B------:R-:W2:Y:S02]  /*6f10*/  LD.E R0, desc[UR36][R6.64] ;  /* 0x0000002406007980 */ /* 0x000ea4000c101900 */
[----:B--2---:R-:W-:-:S05]  /*6f20*/  IMAD.IADD R3, R3, 0x1, R0 ;  /* 0x0000000103037824 */ /* 0x004fca00078e0200 */
[----:B------:R0:W-:Y:S02]  /*6f30*/  ST.E desc[UR36][R6.64], R3 ;  /* 0x0000000306007985 */ /* 0x0001e4000c101924 */
.L_x_25928:
[----:B------:R-:W-:Y:S05]  /*6f40*/  BSYNC.RECONVERGENT B1 ;  /* 0x0000000000017941 */ /* 0x000fea0003800200 */
.L_x_25927:
[----:B------:R-:W-:Y:S05]  /*6f50*/  BRA `(.L_x_25931) ;  /* 0x0000000000907947 */ /* 0x000fea0003800000 */
.L_x_25926:
[----:B------:R-:W-:Y:S02]  /*6f60*/  ISETP.NE.U32.AND P0, PT, R0, RZ, PT ;  /* 0x000000ff0000720c */ /* 0x000fe40003f05070 */
[----:B------:R-:W-:Y:S02]  /*6f70*/  ISETP.LT.U32.AND P1, PT, R20, 0x1, PT ;  /* 0x000000011400780c */ /* 0x000fe40003f21070 */
[----:B------:R-:W-:-:S04]  /*6f80*/  ISETP.NE.AND.EX P0, PT, RZ, RZ, PT, P0 ;  /* 0x000000ffff00720c */ /* 0x000fc80003f05300 */
[----:B------:R-:W-:-:S13]  /*6f90*/  ISETP.LT.OR.EX P0, PT, R21, RZ, !P0, P1 ;  /* 0x000000ff1500720c */ /* 0x000fda0004701710 */
[----:B------:R-:W-:Y:S05]  /*6fa0*/  @P0 BRA `(.L_x_25932) ;  /* 0x0000000000480947 */ /* 0x000fea0003800000 */
[----:B-----5:R-:W-:-:S05]  /*6fb0*/  PRMT R3, RZ, 0x5410, R11 ;  /* 0x00005410ff037816 */ /* 0x020fca000000000b */
[----:B------:R0:W-:Y:S02]  /*6fc0*/  ATOM.E.ADD.F16x2.RN.STRONG.GPU P0, RZ, desc[UR36][R6.64+-0x2], R3 ;  /* 0xfffffe0306ff79a2 */ /* 0x0001e4000c10e124 */
[----:B0-----:R-:W-:Y:S05]  /*6fd0*/  @P0 BRA `(.L_x_25931) ;  /* 0x0000000000700947 */ /* 0x001fea0003800000 */
[----:B------:R-:W0:Y:S02]  /*6fe0*/  QSPC.E.S P0, RZ, [R6+-0x2] ;  /* 0xfffffe0006ff73aa */ /* 0x000e240000000500 */
[----:B0-----:R-:W-:Y:S05]  /*6ff0*/  @!P0 BRA `(.L_x_25933) ;  /* 0x0000000000248947 */ /* 0x001fea0003800000 */
[----:B------:R-:W-:-:S04]  /*7000*/  MOV R4, R6 ;  /* 0x0000000600047202 */ /* 0x000fc80000000f00 */
[----:B------:R-:W-:-:S07]  /*7010*/  MOV R3, R4 ;  /* 0x0000000400037202 */ /* 0x000fce0000000f00 */
.L_x_25934:
[----:B------:R-:W0:Y:S02]  /*7020*/  LDS R4, [R3+-0x2] ;  /* 0xfffffe0003047984 */ /* 0x000e240000000800 */
[C---:B0-----:R-:W-:Y:S02]  /*7030*/  HADD2 R0, R4.reuse.H1_H1, R11.H0_H0 ;  /* 0x2000000b04007230 */ /* 0x041fe40000000c00 */
[----:B------:R-:W-:-:S05]  /*7040*/  HADD2 R5, R4.H0_H0, RZ.H0_H0 ;  /* 0x200000ff04057230 */ /* 0x000fca0000000800 */
[----:B------:R-:W-:-:S05]  /*7050*/  PRMT R5, R5, 0x5410, R0 ;  /* 0x0000541005057816 */ /* 0x000fca0000000000 */
[----:B------:R-:W0:Y:S02]  /*7060*/  ATOMS.CAST.SPIN P0, [R3+-0x2], R4, R5 ;  /* 0xfffffe040300758d */ /* 0x000e240001800005 */
[----:B0-----:R-:W-:Y:S05]  /*7070*/  @!P0 BRA `(.L_x_25934) ;  /* 0xfffffffc00e88947 */ /* 0x001fea000383ffff */
[----:B------:R-:W-:Y:S05]  /*7080*/  BRA `(.L_x_25931) ;  /* 0x0000000000447947 */ /* 0x000fea0003800000 */
.L_x_25933:
[----:B------:R-:W2:Y:S02]  /*7090*/  LD.E R0, desc[UR36][R6.64+-0x2] ;  /* 0xfffffe2406007980 */ /* 0x000ea4000c101900 */
[----:B--2---:R-:W-:-:S05]  /*70a0*/  IMAD.IADD R3, R3, 0x1, R0 ;  /* 0x0000000103037824 */ /* 0x004fca00078e0200 */
[----:B------:R0:W-:Y:S01]  /*70b0*/  ST.E desc[UR36][R6.64+-0x2], R3 ;  /* 0xfffffe0306007985 */ /* 0x0001e2000c101924 */
[----:B------:R-:W-:Y:S05]  /*70c0*/  BRA `(.L_x_25931) ;  /* 0x0000000000347947 */ /* 0x000fea0003800000 */
.L_x_25932:
[C---:B------:R-:W-:Y:S02]  /*70d0*/  LOP3.LUT R4, R6.reuse, 0xfffffffd, RZ, 0xc0, !PT ;  /* 0xfffffffd06047812 */ /* 0x040fe400078ec0ff */
[----:B------:R-:W-:Y:S02]  /*70e0*/  MOV R5, R7 ;  /* 0x0000000700057202 */ /* 0x000fe40000000f00 */
[----:B------:R-:W-:-:S03]  /*70f0*/  LOP3.LUT R0, R6, 0x2, RZ, 0xc0, !PT ;  /* 0x0000000206007812 */ /* 0x000fc600078ec0ff */
[----:B------:R0:W5:Y:S01]  /*7100*/  LD.E R3, desc[UR36][R4.64] ;  /* 0x0000002404037980 */ /* 0x000162000c101900 */
[----:B------:R-:W-:Y:S01]  /*7110*/  ISETP.EQ.U32.AND P0, PT, R0, RZ, PT ;  /* 0x000000ff0000720c */ /* 0x000fe20003f02070 */
[----:B------:R-:W-:-:S05]  /*7120*/  IMAD.MOV.U32 R0, RZ, RZ, 0x3254 ;  /* 0x00003254ff007424 */ /* 0x000fca00078e00ff */
[----:B------:R-:W-:-:S07]  /*7130*/  SEL R8, R0, 0x7610, P0 ;  /* 0x0000761000087807 */ /* 0x000fce0000000000 */
.L_x_25935:
[----:B-----5:R-:W-:-:S05]  /*7140*/  HADD2 R0, R3, R11.H0_H0 ;  /* 0x2000000b03007230 */ /* 0x020fca0000000000 */
[----:B------:R-:W-:-:S05]  /*7150*/  PRMT R9, R3, R8, R0 ;  /* 0x0000000803097216 */ /* 0x000fca0000000000 */
[----:B------:R-:W2:Y:S02]  /*7160*/  ATOM.E.CAS.STRONG.GPU PT, R0, [R4], R3, R9 ;  /* 0x000000030400738b */ /* 0x000ea400001ee109 */
[----:B--2---:R-:W-:Y:S02]  /*7170*/  ISETP.NE.U32.AND P0, PT, R0, R3, PT ;  /* 0x000000030000720c */ /* 0x004fe40003f05070 */
[----:B------:R-:W-:-:S11]  /*7180*/  MOV R3, R0 ;  /* 0x0000000000037202 */ /* 0x000fd60000000f00 */
[----:B------:R-:W-:Y:S05]  /*7190*/  @P0 BRA `(.L_x_25935) ;  /* 0xfffffffc00e80947 */ /* 0x000fea000383ffff */
.L_x_25931:
[----:B------:R-:W-:Y:S05]  /*71a0*/  BSYNC.RECONVERGENT B0 ;  /* 0x0000000000007941 */ /* 0x000fea0003800200 */
.L_x_25925:
[----:B------:R-:W-:-:S07]  /*71b0*/  VIADD R16, R16, 0x80 ;  /* 0x0000008010107836 */ /* 0x000fce0000000000 */
.L_x_25845:
[----:B------:R-:W-:Y:S05]  /*71c0*/  BSYNC.RECONVERGENT B6 ;  /* 0x0000000000067941 */ /* 0x000fea0003800200 */
.L_x_25844:
        /* <DEDUP_REMOVED lines=308> */
.L_x_25938:
        /* <DEDUP_REMOVED lines=29> */
.L_x_25940:
[----:B------:R-:W-:Y:S05]  /*86e0*/  BSYNC.RECONVERGENT B7 ;  /* 0x0000000000077941 */ /* 0x000fea0003800200 */
.L_x_25939:
        /* <DEDUP_REMOVED lines=42> */
.L_x_25943:
        /* <DEDUP_REMOVED lines=17> */
.L_x_25944:
[----:B------:R-:W-:Y:S05]  /*8aa0*/  BSYNC.RECONVERGENT B0 ;  /* 0x0000000000007941 */ /* 0x000fea0003800200 */
.L_x_25942:
        /* <DEDUP_REMOVED lines=37> */
.L_x_25946:
        /* <DEDUP_REMOVED lines=18> */
.L_x_25947:
[----:B------:R-:W-:Y:S05]  /*8e20*/  BSYNC.RECONVERGENT B0 ;  /* 0x0000000000007941 */ /* 0x000fea0003800200 */
.L_x_25945:
        /* <DEDUP_REMOVED lines=37> */
.L_x_25949:
        /* <DEDUP_REMOVED lines=18> */
.L_x_25950:
[----:B------:R-:W-:Y:S05]  /*91a0*/  BSYNC.RECONVERGENT B0 ;  /* 0x0000000000007941 */ /* 0x000fea0003800200 */
.L_x_25948:
        /* <DEDUP_REMOVED lines=37> */
.L_x_25952:
        /* <DEDUP_REMOVED lines=18> */
.L_x_25953:
[----:B------:R-:W-:Y:S05]  /*9520*/  BSYNC.RECONVERGENT B0 ;  /* 0x0000000000007941 */ /* 0x000fea0003800200 */
.L_x_25951:
        /* <DEDUP_REMOVED lines=37> */
.L_x_25955:
        /* <DEDUP_REMOVED lines=18> */
.L_x_25956:
[----:B------:R-:W-:Y:S05]  /*98a0*/  BSYNC.RECONVERGENT B0 ;  /* 0x0000000000007941 */ /* 0x000fea0003800200 */
.L_x_25954:
        /* <DEDUP_REMOVED lines=37> */
.L_x_25958:
        /* <DEDUP_REMOVED lines=18> */
.L_x_25959:
[----:B------:R-:W-:Y:S05]  /*9c20*/  BSYNC.RECONVERGENT B0 ;  /* 0x0000000000007941 */ /* 0x000fea0003800200 */
.L_x_25957:
        /* <DEDUP_REMOVED lines=37> */
.L_x_25961:
        /* <DEDUP_REMOVED lines=18> */
.L_x_25962:
[----:B------:R-:W-:Y:S05]  /*9fa0*/  BSYNC.RECONVERGENT B0 ;  /* 0x0000000000007941 */ /* 0x000fea0003800200 */
.L_x_25960:
        /* <DEDUP_REMOVED lines=37> */
.L_x_25964:
        /* <DEDUP_REMOVED lines=18> */
.L_x_25965:
[----:B------:R-:W-:Y:S05]  /*a320*/  BSYNC.RECONVERGENT B0 ;  /* 0x0000000000007941 */ /* 0x000fea0003800200 */
.L_x_25963:
        /* <DEDUP_REMOVED lines=37> */
.L_x_25967:
        /* <DEDUP_REMOVED lines=18> */
.L_x_25968:
[----:B------:R-:W-:Y:S05]  /*a6a0*/  BSYNC.RECONVERGENT B0 ;  /* 0x0000000000007941 */ /* 0x000fea0003800200 */
.L_x_25966:
        /* <DEDUP_REMOVED lines=37> */
.L_x_25970:
        /* <DEDUP_REMOVED lines=18> */
.L_x_25971:
[----:B------:R-:W-:Y:S05]  /*aa20*/  BSYNC.RECONVERGENT B0 ;  /* 0x0000000000007941 */ /* 0x000fea0003800200 */
.L_x_25969:
        /* <DEDUP_REMOVED lines=37> */
.L_x_25973:
        /* <DEDUP_REMOVED lines=18> */
.L_x_25974:
[----:B------:R-:W-:Y:S05]  /*ada0*/  BSYNC.RECONVERGENT B0 ;  /* 0x0000000000007941 */ /* 0x000fea0003800200 */
.L_x_25972:
        /* <DEDUP_REMOVED lines=37> */
.L_x_25976:
        /* <DEDUP_REMOVED lines=18> */
.L_x_25977:
[----:B------:R-:W-:Y:S05]  /*b120*/  BSYNC.RECONVERGENT B0 ;  /* 0x0000000000007941 */ /* 0x000fea0003800200 */
.L_x_25975:
        /* <DEDUP_REMOVED lines=37> */
.L_x_25979:
        /* <DEDUP_REMOVED lines=18> */
.L_x_25980:
[----:B------:R-:W-:Y:S05]  /*b4a0*/  BSYNC.RECONVERGENT B0 ;  /* 0x0000000000007941 */ /* 0x000fea0003800200 */
.L_x_25978:
        /* <DEDUP_REMOVED lines=37> */
.L_x_25982:
        /* <DEDUP_REMOVED lines=18> */
.L_x_25983:
[----:B------:R-:W-:Y:S05]  /*b820*/  BSYNC.RECONVERGENT B0 ;  /* 0x0000000000007941 */ /* 0x000fea0003800200 */
.L_x_25981:
        /* <DEDUP_REMOVED lines=37> */
.L_x_25985:
        /* <DEDUP_REMOVED lines=18> */
.L_x_25986:
[----:B------:R-:W-:Y:S05]  /*bba0*/  BSYNC.RECONVERGENT B0 ;  /* 0x0000000000007941 */ /* 0x000fea0003800200 */
.L_x_25984:
        /* <DEDUP_REMOVED lines=37> */
.L_x_25988:
        /* <DEDUP_REMOVED lines=18> */
.L_x_25989:
[----:B------:R-:W-:Y:S05]  /*bf20*/  BSYNC.RECONVERGENT B0 ;  /* 0x0000000000007941 */ /* 0x000fea0003800200 */
.L_x_25987:
        /* <DEDUP_REMOVED lines=37> */
.L_x_25991:
        /* <DEDUP_REMOVED lines=18> */
.L_x_25992:
[----:B------:R-:W-:Y:S05]  /*c2a0*/  BSYNC.RECONVERGENT B0 ;  /* 0x0000000000007941 */ /* 0x000fea0003800200 */
.L_x_25990:
        /* <DEDUP_REMOVED lines=37> */
.L_x_25994:
        /* <DEDUP_REMOVED lines=18> */
.L_x_25995:
[----:B------:R-:W-:Y:S05]  /*c620*/  BSYNC.RECONVERGENT B0 ;  /* 0x0000000000007941 */ /* 0x000fea0003800200 */
.L_x_25993:
        /* <DEDUP_REMOVED lines=37> */
.L_x_25997:
        /* <DEDUP_REMOVED lines=18> */
.L_x_25998:
[----:B------:R-:W-:Y:S05]  /*c9a0*/  BSYNC.RECONVERGENT B0 ;  /* 0x0000000000007941 */ /* 0x000fea0003800200 */
.L_x_25996:
        /* <DEDUP_REMOVED lines=37> */
.L_x_26000:
        /* <DEDUP_REMOVED lines=18> */
.L_x_26001:
[----:B------:R-:W-:Y:S05]  /*cd20*/  BSYNC.RECONVERGENT B0 ;  /* 0x0000000000007941 */ /* 0x000fea0003800200 */
.L_x_25999:
        /* <DEDUP_REMOVED lines=37> */
.L_x_26003:
        /* <DEDUP_REMOVED lines=18> */
.L_x_26004:
[----:B------:R-:W-:Y:S05]  /*d0a0*/  BSYNC.RECONVERGENT B0 ;  /* 0x0000000000007941 */ /* 0x000fea0003800200 */
.L_x_26002:
        /* <DEDUP_REMOVED lines=37> */
.L_x_26006:
        /* <DEDUP_REMOVED lines=18> */
.L_x_26007:
[----:B------:R-:W-:Y:S05]  /*d420*/  BSYNC.RECONVERGENT B0 ;  /* 0x0000000000007941 */ /* 0x000fea0003800200 */
.L_x_26005:
        /* <DEDUP_REMOVED lines=37> */
.L_x_26009:
        /* <DEDUP_REMOVED lines=18> */
.L_x_26010:
[----:B------:R-:W-:Y:S05]  /*d7a0*/  BSYNC.RECONVERGENT B0 ;  /* 0x0000000000007941 */ /* 0x000fea0003800200 */
.L_x_26008:
        /* <DEDUP_REMOVED lines=36> */
.L_x_26012:
        /* <DEDUP_REMOVED lines=16> */
.L_x_26013:
[----:B------:R-:W-:Y:S05]  /*daf0*/  BSYNC.RECONVERGENT B0 ;  /* 0x0000000000007941 */ /* 0x000fea0003800200 */
.L_x_26011:
        /* <DEDUP_REMOVED lines=32> */
.L_x_26015:
[----:B------:R-:W-:Y:S01]  /*dd00*/  MOV R8, R6 ;  /* 0x0000000600087202 */ /* 0x000fe20000000f00 */
[----:B------:R-:W-:Y:S01]  /*dd10*/  IMAD.MOV.U32 R10, RZ, RZ, R7 ;  /* 0x000000ffff0a7224 */ /* 0x000fe200078e0007 */
[----:B------:R-:W-:-:S07]  /*dd20*/  MOV R9, 0xdd40 ;  /* 0x0000dd4000097802 */ /* 0x000fce0000000f00 */
[----:B------:R-:W-:Y:S05]  /*dd30*/  CALL.REL.NOINC `($__internal_35_$__cuda_sm20_rem_u64) ;  /* 0x000000e800e07944 */ /* 0x000fea0003c00000 */
[----:B------:R-:W-:Y:S01]  /*dd40*/  MOV R4, R0 ;  /* 0x0000000000047202 */ /* 0x000fe20000000f00 */
[----:B------:R-:W-:-:S07]  /*dd50*/  IMAD.MOV.U32 R5, RZ, RZ, R3 ;  /* 0x000000ffff057224 */ /* 0x000fce00078e0003 */
.L_x_26016:
[----:B------:R-:W-:Y:S05]  /*dd60*/  BSYNC.RECONVERGENT B0 ;  /* 0x0000000000007941 */ /* 0x000fea0003800200 */
.L_x_26014:
[----:B------:R-:W0:Y:S02]  /*dd70*/  LDCU.64 UR4, c[0x0][0x730] ;  /* 0x0000e600ff0477ac */ /* 0x000e240008000a00 */
[----:B0-----:R-:W-:Y:S02]  /*dd80*/  IMAD R3, R5, UR4, RZ ;  /* 0x0000000405037c24 */ /* 0x001fe4000f8e02ff */
[----:B------:R-:W-:-:S04]  /*dd90*/  IMAD.WIDE.U32 R20, R4, UR4, R20 ;  /* 0x0000000404147c25 */ /* 0x000fc8000f8e0014 */
[----:B------:R-:W-:-:S05]  /*dda0*/  IMAD R3, R4, UR5, R3 ;  /* 0x0000000504037c24 */ /* 0x000fca000f8e0203 */
[----:B------:R-:W-:-:S07]  /*ddb0*/  IADD3 R21, PT, PT, R21, R3, RZ ;  /* 0x0000000315157210 */ /* 0x000fce0007ffe0ff */
.L_x_25941:
        /* <DEDUP_REMOVED lines=27> */
.L_x_26023:
[----:B------:R-:W0:Y:S02]  /*df70*/  LDS R4, [R3+-0x2] ;  /* 0xfffffe0003047984 */ /* 0x000e240000000800 */
[C---:B0-----:R-:W-:Y:S02]  /*df80*/  HADD2 R0, R4.reuse.H1_H1, R11.H0_H0 ;  /* 0x2000000b04007230 */ /* 0x041fe40000000c00 */
[----:B------:R-:W-:-:S05]  /*df90*/  HADD2 R5, R4.H0_H0, RZ.H0_H0 ;  /* 0x200000ff04057230 */ /* 0x000fca0000000800 */
[----:B------:R-:W-:-:S05]  /*dfa0*/  PRMT R5, R5, 0x5410, R0 ;  /* 0x0000541005057816 */ /* 0x000fca0000000000 */
[----:B------:R-:W0:Y:S02]  /*dfb0*/  ATOMS.CAST.SPIN P0, [R3+-0x2], R4, R5 ;  /* 0xfffffe040300758d */ /* 0x000e240001800005 */
[----:B0-----:R-:W-:Y:S05]  /*dfc0*/  @!P0 BRA `(.L_x_26023) ;  /* 0xfffffffc00e88947 */ /* 0x001fea000383ffff */
[----:B------:R-:W-:Y:S05]  /*dfd0*/  BRA `(.L_x_26021) ;  /* 0x0000000000447947 */ /* 0x000fea0003800000 */
.L_x_26022:
[----:B------:R-:W2:Y:S02]  /*dfe0*/  LD.E R0, desc[UR36][R6.64+-0x2] ;  /* 0xfffffe2406007980 */ /* 0x000ea4000c101900 */
[----:B--2---:R-:W-:-:S05]  /*dff0*/  IMAD.IADD R3, R3, 0x1, R0 ;  /* 0x0000000103037824 */ /* 0x004fca00078e0200 */
[----:B------:R0:W-:Y:S01]  /*e000*/  ST.E desc[UR36][R6.64+-0x2], R3 ;  /* 0xfffffe0306007985 */ /* 0x0001e2000c101924 */
[----:B------:R-:W-:Y:S05]  /*e010*/  BRA `(.L_x_26021) ;  /* 0x0000000000347947 */ /* 0x000fea0003800000 */
.L_x_26020:
[C---:B------:R-:W-:Y:S01]  /*e020*/  LOP3.LUT R4, R6.reuse, 0xfffffffd, RZ, 0xc0, !PT ;  /* 0xfffffffd06047812 */ /* 0x040fe200078ec0ff */
[----:B------:R-:W-:Y:S01]  /*e030*/  IMAD.MOV.U32 R8, RZ, RZ, 0x3254 ;  /* 0x00003254ff087424 */ /* 0x000fe200078e00ff */
[----:B------:R-:W-:Y:S02]  /*e040*/  MOV R5, R7 ;  /* 0x0000000700057202 */ /* 0x000fe40000000f00 */
[----:B------:R-:W-:-:S03]  /*e050*/  LOP3.LUT R0, R6, 0x2, RZ, 0xc0, !PT ;  /* 0x0000000206007812 */ /* 0x000fc600078ec0ff */
[----:B------:R0:W5:Y:S01]  /*e060*/  LD.E R3, desc[UR36][R4.64] ;  /* 0x0000002404037980 */ /* 0x000162000c101900 */
[----:B------:R-:W-:-:S04]  /*e070*/  ISETP.EQ.U32.AND P0, PT, R0, RZ, PT ;  /* 0x000000ff0000720c */ /* 0x000fc80003f02070 */
[----:B------:R-:W-:-:S09]  /*e080*/  SEL R8, R8, 0x7610, P0 ;  /* 0x0000761008087807 */ /* 0x000fd20000000000 */
.L_x_26024:
[----:B-----5:R-:W-:-:S05]  /*e090*/  HADD2 R0, R3, R11.H0_H0 ;  /* 0x2000000b03007230 */ /* 0x020fca0000000000 */
[----:B------:R-:W-:-:S05]  /*e0a0*/  PRMT R9, R3, R8, R0 ;  /* 0x0000000803097216 */ /* 0x000fca0000000000 */
[----:B------:R-:W2:Y:S02]  /*e0b0*/  ATOM.E.CAS.STRONG.GPU PT, R0, [R4], R3, R9 ;  /* 0x000000030400738b */ /* 0x000ea400001ee109 */
[----:B--2---:R-:W-:Y:S02]  /*e0c0*/  ISETP.NE.U32.AND P0, PT, R0, R3, PT ;  /* 0x000000030000720c */ /* 0x004fe40003f05070 */
[----:B------:R-:W-:-:S11]  /*e0d0*/  MOV R3, R0 ;  /* 0x0000000000037202 */ /* 0x000fd60000000f00 */
[----:B------:R-:W-:Y:S05]  /*e0e0*/  @P0 BRA `(.L_x_26024) ;  /* 0xfffffffc00e80947 */ /* 0x000fea000383ffff */
.L_x_26021:
[----:B------:R-:W-:Y:S05]  /*e0f0*/  BSYNC.RECONVERGENT B1 ;  /* 0x0000000000017941 */ /* 0x000fea0003800200 */
.L_x_26019:
[----:B------:R-:W-:Y:S05]  /*e100*/  BRA `(.L_x_26025) ;  /* 0x0000000000447947 */ /* 0x000fea0003800000 */
.L_x_26018:
[----:B-----5:R-:W-:-:S05]  /*e110*/  PRMT R3, R11, 0x5410, RZ ;  /* 0x000054100b037816 */ /* 0x020fca00000000ff */
[----:B------:R0:W-:Y:S02]  /*e120*/  ATOM.E.ADD.F16x2.RN.STRONG.GPU P0, RZ, desc[UR36][R6.64], R3 ;  /* 0x8000000306ff79a2 */ /* 0x0001e4000c10e124 */
[----:B0-----:R-:W-:Y:S05]  /*e130*/  @P0 BRA `(.L_x_26025) ;  /* 0x0000000000380947 */ /* 0x001fea0003800000 */
[----:B------:R-:W0:Y:S02]  /*e140*/  QSPC.E.S P0, RZ, [R6] ;  /* 0x0000000006ff73aa */ /* 0x000e240000000500 */
[----:B0-----:R-:W-:Y:S05]  /*e150*/  @!P0 BRA `(.L_x_26026) ;  /* 0x0000000000248947 */ /* 0x001fea0003800000 */
[----:B------:R-:W-:-:S05]  /*e160*/  IMAD.MOV.U32 R4, RZ, RZ, R6 ;  /* 0x000000ffff047224 */ /* 0x000fca00078e0006 */
[----:B------:R-:W-:-:S07]  /*e170*/  MOV R3, R4 ;  /* 0x0000000400037202 */ /* 0x000fce0000000f00 */
.L_x_26027:
[----:B------:R-:W0:Y:S02]  /*e180*/  LDS R4, [R3] ;  /* 0x0000000003047984 */ /* 0x000e240000000800 */
[C---:B0-----:R-:W-:Y:S02]  /*e190*/  HADD2 R0, R4.reuse.H1_H1, RZ.H0_H0 ;  /* 0x200000ff04007230 */ /* 0x041fe40000000c00 */
[----:B------:R-:W-:-:S05]  /*e1a0*/  HADD2 R5, R4.H0_H0, R11.H0_H0 ;  /* 0x2000000b04057230 */ /* 0x000fca0000000800 */
[----:B------:R-:W-:-:S05]  /*e1b0*/  PRMT R5, R5, 0x5410, R0 ;  /* 0x0000541005057816 */ /* 0x000fca0000000000 */
[----:B------:R-:W0:Y:S02]  /*e1c0*/  ATOMS.CAST.SPIN P0, [R3], R4, R5 ;  /* 0x000000040300758d */ /* 0x000e240001800005 */
[----:B0-----:R-:W-:Y:S05]  /*e1d0*/  @!P0 BRA `(.L_x_26027) ;  /* 0xfffffffc00e88947 */ /* 0x001fea000383ffff */
[----:B------:R-:W-:Y:S05]  /*e1e0*/  BRA `(.L_x_26025) ;  /* 0x00000000000c7947 */ /* 0x000fea0003800000 */
.L_x_26026:
[----:B------:R-:W2:Y:S02]  /*e1f0*/  LD.E R0, desc[UR36][R6.64] ;  /* 0x0000002406007980 */ /* 0x000ea4000c101900 */
[----:B--2---:R-:W-:-:S05]  /*e200*/  IADD3 R3, PT, PT, R3, R0, RZ ;  /* 0x0000000003037210 */ /* 0x004fca0007ffe0ff */
[----:B------:R1:W-:Y:S02]  /*e210*/  ST.E desc[UR36][R6.64], R3 ;  /* 0x0000000306007985 */ /* 0x0003e4000c101924 */
.L_x_26025:
[----:B------:R-:W-:Y:S05]  /*e220*/  BSYNC.RECONVERGENT B0 ;  /* 0x0000000000007941 */ /* 0x000fea0003800200 */
.L_x_26017:
[----:B------:R-:W-:-:S07]  /*e230*/  VIADD R16, R16, 0x80 ;  /* 0x0000008010107836 */ /* 0x000fce0000000000 */
.L_x_25937:
[----:B------:R-:W-:Y:S05]  /*e240*/  BSYNC.RECONVERGENT B6 ;  /* 0x0000000000067941 */ /* 0x000fea0003800200 */
.L_x_25936:
[----:B------:R-:W2:Y:S01]  /*e250*/  LDCU.64 UR4, c[0x0][0x380] ;  /* 0x00007000ff0477ac */ /* 0x000ea20008000a00 */
[----:B------:R-:W-:Y:S01]  /*e260*/  BSSY.RECONVERGENT B6, `(.L_x_26028) ;  /* 0x0000706000067945 */ /* 0x000fe20003800200 */
[----:B--2---:R-:W-:-:S04]  /*e270*/  ISETP.GE.U32.AND P0, PT, R16, UR4, PT ;  /* 0x0000000410007c0c */ /* 0x004fc8000bf06070 */
[----:B------:R-:W-:-:S13]  /*e280*/  ISETP.GE.AND.EX P0, PT, RZ, UR5, PT, P0 ;  /* 0x00000005ff007c0c */ /* 0x000fda000bf06300 */
[----:B------:R-:W-:Y:S05]  /*e290*/  @P0 BRA `(.L_x_26029) ;  /* 0x0000007000080947 */ /* 0x000fea0003800000 */
[----:B------:R-:W2:Y:S01]  /*e2a0*/  LDCU UR4, c[0x0][0x388] ;  /* 0x00007100ff0477ac */ /* 0x000ea20008000800 */
[----:B------:R-:W-:Y:S02]  /*e2b0*/  HFMA2 R0, -RZ, RZ, 0, 0 ;  /* 0x00000000ff007431 */ /* 0x000fe400000001ff */
[----:B------:R-:W-:Y:S01]  /*e2c0*/  IMAD.MOV.U32 R17, RZ, RZ, RZ ;  /* 0x000000ffff117224 */ /* 0x000fe200078e00ff */
[----:B--2---:R-:W-:-:S09]  /*e2d0*/  UISETP.NE.AND UP0, UPT, UR4, URZ, UPT ;  /* 0x000000ff0400728c */ /* 0x004fd2000bf05270 */
[----:B------:R-:W-:Y:S05]  /*e2e0*/  BRA.U !UP0, `(.L_x_26030) ;  /* 0x0000001108a87547 */ /* 0x000fea000b800000 */
[----:B------:R-:W2:Y:S01]  /*e2f0*/  LDCU.64 UR4, c[0x0][0x390] ;  /* 0x00007200ff0477ac */ /* 0x000ea20008000a00 */
[----:B0-----:R-:W-:Y:S01]  /*e300*/  MOV R4, RZ ;  /* 0x000000ff00047202 */ /* 0x001fe20000000f00 */
[----:B------:R-:W-:Y:S01]  /*e310*/  IMAD.MOV.U32 R5, RZ, RZ, R16 ;  /* 0x000000ffff057224 */ /* 0x000fe200078e0010 */
[----:B------:R-:W-:Y:S01]  /*e320*/  ISETP.NE.AND P0, PT, R22, RZ, PT ;  /* 0x000000ff1600720c */ /* 0x000fe20003f05270 */
[----:B------:R-:W0:Y:S01]  /*e330*/  LDCU UR6, c[0x0][0x38c] ;  /* 0x00007180ff0677ac */ /* 0x000e220008000800 */
[----:B------:R-:W3:Y:S01]  /*e340*/  LDCU.64 UR8, c[0x0][0x4b8] ;  /* 0x00009700ff0877ac */ /* 0x000ee20008000a00 */
[----:B--2---:R-:W-:-:S05]  /*e350*/  IMAD.HI.U32 R4, R16, UR4, R4 ;  /* 0x0000000410047c27 */ /* 0x004fca000f8e0004 */
[----:B------:R-:W-:-:S04]  /*e360*/  SHF.R.U32.HI R5, RZ, UR5, R4 ;  /* 0x00000005ff057c19 */ /* 0x000fc80008011604 */
[----:B-1----:R-:W-:-:S05]  /*e370*/  IADD3 R3, PT, PT, -R5, RZ, RZ ;  /* 0x000000ff05037210 */ /* 0x002fca0007ffe1ff */
        /* <DEDUP_REMOVED lines=289> */
.L_x_26030:
        /* <DEDUP_REMOVED lines=29> */
.L_x_26032:
[----:B------:R-:W-:Y:S05]  /*f760*/  BSYNC.RECONVERGENT B7 ;  /* 0x0000000000077941 */ /* 0x000fea0003800200 */
.L_x_26031:
        /* <DEDUP_REMOVED lines=42> */
.L_x_26035:
        /* <DEDUP_REMOVED lines=17> */
.L_x_26036:
[----:B------:R-:W-:Y:S05]  /*fb20*/  BSYNC.RECONVERGENT B0 ;  /* 0x0000000000007941 */ /* 0x000fea0003800200 */
.L_x_26034:
        /* <DEDUP_REMOVED lines=37> */
.L_x_26038:
        /* <DEDUP_REMOVED lines=18> */
.L_x_26039:
[----:B------:R-:W-:Y:S05]  /*fea0*/  BSYNC.RECONVERGENT B0 ;  /* 0x0000000000007941 */ /* 0x000fea0003800200 */
.L_x_26037:
        /* <DEDUP_REMOVED lines=37> */
.L_x_26041:
        /* <DEDUP_REMOVED lines=18> */
.L_x_26042:
[----:B------:R-:W-:Y:S05]  /*10220*/  BSYNC.RECONVERGENT B0 ;  /* 0x0000000000007941 */ /* 0x000fea0003800200 */
.L_x_26040:
        /* <DEDUP_REMOVED lines=37> */
.L_x_26044:
        /* <DEDUP_REMOVED lines=18> */
.L_x_26045:
[----:B------:R-:W-:Y:S05]  /*105a0*/  BSYNC.RECONVERGENT B0 ;  /* 0x0000000000007941 */ /* 0x000fea0003800200 */
.L_x_26043:
        /* <DEDUP_REMOVED lines=37> */
.L_x_26047:
        /* <DEDUP_REMOVED lines=18> */
.L_x_26048:
[----:B------:R-:W-:Y:S05]  /*10920*/  BSYNC.RECONVERGENT B0 ;  /* 0x0000000000007941 */ /* 0x000fea0003800200 */
.L_x_26046:
        /* <DEDUP_REMOVED lines=37> */
.L_x_26050:
        /* <DEDUP_REMOVED lines=18> */
.L_x_26051:
[----:B------:R-:W-:Y:S05]  /*10ca0*/  BSYNC.RECONVERGENT B0 ;  /* 0x0000000000007941 */ /* 0x000fea0003800200 */
.L_x_26049:
        /* <DEDUP_REMOVED lines=37> */
.L_x_26053:
        /* <DEDUP_REMOVED lines=18> */
.L_x_26054:
[----:B------:R-:W-:Y:S05]  /*11020*/  BSYNC.RECONVERGENT B0 ;  /* 0x0000000000007941 */ /* 0x000fea0003800200 */
.L_x_26052:
        /* <DEDUP_REMOVED lines=37> */
.L_x_26056:
        /* <DEDUP_REMOVED lines=18> */
.L_x_26057:
[----:B------:R-:W-:Y:S05]  /*113a0*/  BSYNC.RECONVERGENT B0 ;  /* 0x0000000000007941 */ /* 0x000fea0003800200 */
.L_x_26055:
        /* <DEDUP_REMOVED lines=37> */
.L_x_26059:
        /* <DEDUP_REMOVED lines=18> */
.L_x_26060:
[----:B------:R-:W-:Y:S05]  /*11720*/  BSYNC.RECONVERGENT B0 ;  /* 0x0000000000007941 */ /* 0x000fea0003800200 */
.L_x_26058:
        /* <DEDUP_REMOVED lines=37> */
.L_x_26062:
[----:B------:R-:W0:Y:S01]  /*11980*/  LDCU.64 UR4, c[0x0][0x5f0] ;  /* 0x0000be00ff0477ac */ /* 0x000e220008000a00 */
[----:B------:R-:W-:Y:S02]  /*11990*/  MOV R10, R12 ;  /* 0x0000000c000a7202 */ /* 0x000fe40000000f00 */
[----:B------:R-:W-:Y:S02]  /*119a0*/  MOV R9, R13 ;  /* 0x0000000d00097202 */ /* 0x000fe40000000f00 */
[----:B------:R-:W-:Y:S01]  /*119b0*/  MOV R0, 0x119f0 ;  /* 0x000119f000007802 */ /* 0x000fe20000000f00 */
[----:B0-----:R-:W-:Y:S01]  /*119c0*/  IMAD.U32 R4, RZ, RZ, UR4 ;  /* 0x00000004ff047e24 */ /* 0x001fe2000f8e00ff */
[----:B------:R-:W-:-:S07]  /*119d0*/  MOV R3, UR5 ;  /* 0x0000000500037c02 */ /* 0x000fce0008000f00 */
[----:B------:R-:W-:Y:S05]  /*119e0*/  CALL.REL.NOINC `($__internal_34_$__cuda_sm20_div_u64) ;  /* 0x000000a800a07944 */ /* 0x000fea0003c00000 */
        /* <DEDUP_REMOVED lines=11> */
.L_x_26063:
[----:B------:R-:W-:Y:S05]  /*11aa0*/  BSYNC.RECONVERGENT B0 ;  /* 0x0000000000007941 */ /* 0x000fea0003800200 */
.L_x_26061:
        /* <DEDUP_REMOVED lines=37> */
.L_x_26065:
[----:B------:R-:W0:Y:S01]  /*11d00*/  LDCU.64 UR4, c[0x0][0x5f8] ;  /* 0x0000bf00ff0477ac */ /* 0x000e220008000a00 */
[----:B------:R-:W-:Y:S01]  /*11d10*/  IMAD.MOV.U32 R10, RZ, RZ, R12 ;  /* 0x000000ffff0a7224 */ /* 0x000fe200078e000c */
[----:B------:R-:W-:Y:S01]  /*11d20*/  MOV R0, 0x11d70 ;  /* 0x00011d7000007802 */ /* 0x000fe20000000f00 */
[----:B------:R-:W-:Y:S01]  /*11d30*/  IMAD.MOV.U32 R9, RZ, RZ, R13 ;  /* 0x000000ffff097224 */ /* 0x000fe200078e000d */
[----:B0-----:R-:W-:Y:S02]  /*11d40*/  MOV R4, UR4 ;  /* 0x0000000400047c02 */ /* 0x001fe40008000f00 */
[----:B------:R-:W-:-:S07]  /*11d50*/  MOV R3, UR5 ;  /* 0x0000000500037c02 */ /* 0x000fce0008000f00 */
[----:B------:R-:W-:Y:S05]  /*11d60*/  CALL.REL.NOINC `($__internal_34_$__cuda_sm20_div_u64) ;  /* 0x000000a400c07944 */ /* 0x000fea0003c00000 */
        /* <DEDUP_REMOVED lines=11> */
.L_x_26066:
[----:B------:R-:W-:Y:S05]  /*11e20*/  BSYNC.RECONVERGENT B0 ;  /* 0x0000000000007941 */ /* 0x000fea0003800200 */
.L_x_26064:
        /* <DEDUP_REMOVED lines=37> */
.L_x_26068:
[----:B------:R-:W0:Y:S01]  /*12080*/  LDCU.64 UR4, c[0x0][0x600] ;  /* 0x0000c000ff0477ac */ /* 0x000e220008000a00 */
[----:B------:R-:W-:Y:S02]  /*12090*/  MOV R10, R12 ;  /* 0x0000000c000a7202 */ /* 0x000fe40000000f00 */
        /* <DEDUP_REMOVED lines=16> */
.L_x_26069:
[----:B------:R-:W-:Y:S05]  /*121a0*/  BSYNC.RECONVERGENT B0 ;  /* 0x0000000000007941 */ /* 0x000fea0003800200 */
.L_x_26067:
        /* <DEDUP_REMOVED lines=37> */
.L_x_26071:
        /* <DEDUP_REMOVED lines=18> */
.L_x_26072:
[----:B------:R-:W-:Y:S05]  /*12520*/  BSYNC.RECONVERGENT B0 ;  /* 0x0000000000007941 */ /* 0x000fea0003800200 */
.L_x_26070:
        /* <DEDUP_REMOVED lines=37> */
.L_x_26074:
        /* <DEDUP_REMOVED lines=18> */
.L_x_26075:
[----:B------:R-:W-:Y:S05]  /*128a0*/  BSYNC.RECONVERGENT B0 ;  /* 0x0000000000007941 */ /* 0x000fea0003800200 */
.L_x_26073:
        /* <DEDUP_REMOVED lines=37> */
.L_x_26077:
        /* <DEDUP_REMOVED lines=18> */
.L_x_26078:
[----:B------:R-:W-:Y:S05]  /*12c20*/  BSYNC.RECONVERGENT B0 ;  /* 0x0000000000007941 */ /* 0x000fea0003800200 */
.L_x_26076:
        /* <DEDUP_REMOVED lines=37> */
.L_x_26080:
        /* <DEDUP_REMOVED lines=18> */
.L_x_26081:
[----:B------:R-:W-:Y:S05]  /*12fa0*/  BSYNC.RECONVERGENT B0 ;  /* 0x0000000000007941 */ /* 0x000fea0003800200 */
.L_x_26079:
        /* <DEDUP_REMOVED lines=37> */
.L_x_26083:
        /* <DEDUP_REMOVED lines=18> */
.L_x_26084:
[----:B------:R-:W-:Y:S05]  /*13320*/  BSYNC.RECONVERGENT B0 ;  /* 0x0000000000007941 */ /* 0x000fea0003800200 */
.L_x_26082:
        /* <DEDUP_REMOVED lines=37> */
.L_x_26086:
        /* <DEDUP_REMOVED lines=18> */
.L_x_26087:
[----:B------:R-:W-:Y:S05]  /*136a0*/  BSYNC.RECONVERGENT B0 ;  /* 0x0000000000007941 */ /* 0x000fea0003800200 */
.L_x_26085:
        /* <DEDUP_REMOVED lines=37> */
.L_x_26089:
        /* <DEDUP_REMOVED lines=18> */
.L_x_26090:
[----:B------:R-:W-:Y:S05]  /*13a20*/  BSYNC.RECONVERGENT B0 ;  /* 0x0000000000007941 */ /* 0x000fea0003800200 */
.L_x_26088:
        /* <DEDUP_REMOVED lines=37> */
.L_x_26092:
        /* <DEDUP_REMOVED lines=18> */
.L_x_26093:
[----:B------:R-:W-:Y:S05]  /*13da0*/  BSYNC.RECONVERGENT B0 ;  /* 0x0000000000007941 */ /* 0x000fea0003800200 */
.L_x_26091:
        /* <DEDUP_REMOVED lines=37> */
.L_x_26095:
        /* <DEDUP_REMOVED lines=18> */
.L_x_26096:
[----:B------:R-:W-:Y:S05]  /*14120*/  BSYNC.RECONVERGENT B0 ;  /* 0x0000000000007941 */ /* 0x000fea0003800200 */
.L_x_26094:
        /* <DEDUP_REMOVED lines=37> */
.L_x_26098:
        /* <DEDUP_REMOVED lines=18> */
.L_x_26099:
[----:B------:R-:W-:Y:S05]  /*144a0*/  BSYNC.RECONVERGENT B0 ;  /* 0x0000000000007941 */ /* 0x000fea0003800200 */
.L_x_26097:
        /* <DEDUP_REMOVED lines=37> */
.L_x_26101:
        /* <DEDUP_REMOVED lines=18> */
.L_x_26102:
[----:B------:R-:W-:Y:S05]  /*14820*/  BSYNC.RECONVERGENT B0 ;  /* 0x0000000000007941 */ /* 0x000fea0003800200 */
.L_x_26100:
        /* <DEDUP_REMOVED lines=36> */
.L_x_26104:
        /* <DEDUP_REMOVED lines=16> */
.L_x_26105:
[----:B------:R-:W-:Y:S05]  /*14b70*/  BSYNC.RECONVERGENT B0 ;  /* 0x0000000000007941 */ /* 0x000fea0003800200 */
.L_x_26103:
        /* <DEDUP_REMOVED lines=32> */
.L_x_26107:
[----:B------:R-:W-:Y:S02]  /*14d80*/  MOV R8, R6 ;  /* 0x0000000600087202 */ /* 0x000fe40000000f00 */
[----:B------:R-:W-:Y:S02]  /*14d90*/  MOV R10, R7 ;  /* 0x00000007000a7202 */ /* 0x000fe40000000f00 */
[----:B------:R-:W-:-:S07]  /*14da0*/  MOV R9, 0x14dc0 ;  /* 0x00014dc000097802 */ /* 0x000fce0000000f00 */
[----:B------:R-:W-:Y:S05]  /*14db0*/  CALL.REL.NOINC `($__internal_35_$__cuda_sm20_rem_u64) ;  /* 0x0000007800c07944 */ /* 0x000fea0003c00000 */
[----:B------:R-:W-:Y:S01]  /*14dc0*/  IMAD.MOV.U32 R4, RZ, RZ, R0 ;  /* 0x000000ffff047224 */ /* 0x000fe200078e0000 */
[----:B------:R-:W-:-:S07]  /*14dd0*/  MOV R5, R3 ;  /* 0x0000000300057202 */ /* 0x000fce0000000f00 */
.L_x_26108:
[----:B------:R-:W-:Y:S05]  /*14de0*/  BSYNC.RECONVERGENT B0 ;  /* 0x0000000000007941 */ /* 0x000fea0003800200 */
.L_x_26106:
[----:B------:R-:W0:Y:S02]  /*14df0*/  LDCU.64 UR4, c[0x0][0x730] ;  /* 0x0000e600ff0477ac */ /* 0x000e240008000a00 */
[----:B0-----:R-:W-:Y:S02]  /*14e00*/  IMAD R3, R5, UR4, RZ ;  /* 0x0000000405037c24 */ /* 0x001fe4000f8e02ff */
[----:B------:R-:W-:-:S04]  /*14e10*/  IMAD.WIDE.U32 R20, R4, UR4, R20 ;  /* 0x0000000404147c25 */ /* 0x000fc8000f8e0014 */
[----:B------:R-:W-:-:S05]  /*14e20*/  IMAD R3, R4, UR5, R3 ;  /* 0x0000000504037c24 */ /* 0x000fca000f8e0203 */
[----:B------:R-:W-:-:S07]  /*14e30*/  IADD3 R21, PT, PT, R21, R3, RZ ;  /* 0x0000000315157210 */ /* 0x000fce0007ffe0ff */
.L_x_26033:
        /* <DEDUP_REMOVED lines=27> */
.L_x_26115:
[----:B------:R-:W0:Y:S02]  /*14ff0*/  LDS R4, [R3+-0x2] ;  /* 0xfffffe0003047984 */ /* 0x000e240000000800 */
[C---:B0-----:R-:W-:Y:S02]  /*15000*/  HADD2 R0, R4.reuse.H1_H1, R11.H0_H0 ;  /* 0x2000000b04007230 */ /* 0x041fe40000000c00 */
[----:B------:R-:W-:-:S05]  /*15010*/  HADD2 R5, R4.H0_H0, RZ.H0_H0 ;  /* 0x200000ff04057230 */ /* 0x000fca0000000800 */
[----:B------:R-:W-:-:S05]  /*15020*/  PRMT R5, R5, 0x5410, R0 ;  /* 0x0000541005057816 */ /* 0x000fca0000000000 */
[----:B------:R-:W0:Y:S02]  /*15030*/  ATOMS.CAST.SPIN P0, [R3+-0x2], R4, R5 ;  /* 0xfffffe040300758d */ /* 0x000e240001800005 */
[----:B0-----:R-:W-:Y:S05]  /*15040*/  @!P0 BRA `(.L_x_26115) ;  /* 0xfffffffc00e88947 */ /* 0x001fea000383ffff */
[----:B------:R-:W-:Y:S05]  /*15050*/  BRA `(.L_x_26113) ;  /* 0x0000000000447947 */ /* 0x000fea0003800000 */
.L_x_26114:
[----:B------:R-:W2:Y:S02]  /*15060*/  LD.E R0, desc[UR36][R6.64+-0x2] ;  /* 0xfffffe2406007980 */ /* 0x000ea4000c101900 */
[----:B--2---:R-:W-:-:S05]  /*15070*/  IADD3 R3, PT, PT, R3, R0, RZ ;  /* 0x0000000003037210 */ /* 0x004fca0007ffe0ff */
[----:B------:R1:W-:Y:S01]  /*15080*/  ST.E desc[UR36][R6.64+-0x2], R3 ;  /* 0xfffffe0306007985 */ /* 0x0003e2000c101924 */
[----:B------:R-:W-:Y:S05]  /*15090*/  BRA `(.L_x_26113) ;  /* 0x0000000000347947 */ /* 0x000fea0003800000 */
.L_x_26112:
[C---:B------:R-:W-:Y:S01]  /*150a0*/  LOP3.LUT R4, R6.reuse, 0xfffffffd, RZ, 0xc0, !PT ;  /* 0xfffffffd06047812 */ /* 0x040fe200078ec0ff */
[----:B------:R-:W-:Y:S02]  /*150b0*/  IMAD.MOV.U32 R5, RZ, RZ, R7 ;  /* 0x000000ffff057224 */ /* 0x000fe400078e0007 */
[----:B------:R-:W-:Y:S01]  /*150c0*/  HFMA2 R8, -RZ, RZ, 0, 0.19775390625 ;  /* 0x00003254ff087431 */ /* 0x000fe200000001ff */
[----:B------:R-:W-:Y:S02]  /*150d0*/  LOP3.LUT R0, R6, 0x2, RZ, 0xc0, !PT ;  /* 0x0000000206007812 */ /* 0x000fe400078ec0ff */
[----:B------:R0:W5:Y:S02]  /*150e0*/  LD.E R3, desc[UR36][R4.64] ;  /* 0x0000002404037980 */ /* 0x000164000c101900 */
[----:B------:R-:W-:-:S04]  /*150f0*/  ISETP.EQ.U32.AND P0, PT, R0, RZ, PT ;  /* 0x000000ff0000720c */ /* 0x000fc80003f02070 */
[----:B------:R-:W-:-:S09]  /*15100*/  SEL R8, R8, 0x7610, P0 ;  /* 0x0000761008087807 */ /* 0x000fd20000000000 */
.L_x_26116:
[----:B-----5:R-:W-:-:S05]  /*15110*/  HADD2 R0, R3, R11.H0_H0 ;  /* 0x2000000b03007230 */ /* 0x020fca0000000000 */
[----:B------:R-:W-:-:S05]  /*15120*/  PRMT R9, R3, R8, R0 ;  /* 0x0000000803097216 */ /* 0x000fca0000000000 */
[----:B------:R-:W2:Y:S02]  /*15130*/  ATOM.E.CAS.STRONG.GPU PT, R0, [R4], R3, R9 ;  /* 0x000000030400738b */ /* 0x000ea400001ee109 */
[----:B--2---:R-:W-:Y:S02]  /*15140*/  ISETP.NE.U32.AND P0, PT, R0, R3, PT ;  /* 0x000000030000720c */ /* 0x004fe40003f05070 */
[----:B------:R-:W-:-:S11]  /*15150*/  MOV R3, R0 ;  /* 0x0000000000037202 */ /* 0x000fd60000000f00 */
[----:B------:R-:W-:Y:S05]  /*15160*/  @P0 BRA `(.L_x_26116) ;  /* 0xfffffffc00e80947 */ /* 0x000fea000383ffff */
.L_x_26113:
[----:B------:R-:W-:Y:S05]  /*15170*/  BSYNC.RECONVERGENT B1 ;  /* 0x0000000000017941 */ /* 0x000fea0003800200 */
.L_x_26111:
[----:B------:R-:W-:Y:S05]  /*15180*/  BRA `(.L_x_26117) ;  /* 0x0000000000447947 */ /* 0x000fea0003800000 */
.L_x_26110:
[----:B-----5:R-:W-:-:S05]  /*15190*/  PRMT R3, R11, 0x5410, RZ ;  /* 0x000054100b037816 */ /* 0x020fca00000000ff */
[----:B------:R0:W-:Y:S02]  /*151a0*/  ATOM.E.ADD.F16x2.RN.STRONG.GPU P0, RZ, desc[UR36][R6.64], R3 ;  /* 0x8000000306ff79a2 */ /* 0x0001e4000c10e124 */
[----:B0-----:R-:W-:Y:S05]  /*151b0*/  @P0 BRA `(.L_x_26117) ;  /* 0x0000000000380947 */ /* 0x001fea0003800000 */
[----:B------:R-:W0:Y:S02]  /*151c0*/  QSPC.E.S P0, RZ, [R6] ;  /* 0x0000000006ff73aa */ /* 0x000e240000000500 */
[----:B0-----:R-:W-:Y:S05]  /*151d0*/  @!P0 BRA `(.L_x_26118) ;  /* 0x0000000000248947 */ /* 0x001fea0003800000 */
[----:B------:R-:W-:-:S05]  /*151e0*/  IMAD.MOV.U32 R4, RZ, RZ, R6 ;  /* 0x000000ffff047224 */ /* 0x000fca00078e0006 */
[----:B------:R-:W-:-:S07]  /*151f0*/  MOV R3, R4 ;  /* 0x0000000400037202 */ /* 0x000fce0000000f00 */
.L_x_26119:
[----:B------:R-:W0:Y:S02]  /*15200*/  LDS R4, [R3] ;  /* 0x0000000003047984 */ /* 0x000e240000000800 */
[C---:B0-----:R-:W-:Y:S02]  /*15210*/  HADD2 R0, R4.reuse.H1_H1, RZ.H0_H0 ;  /* 0x200000ff04007230 */ /* 0x041fe40000000c00 */
[----:B------:R-:W-:-:S05]  /*15220*/  HADD2 R5, R4.H0_H0, R11.H0_H0 ;  /* 0x2000000b04057230 */ /* 0x000fca0000000800 */
[----:B------:R-:W-:-:S05]  /*15230*/  PRMT R5, R5, 0x5410, R0 ;  /* 0x0000541005057816 */ /* 0x000fca0000000000 */
[----:B------:R-:W0:Y:S02]  /*15240*/  ATOMS.CAST.SPIN P0, [R3], R4, R5 ;  /* 0x000000040300758d */ /* 0x000e240001800005 */
[----:B0-----:R-:W-:Y:S05]  /*15250*/  @!P0 BRA `(.L_x_26119) ;  /* 0xfffffffc00e88947 */ /* 0x001fea000383ffff */
[----:B------:R-:W-:Y:S05]  /*15260*/  BRA `(.L_x_26117) ;  /* 0x00000000000c7947 */ /* 0x000fea0003800000 */
.L_x_26118:
[----:B------:R-:W2:Y:S02]  /*15270*/  LD.E R0, desc[UR36][R6.64] ;  /* 0x0000002406007980 */ /* 0x000ea4000c101900 */
[----:B--2---:R-:W-:-:S05]  /*15280*/  IADD3 R3, PT, PT, R3, R0, RZ ;  /* 0x0000000003037210 */ /* 0x004fca0007ffe0ff */
[----:B------:R2:W-:Y:S02]  /*15290*/  ST.E desc[UR36][R6.64], R3 ;  /* 0x0000000306007985 */ /* 0x0005e4000c101924 */
.L_x_26117:
[----:B------:R-:W-:Y:S05]  /*152a0*/  BSYNC.RECONVERGENT B0 ;  /* 0x0000000000007941 */ /* 0x000fea0003800200 */
.L_x_26109:
[----:B------:R-:W-:-:S07]  /*152b0*/  IADD3 R16, PT, PT, R16, 0x80, RZ ;  /* 0x0000008010107810 */ /* 0x000fce0007ffe0ff */
.L_x_26029:
[----:B------:R-:W-:Y:S05]  /*152c0*/  BSYNC.RECONVERGENT B6 ;  /* 0x0000000000067941 */ /* 0x000fea0003800200 */
.L_x_26028:
        /* <DEDUP_REMOVED lines=17> */
[----:B-12---:R-:W-:-:S05]  /*153e0*/  IADD3 R3, PT, PT, -R5, RZ, RZ ;  /* 0x000000ff05037210 */ /* 0x006fca0007ffe1ff */
        /* <DEDUP_REMOVED lines=289> */
.L_x_26120:
        /* <DEDUP_REMOVED lines=31> */
.L_x_26122:
[----:B------:R-:W-:Y:S05]  /*167f0*/  BSYNC.RECONVERGENT B6 ;  /* 0x0000000000067941 */ /* 0x000fea0003800200 */
.L_x_26121:
        /* <DEDUP_REMOVED lines=43> */
.L_x_26125:
        /* <DEDUP_REMOVED lines=17> */
.L_x_26126:
[----:B------:R-:W-:Y:S05]  /*16bc0*/  BSYNC.RECONVERGENT B0 ;  /* 0x0000000000007941 */ /* 0x000fea0003800200 */
.L_x_26124:
        /* <DEDUP_REMOVED lines=37> */
.L_x_26128:
        /* <DEDUP_REMOVED lines=18> */
.L_x_26129:
[----:B------:R-:W-:Y:S05]  /*16f40*/  BSYNC.RECONVERGENT B0 ;  /* 0x0000000000007941 */ /* 0x000fea0003800200 */
.L_x_26127:
        /* <DEDUP_REMOVED lines=38> */
.L_x_26131:
        /* <DEDUP_REMOVED lines=18> */
.L_x_26132:
[----:B------:R-:W-:Y:S05]  /*172d0*/  BSYNC.RECONVERGENT B0 ;  /* 0x0000000000007941 */ /* 0x000fea0003800200 */
.L_x_26130:
        /* <DEDUP_REMOVED lines=38> */
.L_x_26134:
        /* <DEDUP_REMOVED lines=18> */
.L_x_26135:
[----:B------:R-:W-:Y:S05]  /*17660*/  BSYNC.RECONVERGENT B0 ;  /* 0x0000000000007941 */ /* 0x000fea0003800200 */
.L_x_26133:
        /* <DEDUP_REMOVED lines=38> */
.L_x_26137:
        /* <DEDUP_REMOVED lines=18> */
.L_x_26138:
[----:B------:R-:W-:Y:S05]  /*179f0*/  BSYNC.RECONVERGENT B0 ;  /* 0x0000000000007941 */ /* 0x000fea0003800200 */
.L_x_26136:
        /* <DEDUP_REMOVED lines=38> */
.L_x_26140:
        /* <DEDUP_REMOVED lines=18> */
.L_x_26141:
[----:B------:R-:W-:Y:S05]  /*17d80*/  BSYNC.RECONVERGENT B0 ;  /* 0x0000000000007941 */ /* 0x000fea0003800200 */
.L_x_26139:
        /* <DEDUP_REMOVED lines=38> */
.L_x_26143:
        /* <DEDUP_REMOVED lines=18> */
.L_x_26144:
[----:B------:R-:W-:Y:S05]  /*18110*/  BSYNC.RECONVERGENT B0 ;  /* 0x0000000000007941 */ /* 0x000fea0003800200 */
.L_x_26142:
        /* <DEDUP_REMOVED lines=38> */
.L_x_26146:
        /* <DEDUP_REMOVED lines=18> */
.L_x_26147:
[----:B------:R-:W-:Y:S05]  /*184a0*/  BSYNC.RECONVERGENT B0 ;  /* 0x0000000000007941 */ /* 0x000fea0003800200 */
.L_x_26145:
        /* <DEDUP_REMOVED lines=38> */
.L_x_26149:
        /* <DEDUP_REMOVED lines=18> */
.L_x_26150:
[----:B------:R-:W-:Y:S05]  /*18830*/  BSYNC.RECONVERGENT B0 ;  /* 0x0000000000007941 */ /* 0x000fea0003800200 */
.L_x_26148:
        /* <DEDUP_REMOVED lines=38> */
.L_x_26152:
        /* <DEDUP_REMOVED lines=18> */
.L_x_26153:
[----:B------:R-:W-:Y:S05]  /*18bc0*/  BSYNC.RECONVERGENT B0 ;  /* 0x0000000000007941 */ /* 0x000fea0003800200 */
.L_x_26151:
        /* <DEDUP_REMOVED lines=38> */
.L_x_26155:
        /* <DEDUP_REMOVED lines=18> */
.L_x_26156:
[----:B------:R-:W-:Y:S05]  /*18f50*/  BSYNC.RECONVERGENT B0 ;  /* 0x0000000000007941 */ /* 0x000fea0003800200 */
.L_x_26154:
        /* <DEDUP_REMOVED lines=38> */
.L_x_26158:
        /* <DEDUP_REMOVED lines=18> */
.L_x_26159:
[----:B------:R-:W-:Y:S05]  /*192e0*/  BSYNC.RECONVERGENT B0 ;  /* 0x0000000000007941 */ /* 0x000fea0003800200 */
.L_x_26157:
        /* <DEDUP_REMOVED lines=38> */
.L_x_26161:
        /* <DEDUP_REMOVED lines=18> */
.L_x_26162:
[----:B------:R-:W-:Y:S05]  /*19670*/  BSYNC.RECONVERGENT B0 ;  /* 0x0000000000007941 */ /* 0x000fea0003800200 */
.L_x_26160:
        /* <DEDUP_REMOVED lines=38> */
.L_x_26164:
        /* <DEDUP_REMOVED lines=18> */
.L_x_26165:
[----:B------:R-:W-:Y:S05]  /*19a00*/  BSYNC.RECONVERGENT B0 ;  /* 0x0000000000007941 */ /* 0x000fea0003800200 */
.L_x_26163:
        /* <DEDUP_REMOVED lines=38> */
.L_x_26167:
        /* <DEDUP_REMOVED lines=18> */
.L_x_26168:
[----:B------:R-:W-:Y:S05]  /*19d90*/  BSYNC.RECONVERGENT B0 ;  /* 0x0000000000007941 */ /* 0x000fea0003800200 */
.L_x_26166:
        /* <DEDUP_REMOVED lines=38> */
.L_x_26170:
        /* <DEDUP_REMOVED lines=18> */
.L_x_26171:
[----:B------:R-:W-:Y:S05]  /*1a120*/  BSYNC.RECONVERGENT B0 ;  /* 0x0000000000007941 */ /* 0x000fea0003800200 */
.L_x_26169:
        /* <DEDUP_REMOVED lines=38> */
.L_x_26173:
        /* <DEDUP_REMOVED lines=18> */
.L_x_26174:
[----:B------:R-:W-:Y:S05]  /*1a4b0*/  BSYNC.RECONVERGENT B0 ;  /* 0x0000000000007941 */ /* 0x000fea0003800200 */
.L_x_26172:
        /* <DEDUP_REMOVED lines=38> */
.L_x_26176:
        /* <DEDUP_REMOVED lines=18> */
.L_x_26177:
[----:B------:R-:W-:Y:S05]  /*1a840*/  BSYNC.RECONVERGENT B0 ;  /* 0x0000000000007941 */ /* 0x000fea0003800200 */
.L_x_26175:
        /* <DEDUP_REMOVED lines=38> */
.L_x_26179:
        /* <DEDUP_REMOVED lines=18> */
.L_x_26180:
[----:B------:R-:W-:Y:S05]  /*1abd0*/  BSYNC.RECONVERGENT B0 ;  /* 0x0000000000007941 */ /* 0x000fea0003800200 */
.L_x_26178:
        /* <DEDUP_REMOVED lines=38> */
.L_x_26182:
        /* <DEDUP_REMOVED lines=18> */
.L_x_26183:
[----:B------:R-:W-:Y:S05]  /*1af60*/  BSYNC.RECONVERGENT B0 ;  /* 0x0000000000007941 */ /* 0x000fea0003800200 */
.L_x_26181:
        /* <DEDUP_REMOVED lines=38> */
.L_x_26185:
        /* <DEDUP_REMOVED lines=18> */
.L_x_26186:
[----:B------:R-:W-:Y:S05]  /*1b2f0*/  BSYNC.RECONVERGENT B0 ;  /* 0x0000000000007941 */ /* 0x000fea0003800200 */
.L_x_26184:
        /* <DEDUP_REMOVED lines=38> */
.L_x_26188:
        /* <DEDUP_REMOVED lines=18> */
.L_x_26189:
[----:B------:R-:W-:Y:S05]  /*1b680*/  BSYNC.RECONVERGENT B0 ;  /* 0x0000000000007941 */ /* 0x000fea0003800200 */
.L_x_26187:
        /* <DEDUP_REMOVED lines=38> */
.L_x_26191:
        /* <DEDUP_REMOVED lines=18> */
.L_x_26192:
[----:B------:R-:W-:Y:S05]  /*1ba10*/  BSYNC.RECONVERGENT B0 ;  /* 0x0000000000007941 */ /* 0x000fea0003800200 */
.L_x_26190:
        /* <DEDUP_REMOVED lines=37> */
.L_x_26194:
        /* <DEDUP_REMOVED lines=16> */
.L_x_26195:
[----:B------:R-:W-:Y:S05]  /*1bd70*/  BSYNC.RECONVERGENT B0 ;  /* 0x0000000000007941 */ /* 0x000fea0003800200 */
.L_x_26193:
        /* <DEDUP_REMOVED lines=33> */
.L_x_26197:
[----:B------:R-:W-:Y:S02]  /*1bf90*/  MOV R8, R6 ;  /* 0x0000000600087202 */ /* 0x000fe40000000f00 */
[----:B------:R-:W-:Y:S02]  /*1bfa0*/  MOV R10, R7 ;  /* 0x00000007000a7202 */ /* 0x000fe40000000f00 */
[----:B------:R-:W-:-:S07]  /*1bfb0*/  MOV R9, 0x1bfd0 ;  /* 0x0001bfd000097802 */ /* 0x000fce0000000f00 */
[----:B------:R-:W-:Y:S05]  /*1bfc0*/  CALL.REL.NOINC `($__internal_35_$__cuda_sm20_rem_u64) ;  /* 0x00000008003c7944 */ /* 0x000fea0003c00000 */
[----:B------:R-:W-:Y:S01]  /*1bfd0*/  IMAD.MOV.U32 R4, RZ, RZ, R0 ;  /* 0x000000ffff047224 */ /* 0x000fe200078e0000 */
[----:B------:R-:W-:-:S07]  /*1bfe0*/  MOV R5, R3 ;  /* 0x0000000300057202 */ /* 0x000fce0000000f00 */
.L_x_26198:
[----:B------:R-:W-:Y:S05]  /*1bff0*/  BSYNC.RECONVERGENT B0 ;  /* 0x0000000000007941 */ /* 0x000fea0003800200 */
.L_x_26196:
[----:B------:R-:W0:Y:S01]  /*1c000*/  LDCU.64 UR4, c[0x0][0x730] ;  /* 0x0000e600ff0477ac */ /* 0x000e220008000a00 */
[----:B------:R-:W-:Y:S01]  /*1c010*/  MOV R3, R21 ;  /* 0x0000001500037202 */ /* 0x000fe20000000f00 */
[----:B0-----:R-:W-:Y:S02]  /*1c020*/  IMAD R5, R5, UR4, RZ ;  /* 0x0000000405057c24 */ /* 0x001fe4000f8e02ff */
[----:B------:R-:W-:-:S04]  /*1c030*/  IMAD.WIDE.U32 R2, R4, UR4, R2 ;  /* 0x0000000404027c25 */ /* 0x000fc8000f8e0002 */
[----:B------:R-:W-:-:S04]  /*1c040*/  IMAD R5, R4, UR5, R5 ;  /* 0x0000000504057c24 */ /* 0x000fc8000f8e0205 */
[----:B------:R-:W-:-:S07]  /*1c050*/  IMAD.IADD R21, R3, 0x1, R5 ;  /* 0x0000000103157824 */ /* 0x000fce00078e0205 */
.L_x_26123:
        /* <DEDUP_REMOVED lines=15> */
[----:B-----5:R-:W-:-:S05]  /*1c150*/  PRMT R3, RZ, 0x5410, R17 ;  /* 0x00005410ff037816 */ /* 0x020fca0000000011 */
[----:B------:R0:W-:Y:S02]  /*1c160*/  ATOM.E.ADD.F16x2.RN.STRONG.GPU P0, RZ, desc[UR36][R4.64+-0x2], R3 ;  /* 0xfffffe0304ff79a2 */ /* 0x0001e4000c10e124 */
[----:B0-----:R-:W-:Y:S05]  /*1c170*/  @P0 EXIT ;  /* 0x000000000000094d */ /* 0x001fea0003800000 */
[----:B------:R-:W0:Y:S02]  /*1c180*/  QSPC.E.S P0, RZ, [R4+-0x2] ;  /* 0xfffffe0004ff73aa */ /* 0x000e240000000500 */
[----:B0-----:R-:W-:Y:S05]  /*1c190*/  @!P0 BRA `(.L_x_26201) ;  /* 0x0000000000248947 */ /* 0x001fea0003800000 */
[----:B------:R-:W-:-:S04]  /*1c1a0*/  MOV R2, R4 ;  /* 0x0000000400027202 */ /* 0x000fc80000000f00 */
[----:B------:R-:W-:-:S07]  /*1c1b0*/  MOV R4, R2 ;  /* 0x0000000200047202 */ /* 0x000fce0000000f00 */
.L_x_26202:
[----:B------:R-:W0:Y:S02]  /*1c1c0*/  LDS R2, [R4+-0x2] ;  /* 0xfffffe0004027984 */ /* 0x000e240000000800 */
[C---:B0-----:R-:W-:Y:S02]  /*1c1d0*/  HADD2 R0, R2.reuse.H1_H1, R17.H0_H0 ;  /* 0x2000001102007230 */ /* 0x041fe40000000c00 */
[----:B------:R-:W-:-:S05]  /*1c1e0*/  HADD2 R3, R2.H0_H0, RZ.H0_H0 ;  /* 0x200000ff02037230 */ /* 0x000fca0000000800 */
[----:B------:R-:W-:-:S05]  /*1c1f0*/  PRMT R3, R3, 0x5410, R0 ;  /* 0x0000541003037816 */ /* 0x000fca0000000000 */
[----:B------:R-:W0:Y:S02]  /*1c200*/  ATOMS.CAST.SPIN P0, [R4+-0x2], R2, R3 ;  /* 0xfffffe020400758d */ /* 0x000e240001800003 */
[----:B0-----:R-:W-:Y:S05]  /*1c210*/  @!P0 BRA `(.L_x_26202) ;  /* 0xfffffffc00e88947 */ /* 0x001fea000383ffff */
[----:B------:R-:W-:Y:S05]  /*1c220*/  EXIT ;  /* 0x000000000000794d */ /* 0x000fea0003800000 */
.L_x_26201:
[----:B------:R-:W2:Y:S02]  /*1c230*/  LD.E R0, desc[UR36][R4.64+-0x2] ;  /* 0xfffffe2404007980 */ /* 0x000ea4000c101900 */
[----:B--2---:R-:W-:-:S05]  /*1c240*/  IADD3 R3, PT, PT, R3, R0, RZ ;  /* 0x0000000003037210 */ /* 0x004fca0007ffe0ff */
[----:B------:R-:W-:Y:S01]  /*1c250*/  ST.E desc[UR36][R4.64+-0x2], R3 ;  /* 0xfffffe0304007985 */ /* 0x000fe2000c101924 */
[----:B------:R-:W-:Y:S05]  /*1c260*/  EXIT ;  /* 0x000000000000794d */ /* 0x000fea0003800000 */
.L_x_26200:
[C---:B------:R-:W-:Y:S01]  /*1c270*/  LOP3.LUT R2, R4.reuse, 0xfffffffd, RZ, 0xc0, !PT ;  /* 0xfffffffd04027812 */ /* 0x040fe200078ec0ff */
[----:B------:R-:W-:Y:S02]  /*1c280*/  IMAD.MOV.U32 R3, RZ, RZ, R5 ;  /* 0x000000ffff037224 */ /* 0x000fe400078e0005 */
[----:B------:R-:W-:Y:S01]  /*1c290*/  HFMA2 R6, -RZ, RZ, 0, 0.19775390625 ;  /* 0x00003254ff067431 */ /* 0x000fe200000001ff */
[----:B------:R-:W-:Y:S02]  /*1c2a0*/  LOP3.LUT R0, R4, 0x2, RZ, 0xc0, !PT ;  /* 0x0000000204007812 */ /* 0x000fe400078ec0ff */
[----:B------:R0:W5:Y:S02]  /*1c2b0*/  LD.E R7, desc[UR36][R2.64] ;  /* 0x0000002402077980 */ /* 0x000164000c101900 */
[----:B------:R-:W-:-:S04]  /*1c2c0*/  ISETP.EQ.U32.AND P0, PT, R0, RZ, PT ;  /* 0x000000ff0000720c */ /* 0x000fc80003f02070 */
[----:B------:R-:W-:-:S09]  /*1c2d0*/  SEL R6, R6, 0x7610, P0 ;  /* 0x0000761006067807 */ /* 0x000fd20000000000 */
.L_x_26203:
[----:B-----5:R-:W-:-:S05]  /*1c2e0*/  HADD2 R0, R7, R17.H0_H0 ;  /* 0x2000001107007230 */ /* 0x020fca0000000000 */
[----:B------:R-:W-:-:S05]  /*1c2f0*/  PRMT R9, R7, R6, R0 ;  /* 0x0000000607097216 */ /* 0x000fca0000000000 */
[----:B------:R-:W2:Y:S02]  /*1c300*/  ATOM.E.CAS.STRONG.GPU PT, R0, [R2], R7, R9 ;  /* 0x000000070200738b */ /* 0x000ea400001ee109 */
[----:B--2---:R-:W-:Y:S02]  /*1c310*/  ISETP.NE.U32.AND P0, PT, R0, R7, PT ;  /* 0x000000070000720c */ /* 0x004fe40003f05070 */
[----:B------:R-:W-:-:S11]  /*1c320*/  MOV R7, R0 ;  /* 0x0000000000077202 */ /* 0x000fd60000000f00 */
[----:B------:R-:W-:Y:S05]  /*1c330*/  @P0 BRA `(.L_x_26203) ;  /* 0xfffffffc00e80947 */ /* 0x000fea000383ffff */
[----:B------:R-:W-:Y:S05]  /*1c340*/  EXIT ;  /* 0x000000000000794d */ /* 0x000fea0003800000 */
.L_x_26199:
[----:B-----5:R-:W-:-:S05]  /*1c350*/  PRMT R3, R17, 0x5410, RZ ;  /* 0x0000541011037816 */ /* 0x020fca00000000ff */
[----:B------:R0:W-:Y:S02]  /*1c360*/  ATOM.E.ADD.F16x2.RN.STRONG.GPU P0, RZ, desc[UR36][R4.64], R3 ;  /* 0x8000000304ff79a2 */ /* 0x0001e4000c10e124 */
[----:B0-----:R-:W-:Y:S05]  /*1c370*/  @P0 EXIT ;  /* 0x000000000000094d */ /* 0x001fea0003800000 */
[----:B------:R-:W0:Y:S02]  /*1c380*/  QSPC.E.S P0, RZ, [R4] ;  /* 0x0000000004ff73aa */ /* 0x000e240000000500 */
[----:B0-----:R-:W-:Y:S05]  /*1c390*/  @!P0 BRA `(.L_x_26204) ;  /* 0x0000000000248947 */ /* 0x001fea0003800000 */
[----:B------:R-:W-:-:S05]  /*1c3a0*/  IMAD.MOV.U32 R2, RZ, RZ, R4 ;  /* 0x000000ffff027224 */ /* 0x000fca00078e0004 */
[----:B------:R-:W-:-:S07]  /*1c3b0*/  MOV R4, R2 ;  /* 0x0000000200047202 */ /* 0x000fce0000000f00 */
.L_x_26205:
[----:B------:R-:W0:Y:S02]  /*1c3c0*/  LDS R2, [R4] ;  /* 0x0000000004027984 */ /* 0x000e240000000800 */
[C---:B0-----:R-:W-:Y:S02]  /*1c3d0*/  HADD2 R0, R2.reuse.H1_H1, RZ.H0_H0 ;  /* 0x200000ff02007230 */ /* 0x041fe40000000c00 */
[----:B------:R-:W-:-:S05]  /*1c3e0*/  HADD2 R3, R2.H0_H0, R17.H0_H0 ;  /* 0x2000001102037230 */ /* 0x000fca0000000800 */
[----:B------:R-:W-:-:S05]  /*1c3f0*/  PRMT R3, R3, 0x5410, R0 ;  /* 0x0000541003037816 */ /* 0x000fca0000000000 */
[----:B------:R-:W0:Y:S02]  /*1c400*/  ATOMS.CAST.SPIN P0, [R4], R2, R3 ;  /* 0x000000020400758d */ /* 0x000e240001800003 */
[----:B0-----:R-:W-:Y:S05]  /*1c410*/  @!P0 BRA `(.L_x_26205) ;  /* 0xfffffffc00e88947 */ /* 0x001fea000383ffff */
[----:B------:R-:W-:Y:S05]  /*1c420*/  EXIT ;  /* 0x000000000000794d */ /* 0x000fea0003800000 */
.L_x_26204:
[----:B------:R-:W2:Y:S02]  /*1c430*/  LD.E R0, desc[UR36][R4.64] ;  /* 0x0000002404007980 */ /* 0x000ea4000c101900 */
[----:B--2---:R-:W-:-:S05]  /*1c440*/  IADD3 R3, PT, PT, R3, R0, RZ ;  /* 0x0000000003037210 */ /* 0x004fca0007ffe0ff */
[----:B------:R-:W-:Y:S01]  /*1c450*/  ST.E desc[UR36][R4.64], R3 ;  /* 0x0000000304007985 */ /* 0x000fe2000c101924 */
[----:B------:R-:W-:Y:S05]  /*1c460*/  EXIT ;  /* 0x000000000000794d */ /* 0x000fea0003800000 */
        .weak           $__internal_34_$__cuda_sm20_div_u64
        .type           $__internal_34_$__cuda_sm20_div_u64,@function
        .size           $__internal_34_$__cuda_sm20_div_u64,($__internal_35_$__cuda_sm20_rem_u64 - $__internal_34_$__cuda_sm20_div_u64)
$__internal_34_$__cuda_sm20_div_u64:
        /* <DEDUP_REMOVED lines=68> */
[----:B------:R-:W-:Y:S05]  /*1c8b0*/  RET.REL.NODEC R4 `(_ZN2at6native24index_elementwise_kernelILi128ELi4EZNS0_20cuda_take_put_kernelIN3c104HalfElZZZZZNS0_10put_kernelERNS_14TensorIteratorERKNS_10TensorBaseEbENKUlvE_clEvENKUlvE8_clEvENKUlvE_clEvENKUlvE0_clEvEUlRS4_lE_EEvS6_S9_RKT1_EUliE_EEvlSG_) ;  /* 0xfffffe3404d07950 */ /* 0x000fea0003c3ffff */
        .weak           $__internal_35_$__cuda_sm20_rem_u64
        .type           $__internal_35_$__cuda_sm20_rem_u64,@function
        .size           $__internal_35_$__cuda_sm20_rem_u64,(.L_x_41816 - $__internal_35_$__cuda_sm20_rem_u64)
$__internal_35_$__cuda_sm20_rem_u64:
        /* <DEDUP_REMOVED lines=63> */
[----:B------:R-:W-:Y:S06]  /*1ccb0*/  RET.REL.NODEC R4 `(_ZN2at6native24index_elementwise_kernelILi128ELi4EZNS0_20cuda_take_put_kernelIN3c104HalfElZZZZZNS0_10put_kernelERNS_14TensorIteratorERKNS_10TensorBaseEbENKUlvE_clEvENKUlvE8_clEvENKUlvE_clEvENKUlvE0_clEvEUlRS4_lE_EEvS6_S9_RKT1_EUliE_EEvlSG_) ;  /* 0xfffffe3004d07950 */ /* 0x000fec0003c3ffff */
.L_x_26206:
        /* <DEDUP_REMOVED lines=12> */
.L_x_41816:


//--------------------- .text._ZN2at6native24index_elementwise_kernelILi128ELi4EZNS0_20cuda_take_put_kernelIN3c104HalfEiZZZZZNS0_10put_kernelERNS_14TensorIteratorERKNS_10TensorBaseEbENKUlvE_clEvENKUlvE8_clEvENKUlvE_clEvENKUlvE_clEvEUlRS4_iE0_EEvS6_S9_RKT1_EUliE_EEvlSG_ --------------------------
	.section	.text._ZN2at6native24index_elementwise_kernelILi128ELi4EZNS0_20cuda_take_put_kernelIN3c104HalfEiZZZZZNS0_10put_kernelERNS_14TensorIteratorERKNS_10TensorBaseEbENKUlvE_clEvENKUlvE8_clEvENKUlvE_clEvENKUlvE_clEvEUlRS4_iE0_EEvS6_S9_RKT1_EUliE_EEvlSG_,"ax",@progbits
	.align	128
        .global         _ZN2at6native24index_elementwise_kernelILi128ELi4EZNS0_20cuda_take_put_kernelIN3c104HalfEiZZZZZNS0_10put_kernelERNS_14TensorIteratorERKNS_10TensorBaseEbENKUlvE_clEvENKUlvE8_clEvENKUlvE_clEvENKUlvE_clEvEUlRS4_iE0_EEvS6_S9_RKT1_EUliE_EEvlSG_
        .type           _ZN2at6native24index_elementwise_kernelILi128ELi4EZNS0_20cuda_take_put_kernelIN3c104HalfEiZZZZZNS0_10put_kernelERNS_14TensorIteratorERKNS_10TensorBaseEbENKUlvE_clEvENKUlvE8_clEvENKUlvE_clEvENKUlvE_clEvEUlRS4_iE0_EEvS6_S9_RKT1_EUliE_EEvlSG_,@function
        .size           _ZN2at6native24index_elementwise_kernelILi128ELi4EZNS0_20cuda_take_put_kernelIN3c104HalfEiZZZZZNS0_10put_kernelERNS_14TensorIteratorERKNS_10TensorBaseEbENKUlvE_clEvENKUlvE8_clEvENKUlvE_clEvENKUlvE_clEvEUlRS4_iE0_EEvS6_S9_RKT1_EUliE_EEvlSG_,(.L_x_41976 - _ZN2at6native24index_elementwise_kernelILi128ELi4EZNS0_20cuda_take_put_kernelIN3c104HalfEiZZZZZNS0_10put_kernelERNS_14TensorIteratorERKNS_10TensorBaseEbENKUlvE_clEvENKUlvE8_clEvENKUlvE_clEvENKUlvE_clEvEUlRS4_iE0_EEvS6_S9_RKT1_EUliE_EEvlSG_)
        .other          _ZN2at6native24index_elementwise_kernelILi128ELi4EZNS0_20cuda_take_put_kernelIN3c104HalfEiZZZZZNS0_10put_kernelERNS_14TensorIteratorERKNS_10TensorBaseEbENKUlvE_clEvENKUlvE8_clEvENKUlvE_clEvENKUlvE_clEvEUlRS4_iE0_EEvS6_S9_RKT1_EUliE_EEvlSG_,@"STO_CUDA_ENTRY STV_DEFAULT"
_ZN2at6native24index_elementwise_kernelILi128ELi4EZNS0_20cuda_take_put_kernelIN3c104HalfEiZZZZZNS0_10put_kernelERNS_14TensorIteratorERKNS_10TensorBaseEbENKUlvE_clEvENKUlvE8_clEvENKUlvE_clEvENKUlvE_clEvEUlRS4_iE0_EEvS6_S9_RKT1_EUliE_EEvlSG_:
.text._ZN2at6native24index_elementwise_kernelILi128ELi4EZNS0_20cuda_take_put_kernelIN3c104HalfEiZZZZZNS0_10put_kernelERNS_14TensorIteratorERKNS_10TensorBaseEbENKUlvE_clEvENKUlvE8_clEvENKUlvE_clEvENKUlvE_clEvEUlRS4_iE0_EEvS6_S9_RKT1_EUliE_EEvlSG_:
        /* <DEDUP_REMOVED lines=46> */
.L_x_26212:
[----:B------:R-:W0:Y:S02]  /*02e0*/  LDC.64 R2, c[0x0][0x580] ;  /* 0x00016000ff027b82 */ /* 0x000e240000000a00 */
[----:B0-----:R-:W2:Y:S06]  /*02f0*/  LDG.E.U16 R3, desc[UR36][R2.64] ;  /* 0x0000002402037981 */ /* 0x001eac000c1e1500 */
[----:B------:R-:W2:Y:S01]  /*0300*/  LDC.64 R4, c[0x0][0x730] ;  /* 0x0001cc00ff047b82 */ /* 0x000ea20000000a00 */
[----:B------:R-:W-:Y:S01]  /*0310*/  IADD3 R23, PT, PT, R23, 0x80, RZ ;  /* 0x0000008017177810 */ /* 0x000fe20007ffe0ff */
[----:B--2---:R0:W-:Y:S06]  /*0320*/  STG.E.U16 desc[UR36][R4.64], R3 ;  /* 0x0000000304007986 */ /* 0x0041ec000c101524 */
.L_x_26211:
[----:B------:R-:W-:Y:S05]  /*0330*/  BSYNC.RECONVERGENT B6 ;  /* 0x0000000000067941 */ /* 0x000fea0003800200 */
.L_x_26210:
        /* <DEDUP_REMOVED lines=31> */
.L_x_26215:
[----:B------:R-:W0:Y:S02]  /*0530*/  LDC.64 R2, c[0x0][0x580] ;  /* 0x00016000ff027b82 */ /* 0x000e240000000a00 */
[----:B0-----:R-:W2:Y:S06]  /*0540*/  LDG.E.U16 R3, desc[UR36][R2.64] ;  /* 0x0000002402037981 */ /* 0x001eac000c1e1500 */
[----:B------:R-:W2:Y:S01]  /*0550*/  LDC.64 R4, c[0x0][0x730] ;  /* 0x0001cc00ff047b82 */ /* 0x000ea20000000a00 */
[----:B------:R-:W-:Y:S01]  /*0560*/  IADD3 R23, PT, PT, R23, 0x80, RZ ;  /* 0x0000008017177810 */ /* 0x000fe20007ffe0ff */
[----:B--2---:R1:W-:Y:S06]  /*0570*/  STG.E.U16 desc[UR36][R4.64], R3 ;  /* 0x0000000304007986 */ /* 0x0043ec000c101524 */
.L_x_26214:
[----:B------:R-:W-:Y:S05]  /*0580*/  BSYNC.RECONVERGENT B6 ;  /* 0x0000000000067941 */ /* 0x000fea0003800200 */
.L_x_26213:
        /* <DEDUP_REMOVED lines=31> */
.L_x_26218:
[----:B------:R-:W0:Y:S02]  /*0780*/  LDC.64 R2, c[0x0][0x580] ;  /* 0x00016000ff027b82 */ /* 0x000e240000000a00 */
[----:B0-----:R-:W2:Y:S06]  /*0790*/  LDG.E.U16 R3, desc[UR36][R2.64] ;  /* 0x0000002402037981 */ /* 0x001eac000c1e1500 */
[----:B------:R-:W2:Y:S01]  /*07a0*/  LDC.64 R4, c[0x0][0x730] ;  /* 0x0001cc00ff047b82 */ /* 0x000ea20000000a00 */
[----:B------:R-:W-:Y:S01]  /*07b0*/  VIADD R23, R23, 0x80 ;  /* 0x0000008017177836 */ /* 0x000fe20000000000 */
[----:B--2---:R2:W-:Y:S06]  /*07c0*/  STG.E.U16 desc[UR36][R4.64], R3 ;  /* 0x0000000304007986 */ /* 0x0045ec000c101524 */
.L_x_26217:
[----:B------:R-:W-:Y:S05]  /*07d0*/  BSYNC.RECONVERGENT B6 ;  /* 0x0000000000067941 */ /* 0x000fea0003800200 */
.L_x_26216:
        /* <DEDUP_REMOVED lines=30> */
.L_x_26219:
[----:B------:R-:W0:Y:S02]  /*09c0*/  LDC.64 R2, c[0x0][0x580] ;  /* 0x00016000ff027b82 */ /* 0x000e240000000a00 */
[----:B0-----:R-:W2:Y:S06]  /*09d0*/  LDG.E.U16 R3, desc[UR36][R2.64] ;  /* 0x0000002402037981 */ /* 0x001eac000c1e1500 */
[----:B------:R-:W2:Y:S02]  /*09e0*/  LDC.64 R4, c[0x0][0x730] ;  /* 0x0001cc00ff047b82 */ /* 0x000ea40000000a00 */
[----:B--2---:R-:W-:Y:S01]  /*09f0*/  STG.E.U16 desc[UR36][R4.64], R3 ;  /* 0x0000000304007986 */ /* 0x004fe2000c101524 */
[----:B------:R-:W-:Y:S05]  /*0a00*/  EXIT ;  /* 0x000000000000794d */ /* 0x000fea0003800000 */
.L_x_26209:
        /* <DEDUP_REMOVED lines=34> */
.L_x_26222:
        /* <DEDUP_REMOVED lines=276> */
.L_x_26223:
[----:B------:R-:W0:Y:S08]  /*1d70*/  LDC.64 R6, c[0x0][0x580] ;  /* 0x00016000ff067b82 */ /* 0x000e300000000a00 */
[----:B------:R-:W1:Y:S01]  /*1d80*/  LDC.64 R4, c[0x0][0x730] ;  /* 0x0001cc00ff047b82 */ /* 0x000e620000000a00 */
[----:B0-----:R-:W2:Y:S01]  /*1d90*/  LDG.E.U16 R7, desc[UR36][R6.64] ;  /* 0x0000002406077981 */ /* 0x001ea2000c1e1500 */
[----:B------:R-:W-:-:S02]  /*1da0*/  VIADD R23, R23, 0x80 ;  /* 0x0000008017177836 */ /* 0x000fc40000000000 */
[----:B-1----:R-:W-:-:S05]  /*1db0*/  IMAD.WIDE R4, R0, 0x2, R4 ;  /* 0x0000000200047825 */ /* 0x002fca00078e0204 */
[----:B--2---:R0:W-:Y:S02]  /*1dc0*/  STG.E.U16 desc[UR36][R4.64], R7 ;  /* 0x0000000704007986 */ /* 0x0041e4000c101524 */
.L_x_26221:
[----:B------:R-:W-:Y:S05]  /*1dd0*/  BSYNC.RECONVERGENT B6 ;  /* 0x0000000000067941 */ /* 0x000fea0003800200 */
.L_x_26220:
        /* <DEDUP_REMOVED lines=31> */
.L_x_26226:
        /* <DEDUP_REMOVED lines=276> */
.L_x_26227:
[----:B------:R-:W0:Y:S08]  /*3110*/  LDC.64 R6, c[0x0][0x580] ;  /* 0x00016000ff067b82 */ /* 0x000e300000000a00 */
[----:B------:R-:W1:Y:S01]  /*3120*/  LDC.64 R4, c[0x0][0x730] ;  /* 0x0001cc00ff047b82 */ /* 0x000e620000000a00 */
[----:B0-----:R-:W2:Y:S01]  /*3130*/  LDG.E.U16 R7, desc[UR36][R6.64] ;  /* 0x0000002406077981 */ /* 0x001ea2000c1e1500 */
[----:B------:R-:W-:Y:S01]  /*3140*/  IADD3 R23, PT, PT, R23, 0x80, RZ ;  /* 0x0000008017177810 */ /* 0x000fe20007ffe0ff */
[----:B-1----:R-:W-:-:S05]  /*3150*/  IMAD.WIDE R4, R0, 0x2, R4 ;  /* 0x0000000200047825 */ /* 0x002fca00078e0204 */
[----:B--2---:R1:W-:Y:S02]  /*3160*/  STG.E.U16 desc[UR36][R4.64], R7 ;  /* 0x0000000704007986 */ /* 0x0043e4000c101524 */
.L_x_26225:
[----:B------:R-:W-:Y:S05]  /*3170*/  BSYNC.RECONVERGENT B6 ;  /* 0x0000000000067941 */ /* 0x000fea0003800200 */
.L_x_26224:
        /* <DEDUP_REMOVED lines=31> */
.L_x_26230:
        /* <DEDUP_REMOVED lines=276> */
.L_x_26231:
[----:B------:R-:W0:Y:S08]  /*44b0*/  LDC.64 R6, c[0x0][0x580] ;  /* 0x00016000ff067b82 */ /* 0x000e300000000a00 */
[----:B------:R-:W1:Y:S01]  /*44c0*/  LDC.64 R4, c[0x0][0x730] ;  /* 0x0001cc00ff047b82 */ /* 0x000e620000000a00 */
[----:B0-----:R-:W2:Y:S01]  /*44d0*/  LDG.E.U16 R7, desc[UR36][R6.64] ;  /* 0x0000002406077981 */ /* 0x001ea2000c1e1500 */
[----:B------:R-:W-:Y:S01]  /*44e0*/  IADD3 R23, PT, PT, R23, 0x80, RZ ;  /* 0x0000008017177810 */ /* 0x000fe20007ffe0ff */
[----:B-1----:R-:W-:-:S05]  /*44f0*/  IMAD.WIDE R4, R0, 0x2, R4 ;  /* 0x0000000200047825 */ /* 0x002fca00078e0204 */
[----:B--2---:R2:W-:Y:S02]  /*4500*/  STG.E.U16 desc[UR36][R4.64], R7 ;  /* 0x0000000704007986 */ /* 0x0045e4000c101524 */
.L_x_26229:
[----:B------:R-:W-:Y:S05]  /*4510*/  BSYNC.RECONVERGENT B6 ;  /* 0x0000000000067941 */ /* 0x000fea0003800200 */
.L_x_26228:
        /* <DEDUP_REMOVED lines=30> */
.L_x_26232:
        /* <DEDUP_REMOVED lines=276> */
.L_x_26233:
[----:B------:R-:W0:Y:S08]  /*5840*/  LDC.64 R4, c[0x0][0x580] ;  /* 0x00016000ff047b82 */ /* 0x000e300000000a00 */
[----:B------:R-:W1:Y:S01]  /*5850*/  LDC.64 R2, c[0x0][0x730] ;  /* 0x0001cc00ff027b82 */ /* 0x000e620000000a00 */
[----:B0-----:R-:W2:Y:S01]  /*5860*/  LDG.E.U16 R5, desc[UR36][R4.64] ;  /* 0x0000002404057981 */ /* 0x001ea2000c1e1500 */
[----:B-1----:R-:W-:-:S05]  /*5870*/  IMAD.WIDE R2, R0, 0x2, R2 ;  /* 0x0000000200027825 */ /* 0x002fca00078e0202 */
[----:B--2---:R-:W-:Y:S01]  /*5880*/  STG.E.U16 desc[UR36][R2.64], R5 ;  /* 0x0000000502007986 */ /* 0x004fe2000c101524 */
[----:B------:R-:W-:Y:S05]  /*5890*/  EXIT ;  /* 0x000000000000794d */ /* 0x000fea0003800000 */
.L_x_26208:
        /* <DEDUP_REMOVED lines=31> */
.L_x_26236:
        /* <DEDUP_REMOVED lines=12> */
.L_x_26235:
[----:B------:R-:W-:Y:S05]  /*5b50*/  BSYNC.RECONVERGENT B6 ;  /* 0x0000000000067941 */ /* 0x000fea0003800200 */
.L_x_26234:
        /* <DEDUP_REMOVED lines=31> */
.L_x_26239:
        /* <DEDUP_REMOVED lines=12> */
.L_x_26238:
[----:B------:R-:W-:Y:S05]  /*5e10*/  BSYNC.RECONVERGENT B6 ;  /* 0x0000000000067941 */ /* 0x000fea0003800200 */
.L_x_26237:
        /* <DEDUP_REMOVED lines=31> */
.L_x_26242:
        /* <DEDUP_REMOVED lines=12> */
.L_x_26241:
[----:B------:R-:W-:Y:S05]  /*60d0*/  BSYNC.RECONVERGENT B6 ;  /* 0x0000000000067941 */ /* 0x000fea0003800200 */
.L_x_26240:
        /* <DEDUP_REMOVED lines=30> */
.L_x_26243:
        /* <DEDUP_REMOVED lines=12> */
.L_x_26207:
        /* <DEDUP_REMOVED lines=310> */
.L_x_26248:
        /* <DEDUP_REMOVED lines=29> */
.L_x_26250:
[----:B------:R-:W-:Y:S05]  /*78b0*/  BSYNC.RECONVERGENT B6 ;  /* 0x0000000000067941 */ /* 0x000fea0003800200 */
.L_x_26249:
[----:B------:R-:W0:Y:S02]  /*78c0*/  LDCU.64 UR4, c[0x0][0x580] ;  /* 0x0000b000ff0477ac */ /* 0x000e240008000a00 */
[----:B0-----:R-:W-:-:S05]  /*78d0*/  IADD3 R2, P0, PT, R17, UR4, RZ ;  /* 0x0000000411027c10 */ /* 0x001fca000ff1e0ff */
[----:B------:R-:W-:-:S06]  /*78e0*/  IMAD.X R3, RZ, RZ, UR5, P0 ;  /* 0x00000005ff037e24 */ /* 0x000fcc00080e06ff */
[----:B------:R-:W2:Y:S01]  /*78f0*/  LDG.E.U16 R3, desc[UR36][R2.64] ;  /* 0x0000002402037981 */ /* 0x000ea2000c1e1500 */
[----:B------:R-:W2:Y:S01]  /*7900*/  LDC.64 R4, c[0x0][0x730] ;  /* 0x0001cc00ff047b82 */ /* 0x000ea20000000a00 */
[----:B------:R-:W-:Y:S02]  /*7910*/  IADD3 R23, PT, PT, R23, 0x80, RZ ;  /* 0x0000008017177810 */ /* 0x000fe40007ffe0ff */
[----:B--2---:R0:W-:Y:S05]  /*7920*/  STG.E.U16 desc[UR36][R4.64], R3 ;  /* 0x0000000304007986 */ /* 0x0041ea000c101524 */
.L_x_26247:
[----:B------:R-:W-:Y:S05]  /*7930*/  BSYNC.RECONVERGENT B7 ;  /* 0x0000000000077941 */ /* 0x000fea0003800200 */
.L_x_26246:
        /* <DEDUP_REMOVED lines=302> */
.L_x_26253:
        /* <DEDUP_REMOVED lines=29> */
.L_x_26255:
[----:B------:R-:W-:Y:S05]  /*8df0*/  BSYNC.RECONVERGENT B6 ;  /* 0x0000000000067941 */ /* 0x000fea0003800200 */
.L_x_26254:
[----:B------:R-:W0:Y:S02]  /*8e00*/  LDCU.64 UR4, c[0x0][0x580] ;  /* 0x0000b000ff0477ac */ /* 0x000e240008000a00 */
[----:B0-----:R-:W-:-:S04]  /*8e10*/  IADD3 R2, P0, PT, R17, UR4, RZ ;  /* 0x0000000411027c10 */ /* 0x001fc8000ff1e0ff */
[----:B------:R-:W-:-:S06]  /*8e20*/  IADD3.X R3, PT, PT, RZ, UR5, RZ, P0, !PT ;  /* 0x00000005ff037c10 */ /* 0x000fcc00087fe4ff */
[----:B------:R-:W2:Y:S01]  /*8e30*/  LDG.E.U16 R3, desc[UR36][R2.64] ;  /* 0x0000002402037981 */ /* 0x000ea2000c1e1500 */
[----:B------:R-:W2:Y:S01]  /*8e40*/  LDC.64 R4, c[0x0][0x730] ;  /* 0x0001cc00ff047b82 */ /* 0x000ea20000000a00 */
[----:B------:R-:W-:Y:S02]  /*8e50*/  VIADD R23, R23, 0x80 ;  /* 0x0000008017177836 */ /* 0x000fe40000000000 */
[----:B--2---:R1:W-:Y:S05]  /*8e60*/  STG.E.U16 desc[UR36][R4.64], R3 ;  /* 0x0000000304007986 */ /* 0x0043ea000c101524 */
.L_x_26252:
[----:B------:R-:W-:Y:S05]  /*8e70*/  BSYNC.RECONVERGENT B7 ;  /* 0x0000000000077941 */ /* 0x000fea0003800200 */
.L_x_26251:
        /* <DEDUP_REMOVED lines=302> */
.L_x_26258:
        /* <DEDUP_REMOVED lines=29> */
.L_x_26260:
[----:B------:R-:W-:Y:S05]  /*a330*/  BSYNC.RECONVERGENT B6 ;  /* 0x0000000000067941 */ /* 0x000fea0003800200 */
.L_x_26259:
[----:B------:R-:W0:Y:S02]  /*a340*/  LDCU.64 UR4, c[0x0][0x580] ;  /* 0x0000b000ff0477ac */ /* 0x000e240008000a00 */
[----:B0-----:R-:W-:-:S04]  /*a350*/  IADD3 R2, P0, PT, R17, UR4, RZ ;  /* 0x0000000411027c10 */ /* 0x001fc8000ff1e0ff */
[----:B------:R-:W-:-:S06]  /*a360*/  IADD3.X R3, PT, PT, RZ, UR5, RZ, P0, !PT ;  /* 0x00000005ff037c10 */ /* 0x000fcc00087fe4ff */
[----:B------:R-:W2:Y:S01]  /*a370*/  LDG.E.U16 R3, desc[UR36][R2.64] ;  /* 0x0000002402037981 */ /* 0x000ea2000c1e1500 */
[----:B------:R-:W2:Y:S01]  /*a380*/  LDC.64 R4, c[0x0][0x730] ;  /* 0x0001cc00ff047b82 */ /* 0x000ea20000000a00 */
[----:B------:R-:W-:Y:S02]  /*a390*/  IADD3 R23, PT, PT, R23, 0x80, RZ ;  /* 0x0000008017177810 */ /* 0x000fe40007ffe0ff */
[----:B--2---:R2:W-:Y:S05]  /*a3a0*/  STG.E.U16 desc[UR36][R4.64], R3 ;  /* 0x0000000304007986 */ /* 0x0045ea000c101524 */
.L_x_26257:
[----:B------:R-:W-:Y:S05]  /*a3b0*/  BSYNC.RECONVERGENT B7 ;  /* 0x0000000000077941 */ /* 0x000fea0003800200 */
.L_x_26256:
        /* <DEDUP_REMOVED lines=301> */
.L_x_26261:
        /* <DEDUP_REMOVED lines=31> */
.L_x_26263:
[----:B------:R-:W-:Y:S05]  /*b880*/  BSYNC.RECONVERGENT B6 ;  /* 0x0000000000067941 */ /* 0x000fea0003800200 */
.L_x_26262:
[----:B------:R-:W2:Y:S01]  /*b890*/  LDG.E.U16 R17, desc[UR36][R16.64] ;  /* 0x0000002410117981 */ /* 0x000ea2000c1e1500 */
[----:B------:R-:W2:Y:S03]  /*b8a0*/  LDC.64 R2, c[0x0][0x730] ;  /* 0x0001cc00ff027b82 */ /* 0x000ea60000000a00 */
[----:B--2---:R-:W-:Y:S01]  /*b8b0*/  STG.E.U16 desc[UR36][R2.64], R17 ;  /* 0x0000001102007986 */ /* 0x004fe2000c101524 */
[----:B------:R-:W-:Y:S05]  /*b8c0*/  EXIT ;  /* 0x000000000000794d */ /* 0x000fea0003800000 */
.L_x_26245:
        /* <DEDUP_REMOVED lines=308> */
.L_x_26266:
        /* <DEDUP_REMOVED lines=29> */
.L_x_26268:
[----:B------:R-:W-:Y:S05]  /*cde0*/  BSYNC.RECONVERGENT B6 ;  /* 0x0000000000067941 */ /* 0x000fea0003800200 */
.L_x_26267:
        /* <DEDUP_REMOVED lines=276> */
.L_x_26269:
        /* <DEDUP_REMOVED lines=8> */
.L_x_26265:
[----:B------:R-:W-:Y:S05]  /*dfb0*/  BSYNC.RECONVERGENT B7 ;  /* 0x0000000000077941 */ /* 0x000fea0003800200 */
.L_x_26264:
        /* <DEDUP_REMOVED lines=303> */
.L_x_26272:
        /* <DEDUP_REMOVED lines=29> */
.L_x_26274:
[----:B------:R-:W-:Y:S05]  /*f480*/  BSYNC.RECONVERGENT B6 ;  /* 0x0000000000067941 */ /* 0x000fea0003800200 */
.L_x_26273:
        /* <DEDUP_REMOVED lines=276> */
.L_x_26275:
        /* <DEDUP_REMOVED lines=8> */
.L_x_26271:
[----:B------:R-:W-:Y:S05]  /*10650*/  BSYNC.RECONVERGENT B7 ;  /* 0x0000000000077941 */ /* 0x000fea0003800200 */
.L_x_26270:
        /* <DEDUP_REMOVED lines=303> */
.L_x_26278:
        /* <DEDUP_REMOVED lines=29> */
.L_x_26280:
[----:B------:R-:W-:Y:S05]  /*11b20*/  BSYNC.RECONVERGENT B6 ;  /* 0x0000000000067941 */ /* 0x000fea0003800200 */
.L_x_26279:
        /* <DEDUP_REMOVED lines=276> */
.L_x_26281:
        /* <DEDUP_REMOVED lines=8> */
.L_x_26277:
[----:B------:R-:W-:Y:S05]  /*12cf0*/  BSYNC.RECONVERGENT B7 ;  /* 0x0000000000077941 */ /* 0x000fea0003800200 */
.L_x_26276:
        /* <DEDUP_REMOVED lines=302> */
.L_x_26282:
        /* <DEDUP_REMOVED lines=31> */
.L_x_26284:
[----:B------:R-:W-:Y:S05]  /*141d0*/  BSYNC.RECONVERGENT B6 ;  /* 0x0000000000067941 */ /* 0x000fea0003800200 */
.L_x_26283:
        /* <DEDUP_REMOVED lines=276> */
.L_x_26285:
[----:B------:R-:W2:Y:S01]  /*15320*/  LDG.E.U16 R19, desc[UR36][R18.64] ;  /* 0x0000002412137981 */ /* 0x000ea2000c1e1500 */
[----:B------:R-:W0:Y:S02]  /*15330*/  LDC.64 R2, c[0x0][0x730] ;  /* 0x0001cc00ff027b82 */ /* 0x000e240000000a00 */
[----:B0-----:R-:W-:-:S05]  /*15340*/  IMAD.WIDE R2, R0, 0x2, R2 ;  /* 0x0000000200027825 */ /* 0x001fca00078e0202 */
[----:B--2---:R-:W-:Y:S01]  /*15350*/  STG.E.U16 desc[UR36][R2.64], R19 ;  /* 0x0000001302007986 */ /* 0x004fe2000c101524 */
[----:B------:R-:W-:Y:S05]  /*15360*/  EXIT ;  /* 0x000000000000794d */ /* 0x000fea0003800000 */
.L_x_26244:
        /* <DEDUP_REMOVED lines=305> */
.L_x_26288:
        /* <DEDUP_REMOVED lines=29> */
.L_x_26290:
[----:B------:R-:W-:Y:S05]  /*16850*/  BSYNC.RECONVERGENT B6 ;  /* 0x0000000000067941 */ /* 0x000fea0003800200 */
.L_x_26289:
        /* <DEDUP_REMOVED lines=14> */
.L_x_26287:
[----:B------:R-:W-:Y:S05]  /*16940*/  BSYNC.RECONVERGENT B7 ;  /* 0x0000000000077941 */ /* 0x000fea0003800200 */
.L_x_26286:
        /* <DEDUP_REMOVED lines=302> */
.L_x_26293:
        /* <DEDUP_REMOVED lines=29> */
.L_x_26295:
[----:B------:R-:W-:Y:S05]  /*17e00*/  BSYNC.RECONVERGENT B6 ;  /* 0x0000000000067941 */ /* 0x000fea0003800200 */
.L_x_26294:
        /* <DEDUP_REMOVED lines=14> */
.L_x_26292:
[----:B------:R-:W-:Y:S05]  /*17ef0*/  BSYNC.RECONVERGENT B7 ;  /* 0x0000000000077941 */ /* 0x000fea0003800200 */
.L_x_26291:
        /* <DEDUP_REMOVED lines=302> */
.L_x_26298:
        /* <DEDUP_REMOVED lines=29> */
.L_x_26300:
[----:B------:R-:W-:Y:S05]  /*193b0*/  BSYNC.RECONVERGENT B6 ;  /* 0x0000000000067941 */ /* 0x000fea0003800200 */
.L_x_26299:
        /* <DEDUP_REMOVED lines=14> */
.L_x_26297:
[----:B------:R-:W-:Y:S05]  /*194a0*/  BSYNC.RECONVERGENT B7 ;  /* 0x0000000000077941 */ /* 0x000fea0003800200 */
.L_x_26296:
        /* <DEDUP_REMOVED lines=301> */
.L_x_26301:
        /* <DEDUP_REMOVED lines=31> */
.L_x_26303:
[----:B------:R-:W-:Y:S05]  /*1a970*/  BSYNC.RECONVERGENT B6 ;  /* 0x0000000000067941 */ /* 0x000fea0003800200 */
.L_x_26302:
        /* <DEDUP_REMOVED lines=11> */
.L_x_26304:
        /* <DEDUP_REMOVED lines=13> */
.L_x_41976:


//--------------------- .text._ZN2at6native24index_elementwise_kernelILi128ELi4EZNS0_20cuda_take_put_kernelIN3c104HalfEiZZZZZNS0_10put_kernelERNS_14TensorIteratorERKNS_10TensorBaseEbENKUlvE_clEvENKUlvE8_clEvENKUlvE_clEvENKUlvE_clEvEUlRS4_iE_EEvS6_S9_RKT1_EUliE_EEvlSG_ --------------------------
	.section	.text._ZN2at6native24index_elementwise_kernelILi128ELi4EZNS0_20cuda_take_put_kernelIN3c104HalfEiZZZZZNS0_10put_kernelERNS_14TensorIteratorERKNS_10TensorBaseEbENKUlvE_clEvENKUlvE8_clEvENKUlvE_clEvENKUlvE_clEvEUlRS4_iE_EEvS6_S9_RKT1_EUliE_EEvlSG_,"ax",@progbits
	.align	128
        .global         _ZN2at6native24index_elementwise_kernelILi128ELi4EZNS0_20cuda_take_put_kernelIN3c104HalfEiZZZZZNS0_10put_kernelERNS_14TensorIteratorERKNS_10TensorBaseEbENKUlvE_clEvENKUlvE8_clEvENKUlvE_clEvENKUlvE_clEvEUlRS4_iE_EEvS6_S9_RKT1_EUliE_EEvlSG_
        .type           _ZN2at6native24index_elementwise_kernelILi128ELi4EZNS0_20cuda_take_put_kernelIN3c104HalfEiZZZZZNS0_10put_kernelERNS_14TensorIteratorERKNS_10TensorBaseEbENKUlvE_clEvENKUlvE8_clEvENKUlvE_clEvENKUlvE_clEvEUlRS4_iE_EEvS6_S9_RKT1_EUliE_EEvlSG_,@function
        .size           _ZN2at6native24index_elementwise_kernelILi128ELi4EZNS0_20cuda_take_put_kernelIN3c104HalfEiZZZZZNS0_10put_kernelERNS_14TensorIteratorERKNS_10TensorBaseEbENKUlvE_clEvENKUlvE8_clEvENKUlvE_clEvENKUlvE_clEvEUlRS4_iE_EEvS6_S9_RKT1_EUliE_EEvlSG_,(.L_x_41977 - _ZN2at6native24index_elementwise_kernelILi128ELi4EZNS0_20cuda_take_put_kernelIN3c104HalfEiZZZZZNS0_10put_kernelERNS_14TensorIteratorERKNS_10TensorBaseEbENKUlvE_clEvENKUlvE8_clEvENKUlvE_clEvENKUlvE_clEvEUlRS4_iE_EEvS6_S9_RKT1_EUliE_EEvlSG_)
        .other          _ZN2at6native24index_elementwise_kernelILi128ELi4EZNS0_20cuda_take_put_kernelIN3c104HalfEiZZZZZNS0_10put_kernelERNS_14TensorIteratorERKNS_10TensorBaseEbENKUlvE_clEvENKUlvE8_clEvENKUlvE_clEvENKUlvE_clEvEUlRS4_iE_EEvS6_S9_RKT1_EUliE_EEvlSG_,@"STO_CUDA_ENTRY STV_DEFAULT"
_ZN2at6native24index_elementwise_kernelILi128ELi4EZNS0_20cuda_take_put_kernelIN3c104HalfEiZZZZZNS0_10put_kernelERNS_14TensorIteratorERKNS_10TensorBaseEbENKUlvE_clEvENKUlvE8_clEvENKUlvE_clEvENKUlvE_clEvEUlRS4_iE_EEvS6_S9_RKT1_EUliE_EEvlSG_:
.text._ZN2at6native24index_elementwise_kernelILi128ELi4EZNS0_20cuda_take_put_kernelIN3c104HalfEiZZZZZNS0_10put_kernelERNS_14TensorIteratorERKNS_10TensorBaseEbENKUlvE_clEvENKUlvE8_clEvENKUlvE_clEvENKUlvE_clEvEUlRS4_iE_EEvS6_S9_RKT1_EUliE_EEvlSG_:
        /* <DEDUP_REMOVED lines=324> */
.L_x_26307:
        /* <DEDUP_REMOVED lines=29> */
.L_x_26309:
[----:B------:R-:W-:Y:S05]  /*1610*/  BSYNC.RECONVERGENT B6 ;  /* 0x0000000000067941 */ /* 0x000fea0003800200 */
.L_x_26308:
        /* <DEDUP_REMOVED lines=16> */
[----:B------:R-:W-:-:S05]  /*1720*/  IADD3 R3, PT, PT, -R5, RZ, RZ ;  /* 0x000000ff05037210 */ /* 0x000fca0007ffe1ff */
        /* <DEDUP_REMOVED lines=264> */
.L_x_26310:
        /* <DEDUP_REMOVED lines=12> */
[----:B-----5:R-:W-:-:S05]  /*2870*/  PRMT R7, R3, 0x5410, RZ ;  /* 0x0000541003077816 */ /* 0x020fca00000000ff */
[----:B------:R0:W-:Y:S01]  /*2880*/  ATOM.E.ADD.F16x2.RN.STRONG.GPU P0, RZ, desc[UR36][R4.64], R7 ;  /* 0x8000000704ff79a2 */ /* 0x0001e2000c10e124 */
[----:B------:R-:W-:Y:S04]  /*2890*/  BSSY.RECONVERGENT B1, `(.L_x_26313) ;  /* 0x000000f000017945 */ /* 0x000fe80003800200 */
[----:B0-----:R-:W-:Y:S05]  /*28a0*/  @P0 BRA `(.L_x_26314) ;  /* 0x0000000000340947 */ /* 0x001fea0003800000 */
[----:B------:R-:W0:Y:S02]  /*28b0*/  QSPC.E.S P0, RZ, [R4] ;  /* 0x0000000004ff73aa */ /* 0x000e240000000500 */
[----:B0-----:R-:W-:Y:S05]  /*28c0*/  @!P0 BRA `(.L_x_26315) ;  /* 0x0000000000208947 */ /* 0x001fea0003800000 */
[----:B------:R-:W-:-:S07]  /*28d0*/  MOV R6, R4 ;  /* 0x0000000400067202 */ /* 0x000fce0000000f00 */
.L_x_26316:
[----:B------:R-:W0:Y:S02]  /*28e0*/  LDS R4, [R6] ;  /* 0x0000000006047984 */ /* 0x000e240000000800 */
[C---:B0-----:R-:W-:Y:S02]  /*28f0*/  HADD2 R0, R4.reuse.H1_H1, RZ.H0_H0 ;  /* 0x200000ff04007230 */ /* 0x041fe40000000c00 */
[----:B------:R-:W-:-:S05]  /*2900*/  HADD2 R5, R4.H0_H0, R3.H0_H0 ;  /* 0x2000000304057230 */ /* 0x000fca0000000800 */
[----:B------:R-:W-:-:S05]  /*2910*/  PRMT R5, R5, 0x5410, R0 ;  /* 0x0000541005057816 */ /* 0x000fca0000000000 */
[----:B------:R-:W0:Y:S02]  /*2920*/  ATOMS.CAST.SPIN P0, [R6], R4, R5 ;  /* 0x000000040600758d */ /* 0x000e240001800005 */
[----:B0-----:R-:W-:Y:S05]  /*2930*/  @!P0 BRA `(.L_x_26316) ;  /* 0xfffffffc00e88947 */ /* 0x001fea000383ffff */
[----:B------:R-:W-:Y:S05]  /*2940*/  BRA `(.L_x_26314) ;  /* 0x00000000000c7947 */ /* 0x000fea0003800000 */
.L_x_26315:
[----:B------:R-:W2:Y:S02]  /*2950*/  LD.E R0, desc[UR36][R4.64] ;  /* 0x0000002404007980 */ /* 0x000ea4000c101900 */
[----:B--2---:R-:W-:-:S05]  /*2960*/  IMAD.IADD R3, R7, 0x1, R0 ;  /* 0x0000000107037824 */ /* 0x004fca00078e0200 */
[----:B------:R0:W-:Y:S02]  /*2970*/  ST.E desc[UR36][R4.64], R3 ;  /* 0x0000000304007985 */ /* 0x0001e4000c101924 */
.L_x_26314:
[----:B------:R-:W-:Y:S05]  /*2980*/  BSYNC.RECONVERGENT B1 ;  /* 0x0000000000017941 */ /* 0x000fea0003800200 */
.L_x_26313:
[----:B------:R-:W-:Y:S05]  /*2990*/  BRA `(.L_x_26317) ;  /* 0x0000000000887947 */ /* 0x000fea0003800000 */
.L_x_26312:
[----:B------:R-:W-:-:S04]  /*29a0*/  ISETP.NE.U32.AND P0, PT, R8, RZ, PT ;  /* 0x000000ff0800720c */ /* 0x000fc80003f05070 */
[----:B------:R-:W-:-:S04]  /*29b0*/  ISETP.NE.AND.EX P0, PT, RZ, RZ, PT, P0 ;  /* 0x000000ffff00720c */ /* 0x000fc80003f05300 */
[----:B------:R-:W-:-:S13]  /*29c0*/  ISETP.LT.OR P0, PT, R0, 0x1, !P0 ;  /* 0x000000010000780c */ /* 0x000fda0004701670 */
[----:B------:R-:W-:Y:S05]  /*29d0*/  @P0 BRA `(.L_x_26318) ;  /* 0x0000000000440947 */ /* 0x000fea0003800000 */
[----:B-----5:R-:W-:-:S05]  /*29e0*/  PRMT R7, RZ, 0x5410, R3 ;  /* 0x00005410ff077816 */ /* 0x020fca0000000003 */
[----:B------:R0:W-:Y:S02]  /*29f0*/  ATOM.E.ADD.F16x2.RN.STRONG.GPU P0, RZ, desc[UR36][R4.64+-0x2], R7 ;  /* 0xfffffe0704ff79a2 */ /* 0x0001e4000c10e124 */
[----:B0-----:R-:W-:Y:S05]  /*2a00*/  @P0 BRA `(.L_x_26317) ;  /* 0x00000000006c0947 */ /* 0x001fea0003800000 */
[----:B------:R-:W0:Y:S02]  /*2a10*/  QSPC.E.S P0, RZ, [R4+-0x2] ;  /* 0xfffffe0004ff73aa */ /* 0x000e240000000500 */
[----:B0-----:R-:W-:Y:S05]  /*2a20*/  @!P0 BRA `(.L_x_26319) ;  /* 0x0000000000208947 */ /* 0x001fea0003800000 */
[----:B------:R-:W-:-:S07]  /*2a30*/  MOV R6, R4 ;  /* 0x0000000400067202 */ /* 0x000fce0000000f00 */
.L_x_26320:
[----:B------:R-:W0:Y:S02]  /*2a40*/  LDS R4, [R6+-0x2] ;  /* 0xfffffe0006047984 */ /* 0x000e240000000800 */
[C---:B0-----:R-:W-:Y:S02]  /*2a50*/  HADD2 R0, R4.reuse.H1_H1, R3.H0_H0 ;  /* 0x2000000304007230 */ /* 0x041fe40000000c00 */
[----:B------:R-:W-:-:S05]  /*2a60*/  HADD2 R5, R4.H0_H0, RZ.H0_H0 ;  /* 0x200000ff04057230 */ /* 0x000fca0000000800 */
[----:B------:R-:W-:-:S05]  /*2a70*/  PRMT R5, R5, 0x5410, R0 ;  /* 0x0000541005057816 */ /* 0x000fca0000000000 */
[----:B------:R-:W0:Y:S02]  /*2a80*/  ATOMS.CAST.SPIN P0, [R6+-0x2], R4, R5 ;  /* 0xfffffe040600758d */ /* 0x000e240001800005 */
[----:B0-----:R-:W-:Y:S05]  /*2a90*/  @!P0 BRA `(.L_x_26320) ;  /* 0xfffffffc00e88947 */ /* 0x001fea000383ffff */
[----:B------:R-:W-:Y:S05]  /*2aa0*/  BRA `(.L_x_26317) ;  /* 0x0000000000447947 */ /* 0x000fea0003800000 */
.L_x_26319:
[----:B------:R-:W2:Y:S02]  /*2ab0*/  LD.E R0, desc[UR36][R4.64+-0x2] ;  /* 0xfffffe2404007980 */ /* 0x000ea4000c101900 */
[----:B--2---:R-:W-:-:S05]  /*2ac0*/  IADD3 R3, PT, PT, R7, R0, RZ ;  /* 0x0000000007037210 */ /* 0x004fca0007ffe0ff */
[----:B------:R0:W-:Y:S01]  /*2ad0*/  ST.E desc[UR36][R4.64+-0x2], R3 ;  /* 0xfffffe0304007985 */ /* 0x0001e2000c101924 */
[----:B------:R-:W-:Y:S05]  /*2ae0*/  BRA `(.L_x_26317) ;  /* 0x0000000000347947 */ /* 0x000fea0003800000 */
.L_x_26318:
[C---:B------:R-:W-:Y:S02]  /*2af0*/  LOP3.LUT R6, R4.reuse, 0xfffffffd, RZ, 0xc0, !PT ;  /* 0xfffffffd04067812 */ /* 0x040fe400078ec0ff */
[----:B------:R-:W-:Y:S02]  /*2b00*/  MOV R7, R5 ;  /* 0x0000000500077202 */ /* 0x000fe40000000f00 */
[----:B------:R-:W-:-:S03]  /*2b10*/  LOP3.LUT R0, R4, 0x2, RZ, 0xc0, !PT ;  /* 0x0000000204007812 */ /* 0x000fc600078ec0ff */
[----:B------:R0:W5:Y:S01]  /*2b20*/  LD.E R9, desc[UR36][R6.64] ;  /* 0x0000002406097980 */ /* 0x000162000c101900 */
[----:B------:R-:W-:Y:S01]  /*2b30*/  ISETP.EQ.U32.AND P0, PT, R0, RZ, PT ;  /* 0x000000ff0000720c */ /* 0x000fe20003f02070 */
[----:B------:R-:W-:-:S05]  /*2b40*/  IMAD.MOV.U32 R0, RZ, RZ, 0x3254 ;  /* 0x00003254ff007424 */ /* 0x000fca00078e00ff */
[----:B------:R-:W-:-:S07]  /*2b50*/  SEL R8, R0, 0x7610, P0 ;  /* 0x0000761000087807 */ /* 0x000fce0000000000 */
.L_x_26321:
[----:B-----5:R-:W-:-:S05]  /*2b60*/  HADD2 R0, R9, R3.H0_H0 ;  /* 0x2000000309007230 */ /* 0x020fca0000000000 */
[----:B------:R-:W-:-:S05]  /*2b70*/  PRMT R11, R9, R8, R0 ;  /* 0x00000008090b7216 */ /* 0x000fca0000000000 */
[----:B------:R-:W2:Y:S02]  /*2b80*/  ATOM.E.CAS.STRONG.GPU PT, R0, [R6], R9, R11 ;  /* 0x000000090600738b */ /* 0x000ea400001ee10b */
[----:B--2---:R-:W-:Y:S02]  /*2b90*/  ISETP.NE.U32.AND P0, PT, R0, R9, PT ;  /* 0x000000090000720c */ /* 0x004fe40003f05070 */
[----:B------:R-:W-:-:S11]  /*2ba0*/  MOV R9, R0 ;  /* 0x0000000000097202 */ /* 0x000fd60000000f00 */
[----:B------:R-:W-:Y:S05]  /*2bb0*/  @P0 BRA `(.L_x_26321) ;  /* 0xfffffffc00e80947 */ /* 0x000fea000383ffff */
.L_x_26317:
[----:B------:R-:W-:Y:S05]  /*2bc0*/  BSYNC.RECONVERGENT B0 ;  /* 0x0000000000007941 */ /* 0x000fea0003800200 */
.L_x_26311:
[----:B------:R-:W-:-:S07]  /*2bd0*/  IADD3 R23, PT, PT, R23, 0x80, RZ ;  /* 0x0000008017177810 */ /* 0x000fce0007ffe0ff */
.L_x_26306:
[----:B------:R-:W-:Y:S05]  /*2be0*/  BSYNC.RECONVERGENT B7 ;  /* 0x0000000000077941 */ /* 0x000fea0003800200 */
.L_x_26305:
        /* <DEDUP_REMOVED lines=308> */
.L_x_26324:
        /* <DEDUP_REMOVED lines=29> */
.L_x_26326:
[----:B------:R-:W-:Y:S05]  /*4100*/  BSYNC.RECONVERGENT B6 ;  /* 0x0000000000067941 */ /* 0x000fea0003800200 */
.L_x_26325:
        /* <DEDUP_REMOVED lines=16> */
[----:B------:R-:W-:-:S05]  /*4210*/  IADD3 R3, PT, PT, -R5, RZ, RZ ;  /* 0x000000ff05037210 */ /* 0x000fca0007ffe1ff */
        /* <DEDUP_REMOVED lines=264> */
.L_x_26327:
        /* <DEDUP_REMOVED lines=23> */
.L_x_26334:
[----:B------:R-:W0:Y:S02]  /*5410*/  LDS R4, [R6+-0x2] ;  /* 0xfffffe0006047984 */ /* 0x000e240000000800 */
[C---:B0-----:R-:W-:Y:S02]  /*5420*/  HADD2 R0, R4.reuse.H1_H1, R3.H0_H0 ;  /* 0x2000000304007230 */ /* 0x041fe40000000c00 */
[----:B------:R-:W-:-:S05]  /*5430*/  HADD2 R5, R4.H0_H0, RZ.H0_H0 ;  /* 0x200000ff04057230 */ /* 0x000fca0000000800 */
[----:B------:R-:W-:-:S05]  /*5440*/  PRMT R5, R5, 0x5410, R0 ;  /* 0x0000541005057816 */ /* 0x000fca0000000000 */
[----:B------:R-:W0:Y:S02]  /*5450*/  ATOMS.CAST.SPIN P0, [R6+-0x2], R4, R5 ;  /* 0xfffffe040600758d */ /* 0x000e240001800005 */
[----:B0-----:R-:W-:Y:S05]  /*5460*/  @!P0 BRA `(.L_x_26334) ;  /* 0xfffffffc00e88947 */ /* 0x001fea000383ffff */
[----:B------:R-:W-:Y:S05]  /*5470*/  BRA `(.L_x_26332) ;  /* 0x0000000000447947 */ /* 0x000fea0003800000 */
.L_x_26333:
[----:B------:R-:W2:Y:S02]  /*5480*/  LD.E R0, desc[UR36][R4.64+-0x2] ;  /* 0xfffffe2404007980 */ /* 0x000ea4000c101900 */
[----:B--2---:R-:W-:-:S05]  /*5490*/  IADD3 R3, PT, PT, R7, R0, RZ ;  /* 0x0000000007037210 */ /* 0x004fca0007ffe0ff */
[----:B------:R0:W-:Y:S01]  /*54a0*/  ST.E desc[UR36][R4.64+-0x2], R3 ;  /* 0xfffffe0304007985 */ /* 0x0001e2000c101924 */
[----:B------:R-:W-:Y:S05]  /*54b0*/  BRA `(.L_x_26332) ;  /* 0x0000000000347947 */ /* 0x000fea0003800000 */
.L_x_26331:
[C---:B------:R-:W-:Y:S01]  /*54c0*/  LOP3.LUT R6, R4.reuse, 0xfffffffd, RZ, 0xc0, !PT ;  /* 0xfffffffd04067812 */ /* 0x040fe200078ec0ff */
[----:B------:R-:W-:Y:S01]  /*54d0*/  IMAD.MOV.U32 R8, RZ, RZ, 0x3254 ;  /* 0x00003254ff087424 */ /* 0x000fe200078e00ff */
[----:B------:R-:W-:Y:S02]  /*54e0*/  MOV R7, R5 ;  /* 0x0000000500077202 */ /* 0x000fe40000000f00 */
[----:B------:R-:W-:-:S03]  /*54f0*/  LOP3.LUT R0, R4, 0x2, RZ, 0xc0, !PT ;  /* 0x0000000204007812 */ /* 0x000fc600078ec0ff */
[----:B------:R0:W5:Y:S01]  /*5500*/  LD.E R9, desc[UR36][R6.64] ;  /* 0x0000002406097980 */ /* 0x000162000c101900 */
[----:B------:R-:W-:-:S04]  /*5510*/  ISETP.EQ.U32.AND P0, PT, R0, RZ, PT ;  /* 0x000000ff0000720c */ /* 0x000fc80003f02070 */
[----:B------:R-:W-:-:S09]  /*5520*/  SEL R8, R8, 0x7610, P0 ;  /* 0x0000761008087807 */ /* 0x000fd20000000000 */
.L_x_26335:
[----:B-----5:R-:W-:-:S05]  /*5530*/  HADD2 R0, R9, R3.H0_H0 ;  /* 0x2000000309007230 */ /* 0x020fca0000000000 */
[----:B------:R-:W-:-:S05]  /*5540*/  PRMT R11, R9, R8, R0 ;  /* 0x00000008090b7216 */ /* 0x000fca0000000000 */
[----:B------:R-:W2:Y:S02]  /*5550*/  ATOM.E.CAS.STRONG.GPU PT, R0, [R6], R9, R11 ;  /* 0x000000090600738b */ /* 0x000ea400001ee10b */
[----:B--2---:R-:W-:Y:S02]  /*5560*/  ISETP.NE.U32.AND P0, PT, R0, R9, PT ;  /* 0x000000090000720c */ /* 0x004fe40003f05070 */
[----:B------:R-:W-:-:S11]  /*5570*/  MOV R9, R0 ;  /* 0x0000000000097202 */ /* 0x000fd60000000f00 */
[----:B------:R-:W-:Y:S05]  /*5580*/  @P0 BRA `(.L_x_26335) ;  /* 0xfffffffc00e80947 */ /* 0x000fea000383ffff */
.L_x_26332:
[----:B------:R-:W-:Y:S05]  /*5590*/  BSYNC.RECONVERGENT B1 ;  /* 0x0000000000017941 */ /* 0x000fea0003800200 */
.L_x_26330:
[----:B------:R-:W-:Y:S05]  /*55a0*/  BRA `(.L_x_26336) ;  /* 0x0000000000407947 */ /* 0x000fea0003800000 */
.L_x_26329:
[----:B-----5:R-:W-:-:S05]  /*55b0*/  PRMT R7, R3, 0x5410, RZ ;  /* 0x0000541003077816 */ /* 0x020fca00000000ff */
[----:B------:R0:W-:Y:S02]  /*55c0*/  ATOM.E.ADD.F16x2.RN.STRONG.GPU P0, RZ, desc[UR36][R4.64], R7 ;  /* 0x8000000704ff79a2 */ /* 0x0001e4000c10e124 */
[----:B0-----:R-:W-:Y:S05]  /*55d0*/  @P0 BRA `(.L_x_26336) ;  /* 0x0000000000340947 */ /* 0x001fea0003800000 */
[----:B------:R-:W0:Y:S02]  /*55e0*/  QSPC.E.S P0, RZ, [R4] ;  /* 0x0000000004ff73aa */ /* 0x000e240000000500 */
[----:B0-----:R-:W-:Y:S05]  /*55f0*/  @!P0 BRA `(.L_x_26337) ;  /* 0x0000000000208947 */ /* 0x001fea0003800000 */
[----:B------:R-:W-:-:S07]  /*5600*/  MOV R6, R4 ;  /* 0x0000000400067202 */ /* 0x000fce0000000f00 */
.L_x_26338:
[----:B------:R-:W0:Y:S02]  /*5610*/  LDS R4, [R6] ;  /* 0x0000000006047984 */ /* 0x000e240000000800 */
[C---:B0-----:R-:W-:Y:S02]  /*5620*/  HADD2 R0, R4.reuse.H1_H1, RZ.H0_H0 ;  /* 0x200000ff04007230 */ /* 0x041fe40000000c00 */
[----:B------:R-:W-:-:S05]  /*5630*/  HADD2 R5, R4.H0_H0, R3.H0_H0 ;  /* 0x2000000304057230 */ /* 0x000fca0000000800 */
[----:B------:R-:W-:-:S05]  /*5640*/  PRMT R5, R5, 0x5410, R0 ;  /* 0x0000541005057816 */ /* 0x000fca0000000000 */
[----:B------:R-:W0:Y:S02]  /*5650*/  ATOMS.CAST.SPIN P0, [R6], R4, R5 ;  /* 0x000000040600758d */ /* 0x000e240001800005 */
[----:B0-----:R-:W-:Y:S05]  /*5660*/  @!P0 BRA `(.L_x_26338) ;  /* 0xfffffffc00e88947 */ /* 0x001fea000383ffff */
[----:B------:R-:W-:Y:S05]  /*5670*/  BRA `(.L_x_26336) ;  /* 0x00000000000c7947 */ /* 0x000fea0003800000 */
.L_x_26337:
[----:B------:R-:W2:Y:S02]  /*5680*/  LD.E R0, desc[UR36][R4.64] ;  /* 0x0000002404007980 */ /* 0x000ea4000c101900 */
[----:B--2---:R-:W-:-:S05]  /*5690*/  IADD3 R3, PT, PT, R7, R0, RZ ;  /* 0x0000000007037210 */ /* 0x004fca0007ffe0ff */
[----:B------:R0:W-:Y:S02]  /*56a0*/  ST.E desc[UR36][R4.64], R3 ;  /* 0x0000000304007985 */ /* 0x0001e4000c101924 */
.L_x_26336:
[----:B------:R-:W-:Y:S05]  /*56b0*/  BSYNC.RECONVERGENT B0 ;  /* 0x0000000000007941 */ /* 0x000fea0003800200 */
.L_x_26328:
[----:B------:R-:W-:-:S07]  /*56c0*/  VIADD R23, R23, 0x80 ;  /* 0x0000008017177836 */ /* 0x000fce0000000000 */
.L_x_26323:
[----:B------:R-:W-:Y:S05]  /*56d0*/  BSYNC.RECONVERGENT B7 ;  /* 0x0000000000077941 */ /* 0x000fea0003800200 */
.L_x_26322:
        /* <DEDUP_REMOVED lines=308> */
.L_x_26341:
        /* <DEDUP_REMOVED lines=29> */
.L_x_26343:
[----:B------:R-:W-:Y:S05]  /*6bf0*/  BSYNC.RECONVERGENT B6 ;  /* 0x0000000000067941 */ /* 0x000fea0003800200 */
.L_x_26342:
        /* <DEDUP_REMOVED lines=281> */
.L_x_26344:
        /* <DEDUP_REMOVED lines=23> */
.L_x_26351:
[----:B------:R-:W0:Y:S02]  /*7f00*/  LDS R4, [R6+-0x2] ;  /* 0xfffffe0006047984 */ /* 0x000e240000000800 */
[C---:B0-----:R-:W-:Y:S02]  /*7f10*/  HADD2 R0, R4.reuse.H1_H1, R3.H0_H0 ;  /* 0x2000000304007230 */ /* 0x041fe40000000c00 */
[----:B------:R-:W-:-:S05]  /*7f20*/  HADD2 R5, R4.H0_H0, RZ.H0_H0 ;  /* 0x200000ff04057230 */ /* 0x000fca0000000800 */
[----:B------:R-:W-:-:S05]  /*7f30*/  PRMT R5, R5, 0x5410, R0 ;  /* 0x0000541005057816 */ /* 0x000fca0000000000 */
[----:B------:R-:W0:Y:S02]  /*7f40*/  ATOMS.CAST.SPIN P0, [R6+-0x2], R4, R5 ;  /* 0xfffffe040600758d */ /* 0x000e240001800005 */
[----:B0-----:R-:W-:Y:S05]  /*7f50*/  @!P0 BRA `(.L_x_26351) ;  /* 0xfffffffc00e88947 */ /* 0x001fea000383ffff */
[----:B------:R-:W-:Y:S05]  /*7f60*/  BRA `(.L_x_26349) ;  /* 0x0000000000447947 */ /* 0x000fea0003800000 */
.L_x_26350:
[----:B------:R-:W2:Y:S02]  /*7f70*/  LD.E R0, desc[UR36][R4.64+-0x2] ;  /* 0xfffffe2404007980 */ /* 0x000ea4000c101900 */
[----:B--2---:R-:W-:-:S05]  /*7f80*/  IADD3 R3, PT, PT, R7, R0, RZ ;  /* 0x0000000007037210 */ /* 0x004fca0007ffe0ff */
[----:B------:R1:W-:Y:S01]  /*7f90*/  ST.E desc[UR36][R4.64+-0x2], R3 ;  /* 0xfffffe0304007985 */ /* 0x0003e2000c101924 */
[----:B------:R-:W-:Y:S05]  /*7fa0*/  BRA `(.L_x_26349) ;  /* 0x0000000000347947 */ /* 0x000fea0003800000 */
.L_x_26348:
[C---:B------:R-:W-:Y:S01]  /*7fb0*/  LOP3.LUT R6, R4.reuse, 0xfffffffd, RZ, 0xc0, !PT ;  /* 0xfffffffd04067812 */ /* 0x040fe200078ec0ff */
[----:B------:R-:W-:Y:S01]  /*7fc0*/  IMAD.MOV.U32 R8, RZ, RZ, 0x3254 ;  /* 0x00003254ff087424 */ /* 0x000fe200078e00ff */
[----:B------:R-:W-:Y:S02]  /*7fd0*/  MOV R7, R5 ;  /* 0x0000000500077202 */ /* 0x000fe40000000f00 */
[----:B------:R-:W-:-:S03]  /*7fe0*/  LOP3.LUT R0, R4, 0x2, RZ, 0xc0, !PT ;  /* 0x0000000204007812 */ /* 0x000fc600078ec0ff */
[----:B------:R0:W5:Y:S01]  /*7ff0*/  LD.E R9, desc[UR36][R6.64] ;  /* 0x0000002406097980 */ /* 0x000162000c101900 */
[----:B------:R-:W-:-:S04]  /*8000*/  ISETP.EQ.U32.AND P0, PT, R0, RZ, PT ;  /* 0x000000ff0000720c */ /* 0x000fc80003f02070 */
[----:B------:R-:W-:-:S09]  /*8010*/  SEL R8, R8, 0x7610, P0 ;  /* 0x0000761008087807 */ /* 0x000fd20000000000 */
.L_x_26352:
[----:B-----5:R-:W-:-:S05]  /*8020*/  HADD2 R0, R9, R3.H0_H0 ;  /* 0x2000000309007230 */ /* 0x020fca0000000000 */
[----:B------:R-:W-:-:S05]  /*8030*/  PRMT R11, R9, R8, R0 ;  /* 0x00000008090b7216 */ /* 0x000fca0000000000 */
[----:B------:R-:W2:Y:S02]  /*8040*/  ATOM.E.CAS.STRONG.GPU PT, R0, [R6], R9, R11 ;  /* 0x000000090600738b */ /* 0x000ea400001ee10b */
[----:B--2---:R-:W-:Y:S02]  /*8050*/  ISETP.NE.U32.AND P0, PT, R0, R9, PT ;  /* 0x000000090000720c */ /* 0x004fe40003f05070 */
[----:B------:R-:W-:-:S11]  /*8060*/  MOV R9, R0 ;  /* 0x0000000000097202 */ /* 0x000fd60000000f00 */
[----:B------:R-:W-:Y:S05]  /*8070*/  @P0 BRA `(.L_x_26352) ;  /* 0xfffffffc00e80947 */ /* 0x000fea000383ffff */
.L_x_26349:
[----:B------:R-:W-:Y:S05]  /*8080*/  BSYNC.RECONVERGENT B1 ;  /* 0x0000000000017941 */ /* 0x000fea0003800200 */
.L_x_26347:
[----:B------:R-:W-:Y:S05]  /*8090*/  BRA `(.L_x_26353) ;  /* 0x0000000000407947 */ /* 0x000fea0003800000 */
.L_x_26346:
[----:B-----5:R-:W-:-:S05]  /*80a0*/  PRMT R7, R3, 0x5410, RZ ;  /* 0x0000541003077816 */ /* 0x020fca00000000ff */
[----:B------:R0:W-:Y:S02]  /*80b0*/  ATOM.E.ADD.F16x2.RN.STRONG.GPU P0, RZ, desc[UR36][R4.64], R7 ;  /* 0x8000000704ff79a2 */ /* 0x0001e4000c10e124 */
[----:B0-----:R-:W-:Y:S05]  /*80c0*/  @P0 BRA `(.L_x_26353) ;  /* 0x0000000000340947 */ /* 0x001fea0003800000 */
[----:B------:R-:W0:Y:S02]  /*80d0*/  QSPC.E.S P0, RZ, [R4] ;  /* 0x0000000004ff73aa */ /* 0x000e240000000500 */
[----:B0-----:R-:W-:Y:S05]  /*80e0*/  @!P0 BRA `(.L_x_26354) ;  /* 0x0000000000208947 */ /* 0x001fea0003800000 */
[----:B------:R-:W-:-:S07]  /*80f0*/  MOV R6, R4 ;  /* 0x0000000400067202 */ /* 0x000fce0000000f00 */
.L_x_26355:
[----:B------:R-:W0:Y:S02]  /*8100*/  LDS R4, [R6] ;  /* 0x0000000006047984 */ /* 0x000e240000000800 */
[C---:B0-----:R-:W-:Y:S02]  /*8110*/  HADD2 R0, R4.reuse.H1_H1, RZ.H0_H0 ;  /* 0x200000ff04007230 */ /* 0x041fe40000000c00 */
[----:B------:R-:W-:-:S05]  /*8120*/  HADD2 R5, R4.H0_H0, R3.H0_H0 ;  /* 0x2000000304057230 */ /* 0x000fca0000000800 */
[----:B------:R-:W-:-:S05]  /*8130*/  PRMT R5, R5, 0x5410, R0 ;  /* 0x0000541005057816 */ /* 0x000fca0000000000 */
[----:B------:R-:W0:Y:S02]  /*8140*/  ATOMS.CAST.SPIN P0, [R6], R4, R5 ;  /* 0x000000040600758d */ /* 0x000e240001800005 */
[----:B0-----:R-:W-:Y:S05]  /*8150*/  @!P0 BRA `(.L_x_26355) ;  /* 0xfffffffc00e88947 */ /* 0x001fea000383ffff */
[----:B------:R-:W-:Y:S05]  /*8160*/  BRA `(.L_x_26353) ;  /* 0x00000000000c7947 */ /* 0x000fea0003800000 */
.L_x_26354:
[----:B------:R-:W2:Y:S02]  /*8170*/  LD.E R0, desc[UR36][R4.64] ;  /* 0x0000002404007980 */ /* 0x000ea4000c101900 */
[----:B--2---:R-:W-:-:S05]  /*8180*/  IADD3 R3, PT, PT, R7, R0, RZ ;  /* 0x0000000007037210 */ /* 0x004fca0007ffe0ff */
[----:B------:R2:W-:Y:S02]  /*8190*/  ST.E desc[UR36][R4.64], R3 ;  /* 0x0000000304007985 */ /* 0x0005e4000c101924 */
.L_x_26353:
[----:B------:R-:W-:Y:S05]  /*81a0*/  BSYNC.RECONVERGENT B0 ;  /* 0x0000000000007941 */ /* 0x000fea0003800200 */
.L_x_26345:
[----:B------:R-:W-:-:S07]  /*81b0*/  IADD3 R23, PT, PT, R23, 0x80, RZ ;  /* 0x0000008017177810 */ /* 0x000fce0007ffe0ff */
.L_x_26340:
[----:B------:R-:W-:Y:S05]  /*81c0*/  BSYNC.RECONVERGENT B7 ;  /* 0x0000000000077941 */ /* 0x000fea0003800200 */
.L_x_26339:
[----:B------:R-:W3:Y:S02]  /*81d0*/  LDCU.64 UR4, c[0x0][0x380] ;  /* 0x00007000ff0477ac */ /* 0x000ee40008000a00 */
[----:B---3--:R-:W-:-:S04]  /*81e0*/  ISETP.GE.U32.AND P0, PT, R23, UR4, PT ;  /* 0x0000000417007c0c */ /* 0x008fc8000bf06070 */
[----:B------:R-:W-:-:S13]  /*81f0*/  ISETP.GE.AND.EX P0, PT, RZ, UR5, PT, P0 ;  /* 0x00000005ff007c0c */ /* 0x000fda000bf06300 */
[----:B------:R-:W-:Y:S05]  /*8200*/  @P0 EXIT ;  /* 0x000000000000094d */ /* 0x000fea0003800000 */
[----:B------:R-:W3:Y:S01]  /*8210*/  LDCU UR4, c[0x0][0x388] ;  /* 0x00007100ff0477ac */ /* 0x000ee20008000800 */
[----:B012---:R-:W-:Y:S02]  /*8220*/  HFMA2 R3, -RZ, RZ, 0, 0 ;  /* 0x00000000ff037431 */ /* 0x007fe400000001ff */
[----:B------:R-:W-:Y:S01]  /*8230*/  IMAD.MOV.U32 R0, RZ, RZ, RZ ;  /* 0x000000ffff007224 */ /* 0x000fe200078e00ff */
[----:B---3--:R-:W-:-:S09]  /*8240*/  UISETP.NE.AND UP0, UPT, UR4, URZ, UPT ;  /* 0x000000ff0400728c */ /* 0x008fd2000bf05270 */
[----:B------:R-:W-:Y:S05]  /*8250*/  BRA.U !UP0, `(.L_x_26356) ;  /* 0x0000001108a87547 */ /* 0x000fea000b800000 */
        /* <DEDUP_REMOVED lines=298> */
.L_x_26356:
        /* <DEDUP_REMOVED lines=31> */
.L_x_26358:
[----:B------:R-:W-:Y:S05]  /*96f0*/  BSYNC.RECONVERGENT B6 ;  /* 0x0000000000067941 */ /* 0x000fea0003800200 */
.L_x_26357:
        /* <DEDUP_REMOVED lines=281> */
.L_x_26359:
        /* <DEDUP_REMOVED lines=12> */
[----:B-----5:R-:W-:-:S05]  /*a950*/  PRMT R5, RZ, 0x5410, R19 ;  /* 0x00005410ff057816 */ /* 0x020fca0000000013 */
[----:B------:R0:W-:Y:S02]  /*a960*/  ATOM.E.ADD.F16x2.RN.STRONG.GPU P0, RZ, desc[UR36][R2.64+-0x2], R5 ;  /* 0xfffffe0502ff79a2 */ /* 0x0001e4000c10e124 */
[----:B0-----:R-:W-:Y:S05]  /*a970*/  @P0 EXIT ;  /* 0x000000000000094d */ /* 0x001fea0003800000 */
[----:B------:R-:W0:Y:S02]  /*a980*/  QSPC.E.S P0, RZ, [R2+-0x2] ;  /* 0xfffffe0002ff73aa */ /* 0x000e240000000500 */
[----:B0-----:R-:W-:Y:S05]  /*a990*/  @!P0 BRA `(.L_x_26362) ;  /* 0x0000000000208947 */ /* 0x001fea0003800000 */
[----:B------:R-:W-:-:S07]  /*a9a0*/  MOV R4, R2 ;  /* 0x0000000200047202 */ /* 0x000fce0000000f00 */
.L_x_26363:
[----:B------:R-:W0:Y:S02]  /*a9b0*/  LDS R2, [R4+-0x2] ;  /* 0xfffffe0004027984 */ /* 0x000e240000000800 */
[C---:B0-----:R-:W-:Y:S02]  /*a9c0*/  HADD2 R0, R2.reuse.H1_H1, R19.H0_H0 ;  /* 0x2000001302007230 */ /* 0x041fe40000000c00 */
[----:B------:R-:W-:-:S05]  /*a9d0*/  HADD2 R3, R2.H0_H0, RZ.H0_H0 ;  /* 0x200000ff02037230 */ /* 0x000fca0000000800 */
[----:B------:R-:W-:-:S05]  /*a9e0*/  PRMT R3, R3, 0x5410, R0 ;  /* 0x0000541003037816 */ /* 0x000fca0000000000 */
[----:B------:R-:W0:Y:S02]  /*a9f0*/  ATOMS.CAST.SPIN P0, [R4+-0x2], R2, R3 ;  /* 0xfffffe020400758d */ /* 0x000e240001800003 */
[----:B0-----:R-:W-:Y:S05]  /*aa00*/  @!P0 BRA `(.L_x_26363) ;  /* 0xfffffffc00e88947 */ /* 0x001fea000383ffff */
[----:B------:R-:W-:Y:S05]  /*aa10*/  EXIT ;  /* 0x000000000000794d */ /* 0x000fea0003800000 */
.L_x_26362:
[----:B------:R-:W2:Y:S02]  /*aa20*/  LD.E R0, desc[UR36][R2.64+-0x2] ;  /* 0xfffffe2402007980 */ /* 0x000ea4000c101900 */
[----:B--2---:R-:W-:-:S05]  /*aa30*/  IADD3 R5, PT, PT, R5, R0, RZ ;  /* 0x0000000005057210 */ /* 0x004fca0007ffe0ff */
[----:B------:R-:W-:Y:S01]  /*aa40*/  ST.E desc[UR36][R2.64+-0x2], R5 ;  /* 0xfffffe0502007985 */ /* 0x000fe2000c101924 */
[----:B------:R-:W-:Y:S05]  /*aa50*/  EXIT ;  /* 0x000000000000794d */ /* 0x000fea0003800000 */
.L_x_26361:
[C---:B------:R-:W-:Y:S01]  /*aa60*/  LOP3.LUT R4, R2.reuse, 0xfffffffd, RZ, 0xc0, !PT ;  /* 0xfffffffd02047812 */ /* 0x040fe200078ec0ff */
[----:B------:R-:W-:Y:S01]  /*aa70*/  IMAD.MOV.U32 R5, RZ, RZ, R3 ;  /* 0x000000ffff057224 */ /* 0x000fe200078e0003 */
[----:B------:R-:W-:Y:S02]  /*aa80*/  LOP3.LUT R0, R2, 0x2, RZ, 0xc0, !PT ;  /* 0x0000000202007812 */ /* 0x000fe400078ec0ff */
[----:B------:R-:W-:Y:S02]  /*aa90*/  MOV R6, 0x3254 ;  /* 0x0000325400067802 */ /* 0x000fe40000000f00 */
[----:B------:R0:W5:Y:S01]  /*aaa0*/  LD.E R7, desc[UR36][R4.64] ;  /* 0x0000002404077980 */ /* 0x000162000c101900 */
[----:B------:R-:W-:-:S04]  /*aab0*/  ISETP.EQ.U32.AND P0, PT, R0, RZ, PT ;  /* 0x000000ff0000720c */ /* 0x000fc80003f02070 */
[----:B------:R-:W-:-:S09]  /*aac0*/  SEL R6, R6, 0x7610, P0 ;  /* 0x0000761006067807 */ /* 0x000fd20000000000 */
.L_x_26364:
[----:B-----5:R-:W-:-:S05]  /*aad0*/  HADD2 R0, R7, R19.H0_H0 ;  /* 0x2000001307007230 */ /* 0x020fca0000000000 */
[----:B------:R-:W-:-:S05]  /*aae0*/  PRMT R9, R7, R6, R0 ;  /* 0x0000000607097216 */ /* 0x000fca0000000000 */
[----:B------:R-:W2:Y:S02]  /*aaf0*/  ATOM.E.CAS.STRONG.GPU PT, R0, [R4], R7, R9 ;  /* 0x000000070400738b */ /* 0x000ea400001ee109 */
[----:B--2---:R-:W-:Y:S02]  /*ab00*/  ISETP.NE.U32.AND P0, PT, R0, R7, PT ;  /* 0x000000070000720c */ /* 0x004fe40003f05070 */
[----:B------:R-:W-:-:S11]  /*ab10*/  MOV R7, R0 ;  /* 0x0000000000077202 */ /* 0x000fd60000000f00 */
[----:B------:R-:W-:Y:S05]  /*ab20*/  @P0 BRA `(.L_x_26364) ;  /* 0xfffffffc00e80947 */ /* 0x000fea000383ffff */
[----:B------:R-:W-:Y:S05]  /*ab30*/  EXIT ;  /* 0x000000000000794d */ /* 0x000fea0003800000 */
.L_x_26360:
[----:B-----5:R-:W-:-:S05]  /*ab40*/  PRMT R5, R19, 0x5410, RZ ;  /* 0x0000541013057816 */ /* 0x020fca00000000ff */
[----:B------:R0:W-:Y:S02]  /*ab50*/  ATOM.E.ADD.F16x2.RN.STRONG.GPU P0, RZ, desc[UR36][R2.64], R5 ;  /* 0x8000000502ff79a2 */ /* 0x0001e4000c10e124 */
[----:B0-----:R-:W-:Y:S05]  /*ab60*/  @P0 EXIT ;  /* 0x000000000000094d */ /* 0x001fea0003800000 */
[----:B------:R-:W0:Y:S02]  /*ab70*/  QSPC.E.S P0, RZ, [R2] ;  /* 0x0000000002ff73aa */ /* 0x000e240000000500 */
[----:B0-----:R-:W-:Y:S05]  /*ab80*/  @!P0 BRA `(.L_x_26365) ;  /* 0x0000000000208947 */ /* 0x001fea0003800000 */
[----:B------:R-:W-:-:S07]  /*ab90*/  MOV R4, R2 ;  /* 0x0000000200047202 */ /* 0x000fce0000000f00 */
.L_x_26366:
[----:B------:R-:W0:Y:S02]  /*aba0*/  LDS R2, [R4] ;  /* 0x0000000004027984 */ /* 0x000e240000000800 */
[C---:B0-----:R-:W-:Y:S02]  /*abb0*/  HADD2 R0, R2.reuse.H1_H1, RZ.H0_H0 ;  /* 0x200000ff02007230 */ /* 0x041fe40000000c00 */
[----:B------:R-:W-:-:S05]  /*abc0*/  HADD2 R3, R2.H0_H0, R19.H0_H0 ;  /* 0x2000001302037230 */ /* 0x000fca0000000800 */
[----:B------:R-:W-:-:S05]  /*abd0*/  PRMT R3, R3, 0x5410, R0 ;  /* 0x0000541003037816 */ /* 0x000fca0000000000 */
[----:B------:R-:W0:Y:S02]  /*abe0*/  ATOMS.CAST.SPIN P0, [R4], R2, R3 ;  /* 0x000000020400758d */ /* 0x000e240001800003 */
[----:B0-----:R-:W-:Y:S05]  /*abf0*/  @!P0 BRA `(.L_x_26366) ;  /* 0xfffffffc00e88947 */ /* 0x001fea000383ffff */
[----:B------:R-:W-:Y:S05]  /*ac00*/  EXIT ;  /* 0x000000000000794d */ /* 0x000fea0003800000 */
.L_x_26365:
[----:B------:R-:W2:Y:S02]  /*ac10*/  LD.E R0, desc[UR36][R2.64] ;  /* 0x0000002402007980 */ /* 0x000ea4000c101900 */
[----:B--2---:R-:W-:-:S05]  /*ac20*/  IADD3 R5, PT, PT, R5, R0, RZ ;  /* 0x0000000005057210 */ /* 0x004fca0007ffe0ff */
[----:B------:R-:W-:Y:S01]  /*ac30*/  ST.E desc[UR36][R2.64], R5 ;  /* 0x0000000502007985 */ /* 0x000fe2000c101924 */
[----:B------:R-:W-:Y:S05]  /*ac40*/  EXIT ;  /* 0x000000000000794d */ /* 0x000fea0003800000 */
.L_x_26367:
        /* <DEDUP_REMOVED lines=11> */
.L_x_41977:


//--------------------- .text._ZN2at6native24index_elementwise_kernelILi128ELi4EZNS0_20cuda_take_put_kernelIN3c107complexIfEElZZZZZNS0_10put_kernelERNS_14TensorIteratorERKNS_10TensorBaseEbENKUlvE_clEvENKUlvE7_clEvENKUlvE_clEvENKUlvE0_clEvEUlRS5_lE0_EEvS7_SA_RKT1_EUliE_EEvlSH_ --------------------------
	.section	.text._ZN2at6native24index_elementwise_kernelILi128ELi4EZNS0_20cuda_take_put_kernelIN3c107complexIfEElZZZZZNS0_10put_kernelERNS_14TensorIteratorERKNS_10TensorBaseEbENKUlvE_clEvENKUlvE7_clEvENKUlvE_clEvENKUlvE0_clEvEUlRS5_lE0_EEvS7_SA_RKT1_EUliE_EEvlSH_,"ax",@progbits
	.align	128
        .global         _ZN2at6native24index_elementwise_kernelILi128ELi4EZNS0_20cuda_take_put_kernelIN3c107complexIfEElZZZZZNS0_10put_kernelERNS_14TensorIteratorERKNS_10TensorBaseEbENKUlvE_clEvENKUlvE7_clEvENKUlvE_clEvENKUlvE0_clEvEUlRS5_lE0_EEvS7_SA_RKT1_EUliE_EEvlSH_
        .type           _ZN2at6native24index_elementwise_kernelILi128ELi4EZNS0_20cuda_take_put_kernelIN3c107complexIfEElZZZZZNS0_10put_kernelERNS_14TensorIteratorERKNS_10TensorBaseEbENKUlvE_clEvENKUlvE7_clEvENKUlvE_clEvENKUlvE0_clEvEUlRS5_lE0_EEvS7_SA_RKT1_EUliE_EEvlSH_,@function
        .size           _ZN2at6native24index_elementwise_kernelILi128ELi4EZNS0_20cuda_take_put_kernelIN3c107complexIfEElZZZZZNS0_10put_kernelERNS_14TensorIteratorERKNS_10TensorBaseEbENKUlvE_clEvENKUlvE7_clEvENKUlvE_clEvENKUlvE0_clEvEUlRS5_lE0_EEvS7_SA_RKT1_EUliE_EEvlSH_,(.L_x_41818 - _ZN2at6native24index_elementwise_kernelILi128ELi4EZNS0_20cuda_take_put_kernelIN3c107complexIfEElZZZZZNS0_10put_kernelERNS_14TensorIteratorERKNS_10TensorBaseEbENKUlvE_clEvENKUlvE7_clEvENKUlvE_clEvENKUlvE0_clEvEUlRS5_lE0_EEvS7_SA_RKT1_EUliE_EEvlSH_)
        .other          _ZN2at6native24index_elementwise_kernelILi128ELi4EZNS0_20cuda_take_put_kernelIN3c107complexIfEElZZZZZNS0_10put_kernelERNS_14TensorIteratorERKNS_10TensorBaseEbENKUlvE_clEvENKUlvE7_clEvENKUlvE_clEvENKUlvE0_clEvEUlRS5_lE0_EEvS7_SA_RKT1_EUliE_EEvlSH_,@"STO_CUDA_ENTRY STV_DEFAULT"
_ZN2at6native24index_elementwise_kernelILi128ELi4EZNS0_20cuda_take_put_kernelIN3c107complexIfEElZZZZZNS0_10put_kernelERNS_14TensorIteratorERKNS_10TensorBaseEbENKUlvE_clEvENKUlvE7_clEvENKUlvE_clEvENKUlvE0_clEvEUlRS5_lE0_EEvS7_SA_RKT1_EUliE_EEvlSH_:
.text._ZN2at6native24index_elementwise_kernelILi128ELi4EZNS0_20cuda_take_put_kernelIN3c107complexIfEElZZZZZNS0_10put_kernelERNS_14TensorIteratorERKNS_10TensorBaseEbENKUlvE_clEvENKUlvE7_clEvENKUlvE_clEvENKUlvE0_clEvEUlRS5_lE0_EEvS7_SA_RKT1_EUliE_EEvlSH_:
        /* <DEDUP_REMOVED lines=47> */
.L_x_26373:
[----:B------:R-:W0:Y:S02]  /*02f0*/  LDC.64 R2, c[0x0][0x580] ;  /* 0x00016000ff027b82 */ /* 0x000e240000000a00 */
[----:B0-----:R-:W2:Y:S06]  /*0300*/  LDG.E.64 R2, desc[UR36][R2.64] ;  /* 0x0000002402027981 */ /* 0x001eac000c1e1b00 */
[----:B------:R-:W2:Y:S01]  /*0310*/  LDC.64 R4, c[0x0][0x738] ;  /* 0x0001ce00ff047b82 */ /* 0x000ea20000000a00 */
[----:B------:R-:W-:Y:S01]  /*0320*/  VIADD R16, R16, 0x80 ;  /* 0x0000008010107836 */ /* 0x000fe20000000000 */
[----:B--2---:R0:W-:Y:S06]  /*0330*/  STG.E.64 desc[UR36][R4.64], R2 ;  /* 0x0000000204007986 */ /* 0x0041ec000c101b24 */
.L_x_26372:
[----:B------:R-:W-:Y:S05]  /*0340*/  BSYNC.RECONVERGENT B6 ;  /* 0x0000000000067941 */ /* 0x000fea0003800200 */
.L_x_26371:
        /* <DEDUP_REMOVED lines=31> */
.L_x_26376:
[----:B------:R-:W0:Y:S02]  /*0540*/  LDC.64 R2, c[0x0][0x580] ;  /* 0x00016000ff027b82 */ /* 0x000e240000000a00 */
[----:B0-----:R-:W2:Y:S06]  /*0550*/  LDG.E.64 R2, desc[UR36][R2.64] ;  /* 0x0000002402027981 */ /* 0x001eac000c1e1b00 */
[----:B------:R-:W2:Y:S01]  /*0560*/  LDC.64 R4, c[0x0][0x738] ;  /* 0x0001ce00ff047b82 */ /* 0x000ea20000000a00 */
[----:B------:R-:W-:Y:S01]  /*0570*/  VIADD R16, R16, 0x80 ;  /* 0x0000008010107836 */ /* 0x000fe20000000000 */
[----:B--2---:R1:W-:Y:S06]  /*0580*/  STG.E.64 desc[UR36][R4.64], R2 ;  /* 0x0000000204007986 */ /* 0x0043ec000c101b24 */
.L_x_26375:
[----:B------:R-:W-:Y:S05]  /*0590*/  BSYNC.RECONVERGENT B6 ;  /* 0x0000000000067941 */ /* 0x000fea0003800200 */
.L_x_26374:
        /* <DEDUP_REMOVED lines=31> */
.L_x_26379:
[----:B------:R-:W0:Y:S02]  /*0790*/  LDC.64 R2, c[0x0][0x580] ;  /* 0x00016000ff027b82 */ /* 0x000e240000000a00 */
[----:B0-----:R-:W2:Y:S06]  /*07a0*/  LDG.E.64 R2, desc[UR36][R2.64] ;  /* 0x0000002402027981 */ /* 0x001eac000c1e1b00 */
[----:B------:R-:W2:Y:S01]  /*07b0*/  LDC.64 R4, c[0x0][0x738] ;  /* 0x0001ce00ff047b82 */ /* 0x000ea20000000a00 */
[----:B------:R-:W-:Y:S01]  /*07c0*/  VIADD R16, R16, 0x80 ;  /* 0x0000008010107836 */ /* 0x000fe20000000000 */
[----:B--2---:R2:W-:Y:S06]  /*07d0*/  STG.E.64 desc[UR36][R4.64], R2 ;  /* 0x0000000204007986 */ /* 0x0045ec000c101b24 */
.L_x_26378:
[----:B------:R-:W-:Y:S05]  /*07e0*/  BSYNC.RECONVERGENT B6 ;  /* 0x0000000000067941 */ /* 0x000fea0003800200 */
.L_x_26377:
        /* <DEDUP_REMOVED lines=30> */
.L_x_26380:
[----:B------:R-:W0:Y:S02]  /*09d0*/  LDC.64 R2, c[0x0][0x580] ;  /* 0x00016000ff027b82 */ /* 0x000e240000000a00 */
[----:B0-----:R-:W2:Y:S06]  /*09e0*/  LDG.E.64 R2, desc[UR36][R2.64] ;  /* 0x0000002402027981 */ /* 0x001eac000c1e1b00 */
[----:B------:R-:W2:Y:S02]  /*09f0*/  LDC.64 R4, c[0x0][0x738] ;  /* 0x0001ce00ff047b82 */ /* 0x000ea40000000a00 */
[----:B--2---:R-:W-:Y:S01]  /*0a00*/  STG.E.64 desc[UR36][R4.64], R2 ;  /* 0x0000000204007986 */ /* 0x004fe2000c101b24 */
[----:B------:R-:W-:Y:S05]  /*0a10*/  EXIT ;  /* 0x000000000000794d */ /* 0x000fea0003800000 */
.L_x_26370:
        /* <DEDUP_REMOVED lines=35> */
.L_x_26383:
        /* <DEDUP_REMOVED lines=35> */
.L_x_26384:
[----:B------:R-:W0:Y:S01]  /*0e80*/  LDCU.64 UR4, c[0x0][0x5a8] ;  /* 0x0000b500ff0477ac */ /* 0x000e220008000a00 */
[----:B------:R-:W-:Y:S01]  /*0e90*/  IMAD.MOV.U32 R10, RZ, RZ, R12 ;  /* 0x000000ffff0a7224 */ /* 0x000fe200078e000c */
[----:B------:R-:W-:Y:S02]  /*0ea0*/  MOV R9, R13 ;  /* 0x0000000d00097202 */ /* 0x000fe40000000f00 */
[----:B------:R-:W-:Y:S02]  /*0eb0*/  MOV R0, 0xef0 ;  /* 0x00000ef000007802 */ /* 0x000fe40000000f00 */
[----:B0-----:R-:W-:Y:S01]  /*0ec0*/  MOV R4, UR4 ;  /* 0x0000000400047c02 */ /* 0x001fe20008000f00 */
[----:B------:R-:W-:-:S07]  /*0ed0*/  IMAD.U32 R3, RZ, RZ, UR5 ;  /* 0x00000005ff037e24 */ /* 0x000fce000f8e00ff */
[----:B------:R-:W-:Y:S05]  /*0ee0*/  CALL.REL.NOINC `($__internal_36_$__cuda_sm20_div_u64) ;  /* 0x000003cc002c7944 */ /* 0x000fea0003c00000 */
        /* <DEDUP_REMOVED lines=10> */
.L_x_26385:
        /* <DEDUP_REMOVED lines=37> */
.L_x_26388:
[----:B------:R-:W0:Y:S01]  /*11e0*/  LDCU.64 UR4, c[0x0][0x5b0] ;  /* 0x0000b600ff0477ac */ /* 0x000e220008000a00 */
[----:B------:R-:W-:Y:S01]  /*11f0*/  MOV R10, R12 ;  /* 0x0000000c000a7202 */ /* 0x000fe20000000f00 */
[----:B------:R-:W-:Y:S01]  /*1200*/  IMAD.MOV.U32 R9, RZ, RZ, R13 ;  /* 0x000000ffff097224 */ /* 0x000fe200078e000d */
[----:B------:R-:W-:Y:S01]  /*1210*/  MOV R0, 0x1250 ;  /* 0x0000125000007802 */ /* 0x000fe20000000f00 */
[----:B0-----:R-:W-:Y:S01]  /*1220*/  IMAD.U32 R4, RZ, RZ, UR4 ;  /* 0x00000004ff047e24 */ /* 0x001fe2000f8e00ff */
[----:B------:R-:W-:-:S07]  /*1230*/  MOV R3, UR5 ;  /* 0x0000000500037c02 */ /* 0x000fce0008000f00 */
[----:B------:R-:W-:Y:S05]  /*1240*/  CALL.REL.NOINC `($__internal_36_$__cuda_sm20_div_u64) ;  /* 0x000003c800547944 */ /* 0x000fea0003c00000 */
        /* <DEDUP_REMOVED lines=11> */
.L_x_26389:
[----:B------:R-:W-:Y:S05]  /*1300*/  BSYNC.RECONVERGENT B0 ;  /* 0x0000000000007941 */ /* 0x000fea0003800200 */
.L_x_26387:
        /* <DEDUP_REMOVED lines=38> */
.L_x_26391:
        /* <DEDUP_REMOVED lines=18> */
.L_x_26392:
[----:B------:R-:W-:Y:S05]  /*1690*/  BSYNC.RECONVERGENT B0 ;  /* 0x0000000000007941 */ /* 0x000fea0003800200 */
.L_x_26390:
        /* <DEDUP_REMOVED lines=38> */
.L_x_26394:
        /* <DEDUP_REMOVED lines=18> */
.L_x_26395:
[----:B------:R-:W-:Y:S05]  /*1a20*/  BSYNC.RECONVERGENT B0 ;  /* 0x0000000000007941 */ /* 0x000fea0003800200 */
.L_x_26393:
        /* <DEDUP_REMOVED lines=38> */
.L_x_26397:
        /* <DEDUP_REMOVED lines=18> */
.L_x_26398:
[----:B------:R-:W-:Y:S05]  /*1db0*/  BSYNC.RECONVERGENT B0 ;  /* 0x0000000000007941 */ /* 0x000fea0003800200 */
.L_x_26396:
        /* <DEDUP_REMOVED lines=38> */
.L_x_26400:
        /* <DEDUP_REMOVED lines=18> */
.L_x_26401:
[----:B------:R-:W-:Y:S05]  /*2140*/  BSYNC.RECONVERGENT B0 ;  /* 0x0000000000007941 */ /* 0x000fea0003800200 */
.L_x_26399:
        /* <DEDUP_REMOVED lines=38> */
.L_x_26403:
        /* <DEDUP_REMOVED lines=18> */
.L_x_26404:
[----:B------:R-:W-:Y:S05]  /*24d0*/  BSYNC.RECONVERGENT B0 ;  /* 0x0000000000007941 */ /* 0x000fea0003800200 */
.L_x_26402:
        /* <DEDUP_REMOVED lines=38> */
.L_x_26406:
        /* <DEDUP_REMOVED lines=18> */
.L_x_26407:
[----:B------:R-:W-:Y:S05]  /*2860*/  BSYNC.RECONVERGENT B0 ;  /* 0x0000000000007941 */ /* 0x000fea0003800200 */
.L_x_26405:
        /* <DEDUP_REMOVED lines=38> */
.L_x_26409:
        /* <DEDUP_REMOVED lines=18> */
.L_x_26410:
[----:B------:R-:W-:Y:S05]  /*2bf0*/  BSYNC.RECONVERGENT B0 ;  /* 0x0000000000007941 */ /* 0x000fea0003800200 */
.L_x_26408:
        /* <DEDUP_REMOVED lines=38> */
.L_x_26412:
        /* <DEDUP_REMOVED lines=18> */
.L_x_26413:
[----:B------:R-:W-:Y:S05]  /*2f80*/  BSYNC.RECONVERGENT B0 ;  /* 0x0000000000007941 */ /* 0x000fea0003800200 */
.L_x_26411:
        /* <DEDUP_REMOVED lines=38> */
.L_x_26415:
        /* <DEDUP_REMOVED lines=18> */
.L_x_26416:
[----:B------:R-:W-:Y:S05]  /*3310*/  BSYNC.RECONVERGENT B0 ;  /* 0x0000000000007941 */ /* 0x000fea0003800200 */
.L_x_26414:
        /* <DEDUP_REMOVED lines=38> */
.L_x_26418:
        /* <DEDUP_REMOVED lines=18> */
.L_x_26419:
[----:B------:R-:W-:Y:S05]  /*36a0*/  BSYNC.RECONVERGENT B0 ;  /* 0x0000000000007941 */ /* 0x000fea0003800200 */
.L_x_26417:
        /* <DEDUP_REMOVED lines=38> */
.L_x_26421:
        /* <DEDUP_REMOVED lines=18> */
.L_x_26422:
[----:B------:R-:W-:Y:S05]  /*3a30*/  BSYNC.RECONVERGENT B0 ;  /* 0x0000000000007941 */ /* 0x000fea0003800200 */
.L_x_26420:
        /* <DEDUP_REMOVED lines=38> */
.L_x_26424:
        /* <DEDUP_REMOVED lines=18> */
.L_x_26425:
[----:B------:R-:W-:Y:S05]  /*3dc0*/  BSYNC.RECONVERGENT B0 ;  /* 0x0000000000007941 */ /* 0x000fea0003800200 */
.L_x_26423:
        /* <DEDUP_REMOVED lines=38> */
.L_x_26427:
        /* <DEDUP_REMOVED lines=18> */
.L_x_26428:
[----:B------:R-:W-:Y:S05]  /*4150*/  BSYNC.RECONVERGENT B0 ;  /* 0x0000000000007941 */ /* 0x000fea0003800200 */
.L_x_26426:
        /* <DEDUP_REMOVED lines=38> */
.L_x_26430:
        /* <DEDUP_REMOVED lines=18> */
.L_x_26431:
[----:B------:R-:W-:Y:S05]  /*44e0*/  BSYNC.RECONVERGENT B0 ;  /* 0x0000000000007941 */ /* 0x000fea0003800200 */
.L_x_26429:
        /* <DEDUP_REMOVED lines=38> */
.L_x_26433:
        /* <DEDUP_REMOVED lines=18> */
.L_x_26434:
[----:B------:R-:W-:Y:S05]  /*4870*/  BSYNC.RECONVERGENT B0 ;  /* 0x0000000000007941 */ /* 0x000fea0003800200 */
.L_x_26432:
        /* <DEDUP_REMOVED lines=38> */
.L_x_26436:
        /* <DEDUP_REMOVED lines=18> */
.L_x_26437:
[----:B------:R-:W-:Y:S05]  /*4c00*/  BSYNC.RECONVERGENT B0 ;  /* 0x0000000000007941 */ /* 0x000fea0003800200 */
.L_x_26435:
        /* <DEDUP_REMOVED lines=38> */
.L_x_26439:
        /* <DEDUP_REMOVED lines=18> */
.L_x_26440:
[----:B------:R-:W-:Y:S05]  /*4f90*/  BSYNC.RECONVERGENT B0 ;  /* 0x0000000000007941 */ /* 0x000fea0003800200 */
.L_x_26438:
        /* <DEDUP_REMOVED lines=38> */
.L_x_26442:
        /* <DEDUP_REMOVED lines=18> */
.L_x_26443:
[----:B------:R-:W-:Y:S05]  /*5320*/  BSYNC.RECONVERGENT B0 ;  /* 0x0000000000007941 */ /* 0x000fea0003800200 */
.L_x_26441:
        /* <DEDUP_REMOVED lines=38> */
.L_x_26445:
        /* <DEDUP_REMOVED lines=18> */
.L_x_26446:
[----:B------:R-:W-:Y:S05]  /*56b0*/  BSYNC.RECONVERGENT B0 ;  /* 0x0000000000007941 */ /* 0x000fea0003800200 */
.L_x_26444:
        /* <DEDUP_REMOVED lines=38> */
.L_x_26448:
        /* <DEDUP_REMOVED lines=18> */
.L_x_26449:
[----:B------:R-:W-:Y:S05]  /*5a40*/  BSYNC.RECONVERGENT B0 ;  /* 0x0000000000007941 */ /* 0x000fea0003800200 */
.L_x_26447:
        /* <DEDUP_REMOVED lines=38> */
.L_x_26451:
        /* <DEDUP_REMOVED lines=18> */
.L_x_26452:
[----:B------:R-:W-:Y:S05]  /*5dd0*/  BSYNC.RECONVERGENT B0 ;  /* 0x0000000000007941 */ /* 0x000fea0003800200 */
.L_x_26450:
        /* <DEDUP_REMOVED lines=37> */
.L_x_26454:
        /* <DEDUP_REMOVED lines=16> */
.L_x_26455:
[----:B------:R-:W-:Y:S05]  /*6130*/  BSYNC.RECONVERGENT B0 ;  /* 0x0000000000007941 */ /* 0x000fea0003800200 */
.L_x_26453:
        /* <DEDUP_REMOVED lines=34> */
.L_x_26457:
[----:B------:R-:W-:Y:S01]  /*6360*/  IMAD.MOV.U32 R8, RZ, RZ, R6 ;  /* 0x000000ffff087224 */ /* 0x000fe200078e0006 */
[----:B------:R-:W-:Y:S02]  /*6370*/  MOV R10, R7 ;  /* 0x00000007000a7202 */ /* 0x000fe40000000f00 */
[----:B------:R-:W-:-:S07]  /*6380*/  MOV R9, 0x63a0 ;  /* 0x000063a000097802 */ /* 0x000fce0000000f00 */
[----:B------:R-:W-:Y:S05]  /*6390*/  CALL.REL.NOINC `($__internal_37_$__cuda_sm20_rem_u64) ;  /* 0x0000037c00147944 */ /* 0x000fea0003c00000 */
[----:B------:R-:W-:Y:S01]  /*63a0*/  IMAD.MOV.U32 R4, RZ, RZ, R0 ;  /* 0x000000ffff047224 */ /* 0x000fe200078e0000 */
[----:B------:R-:W-:-:S07]  /*63b0*/  MOV R5, R3 ;  /* 0x0000000300057202 */ /* 0x000fce0000000f00 */
.L_x_26458:
[----:B------:R-:W-:Y:S05]  /*63c0*/  BSYNC.RECONVERGENT B0 ;  /* 0x0000000000007941 */ /* 0x000fea0003800200 */
.L_x_26456:
[----:B------:R-:W0:Y:S01]  /*63d0*/  LDCU.64 UR4, c[0x0][0x730] ;  /* 0x0000e600ff0477ac */ /* 0x000e220008000a00 */
[----:B------:R-:W-:Y:S02]  /*63e0*/  IMAD.MOV.U32 R3, RZ, RZ, R17 ;  /* 0x000000ffff037224 */ /* 0x000fe400078e0011 */
[----:B0-----:R-:W-:Y:S02]  /*63f0*/  IMAD R5, R5, UR4, RZ ;  /* 0x0000000405057c24 */ /* 0x001fe4000f8e02ff */
[----:B------:R-:W-:-:S04]  /*6400*/  IMAD.WIDE.U32 R2, R4, UR4, R2 ;  /* 0x0000000404027c25 */ /* 0x000fc8000f8e0002 */
[----:B------:R-:W-:-:S05]  /*6410*/  IMAD R5, R4, UR5, R5 ;  /* 0x0000000504057c24 */ /* 0x000fca000f8e0205 */
[----:B------:R-:W-:-:S07]  /*6420*/  IADD3 R17, PT, PT, R3, R5, RZ ;  /* 0x0000000503117210 */ /* 0x000fce0007ffe0ff */
.L_x_26386:
[----:B------:R-:W0:Y:S01]  /*6430*/  LDC.64 R6, c[0x0][0x580] ;  /* 0x00016000ff067b82 */ /* 0x000e220000000a00 */
[----:B------:R-:W1:Y:S01]  /*6440*/  LDCU.64 UR4, c[0x0][0x738] ;  /* 0x0000e700ff0477ac */ /* 0x000e620008000a00 */
[----:B0-----:R-:W2:Y:S01]  /*6450*/  LDG.E.64 R6, desc[UR36][R6.64] ;  /* 0x0000002406067981 */ /* 0x001ea2000c1e1b00 */
[----:B-1----:R-:W-:Y:S01]  /*6460*/  LEA R4, P0, R2, UR4, 0x3 ;  /* 0x0000000402047c11 */ /* 0x002fe2000f8018ff */
[----:B------:R-:W-:-:S03]  /*6470*/  VIADD R16, R16, 0x80 ;  /* 0x0000008010107836 */ /* 0x000fc60000000000 */
[----:B------:R-:W-:-:S05]  /*6480*/  LEA.HI.X R5, R2, UR5, R17, 0x3, P0 ;  /* 0x0000000502057c11 */ /* 0x000fca00080f1c11 */
[----:B--2---:R0:W-:Y:S04]  /*6490*/  STG.E.64 desc[UR36][R4.64], R6 ;  /* 0x0000000604007986 */ /* 0x0041e8000c101b24 */
.L_x_26382:
[----:B------:R-:W-:Y:S05]  /*64a0*/  BSYNC.RECONVERGENT B6 ;  /* 0x0000000000067941 */ /* 0x000fea0003800200 */
.L_x_26381:
        /* <DEDUP_REMOVED lines=31> */
.L_x_26461:
        /* <DEDUP_REMOVED lines=36> */
.L_x_26462:
        /* <DEDUP_REMOVED lines=17> */
.L_x_26463:
        /* <DEDUP_REMOVED lines=37> */
.L_x_26466:
        /* <DEDUP_REMOVED lines=18> */
.L_x_26467:
[----:B------:R-:W-:Y:S05]  /*6d60*/  BSYNC.RECONVERGENT B0 ;  /* 0x0000000000007941 */ /* 0x000fea0003800200 */
.L_x_26465:
        /* <DEDUP_REMOVED lines=38> */
.L_x_26469:
        /* <DEDUP_REMOVED lines=18> */
.L_x_26470:
[----:B------:R-:W-:Y:S05]  /*70f0*/  BSYNC.RECONVERGENT B0 ;  /* 0x0000000000007941 */ /* 0x000fea0003800200 */
.L_x_26468:
        /* <DEDUP_REMOVED lines=38> */
.L_x_26472:
        /* <DEDUP_REMOVED lines=18> */
.L_x_26473:
[----:B------:R-:W-:Y:S05]  /*7480*/  BSYNC.RECONVERGENT B0 ;  /* 0x0000000000007941 */ /* 0x000fea0003800200 */
.L_x_26471:
        /* <DEDUP_REMOVED lines=38> */
.L_x_26475:
        /* <DEDUP_REMOVED lines=18> */
.L_x_26476:
[----:B------:R-:W-:Y:S05]  /*7810*/  BSYNC.RECONVERGENT B0 ;  /* 0x0000000000007941 */ /* 0x000fea0003800200 */
.L_x_26474:
        /* <DEDUP_REMOVED lines=38> */
.L_x_26478:
        /* <DEDUP_REMOVED lines=18> */
.L_x_26479:
[----:B------:R-:W-:Y:S05]  /*7ba0*/  BSYNC.RECONVERGENT B0 ;  /* 0x0000000000007941 */ /* 0x000fea0003800200 */
.L_x_26477:
        /* <DEDUP_REMOVED lines=38> */
.L_x_26481:
        /* <DEDUP_REMOVED lines=18> */
.L_x_26482:
[----:B------:R-:W-:Y:S05]  /*7f30*/  BSYNC.RECONVERGENT B0 ;  /* 0x0000000000007941 */ /* 0x000fea0003800200 */
.L_x_26480:
        /* <DEDUP_REMOVED lines=38> */
.L_x_26484:
        /* <DEDUP_REMOVED lines=18> */
.L_x_26485:
[----:B------:R-:W-:Y:S05]  /*82c0*/  BSYNC.RECONVERGENT B0 ;  /* 0x0000000000007941 */ /* 0x000fea0003800200 */
.L_x_26483:
        /* <DEDUP_REMOVED lines=38> */
.L_x_26487:
        /* <DEDUP_REMOVED lines=18> */
.L_x_26488:
[----:B------:R-:W-:Y:S05]  /*8650*/  BSYNC.RECONVERGENT B0 ;  /* 0x0000000000007941 */ /* 0x000fea0003800200 */
.L_x_26486:
        /* <DEDUP_REMOVED lines=38> */
.L_x_26490:
        /* <DEDUP_REMOVED lines=18> */
.L_x_26491:
[----:B------:R-:W-:Y:S05]  /*89e0*/  BSYNC.RECONVERGENT B0 ;  /* 0x0000000000007941 */ /* 0x000fea0003800200 */
.L_x_26489:
        /* <DEDUP_REMOVED lines=38> */
.L_x_26493:
        /* <DEDUP_REMOVED lines=18> */
.L_x_26494:
[----:B------:R-:W-:Y:S05]  /*8d70*/  BSYNC.RECONVERGENT B0 ;  /* 0x0000000000007941 */ /* 0x000fea0003800200 */
.L_x_26492:
        /* <DEDUP_REMOVED lines=38> */
.L_x_26496:
        /* <DEDUP_REMOVED lines=18> */
.L_x_26497:
[----:B------:R-:W-:Y:S05]  /*9100*/  BSYNC.RECONVERGENT B0 ;  /* 0x0000000000007941 */ /* 0x000fea0003800200 */
.L_x_26495:
        /* <DEDUP_REMOVED lines=38> */
.L_x_26499:
        /* <DEDUP_REMOVED lines=18> */
.L_x_26500:
[----:B------:R-:W-:Y:S05]  /*9490*/  BSYNC.RECONVERGENT B0 ;  /* 0x0000000000007941 */ /* 0x000fea0003800200 */
.L_x_26498:
        /* <DEDUP_REMOVED lines=38> */
.L_x_26502:
        /* <DEDUP_REMOVED lines=18> */
.L_x_26503:
[----:B------:R-:W-:Y:S05]  /*9820*/  BSYNC.RECONVERGENT B0 ;  /* 0x0000000000007941 */ /* 0x000fea0003800200 */
.L_x_26501:
        /* <DEDUP_REMOVED lines=38> */
.L_x_26505:
        /* <DEDUP_REMOVED lines=18> */
.L_x_26506:
[----:B------:R-:W-:Y:S05]  /*9bb0*/  BSYNC.RECONVERGENT B0 ;  /* 0x0000000000007941 */ /* 0x000fea0003800200 */
.L_x_26504:
        /* <DEDUP_REMOVED lines=38> */
.L_x_26508:
        /* <DEDUP_REMOVED lines=18> */
.L_x_26509:
[----:B------:R-:W-:Y:S05]  /*9f40*/  BSYNC.RECONVERGENT B0 ;  /* 0x0000000000007941 */ /* 0x000fea0003800200 */
.L_x_26507:
        /* <DEDUP_REMOVED lines=38> */
.L_x_26511:
        /* <DEDUP_REMOVED lines=18> */
.L_x_26512:
[----:B------:R-:W-:Y:S05]  /*a2d0*/  BSYNC.RECONVERGENT B0 ;  /* 0x0000000000007941 */ /* 0x000fea0003800200 */
.L_x_26510:
        /* <DEDUP_REMOVED lines=38> */
.L_x_26514:
        /* <DEDUP_REMOVED lines=18> */
.L_x_26515:
[----:B------:R-:W-:Y:S05]  /*a660*/  BSYNC.RECONVERGENT B0 ;  /* 0x0000000000007941 */ /* 0x000fea0003800200 */
.L_x_26513:
        /* <DEDUP_REMOVED lines=38> */
.L_x_26517:
        /* <DEDUP_REMOVED lines=18> */
.L_x_26518:
[----:B------:R-:W-:Y:S05]  /*a9f0*/  BSYNC.RECONVERGENT B0 ;  /* 0x0000000000007941 */ /* 0x000fea0003800200 */
.L_x_26516:
        /* <DEDUP_REMOVED lines=38> */
.L_x_26520:
        /* <DEDUP_REMOVED lines=18> */
.L_x_26521:
[----:B------:R-:W-:Y:S05]  /*ad80*/  BSYNC.RECONVERGENT B0 ;  /* 0x0000000000007941 */ /* 0x000fea0003800200 */
.L_x_26519:
        /* <DEDUP_REMOVED lines=38> */
.L_x_26523:
        /* <DEDUP_REMOVED lines=18> */
.L_x_26524:
[----:B------:R-:W-:Y:S05]  /*b110*/  BSYNC.RECONVERGENT B0 ;  /* 0x0000000000007941 */ /* 0x000fea0003800200 */
.L_x_26522:
        /* <DEDUP_REMOVED lines=38> */
.L_x_26526:
        /* <DEDUP_REMOVED lines=18> */
.L_x_26527:
[----:B------:R-:W-:Y:S05]  /*b4a0*/  BSYNC.RECONVERGENT B0 ;  /* 0x0000000000007941 */ /* 0x000fea0003800200 */
.L_x_26525:
        /* <DEDUP_REMOVED lines=38> */
.L_x_26529:
        /* <DEDUP_REMOVED lines=18> */
.L_x_26530:
[----:B------:R-:W-:Y:S05]  /*b830*/  BSYNC.RECONVERGENT B0 ;  /* 0x0000000000007941 */ /* 0x000fea0003800200 */
.L_x_26528:
        /* <DEDUP_REMOVED lines=37> */
.L_x_26532:
        /* <DEDUP_REMOVED lines=16> */
.L_x_26533:
[----:B------:R-:W-:Y:S05]  /*bb90*/  BSYNC.RECONVERGENT B0 ;  /* 0x0000000000007941 */ /* 0x000fea0003800200 */
.L_x_26531:
        /* <DEDUP_REMOVED lines=33> */
.L_x_26535:
[----:B------:R-:W-:Y:S01]  /*bdb0*/  MOV R8, R6 ;  /* 0x0000000600087202 */ /* 0x000fe20000000f00 */
[----:B------:R-:W-:Y:S01]  /*bdc0*/  IMAD.MOV.U32 R10, RZ, RZ, R7 ;  /* 0x000000ffff0a7224 */ /* 0x000fe200078e0007 */
[----:B------:R-:W-:-:S07]  /*bdd0*/  MOV R9, 0xbdf0 ;  /* 0x0000bdf000097802 */ /* 0x000fce0000000f00 */
[----:B------:R-:W-:Y:S05]  /*bde0*/  CALL.REL.NOINC `($__internal_37_$__cuda_sm20_rem_u64) ;  /* 0x0000032000807944 */ /* 0x000fea0003c00000 */
[----:B------:R-:W-:Y:S01]  /*bdf0*/  MOV R4, R0 ;  /* 0x0000000000047202 */ /* 0x000fe20000000f00 */
[----:B------:R-:W-:-:S07]  /*be00*/  IMAD.MOV.U32 R5, RZ, RZ, R3 ;  /* 0x000000ffff057224 */ /* 0x000fce00078e0003 */
.L_x_26536:
[----:B------:R-:W-:Y:S05]  /*be10*/  BSYNC.RECONVERGENT B0 ;  /* 0x0000000000007941 */ /* 0x000fea0003800200 */
.L_x_26534:
[----:B------:R-:W0:Y:S01]  /*be20*/  LDCU.64 UR4, c[0x0][0x730] ;  /* 0x0000e600ff0477ac */ /* 0x000e220008000a00 */
[----:B------:R-:W-:Y:S01]  /*be30*/  MOV R3, R17 ;  /* 0x0000001100037202 */ /* 0x000fe20000000f00 */
[----:B0-----:R-:W-:Y:S02]  /*be40*/  IMAD R5, R5, UR4, RZ ;  /* 0x0000000405057c24 */ /* 0x001fe4000f8e02ff */
[----:B------:R-:W-:-:S04]  /*be50*/  IMAD.WIDE.U32 R2, R4, UR4, R2 ;  /* 0x0000000404027c25 */ /* 0x000fc8000f8e0002 */
[----:B------:R-:W-:-:S04]  /*be60*/  IMAD R5, R4, UR5, R5 ;  /* 0x0000000504057c24 */ /* 0x000fc8000f8e0205 */
[----:B------:R-:W-:-:S07]  /*be70*/  IMAD.IADD R17, R3, 0x1, R5 ;  /* 0x0000000103117824 */ /* 0x000fce00078e0205 */
.L_x_26464:
[----:B------:R-:W0:Y:S01]  /*be80*/  LDC.64 R6, c[0x0][0x580] ;  /* 0x00016000ff067b82 */ /* 0x000e220000000a00 */
[----:B------:R-:W1:Y:S01]  /*be90*/  LDCU.64 UR4, c[0x0][0x738] ;  /* 0x0000e700ff0477ac */ /* 0x000e620008000a00 */
[----:B0-----:R-:W2:Y:S01]  /*bea0*/  LDG.E.64 R6, desc[UR36][R6.64] ;  /* 0x0000002406067981 */ /* 0x001ea2000c1e1b00 */
[----:B-1----:R-:W-:Y:S02]  /*beb0*/  LEA R4, P0, R2, UR4, 0x3 ;  /* 0x0000000402047c11 */ /* 0x002fe4000f8018ff */
[----:B------:R-:W-:Y:S02]  /*bec0*/  IADD3 R16, PT, PT, R16, 0x80, RZ ;  /* 0x0000008010107810 */ /* 0x000fe40007ffe0ff */
[----:B------:R-:W-:-:S05]  /*bed0*/  LEA.HI.X R5, R2, UR5, R17, 0x3, P0 ;  /* 0x0000000502057c11 */ /* 0x000fca00080f1c11 */
[----:B--2---:R1:W-:Y:S04]  /*bee0*/  STG.E.64 desc[UR36][R4.64], R6 ;  /* 0x0000000604007986 */ /* 0x0043e8000c101b24 */
.L_x_26460:
[----:B------:R-:W-:Y:S05]  /*bef0*/  BSYNC.RECONVERGENT B6 ;  /* 0x0000000000067941 */ /* 0x000fea0003800200 */
.L_x_26459:
        /* <DEDUP_REMOVED lines=31> */
.L_x_26539:
        /* <DEDUP_REMOVED lines=36> */
.L_x_26540:
[----:B------:R-:W0:Y:S01]  /*c330*/  LDCU.64 UR4, c[0x0][0x5a8] ;  /* 0x0000b500ff0477ac */ /* 0x000e220008000a00 */
[----:B------:R-:W-:Y:S01]  /*c340*/  MOV R10, R12 ;  /* 0x0000000c000a7202 */ /* 0x000fe20000000f00 */
[----:B------:R-:W-:Y:S01]  /*c350*/  IMAD.MOV.U32 R9, RZ, RZ, R13 ;  /* 0x000000ffff097224 */ /* 0x000fe200078e000d */
[----:B------:R-:W-:Y:S01]  /*c360*/  MOV R0, 0xc3a0 ;  /* 0x0000c3a000007802 */ /* 0x000fe20000000f00 */
[----:B01----:R-:W-:Y:S01]  /*c370*/  IMAD.U32 R4, RZ, RZ, UR4 ;  /* 0x00000004ff047e24 */ /* 0x003fe2000f8e00ff */
[----:B------:R-:W-:-:S07]  /*c380*/  MOV R3, UR5 ;  /* 0x0000000500037c02 */ /* 0x000fce0008000f00 */
[----:B------:R-:W-:Y:S05]  /*c390*/  CALL.REL.NOINC `($__internal_36_$__cuda_sm20_div_u64) ;  /* 0x0000031800007944 */ /* 0x000fea0003c00000 */
        /* <DEDUP_REMOVED lines=10> */
.L_x_26541:
        /* <DEDUP_REMOVED lines=37> */
.L_x_26544:
        /* <DEDUP_REMOVED lines=18> */
.L_x_26545:
[----:B------:R-:W-:Y:S05]  /*c7b0*/  BSYNC.RECONVERGENT B0 ;  /* 0x0000000000007941 */ /* 0x000fea0003800200 */
.L_x_26543:
        /* <DEDUP_REMOVED lines=38> */
.L_x_26547:
        /* <DEDUP_REMOVED lines=18> */
.L_x_26548:
[----:B------:R-:W-:Y:S05]  /*cb40*/  BSYNC.RECONVERGENT B0 ;  /* 0x0000000000007941 */ /* 0x000fea0003800200 */
.L_x_26546:
        /* <DEDUP_REMOVED lines=38> */
.L_x_26550:
        /* <DEDUP_REMOVED lines=18> */
.L_x_26551:
[----:B------:R-:W-:Y:S05]  /*ced0*/  BSYNC.RECONVERGENT B0 ;  /* 0x0000000000007941 */ /* 0x000fea0003800200 */
.L_x_26549:
        /* <DEDUP_REMOVED lines=38> */
.L_x_26553:
        /* <DEDUP_REMOVED lines=18> */
.L_x_26554:
[----:B------:R-:W-:Y:S05]  /*d260*/  BSYNC.RECONVERGENT B0 ;  /* 0x0000000000007941 */ /* 0x000fea0003800200 */
.L_x_26552:
        /* <DEDUP_REMOVED lines=38> */
.L_x_26556:
        /* <DEDUP_REMOVED lines=18> */
.L_x_26557:
[----:B------:R-:W-:Y:S05]  /*d5f0*/  BSYNC.RECONVERGENT B0 ;  /* 0x0000000000007941 */ /* 0x000fea0003800200 */
.L_x_26555:
        /* <DEDUP_REMOVED lines=38> */
.L_x_26559:
        /* <DEDUP_REMOVED lines=18> */
.L_x_26560:
[----:B------:R-:W-:Y:S05]  /*d980*/  BSYNC.RECONVERGENT B0 ;  /* 0x0000000000007941 */ /* 0x000fea0003800200 */
.L_x_26558:
        /* <DEDUP_REMOVED lines=38> */
.L_x_26562:
        /* <DEDUP_REMOVED lines=18> */
.L_x_26563:
[----:B------:R-:W-:Y:S05]  /*dd10*/  BSYNC.RECONVERGENT B0 ;  /* 0x0000000000007941 */ /* 0x000fea0003800200 */
.L_x_26561:
        /* <DEDUP_REMOVED lines=38> */
.L_x_26565:
        /* <DEDUP_REMOVED lines=18> */
.L_x_26566:
[----:B------:R-:W-:Y:S05]  /*e0a0*/  BSYNC.RECONVERGENT B0 ;  /* 0x0000000000007941 */ /* 0x000fea0003800200 */
.L_x_26564:
        /* <DEDUP_REMOVED lines=38> */
.L_x_26568:
        /* <DEDUP_REMOVED lines=18> */
.L_x_26569:
[----:B------:R-:W-:Y:S05]  /*e430*/  BSYNC.RECONVERGENT B0 ;  /* 0x0000000000007941 */ /* 0x000fea0003800200 */
.L_x_26567:
        /* <DEDUP_REMOVED lines=38> */
.L_x_26571:
        /* <DEDUP_REMOVED lines=18> */
.L_x_26572:
[----:B------:R-:W-:Y:S05]  /*e7c0*/  BSYNC.RECONVERGENT B0 ;  /* 0x0000000000007941 */ /* 0x000fea0003800200 */
.L_x_26570:
        /* <DEDUP_REMOVED lines=38> */
.L_x_26574:
        /* <DEDUP_REMOVED lines=18> */
.L_x_26575:
[----:B------:R-:W-:Y:S05]  /*eb50*/  BSYNC.RECONVERGENT B0 ;  /* 0x0000000000007941 */ /* 0x000fea0003800200 */
.L_x_26573:
        /* <DEDUP_REMOVED lines=38> */
.L_x_26577:
        /* <DEDUP_REMOVED lines=18> */
.L_x_26578:
[----:B------:R-:W-:Y:S05]  /*eee0*/  BSYNC.RECONVERGENT B0 ;  /* 0x0000000000007941 */ /* 0x000fea0003800200 */
.L_x_26576:
        /* <DEDUP_REMOVED lines=38> */
.L_x_26580:
        /* <DEDUP_REMOVED lines=18> */
.L_x_26581:
[----:B------:R-:W-:Y:S05]  /*f270*/  BSYNC.RECONVERGENT B0 ;  /* 0x0000000000007941 */ /* 0x000fea0003800200 */
.L_x_26579:
        /* <DEDUP_REMOVED lines=38> */
.L_x_26583:
        /* <DEDUP_REMOVED lines=18> */
.L_x_26584:
[----:B------:R-:W-:Y:S05]  /*f600*/  BSYNC.RECONVERGENT B0 ;  /* 0x0000000000007941 */ /* 0x000fea0003800200 */
.L_x_26582:
        /* <DEDUP_REMOVED lines=38> */
.L_x_26586:
        /* <DEDUP_REMOVED lines=18> */
.L_x_26587:
[----:B------:R-:W-:Y:S05]  /*f990*/  BSYNC.RECONVERGENT B0 ;  /* 0x0000000000007941 */ /* 0x000fea0003800200 */
.L_x_26585:
        /* <DEDUP_REMOVED lines=38> */
.L_x_26589:
        /* <DEDUP_REMOVED lines=18> */
.L_x_26590:
[----:B------:R-:W-:Y:S05]  /*fd20*/  BSYNC.RECONVERGENT B0 ;  /* 0x0000000000007941 */ /* 0x000fea0003800200 */
.L_x_26588:
        /* <DEDUP_REMOVED lines=38> */
.L_x_26592:
        /* <DEDUP_REMOVED lines=18> */
.L_x_26593:
[----:B------:R-:W-:Y:S05]  /*100b0*/  BSYNC.RECONVERGENT B0 ;  /* 0x0000000000007941 */ /* 0x000fea0003800200 */
.L_x_26591:
        /* <DEDUP_REMOVED lines=38> */
.L_x_26595:
        /* <DEDUP_REMOVED lines=18> */
.L_x_26596:
[----:B------:R-:W-:Y:S05]  /*10440*/  BSYNC.RECONVERGENT B0 ;  /* 0x0000000000007941 */ /* 0x000fea0003800200 */
.L_x_26594:
        /* <DEDUP_REMOVED lines=38> */
.L_x_26598:
        /* <DEDUP_REMOVED lines=18> */
.L_x_26599:
[----:B------:R-:W-:Y:S05]  /*107d0*/  BSYNC.RECONVERGENT B0 ;  /* 0x0000000000007941 */ /* 0x000fea0003800200 */
.L_x_26597:
        /* <DEDUP_REMOVED lines=38> */
.L_x_26601:
        /* <DEDUP_REMOVED lines=18> */
.L_x_26602:
[----:B------:R-:W-:Y:S05]  /*10b60*/  BSYNC.RECONVERGENT B0 ;  /* 0x0000000000007941 */ /* 0x000fea0003800200 */
.L_x_26600:
        /* <DEDUP_REMOVED lines=38> */
.L_x_26604:
        /* <DEDUP_REMOVED lines=18> */
.L_x_26605:
[----:B------:R-:W-:Y:S05]  /*10ef0*/  BSYNC.RECONVERGENT B0 ;  /* 0x0000000000007941 */ /* 0x000fea0003800200 */
.L_x_26603:
        /* <DEDUP_REMOVED lines=38> */
.L_x_26607:
        /* <DEDUP_REMOVED lines=18> */
.L_x_26608:
[----:B------:R-:W-:Y:S05]  /*11280*/  BSYNC.RECONVERGENT B0 ;  /* 0x0000000000007941 */ /* 0x000fea0003800200 */
.L_x_26606:
        /* <DEDUP_REMOVED lines=37> */
.L_x_26610:
        /* <DEDUP_REMOVED lines=16> */
.L_x_26611:
[----:B------:R-:W-:Y:S05]  /*115e0*/  BSYNC.RECONVERGENT B0 ;  /* 0x0000000000007941 */ /* 0x000fea0003800200 */
.L_x_26609:
        /* <DEDUP_REMOVED lines=33> */
.L_x_26613:
[----:B------:R-:W-:Y:S01]  /*11800*/  IMAD.MOV.U32 R8, RZ, RZ, R6 ;  /* 0x000000ffff087224 */ /* 0x000fe200078e0006 */
[----:B------:R-:W-:Y:S02]  /*11810*/  MOV R10, R7 ;  /* 0x00000007000a7202 */ /* 0x000fe40000000f00 */
[----:B------:R-:W-:-:S07]  /*11820*/  MOV R9, 0x11840 ;  /* 0x0001184000097802 */ /* 0x000fce0000000f00 */
[----:B------:R-:W-:Y:S05]  /*11830*/  CALL.REL.NOINC `($__internal_37_$__cuda_sm20_rem_u64) ;  /* 0x000002c400ec7944 */ /* 0x000fea0003c00000 */
[----:B------:R-:W-:Y:S01]  /*11840*/  IMAD.MOV.U32 R4, RZ, RZ, R0 ;  /* 0x000000ffff047224 */ /* 0x000fe200078e0000 */
[----:B------:R-:W-:-:S07]  /*11850*/  MOV R5, R3 ;  /* 0x0000000300057202 */ /* 0x000fce0000000f00 */
.L_x_26614:
[----:B------:R-:W-:Y:S05]  /*11860*/  BSYNC.RECONVERGENT B0 ;  /* 0x0000000000007941 */ /* 0x000fea0003800200 */
.L_x_26612:
[----:B------:R-:W0:Y:S01]  /*11870*/  LDCU.64 UR4, c[0x0][0x730] ;  /* 0x0000e600ff0477ac */ /* 0x000e220008000a00 */
[----:B------:R-:W-:Y:S02]  /*11880*/  IMAD.MOV.U32 R3, RZ, RZ, R17 ;  /* 0x000000ffff037224 */ /* 0x000fe400078e0011 */
[----:B0-----:R-:W-:Y:S02]  /*11890*/  IMAD R5, R5, UR4, RZ ;  /* 0x0000000405057c24 */ /* 0x001fe4000f8e02ff */
[----:B------:R-:W-:-:S04]  /*118a0*/  IMAD.WIDE.U32 R2, R4, UR4, R2 ;  /* 0x0000000404027c25 */ /* 0x000fc8000f8e0002 */
[----:B------:R-:W-:-:S05]  /*118b0*/  IMAD R5, R4, UR5, R5 ;  /* 0x0000000504057c24 */ /* 0x000fca000f8e0205 */
[----:B------:R-:W-:-:S07]  /*118c0*/  IADD3 R17, PT, PT, R3, R5, RZ ;  /* 0x0000000503117210 */ /* 0x000fce0007ffe0ff */
.L_x_26542:
[----:B------:R-:W0:Y:S01]  /*118d0*/  LDC.64 R6, c[0x0][0x580] ;  /* 0x00016000ff067b82 */ /* 0x000e220000000a00 */
[----:B------:R-:W1:Y:S01]  /*118e0*/  LDCU.64 UR4, c[0x0][0x738] ;  /* 0x0000e700ff0477ac */ /* 0x000e620008000a00 */
[----:B0-----:R-:W2:Y:S01]  /*118f0*/  LDG.E.64 R6, desc[UR36][R6.64] ;  /* 0x0000002406067981 */ /* 0x001ea2000c1e1b00 */
[----:B-1----:R-:W-:Y:S01]  /*11900*/  LEA R4, P0, R2, UR4, 0x3 ;  /* 0x0000000402047c11 */ /* 0x002fe2000f8018ff */
[----:B------:R-:W-:-:S03]  /*11910*/  VIADD R16, R16, 0x80 ;  /* 0x0000008010107836 */ /* 0x000fc60000000000 */
[----:B------:R-:W-:-:S05]  /*11920*/  LEA.HI.X R5, R2, UR5, R17, 0x3, P0 ;  /* 0x0000000502057c11 */ /* 0x000fca00080f1c11 */
[----:B--2---:R2:W-:Y:S04]  /*11930*/  STG.E.64 desc[UR36][R4.64], R6 ;  /* 0x0000000604007986 */ /* 0x0045e8000c101b24 */
.L_x_26538:
[----:B------:R-:W-:Y:S05]  /*11940*/  BSYNC.RECONVERGENT B6 ;  /* 0x0000000000067941 */ /* 0x000fea0003800200 */
.L_x_26537:
        /* <DEDUP_REMOVED lines=30> */
.L_x_26615:
        /* <DEDUP_REMOVED lines=36> */
.L_x_26616:
[----:B------:R-:W0:Y:S01]  /*11d70*/  LDCU.64 UR4, c[0x0][0x5a8] ;  /* 0x0000b500ff0477ac */ /* 0x000e220008000a00 */
[----:B------:R-:W-:Y:S01]  /*11d80*/  IMAD.MOV.U32 R10, RZ, RZ, R12 ;  /* 0x000000ffff0a7224 */ /* 0x000fe200078e000c */
[----:B------:R-:W-:Y:S02]  /*11d90*/  MOV R9, R13 ;  /* 0x0000000d00097202 */ /* 0x000fe40000000f00 */
[----:B------:R-:W-:Y:S02]  /*11da0*/  MOV R0, 0x11de0 ;  /* 0x00011de000007802 */ /* 0x000fe40000000f00 */
[----:B012---:R-:W-:Y:S01]  /*11db0*/  MOV R4, UR4 ;  /* 0x0000000400047c02 */ /* 0x007fe20008000f00 */
        /* <DEDUP_REMOVED lines=12> */
.L_x_26617:
        /* <DEDUP_REMOVED lines=37> */
.L_x_26620:
        /* <DEDUP_REMOVED lines=18> */
.L_x_26621:
[----:B------:R-:W-:Y:S05]  /*121f0*/  BSYNC.RECONVERGENT B0 ;  /* 0x0000000000007941 */ /* 0x000fea0003800200 */
.L_x_26619:
        /* <DEDUP_REMOVED lines=37> */
.L_x_26623:
        /* <DEDUP_REMOVED lines=18> */
.L_x_26624:
[----:B------:R-:W-:Y:S05]  /*12570*/  BSYNC.RECONVERGENT B0 ;  /* 0x0000000000007941 */ /* 0x000fea0003800200 */
.L_x_26622:
        /* <DEDUP_REMOVED lines=37> */
.L_x_26626:
        /* <DEDUP_REMOVED lines=18> */
.L_x_26627:
[----:B------:R-:W-:Y:S05]  /*128f0*/  BSYNC.RECONVERGENT B0 ;  /* 0x0000000000007941 */ /* 0x000fea0003800200 */
.L_x_26625:
        /* <DEDUP_REMOVED lines=37> */
.L_x_26629:
        /* <DEDUP_REMOVED lines=18> */
.L_x_26630:
[----:B------:R-:W-:Y:S05]  /*12c70*/  BSYNC.RECONVERGENT B0 ;  /* 0x0000000000007941 */ /* 0x000fea0003800200 */
.L_x_26628:
        /* <DEDUP_REMOVED lines=37> */
.L_x_26632:
        /* <DEDUP_REMOVED lines=18> */
.L_x_26633:
[----:B------:R-:W-:Y:S05]  /*12ff0*/  BSYNC.RECONVERGENT B0 ;  /* 0x0000000000007941 */ /* 0x000fea0003800200 */
.L_x_26631:
        /* <DEDUP_REMOVED lines=37> */
.L_x_26635:
        /* <DEDUP_REMOVED lines=18> */
.L_x_26636:
[----:B------:R-:W-:Y:S05]  /*13370*/  BSYNC.RECONVERGENT B0 ;  /* 0x0000000000007941 */ /* 0x000fea0003800200 */
.L_x_26634:
        /* <DEDUP_REMOVED lines=37> */
.L_x_26638:
        /* <DEDUP_REMOVED lines=18> */
.L_x_26639:
[----:B------:R-:W-:Y:S05]  /*136f0*/  BSYNC.RECONVERGENT B0 ;  /* 0x0000000000007941 */ /* 0x000fea0003800200 */
.L_x_26637:
        /* <DEDUP_REMOVED lines=37> */
.L_x_26641:
        /* <DEDUP_REMOVED lines=18> */
.L_x_26642:
[----:B------:R-:W-:Y:S05]  /*13a70*/  BSYNC.RECONVERGENT B0 ;  /* 0x0000000000007941 */ /* 0x000fea0003800200 */
.L_x_26640:
        /* <DEDUP_REMOVED lines=37> */
.L_x_26644:
        /* <DEDUP_REMOVED lines=18> */
.L_x_26645:
[----:B------:R-:W-:Y:S05]  /*13df0*/  BSYNC.RECONVERGENT B0 ;  /* 0x0000000000007941 */ /* 0x000fea0003800200 */
.L_x_26643:
        /* <DEDUP_REMOVED lines=37> */
.L_x_26647:
        /* <DEDUP_REMOVED lines=18> */
.L_x_26648:
[----:B------:R-:W-:Y:S05]  /*14170*/  BSYNC.RECONVERGENT B0 ;  /* 0x0000000000007941 */ /* 0x000fea0003800200 */
.L_x_26646:
        /* <DEDUP_REMOVED lines=37> */
.L_x_26650:
        /* <DEDUP_REMOVED lines=18> */
.L_x_26651:
[----:B------:R-:W-:Y:S05]  /*144f0*/  BSYNC.RECONVERGENT B0 ;  /* 0x0000000000007941 */ /* 0x000fea0003800200 */
.L_x_26649:
        /* <DEDUP_REMOVED lines=37> */
.L_x_26653:
        /* <DEDUP_REMOVED lines=18> */
.L_x_26654:
[----:B------:R-:W-:Y:S05]  /*14870*/  BSYNC.RECONVERGENT B0 ;  /* 0x0000000000007941 */ /* 0x000fea0003800200 */
.L_x_26652:
        /* <DEDUP_REMOVED lines=37> */
.L_x_26656:
        /* <DEDUP_REMOVED lines=18> */
.L_x_26657:
[----:B------:R-:W-:Y:S05]  /*14bf0*/  BSYNC.RECONVERGENT B0 ;  /* 0x0000000000007941 */ /* 0x000fea0003800200 */
.L_x_26655:
        /* <DEDUP_REMOVED lines=37> */
.L_x_26659:
        /* <DEDUP_REMOVED lines=18> */
.L_x_26660:
[----:B------:R-:W-:Y:S05]  /*14f70*/  BSYNC.RECONVERGENT B0 ;  /* 0x0000000000007941 */ /* 0x000fea0003800200 */
.L_x_26658:
        /* <DEDUP_REMOVED lines=37> */
.L_x_26662:
        /* <DEDUP_REMOVED lines=18> */
.L_x_26663:
[----:B------:R-:W-:Y:S05]  /*152f0*/  BSYNC.RECONVERGENT B0 ;  /* 0x0000000000007941 */ /* 0x000fea0003800200 */
.L_x_26661:
        /* <DEDUP_REMOVED lines=37> */
.L_x_26665:
        /* <DEDUP_REMOVED lines=18> */
.L_x_26666:
[----:B------:R-:W-:Y:S05]  /*15670*/  BSYNC.RECONVERGENT B0 ;  /* 0x0000000000007941 */ /* 0x000fea0003800200 */
.L_x_26664:
        /* <DEDUP_REMOVED lines=37> */
.L_x_26668:
        /* <DEDUP_REMOVED lines=18> */
.L_x_26669:
[----:B------:R-:W-:Y:S05]  /*159f0*/  BSYNC.RECONVERGENT B0 ;  /* 0x0000000000007941 */ /* 0x000fea0003800200 */
.L_x_26667:
        /* <DEDUP_REMOVED lines=37> */
.L_x_26671:
        /* <DEDUP_REMOVED lines=18> */
.L_x_26672:
[----:B------:R-:W-:Y:S05]  /*15d70*/  BSYNC.RECONVERGENT B0 ;  /* 0x0000000000007941 */ /* 0x000fea0003800200 */
.L_x_26670:
        /* <DEDUP_REMOVED lines=37> */
.L_x_26674:
        /* <DEDUP_REMOVED lines=18> */
.L_x_26675:
[----:B------:R-:W-:Y:S05]  /*160f0*/  BSYNC.RECONVERGENT B0 ;  /* 0x0000000000007941 */ /* 0x000fea0003800200 */
.L_x_26673:
        /* <DEDUP_REMOVED lines=37> */
.L_x_26677:
        /* <DEDUP_REMOVED lines=18> */
.L_x_26678:
[----:B------:R-:W-:Y:S05]  /*16470*/  BSYNC.RECONVERGENT B0 ;  /* 0x0000000000007941 */ /* 0x000fea0003800200 */
.L_x_26676:
        /* <DEDUP_REMOVED lines=37> */
.L_x_26680:
        /* <DEDUP_REMOVED lines=18> */
.L_x_26681:
[----:B------:R-:W-:Y:S05]  /*167f0*/  BSYNC.RECONVERGENT B0 ;  /* 0x0000000000007941 */ /* 0x000fea0003800200 */
.L_x_26679:
        /* <DEDUP_REMOVED lines=37> */
.L_x_26683:
        /* <DEDUP_REMOVED lines=18> */
.L_x_26684:
[----:B------:R-:W-:Y:S05]  /*16b70*/  BSYNC.RECONVERGENT B0 ;  /* 0x0000000000007941 */ /* 0x000fea0003800200 */
.L_x_26682:
        /* <DEDUP_REMOVED lines=36> */
.L_x_26686:
        /* <DEDUP_REMOVED lines=16> */
.L_x_26687:
[----:B------:R-:W-:Y:S05]  /*16ec0*/  BSYNC.RECONVERGENT B0 ;  /* 0x0000000000007941 */ /* 0x000fea0003800200 */
.L_x_26685:
        /* <DEDUP_REMOVED lines=32> */
.L_x_26689:
[----:B------:R-:W-:Y:S01]  /*170d0*/  IMAD.MOV.U32 R8, RZ, RZ, R6 ;  /* 0x000000ffff087224 */ /* 0x000fe200078e0006 */
[----:B------:R-:W-:Y:S02]  /*170e0*/  MOV R10, R7 ;  /* 0x00000007000a7202 */ /* 0x000fe40000000f00 */
[----:B------:R-:W-:-:S07]  /*170f0*/  MOV R9, 0x17110 ;  /* 0x0001711000097802 */ /* 0x000fce0000000f00 */
[----:B------:R-:W-:Y:S05]  /*17100*/  CALL.REL.NOINC `($__internal_37_$__cuda_sm20_rem_u64) ;  /* 0x0000026c00b87944 */ /* 0x000fea0003c00000 */
[----:B------:R-:W-:-:S07]  /*17110*/  IMAD.MOV.U32 R2, RZ, RZ, R0 ;  /* 0x000000ffff027224 */ /* 0x000fce00078e0000 */
.L_x_26690:
[----:B------:R-:W-:Y:S05]  /*17120*/  BSYNC.RECONVERGENT B0 ;  /* 0x0000000000007941 */ /* 0x000fea0003800200 */
.L_x_26688:
[----:B------:R-:W0:Y:S02]  /*17130*/  LDCU.64 UR4, c[0x0][0x730] ;  /* 0x0000e600ff0477ac */ /* 0x000e240008000a00 */
[----:B0-----:R-:W-:Y:S02]  /*17140*/  IMAD R3, R3, UR4, RZ ;  /* 0x0000000403037c24 */ /* 0x001fe4000f8e02ff */
[----:B------:R-:W-:-:S04]  /*17150*/  IMAD.WIDE.U32 R16, R2, UR4, R16 ;  /* 0x0000000402107c25 */ /* 0x000fc8000f8e0010 */
[----:B------:R-:W-:-:S05]  /*17160*/  IMAD R3, R2, UR5, R3 ;  /* 0x0000000502037c24 */ /* 0x000fca000f8e0203 */
[----:B------:R-:W-:-:S07]  /*17170*/  IADD3 R17, PT, PT, R17, R3, RZ ;  /* 0x0000000311117210 */ /* 0x000fce0007ffe0ff */
.L_x_26618:
[----:B------:R-:W0:Y:S01]  /*17180*/  LDC.64 R4, c[0x0][0x580] ;  /* 0x00016000ff047b82 */ /* 0x000e220000000a00 */
[----:B------:R-:W1:Y:S01]  /*17190*/  LDCU.64 UR4, c[0x0][0x738] ;  /* 0x0000e700ff0477ac */ /* 0x000e620008000a00 */
[----:B0-----:R-:W2:Y:S01]  /*171a0*/  LDG.E.64 R4, desc[UR36][R4.64] ;  /* 0x0000002404047981 */ /* 0x001ea2000c1e1b00 */
[----:B-1----:R-:W-:-:S04]  /*171b0*/  LEA R2, P0, R16, UR4, 0x3 ;  /* 0x0000000410027c11 */ /* 0x002fc8000f8018ff */
[----:B------:R-:W-:-:S05]  /*171c0*/  LEA.HI.X R3, R16, UR5, R17, 0x3, P0 ;  /* 0x0000000510037c11 */ /* 0x000fca00080f1c11 */
[----:B--2---:R-:W-:Y:S01]  /*171d0*/  STG.E.64 desc[UR36][R2.64], R4 ;  /* 0x0000000402007986 */ /* 0x004fe2000c101b24 */
[----:B------:R-:W-:Y:S05]  /*171e0*/  EXIT ;  /* 0x000000000000794d */ /* 0x000fea0003800000 */
.L_x_26369:
        /* <DEDUP_REMOVED lines=31> */
.L_x_26693:
[----:B------:R-:W0:Y:S01]  /*173e0*/  LDC.64 R4, c[0x0][0x580] ;  /* 0x00016000ff047b82 */ /* 0x000e220000000a00 */
[----:B------:R-:W1:Y:S07]  /*173f0*/  LDCU.64 UR4, c[0x0][0x590] ;  /* 0x0000b200ff0477ac */ /* 0x000e6e0008000a00 */
[----:B------:R-:W2:Y:S01]  /*17400*/  LDC.64 R8, c[0x0][0x738] ;  /* 0x0001ce00ff087b82 */ /* 0x000ea20000000a00 */
[----:B0-----:R-:W3:Y:S01]  /*17410*/  LDG.E.64 R4, desc[UR36][R4.64] ;  /* 0x0000002404047981 */ /* 0x001ee2000c1e1b00 */
        /* <DEDUP_REMOVED lines=9> */
[----:B---3--:R0:W-:Y:S04]  /*174b0*/  STG.E.64 desc[UR36][R2.64], R4 ;  /* 0x0000000402007986 */ /* 0x0081e8000c101b24 */
.L_x_26692:
[----:B------:R-:W-:Y:S05]  /*174c0*/  BSYNC.RECONVERGENT B6 ;  /* 0x0000000000067941 */ /* 0x000fea0003800200 */
.L_x_26691:
        /* <DEDUP_REMOVED lines=31> */
.L_x_26696:
[----:B0-----:R-:W0:Y:S01]  /*176c0*/  LDC.64 R4, c[0x0][0x580] ;  /* 0x00016000ff047b82 */ /* 0x001e220000000a00 */
[----:B------:R-:W1:Y:S07]  /*176d0*/  LDCU.64 UR4, c[0x0][0x590] ;  /* 0x0000b200ff0477ac */ /* 0x000e6e0008000a00 */
[----:B------:R-:W2:Y:S01]  /*176e0*/  LDC.64 R8, c[0x0][0x738] ;  /* 0x0001ce00ff087b82 */ /* 0x000ea20000000a00 */
[----:B0-----:R-:W3:Y:S01]  /*176f0*/  LDG.E.64 R4, desc[UR36][R4.64] ;  /* 0x0000002404047981 */ /* 0x001ee2000c1e1b00 */
        /* <DEDUP_REMOVED lines=9> */
[----:B---3--:R1:W-:Y:S04]  /*17790*/  STG.E.64 desc[UR36][R2.64], R4 ;  /* 0x0000000402007986 */ /* 0x0083e8000c101b24 */
.L_x_26695:
[----:B------:R-:W-:Y:S05]  /*177a0*/  BSYNC.RECONVERGENT B6 ;  /* 0x0000000000067941 */ /* 0x000fea0003800200 */
.L_x_26694:
        /* <DEDUP_REMOVED lines=31> */
.L_x_26699:
[----:B01----:R-:W0:Y:S01]  /*179a0*/  LDC.64 R4, c[0x0][0x580] ;  /* 0x00016000ff047b82 */ /* 0x003e220000000a00 */
        /* <DEDUP_REMOVED lines=13> */
.L_x_26698:
[----:B------:R-:W-:Y:S05]  /*17a80*/  BSYNC.RECONVERGENT B6 ;  /* 0x0000000000067941 */ /* 0x000fea0003800200 */
.L_x_26697:
        /* <DEDUP_REMOVED lines=30> */
.L_x_26700:
[----:B012---:R-:W0:Y:S01]  /*17c70*/  LDC.64 R4, c[0x0][0x580] ;  /* 0x00016000ff047b82 */ /* 0x007e220000000a00 */
[----:B------:R-:W1:Y:S07]  /*17c80*/  LDCU.64 UR4, c[0x0][0x590] ;  /* 0x0000b200ff0477ac */ /* 0x000e6e0008000a00 */
[----:B------:R-:W2:Y:S01]  /*17c90*/  LDC.64 R8, c[0x0][0x738] ;  /* 0x0001ce00ff087b82 */ /* 0x000ea20000000a00 */
[----:B0-----:R-:W3:Y:S01]  /*17ca0*/  LDG.E.64 R4, desc[UR36][R4.64] ;  /* 0x0000002404047981 */ /* 0x001ee2000c1e1b00 */
        /* <DEDUP_REMOVED lines=8> */
[----:B---3--:R-:W-:Y:S01]  /*17d30*/  STG.E.64 desc[UR36][R2.64], R4 ;  /* 0x0000000402007986 */ /* 0x008fe2000c101b24 */
[----:B------:R-:W-:Y:S05]  /*17d40*/  EXIT ;  /* 0x000000000000794d */ /* 0x000fea0003800000 */
.L_x_26368:
        /* <DEDUP_REMOVED lines=311> */
.L_x_26705:
        /* <DEDUP_REMOVED lines=29> */
.L_x_26707:
[----:B------:R-:W-:Y:S05]  /*19290*/  BSYNC.RECONVERGENT B7 ;  /* 0x0000000000077941 */ /* 0x000fea0003800200 */
.L_x_26706:
[----:B------:R-:W0:Y:S02]  /*192a0*/  LDCU.64 UR4, c[0x0][0x580] ;  /* 0x0000b000ff0477ac */ /* 0x000e240008000a00 */
[----:B0-----:R-:W-:-:S05]  /*192b0*/  IADD3 R2, P0, PT, R19, UR4, RZ ;  /* 0x0000000413027c10 */ /* 0x001fca000ff1e0ff */
[----:B------:R-:W-:-:S06]  /*192c0*/  IMAD.X R3, RZ, RZ, UR5, P0 ;  /* 0x00000005ff037e24 */ /* 0x000fcc00080e06ff */
[----:B------:R-:W2:Y:S01]  /*192d0*/  LDG.E.64 R2, desc[UR36][R2.64] ;  /* 0x0000002402027981 */ /* 0x000ea2000c1e1b00 */
[----:B------:R-:W2:Y:S01]  /*192e0*/  LDC.64 R4, c[0x0][0x738] ;  /* 0x0001ce00ff047b82 */ /* 0x000ea20000000a00 */
[----:B------:R-:W-:Y:S02]  /*192f0*/  IADD3 R16, PT, PT, R16, 0x80, RZ ;  /* 0x0000008010107810 */ /* 0x000fe40007ffe0ff */
[----:B--2---:R0:W-:Y:S05]  /*19300*/  STG.E.64 desc[UR36][R4.64], R2 ;  /* 0x0000000204007986 */ /* 0x0041ea000c101b24 */
.L_x_26704:
[----:B------:R-:W-:Y:S05]  /*19310*/  BSYNC.RECONVERGENT B6 ;  /* 0x0000000000067941 */ /* 0x000fea0003800200 */
.L_x_26703:
        /* <DEDUP_REMOVED lines=303> */
.L_x_26710:
        /* <DEDUP_REMOVED lines=29> */
.L_x_26712:
[----:B------:R-:W-:Y:S05]  /*1a7e0*/  BSYNC.RECONVERGENT B7 ;  /* 0x0000000000077941 */ /* 0x000fea0003800200 */
.L_x_26711:
[----:B------:R-:W0:Y:S02]  /*1a7f0*/  LDCU.64 UR4, c[0x0][0x580] ;  /* 0x0000b000ff0477ac */ /* 0x000e240008000a00 */
[----:B0-----:R-:W-:-:S04]  /*1a800*/  IADD3 R2, P0, PT, R19, UR4, RZ ;  /* 0x0000000413027c10 */ /* 0x001fc8000ff1e0ff */
[----:B------:R-:W-:-:S06]  /*1a810*/  IADD3.X R3, PT, PT, RZ, UR5, RZ, P0, !PT ;  /* 0x00000005ff037c10 */ /* 0x000fcc00087fe4ff */
[----:B------:R-:W2:Y:S01]  /*1a820*/  LDG.E.64 R2, desc[UR36][R2.64] ;  /* 0x0000002402027981 */ /* 0x000ea2000c1e1b00 */
[----:B------:R-:W2:Y:S01]  /*1a830*/  LDC.64 R4, c[0x0][0x738] ;  /* 0x0001ce00ff047b82 */ /* 0x000ea20000000a00 */
[----:B------:R-:W-:Y:S02]  /*1a840*/  VIADD R16, R16, 0x80 ;  /* 0x0000008010107836 */ /* 0x000fe40000000000 */
[----:B--2---:R1:W-:Y:S05]  /*1a850*/  STG.E.64 desc[UR36][R4.64], R2 ;  /* 0x0000000204007986 */ /* 0x0043ea000c101b24 */
.L_x_26709:
[----:B------:R-:W-:Y:S05]  /*1a860*/  BSYNC.RECONVERGENT B6 ;  /* 0x0000000000067941 */ /* 0x000fea0003800200 */
.L_x_26708:
        /* <DEDUP_REMOVED lines=303> */
.L_x_26715:
        /* <DEDUP_REMOVED lines=29> */
.L_x_26717:
[----:B------:R-:W-:Y:S05]  /*1bd30*/  BSYNC.RECONVERGENT B7 ;  /* 0x0000000000077941 */ /* 0x000fea0003800200 */
.L_x_26716:
[----:B------:R-:W0:Y:S02]  /*1bd40*/  LDCU.64 UR4, c[0x0][0x580] ;  /* 0x0000b000ff0477ac */ /* 0x000e240008000a00 */
[----:B0-----:R-:W-:-:S05]  /*1bd50*/  IADD3 R2, P0, PT, R19, UR4, RZ ;  /* 0x0000000413027c10 */ /* 0x001fca000ff1e0ff */
[----:B------:R-:W-:-:S06]  /*1bd60*/  IMAD.X R3, RZ, RZ, UR5, P0 ;  /* 0x00000005ff037e24 */ /* 0x000fcc00080e06ff */
[----:B------:R-:W2:Y:S01]  /*1bd70*/  LDG.E.64 R2, desc[UR36][R2.64] ;  /* 0x0000002402027981 */ /* 0x000ea2000c1e1b00 */
[----:B------:R-:W2:Y:S01]  /*1bd80*/  LDC.64 R4, c[0x0][0x738] ;  /* 0x0001ce00ff047b82 */ /* 0x000ea20000000a00 */
[----:B------:R-:W-:Y:S02]  /*1bd90*/  IADD3 R16, PT, PT, R16, 0x80, RZ ;  /* 0x0000008010107810 */ /* 0x000fe40007ffe0ff */
[----:B--2---:R2:W-:Y:S05]  /*1bda0*/  STG.E.64 desc[UR36][R4.64], R2 ;  /* 0x0000000204007986 */ /* 0x0045ea000c101b24 */
.L_x_26714:
[----:B------:R-:W-:Y:S05]  /*1bdb0*/  BSYNC.RECONVERGENT B6 ;  /* 0x0000000000067941 */ /* 0x000fea0003800200 */
.L_x_26713:
        /* <DEDUP_REMOVED lines=302> */
.L_x_26718:
        /* <DEDUP_REMOVED lines=31> */
.L_x_26720:
[----:B------:R-:W-:Y:S05]  /*1d290*/  BSYNC.RECONVERGENT B6 ;  /* 0x0000000000067941 */ /* 0x000fea0003800200 */
.L_x_26719:
[----:B------:R-:W2:Y:S01]  /*1d2a0*/  LDG.E.64 R16, desc[UR36][R16.64] ;  /* 0x0000002410107981 */ /* 0x000ea2000c1e1b00 */
[----:B------:R-:W2:Y:S03]  /*1d2b0*/  LDC.64 R2, c[0x0][0x738] ;  /* 0x0001ce00ff027b82 */ /* 0x000ea60000000a00 */
[----:B--2---:R-:W-:Y:S01]  /*1d2c0*/  STG.E.64 desc[UR36][R2.64], R16 ;  /* 0x0000001002007986 */ /* 0x004fe2000c101b24 */
[----:B------:R-:W-:Y:S05]  /*1d2d0*/  EXIT ;  /* 0x000000000000794d */ /* 0x000fea0003800000 */
.L_x_26702:
        /* <DEDUP_REMOVED lines=309> */
.L_x_26723:
        /* <DEDUP_REMOVED lines=29> */
.L_x_26725:
[----:B------:R-:W-:Y:S05]  /*1e800*/  BSYNC.RECONVERGENT B7 ;  /* 0x0000000000077941 */ /* 0x000fea0003800200 */
.L_x_26724:
        /* <DEDUP_REMOVED lines=36> */
.L_x_26727:
        /* <DEDUP_REMOVED lines=17> */
.L_x_26728:
[----:B------:R-:W-:Y:S05]  /*1eb60*/  BSYNC.RECONVERGENT B0 ;  /* 0x0000000000007941 */ /* 0x000fea0003800200 */
.L_x_26726:
        /* <DEDUP_REMOVED lines=37> */
.L_x_26731:
        /* <DEDUP_REMOVED lines=18> */
.L_x_26732:
[----:B------:R-:W-:Y:S05]  /*1eee0*/  BSYNC.RECONVERGENT B0 ;  /* 0x0000000000007941 */ /* 0x000fea0003800200 */
.L_x_26730:
        /* <DEDUP_REMOVED lines=37> */
.L_x_26734:
        /* <DEDUP_REMOVED lines=18> */
.L_x_26735:
[----:B------:R-:W-:Y:S05]  /*1f260*/  BSYNC.RECONVERGENT B0 ;  /* 0x0000000000007941 */ /* 0x000fea0003800200 */
.L_x_26733:
        /* <DEDUP_REMOVED lines=37> */
.L_x_26737:
        /* <DEDUP_REMOVED lines=18> */
.L_x_26738:
[----:B------:R-:W-:Y:S05]  /*1f5e0*/  BSYNC.RECONVERGENT B0 ;  /* 0x0000000000007941 */ /* 0x000fea0003800200 */
.L_x_26736:
        /* <DEDUP_REMOVED lines=37> */
.L_x_26740:
[----:B------:R-:W0:Y:S01]  /*1f840*/  LDCU.64 UR4, c[0x0][0x5c8] ;  /* 0x0000b900ff0477ac */ /* 0x000e220008000a00 */
[----:B------:R-:W-:Y:S02]  /*1f850*/  MOV R10, R12 ;  /* 0x0000000c000a7202 */ /* 0x000fe40000000f00 */
        /* <DEDUP_REMOVED lines=16> */
.L_x_26741:
[----:B------:R-:W-:Y:S05]  /*1f960*/  BSYNC.RECONVERGENT B0 ;  /* 0x0000000000007941 */ /* 0x000fea0003800200 */
.L_x_26739:
        /* <DEDUP_REMOVED lines=37> */
.L_x_26743:
[----:B------:R-:W0:Y:S01]  /*1fbc0*/  LDCU.64 UR4, c[0x0][0x5d0] ;  /* 0x0000ba00ff0477ac */ /* 0x000e220008000a00 */
[----:B------:R-:W-:Y:S02]  /*1fbd0*/  MOV R10, R12 ;  /* 0x0000000c000a7202 */ /* 0x000fe40000000f00 */
[----:B------:R-:W-:Y:S02]  /*1fbe0*/  MOV R9, R13 ;  /* 0x0000000d00097202 */ /* 0x000fe40000000f00 */
[----:B------:R-:W-:Y:S01]  /*1fbf0*/  MOV R0, 0x1fc30 ;  /* 0x0001fc3000007802 */ /* 0x000fe20000000f00 */
[----:B0-----:R-:W-:Y:S01]  /*1fc00*/  IMAD.U32 R4, RZ, RZ, UR4 ;  /* 0x00000004ff047e24 */ /* 0x001fe2000f8e00ff */
[----:B------:R-:W-:-:S07]  /*1fc10*/  MOV R3, UR5 ;  /* 0x0000000500037c02 */ /* 0x000fce0008000f00 */
[----:B------:R-:W-:Y:S05]  /*1fc20*/  CALL.REL.NOINC `($__internal_36_$__cuda_sm20_div_u64) ;  /* 0x000001dc00dc7944 */ /* 0x000fea0003c00000 */
        /* <DEDUP_REMOVED lines=11> */
.L_x_26744:
[----:B------:R-:W-:Y:S05]  /*1fce0*/  BSYNC.RECONVERGENT B0 ;  /* 0x0000000000007941 */ /* 0x000fea0003800200 */
.L_x_26742:
        /* <DEDUP_REMOVED lines=37> */
.L_x_26746:
[----:B------:R-:W0:Y:S01]  /*1ff40*/  LDCU.64 UR4, c[0x0][0x5d8] ;  /* 0x0000bb00ff0477ac */ /* 0x000e220008000a00 */
[----:B------:R-:W-:Y:S01]  /*1ff50*/  IMAD.MOV.U32 R10, RZ, RZ, R12 ;  /* 0x000000ffff0a7224 */ /* 0x000fe200078e000c */
[----:B------:R-:W-:Y:S01]  /*1ff60*/  MOV R0, 0x1ffb0 ;  /* 0x0001ffb000007802 */ /* 0x000fe20000000f00 */
[----:B------:R-:W-:Y:S01]  /*1ff70*/  IMAD.MOV.U32 R9, RZ, RZ, R13 ;  /* 0x000000ffff097224 */ /* 0x000fe200078e000d */
[----:B0-----:R-:W-:Y:S02]  /*1ff80*/  MOV R4, UR4 ;  /* 0x0000000400047c02 */ /* 0x001fe40008000f00 */
[----:B------:R-:W-:-:S07]  /*1ff90*/  MOV R3, UR5 ;  /* 0x0000000500037c02 */ /* 0x000fce0008000f00 */
[----:B------:R-:W-:Y:S05]  /*1ffa0*/  CALL.REL.NOINC `($__internal_36_$__cuda_sm20_div_u64) ;  /* 0x000001d800fc7944 */ /* 0x000fea0003c00000 */
        /* <DEDUP_REMOVED lines=11> */
.L_x_26747:
[----:B------:R-:W-:Y:S05]  /*20060*/  BSYNC.RECONVERGENT B0 ;  /* 0x0000000000007941 */ /* 0x000fea0003800200 */
.L_x_26745:
        /* <DEDUP_REMOVED lines=37> */
.L_x_26749:
        /* <DEDUP_REMOVED lines=18> */
.L_x_26750:
[----:B------:R-:W-:Y:S05]  /*203e0*/  BSYNC.RECONVERGENT B0 ;  /* 0x0000000000007941 */ /* 0x000fea0003800200 */
.L_x_26748:
        /* <DEDUP_REMOVED lines=37> */
.L_x_26752:
        /* <DEDUP_REMOVED lines=18> */
.L_x_26753:
[----:B------:R-:W-:Y:S05]  /*20760*/  BSYNC.RECONVERGENT B0 ;  /* 0x0000000000007941 */ /* 0x000fea0003800200 */
.L_x_26751:
        /* <DEDUP_REMOVED lines=37> */
.L_x_26755:
        /* <DEDUP_REMOVED lines=18> */
.L_x_26756:
[----:B------:R-:W-:Y:S05]  /*20ae0*/  BSYNC.RECONVERGENT B0 ;  /* 0x0000000000007941 */ /* 0x000fea0003800200 */
.L_x_26754:
        /* <DEDUP_REMOVED lines=37> */
.L_x_26758:
        /* <DEDUP_REMOVED lines=18> */
.L_x_26759:
[----:B------:R-:W-:Y:S05]  /*20e60*/  BSYNC.RECONVERGENT B0 ;  /* 0x0000000000007941 */ /* 0x000fea0003800200 */
.L_x_26757:
        /* <DEDUP_REMOVED lines=37> */
.L_x_26761:
        /* <DEDUP_REMOVED lines=18> */
.L_x_26762:
[----:B------:R-:W-:Y:S05]  /*211e0*/  BSYNC.RECONVERGENT B0 ;  /* 0x0000000000007941 */ /* 0x000fea0003800200 */
.L_x_26760:
        /* <DEDUP_REMOVED lines=37> */
.L_x_26764:
        /* <DEDUP_REMOVED lines=18> */
.L_x_26765:
[----:B------:R-:W-:Y:S05]  /*21560*/  BSYNC.RECONVERGENT B0 ;  /* 0x0000000000007941 */ /* 0x000fea0003800200 */
.L_x_26763:
        /* <DEDUP_REMOVED lines=37> */
.L_x_26767:
        /* <DEDUP_REMOVED lines=18> */
.L_x_26768:
[----:B------:R-:W-:Y:S05]  /*218e0*/  BSYNC.RECONVERGENT B0 ;  /* 0x0000000000007941 */ /* 0x000fea0003800200 */
.L_x_26766:
        /* <DEDUP_REMOVED lines=37> */
.L_x_26770:
        /* <DEDUP_REMOVED lines=18> */
.L_x_26771:
[----:B------:R-:W-:Y:S05]  /*21c60*/  BSYNC.RECONVERGENT B0 ;  /* 0x0000000000007941 */ /* 0x000fea0003800200 */
.L_x_26769:
        /* <DEDUP_REMOVED lines=37> */
.L_x_26773:
        /* <DEDUP_REMOVED lines=18> */
.L_x_26774:
[----:B------:R-:W-:Y:S05]  /*21fe0*/  BSYNC.RECONVERGENT B0 ;  /* 0x0000000000007941 */ /* 0x000fea0003800200 */
.L_x_26772:
        /* <DEDUP_REMOVED lines=37> */
.L_x_26776:
        /* <DEDUP_REMOVED lines=18> */
.L_x_26777:
[----:B------:R-:W-:Y:S05]  /*22360*/  BSYNC.RECONVERGENT B0 ;  /* 0x0000000000007941 */ /* 0x000fea0003800200 */
.L_x_26775:
        /* <DEDUP_REMOVED lines=37> */
.L_x_26779:
        /* <DEDUP_REMOVED lines=18> */
.L_x_26780:
[----:B------:R-:W-:Y:S05]  /*226e0*/  BSYNC.RECONVERGENT B0 ;  /* 0x0000000000007941 */ /* 0x000fea0003800200 */
.L_x_26778:
        /* <DEDUP_REMOVED lines=37> */
.L_x_26782:
        /* <DEDUP_REMOVED lines=18> */
.L_x_26783:
[----:B------:R-:W-:Y:S05]  /*22a60*/  BSYNC.RECONVERGENT B0 ;  /* 0x0000000000007941 */ /* 0x000fea0003800200 */
.L_x_26781:
        /* <DEDUP_REMOVED lines=37> */
.L_x_26785:
        /* <DEDUP_REMOVED lines=18> */
.L_x_26786:
[----:B------:R-:W-:Y:S05]  /*22de0*/  BSYNC.RECONVERGENT B0 ;  /* 0x0000000000007941 */ /* 0x000fea0003800200 */
.L_x_26784:
        /* <DEDUP_REMOVED lines=37> */
.L_x_26788:
        /* <DEDUP_REMOVED lines=18> */
.L_x_26789:
[----:B------:R-:W-:Y:S05]  /*23160*/  BSYNC.RECONVERGENT B0 ;  /* 0x0000000000007941 */ /* 0x000fea0003800200 */
.L_x_26787:
        /* <DEDUP_REMOVED lines=37> */
.L_x_26791:
        /* <DEDUP_REMOVED lines=18> */
.L_x_26792:
[----:B------:R-:W-:Y:S05]  /*234e0*/  BSYNC.RECONVERGENT B0 ;  /* 0x0000000000007941 */ /* 0x000fea0003800200 */
.L_x_26790:
        /* <DEDUP_REMOVED lines=37> */
.L_x_26794:
        /* <DEDUP_REMOVED lines=18> */
.L_x_26795:
[----:B------:R-:W-:Y:S05]  /*23860*/  BSYNC.RECONVERGENT B0 ;  /* 0x0000000000007941 */ /* 0x000fea0003800200 */
.L_x_26793:
        /* <DEDUP_REMOVED lines=36> */
.L_x_26797:
        /* <DEDUP_REMOVED lines=16> */
.L_x_26798:
[----:B------:R-:W-:Y:S05]  /*23bb0*/  BSYNC.RECONVERGENT B0 ;  /* 0x0000000000007941 */ /* 0x000fea0003800200 */
.L_x_26796:
        /* <DEDUP_REMOVED lines=32> */
.L_x_26800:
[----:B------:R-:W-:Y:S01]  /*23dc0*/  MOV R8, R6 ;  /* 0x0000000600087202 */ /* 0x000fe20000000f00 */
[----:B------:R-:W-:Y:S01]  /*23dd0*/  IMAD.MOV.U32 R10, RZ, RZ, R7 ;  /* 0x000000ffff0a7224 */ /* 0x000fe200078e0007 */
[----:B------:R-:W-:-:S07]  /*23de0*/  MOV R9, 0x23e00 ;  /* 0x00023e0000097802 */ /* 0x000fce0000000f00 */
[----:B------:R-:W-:Y:S05]  /*23df0*/  CALL.REL.NOINC `($__internal_37_$__cuda_sm20_rem_u64) ;  /* 0x000001a0007c7944 */ /* 0x000fea0003c00000 */
[----:B------:R-:W-:Y:S02]  /*23e00*/  MOV R4, R0 ;  /* 0x0000000000047202 */ /* 0x000fe40000000f00 */
[----:B------:R-:W-:-:S07]  /*23e10*/  MOV R5, R3 ;  /* 0x0000000300057202 */ /* 0x000fce0000000f00 */
.L_x_26801:
[----:B------:R-:W-:Y:S05]  /*23e20*/  BSYNC.RECONVERGENT B0 ;  /* 0x0000000000007941 */ /* 0x000fea0003800200 */
.L_x_26799:
[----:B------:R-:W0:Y:S02]  /*23e30*/  LDCU.64 UR4, c[0x0][0x730] ;  /* 0x0000e600ff0477ac */ /* 0x000e240008000a00 */
[----:B0-----:R-:W-:Y:S02]  /*23e40*/  IMAD R3, R5, UR4, RZ ;  /* 0x0000000405037c24 */ /* 0x001fe4000f8e02ff */
[----:B------:R-:W-:-:S04]  /*23e50*/  IMAD.WIDE.U32 R20, R4, UR4, R20 ;  /* 0x0000000404147c25 */ /* 0x000fc8000f8e0014 */
[----:B------:R-:W-:-:S04]  /*23e60*/  IMAD R3, R4, UR5, R3 ;  /* 0x0000000504037c24 */ /* 0x000fc8000f8e0203 */
[----:B------:R-:W-:-:S07]  /*23e70*/  IMAD.IADD R21, R21, 0x1, R3 ;  /* 0x0000000115157824 */ /* 0x000fce00078e0203 */
.L_x_26729:
[----:B------:R-:W0:Y:S02]  /*23e80*/  LDCU.64 UR4, c[0x0][0x580] ;  /* 0x0000b000ff0477ac */ /* 0x000e240008000a00 */
[----:B0-----:R-:W-:-:S04]  /*23e90*/  IADD3 R4, P0, PT, R17, UR4, RZ ;  /* 0x0000000411047c10 */ /* 0x001fc8000ff1e0ff */
[----:B------:R-:W-:Y:S01]  /*23ea0*/  IADD3.X R5, PT, PT, RZ, UR5, RZ, P0, !PT ;  /* 0x00000005ff057c10 */ /* 0x000fe200087fe4ff */
[----:B------:R-:W0:Y:S05]  /*23eb0*/  LDCU.64 UR4, c[0x0][0x738] ;  /* 0x0000e700ff0477ac */ /* 0x000e2a0008000a00 */
[----:B------:R-:W2:Y:S01]  /*23ec0*/  LDG.E.64 R4, desc[UR36][R4.64] ;  /* 0x0000002404047981 */ /* 0x000ea2000c1e1b00 */
[----:B------:R-:W-:Y:S02]  /*23ed0*/  IADD3 R16, PT, PT, R16, 0x80, RZ ;  /* 0x0000008010107810 */ /* 0x000fe40007ffe0ff */
[----:B0-----:R-:W-:-:S04]  /*23ee0*/  LEA R6, P0, R20, UR4, 0x3 ;  /* 0x0000000414067c11 */ /* 0x001fc8000f8018ff */
[----:B------:R-:W-:-:S05]  /*23ef0*/  LEA.HI.X R7, R20, UR5, R21, 0x3, P0 ;  /* 0x0000000514077c11 */ /* 0x000fca00080f1c15 */
[----:B--2---:R0:W-:Y:S04]  /*23f00*/  STG.E.64 desc[UR36][R6.64], R4 ;  /* 0x0000000406007986 */ /* 0x0041e8000c101b24 */
.L_x_26722:
[----:B------:R-:W-:Y:S05]  /*23f10*/  BSYNC.RECONVERGENT B6 ;  /* 0x0000000000067941 */ /* 0x000fea0003800200 */
.L_x_26721:
        /* <DEDUP_REMOVED lines=303> */
.L_x_26804:
        /* <DEDUP_REMOVED lines=29> */
.L_x_26806:
[----:B------:R-:W-:Y:S05]  /*253e0*/  BSYNC.RECONVERGENT B7 ;  /* 0x0000000000077941 */ /* 0x000fea0003800200 */
.L_x_26805:
        /* <DEDUP_REMOVED lines=36> */
.L_x_26808:
        /* <DEDUP_REMOVED lines=17> */
.L_x_26809:
[----:B------:R-:W-:Y:S05]  /*25740*/  BSYNC.RECONVERGENT B0 ;  /* 0x0000000000007941 */ /* 0x000fea0003800200 */
.L_x_26807:
        /* <DEDUP_REMOVED lines=37> */
.L_x_26812:
        /* <DEDUP_REMOVED lines=18> */
.L_x_26813:
[----:B------:R-:W-:Y:S05]  /*25ac0*/  BSYNC.RECONVERGENT B0 ;  /* 0x0000000000007941 */ /* 0x000fea0003800200 */
.L_x_26811:
        /* <DEDUP_REMOVED lines=37> */
.L_x_26815:
        /* <DEDUP_REMOVED lines=18> */
.L_x_26816:
[----:B------:R-:W-:Y:S05]  /*25e40*/  BSYNC.RECONVERGENT B0 ;  /* 0x0000000000007941 */ /* 0x000fea0003800200 */
.L_x_26814:
        /* <DEDUP_REMOVED lines=37> */
.L_x_26818:
        /* <DEDUP_REMOVED lines=18> */
.L_x_26819:
[----:B------:R-:W-:Y:S05]  /*261c0*/  BSYNC.RECONVERGENT B0 ;  /* 0x0000000000007941 */ /* 0x000fea0003800200 */
.L_x_26817:
        /* <DEDUP_REMOVED lines=37> */
.L_x_26821:
        /* <DEDUP_REMOVED lines=18> */
.L_x_26822:
[----:B------:R-:W-:Y:S05]  /*26540*/  BSYNC.RECONVERGENT B0 ;  /* 0x0000000000007941 */ /* 0x000fea0003800200 */
.L_x_26820:
        /* <DEDUP_REMOVED lines=37> */
.L_x_26824:
        /* <DEDUP_REMOVED lines=18> */
.L_x_26825:
[----:B------:R-:W-:Y:S05]  /*268c0*/  BSYNC.RECONVERGENT B0 ;  /* 0x0000000000007941 */ /* 0x000fea0003800200 */
.L_x_26823:
        /* <DEDUP_REMOVED lines=37> */
.L_x_26827:
        /* <DEDUP_REMOVED lines=18> */
.L_x_26828:
[----:B------:R-:W-:Y:S05]  /*26c40*/  BSYNC.RECONVERGENT B0 ;  /* 0x0000000000007941 */ /* 0x000fea0003800200 */
.L_x_26826:
        /* <DEDUP_REMOVED lines=37> */
.L_x_26830:
        /* <DEDUP_REMOVED lines=18> */
.L_x_26831:
[----:B------:R-:W-:Y:S05]  /*26fc0*/  BSYNC.RECONVERGENT B0 ;  /* 0x0000000000007941 */ /* 0x000fea0003800200 */
.L_x_26829:
        /* <DEDUP_REMOVED lines=37> */
.L_x_26833:
        /* <DEDUP_REMOVED lines=18> */
.L_x_26834:
[----:B------:R-:W-:Y:S05]  /*27340*/  BSYNC.RECONVERGENT B0 ;  /* 0x0000000000007941 */ /* 0x000fea0003800200 */
.L_x_26832:
        /* <DEDUP_REMOVED lines=37> */
.L_x_26836:
        /* <DEDUP_REMOVED lines=18> */
.L_x_26837:
[----:B------:R-:W-:Y:S05]  /*276c0*/  BSYNC.RECONVERGENT B0 ;  /* 0x0000000000007941 */ /* 0x000fea0003800200 */
.L_x_26835:
        /* <DEDUP_REMOVED lines=37> */
.L_x_26839:
        /* <DEDUP_REMOVED lines=18> */
.L_x_26840:
[----:B------:R-:W-:Y:S05]  /*27a40*/  BSYNC.RECONVERGENT B0 ;  /* 0x0000000000007941 */ /* 0x000fea0003800200 */
.L_x_26838:
        /* <DEDUP_REMOVED lines=37> */
.L_x_26842:
        /* <DEDUP_REMOVED lines=18> */
.L_x_26843:
[----:B------:R-:W-:Y:S05]  /*27dc0*/  BSYNC.RECONVERGENT B0 ;  /* 0x0000000000007941 */ /* 0x000fea0003800200 */
.L_x_26841:
        /* <DEDUP_REMOVED lines=37> */
.L_x_26845:
        /* <DEDUP_REMOVED lines=18> */
.L_x_26846:
[----:B------:R-:W-:Y:S05]  /*28140*/  BSYNC.RECONVERGENT B0 ;  /* 0x0000000000007941 */ /* 0x000fea0003800200 */
.L_x_26844:
        /* <DEDUP_REMOVED lines=37> */
.L_x_26848:
        /* <DEDUP_REMOVED lines=18> */
.L_x_26849:
[----:B------:R-:W-:Y:S05]  /*284c0*/  BSYNC.RECONVERGENT B0 ;  /* 0x0000000000007941 */ /* 0x000fea0003800200 */
.L_x_26847:
        /* <DEDUP_REMOVED lines=37> */
.L_x_26851:
        /* <DEDUP_REMOVED lines=18> */
.L_x_26852:
[----:B------:R-:W-:Y:S05]  /*28840*/  BSYNC.RECONVERGENT B0 ;  /* 0x0000000000007941 */ /* 0x000fea0003800200 */
.L_x_26850:
        /* <DEDUP_REMOVED lines=37> */
.L_x_26854:
        /* <DEDUP_REMOVED lines=18> */
.L_x_26855:
[----:B------:R-:W-:Y:S05]  /*28bc0*/  BSYNC.RECONVERGENT B0 ;  /* 0x0000000000007941 */ /* 0x000fea0003800200 */
.L_x_26853:
        /* <DEDUP_REMOVED lines=37> */
.L_x_26857:
        /* <DEDUP_REMOVED lines=18> */
.L_x_26858:
[----:B------:R-:W-:Y:S05]  /*28f40*/  BSYNC.RECONVERGENT B0 ;  /* 0x0000000000007941 */ /* 0x000fea0003800200 */
.L_x_26856:
        /* <DEDUP_REMOVED lines=37> */
.L_x_26860:
        /* <DEDUP_REMOVED lines=18> */
.L_x_26861:
[----:B------:R-:W-:Y:S05]  /*292c0*/  BSYNC.RECONVERGENT B0 ;  /* 0x0000000000007941 */ /* 0x000fea0003800200 */
.L_x_26859:
        /* <DEDUP_REMOVED lines=37> */
.L_x_26863:
        /* <DEDUP_REMOVED lines=18> */
.L_x_26864:
[----:B------:R-:W-:Y:S05]  /*29640*/  BSYNC.RECONVERGENT B0 ;  /* 0x0000000000007941 */ /* 0x000fea0003800200 */
.L_x_26862:
        /* <DEDUP_REMOVED lines=37> */
.L_x_26866:
        /* <DEDUP_REMOVED lines=18> */
.L_x_26867:
[----:B------:R-:W-:Y:S05]  /*299c0*/  BSYNC.RECONVERGENT B0 ;  /* 0x0000000000007941 */ /* 0x000fea0003800200 */
.L_x_26865:
        /* <DEDUP_REMOVED lines=37> */
.L_x_26869:
        /* <DEDUP_REMOVED lines=18> */
.L_x_26870:
[----:B------:R-:W-:Y:S05]  /*29d40*/  BSYNC.RECONVERGENT B0 ;  /* 0x0000000000007941 */ /* 0x000fea0003800200 */
.L_x_26868:
        /* <DEDUP_REMOVED lines=37> */
.L_x_26872:
        /* <DEDUP_REMOVED lines=18> */
.L_x_26873:
[----:B------:R-:W-:Y:S05]  /*2a0c0*/  BSYNC.RECONVERGENT B0 ;  /* 0x0000000000007941 */ /* 0x000fea0003800200 */
.L_x_26871:
        /* <DEDUP_REMOVED lines=37> */
.L_x_26875:
        /* <DEDUP_REMOVED lines=18> */
.L_x_26876:
[----:B------:R-:W-:Y:S05]  /*2a440*/  BSYNC.RECONVERGENT B0 ;  /* 0x0000000000007941 */ /* 0x000fea0003800200 */
.L_x_26874:
        /* <DEDUP_REMOVED lines=36> */
.L_x_26878:
        /* <DEDUP_REMOVED lines=16> */
.L_x_26879:
[----:B------:R-:W-:Y:S05]  /*2a790*/  BSYNC.RECONVERGENT B0 ;  /* 0x0000000000007941 */ /* 0x000fea0003800200 */
.L_x_26877:
        /* <DEDUP_REMOVED lines=32> */
.L_x_26881:
[----:B------:R-:W-:Y:S02]  /*2a9a0*/  MOV R8, R6 ;  /* 0x0000000600087202 */ /* 0x000fe40000000f00 */
[----:B------:R-:W-:Y:S02]  /*2a9b0*/  MOV R10, R7 ;  /* 0x00000007000a7202 */ /* 0x000fe40000000f00 */
[----:B------:R-:W-:-:S07]  /*2a9c0*/  MOV R9, 0x2a9e0 ;  /* 0x0002a9e000097802 */ /* 0x000fce0000000f00 */
[----:B------:R-:W-:Y:S05]  /*2a9d0*/  CALL.REL.NOINC `($__internal_37_$__cuda_sm20_rem_u64) ;  /* 0x0000013400847944 */ /* 0x000fea0003c00000 */
[----:B------:R-:W-:Y:S01]  /*2a9e0*/  IMAD.MOV.U32 R4, RZ, RZ, R0 ;  /* 0x000000ffff047224 */ /* 0x000fe200078e0000 */
[----:B------:R-:W-:-:S07]  /*2a9f0*/  MOV R5, R3 ;  /* 0x0000000300057202 */ /* 0x000fce0000000f00 */
.L_x_26882:
[----:B------:R-:W-:Y:S05]  /*2aa00*/  BSYNC.RECONVERGENT B0 ;  /* 0x0000000000007941 */ /* 0x000fea0003800200 */
.L_x_26880:
[----:B------:R-:W0:Y:S02]  /*2aa10*/  LDCU.64 UR4, c[0x0][0x730] ;  /* 0x0000e600ff0477ac */ /* 0x000e240008000a00 */
[----:B0-----:R-:W-:Y:S02]  /*2aa20*/  IMAD R3, R5, UR4, RZ ;  /* 0x0000000405037c24 */ /* 0x001fe4000f8e02ff */
[----:B------:R-:W-:-:S04]  /*2aa30*/  IMAD.WIDE.U32 R20, R4, UR4, R20 ;  /* 0x0000000404147c25 */ /* 0x000fc8000f8e0014 */
[----:B------:R-:W-:-:S05]  /*2aa40*/  IMAD R3, R4, UR5, R3 ;  /* 0x0000000504037c24 */ /* 0x000fca000f8e0203 */
[----:B------:R-:W-:-:S07]  /*2aa50*/  IADD3 R21, PT, PT, R21, R3, RZ ;  /* 0x0000000315157210 */ /* 0x000fce0007ffe0ff */
.L_x_26810:
[----:B------:R-:W0:Y:S02]  /*2aa60*/  LDCU.64 UR4, c[0x0][0x580] ;  /* 0x0000b000ff0477ac */ /* 0x000e240008000a00 */
[----:B0-----:R-:W-:-:S05]  /*2aa70*/  IADD3 R4, P0, PT, R17, UR4, RZ ;  /* 0x0000000411047c10 */ /* 0x001fca000ff1e0ff */
[----:B------:R-:W-:Y:S01]  /*2aa80*/  IMAD.X R5, RZ, RZ, UR5, P0 ;  /* 0x00000005ff057e24 */ /* 0x000fe200080e06ff */
[----:B------:R-:W0:Y:S05]  /*2aa90*/  LDCU.64 UR4, c[0x0][0x738] ;  /* 0x0000e700ff0477ac */ /* 0x000e2a0008000a00 */
[----:B------:R-:W2:Y:S01]  /*2aaa0*/  LDG.E.64 R4, desc[UR36][R4.64] ;  /* 0x0000002404047981 */ /* 0x000ea2000c1e1b00 */
[----:B------:R-:W-:Y:S02]  /*2aab0*/  IADD3 R16, PT, PT, R16, 0x80, RZ ;  /* 0x0000008010107810 */ /* 0x000fe40007ffe0ff */
[----:B0-----:R-:W-:-:S04]  /*2aac0*/  LEA R6, P0, R20, UR4, 0x3 ;  /* 0x0000000414067c11 */ /* 0x001fc8000f8018ff */
[----:B------:R-:W-:-:S05]  /*2aad0*/  LEA.HI.X R7, R20, UR5, R21, 0x3, P0 ;  /* 0x0000000514077c11 */ /* 0x000fca00080f1c15 */
[----:B--2---:R1:W-:Y:S04]  /*2aae0*/  STG.E.64 desc[UR36][R6.64], R4 ;  /* 0x0000000406007986 */ /* 0x0043e8000c101b24 */
.L_x_26803:
[----:B------:R-:W-:Y:S05]  /*2aaf0*/  BSYNC.RECONVERGENT B6 ;  /* 0x0000000000067941 */ /* 0x000fea0003800200 */
.L_x_26802:
        /* <DEDUP_REMOVED lines=303> */
.L_x_26885:
        /* <DEDUP_REMOVED lines=29> */
.L_x_26887:
[----:B------:R-:W-:Y:S05]  /*2bfc0*/  BSYNC.RECONVERGENT B7 ;  /* 0x0000000000077941 */ /* 0x000fea0003800200 */
.L_x_26886:
        /* <DEDUP_REMOVED lines=36> */
.L_x_26889:
        /* <DEDUP_REMOVED lines=17> */
.L_x_26890:
[----:B------:R-:W-:Y:S05]  /*2c320*/  BSYNC.RECONVERGENT B0 ;  /* 0x0000000000007941 */ /* 0x000fea0003800200 */
.L_x_26888:
        /* <DEDUP_REMOVED lines=37> */
.L_x_26893:
        /* <DEDUP_REMOVED lines=18> */
.L_x_26894:
[----:B------:R-:W-:Y:S05]  /*2c6a0*/  BSYNC.RECONVERGENT B0 ;  /* 0x0000000000007941 */ /* 0x000fea0003800200 */
.L_x_26892:
        /* <DEDUP_REMOVED lines=37> */
.L_x_26896:
        /* <DEDUP_REMOVED lines=18> */
.L_x_26897:
[----:B------:R-:W-:Y:S05]  /*2ca20*/  BSYNC.RECONVERGENT B0 ;  /* 0x0000000000007941 */ /* 0x000fea0003800200 */
.L_x_26895:
        /* <DEDUP_REMOVED lines=37> */
.L_x_26899:
        /* <DEDUP_REMOVED lines=18> */
.L_x_26900:
[----:B------:R-:W-:Y:S05]  /*2cda0*/  BSYNC.RECONVERGENT B0 ;  /* 0x0000000000007941 */ /* 0x000fea0003800200 */
.L_x_26898:
        /* <DEDUP_REMOVED lines=37> */
.L_x_26902:
        /* <DEDUP_REMOVED lines=18> */
.L_x_26903:
[----:B------:R-:W-:Y:S05]  /*2d120*/  BSYNC.RECONVERGENT B0 ;  /* 0x0000000000007941 */ /* 0x000fea0003800200 */
.L_x_26901:
        /* <DEDUP_REMOVED lines=37> */
.L_x_26905:
        /* <DEDUP_REMOVED lines=18> */
.L_x_26906:
[----:B------:R-:W-:Y:S05]  /*2d4a0*/  BSYNC.RECONVERGENT B0 ;  /* 0x0000000000007941 */ /* 0x000fea0003800200 */
.L_x_26904:
        /* <DEDUP_REMOVED lines=37> */
.L_x_26908:
        /* <DEDUP_REMOVED lines=18> */
.L_x_26909:
[----:B------:R-:W-:Y:S05]  /*2d820*/  BSYNC.RECONVERGENT B0 ;  /* 0x0000000000007941 */ /* 0x000fea0003800200 */
.L_x_26907:
        /* <DEDUP_REMOVED lines=37> */
.L_x_26911:
        /* <DEDUP_REMOVED lines=18> */
.L_x_26912:
[----:B------:R-:W-:Y:S05]  /*2dba0*/  BSYNC.RECONVERGENT B0 ;  /* 0x0000000000007941 */ /* 0x000fea0003800200 */
.L_x_26910:
        /* <DEDUP_REMOVED lines=37> */
.L_x_26914:
        /* <DEDUP_REMOVED lines=18> */
.L_x_26915:
[----:B------:R-:W-:Y:S05]  /*2df20*/  BSYNC.RECONVERGENT B0 ;  /* 0x0000000000007941 */ /* 0x000fea0003800200 */
.L_x_26913:
        /* <DEDUP_REMOVED lines=37> */
.L_x_26917:
        /* <DEDUP_REMOVED lines=18> */
.L_x_26918:
[----:B------:R-:W-:Y:S05]  /*2e2a0*/  BSYNC.RECONVERGENT B0 ;  /* 0x0000000000007941 */ /* 0x000fea0003800200 */
.L_x_26916:
        /* <DEDUP_REMOVED lines=37> */
.L_x_26920:
        /* <DEDUP_REMOVED lines=18> */
.L_x_26921:
[----:B------:R-:W-:Y:S05]  /*2e620*/  BSYNC.RECONVERGENT B0 ;  /* 0x0000000000007941 */ /* 0x000fea0003800200 */
.L_x_26919:
        /* <DEDUP_REMOVED lines=37> */
.L_x_26923:
        /* <DEDUP_REMOVED lines=18> */
.L_x_26924:
[----:B------:R-:W-:Y:S05]  /*2e9a0*/  BSYNC.RECONVERGENT B0 ;  /* 0x0000000000007941 */ /* 0x000fea0003800200 */
.L_x_26922:
        /* <DEDUP_REMOVED lines=37> */
.L_x_26926:
        /* <DEDUP_REMOVED lines=18> */
.L_x_26927:
[----:B------:R-:W-:Y:S05]  /*2ed20*/  BSYNC.RECONVERGENT B0 ;  /* 0x0000000000007941 */ /* 0x000fea0003800200 */
.L_x_26925:
        /* <DEDUP_REMOVED lines=37> */
.L_x_26929:
        /* <DEDUP_REMOVED lines=18> */
.L_x_26930:
[----:B------:R-:W-:Y:S05]  /*2f0a0*/  BSYNC.RECONVERGENT B0 ;  /* 0x0000000000007941 */ /* 0x000fea0003800200 */
.L_x_26928:
        /* <DEDUP_REMOVED lines=37> */
.L_x_26932:
        /* <DEDUP_REMOVED lines=18> */
.L_x_26933:
[----:B------:R-:W-:Y:S05]  /*2f420*/  BSYNC.RECONVERGENT B0 ;  /* 0x0000000000007941 */ /* 0x000fea0003800200 */
.L_x_26931:
        /* <DEDUP_REMOVED lines=37> */
.L_x_26935:
        /* <DEDUP_REMOVED lines=18> */
.L_x_26936:
[----:B------:R-:W-:Y:S05]  /*2f7a0*/  BSYNC.RECONVERGENT B0 ;  /* 0x0000000000007941 */ /* 0x000fea0003800200 */
.L_x_26934:
        /* <DEDUP_REMOVED lines=37> */
.L_x_26938:
        /* <DEDUP_REMOVED lines=18> */
.L_x_26939:
[----:B------:R-:W-:Y:S05]  /*2fb20*/  BSYNC.RECONVERGENT B0 ;  /* 0x0000000000007941 */ /* 0x000fea0003800200 */
.L_x_26937:
        /* <DEDUP_REMOVED lines=37> */
.L_x_26941:
        /* <DEDUP_REMOVED lines=18> */
.L_x_26942:
[----:B------:R-:W-:Y:S05]  /*2fea0*/  BSYNC.RECONVERGENT B0 ;  /* 0x0000000000007941 */ /* 0x000fea0003800200 */
.L_x_26940:
        /* <DEDUP_REMOVED lines=37> */
.L_x_26944:
        /* <DEDUP_REMOVED lines=18> */
.L_x_26945:
[----:B------:R-:W-:Y:S05]  /*30220*/  BSYNC.RECONVERGENT B0 ;  /* 0x0000000000007941 */ /* 0x000fea0003800200 */
.L_x_26943:
        /* <DEDUP_REMOVED lines=37> */
.L_x_26947:
        /* <DEDUP_REMOVED lines=18> */
.L_x_26948:
[----:B------:R-:W-:Y:S05]  /*305a0*/  BSYNC.RECONVERGENT B0 ;  /* 0x0000000000007941 */ /* 0x000fea0003800200 */
.L_x_26946:
        /* <DEDUP_REMOVED lines=37> */
.L_x_26950:
        /* <DEDUP_REMOVED lines=18> */
.L_x_26951:
[----:B------:R-:W-:Y:S05]  /*30920*/  BSYNC.RECONVERGENT B0 ;  /* 0x0000000000007941 */ /* 0x000fea0003800200 */
.L_x_26949:
        /* <DEDUP_REMOVED lines=37> */
.L_x_26953:
        /* <DEDUP_REMOVED lines=18> */
.L_x_26954:
[----:B------:R-:W-:Y:S05]  /*30ca0*/  BSYNC.RECONVERGENT B0 ;  /* 0x0000000000007941 */ /* 0x000fea0003800200 */
.L_x_26952:
        /* <DEDUP_REMOVED lines=37> */
.L_x_26956:
        /* <DEDUP_REMOVED lines=18> */
.L_x_26957:
[----:B------:R-:W-:Y:S05]  /*31020*/  BSYNC.RECONVERGENT B0 ;  /* 0x0000000000007941 */ /* 0x000fea0003800200 */
.L_x_26955:
        /* <DEDUP_REMOVED lines=36> */
.L_x_26959:
        /* <DEDUP_REMOVED lines=16> */
.L_x_26960:
[----:B------:R-:W-:Y:S05]  /*31370*/  BSYNC.RECONVERGENT B0 ;  /* 0x0000000000007941 */ /* 0x000fea0003800200 */
.L_x_26958:
        /* <DEDUP_REMOVED lines=32> */
.L_x_26962:
[----:B------:R-:W-:Y:S01]  /*31580*/  IMAD.MOV.U32 R8, RZ, RZ, R6 ;  /* 0x000000ffff087224 */ /* 0x000fe200078e0006 */
[----:B------:R-:W-:Y:S02]  /*31590*/  MOV R10, R7 ;  /* 0x00000007000a7202 */ /* 0x000fe40000000f00 */
[----:B------:R-:W-:-:S07]  /*315a0*/  MOV R9, 0x315c0 ;  /* 0x000315c000097802 */ /* 0x000fce0000000f00 */
[----:B------:R-:W-:Y:S05]  /*315b0*/  CALL.REL.NOINC `($__internal_37_$__cuda_sm20_rem_u64) ;  /* 0x000000c8008c7944 */ /* 0x000fea0003c00000 */
[----:B------:R-:W-:Y:S01]  /*315c0*/  MOV R4, R0 ;  /* 0x0000000000047202 */ /* 0x000fe20000000f00 */
[----:B------:R-:W-:-:S07]  /*315d0*/  IMAD.MOV.U32 R5, RZ, RZ, R3 ;  /* 0x000000ffff057224 */ /* 0x000fce00078e0003 */
.L_x_26963:
[----:B------:R-:W-:Y:S05]  /*315e0*/  BSYNC.RECONVERGENT B0 ;  /* 0x0000000000007941 */ /* 0x000fea0003800200 */
.L_x_26961:
[----:B------:R-:W0:Y:S02]  /*315f0*/  LDCU.64 UR4, c[0x0][0x730] ;  /* 0x0000e600ff0477ac */ /* 0x000e240008000a00 */
[----:B0-----:R-:W-:Y:S02]  /*31600*/  IMAD R3, R5, UR4, RZ ;  /* 0x0000000405037c24 */ /* 0x001fe4000f8e02ff */
[----:B------:R-:W-:-:S04]  /*31610*/  IMAD.WIDE.U32 R20, R4, UR4, R20 ;  /* 0x0000000404147c25 */ /* 0x000fc8000f8e0014 */
[----:B------:R-:W-:-:S05]  /*31620*/  IMAD R3, R4, UR5, R3 ;  /* 0x0000000504037c24 */ /* 0x000fca000f8e0203 */
[----:B------:R-:W-:-:S07]  /*31630*/  IADD3 R21, PT, PT, R21, R3, RZ ;  /* 0x0000000315157210 */ /* 0x000fce0007ffe0ff */
.L_x_26891:
[----:B------:R-:W0:Y:S02]  /*31640*/  LDCU.64 UR4, c[0x0][0x580] ;  /* 0x0000b000ff0477ac */ /* 0x000e240008000a00 */
[----:B0-----:R-:W-:-:S04]  /*31650*/  IADD3 R4, P0, PT, R17, UR4, RZ ;  /* 0x0000000411047c10 */ /* 0x001fc8000ff1e0ff */
[----:B------:R-:W-:Y:S01]  /*31660*/  IADD3.X R5, PT, PT, RZ, UR5, RZ, P0, !PT ;  /* 0x00000005ff057c10 */ /* 0x000fe200087fe4ff */
[----:B------:R-:W0:Y:S05]  /*31670*/  LDCU.64 UR4, c[0x0][0x738] ;  /* 0x0000e700ff0477ac */ /* 0x000e2a0008000a00 */
[----:B------:R-:W2:Y:S01]  /*31680*/  LDG.E.64 R4, desc[UR36][R4.64] ;  /* 0x0000002404047981 */ /* 0x000ea2000c1e1b00 */
[----:B------:R-:W-:Y:S01]  /*31690*/  VIADD R16, R16, 0x80 ;  /* 0x0000008010107836 */ /* 0x000fe20000000000 */
[----:B0-----:R-:W-:-:S04]  /*316a0*/  LEA R6, P0, R20, UR4, 0x3 ;  /* 0x0000000414067c11 */ /* 0x001fc8000f8018ff */
[----:B------:R-:W-:-:S05]  /*316b0*/  LEA.HI.X R7, R20, UR5, R21, 0x3, P0 ;  /* 0x0000000514077c11 */ /* 0x000fca00080f1c15 */
[----:B--2---:R2:W-:Y:S04]  /*316c0*/  STG.E.64 desc[UR36][R6.64], R4 ;  /* 0x0000000406007986 */ /* 0x0045e8000c101b24 */
.L_x_26884:
[----:B------:R-:W-:Y:S05]  /*316d0*/  BSYNC.RECONVERGENT B6 ;  /* 0x0000000000067941 */ /* 0x000fea0003800200 */
.L_x_26883:
        /* <DEDUP_REMOVED lines=302> */
.L_x_26964:
        /* <DEDUP_REMOVED lines=31> */
.L_x_26966:
[----:B------:R-:W-:Y:S05]  /*32bb0*/  BSYNC.RECONVERGENT B6 ;  /* 0x0000000000067941 */ /* 0x000fea0003800200 */
.L_x_26965:
        /* <DEDUP_REMOVED lines=37> */
.L_x_26968:
        /* <DEDUP_REMOVED lines=17> */
.L_x_26969:
[----:B------:R-:W-:Y:S05]  /*32f20*/  BSYNC.RECONVERGENT B0 ;  /* 0x0000000000007941 */ /* 0x000fea0003800200 */
.L_x_26967:
        /* <DEDUP_REMOVED lines=37> */
.L_x_26972:
        /* <DEDUP_REMOVED lines=18> */
.L_x_26973:
[----:B------:R-:W-:Y:S05]  /*332a0*/  BSYNC.RECONVERGENT B0 ;  /* 0x0000000000007941 */ /* 0x000fea0003800200 */
.L_x_26971:
        /* <DEDUP_REMOVED lines=38> */
.L_x_26975:
        /* <DEDUP_REMOVED lines=18> */
.L_x_26976:
[----:B------:R-:W-:Y:S05]  /*33630*/  BSYNC.RECONVERGENT B0 ;  /* 0x0000000000007941 */ /* 0x000fea0003800200 */
.L_x_26974:
        /* <DEDUP_REMOVED lines=38> */
.L_x_26978:
        /* <DEDUP_REMOVED lines=18> */
.L_x_26979:
[----:B------:R-:W-:Y:S05]  /*339c0*/  BSYNC.RECONVERGENT B0 ;  /* 0x0000000000007941 */ /* 0x000fea0003800200 */
.L_x_26977:
        /* <DEDUP_REMOVED lines=38> */
.L_x_26981:
        /* <DEDUP_REMOVED lines=18> */
.L_x_26982:
[----:B------:R-:W-:Y:S05]  /*33d50*/  BSYNC.RECONVERGENT B0 ;  /* 0x0000000000007941 */ /* 0x000fea0003800200 */
.L_x_26980:
        /* <DEDUP_REMOVED lines=38> */
.L_x_26984:
        /* <DEDUP_REMOVED lines=18> */
.L_x_26985:
[----:B------:R-:W-:Y:S05]  /*340e0*/  BSYNC.RECONVERGENT B0 ;  /* 0x0000000000007941 */ /* 0x000fea0003800200 */
.L_x_26983:
        /* <DEDUP_REMOVED lines=38> */
.L_x_26987:
        /* <DEDUP_REMOVED lines=18> */
.L_x_26988:
[----:B------:R-:W-:Y:S05]  /*34470*/  BSYNC.RECONVERGENT B0 ;  /* 0x0000000000007941 */ /* 0x000fea0003800200 */
.L_x_26986:
        /* <DEDUP_REMOVED lines=38> */
.L_x_26990:
        /* <DEDUP_REMOVED lines=18> */
.L_x_26991:
[----:B------:R-:W-:Y:S05]  /*34800*/  BSYNC.RECONVERGENT B0 ;  /* 0x0000000000007941 */ /* 0x000fea0003800200 */
.L_x_26989:
        /* <DEDUP_REMOVED lines=38> */
.L_x_26993:
        /* <DEDUP_REMOVED lines=18> */
.L_x_26994:
[----:B------:R-:W-:Y:S05]  /*34b90*/  BSYNC.RECONVERGENT B0 ;  /* 0x0000000000007941 */ /* 0x000fea0003800200 */
.L_x_26992:
        /* <DEDUP_REMOVED lines=38> */
.L_x_26996:
        /* <DEDUP_REMOVED lines=18> */
.L_x_26997:
[----:B------:R-:W-:Y:S05]  /*34f20*/  BSYNC.RECONVERGENT B0 ;  /* 0x0000000000007941 */ /* 0x000fea0003800200 */
.L_x_26995:
        /* <DEDUP_REMOVED lines=38> */
.L_x_26999:
        /* <DEDUP_REMOVED lines=18> */
.L_x_27000:
[----:B------:R-:W-:Y:S05]  /*352b0*/  BSYNC.RECONVERGENT B0 ;  /* 0x0000000000007941 */ /* 0x000fea0003800200 */
.L_x_26998:
        /* <DEDUP_REMOVED lines=38> */
.L_x_27002:
        /* <DEDUP_REMOVED lines=18> */
.L_x_27003:
[----:B------:R-:W-:Y:S05]  /*35640*/  BSYNC.RECONVERGENT B0 ;  /* 0x0000000000007941 */ /* 0x000fea0003800200 */
.L_x_27001:
        /* <DEDUP_REMOVED lines=38> */
.L_x_27005:
        /* <DEDUP_REMOVED lines=18> */
.L_x_27006:
[----:B------:R-:W-:Y:S05]  /*359d0*/  BSYNC.RECONVERGENT B0 ;  /* 0x0000000000007941 */ /* 0x000fea0003800200 */
.L_x_27004:
        /* <DEDUP_REMOVED lines=38> */
.L_x_27008:
        /* <DEDUP_REMOVED lines=18> */
.L_x_27009:
[----:B------:R-:W-:Y:S05]  /*35d60*/  BSYNC.RECONVERGENT B0 ;  /* 0x0000000000007941 */ /* 0x000fea0003800200 */
.L_x_27007:
        /* <DEDUP_REMOVED lines=38> */
.L_x_27011:
        /* <DEDUP_REMOVED lines=18> */
.L_x_27012:
[----:B------:R-:W-:Y:S05]  /*360f0*/  BSYNC.RECONVERGENT B0 ;  /* 0x0000000000007941 */ /* 0x000fea0003800200 */
.L_x_27010:
        /* <DEDUP_REMOVED lines=38> */
.L_x_27014:
        /* <DEDUP_REMOVED lines=18> */
.L_x_27015:
[----:B------:R-:W-:Y:S05]  /*36480*/  BSYNC.RECONVERGENT B0 ;  /* 0x0000000000007941 */ /* 0x000fea0003800200 */
.L_x_27013:
        /* <DEDUP_REMOVED lines=38> */
.L_x_27017:
        /* <DEDUP_REMOVED lines=18> */
.L_x_27018:
[----:B------:R-:W-:Y:S05]  /*36810*/  BSYNC.RECONVERGENT B0 ;  /* 0x0000000000007941 */ /* 0x000fea0003800200 */
.L_x_27016:
        /* <DEDUP_REMOVED lines=38> */
.L_x_27020:
        /* <DEDUP_REMOVED lines=18> */
.L_x_27021:
[----:B------:R-:W-:Y:S05]  /*36ba0*/  BSYNC.RECONVERGENT B0 ;  /* 0x0000000000007941 */ /* 0x000fea0003800200 */
.L_x_27019:
        /* <DEDUP_REMOVED lines=38> */
.L_x_27023:
        /* <DEDUP_REMOVED lines=18> */
.L_x_27024:
[----:B------:R-:W-:Y:S05]  /*36f30*/  BSYNC.RECONVERGENT B0 ;  /* 0x0000000000007941 */ /* 0x000fea0003800200 */
.L_x_27022:
        /* <DEDUP_REMOVED lines=38> */
.L_x_27026:
        /* <DEDUP_REMOVED lines=18> */
.L_x_27027:
[----:B------:R-:W-:Y:S05]  /*372c0*/  BSYNC.RECONVERGENT B0 ;  /* 0x0000000000007941 */ /* 0x000fea0003800200 */
.L_x_27025:
        /* <DEDUP_REMOVED lines=38> */
.L_x_27029:
        /* <DEDUP_REMOVED lines=18> */
.L_x_27030:
[----:B------:R-:W-:Y:S05]  /*37650*/  BSYNC.RECONVERGENT B0 ;  /* 0x0000000000007941 */ /* 0x000fea0003800200 */
.L_x_27028:
        /* <DEDUP_REMOVED lines=38> */
.L_x_27032:
        /* <DEDUP_REMOVED lines=18> */
.L_x_27033:
[----:B------:R-:W-:Y:S05]  /*379e0*/  BSYNC.RECONVERGENT B0 ;  /* 0x0000000000007941 */ /* 0x000fea0003800200 */
.L_x_27031:
        /* <DEDUP_REMOVED lines=38> */
.L_x_27035:
        /* <DEDUP_REMOVED lines=18> */
.L_x_27036:
[----:B------:R-:W-:Y:S05]  /*37d70*/  BSYNC.RECONVERGENT B0 ;  /* 0x0000000000007941 */ /* 0x000fea0003800200 */
.L_x_27034:
        /* <DEDUP_REMOVED lines=37> */
.L_x_27038:
        /* <DEDUP_REMOVED lines=16> */
.L_x_27039:
[----:B------:R-:W-:Y:S05]  /*380d0*/  BSYNC.RECONVERGENT B0 ;  /* 0x0000000000007941 */ /* 0x000fea0003800200 */
.L_x_27037:
        /* <DEDUP_REMOVED lines=33> */
.L_x_27041:
[----:B------:R-:W-:Y:S01]  /*382f0*/  IMAD.MOV.U32 R8, RZ, RZ, R6 ;  /* 0x000000ffff087224 */ /* 0x000fe200078e0006 */
[----:B------:R-:W-:Y:S02]  /*38300*/  MOV R10, R7 ;  /* 0x00000007000a7202 */ /* 0x000fe40000000f00 */
[----:B------:R-:W-:-:S07]  /*38310*/  MOV R9, 0x38330 ;  /* 0x0003833000097802 */ /* 0x000fce0000000f00 */
[----:B------:R-:W-:Y:S05]  /*38320*/  CALL.REL.NOINC `($__internal_37_$__cuda_sm20_rem_u64) ;  /* 0x0000005c00307944 */ /* 0x000fea0003c00000 */
[----:B------:R-:W-:Y:S01]  /*38330*/  MOV R4, R0 ;  /* 0x0000000000047202 */ /* 0x000fe20000000f00 */
[----:B------:R-:W-:-:S07]  /*38340*/  IMAD.MOV.U32 R5, RZ, RZ, R3 ;  /* 0x000000ffff057224 */ /* 0x000fce00078e0003 */
.L_x_27042:
[----:B------:R-:W-:Y:S05]  /*38350*/  BSYNC.RECONVERGENT B0 ;  /* 0x0000000000007941 */ /* 0x000fea0003800200 */
.L_x_27040:
[----:B------:R-:W0:Y:S01]  /*38360*/  LDCU.64 UR4, c[0x0][0x730] ;  /* 0x0000e600ff0477ac */ /* 0x000e220008000a00 */
[----:B------:R-:W-:Y:S01]  /*38370*/  MOV R3, R21 ;  /* 0x0000001500037202 */ /* 0x000fe20000000f00 */
[----:B0-----:R-:W-:Y:S02]  /*38380*/  IMAD R5, R5, UR4, RZ ;  /* 0x0000000405057c24 */ /* 0x001fe4000f8e02ff */
[----:B------:R-:W-:-:S04]  /*38390*/  IMAD.WIDE.U32 R2, R4, UR4, R2 ;  /* 0x0000000404027c25 */ /* 0x000fc8000f8e0002 */
[----:B------:R-:W-:-:S05]  /*383a0*/  IMAD R5, R4, UR5, R5 ;  /* 0x0000000504057c24 */ /* 0x000fca000f8e0205 */
[----:B------:R-:W-:-:S07]  /*383b0*/  IADD3 R21, PT, PT, R3, R5, RZ ;  /* 0x0000000503157210 */ /* 0x000fce0007ffe0ff */
.L_x_26970:
[----:B------:R-:W2:Y:S01]  /*383c0*/  LDG.E.64 R16, desc[UR36][R16.64] ;  /* 0x0000002410107981 */ /* 0x000ea2000c1e1b00 */
[----:B------:R-:W0:Y:S02]  /*383d0*/  LDCU.64 UR4, c[0x0][0x738] ;  /* 0x0000e700ff0477ac */ /* 0x000e240008000a00 */
[----:B0-----:R-:W-:-:S04]  /*383e0*/  LEA R4, P0, R2, UR4, 0x3 ;  /* 0x0000000402047c11 */ /* 0x001fc8000f8018ff */
[----:B------:R-:W-:-:S05]  /*383f0*/  LEA.HI.X R5, R2, UR5, R21, 0x3, P0 ;  /* 0x0000000502057c11 */ /* 0x000fca00080f1c15 */
[----:B--2---:R-:W-:Y:S01]  /*38400*/  STG.E.64 desc[UR36][R4.64], R16 ;  /* 0x0000001004007986 */ /* 0x004fe2000c101b24 */
[----:B------:R-:W-:Y:S05]  /*38410*/  EXIT ;  /* 0x000000000000794d */ /* 0x000fea0003800000 */
.L_x_26701:
        /* <DEDUP_REMOVED lines=306> */
.L_x_27045:
        /* <DEDUP_REMOVED lines=29> */
.L_x_27047:
[----:B------:R-:W-:Y:S05]  /*39910*/  BSYNC.RECONVERGENT B7 ;  /* 0x0000000000077941 */ /* 0x000fea0003800200 */
.L_x_27046:
[----:B------:R-:W0:Y:S01]  /*39920*/  LDCU.64 UR4, c[0x0][0x580] ;  /* 0x0000b000ff0477ac */ /* 0x000e220008000a00 */
[----:B------:R-:W1:Y:S01]  /*39930*/  LDCU.64 UR6, c[0x0][0x738] ;  /* 0x0000e700ff0677ac */ /* 0x000e620008000a00 */
[----:B0-----:R-:W-:-:S05]  /*39940*/  IADD3 R2, P0, PT, R19, UR4, RZ ;  /* 0x0000000413027c10 */ /* 0x001fca000ff1e0ff */
[----:B------:R-:W-:Y:S01]  /*39950*/  IMAD.X R3, RZ, RZ, UR5, P0 ;  /* 0x00000005ff037e24 */ /* 0x000fe200080e06ff */
[----:B------:R-:W0:Y:S05]  /*39960*/  LDCU.64 UR4, c[0x0][0x590] ;  /* 0x0000b200ff0477ac */ /* 0x000e2a0008000a00 */
[----:B------:R-:W2:Y:S01]  /*39970*/  LDG.E.64 R2, desc[UR36][R2.64] ;  /* 0x0000002402027981 */ /* 0x000ea2000c1e1b00 */
        /* <DEDUP_REMOVED lines=9> */
[----:B--2---:R0:W-:Y:S04]  /*39a10*/  STG.E.64 desc[UR36][R4.64], R2 ;  /* 0x0000000204007986 */ /* 0x0041e8000c101b24 */
.L_x_27044:
[----:B------:R-:W-:Y:S05]  /*39a20*/  BSYNC.RECONVERGENT B6 ;  /* 0x0000000000067941 */ /* 0x000fea0003800200 */
.L_x_27043:
        /* <DEDUP_REMOVED lines=303> */
.L_x_27050:
        /* <DEDUP_REMOVED lines=29> */
.L_x_27052:
[----:B------:R-:W-:Y:S05]  /*3aef0*/  BSYNC.RECONVERGENT B7 ;  /* 0x0000000000077941 */ /* 0x000fea0003800200 */
.L_x_27051:
[----:B------:R-:W0:Y:S01]  /*3af00*/  LDCU.64 UR4, c[0x0][0x580] ;  /* 0x0000b000ff0477ac */ /* 0x000e220008000a00 */
[----:B------:R-:W1:Y:S01]  /*3af10*/  LDCU.64 UR6, c[0x0][0x738] ;  /* 0x0000e700ff0677ac */ /* 0x000e620008000a00 */
[----:B0-----:R-:W-:-:S04]  /*3af20*/  IADD3 R2, P0, PT, R19, UR4, RZ ;  /* 0x0000000413027c10 */ /* 0x001fc8000ff1e0ff */
[----:B------:R-:W-:Y:S01]  /*3af30*/  IADD3.X R3, PT, PT, RZ, UR5, RZ, P0, !PT ;  /* 0x00000005ff037c10 */ /* 0x000fe200087fe4ff */
[----:B------:R-:W0:Y:S05]  /*3af40*/  LDCU.64 UR4, c[0x0][0x590] ;  /* 0x0000b200ff0477ac */ /* 0x000e2a0008000a00 */
[----:B------:R-:W2:Y:S01]  /*3af50*/  LDG.E.64 R2, desc[UR36][R2.64] ;  /* 0x0000002402027981 */ /* 0x000ea2000c1e1b00 */
        /* <DEDUP_REMOVED lines=9> */
[----:B--2---:R1:W-:Y:S04]  /*3aff0*/  STG.E.64 desc[UR36][R4.64], R2 ;  /* 0x0000000204007986 */ /* 0x0043e8000c101b24 */
.L_x_27049:
[----:B------:R-:W-:Y:S05]  /*3b000*/  BSYNC.RECONVERGENT B6 ;  /* 0x0000000000067941 */ /* 0x000fea0003800200 */
.L_x_27048:
        /* <DEDUP_REMOVED lines=303> */
.L_x_27055:
        /* <DEDUP_REMOVED lines=29> */
.L_x_27057:
[----:B------:R-:W-:Y:S05]  /*3c4d0*/  BSYNC.RECONVERGENT B7 ;  /* 0x0000000000077941 */ /* 0x000fea0003800200 */
.L_x_27056:
[----:B------:R-:W0:Y:S01]  /*3c4e0*/  LDCU.64 UR4, c[0x0][0x580] ;  /* 0x0000b000ff0477ac */ /* 0x000e220008000a00 */
[----:B------:R-:W1:Y:S01]  /*3c4f0*/  LDCU.64 UR6, c[0x0][0x738] ;  /* 0x0000e700ff0677ac */ /* 0x000e620008000a00 */
[----:B0-----:R-:W-:-:S04]  /*3c500*/  IADD3 R2, P0, PT, R19, UR4, RZ ;  /* 0x0000000413027c10 */ /* 0x001fc8000ff1e0ff */
[----:B------:R-:W-:Y:S01]  /*3c510*/  IADD3.X R3, PT, PT, RZ, UR5, RZ, P0, !PT ;  /* 0x00000005ff037c10 */ /* 0x000fe200087fe4ff */
[----:B------:R-:W0:Y:S05]  /*3c520*/  LDCU.64 UR4, c[0x0][0x590] ;  /* 0x0000b200ff0477ac */ /* 0x000e2a0008000a00 */
[----:B------:R-:W2:Y:S01]  /*3c530*/  LDG.E.64 R2, desc[UR36][R2.64] ;  /* 0x0000002402027981 */ /* 0x000ea2000c1e1b00 */
        /* <DEDUP_REMOVED lines=9> */
[----:B--2---:R2:W-:Y:S04]  /*3c5d0*/  STG.E.64 desc[UR36][R4.64], R2 ;  /* 0x0000000204007986 */ /* 0x0045e8000c101b24 */
.L_x_27054:
[----:B------:R-:W-:Y:S05]  /*3c5e0*/  BSYNC.RECONVERGENT B6 ;  /* 0x0000000000067941 */ /* 0x000fea0003800200 */
.L_x_27053:
        /* <DEDUP_REMOVED lines=302> */
.L_x_27058:
        /* <DEDUP_REMOVED lines=31> */
.L_x_27060:
[----:B------:R-:W-:Y:S05]  /*3dac0*/  BSYNC.RECONVERGENT B6 ;  /* 0x0000000000067941 */ /* 0x000fea0003800200 */
.L_x_27059:
[----:B------:R-:W2:Y:S01]  /*3dad0*/  LDG.E.64 R16, desc[UR36][R16.64] ;  /* 0x0000002410107981 */ /* 0x000ea2000c1e1b00 */
        /* <DEDUP_REMOVED lines=10> */
[----:B--2---:R-:W-:Y:S01]  /*3db80*/  STG.E.64 desc[UR36][R2.64], R16 ;  /* 0x0000001002007986 */ /* 0x004fe2000c101b24 */
[----:B------:R-:W-:Y:S05]  /*3db90*/  EXIT ;  /* 0x000000000000794d */ /* 0x000fea0003800000 */
        .weak           $__internal_36_$__cuda_sm20_div_u64
        .type           $__internal_36_$__cuda_sm20_div_u64,@function
        .size           $__internal_36_$__cuda_sm20_div_u64,($__internal_37_$__cuda_sm20_rem_u64 - $__internal_36_$__cuda_sm20_div_u64)
$__internal_36_$__cuda_sm20_div_u64:
        /* <DEDUP_REMOVED lines=68> */
[----:B------:R-:W-:Y:S05]  /*3dfe0*/  RET.REL.NODEC R4 `(_ZN2at6native24index_elementwise_kernelILi128ELi4EZNS0_20cuda_take_put_kernelIN3c107complexIfEElZZZZZNS0_10put_kernelERNS_14TensorIteratorERKNS_10TensorBaseEbENKUlvE_clEvENKUlvE7_clEvENKUlvE_clEvENKUlvE0_clEvEUlRS5_lE0_EEvS7_SA_RKT1_EUliE_EEvlSH_) ;  /* 0xfffffc2004047950 */ /* 0x000fea0003c3ffff */
        .weak           $__internal_37_$__cuda_sm20_rem_u64
        .type           $__internal_37_$__cuda_sm20_rem_u64,@function
        .size           $__internal_37_$__cuda_sm20_rem_u64,(.L_x_41818 - $__internal_37_$__cuda_sm20_rem_u64)
$__internal_37_$__cuda_sm20_rem_u64:
        /* <DEDUP_REMOVED lines=63> */
[----:B------:R-:W-:Y:S06]  /*3e3e0*/  RET.REL.NODEC R4 `(_ZN2at6native24index_elementwise_kernelILi128ELi4EZNS0_20cuda_take_put_kernelIN3c107complexIfEElZZZZZNS0_10put_kernelERNS_14TensorIteratorERKNS_10TensorBaseEbENKUlvE_clEvENKUlvE7_clEvENKUlvE_clEvENKUlvE0_clEvEUlRS5_lE0_EEvS7_SA_RKT1_EUliE_EEvlSH_) ;  /* 0xfffffc1c04047950 */ /* 0x000fec0003c3ffff */
.L_x_27061:
        /* <DEDUP_REMOVED lines=9> */
.L_x_41818:


//--------------------- .text._ZN2at6native24index_elementwise_kernelILi128ELi4EZNS0_20cuda_take_put_kernelIN3c107complexIfEElZZZZZNS0_10put_kernelERNS_14TensorIteratorERKNS_10TensorBaseEbENKUlvE_clEvENKUlvE7_clEvENKUlvE_clEvENKUlvE0_clEvEUlRS5_lE_EEvS7_SA_RKT1_EUliE_EEvlSH_ --------------------------
	.section	.text._ZN2at6native24index_elementwise_kernelILi128ELi4EZNS0_20cuda_take_put_kernelIN3c107complexIfEElZZZZZNS0_10put_kernelERNS_14TensorIteratorERKNS_10TensorBaseEbENKUlvE_clEvENKUlvE7_clEvENKUlvE_clEvENKUlvE0_clEvEUlRS5_lE_EEvS7_SA_RKT1_EUliE_EEvlSH_,"ax",@progbits
	.align	128
        .global         _ZN2at6native24index_elementwise_kernelILi128ELi4EZNS0_20cuda_take_put_kernelIN3c107complexIfEElZZZZZNS0_10put_kernelERNS_14TensorIteratorERKNS_10TensorBaseEbENKUlvE_clEvENKUlvE7_clEvENKUlvE_clEvENKUlvE0_clEvEUlRS5_lE_EEvS7_SA_RKT1_EUliE_EEvlSH_
        .type           _ZN2at6native24index_elementwise_kernelILi128ELi4EZNS0_20cuda_take_put_kernelIN3c107complexIfEElZZZZZNS0_10put_kernelERNS_14TensorIteratorERKNS_10TensorBaseEbENKUlvE_clEvENKUlvE7_clEvENKUlvE_clEvENKUlvE0_clEvEUlRS5_lE_EEvS7_SA_RKT1_EUliE_EEvlSH_,@function
        .size           _ZN2at6native24index_elementwise_kernelILi128ELi4EZNS0_20cuda_take_put_kernelIN3c107complexIfEElZZZZZNS0_10put_kernelERNS_14TensorIteratorERKNS_10TensorBaseEbENKUlvE_clEvENKUlvE7_clEvENKUlvE_clEvENKUlvE0_clEvEUlRS5_lE_EEvS7_SA_RKT1_EUliE_EEvlSH_,(.L_x_41820 - _ZN2at6native24index_elementwise_kernelILi128ELi4EZNS0_20cuda_take_put_kernelIN3c107complexIfEElZZZZZNS0_10put_kernelERNS_14TensorIteratorERKNS_10TensorBaseEbENKUlvE_clEvENKUlvE7_clEvENKUlvE_clEvENKUlvE0_clEvEUlRS5_lE_EEvS7_SA_RKT1_EUliE_EEvlSH_)
        .other          _ZN2at6native24index_elementwise_kernelILi128ELi4EZNS0_20cuda_take_put_kernelIN3c107complexIfEElZZZZZNS0_10put_kernelERNS_14TensorIteratorERKNS_10TensorBaseEbENKUlvE_clEvENKUlvE7_clEvENKUlvE_clEvENKUlvE0_clEvEUlRS5_lE_EEvS7_SA_RKT1_EUliE_EEvlSH_,@"STO_CUDA_ENTRY STV_DEFAULT"
_ZN2at6native24index_elementwise_kernelILi128ELi4EZNS0_20cuda_take_put_kernelIN3c107complexIfEElZZZZZNS0_10put_kernelERNS_14TensorIteratorERKNS_10TensorBaseEbENKUlvE_clEvENKUlvE7_clEvENKUlvE_clEvENKUlvE0_clEvEUlRS5_lE_EEvS7_SA_RKT1_EUliE_EEvlSH_:
.text._ZN2at6native24index_elementwise_kernelILi128ELi4EZNS0_20cuda_take_put_kernelIN3c107complexIfEElZZZZZNS0_10put_kernelERNS_14TensorIteratorERKNS_10TensorBaseEbENKUlvE_clEvENKUlvE7_clEvENKUlvE_clEvENKUlvE0_clEvEUlRS5_lE_EEvS7_SA_RKT1_EUliE_EEvlSH_:
[----:B------:R-:W0:Y:S01]  /*0000*/  LDC R1, c[0x0][0x37c] ;  /* 0x0000df00ff017b82 */ /* 0x000e220000000800 */
[----:B------:R-:W1:Y:S07]  /*0010*/  S2R R2, SR_TID.X ;  /* 0x0000000000027919 */ /* 0x000e6e0000002100 */
[----:B------:R-:W2:Y:S01]  /*0020*/  S2UR UR4, SR_CTAID.X ;  /* 0x00000000000479c3 */ /* 0x000ea20000002500 */
[----:B------:R-:W3:Y:S01]  /*0030*/  LDCU.64 UR6, c[0x0][0x380] ;  /* 0x00007000ff0677ac */ /* 0x000ee20008000a00 */
[----:B------:R-:W-:Y:S01]  /*0040*/  BSSY.RECONVERGENT B6, `(.L_x_27062) ;  /* 0x00006d8000067945 */ /* 0x000fe20003800200 */
[----:B------:R-:W4:Y:S01]  /*0050*/  LDCU.64 UR36, c[0x0][0x358] ;  /* 0x00006b00ff2477ac */ /* 0x000f220008000a00 */
[----:B------:R-:W0:Y:S01]  /*0060*/  LDCU.64 UR38, c[0x0][0x668] ;  /* 0x0000cd00ff2677ac */ /* 0x000e220008000a00 */
[----:B--2---:R-:W-:-:S06]  /*0070*/  USHF.L.U32 UR4, UR4, 0x9, URZ ;  /* 0x0000000904047899 */ /* 0x004fcc00080006ff */
[----:B-1----:R-:W-:-:S04]  /*0080*/  LOP3.LUT R2, R2, UR4, RZ, 0xfc, !PT ;  /* 0x0000000402027c12 */ /* 0x002fc8000f8efcff */
[----:B---3--:R-:W-:-:S04]  /*0090*/  ISETP.GE.U32.AND P0, PT, R2, UR6, PT ;  /* 0x0000000602007c0c */ /* 0x008fc8000bf06070 */
[----:B------:R-:W-:-:S13]  /*00a0*/  ISETP.GE.AND.EX P0, PT, RZ, UR7, PT, P0 ;  /* 0x00000007ff007c0c */ /* 0x000fda000bf06300 */
[----:B0---4-:R-:W-:Y:S05]  /*00b0*/  @P0 BRA `(.L_x_27063) ;  /* 0x0000006c00400947 */ /* 0x011fea0003800000 */
[----:B------:R-:W0:Y:S01]  /*00c0*/  LDC R3, c[0x0][0x388] ;  /* 0x0000e200ff037b82 */ /* 0x000e220000000800 */
[----:B------:R-:W-:Y:S02]  /*00d0*/  HFMA2 R0, -RZ, RZ, 0, 0 ;  /* 0x00000000ff007431 */ /* 0x000fe400000001ff */
[----:B------:R-:W-:Y:S01]  /*00e0*/  IMAD.MOV.U32 R17, RZ, RZ, RZ ;  /* 0x000000ffff117224 */ /* 0x000fe200078e00ff */
[----:B0-----:R-:W-:-:S13]  /*00f0*/  ISETP.NE.AND P0, PT, R3, RZ, PT ;  /* 0x000000ff0300720c */ /* 0x001fda0003f05270 */
[----:B------:R-:W-:Y:S05]  /*0100*/  @!P0 BRA `(.L_x_27064) ;  /* 0x0000001000b48947 */ /* 0x000fea0003800000 */
[----:B------:R-:W0:Y:S01]  /*0110*/  LDCU.64 UR4, c[0x0][0x390] ;  /* 0x00007200ff0477ac */ /* 0x000e220008000a00 */
[----:B------:R-:W-:Y:S01]  /*0120*/  MOV R4, RZ ;  /* 0x000000ff00047202 */ /* 0x000fe20000000f00 */
[----:B------:R-:W-:Y:S01]  /*0130*/  IMAD.MOV.U32 R5, RZ, RZ, R2 ;  /* 0x000000ffff057224 */ /* 0x000fe200078e0002 */
[----:B------:R-:W-:Y:S01]  /*0140*/  IADD3 R3, PT, PT, R3, -0x1, RZ ;  /* 0xffffffff03037810 */ /* 0x000fe20007ffe0ff */
[----:B------:R-:W1:Y:S03]  /*0150*/  LDCU UR6, c[0x0][0x38c] ;  /* 0x00007180ff0677ac */ /* 0x000e660008000800 */
        /* <DEDUP_REMOVED lines=11> */
[----:B------:R-:W-:Y:S01]  /*0210*/  VIMNMX.U32 R3, PT, PT, R3, 0x18, PT ;  /* 0x0000001803037848 */ /* 0x000fe20003fe0000 */
[----:B------:R-:W1:Y:S01]  /*0220*/  LDCU UR4, c[0x0][0x3a0] ;  /* 0x00007400ff0477ac */ /* 0x000e620008000800 */
[----:B------:R-:W2:Y:S03]  /*0230*/  LDCU.64 UR8, c[0x0][0x4c0] ;  /* 0x00009800ff0877ac */ /* 0x000ea60008000a00 */
[----:B------:R-:W-:-:S05]  /*0240*/  VIADD R3, R3, 0x1 ;  /* 0x0000000103037836 */ /* 0x000fca0000000000 */
[----:B------:R-:W-:Y:S01]  /*0250*/  ISETP.NE.AND P0, PT, R3, 0x2, PT ;  /* 0x000000020300780c */ /* 0x000fe20003f05270 */
        /* <DEDUP_REMOVED lines=280> */
.L_x_27064:
[----:B------:R-:W0:Y:S01]  /*13e0*/  LDCU.128 UR8, c[0x0][0x580] ;  /* 0x0000b000ff0877ac */ /* 0x000e220008000c00 */
[----:B------:R-:W1:Y:S01]  /*13f0*/  LDCU.64 UR6, c[0x0][0x590] ;  /* 0x0000b200ff0677ac */ /* 0x000e620008000a00 */
[----:B0-----:R-:W-:-:S05]  /*1400*/  IADD3 R4, P0, PT, R0, UR10, RZ ;  /* 0x0000000a00047c10 */ /* 0x001fca000ff1e0ff */
[----:B------:R-:W-:-:S05]  /*1410*/  IMAD.X R5, RZ, RZ, UR11, P0 ;  /* 0x0000000bff057e24 */ /* 0x000fca00080e06ff */
[----:B------:R-:W2:Y:S01]  /*1420*/  LDG.E.64 R18, desc[UR36][R4.64] ;  /* 0x0000002404127981 */ /* 0x000ea2000c1e1b00 */
[----:B-1----:R-:W-:Y:S01]  /*1430*/  UIADD3 UR4, UP0, UPT, URZ, -UR6, URZ ;  /* 0x80000006ff047290 */ /* 0x002fe2000ff1e0ff */
[----:B------:R-:W-:Y:S01]  /*1440*/  IADD3 R16, P2, PT, R17, UR8, RZ ;  /* 0x0000000811107c10 */ /* 0x000fe2000ff5e0ff */
[----:B------:R-:W-:Y:S02]  /*1450*/  BSSY.RECONVERGENT B7, `(.L_x_27065) ;  /* 0x0000018000077945 */ /* 0x000fe40003800200 */
[----:B------:R-:W-:Y:S01]  /*1460*/  UIADD3.X UR5, UPT, UPT, URZ, ~UR7, URZ, UP0, !UPT ;  /* 0x80000007ff057290 */ /* 0x000fe200087fe4ff */
[----:B------:R-:W-:Y:S02]  /*1470*/  IADD3.X R17, PT, PT, RZ, UR9, RZ, P2, !PT ;  /* 0x00000009ff117c10 */ /* 0x000fe400097fe4ff */
[C---:B--2---:R-:W-:Y:S02]  /*1480*/  ISETP.LT.U32.AND P0, PT, R18.reuse, UR6, PT ;  /* 0x0000000612007c0c */ /* 0x044fe4000bf01070 */
[----:B------:R-:W-:-:S02]  /*1490*/  ISETP.GE.U32.AND P1, PT, R18, UR4, PT ;  /* 0x0000000412007c0c */ /* 0x000fc4000bf26070 */
        /* <DEDUP_REMOVED lines=19> */
.L_x_27066:
[----:B------:R-:W-:Y:S05]  /*15d0*/  BSYNC.RECONVERGENT B7 ;  /* 0x0000000000077941 */ /* 0x000fea0003800200 */
.L_x_27065:
[----:B------:R-:W0:Y:S01]  /*15e0*/  LDCU.64 UR6, c[0x0][0x590] ;  /* 0x0000b200ff0677ac */ /* 0x000e220008000a00 */
[--C-:B------:R-:W-:Y:S02]  /*15f0*/  SHF.R.S32.HI R15, RZ, 0x1f, R19.reuse ;  /* 0x0000001fff0f7819 */ /* 0x100fe40000011413 */
[----:B------:R-:W-:Y:S01]  /*1600*/  SHF.R.S32.HI R3, RZ, 0x1f, R19 ;  /* 0x0000001fff037819 */ /* 0x000fe20000011413 */
[----:B------:R-:W1:Y:S01]  /*1610*/  LDCU.U8 UR4, c[0x0][0x598] ;  /* 0x0000b300ff0477ac */ /* 0x000e620008000000 */
[----:B0-----:R-:W-:Y:S02]  /*1620*/  LOP3.LUT R15, R15, UR6, RZ, 0xc0, !PT ;  /* 0x000000060f0f7c12 */ /* 0x001fe4000f8ec0ff */
[----:B------:R-:W-:Y:S01]  /*1630*/  LOP3.LUT R3, R3, UR7, RZ, 0xc0, !PT ;  /* 0x0000000703037c12 */ /* 0x000fe2000f8ec0ff */
[----:B-1----:R-:W-:Y:S01]  /*1640*/  UISETP.NE.AND UP0, UPT, UR4, URZ, UPT ;  /* 0x000000ff0400728c */ /* 0x002fe2000bf05270 */
[----:B------:R-:W-:-:S04]  /*1650*/  IADD3 R14, P0, PT, R18, R15, RZ ;  /* 0x0000000f120e7210 */ /* 0x000fc80007f1e0ff */
[----:B------:R-:W-:Y:S01]  /*1660*/  IADD3.X R15, PT, PT, R19, R3, RZ, P0, !PT ;  /* 0x00000003130f7210 */ /* 0x000fe200007fe4ff */
[----:B------:R-:W-:-:S03]  /*1670*/  IMAD.MOV.U32 R12, RZ, RZ, R14 ;  /* 0x000000ffff0c7224 */ /* 0x000fc600078e000e */
[----:B------:R-:W-:Y:S01]  /*1680*/  MOV R13, R15 ;  /* 0x0000000f000d7202 */ /* 0x000fe20000000f00 */
[----:B------:R-:W-:Y:S06]  /*1690*/  BRA.U UP0, `(.L_x_27067) ;  /* 0x0000005500ac7547 */ /* 0x000fec000b800000 */
[----:B------:R-:W0:Y:S01]  /*16a0*/  LDC R0, c[0x0][0x5a0] ;  /* 0x00016800ff007b82 */ /* 0x000e220000000800 */
[----:B------:R-:W-:Y:S02]  /*16b0*/  CS2R R12, SRZ ;  /* 0x00000000000c7805 */ /* 0x000fe4000001ff00 */
[----:B0-----:R-:W-:-:S13]  /*16c0*/  ISETP.NE.AND P0, PT, R0, RZ, PT ;  /* 0x000000ff0000720c */ /* 0x001fda0003f05270 */
[----:B------:R-:W-:Y:S05]  /*16d0*/  @!P0 BRA `(.L_x_27067) ;  /* 0x00000054009c8947 */ /* 0x000fea0003800000 */
[----:B------:R-:W0:Y:S01]  /*16e0*/  LDCU UR4, c[0x0][0x5ac] ;  /* 0x0000b580ff0477ac */ /* 0x000e220008000800 */
[----:B------:R-:W-:Y:S01]  /*16f0*/  BSSY.RECONVERGENT B0, `(.L_x_27068) ;  /* 0x000002f000007945 */ /* 0x000fe20003800200 */
[----:B------:R-:W-:Y:S01]  /*1700*/  VIADD R12, R0, 0xffffffff ;  /* 0xffffffff000c7836 */ /* 0x000fe20000000000 */
        /* <DEDUP_REMOVED lines=28> */
.L_x_27069:
[----:B------:R-:W0:Y:S01]  /*18d0*/  LDCU.64 UR4, c[0x0][0x5a8] ;  /* 0x0000b500ff0477ac */ /* 0x000e220008000a00 */
[----:B------:R-:W-:Y:S01]  /*18e0*/  IMAD.MOV.U32 R10, RZ, RZ, R14 ;  /* 0x000000ffff0a7224 */ /* 0x000fe200078e000e */
[----:B------:R-:W-:Y:S02]  /*18f0*/  MOV R9, R15 ;  /* 0x0000000f00097202 */ /* 0x000fe40000000f00 */
[----:B------:R-:W-:Y:S02]  /*1900*/  MOV R0, 0x1940 ;  /* 0x0000194000007802 */ /* 0x000fe40000000f00 */
[----:B0-----:R-:W-:Y:S01]  /*1910*/  MOV R4, UR4 ;  /* 0x0000000400047c02 */ /* 0x001fe20008000f00 */
[----:B------:R-:W-:-:S07]  /*1920*/  IMAD.U32 R3, RZ, RZ, UR5 ;  /* 0x00000005ff037e24 */ /* 0x000fce000f8e00ff */
[----:B------:R-:W-:Y:S05]  /*1930*/  CALL.REL.NOINC `($__internal_38_$__cuda_sm20_div_u64) ;  /* 0x0000019c00747944 */ /* 0x000fea0003c00000 */
        /* <DEDUP_REMOVED lines=10> */
.L_x_27070:
[----:B------:R-:W-:Y:S05]  /*19e0*/  BSYNC.RECONVERGENT B0 ;  /* 0x0000000000007941 */ /* 0x000fea0003800200 */
.L_x_27068:
[----:B------:R-:W0:Y:S01]  /*19f0*/  LDCU.64 UR4, c[0x0][0x670] ;  /* 0x0000ce00ff0477ac */ /* 0x000e220008000a00 */
[----:B------:R-:W-:Y:S01]  /*1a00*/  ISETP.NE.AND P0, PT, R12, RZ, PT ;  /* 0x000000ff0c00720c */ /* 0x000fe20003f05270 */
[----:B0-----:R-:W-:Y:S02]  /*1a10*/  IMAD R3, R3, UR4, RZ ;  /* 0x0000000403037c24 */ /* 0x001fe4000f8e02ff */
[----:B------:R-:W-:-:S04]  /*1a20*/  IMAD.WIDE.U32 R12, R0, UR4, RZ ;  /* 0x00000004000c7c25 */ /* 0x000fc8000f8e00ff */
[----:B------:R-:W-:-:S05]  /*1a30*/  IMAD R3, R0, UR5, R3 ;  /* 0x0000000500037c24 */ /* 0x000fca000f8e0203 */
[----:B------:R-:W-:Y:S01]  /*1a40*/  IADD3 R13, PT, PT, R13, R3, RZ ;  /* 0x000000030d0d7210 */ /* 0x000fe20007ffe0ff */
[----:B------:R-:W-:Y:S06]  /*1a50*/  @!P0 BRA `(.L_x_27067) ;  /* 0x0000005000bc8947 */ /* 0x000fec0003800000 */
[----:B------:R-:W0:Y:S01]  /*1a60*/  LDCU UR4, c[0x0][0x5b4] ;  /* 0x0000b680ff0477ac */ /* 0x000e220008000800 */
[----:B------:R-:W1:Y:S01]  /*1a70*/  LDC R3, c[0x0][0x5a0] ;  /* 0x00016800ff037b82 */ /* 0x000e620000000800 */
[----:B------:R-:W-:Y:S01]  /*1a80*/  IMAD.MOV.U32 R22, RZ, RZ, -0x1 ;  /* 0xffffffffff167424 */ /* 0x000fe200078e00ff */
[----:B------:R-:W-:Y:S01]  /*1a90*/  BSSY.RECONVERGENT B0, `(.L_x_27071) ;  /* 0x0000031000007945 */ /* 0x000fe20003800200 */
[----:B0-----:R-:W-:-:S04]  /*1aa0*/  LOP3.LUT R0, R15, UR4, RZ, 0xfc, !PT ;  /* 0x000000040f007c12 */ /* 0x001fc8000f8efcff */
[----:B------:R-:W-:Y:S02]  /*1ab0*/  ISETP.NE.U32.AND P0, PT, R0, RZ, PT ;  /* 0x000000ff0000720c */ /* 0x000fe40003f05070 */
[----:B-1----:R-:W-:-:S04]  /*1ac0*/  VIADDMNMX.U32 R22, R3, R22, 0x18, PT ;  /* 0x0000001803167446 */ /* 0x002fc80003800016 */
[----:B------:R-:W-:-:S07]  /*1ad0*/  IADD3 R22, PT, PT, R22, 0x1, RZ ;  /* 0x0000000116167810 */ /* 0x000fce0007ffe0ff */
        /* <DEDUP_REMOVED lines=26> */
.L_x_27072:
[----:B------:R-:W0:Y:S01]  /*1c80*/  LDCU.64 UR4, c[0x0][0x5b0] ;  /* 0x0000b600ff0477ac */ /* 0x000e220008000a00 */
[----:B------:R-:W-:Y:S01]  /*1c90*/  MOV R10, R14 ;  /* 0x0000000e000a7202 */ /* 0x000fe20000000f00 */
[----:B------:R-:W-:Y:S01]  /*1ca0*/  IMAD.MOV.U32 R9, RZ, RZ, R15 ;  /* 0x000000ffff097224 */ /* 0x000fe200078e000f */
[----:B------:R-:W-:Y:S01]  /*1cb0*/  MOV R0, 0x1cf0 ;  /* 0x00001cf000007802 */ /* 0x000fe20000000f00 */
[----:B0-----:R-:W-:Y:S01]  /*1cc0*/  IMAD.U32 R4, RZ, RZ, UR4 ;  /* 0x00000004ff047e24 */ /* 0x001fe2000f8e00ff */
[----:B------:R-:W-:-:S07]  /*1cd0*/  MOV R3, UR5 ;  /* 0x0000000500037c02 */ /* 0x000fce0008000f00 */
[----:B------:R-:W-:Y:S05]  /*1ce0*/  CALL.REL.NOINC `($__internal_38_$__cuda_sm20_div_u64) ;  /* 0x0000019800887944 */ /* 0x000fea0003c00000 */
        /* <DEDUP_REMOVED lines=11> */
.L_x_27073:
[----:B------:R-:W-:Y:S05]  /*1da0*/  BSYNC.RECONVERGENT B0 ;  /* 0x0000000000007941 */ /* 0x000fea0003800200 */
.L_x_27071:
[----:B------:R-:W0:Y:S01]  /*1db0*/  LDCU.64 UR4, c[0x0][0x678] ;  /* 0x0000cf00ff0477ac */ /* 0x000e220008000a00 */
[----:B------:R-:W-:Y:S01]  /*1dc0*/  ISETP.NE.AND P0, PT, R22, 0x2, PT ;  /* 0x000000021600780c */ /* 0x000fe20003f05270 */
[----:B0-----:R-:W-:Y:S02]  /*1dd0*/  IMAD R3, R0, UR4, RZ ;  /* 0x0000000400037c24 */ /* 0x001fe4000f8e02ff */
[----:B------:R-:W-:-:S04]  /*1de0*/  IMAD.WIDE.U32 R12, R4, UR4, R12 ;  /* 0x00000004040c7c25 */ /* 0x000fc8000f8e000c */
[----:B------:R-:W-:-:S05]  /*1df0*/  IMAD R3, R4, UR5, R3 ;  /* 0x0000000504037c24 */ /* 0x000fca000f8e0203 */
[----:B------:R-:W-:Y:S01]  /*1e00*/  IADD3 R13, PT, PT, R13, R3, RZ ;  /* 0x000000030d0d7210 */ /* 0x000fe20007ffe0ff */
[----:B------:R-:W-:Y:S06]  /*1e10*/  @!P0 BRA `(.L_x_27067) ;  /* 0x0000004c00cc8947 */ /* 0x000fec0003800000 */
        /* <DEDUP_REMOVED lines=30> */
.L_x_27075:
        /* <DEDUP_REMOVED lines=18> */
.L_x_27076:
[----:B------:R-:W-:Y:S05]  /*2120*/  BSYNC.RECONVERGENT B0 ;  /* 0x0000000000007941 */ /* 0x000fea0003800200 */
.L_x_27074:
        /* <DEDUP_REMOVED lines=37> */
.L_x_27078:
        /* <DEDUP_REMOVED lines=18> */
.L_x_27079:
[----:B------:R-:W-:Y:S05]  /*24a0*/  BSYNC.RECONVERGENT B0 ;  /* 0x0000000000007941 */ /* 0x000fea0003800200 */
.L_x_27077:
        /* <DEDUP_REMOVED lines=37> */
.L_x_27081:
        /* <DEDUP_REMOVED lines=18> */
.L_x_27082:
[----:B------:R-:W-:Y:S05]  /*2820*/  BSYNC.RECONVERGENT B0 ;  /* 0x0000000000007941 */ /* 0x000fea0003800200 */
.L_x_27080:
        /* <DEDUP_REMOVED lines=37> */
.L_x_27084:
        /* <DEDUP_REMOVED lines=18> */
.L_x_27085:
[----:B------:R-:W-:Y:S05]  /*2ba0*/  BSYNC.RECONVERGENT B0 ;  /* 0x0000000000007941 */ /* 0x000fea0003800200 */
.L_x_27083:
        /* <DEDUP_REMOVED lines=37> */
.L_x_27087:
        /* <DEDUP_REMOVED lines=18> */
.L_x_27088:
[----:B------:R-:W-:Y:S05]  /*2f20*/  BSYNC.RECONVERGENT B0 ;  /* 0x0000000000007941 */ /* 0x000fea0003800200 */
.L_x_27086:
        /* <DEDUP_REMOVED lines=37> */
.L_x_27090:
        /* <DEDUP_REMOVED lines=18> */
.L_x_27091:
[----:B------:R-:W-:Y:S05]  /*32a0*/  BSYNC.RECONVERGENT B0 ;  /* 0x0000000000007941 */ /* 0x000fea0003800200 */
.L_x_27089:
        /* <DEDUP_REMOVED lines=37> */
.L_x_27093:
        /* <DEDUP_REMOVED lines=18> */
.L_x_27094:
[----:B------:R-:W-:Y:S05]  /*3620*/  BSYNC.RECONVERGENT B0 ;  /* 0x0000000000007941 */ /* 0x000fea0003800200 */
.L_x_27092:
        /* <DEDUP_REMOVED lines=37> */
.L_x_27096:
        /* <DEDUP_REMOVED lines=18> */
.L_x_27097:
[----:B------:R-:W-:Y:S05]  /*39a0*/  BSYNC.RECONVERGENT B0 ;  /* 0x0000000000007941 */ /* 0x000fea0003800200 */
.L_x_27095:
        /* <DEDUP_REMOVED lines=37> */
.L_x_27099:
        /* <DEDUP_REMOVED lines=18> */
.L_x_27100:
[----:B------:R-:W-:Y:S05]  /*3d20*/  BSYNC.RECONVERGENT B0 ;  /* 0x0000000000007941 */ /* 0x000fea0003800200 */
.L_x_27098:
        /* <DEDUP_REMOVED lines=37> */
.L_x_27102:
        /* <DEDUP_REMOVED lines=18> */
.L_x_27103:
[----:B------:R-:W-:Y:S05]  /*40a0*/  BSYNC.RECONVERGENT B0 ;  /* 0x0000000000007941 */ /* 0x000fea0003800200 */
.L_x_27101:
        /* <DEDUP_REMOVED lines=37> */
.L_x_27105:
        /* <DEDUP_REMOVED lines=18> */
.L_x_27106:
[----:B------:R-:W-:Y:S05]  /*4420*/  BSYNC.RECONVERGENT B0 ;  /* 0x0000000000007941 */ /* 0x000fea0003800200 */
.L_x_27104:
        /* <DEDUP_REMOVED lines=37> */
.L_x_27108:
        /* <DEDUP_REMOVED lines=18> */
.L_x_27109:
[----:B------:R-:W-:Y:S05]  /*47a0*/  BSYNC.RECONVERGENT B0 ;  /* 0x0000000000007941 */ /* 0x000fea0003800200 */
.L_x_27107:
        /* <DEDUP_REMOVED lines=37> */
.L_x_27111:
        /* <DEDUP_REMOVED lines=18> */
.L_x_27112:
[----:B------:R-:W-:Y:S05]  /*4b20*/  BSYNC.RECONVERGENT B0 ;  /* 0x0000000000007941 */ /* 0x000fea0003800200 */
.L_x_27110:
        /* <DEDUP_REMOVED lines=37> */
.L_x_27114:
        /* <DEDUP_REMOVED lines=18> */
.L_x_27115:
[----:B------:R-:W-:Y:S05]  /*4ea0*/  BSYNC.RECONVERGENT B0 ;  /* 0x0000000000007941 */ /* 0x000fea0003800200 */
.L_x_27113:
        /* <DEDUP_REMOVED lines=37> */
.L_x_27117:
        /* <DEDUP_REMOVED lines=18> */
.L_x_27118:
[----:B------:R-:W-:Y:S05]  /*5220*/  BSYNC.RECONVERGENT B0 ;  /* 0x0000000000007941 */ /* 0x000fea0003800200 */
.L_x_27116:
        /* <DEDUP_REMOVED lines=37> */
.L_x_27120:
        /* <DEDUP_REMOVED lines=18> */
.L_x_27121:
[----:B------:R-:W-:Y:S05]  /*55a0*/  BSYNC.RECONVERGENT B0 ;  /* 0x0000000000007941 */ /* 0x000fea0003800200 */
.L_x_27119:
        /* <DEDUP_REMOVED lines=37> */
.L_x_27123:
        /* <DEDUP_REMOVED lines=18> */
.L_x_27124:
[----:B------:R-:W-:Y:S05]  /*5920*/  BSYNC.RECONVERGENT B0 ;  /* 0x0000000000007941 */ /* 0x000fea0003800200 */
.L_x_27122:
        /* <DEDUP_REMOVED lines=37> */
.L_x_27126:
        /* <DEDUP_REMOVED lines=18> */
.L_x_27127:
[----:B------:R-:W-:Y:S05]  /*5ca0*/  BSYNC.RECONVERGENT B0 ;  /* 0x0000000000007941 */ /* 0x000fea0003800200 */
.L_x_27125:
        /* <DEDUP_REMOVED lines=37> */
.L_x_27129:
        /* <DEDUP_REMOVED lines=18> */
.L_x_27130:
[----:B------:R-:W-:Y:S05]  /*6020*/  BSYNC.RECONVERGENT B0 ;  /* 0x0000000000007941 */ /* 0x000fea0003800200 */
.L_x_27128:
        /* <DEDUP_REMOVED lines=37> */
.L_x_27132:
        /* <DEDUP_REMOVED lines=18> */
.L_x_27133:
[----:B------:R-:W-:Y:S05]  /*63a0*/  BSYNC.RECONVERGENT B0 ;  /* 0x0000000000007941 */ /* 0x000fea0003800200 */
.L_x_27131:
        /* <DEDUP_REMOVED lines=37> */
.L_x_27135:
        /* <DEDUP_REMOVED lines=18> */
.L_x_27136:
[----:B------:R-:W-:Y:S05]  /*6720*/  BSYNC.RECONVERGENT B0 ;  /* 0x0000000000007941 */ /* 0x000fea0003800200 */
.L_x_27134:
        /* <DEDUP_REMOVED lines=36> */
.L_x_27138:
        /* <DEDUP_REMOVED lines=16> */
.L_x_27139:
[----:B------:R-:W-:Y:S05]  /*6a70*/  BSYNC.RECONVERGENT B0 ;  /* 0x0000000000007941 */ /* 0x000fea0003800200 */
.L_x_27137:
[----:B------:R-:W0:Y:S01]  /*6a80*/  LDCU.64 UR4, c[0x0][0x728] ;  /* 0x0000e500ff0477ac */ /* 0x000e220008000a00 */
[----:B------:R-:W-:Y:S01]  /*6a90*/  ISETP.NE.AND P0, PT, R22, 0x18, PT ;  /* 0x000000181600780c */ /* 0x000fe20003f05270 */
[----:B0-----:R-:W-:Y:S02]  /*6aa0*/  IMAD R3, R0, UR4, RZ ;  /* 0x0000000400037c24 */ /* 0x001fe4000f8e02ff */
[----:B------:R-:W-:-:S04]  /*6ab0*/  IMAD.WIDE.U32 R12, R4, UR4, R12 ;  /* 0x00000004040c7c25 */ /* 0x000fc8000f8e000c */
[----:B------:R-:W-:-:S04]  /*6ac0*/  IMAD R3, R4, UR5, R3 ;  /* 0x0000000504037c24 */ /* 0x000fc8000f8e0203 */
[----:B------:R-:W-:Y:S02]  /*6ad0*/  IMAD.IADD R13, R13, 0x1, R3 ;  /* 0x000000010d0d7824 */ /* 0x000fe400078e0203 */
[----:B------:R-:W-:Y:S05]  /*6ae0*/  @!P0 BRA `(.L_x_27067) ;  /* 0x0000000000988947 */ /* 0x000fea0003800000 */
        /* <DEDUP_REMOVED lines=26> */
.L_x_27141:
[----:B------:R-:W-:Y:S01]  /*6c90*/  MOV R8, R6 ;  /* 0x0000000600087202 */ /* 0x000fe20000000f00 */
[----:B------:R-:W-:Y:S01]  /*6ca0*/  IMAD.MOV.U32 R10, RZ, RZ, R7 ;  /* 0x000000ffff0a7224 */ /* 0x000fe200078e0007 */
[----:B------:R-:W-:-:S07]  /*6cb0*/  MOV R9, 0x6cd0 ;  /* 0x00006cd000097802 */ /* 0x000fce0000000f00 */
[----:B------:R-:W-:Y:S05]  /*6cc0*/  CALL.REL.NOINC `($__internal_39_$__cuda_sm20_rem_u64) ;  /* 0x0000014c00a47944 */ /* 0x000fea0003c00000 */
[----:B------:R-:W-:Y:S01]  /*6cd0*/  MOV R4, R0 ;  /* 0x0000000000047202 */ /* 0x000fe20000000f00 */
[----:B------:R-:W-:-:S07]  /*6ce0*/  IMAD.MOV.U32 R5, RZ, RZ, R3 ;  /* 0x000000ffff057224 */ /* 0x000fce00078e0003 */
.L_x_27142:
[----:B------:R-:W-:Y:S05]  /*6cf0*/  BSYNC.RECONVERGENT B0 ;  /* 0x0000000000007941 */ /* 0x000fea0003800200 */
.L_x_27140:
[----:B------:R-:W0:Y:S02]  /*6d00*/  LDCU.64 UR4, c[0x0][0x730] ;  /* 0x0000e600ff0477ac */ /* 0x000e240008000a00 */
[----:B0-----:R-:W-:Y:S02]  /*6d10*/  IMAD R3, R5, UR4, RZ ;  /* 0x0000000405037c24 */ /* 0x001fe4000f8e02ff */
[----:B------:R-:W-:-:S04]  /*6d20*/  IMAD.WIDE.U32 R12, R4, UR4, R12 ;  /* 0x00000004040c7c25 */ /* 0x000fc8000f8e000c */
[----:B------:R-:W-:-:S05]  /*6d30*/  IMAD R3, R4, UR5, R3 ;  /* 0x0000000504037c24 */ /* 0x000fca000f8e0203 */
[----:B------:R-:W-:-:S07]  /*6d40*/  IADD3 R13, PT, PT, R13, R3, RZ ;  /* 0x000000030d0d7210 */ /* 0x000fce0007ffe0ff */
.L_x_27067:
[----:B------:R-:W2:Y:S01]  /*6d50*/  LDG.E.64 R16, desc[UR36][R16.64] ;  /* 0x0000002410107981 */ /* 0x000ea2000c1e1b00 */
[----:B------:R-:W0:Y:S02]  /*6d60*/  LDCU.64 UR4, c[0x0][0x740] ;  /* 0x0000e800ff0477ac */ /* 0x000e240008000a00 */
[----:B0-----:R-:W-:-:S04]  /*6d70*/  LEA R4, P0, R12, UR4, 0x3 ;  /* 0x000000040c047c11 */ /* 0x001fc8000f8018ff */
[----:B------:R-:W-:-:S05]  /*6d80*/  LEA.HI.X R5, R12, UR5, R13, 0x3, P0 ;  /* 0x000000050c057c11 */ /* 0x000fca00080f1c0d */
[----:B--2---:R0:W-:Y:S04]  /*6d90*/  REDG.E.ADD.F32.FTZ.RN.STRONG.GPU desc[UR36][R4.64], R16 ;  /* 0x00000010040079a6 */ /* 0x0041e8000c12f324 */
[----:B------:R0:W-:Y:S01]  /*6da0*/  REDG.E.ADD.F32.FTZ.RN.STRONG.GPU desc[UR36][R4.64+0x4], R17 ;  /* 0x00000411040079a6 */ /* 0x0001e2000c12f324 */
[----:B------:R-:W-:-:S07]  /*6db0*/  VIADD R2, R2, 0x80 ;  /* 0x0000008002027836 */ /* 0x000fce0000000000 */
.L_x_27063:
[----:B------:R-:W-:Y:S05]  /*6dc0*/  BSYNC.RECONVERGENT B6 ;  /* 0x0000000000067941 */ /* 0x000fea0003800200 */
.L_x_27062:
[----:B------:R-:W1:Y:S01]  /*6dd0*/  LDCU.64 UR4, c[0x0][0x380] ;  /* 0x00007000ff0477ac */ /* 0x000e620008000a00 */
[----:B------:R-:W-:Y:S01]  /*6de0*/  BSSY.RECONVERGENT B6, `(.L_x_27143) ;  /* 0x00006d2000067945 */ /* 0x000fe20003800200 */
[----:B-1----:R-:W-:-:S04]  /*6df0*/  ISETP.GE.U32.AND P0, PT, R2, UR4, PT ;  /* 0x0000000402007c0c */ /* 0x002fc8000bf06070 */
[----:B------:R-:W-:-:S13]  /*6e00*/  ISETP.GE.AND.EX P0, PT, RZ, UR5, PT, P0 ;  /* 0x00000005ff007c0c */ /* 0x000fda000bf06300 */
[----:B------:R-:W-:Y:S05]  /*6e10*/  @P0 BRA `(.L_x_27144) ;  /* 0x0000006c00380947 */ /* 0x000fea0003800000 */
[----:B------:R-:W1:Y:S01]  /*6e20*/  LDC R3, c[0x0][0x388] ;  /* 0x0000e200ff037b82 */ /* 0x000e620000000800 */
[----:B------:R-:W-:Y:S02]  /*6e30*/  HFMA2 R0, -RZ, RZ, 0, 0 ;  /* 0x00000000ff007431 */ /* 0x000fe400000001ff */
[----:B0-----:R-:W-:Y:S01]  /*6e40*/  IMAD.MOV.U32 R17, RZ, RZ, RZ ;  /* 0x000000ffff117224 */ /* 0x001fe200078e00ff */
[----:B-1----:R-:W-:-:S13]  /*6e50*/  ISETP.NE.AND P0, PT, R3, RZ, PT ;  /* 0x000000ff0300720c */ /* 0x002fda0003f05270 */
        /* <DEDUP_REMOVED lines=302> */
.L_x_27145:
        /* <DEDUP_REMOVED lines=31> */
.L_x_27147:
[----:B------:R-:W-:Y:S05]  /*8330*/  BSYNC.RECONVERGENT B7 ;  /* 0x0000000000077941 */ /* 0x000fea0003800200 */
.L_x_27146:
        /* <DEDUP_REMOVED lines=46> */
.L_x_27150:
        /* <DEDUP_REMOVED lines=17> */
.L_x_27151:
[----:B------:R-:W-:Y:S05]  /*8730*/  BSYNC.RECONVERGENT B0 ;  /* 0x0000000000007941 */ /* 0x000fea0003800200 */
.L_x_27149:
[----:B------:R-:W0:Y:S01]  /*8740*/  LDCU.64 UR4, c[0x0][0x670] ;  /* 0x0000ce00ff0477ac */ /* 0x000e220008000a00 */
[----:B------:R-:W-:Y:S01]  /*8750*/  ISETP.NE.AND P0, PT, R12, RZ, PT ;  /* 0x000000ff0c00720c */ /* 0x000fe20003f05270 */
[----:B0-----:R-:W-:Y:S02]  /*8760*/  IMAD R4, R4, UR4, RZ ;  /* 0x0000000404047c24 */ /* 0x001fe4000f8e02ff */
[----:B------:R-:W-:-:S04]  /*8770*/  IMAD.WIDE.U32 R12, R3, UR4, RZ ;  /* 0x00000004030c7c25 */ /* 0x000fc8000f8e00ff */
[----:B------:R-:W-:-:S04]  /*8780*/  IMAD R3, R3, UR5, R4 ;  /* 0x0000000503037c24 */ /* 0x000fc8000f8e0204 */
[----:B------:R-:W-:Y:S02]  /*8790*/  IMAD.IADD R13, R13, 0x1, R3 ;  /* 0x000000010d0d7824 */ /* 0x000fe400078e0203 */
[----:B------:R-:W-:Y:S05]  /*87a0*/  @!P0 BRA `(.L_x_27148) ;  /* 0x0000005000b88947 */ /* 0x000fea0003800000 */
[----:B------:R-:W0:Y:S01]  /*87b0*/  LDCU UR4, c[0x0][0x5b4] ;  /* 0x0000b680ff0477ac */ /* 0x000e220008000800 */
[----:B------:R-:W1:Y:S01]  /*87c0*/  LDC R0, c[0x0][0x5a0] ;  /* 0x00016800ff007b82 */ /* 0x000e620000000800 */
[----:B------:R-:W-:Y:S01]  /*87d0*/  MOV R3, 0xffffffff ;  /* 0xffffffff00037802 */ /* 0x000fe20000000f00 */
[----:B------:R-:W-:Y:S01]  /*87e0*/  BSSY.RECONVERGENT B0, `(.L_x_27152) ;  /* 0x0000031000007945 */ /* 0x000fe20003800200 */
[----:B0-----:R-:W-:-:S04]  /*87f0*/  LOP3.LUT R4, R15, UR4, RZ, 0xfc, !PT ;  /* 0x000000040f047c12 */ /* 0x001fc8000f8efcff */
[----:B------:R-:W-:Y:S02]  /*8800*/  ISETP.NE.U32.AND P0, PT, R4, RZ, PT ;  /* 0x000000ff0400720c */ /* 0x000fe40003f05070 */
[----:B-1----:R-:W-:-:S05]  /*8810*/  VIADDMNMX.U32 R0, R0, R3, 0x18, PT ;  /* 0x0000001800007446 */ /* 0x002fca0003800003 */
[----:B------:R-:W-:-:S06]  /*8820*/  VIADD R22, R0, 0x1 ;  /* 0x0000000100167836 */ /* 0x000fcc0000000000 */
        /* <DEDUP_REMOVED lines=26> */
.L_x_27153:
        /* <DEDUP_REMOVED lines=18> */
.L_x_27154:
[----:B------:R-:W-:Y:S05]  /*8af0*/  BSYNC.RECONVERGENT B0 ;  /* 0x0000000000007941 */ /* 0x000fea0003800200 */
.L_x_27152:
        /* <DEDUP_REMOVED lines=37> */
.L_x_27156:
        /* <DEDUP_REMOVED lines=18> */
.L_x_27157:
[----:B------:R-:W-:Y:S05]  /*8e70*/  BSYNC.RECONVERGENT B0 ;  /* 0x0000000000007941 */ /* 0x000fea0003800200 */
.L_x_27155:
        /* <DEDUP_REMOVED lines=37> */
.L_x_27159:
        /* <DEDUP_REMOVED lines=18> */
.L_x_27160:
[----:B------:R-:W-:Y:S05]  /*91f0*/  BSYNC.RECONVERGENT B0 ;  /* 0x0000000000007941 */ /* 0x000fea0003800200 */
.L_x_27158:
        /* <DEDUP_REMOVED lines=37> */
.L_x_27162:
        /* <DEDUP_REMOVED lines=18> */
.L_x_27163:
[----:B------:R-:W-:Y:S05]  /*9570*/  BSYNC.RECONVERGENT B0 ;  /* 0x0000000000007941 */ /* 0x000fea0003800200 */
.L_x_27161:
        /* <DEDUP_REMOVED lines=37> */
.L_x_27165:
        /* <DEDUP_REMOVED lines=18> */
.L_x_27166:
[----:B------:R-:W-:Y:S05]  /*98f0*/  BSYNC.RECONVERGENT B0 ;  /* 0x0000000000007941 */ /* 0x000fea0003800200 */
.L_x_27164:
        /* <DEDUP_REMOVED lines=37> */
.L_x_27168:
        /* <DEDUP_REMOVED lines=18> */
.L_x_27169:
[----:B------:R-:W-:Y:S05]  /*9c70*/  BSYNC.RECONVERGENT B0 ;  /* 0x0000000000007941 */ /* 0x000fea0003800200 */
.L_x_27167:
        /* <DEDUP_REMOVED lines=37> */
.L_x_27171:
        /* <DEDUP_REMOVED lines=18> */
.L_x_27172:
[----:B------:R-:W-:Y:S05]  /*9ff0*/  BSYNC.RECONVERGENT B0 ;  /* 0x0000000000007941 */ /* 0x000fea0003800200 */
.L_x_27170:
        /* <DEDUP_REMOVED lines=37> */
.L_x_27174:
        /* <DEDUP_REMOVED lines=18> */
.L_x_27175:
[----:B------:R-:W-:Y:S05]  /*a370*/  BSYNC.RECONVERGENT B0 ;  /* 0x0000000000007941 */ /* 0x000fea0003800200 */
.L_x_27173:
        /* <DEDUP_REMOVED lines=37> */
.L_x_27177:
        /* <DEDUP_REMOVED lines=18> */
.L_x_27178:
[----:B------:R-:W-:Y:S05]  /*a6f0*/  BSYNC.RECONVERGENT B0 ;  /* 0x0000000000007941 */ /* 0x000fea0003800200 */
.L_x_27176:
        /* <DEDUP_REMOVED lines=37> */
.L_x_27180:
        /* <DEDUP_REMOVED lines=18> */
.L_x_27181:
[----:B------:R-:W-:Y:S05]  /*aa70*/  BSYNC.RECONVERGENT B0 ;  /* 0x0000000000007941 */ /* 0x000fea0003800200 */
.L_x_27179:
        /* <DEDUP_REMOVED lines=37> */
.L_x_27183:
        /* <DEDUP_REMOVED lines=18> */
.L_x_27184:
[----:B------:R-:W-:Y:S05]  /*adf0*/  BSYNC.RECONVERGENT B0 ;  /* 0x0000000000007941 */ /* 0x000fea0003800200 */
.L_x_27182:
        /* <DEDUP_REMOVED lines=37> */
.L_x_27186:
        /* <DEDUP_REMOVED lines=18> */
.L_x_27187:
[----:B------:R-:W-:Y:S05]  /*b170*/  BSYNC.RECONVERGENT B0 ;  /* 0x0000000000007941 */ /* 0x000fea0003800200 */
.L_x_27185:
        /* <DEDUP_REMOVED lines=37> */
.L_x_27189:
        /* <DEDUP_REMOVED lines=18> */
.L_x_27190:
[----:B------:R-:W-:Y:S05]  /*b4f0*/  BSYNC.RECONVERGENT B0 ;  /* 0x0000000000007941 */ /* 0x000fea0003800200 */
.L_x_27188:
        /* <DEDUP_REMOVED lines=37> */
.L_x_27192:
        /* <DEDUP_REMOVED lines=18> */
.L_x_27193:
[----:B------:R-:W-:Y:S05]  /*b870*/  BSYNC.RECONVERGENT B0 ;  /* 0x0000000000007941 */ /* 0x000fea0003800200 */
.L_x_27191:
        /* <DEDUP_REMOVED lines=37> */
.L_x_27195:
        /* <DEDUP_REMOVED lines=18> */
.L_x_27196:
[----:B------:R-:W-:Y:S05]  /*bbf0*/  BSYNC.RECONVERGENT B0 ;  /* 0x0000000000007941 */ /* 0x000fea0003800200 */
.L_x_27194:
        /* <DEDUP_REMOVED lines=37> */
.L_x_27198:
        /* <DEDUP_REMOVED lines=18> */
.L_x_27199:
[----:B------:R-:W-:Y:S05]  /*bf70*/  BSYNC.RECONVERGENT B0 ;  /* 0x0000000000007941 */ /* 0x000fea0003800200 */
.L_x_27197:
        /* <DEDUP_REMOVED lines=37> */
.L_x_27201:
        /* <DEDUP_REMOVED lines=18> */
.L_x_27202:
[----:B------:R-:W-:Y:S05]  /*c2f0*/  BSYNC.RECONVERGENT B0 ;  /* 0x0000000000007941 */ /* 0x000fea0003800200 */
.L_x_27200:
        /* <DEDUP_REMOVED lines=37> */
.L_x_27204:
        /* <DEDUP_REMOVED lines=18> */
.L_x_27205:
[----:B------:R-:W-:Y:S05]  /*c670*/  BSYNC.RECONVERGENT B0 ;  /* 0x0000000000007941 */ /* 0x000fea0003800200 */
.L_x_27203:
        /* <DEDUP_REMOVED lines=37> */
.L_x_27207:
        /* <DEDUP_REMOVED lines=18> */
.L_x_27208:
[----:B------:R-:W-:Y:S05]  /*c9f0*/  BSYNC.RECONVERGENT B0 ;  /* 0x0000000000007941 */ /* 0x000fea0003800200 */
.L_x_27206:
        /* <DEDUP_REMOVED lines=37> */
.L_x_27210:
        /* <DEDUP_REMOVED lines=18> */
.L_x_27211:
[----:B------:R-:W-:Y:S05]  /*cd70*/  BSYNC.RECONVERGENT B0 ;  /* 0x0000000000007941 */ /* 0x000fea0003800200 */
.L_x_27209:
        /* <DEDUP_REMOVED lines=37> */
.L_x_27213:
        /* <DEDUP_REMOVED lines=18> */
.L_x_27214:
[----:B------:R-:W-:Y:S05]  /*d0f0*/  BSYNC.RECONVERGENT B0 ;  /* 0x0000000000007941 */ /* 0x000fea0003800200 */
.L_x_27212:
        /* <DEDUP_REMOVED lines=37> */
.L_x_27216:
        /* <DEDUP_REMOVED lines=18> */
.L_x_27217:
[----:B------:R-:W-:Y:S05]  /*d470*/  BSYNC.RECONVERGENT B0 ;  /* 0x0000000000007941 */ /* 0x000fea0003800200 */
.L_x_27215:
        /* <DEDUP_REMOVED lines=36> */
.L_x_27219:
        /* <DEDUP_REMOVED lines=16> */
.L_x_27220:
[----:B------:R-:W-:Y:S05]  /*d7c0*/  BSYNC.RECONVERGENT B0 ;  /* 0x0000000000007941 */ /* 0x000fea0003800200 */
.L_x_27218:
        /* <DEDUP_REMOVED lines=32> */
.L_x_27222:
[----:B------:R-:W-:Y:S01]  /*d9d0*/  MOV R8, R6 ;  /* 0x0000000600087202 */ /* 0x000fe20000000f00 */
[----:B------:R-:W-:Y:S01]  /*d9e0*/  IMAD.MOV.U32 R10, RZ, RZ, R7 ;  /* 0x000000ffff0a7224 */ /* 0x000fe200078e0007 */
[----:B------:R-:W-:-:S07]  /*d9f0*/  MOV R9, 0xda10 ;  /* 0x0000da1000097802 */ /* 0x000fce0000000f00 */
[----:B------:R-:W-:Y:S05]  /*da00*/  CALL.REL.NOINC `($__internal_39_$__cuda_sm20_rem_u64) ;  /* 0x000000e000547944 */ /* 0x000fea0003c00000 */
[----:B------:R-:W-:Y:S01]  /*da10*/  MOV R4, R0 ;  /* 0x0000000000047202 */ /* 0x000fe20000000f00 */
[----:B------:R-:W-:-:S07]  /*da20*/  IMAD.MOV.U32 R5, RZ, RZ, R3 ;  /* 0x000000ffff057224 */ /* 0x000fce00078e0003 */
.L_x_27223:
[----:B------:R-:W-:Y:S05]  /*da30*/  BSYNC.RECONVERGENT B0 ;  /* 0x0000000000007941 */ /* 0x000fea0003800200 */
.L_x_27221:
[----:B------:R-:W0:Y:S02]  /*da40*/  LDCU.64 UR4, c[0x0][0x730] ;  /* 0x0000e600ff0477ac */ /* 0x000e240008000a00 */
[----:B0-----:R-:W-:Y:S02]  /*da50*/  IMAD R3, R5, UR4, RZ ;  /* 0x0000000405037c24 */ /* 0x001fe4000f8e02ff */
[----:B------:R-:W-:-:S04]  /*da60*/  IMAD.WIDE.U32 R12, R4, UR4, R12 ;  /* 0x00000004040c7c25 */ /* 0x000fc8000f8e000c */
[----:B------:R-:W-:-:S05]  /*da70*/  IMAD R3, R4, UR5, R3 ;  /* 0x0000000504037c24 */ /* 0x000fca000f8e0203 */
[----:B------:R-:W-:-:S07]  /*da80*/  IADD3 R13, PT, PT, R13, R3, RZ ;  /* 0x000000030d0d7210 */ /* 0x000fce0007ffe0ff */
.L_x_27148:
[----:B------:R-:W2:Y:S01]  /*da90*/  LDG.E.64 R16, desc[UR36][R16.64] ;  /* 0x0000002410107981 */ /* 0x000ea2000c1e1b00 */
[----:B------:R-:W0:Y:S02]  /*daa0*/  LDCU.64 UR4, c[0x0][0x740] ;  /* 0x0000e800ff0477ac */ /* 0x000e240008000a00 */
[----:B0-----:R-:W-:-:S04]  /*dab0*/  LEA R4, P0, R12, UR4, 0x3 ;  /* 0x000000040c047c11 */ /* 0x001fc8000f8018ff */
[----:B------:R-:W-:-:S05]  /*dac0*/  LEA.HI.X R5, R12, UR5, R13, 0x3, P0 ;  /* 0x000000050c057c11 */ /* 0x000fca00080f1c0d */
[----:B--2---:R1:W-:Y:S04]  /*dad0*/  REDG.E.ADD.F32.FTZ.RN.STRONG.GPU desc[UR36][R4.64], R16 ;  /* 0x00000010040079a6 */ /* 0x0043e8000c12f324 */
[----:B------:R1:W-:Y:S01]  /*dae0*/  REDG.E.ADD.F32.FTZ.RN.STRONG.GPU desc[UR36][R4.64+0x4], R17 ;  /* 0x00000411040079a6 */ /* 0x0003e2000c12f324 */
[----:B------:R-:W-:-:S07]  /*daf0*/  VIADD R2, R2, 0x80 ;  /* 0x0000008002027836 */ /* 0x000fce0000000000 */
.L_x_27144:
[----:B------:R-:W-:Y:S05]  /*db00*/  BSYNC.RECONVERGENT B6 ;  /* 0x0000000000067941 */ /* 0x000fea0003800200 */
.L_x_27143:
[----:B------:R-:W2:Y:S01]  /*db10*/  LDCU.64 UR4, c[0x0][0x380] ;  /* 0x00007000ff0477ac */ /* 0x000ea20008000a00 */
[----:B------:R-:W-:Y:S01]  /*db20*/  BSSY.RECONVERGENT B6, `(.L_x_27224) ;  /* 0x00006d2000067945 */ /* 0x000fe20003800200 */
[----:B--2---:R-:W-:-:S04]  /*db30*/  ISETP.GE.U32.AND P0, PT, R2, UR4, PT ;  /* 0x0000000402007c0c */ /* 0x004fc8000bf06070 */
[----:B------:R-:W-:-:S13]  /*db40*/  ISETP.GE.AND.EX P0, PT, RZ, UR5, PT, P0 ;  /* 0x00000005ff007c0c */ /* 0x000fda000bf06300 */
[----:B------:R-:W-:Y:S05]  /*db50*/  @P0 BRA `(.L_x_27225) ;  /* 0x0000006c00380947 */ /* 0x000fea0003800000 */
[----:B------:R-:W2:Y:S01]  /*db60*/  LDC R3, c[0x0][0x388] ;  /* 0x0000e200ff037b82 */ /* 0x000ea20000000800 */
[----:B------:R-:W-:Y:S02]  /*db70*/  HFMA2 R0, -RZ, RZ, 0, 0 ;  /* 0x00000000ff007431 */ /* 0x000fe400000001ff */
[----:B01----:R-:W-:Y:S01]  /*db80*/  IMAD.MOV.U32 R17, RZ, RZ, RZ ;  /* 0x000000ffff117224 */ /* 0x003fe200078e00ff */
[----:B--2---:R-:W-:-:S13]  /*db90*/  ISETP.NE.AND P0, PT, R3, RZ, PT ;  /* 0x000000ff0300720c */ /* 0x004fda0003f05270 */
        /* <DEDUP_REMOVED lines=302> */
.L_x_27226:
        /* <DEDUP_REMOVED lines=31> */
.L_x_27228:
[----:B------:R-:W-:Y:S05]  /*f070*/  BSYNC.RECONVERGENT B7 ;  /* 0x0000000000077941 */ /* 0x000fea0003800200 */
.L_x_27227:
        /* <DEDUP_REMOVED lines=46> */
.L_x_27231:
        /* <DEDUP_REMOVED lines=17> */
.L_x_27232:
[----:B------:R-:W-:Y:S05]  /*f470*/  BSYNC.RECONVERGENT B0 ;  /* 0x0000000000007941 */ /* 0x000fea0003800200 */
.L_x_27230:
        /* <DEDUP_REMOVED lines=41> */
.L_x_27234:
        /* <DEDUP_REMOVED lines=18> */
.L_x_27235:
[----:B------:R-:W-:Y:S05]  /*f830*/  BSYNC.RECONVERGENT B0 ;  /* 0x0000000000007941 */ /* 0x000fea0003800200 */
.L_x_27233:
        /* <DEDUP_REMOVED lines=37> */
.L_x_27237:
        /* <DEDUP_REMOVED lines=18> */
.L_x_27238:
[----:B------:R-:W-:Y:S05]  /*fbb0*/  BSYNC.RECONVERGENT B0 ;  /* 0x0000000000007941 */ /* 0x000fea0003800200 */
.L_x_27236:
        /* <DEDUP_REMOVED lines=37> */
.L_x_27240:
        /* <DEDUP_REMOVED lines=18> */
.L_x_27241:
[----:B------:R-:W-:Y:S05]  /*ff30*/  BSYNC.RECONVERGENT B0 ;  /* 0x0000000000007941 */ /* 0x000fea0003800200 */
.L_x_27239:
        /* <DEDUP_REMOVED lines=37> */
.L_x_27243:
        /* <DEDUP_REMOVED lines=18> */
.L_x_27244:
[----:B------:R-:W-:Y:S05]  /*102b0*/  BSYNC.RECONVERGENT B0 ;  /* 0x0000000000007941 */ /* 0x000fea0003800200 */
.L_x_27242:
        /* <DEDUP_REMOVED lines=37> */
.L_x_27246:
        /* <DEDUP_REMOVED lines=18> */
.L_x_27247:
[----:B------:R-:W-:Y:S05]  /*10630*/  BSYNC.RECONVERGENT B0 ;  /* 0x0000000000007941 */ /* 0x000fea0003800200 */
.L_x_27245:
        /* <DEDUP_REMOVED lines=37> */
.L_x_27249:
        /* <DEDUP_REMOVED lines=18> */
.L_x_27250:
[----:B------:R-:W-:Y:S05]  /*109b0*/  BSYNC.RECONVERGENT B0 ;  /* 0x0000000000007941 */ /* 0x000fea0003800200 */
.L_x_27248:
        /* <DEDUP_REMOVED lines=37> */
.L_x_27252:
        /* <DEDUP_REMOVED lines=18> */
.L_x_27253:
[----:B------:R-:W-:Y:S05]  /*10d30*/  BSYNC.RECONVERGENT B0 ;  /* 0x0000000000007941 */ /* 0x000fea0003800200 */
.L_x_27251:
        /* <DEDUP_REMOVED lines=37> */
.L_x_27255:
        /* <DEDUP_REMOVED lines=18> */
.L_x_27256:
[----:B------:R-:W-:Y:S05]  /*110b0*/  BSYNC.RECONVERGENT B0 ;  /* 0x0000000000007941 */ /* 0x000fea0003800200 */
.L_x_27254:
        /* <DEDUP_REMOVED lines=37> */
.L_x_27258:
        /* <DEDUP_REMOVED lines=18> */
.L_x_27259:
[----:B------:R-:W-:Y:S05]  /*11430*/  BSYNC.RECONVERGENT B0 ;  /* 0x0000000000007941 */ /* 0x000fea0003800200 */
.L_x_27257:
        /* <DEDUP_REMOVED lines=37> */
.L_x_27261:
        /* <DEDUP_REMOVED lines=18> */
.L_x_27262:
[----:B------:R-:W-:Y:S05]  /*117b0*/  BSYNC.RECONVERGENT B0 ;  /* 0x0000000000007941 */ /* 0x000fea0003800200 */
.L_x_27260:
        /* <DEDUP_REMOVED lines=37> */
.L_x_27264:
        /* <DEDUP_REMOVED lines=18> */
.L_x_27265:
[----:B------:R-:W-:Y:S05]  /*11b30*/  BSYNC.RECONVERGENT B0 ;  /* 0x0000000000007941 */ /* 0x000fea0003800200 */
.L_x_27263:
        /* <DEDUP_REMOVED lines=37> */
.L_x_27267:
        /* <DEDUP_REMOVED lines=18> */
.L_x_27268:
[----:B------:R-:W-:Y:S05]  /*11eb0*/  BSYNC.RECONVERGENT B0 ;  /* 0x0000000000007941 */ /* 0x000fea0003800200 */
.L_x_27266:
        /* <DEDUP_REMOVED lines=37> */
.L_x_27270:
[----:B------:R-:W0:Y:S01]  /*12110*/  LDCU.64 UR4, c[0x0][0x610] ;  /* 0x0000c200ff0477ac */ /* 0x000e220008000a00 */
[----:B------:R-:W-:Y:S01]  /*12120*/  IMAD.MOV.U32 R10, RZ, RZ, R12 ;  /* 0x000000ffff0a7224 */ /* 0x000fe200078e000c */
[----:B------:R-:W-:Y:S01]  /*12130*/  MOV R0, 0x12180 ;  /* 0x0001218000007802 */ /* 0x000fe20000000f00 */
[----:B------:R-:W-:Y:S01]  /*12140*/  IMAD.MOV.U32 R9, RZ, RZ, R13 ;  /* 0x000000ffff097224 */ /* 0x000fe200078e000d */
[----:B0-----:R-:W-:Y:S02]  /*12150*/  MOV R4, UR4 ;  /* 0x0000000400047c02 */ /* 0x001fe40008000f00 */
[----:B------:R-:W-:-:S07]  /*12160*/  MOV R3, UR5 ;  /* 0x0000000500037c02 */ /* 0x000fce0008000f00 */
[----:B------:R-:W-:Y:S05]  /*12170*/  CALL.REL.NOINC `($__internal_38_$__cuda_sm20_div_u64) ;  /* 0x0000009400647944 */ /* 0x000fea0003c00000 */
        /* <DEDUP_REMOVED lines=11> */
.L_x_27271:
[----:B------:R-:W-:Y:S05]  /*12230*/  BSYNC.RECONVERGENT B0 ;  /* 0x0000000000007941 */ /* 0x000fea0003800200 */
.L_x_27269:
        /* <DEDUP_REMOVED lines=37> */
.L_x_27273:
[----:B------:R-:W0:Y:S01]  /*12490*/  LDCU.64 UR4, c[0x0][0x618] ;  /* 0x0000c300ff0477ac */ /* 0x000e220008000a00 */
[----:B------:R-:W-:Y:S02]  /*124a0*/  MOV R10, R12 ;  /* 0x0000000c000a7202 */ /* 0x000fe40000000f00 */
        /* <DEDUP_REMOVED lines=16> */
.L_x_27274:
[----:B------:R-:W-:Y:S05]  /*125b0*/  BSYNC.RECONVERGENT B0 ;  /* 0x0000000000007941 */ /* 0x000fea0003800200 */
.L_x_27272:
        /* <DEDUP_REMOVED lines=37> */
.L_x_27276:
[----:B------:R-:W0:Y:S01]  /*12810*/  LDCU.64 UR4, c[0x0][0x620] ;  /* 0x0000c400ff0477ac */ /* 0x000e220008000a00 */
[----:B------:R-:W-:Y:S02]  /*12820*/  MOV R10, R12 ;  /* 0x0000000c000a7202 */ /* 0x000fe40000000f00 */
[----:B------:R-:W-:Y:S02]  /*12830*/  MOV R9, R13 ;  /* 0x0000000d00097202 */ /* 0x000fe40000000f00 */
[----:B------:R-:W-:Y:S01]  /*12840*/  MOV R0, 0x12880 ;  /* 0x0001288000007802 */ /* 0x000fe20000000f00 */
[----:B0-----:R-:W-:Y:S01]  /*12850*/  IMAD.U32 R4, RZ, RZ, UR4 ;  /* 0x00000004ff047e24 */ /* 0x001fe2000f8e00ff */
[----:B------:R-:W-:-:S07]  /*12860*/  MOV R3, UR5 ;  /* 0x0000000500037c02 */ /* 0x000fce0008000f00 */
        /* <DEDUP_REMOVED lines=12> */
.L_x_27277:
[----:B------:R-:W-:Y:S05]  /*12930*/  BSYNC.RECONVERGENT B0 ;  /* 0x0000000000007941 */ /* 0x000fea0003800200 */
.L_x_27275:
        /* <DEDUP_REMOVED lines=37> */
.L_x_27279:
        /* <DEDUP_REMOVED lines=18> */
.L_x_27280:
[----:B------:R-:W-:Y:S05]  /*12cb0*/  BSYNC.RECONVERGENT B0 ;  /* 0x0000000000007941 */ /* 0x000fea0003800200 */
.L_x_27278:
        /* <DEDUP_REMOVED lines=37> */
.L_x_27282:
        /* <DEDUP_REMOVED lines=18> */
.L_x_27283:
[----:B------:R-:W-:Y:S05]  /*13030*/  BSYNC.RECONVERGENT B0 ;  /* 0x0000000000007941 */ /* 0x000fea0003800200 */
.L_x_27281:
        /* <DEDUP_REMOVED lines=37> */
.L_x_27285:
        /* <DEDUP_REMOVED lines=18> */
.L_x_27286:
[----:B------:R-:W-:Y:S05]  /*133b0*/  BSYNC.RECONVERGENT B0 ;  /* 0x0000000000007941 */ /* 0x000fea0003800200 */
.L_x_27284:
        /* <DEDUP_REMOVED lines=37> */
.L_x_27288:
        /* <DEDUP_REMOVED lines=18> */
.L_x_27289:
[----:B------:R-:W-:Y:S05]  /*13730*/  BSYNC.RECONVERGENT B0 ;  /* 0x0000000000007941 */ /* 0x000fea0003800200 */
.L_x_27287:
        /* <DEDUP_REMOVED lines=37> */
.L_x_27291:
        /* <DEDUP_REMOVED lines=18> */
.L_x_27292:
[----:B------:R-:W-:Y:S05]  /*13ab0*/  BSYNC.RECONVERGENT B0 ;  /* 0x0000000000007941 */ /* 0x000fea0003800200 */
.L_x_27290:
        /* <DEDUP_REMOVED lines=37> */
.L_x_27294:
        /* <DEDUP_REMOVED lines=18> */
.L_x_27295:
[----:B------:R-:W-:Y:S05]  /*13e30*/  BSYNC.RECONVERGENT B0 ;  /* 0x0000000000007941 */ /* 0x000fea0003800200 */
.L_x_27293:
        /* <DEDUP_REMOVED lines=37> */
.L_x_27297:
        /* <DEDUP_REMOVED lines=18> */
.L_x_27298:
[----:B------:R-:W-:Y:S05]  /*141b0*/  BSYNC.RECONVERGENT B0 ;  /* 0x0000000000007941 */ /* 0x000fea0003800200 */
.L_x_27296:
        /* <DEDUP_REMOVED lines=36> */
.L_x_27300:
        /* <DEDUP_REMOVED lines=16> */
.L_x_27301:
[----:B------:R-:W-:Y:S05]  /*14500*/  BSYNC.RECONVERGENT B0 ;  /* 0x0000000000007941 */ /* 0x000fea0003800200 */
.L_x_27299:
        /* <DEDUP_REMOVED lines=32> */
.L_x_27303:
[----:B------:R-:W-:Y:S02]  /*14710*/  MOV R8, R6 ;  /* 0x0000000600087202 */ /* 0x000fe40000000f00 */
[----:B------:R-:W-:Y:S02]  /*14720*/  MOV R10, R7 ;  /* 0x00000007000a7202 */ /* 0x000fe40000000f00 */
[----:B------:R-:W-:-:S07]  /*14730*/  MOV R9, 0x14750 ;  /* 0x0001475000097802 */ /* 0x000fce0000000f00 */
[----:B------:R-:W-:Y:S05]  /*14740*/  CALL.REL.NOINC `($__internal_39_$__cuda_sm20_rem_u64) ;  /* 0x0000007400047944 */ /* 0x000fea0003c00000 */
[----:B------:R-:W-:Y:S01]  /*14750*/  IMAD.MOV.U32 R4, RZ, RZ, R0 ;  /* 0x000000ffff047224 */ /* 0x000fe200078e0000 */
[----:B------:R-:W-:-:S07]  /*14760*/  MOV R5, R3 ;  /* 0x0000000300057202 */ /* 0x000fce0000000f00 */
.L_x_27304:
[----:B------:R-:W-:Y:S05]  /*14770*/  BSYNC.RECONVERGENT B0 ;  /* 0x0000000000007941 */ /* 0x000fea0003800200 */
.L_x_27302:
[----:B------:R-:W0:Y:S02]  /*14780*/  LDCU.64 UR4, c[0x0][0x730] ;  /* 0x0000e600ff0477ac */ /* 0x000e240008000a00 */
[----:B0-----:R-:W-:Y:S02]  /*14790*/  IMAD R3, R5, UR4, RZ ;  /* 0x0000000405037c24 */ /* 0x001fe4000f8e02ff */
[----:B------:R-:W-:-:S04]  /*147a0*/  IMAD.WIDE.U32 R14, R4, UR4, R14 ;  /* 0x00000004040e7c25 */ /* 0x000fc8000f8e000e */
[----:B------:R-:W-:-:S05]  /*147b0*/  IMAD R3, R4, UR5, R3 ;  /* 0x0000000504037c24 */ /* 0x000fca000f8e0203 */
[----:B------:R-:W-:-:S07]  /*147c0*/  IADD3 R15, PT, PT, R15, R3, RZ ;  /* 0x000000030f0f7210 */ /* 0x000fce0007ffe0ff */
.L_x_27229:
[----:B------:R-:W2:Y:S01]  /*147d0*/  LDG.E.64 R16, desc[UR36][R16.64] ;  /* 0x0000002410107981 */ /* 0x000ea2000c1e1b00 */
[----:B------:R-:W0:Y:S02]  /*147e0*/  LDCU.64 UR4, c[0x0][0x740] ;  /* 0x0000e800ff0477ac */ /* 0x000e240008000a00 */
[----:B0-----:R-:W-:-:S04]  /*147f0*/  LEA R4, P0, R14, UR4, 0x3 ;  /* 0x000000040e047c11 */ /* 0x001fc8000f8018ff */
[----:B------:R-:W-:-:S05]  /*14800*/  LEA.HI.X R5, R14, UR5, R15, 0x3, P0 ;  /* 0x000000050e057c11 */ /* 0x000fca00080f1c0f */
[----:B--2---:R2:W-:Y:S04]  /*14810*/  REDG.E.ADD.F32.FTZ.RN.STRONG.GPU desc[UR36][R4.64], R16 ;  /* 0x00000010040079a6 */ /* 0x0045e8000c12f324 */
[----:B------:R2:W-:Y:S01]  /*14820*/  REDG.E.ADD.F32.FTZ.RN.STRONG.GPU desc[UR36][R4.64+0x4], R17 ;  /* 0x00000411040079a6 */ /* 0x0005e2000c12f324 */
[----:B------:R-:W-:-:S07]  /*14830*/  VIADD R2, R2, 0x80 ;  /* 0x0000008002027836 */ /* 0x000fce0000000000 */
.L_x_27225:
[----:B------:R-:W-:Y:S05]  /*14840*/  BSYNC.RECONVERGENT B6 ;  /* 0x0000000000067941 */ /* 0x000fea0003800200 */
.L_x_27224:
[----:B------:R-:W3:Y:S02]  /*14850*/  LDCU.64 UR4, c[0x0][0x380] ;  /* 0x00007000ff0477ac */ /* 0x000ee40008000a00 */
[----:B---3--:R-:W-:-:S04]  /*14860*/  ISETP.GE.U32.AND P0, PT, R2, UR4, PT ;  /* 0x0000000402007c0c */ /* 0x008fc8000bf06070 */
[----:B------:R-:W-:-:S13]  /*14870*/  ISETP.GE.AND.EX P0, PT, RZ, UR5, PT, P0 ;  /* 0x00000005ff007c0c */ /* 0x000fda000bf06300 */
[----:B------:R-:W-:Y:S05]  /*14880*/  @P0 EXIT ;  /* 0x000000000000094d */ /* 0x000fea0003800000 */
[----:B------:R-:W3:Y:S01]  /*14890*/  LDC R6, c[0x0][0x388] ;  /* 0x0000e200ff067b82 */ /* 0x000ee20000000800 */
[----:B------:R-:W-:Y:S01]  /*148a0*/  HFMA2 R0, -RZ, RZ, 0, 0 ;  /* 0x00000000ff007431 */ /* 0x000fe200000001ff */
[----:B012---:R-:W-:Y:S02]  /*148b0*/  MOV R17, RZ ;  /* 0x000000ff00117202 */ /* 0x007fe40000000f00 */
[----:B---3--:R-:W-:-:S13]  /*148c0*/  ISETP.NE.AND P0, PT, R6, RZ, PT ;  /* 0x000000ff0600720c */ /* 0x008fda0003f05270 */
[----:B------:R-:W-:Y:S05]  /*148d0*/  @!P0 BRA `(.L_x_27305) ;  /* 0x0000001000b48947 */ /* 0x000fea0003800000 */
[----:B------:R-:W0:Y:S01]  /*148e0*/  LDCU.64 UR4, c[0x0][0x390] ;  /* 0x00007200ff0477ac */ /* 0x000e220008000a00 */
[----:B------:R-:W-:Y:S01]  /*148f0*/  MOV R5, R2 ;  /* 0x0000000200057202 */ /* 0x000fe20000000f00 */
[----:B------:R-:W-:Y:S01]  /*14900*/  IMAD.MOV.U32 R4, RZ, RZ, RZ ;  /* 0x000000ffff047224 */ /* 0x000fe200078e00ff */
        /* <DEDUP_REMOVED lines=13> */
[----:B------:R-:W-:Y:S01]  /*149e0*/  VIMNMX.U32 R6, PT, PT, R6, 0x18, PT ;  /* 0x0000001806067848 */ /* 0x000fe20003fe0000 */
[----:B------:R-:W1:Y:S03]  /*149f0*/  LDCU UR4, c[0x0][0x3a0] ;  /* 0x00007400ff0477ac */ /* 0x000e660008000800 */
[----:B------:R-:W-:Y:S01]  /*14a00*/  IADD3 R6, PT, PT, R6, 0x1, RZ ;  /* 0x0000000106067810 */ /* 0x000fe20007ffe0ff */
[----:B------:R-:W2:Y:S03]  /*14a10*/  LDCU.64 UR8, c[0x0][0x4c0] ;  /* 0x00009800ff0877ac */ /* 0x000ea60008000a00 */
[----:B------:R-:W-:Y:S01]  /*14a20*/  ISETP.NE.AND P0, PT, R6, 0x2, PT ;  /* 0x000000020600780c */ /* 0x000fe20003f05270 */
        /* <DEDUP_REMOVED lines=280> */
.L_x_27305:
        /* <DEDUP_REMOVED lines=31> */
.L_x_27307:
[----:B------:R-:W-:Y:S05]  /*15da0*/  BSYNC.RECONVERGENT B6 ;  /* 0x0000000000067941 */ /* 0x000fea0003800200 */
.L_x_27306:
        /* <DEDUP_REMOVED lines=8> */
[----:B------:R-:W-:Y:S02]  /*15e30*/  IADD3.X R13, PT, PT, R19, R3, RZ, P0, !PT ;  /* 0x00000003130d7210 */ /* 0x000fe400007fe4ff */
[----:B------:R-:W-:-:S03]  /*15e40*/  MOV R2, R12 ;  /* 0x0000000c00027202 */ /* 0x000fc60000000f00 */
[----:B------:R-:W-:Y:S01]  /*15e50*/  IMAD.MOV.U32 R15, RZ, RZ, R13 ;  /* 0x000000ffff0f7224 */ /* 0x000fe200078e000d */
[----:B------:R-:W-:Y:S06]  /*15e60*/  BRA.U UP0, `(.L_x_27308) ;  /* 0x00000059000c7547 */ /* 0x000fec000b800000 */
[----:B------:R-:W0:Y:S01]  /*15e70*/  LDC R0, c[0x0][0x5a0] ;  /* 0x00016800ff007b82 */ /* 0x000e220000000800 */
[----:B------:R-:W-:Y:S01]  /*15e80*/  HFMA2 R2, -RZ, RZ, 0, 0 ;  /* 0x00000000ff027431 */ /* 0x000fe200000001ff */
[----:B------:R-:W-:Y:S02]  /*15e90*/  MOV R15, RZ ;  /* 0x000000ff000f7202 */ /* 0x000fe40000000f00 */
        /* <DEDUP_REMOVED lines=33> */
.L_x_27310:
        /* <DEDUP_REMOVED lines=17> */
.L_x_27311:
[----:B------:R-:W-:Y:S05]  /*161c0*/  BSYNC.RECONVERGENT B0 ;  /* 0x0000000000007941 */ /* 0x000fea0003800200 */
.L_x_27309:
        /* <DEDUP_REMOVED lines=13> */
[----:B-1----:R-:W-:-:S04]  /*162a0*/  VIADDMNMX.U32 R0, R0, R3, 0x18, PT ;  /* 0x0000001800007446 */ /* 0x002fc80003800003 */
[----:B------:R-:W-:-:S07]  /*162b0*/  IADD3 R14, PT, PT, R0, 0x1, RZ ;  /* 0x00000001000e7810 */ /* 0x000fce0007ffe0ff */
        /* <DEDUP_REMOVED lines=26> */
.L_x_27313:
        /* <DEDUP_REMOVED lines=18> */
.L_x_27314:
[----:B------:R-:W-:Y:S05]  /*16580*/  BSYNC.RECONVERGENT B0 ;  /* 0x0000000000007941 */ /* 0x000fea0003800200 */
.L_x_27312:
[----:B------:R-:W0:Y:S01]  /*16590*/  LDCU.64 UR4, c[0x0][0x678] ;  /* 0x0000cf00ff0477ac */ /* 0x000e220008000a00 */
[----:B------:R-:W-:Y:S01]  /*165a0*/  ISETP.NE.AND P0, PT, R14, 0x2, PT ;  /* 0x000000020e00780c */ /* 0x000fe20003f05270 */
[----:B0-----:R-:W-:Y:S02]  /*165b0*/  IMAD R5, R3, UR4, RZ ;  /* 0x0000000403057c24 */ /* 0x001fe4000f8e02ff */
[----:B------:R-:W-:Y:S02]  /*165c0*/  IMAD.MOV.U32 R3, RZ, RZ, R15 ;  /* 0x000000ffff037224 */ /* 0x000fe400078e000f */
[C---:B------:R-:W-:Y:S02]  /*165d0*/  IMAD R5, R4.reuse, UR5, R5 ;  /* 0x0000000504057c24 */ /* 0x040fe4000f8e0205 */
[----:B------:R-:W-:-:S05]  /*165e0*/  IMAD.WIDE.U32 R2, R4, UR4, R2 ;  /* 0x0000000404027c25 */ /* 0x000fca000f8e0002 */
        /* <DEDUP_REMOVED lines=32> */
.L_x_27316:
        /* <DEDUP_REMOVED lines=18> */
.L_x_27317:
[----:B------:R-:W-:Y:S05]  /*16910*/  BSYNC.RECONVERGENT B0 ;  /* 0x0000000000007941 */ /* 0x000fea0003800200 */
.L_x_27315:
[----:B------:R-:W0:Y:S01]  /*16920*/  LDCU.64 UR4, c[0x0][0x680] ;  /* 0x0000d000ff0477ac */ /* 0x000e220008000a00 */
[----:B------:R-:W-:Y:S01]  /*16930*/  ISETP.NE.AND P0, PT, R14, 0x3, PT ;  /* 0x000000030e00780c */ /* 0x000fe20003f05270 */
[----:B0-----:R-:W-:Y:S01]  /*16940*/  IMAD R5, R3, UR4, RZ ;  /* 0x0000000403057c24 */ /* 0x001fe2000f8e02ff */
[----:B------:R-:W-:-:S03]  /*16950*/  MOV R3, R15 ;  /* 0x0000000f00037202 */ /* 0x000fc60000000f00 */
[C---:B------:R-:W-:Y:S02]  /*16960*/  IMAD R5, R4.reuse, UR5, R5 ;  /* 0x0000000504057c24 */ /* 0x040fe4000f8e0205 */
[----:B------:R-:W-:-:S04]  /*16970*/  IMAD.WIDE.U32 R2, R4, UR4, R2 ;  /* 0x0000000404027c25 */ /* 0x000fc8000f8e0002 */
        /* <DEDUP_REMOVED lines=32> */
.L_x_27319:
        /* <DEDUP_REMOVED lines=18> */
.L_x_27320:
[----:B------:R-:W-:Y:S05]  /*16ca0*/  BSYNC.RECONVERGENT B0 ;  /* 0x0000000000007941 */ /* 0x000fea0003800200 */
.L_x_27318:
[----:B------:R-:W0:Y:S01]  /*16cb0*/  LDCU.64 UR4, c[0x0][0x688] ;  /* 0x0000d100ff0477ac */ /* 0x000e220008000a00 */
[----:B------:R-:W-:Y:S01]  /*16cc0*/  ISETP.NE.AND P0, PT, R14, 0x4, PT ;  /* 0x000000040e00780c */ /* 0x000fe20003f05270 */
[----:B0-----:R-:W-:Y:S01]  /*16cd0*/  IMAD R5, R3, UR4, RZ ;  /* 0x0000000403057c24 */ /* 0x001fe2000f8e02ff */
[----:B------:R-:W-:-:S03]  /*16ce0*/  MOV R3, R15 ;  /* 0x0000000f00037202 */ /* 0x000fc60000000f00 */
        /* <DEDUP_REMOVED lines=34> */
.L_x_27322:
        /* <DEDUP_REMOVED lines=18> */
.L_x_27323:
[----:B------:R-:W-:Y:S05]  /*17030*/  BSYNC.RECONVERGENT B0 ;  /* 0x0000000000007941 */ /* 0x000fea0003800200 */
.L_x_27321:
        /* <DEDUP_REMOVED lines=38> */
.L_x_27325:
        /* <DEDUP_REMOVED lines=18> */
.L_x_27326:
[----:B------:R-:W-:Y:S05]  /*173c0*/  BSYNC.RECONVERGENT B0 ;  /* 0x0000000000007941 */ /* 0x000fea0003800200 */
.L_x_27324:
        /* <DEDUP_REMOVED lines=38> */
.L_x_27328:
        /* <DEDUP_REMOVED lines=18> */
.L_x_27329:
[----:B------:R-:W-:Y:S05]  /*17750*/  BSYNC.RECONVERGENT B0 ;  /* 0x0000000000007941 */ /* 0x000fea0003800200 */
.L_x_27327:
        /* <DEDUP_REMOVED lines=38> */
.L_x_27331:
        /* <DEDUP_REMOVED lines=18> */
.L_x_27332:
[----:B------:R-:W-:Y:S05]  /*17ae0*/  BSYNC.RECONVERGENT B0 ;  /* 0x0000000000007941 */ /* 0x000fea0003800200 */
.L_x_27330:
        /* <DEDUP_REMOVED lines=38> */
.L_x_27334:
        /* <DEDUP_REMOVED lines=18> */
.L_x_27335:
[----:B------:R-:W-:Y:S05]  /*17e70*/  BSYNC.RECONVERGENT B0 ;  /* 0x0000000000007941 */ /* 0x000fea0003800200 */
.L_x_27333:
        /* <DEDUP_REMOVED lines=38> */
.L_x_27337:
        /* <DEDUP_REMOVED lines=18> */
.L_x_27338:
[----:B------:R-:W-:Y:S05]  /*18200*/  BSYNC.RECONVERGENT B0 ;  /* 0x0000000000007941 */ /* 0x000fea0003800200 */
.L_x_27336:
        /* <DEDUP_REMOVED lines=38> */
.L_x_27340:
        /* <DEDUP_REMOVED lines=18> */
.L_x_27341:
[----:B------:R-:W-:Y:S05]  /*18590*/  BSYNC.RECONVERGENT B0 ;  /* 0x0000000000007941 */ /* 0x000fea0003800200 */
.L_x_27339:
        /* <DEDUP_REMOVED lines=38> */
.L_x_27343:
        /* <DEDUP_REMOVED lines=18> */
.L_x_27344:
[----:B------:R-:W-:Y:S05]  /*18920*/  BSYNC.RECONVERGENT B0 ;  /* 0x0000000000007941 */ /* 0x000fea0003800200 */
.L_x_27342:
        /* <DEDUP_REMOVED lines=38> */
.L_x_27346:
        /* <DEDUP_REMOVED lines=18> */
.L_x_27347:
[----:B------:R-:W-:Y:S05]  /*18cb0*/  BSYNC.RECONVERGENT B0 ;  /* 0x0000000000007941 */ /* 0x000fea0003800200 */
.L_x_27345:
        /* <DEDUP_REMOVED lines=38> */
.L_x_27349:
        /* <DEDUP_REMOVED lines=18> */
.L_x_27350:
[----:B------:R-:W-:Y:S05]  /*19040*/  BSYNC.RECONVERGENT B0 ;  /* 0x0000000000007941 */ /* 0x000fea0003800200 */
.L_x_27348:
        /* <DEDUP_REMOVED lines=38> */
.L_x_27352:
        /* <DEDUP_REMOVED lines=18> */
.L_x_27353:
[----:B------:R-:W-:Y:S05]  /*193d0*/  BSYNC.RECONVERGENT B0 ;  /* 0x0000000000007941 */ /* 0x000fea0003800200 */
.L_x_27351:
        /* <DEDUP_REMOVED lines=38> */
.L_x_27355:
        /* <DEDUP_REMOVED lines=18> */
.L_x_27356:
[----:B------:R-:W-:Y:S05]  /*19760*/  BSYNC.RECONVERGENT B0 ;  /* 0x0000000000007941 */ /* 0x000fea0003800200 */
.L_x_27354:
        /* <DEDUP_REMOVED lines=38> */
.L_x_27358:
        /* <DEDUP_REMOVED lines=18> */
.L_x_27359:
[----:B------:R-:W-:Y:S05]  /*19af0*/  BSYNC.RECONVERGENT B0 ;  /* 0x0000000000007941 */ /* 0x000fea0003800200 */
.L_x_27357:
        /* <DEDUP_REMOVED lines=38> */
.L_x_27361:
        /* <DEDUP_REMOVED lines=18> */
.L_x_27362:
[----:B------:R-:W-:Y:S05]  /*19e80*/  BSYNC.RECONVERGENT B0 ;  /* 0x0000000000007941 */ /* 0x000fea0003800200 */
.L_x_27360:
        /* <DEDUP_REMOVED lines=38> */
.L_x_27364:
        /* <DEDUP_REMOVED lines=18> */
.L_x_27365:
[----:B------:R-:W-:Y:S05]  /*1a210*/  BSYNC.RECONVERGENT B0 ;  /* 0x0000000000007941 */ /* 0x000fea0003800200 */
.L_x_27363:
        /* <DEDUP_REMOVED lines=38> */
.L_x_27367:
        /* <DEDUP_REMOVED lines=18> */
.L_x_27368:
[----:B------:R-:W-:Y:S05]  /*1a5a0*/  BSYNC.RECONVERGENT B0 ;  /* 0x0000000000007941 */ /* 0x000fea0003800200 */
.L_x_27366:
        /* <DEDUP_REMOVED lines=38> */
.L_x_27370:
        /* <DEDUP_REMOVED lines=18> */
.L_x_27371:
[----:B------:R-:W-:Y:S05]  /*1a930*/  BSYNC.RECONVERGENT B0 ;  /* 0x0000000000007941 */ /* 0x000fea0003800200 */
.L_x_27369:
        /* <DEDUP_REMOVED lines=38> */
.L_x_27373:
        /* <DEDUP_REMOVED lines=18> */
.L_x_27374:
[----:B------:R-:W-:Y:S05]  /*1acc0*/  BSYNC.RECONVERGENT B0 ;  /* 0x0000000000007941 */ /* 0x000fea0003800200 */
.L_x_27372:
        /* <DEDUP_REMOVED lines=38> */
.L_x_27376:
        /* <DEDUP_REMOVED lines=18> */
.L_x_27377:
[----:B------:R-:W-:Y:S05]  /*1b050*/  BSYNC.RECONVERGENT B0 ;  /* 0x0000000000007941 */ /* 0x000fea0003800200 */
.L_x_27375:
        /* <DEDUP_REMOVED lines=37> */
.L_x_27379:
        /* <DEDUP_REMOVED lines=16> */
.L_x_27380:
[----:B------:R-:W-:Y:S05]  /*1b3b0*/  BSYNC.RECONVERGENT B0 ;  /* 0x0000000000007941 */ /* 0x000fea0003800200 */
.L_x_27378:
[----:B------:R-:W0:Y:S01]  /*1b3c0*/  LDCU.64 UR4, c[0x0][0x728] ;  /* 0x0000e500ff0477ac */ /* 0x000e220008000a00 */
[----:B------:R-:W-:Y:S02]  /*1b3d0*/  ISETP.NE.AND P0, PT, R14, 0x18, PT ;  /* 0x000000180e00780c */ /* 0x000fe40003f05270 */
[----:B------:R-:W-:Y:S01]  /*1b3e0*/  MOV R3, R15 ;  /* 0x0000000f00037202 */ /* 0x000fe20000000f00 */
[----:B0-----:R-:W-:Y:S02]  /*1b3f0*/  IMAD R5, R0, UR4, RZ ;  /* 0x0000000400057c24 */ /* 0x001fe4000f8e02ff */
[----:B------:R-:W-:-:S04]  /*1b400*/  IMAD.WIDE.U32 R2, R4, UR4, R2 ;  /* 0x0000000404027c25 */ /* 0x000fc8000f8e0002 */
[----:B------:R-:W-:-:S04]  /*1b410*/  IMAD R5, R4, UR5, R5 ;  /* 0x0000000504057c24 */ /* 0x000fc8000f8e0205 */
[----:B------:R-:W-:Y:S01]  /*1b420*/  IMAD.IADD R15, R3, 0x1, R5 ;  /* 0x00000001030f7824 */ /* 0x000fe200078e0205 */
        /* <DEDUP_REMOVED lines=26> */
.L_x_27382:
[----:B------:R-:W-:Y:S01]  /*1b5d0*/  MOV R8, R6 ;  /* 0x0000000600087202 */ /* 0x000fe20000000f00 */
[----:B------:R-:W-:Y:S01]  /*1b5e0*/  IMAD.MOV.U32 R10, RZ, RZ, R7 ;  /* 0x000000ffff0a7224 */ /* 0x000fe200078e0007 */
[----:B------:R-:W-:-:S07]  /*1b5f0*/  MOV R9, 0x1b610 ;  /* 0x0001b61000097802 */ /* 0x000fce0000000f00 */
[----:B------:R-:W-:Y:S05]  /*1b600*/  CALL.REL.NOINC `($__internal_39_$__cuda_sm20_rem_u64) ;  /* 0x0000000400547944 */ /* 0x000fea0003c00000 */
[----:B------:R-:W-:Y:S02]  /*1b610*/  MOV R4, R0 ;  /* 0x0000000000047202 */ /* 0x000fe40000000f00 */
[----:B------:R-:W-:-:S07]  /*1b620*/  MOV R5, R3 ;  /* 0x0000000300057202 */ /* 0x000fce0000000f00 */
.L_x_27383:
[----:B------:R-:W-:Y:S05]  /*1b630*/  BSYNC.RECONVERGENT B0 ;  /* 0x0000000000007941 */ /* 0x000fea0003800200 */
.L_x_27381:
[----:B------:R-:W0:Y:S01]  /*1b640*/  LDCU.64 UR4, c[0x0][0x730] ;  /* 0x0000e600ff0477ac */ /* 0x000e220008000a00 */
[----:B------:R-:W-:Y:S02]  /*1b650*/  IMAD.MOV.U32 R3, RZ, RZ, R15 ;  /* 0x000000ffff037224 */ /* 0x000fe400078e000f */
[----:B0-----:R-:W-:Y:S02]  /*1b660*/  IMAD R5, R5, UR4, RZ ;  /* 0x0000000405057c24 */ /* 0x001fe4000f8e02ff */
[----:B------:R-:W-:-:S04]  /*1b670*/  IMAD.WIDE.U32 R2, R4, UR4, R2 ;  /* 0x0000000404027c25 */ /* 0x000fc8000f8e0002 */
[----:B------:R-:W-:-:S05]  /*1b680*/  IMAD R5, R4, UR5, R5 ;  /* 0x0000000504057c24 */ /* 0x000fca000f8e0205 */
[----:B------:R-:W-:-:S07]  /*1b690*/  IADD3 R15, PT, PT, R3, R5, RZ ;  /* 0x00000005030f7210 */ /* 0x000fce0007ffe0ff */
.L_x_27308:
[----:B------:R-:W2:Y:S01]  /*1b6a0*/  LDG.E.64 R16, desc[UR36][R16.64] ;  /* 0x0000002410107981 */ /* 0x000ea2000c1e1b00 */
[----:B------:R-:W0:Y:S02]  /*1b6b0*/  LDCU.64 UR4, c[0x0][0x740] ;  /* 0x0000e800ff0477ac */ /* 0x000e240008000a00 */
[----:B0-----:R-:W-:-:S04]  /*1b6c0*/  LEA R4, P0, R2, UR4, 0x3 ;  /* 0x0000000402047c11 */ /* 0x001fc8000f8018ff */
[----:B------:R-:W-:-:S05]  /*1b6d0*/  LEA.HI.X R5, R2, UR5, R15, 0x3, P0 ;  /* 0x0000000502057c11 */ /* 0x000fca00080f1c0f */
[----:B--2---:R-:W-:Y:S04]  /*1b6e0*/  REDG.E.ADD.F32.FTZ.RN.STRONG.GPU desc[UR36][R4.64], R16 ;  /* 0x00000010040079a6 */ /* 0x004fe8000c12f324 */
[----:B------:R-:W-:Y:S01]  /*1b6f0*/  REDG.E.ADD.F32.FTZ.RN.STRONG.GPU desc[UR36][R4.64+0x4], R17 ;  /* 0x00000411040079a6 */ /* 0x000fe2000c12f324 */
[----:B------:R-:W-:Y:S05]  /*1b700*/  EXIT ;  /* 0x000000000000794d */ /* 0x000fea0003800000 */
        .weak           $__internal_38_$__cuda_sm20_div_u64
        .type           $__internal_38_$__cuda_sm20_div_u64,@function
        .size           $__internal_38_$__cuda_sm20_div_u64,($__internal_39_$__cuda_sm20_rem_u64 - $__internal_38_$__cuda_sm20_div_u64)
$__internal_38_$__cuda_sm20_div_u64:
[----:B------:R-:W-:-:S06]  /*1b710*/  MOV R5, R3 ;  /* 0x0000000300057202 */ /* 0x000fcc0000000f00 */
[----:B------:R-:W0:Y:S08]  /*1b720*/  I2F.U64.RP R5, R4 ;  /* 0x0000000400057312 */ /* 0x000e300000309000 */
[----:B0-----:R-:W0:Y:S02]  /*1b730*/  MUFU.RCP R5, R5 ;  /* 0x0000000500057308 */ /* 0x001e240000001000 */
[----:B0-----:R-:W-:-:S06]  /*1b740*/  VIADD R5, R5, 0x1ffffffe ;  /* 0x1ffffffe05057836 */ /* 0x001fcc0000000000 */
[----:B------:R-:W0:Y:S02]  /*1b750*/  F2I.U64.TRUNC R18, R5 ;  /* 0x0000000500127311 */ /* 0x000e24000020d800 */
[----:B0-----:R-:W-:-:S04]  /*1b760*/  IMAD.WIDE.U32 R20, R18, R4, RZ ;  /* 0x0000000412147225 */ /* 0x001fc800078e00ff */
[C---:B------:R-:W-:Y:S01]  /*1b770*/  IMAD R6, R18.reuse, R3, R21 ;  /* 0x0000000312067224 */ /* 0x040fe200078e0215 */
[----:B------:R-:W-:Y:S02]  /*1b780*/  IADD3 R5, P0, PT, RZ, -R20, RZ ;  /* 0x80000014ff057210 */ /* 0x000fe40007f1e0ff */
[----:B------:R-:W-:Y:S01]  /*1b790*/  MOV R21, R18 ;  /* 0x0000001200157202 */ /* 0x000fe20000000f00 */
        /* <DEDUP_REMOVED lines=11> */
[C---:B------:R-:W-:Y:S01]  /*1b850*/  IMAD R7, R21.reuse, R3, R19 ;  /* 0x0000000315077224 */ /* 0x040fe200078e0213 */
[----:B------:R-:W-:Y:S01]  /*1b860*/  IADD3 R5, P0, PT, RZ, -R18, RZ ;  /* 0x80000012ff057210 */ /* 0x000fe20007f1e0ff */
[----:B------:R-:W-:Y:S02]  /*1b870*/  IMAD.MOV.U32 R19, RZ, RZ, RZ ;  /* 0x000000ffff137224 */ /* 0x000fe400078e00ff */
[----:B------:R-:W-:Y:S02]  /*1b880*/  IMAD R7, R6, R4, R7 ;  /* 0x0000000406077224 */ /* 0x000fe400078e0207 */
[----:B------:R-:W-:-:S03]  /*1b890*/  IMAD.HI.U32 R20, R21, R5, RZ ;  /* 0x0000000515147227 */ /* 0x000fc600078e00ff */
[----:B------:R-:W-:-:S05]  /*1b8a0*/  IADD3.X R7, PT, PT, RZ, ~R7, RZ, P0, !PT ;  /* 0x80000007ff077210 */ /* 0x000fca00007fe4ff */
[----:B------:R-:W-:-:S04]  /*1b8b0*/  IMAD.WIDE.U32 R20, P0, R21, R7, R20 ;  /* 0x0000000715147225 */ /* 0x000fc80007800014 */
[C---:B------:R-:W-:Y:S02]  /*1b8c0*/  IMAD R8, R6.reuse, R7, RZ ;  /* 0x0000000706087224 */ /* 0x040fe400078e02ff */
[----:B------:R-:W-:-:S04]  /*1b8d0*/  IMAD.HI.U32 R5, P1, R6, R5, R20 ;  /* 0x0000000506057227 */ /* 0x000fc80007820014 */
[----:B------:R-:W-:Y:S01]  /*1b8e0*/  IMAD.HI.U32 R7, R6, R7, RZ ;  /* 0x0000000706077227 */ /* 0x000fe200078e00ff */
[----:B------:R-:W-:-:S04]  /*1b8f0*/  IADD3 R5, P2, PT, R8, R5, RZ ;  /* 0x0000000508057210 */ /* 0x000fc80007f5e0ff */
        /* <DEDUP_REMOVED lines=37> */
[----:B------:R-:W-:Y:S05]  /*1bb50*/  RET.REL.NODEC R4 `(_ZN2at6native24index_elementwise_kernelILi128ELi4EZNS0_20cuda_take_put_kernelIN3c107complexIfEElZZZZZNS0_10put_kernelERNS_14TensorIteratorERKNS_10TensorBaseEbENKUlvE_clEvENKUlvE7_clEvENKUlvE_clEvENKUlvE0_clEvEUlRS5_lE_EEvS7_SA_RKT1_EUliE_EEvlSH_) ;  /* 0xfffffe4404287950 */ /* 0x000fea0003c3ffff */
        .weak           $__internal_39_$__cuda_sm20_rem_u64
        .type           $__internal_39_$__cuda_sm20_rem_u64,@function
        .size           $__internal_39_$__cuda_sm20_rem_u64,(.L_x_41820 - $__internal_39_$__cuda_sm20_rem_u64)
$__internal_39_$__cuda_sm20_rem_u64:
        /* <DEDUP_REMOVED lines=63> */
[----:B------:R-:W-:Y:S06]  /*1bf50*/  RET.REL.NODEC R4 `(_ZN2at6native24index_elementwise_kernelILi128ELi4EZNS0_20cuda_take_put_kernelIN3c107complexIfEElZZZZZNS0_10put_kernelERNS_14TensorIteratorERKNS_10TensorBaseEbENKUlvE_clEvENKUlvE7_clEvENKUlvE_clEvENKUlvE0_clEvEUlRS5_lE_EEvS7_SA_RKT1_EUliE_EEvlSH_) ;  /* 0xfffffe4004287950 */ /* 0x000fec0003c3ffff */
.L_x_27384:
        /* <DEDUP_REMOVED lines=10> */
.L_x_41820:


//--------------------- .text._ZN2at6native24index_elementwise_kernelILi128ELi4EZNS0_20cuda_take_put_kernelIN3c107complexIfEEiZZZZZNS0_10put_kernelERNS_14TensorIteratorERKNS_10TensorBaseEbENKUlvE_clEvENKUlvE7_clEvENKUlvE_clEvENKUlvE_clEvEUlRS5_iE0_EEvS7_SA_RKT1_EUliE_EEvlSH_ --------------------------
	.section	.text._ZN2at6native24index_elementwise_kernelILi128ELi4EZNS0_20cuda_take_put_kernelIN3c107complexIfEEiZZZZZNS0_10put_kernelERNS_14TensorIteratorERKNS_10TensorBaseEbENKUlvE_clEvENKUlvE7_clEvENKUlvE_clEvENKUlvE_clEvEUlRS5_iE0_EEvS7_SA_RKT1_EUliE_EEvlSH_,"ax",@progbits
	.align	128
        .global         _ZN2at6native24index_elementwise_kernelILi128ELi4EZNS0_20cuda_take_put_kernelIN3c107complexIfEEiZZZZZNS0_10put_kernelERNS_14TensorIteratorERKNS_10TensorBaseEbENKUlvE_clEvENKUlvE7_clEvENKUlvE_clEvENKUlvE_clEvEUlRS5_iE0_EEvS7_SA_RKT1_EUliE_EEvlSH_
        .type           _ZN2at6native24index_elementwise_kernelILi128ELi4EZNS0_20cuda_take_put_kernelIN3c107complexIfEEiZZZZZNS0_10put_kernelERNS_14TensorIteratorERKNS_10TensorBaseEbENKUlvE_clEvENKUlvE7_clEvENKUlvE_clEvENKUlvE_clEvEUlRS5_iE0_EEvS7_SA_RKT1_EUliE_EEvlSH_,@function
        .size           _ZN2at6native24index_elementwise_kernelILi128ELi4EZNS0_20cuda_take_put_kernelIN3c107complexIfEEiZZZZZNS0_10put_kernelERNS_14TensorIteratorERKNS_10TensorBaseEbENKUlvE_clEvENKUlvE7_clEvENKUlvE_clEvENKUlvE_clEvEUlRS5_iE0_EEvS7_SA_RKT1_EUliE_EEvlSH_,(.L_x_41980 - _ZN2at6native24index_elementwise_kernelILi128ELi4EZNS0_20cuda_take_put_kernelIN3c107complexIfEEiZZZZZNS0_10put_kernelERNS_14TensorIteratorERKNS_10TensorBaseEbENKUlvE_clEvENKUlvE7_clEvENKUlvE_clEvENKUlvE_clEvEUlRS5_iE0_EEvS7_SA_RKT1_EUliE_EEvlSH_)
        .other          _ZN2at6native24index_elementwise_kernelILi128ELi4EZNS0_20cuda_take_put_kernelIN3c107complexIfEEiZZZZZNS0_10put_kernelERNS_14TensorIteratorERKNS_10TensorBaseEbENKUlvE_clEvENKUlvE7_clEvENKUlvE_clEvENKUlvE_clEvEUlRS5_iE0_EEvS7_SA_RKT1_EUliE_EEvlSH_,@"STO_CUDA_ENTRY STV_DEFAULT"
_ZN2at6native24index_elementwise_kernelILi128ELi4EZNS0_20cuda_take_put_kernelIN3c107complexIfEEiZZZZZNS0_10put_kernelERNS_14TensorIteratorERKNS_10TensorBaseEbENKUlvE_clEvENKUlvE7_clEvENKUlvE_clEvENKUlvE_clEvEUlRS5_iE0_EEvS7_SA_RKT1_EUliE_EEvlSH_:
.text._ZN2at6native24index_elementwise_kernelILi128ELi4EZNS0_20cuda_take_put_kernelIN3c107complexIfEEiZZZZZNS0_10put_kernelERNS_14TensorIteratorERKNS_10TensorBaseEbENKUlvE_clEvENKUlvE7_clEvENKUlvE_clEvENKUlvE_clEvEUlRS5_iE0_EEvS7_SA_RKT1_EUliE_EEvlSH_:
        /* <DEDUP_REMOVED lines=46> */
.L_x_27390:
[----:B------:R-:W0:Y:S02]  /*02e0*/  LDC.64 R2, c[0x0][0x580] ;  /* 0x00016000ff027b82 */ /* 0x000e240000000a00 */
[----:B0-----:R-:W2:Y:S06]  /*02f0*/  LDG.E.64 R2, desc[UR36][R2.64] ;  /* 0x0000002402027981 */ /* 0x001eac000c1e1b00 */
[----:B------:R-:W2:Y:S01]  /*0300*/  LDC.64 R4, c[0x0][0x730] ;  /* 0x0001cc00ff047b82 */ /* 0x000ea20000000a00 */
[----:B------:R-:W-:Y:S01]  /*0310*/  IADD3 R23, PT, PT, R23, 0x80, RZ ;  /* 0x0000008017177810 */ /* 0x000fe20007ffe0ff */
[----:B--2---:R0:W-:Y:S06]  /*0320*/  STG.E.64 desc[UR36][R4.64], R2 ;  /* 0x0000000204007986 */ /* 0x0041ec000c101b24 */
.L_x_27389:
[----:B------:R-:W-:Y:S05]  /*0330*/  BSYNC.RECONVERGENT B6 ;  /* 0x0000000000067941 */ /* 0x000fea0003800200 */
.L_x_27388:
        /* <DEDUP_REMOVED lines=31> */
.L_x_27393:
[----:B------:R-:W0:Y:S02]  /*0530*/  LDC.64 R2, c[0x0][0x580] ;  /* 0x00016000ff027b82 */ /* 0x000e240000000a00 */
[----:B0-----:R-:W2:Y:S06]  /*0540*/  LDG.E.64 R2, desc[UR36][R2.64] ;  /* 0x0000002402027981 */ /* 0x001eac000c1e1b00 */
[----:B------:R-:W2:Y:S01]  /*0550*/  LDC.64 R4, c[0x0][0x730] ;  /* 0x0001cc00ff047b82 */ /* 0x000ea20000000a00 */
[----:B------:R-:W-:Y:S01]  /*0560*/  IADD3 R23, PT, PT, R23, 0x80, RZ ;  /* 0x0000008017177810 */ /* 0x000fe20007ffe0ff */
[----:B--2---:R1:W-:Y:S06]  /*0570*/  STG.E.64 desc[UR36][R4.64], R2 ;  /* 0x0000000204007986 */ /* 0x0043ec000c101b24 */
.L_x_27392:
[----:B------:R-:W-:Y:S05]  /*0580*/  BSYNC.RECONVERGENT B6 ;  /* 0x0000000000067941 */ /* 0x000fea0003800200 */
.L_x_27391:
        /* <DEDUP_REMOVED lines=31> */
.L_x_27396:
[----:B------:R-:W0:Y:S02]  /*0780*/  LDC.64 R2, c[0x0][0x580] ;  /* 0x00016000ff027b82 */ /* 0x000e240000000a00 */
[----:B0-----:R-:W2:Y:S06]  /*0790*/  LDG.E.64 R2, desc[UR36][R2.64] ;  /* 0x0000002402027981 */ /* 0x001eac000c1e1b00 */
[----:B------:R-:W2:Y:S01]  /*07a0*/  LDC.64 R4, c[0x0][0x730] ;  /* 0x0001cc00ff047b82 */ /* 0x000ea20000000a00 */
[----:B------:R-:W-:Y:S01]  /*07b0*/  VIADD R23, R23, 0x80 ;  /* 0x0000008017177836 */ /* 0x000fe20000000000 */
[----:B--2---:R2:W-:Y:S06]  /*07c0*/  STG.E.64 desc[UR36][R4.64], R2 ;  /* 0x0000000204007986 */ /* 0x0045ec000c101b24 */
.L_x_27395:
[----:B------:R-:W-:Y:S05]  /*07d0*/  BSYNC.RECONVERGENT B6 ;  /* 0x0000000000067941 */ /* 0x000fea0003800200 */
.L_x_27394:
        /* <DEDUP_REMOVED lines=30> */
.L_x_27397:
[----:B------:R-:W0:Y:S02]  /*09c0*/  LDC.64 R2, c[0x0][0x580] ;  /* 0x00016000ff027b82 */ /* 0x000e240000000a00 */
[----:B0-----:R-:W2:Y:S06]  /*09d0*/  LDG.E.64 R2, desc[UR36][R2.64] ;  /* 0x0000002402027981 */ /* 0x001eac000c1e1b00 */
[----:B------:R-:W2:Y:S02]  /*09e0*/  LDC.64 R4, c[0x0][0x730] ;  /* 0x0001cc00ff047b82 */ /* 0x000ea40000000a00 */
[----:B--2---:R-:W-:Y:S01]  /*09f0*/  STG.E.64 desc[UR36][R4.64], R2 ;  /* 0x0000000204007986 */ /* 0x004fe2000c101b24 */
[----:B------:R-:W-:Y:S05]  /*0a00*/  EXIT ;  /* 0x000000000000794d */ /* 0x000fea0003800000 */
.L_x_27387:
        /* <DEDUP_REMOVED lines=34> */
.L_x_27400:
        /* <DEDUP_REMOVED lines=276> */
.L_x_27401:
[----:B------:R-:W0:Y:S08]  /*1d70*/  LDC.64 R6, c[0x0][0x580] ;  /* 0x00016000ff067b82 */ /* 0x000e300000000a00 */
[----:B------:R-:W1:Y:S01]  /*1d80*/  LDC.64 R4, c[0x0][0x730] ;  /* 0x0001cc00ff047b82 */ /* 0x000e620000000a00 */
[----:B0-----:R-:W2:Y:S01]  /*1d90*/  LDG.E.64 R6, desc[UR36][R6.64] ;  /* 0x0000002406067981 */ /* 0x001ea2000c1e1b00 */
[----:B------:R-:W-:-:S02]  /*1da0*/  VIADD R23, R23, 0x80 ;  /* 0x0000008017177836 */ /* 0x000fc40000000000 */
[----:B-1----:R-:W-:-:S05]  /*1db0*/  IMAD.WIDE R4, R0, 0x8, R4 ;  /* 0x0000000800047825 */ /* 0x002fca00078e0204 */
[----:B--2---:R0:W-:Y:S02]  /*1dc0*/  STG.E.64 desc[UR36][R4.64], R6 ;  /* 0x0000000604007986 */ /* 0x0041e4000c101b24 */
.L_x_27399:
[----:B------:R-:W-:Y:S05]  /*1dd0*/  BSYNC.RECONVERGENT B6 ;  /* 0x0000000000067941 */ /* 0x000fea0003800200 */
.L_x_27398:
        /* <DEDUP_REMOVED lines=31> */
.L_x_27404:
        /* <DEDUP_REMOVED lines=276> */
.L_x_27405:
[----:B------:R-:W0:Y:S08]  /*3110*/  LDC.64 R6, c[0x0][0x580] ;  /* 0x00016000ff067b82 */ /* 0x000e300000000a00 */
[----:B------:R-:W1:Y:S01]  /*3120*/  LDC.64 R4, c[0x0][0x730] ;  /* 0x0001cc00ff047b82 */ /* 0x000e620000000a00 */
[----:B0-----:R-:W2:Y:S01]  /*3130*/  LDG.E.64 R6, desc[UR36][R6.64] ;  /* 0x0000002406067981 */ /* 0x001ea2000c1e1b00 */
[----:B------:R-:W-:Y:S01]  /*3140*/  IADD3 R23, PT, PT, R23, 0x80, RZ ;  /* 0x0000008017177810 */ /* 0x000fe20007ffe0ff */
[----:B-1----:R-:W-:-:S05]  /*3150*/  IMAD.WIDE R4, R0, 0x8, R4 ;  /* 0x0000000800047825 */ /* 0x002fca00078e0204 */
[----:B--2---:R1:W-:Y:S02]  /*3160*/  STG.E.64 desc[UR36][R4.64], R6 ;  /* 0x0000000604007986 */ /* 0x0043e4000c101b24 */
.L_x_27403:
[----:B------:R-:W-:Y:S05]  /*3170*/  BSYNC.RECONVERGENT B6 ;  /* 0x0000000000067941 */ /* 0x000fea0003800200 */
.L_x_27402:
        /* <DEDUP_REMOVED lines=31> */
.L_x_27408:
        /* <DEDUP_REMOVED lines=276> */
.L_x_27409:
[----:B------:R-:W0:Y:S08]  /*44b0*/  LDC.64 R6, c[0x0][0x580] ;  /* 0x00016000ff067b82 */ /* 0x000e300000000a00 */
[----:B------:R-:W1:Y:S01]  /*44c0*/  LDC.64 R4, c[0x0][0x730] ;  /* 0x0001cc00ff047b82 */ /* 0x000e620000000a00 */
[----:B0-----:R-:W2:Y:S01]  /*44d0*/  LDG.E.64 R6, desc[UR36][R6.64] ;  /* 0x0000002406067981 */ /* 0x001ea2000c1e1b00 */
[----:B------:R-:W-:Y:S01]  /*44e0*/  IADD3 R23, PT, PT, R23, 0x80, RZ ;  /* 0x0000008017177810 */ /* 0x000fe20007ffe0ff */
[----:B-1----:R-:W-:-:S05]  /*44f0*/  IMAD.WIDE R4, R0, 0x8, R4 ;  /* 0x0000000800047825 */ /* 0x002fca00078e0204 */
[----:B--2---:R2:W-:Y:S02]  /*4500*/  STG.E.64 desc[UR36][R4.64], R6 ;  /* 0x0000000604007986 */ /* 0x0045e4000c101b24 */
.L_x_27407:
[----:B------:R-:W-:Y:S05]  /*4510*/  BSYNC.RECONVERGENT B6 ;  /* 0x0000000000067941 */ /* 0x000fea0003800200 */
.L_x_27406:
        /* <DEDUP_REMOVED lines=30> */
.L_x_27410:
        /* <DEDUP_REMOVED lines=276> */
.L_x_27411:
[----:B------:R-:W0:Y:S08]  /*5840*/  LDC.64 R4, c[0x0][0x580] ;  /* 0x00016000ff047b82 */ /* 0x000e300000000a00 */
[----:B------:R-:W1:Y:S01]  /*5850*/  LDC.64 R2, c[0x0][0x730] ;  /* 0x0001cc00ff027b82 */ /* 0x000e620000000a00 */
[----:B0-----:R-:W2:Y:S01]  /*5860*/  LDG.E.64 R4, desc[UR36][R4.64] ;  /* 0x0000002404047981 */ /* 0x001ea2000c1e1b00 */
[----:B-1----:R-:W-:-:S05]  /*5870*/  IMAD.WIDE R2, R0, 0x8, R2 ;  /* 0x0000000800027825 */ /* 0x002fca00078e0202 */
[----:B--2---:R-:W-:Y:S01]  /*5880*/  STG.E.64 desc[UR36][R2.64], R4 ;  /* 0x0000000402007986 */ /* 0x004fe2000c101b24 */
[----:B------:R-:W-:Y:S05]  /*5890*/  EXIT ;  /* 0x000000000000794d */ /* 0x000fea0003800000 */
.L_x_27386:
        /* <DEDUP_REMOVED lines=31> */
.L_x_27414:
[----:B------:R-:W0:Y:S01]  /*5a90*/  LDC.64 R4, c[0x0][0x580] ;  /* 0x00016000ff047b82 */ /* 0x000e220000000a00 */
[----:B------:R-:W1:Y:S07]  /*5aa0*/  LDCU UR4, c[0x0][0x590] ;  /* 0x0000b200ff0477ac */ /* 0x000e6e0008000800 */
[----:B------:R-:W2:Y:S01]  /*5ab0*/  LDC.64 R6, c[0x0][0x730] ;  /* 0x0001cc00ff067b82 */ /* 0x000ea20000000a00 */
[----:B0-----:R-:W3:Y:S01]  /*5ac0*/  LDG.E.64 R4, desc[UR36][R4.64] ;  /* 0x0000002404047981 */ /* 0x001ee2000c1e1b00 */
[----:B------:R-:W-:-:S02]  /*5ad0*/  SHF.R.S32.HI R3, RZ, 0x1f, R16 ;  /* 0x0000001fff037819 */ /* 0x000fc40000011410 */
[----:B------:R-:W-:Y:S02]  /*5ae0*/  IADD3 R23, PT, PT, R23, 0x80, RZ ;  /* 0x0000008017177810 */ /* 0x000fe40007ffe0ff */
[----:B-1----:R-:W-:-:S05]  /*5af0*/  LOP3.LUT R3, R3, UR4, RZ, 0xc0, !PT ;  /* 0x0000000403037c12 */ /* 0x002fca000f8ec0ff */
[----:B------:R-:W-:-:S05]  /*5b00*/  IMAD.IADD R16, R16, 0x1, R3 ;  /* 0x0000000110107824 */ /* 0x000fca00078e0203 */
[----:B------:R-:W-:-:S04]  /*5b10*/  SHF.R.S64 R3, RZ, 0x1d, R16 ;  /* 0x0000001dff037819 */ /* 0x000fc80000001010 */
[----:B--2---:R-:W-:-:S04]  /*5b20*/  IADD3 R2, P0, PT, R3, R6, RZ ;  /* 0x0000000603027210 */ /* 0x004fc80007f1e0ff */
[----:B------:R-:W-:-:S05]  /*5b30*/  LEA.HI.X.SX32 R3, R16, R7, 0x3, P0 ;  /* 0x0000000710037211 */ /* 0x000fca00000f1eff */
[----:B---3--:R0:W-:Y:S04]  /*5b40*/  STG.E.64 desc[UR36][R2.64], R4 ;  /* 0x0000000402007986 */ /* 0x0081e8000c101b24 */
.L_x_27413:
[----:B------:R-:W-:Y:S05]  /*5b50*/  BSYNC.RECONVERGENT B6 ;  /* 0x0000000000067941 */ /* 0x000fea0003800200 */
.L_x_27412:
        /* <DEDUP_REMOVED lines=31> */
.L_x_27417:
[----:B0-----:R-:W0:Y:S01]  /*5d50*/  LDC.64 R4, c[0x0][0x580] ;  /* 0x00016000ff047b82 */ /* 0x001e220000000a00 */
[----:B------:R-:W1:Y:S07]  /*5d60*/  LDCU UR4, c[0x0][0x590] ;  /* 0x0000b200ff0477ac */ /* 0x000e6e0008000800 */
[----:B------:R-:W2:Y:S01]  /*5d70*/  LDC.64 R6, c[0x0][0x730] ;  /* 0x0001cc00ff067b82 */ /* 0x000ea20000000a00 */
[----:B0-----:R-:W3:Y:S01]  /*5d80*/  LDG.E.64 R4, desc[UR36][R4.64] ;  /* 0x0000002404047981 */ /* 0x001ee2000c1e1b00 */
[----:B------:R-:W-:Y:S01]  /*5d90*/  SHF.R.S32.HI R3, RZ, 0x1f, R16 ;  /* 0x0000001fff037819 */ /* 0x000fe20000011410 */
[----:B------:R-:W-:-:S03]  /*5da0*/  VIADD R23, R23, 0x80 ;  /* 0x0000008017177836 */ /* 0x000fc60000000000 */
[----:B-1----:R-:W-:-:S04]  /*5db0*/  LOP3.LUT R3, R3, UR4, RZ, 0xc0, !PT ;  /* 0x0000000403037c12 */ /* 0x002fc8000f8ec0ff */
[----:B------:R-:W-:-:S04]  /*5dc0*/  IADD3 R16, PT, PT, R16, R3, RZ ;  /* 0x0000000310107210 */ /* 0x000fc80007ffe0ff */
[----:B------:R-:W-:-:S04]  /*5dd0*/  SHF.R.S64 R3, RZ, 0x1d, R16 ;  /* 0x0000001dff037819 */ /* 0x000fc80000001010 */
[----:B--2---:R-:W-:-:S04]  /*5de0*/  IADD3 R2, P0, PT, R3, R6, RZ ;  /* 0x0000000603027210 */ /* 0x004fc80007f1e0ff */
[----:B------:R-:W-:-:S05]  /*5df0*/  LEA.HI.X.SX32 R3, R16, R7, 0x3, P0 ;  /* 0x0000000710037211 */ /* 0x000fca00000f1eff */
[----:B---3--:R1:W-:Y:S04]  /*5e00*/  STG.E.64 desc[UR36][R2.64], R4 ;  /* 0x0000000402007986 */ /* 0x0083e8000c101b24 */
.L_x_27416:
[----:B------:R-:W-:Y:S05]  /*5e10*/  BSYNC.RECONVERGENT B6 ;  /* 0x0000000000067941 */ /* 0x000fea0003800200 */
.L_x_27415:
        /* <DEDUP_REMOVED lines=31> */
.L_x_27420:
[----:B01----:R-:W0:Y:S01]  /*6010*/  LDC.64 R4, c[0x0][0x580] ;  /* 0x00016000ff047b82 */ /* 0x003e220000000a00 */
[----:B------:R-:W1:Y:S07]  /*6020*/  LDCU UR4, c[0x0][0x590] ;  /* 0x0000b200ff0477ac */ /* 0x000e6e0008000800 */
[----:B------:R-:W2:Y:S01]  /*6030*/  LDC.64 R6, c[0x0][0x730] ;  /* 0x0001cc00ff067b82 */ /* 0x000ea20000000a00 */
[----:B0-----:R-:W3:Y:S01]  /*6040*/  LDG.E.64 R4, desc[UR36][R4.64] ;  /* 0x0000002404047981 */ /* 0x001ee2000c1e1b00 */
[----:B------:R-:W-:-:S02]  /*6050*/  SHF.R.S32.HI R3, RZ, 0x1f, R16 ;  /* 0x0000001fff037819 */ /* 0x000fc40000011410 */
[----:B------:R-:W-:Y:S02]  /*6060*/  IADD3 R23, PT, PT, R23, 0x80, RZ ;  /* 0x0000008017177810 */ /* 0x000fe40007ffe0ff */
[----:B-1----:R-:W-:-:S04]  /*6070*/  LOP3.LUT R3, R3, UR4, RZ, 0xc0, !PT ;  /* 0x0000000403037c12 */ /* 0x002fc8000f8ec0ff */
[----:B------:R-:W-:-:S04]  /*6080*/  IADD3 R16, PT, PT, R16, R3, RZ ;  /* 0x0000000310107210 */ /* 0x000fc80007ffe0ff */
[----:B------:R-:W-:-:S04]  /*6090*/  SHF.R.S64 R3, RZ, 0x1d, R16 ;  /* 0x0000001dff037819 */ /* 0x000fc80000001010 */
[----:B--2---:R-:W-:-:S04]  /*60a0*/  IADD3 R2, P0, PT, R3, R6, RZ ;  /* 0x0000000603027210 */ /* 0x004fc80007f1e0ff */
[----:B------:R-:W-:-:S05]  /*60b0*/  LEA.HI.X.SX32 R3, R16, R7, 0x3, P0 ;  /* 0x0000000710037211 */ /* 0x000fca00000f1eff */
[----:B---3--:R2:W-:Y:S04]  /*60c0*/  STG.E.64 desc[UR36][R2.64], R4 ;  /* 0x0000000402007986 */ /* 0x0085e8000c101b24 */
.L_x_27419:
[----:B------:R-:W-:Y:S05]  /*60d0*/  BSYNC.RECONVERGENT B6 ;  /* 0x0000000000067941 */ /* 0x000fea0003800200 */
.L_x_27418:
        /* <DEDUP_REMOVED lines=30> */
.L_x_27421:
[----:B012---:R-:W0:Y:S01]  /*62c0*/  LDC.64 R4, c[0x0][0x580] ;  /* 0x00016000ff047b82 */ /* 0x007e220000000a00 */
[----:B------:R-:W1:Y:S07]  /*62d0*/  LDCU UR4, c[0x0][0x590] ;  /* 0x0000b200ff0477ac */ /* 0x000e6e0008000800 */
[----:B------:R-:W2:Y:S01]  /*62e0*/  LDC.64 R6, c[0x0][0x730] ;  /* 0x0001cc00ff067b82 */ /* 0x000ea20000000a00 */
[----:B0-----:R-:W3:Y:S01]  /*62f0*/  LDG.E.64 R4, desc[UR36][R4.64] ;  /* 0x0000002404047981 */ /* 0x001ee2000c1e1b00 */
[----:B------:R-:W-:-:S04]  /*6300*/  SHF.R.S32.HI R3, RZ, 0x1f, R16 ;  /* 0x0000001fff037819 */ /* 0x000fc80000011410 */
[----:B-1----:R-:W-:-:S05]  /*6310*/  LOP3.LUT R3, R3, UR4, RZ, 0xc0, !PT ;  /* 0x0000000403037c12 */ /* 0x002fca000f8ec0ff */
[----:B------:R-:W-:-:S05]  /*6320*/  IMAD.IADD R16, R16, 0x1, R3 ;  /* 0x0000000110107824 */ /* 0x000fca00078e0203 */
[----:B------:R-:W-:-:S04]  /*6330*/  SHF.R.S64 R3, RZ, 0x1d, R16 ;  /* 0x0000001dff037819 */ /* 0x000fc80000001010 */
[----:B--2---:R-:W-:-:S04]  /*6340*/  IADD3 R2, P0, PT, R3, R6, RZ ;  /* 0x0000000603027210 */ /* 0x004fc80007f1e0ff */
[----:B------:R-:W-:-:S05]  /*6350*/  LEA.HI.X.SX32 R3, R16, R7, 0x3, P0 ;  /* 0x0000000710037211 */ /* 0x000fca00000f1eff */
[----:B---3--:R-:W-:Y:S01]  /*6360*/  STG.E.64 desc[UR36][R2.64], R4 ;  /* 0x0000000402007986 */ /* 0x008fe2000c101b24 */
[----:B------:R-:W-:Y:S05]  /*6370*/  EXIT ;  /* 0x000000000000794d */ /* 0x000fea0003800000 */
.L_x_27385:
        /* <DEDUP_REMOVED lines=310> */
.L_x_27426:
        /* <DEDUP_REMOVED lines=29> */
.L_x_27428:
[----:B------:R-:W-:Y:S05]  /*78b0*/  BSYNC.RECONVERGENT B6 ;  /* 0x0000000000067941 */ /* 0x000fea0003800200 */
.L_x_27427:
[----:B------:R-:W0:Y:S02]  /*78c0*/  LDCU.64 UR4, c[0x0][0x580] ;  /* 0x0000b000ff0477ac */ /* 0x000e240008000a00 */
[----:B0-----:R-:W-:-:S05]  /*78d0*/  IADD3 R2, P0, PT, R17, UR4, RZ ;  /* 0x0000000411027c10 */ /* 0x001fca000ff1e0ff */
[----:B------:R-:W-:-:S06]  /*78e0*/  IMAD.X R3, RZ, RZ, UR5, P0 ;  /* 0x00000005ff037e24 */ /* 0x000fcc00080e06ff */
[----:B------:R-:W2:Y:S01]  /*78f0*/  LDG.E.64 R2, desc[UR36][R2.64] ;  /* 0x0000002402027981 */ /* 0x000ea2000c1e1b00 */
[----:B------:R-:W2:Y:S01]  /*7900*/  LDC.64 R4, c[0x0][0x730] ;  /* 0x0001cc00ff047b82 */ /* 0x000ea20000000a00 */
[----:B------:R-:W-:Y:S02]  /*7910*/  IADD3 R23, PT, PT, R23, 0x80, RZ ;  /* 0x0000008017177810 */ /* 0x000fe40007ffe0ff */
[----:B--2---:R0:W-:Y:S05]  /*7920*/  STG.E.64 desc[UR36][R4.64], R2 ;  /* 0x0000000204007986 */ /* 0x0041ea000c101b24 */
.L_x_27425:
[----:B------:R-:W-:Y:S05]  /*7930*/  BSYNC.RECONVERGENT B7 ;  /* 0x0000000000077941 */ /* 0x000fea0003800200 */
.L_x_27424:
        /* <DEDUP_REMOVED lines=302> */
.L_x_27431:
        /* <DEDUP_REMOVED lines=29> */
.L_x_27433:
[----:B------:R-:W-:Y:S05]  /*8df0*/  BSYNC.RECONVERGENT B6 ;  /* 0x0000000000067941 */ /* 0x000fea0003800200 */
.L_x_27432:
[----:B------:R-:W0:Y:S02]  /*8e00*/  LDCU.64 UR4, c[0x0][0x580] ;  /* 0x0000b000ff0477ac */ /* 0x000e240008000a00 */
[----:B0-----:R-:W-:-:S04]  /*8e10*/  IADD3 R2, P0, PT, R17, UR4, RZ ;  /* 0x0000000411027c10 */ /* 0x001fc8000ff1e0ff */
[----:B------:R-:W-:-:S06]  /*8e20*/  IADD3.X R3, PT, PT, RZ, UR5, RZ, P0, !PT ;  /* 0x00000005ff037c10 */ /* 0x000fcc00087fe4ff */
[----:B------:R-:W2:Y:S01]  /*8e30*/  LDG.E.64 R2, desc[UR36][R2.64] ;  /* 0x0000002402027981 */ /* 0x000ea2000c1e1b00 */
[----:B------:R-:W2:Y:S01]  /*8e40*/  LDC.64 R4, c[0x0][0x730] ;  /* 0x0001cc00ff047b82 */ /* 0x000ea20000000a00 */
[----:B------:R-:W-:Y:S02]  /*8e50*/  VIADD R23, R23, 0x80 ;  /* 0x0000008017177836 */ /* 0x000fe40000000000 */
[----:B--2---:R1:W-:Y:S05]  /*8e60*/  STG.E.64 desc[UR36][R4.64], R2 ;  /* 0x0000000204007986 */ /* 0x0043ea000c101b24 */
.L_x_27430:
[----:B------:R-:W-:Y:S05]  /*8e70*/  BSYNC.RECONVERGENT B7 ;  /* 0x0000000000077941 */ /* 0x000fea0003800200 */
.L_x_27429:
        /* <DEDUP_REMOVED lines=302> */
.L_x_27436:
        /* <DEDUP_REMOVED lines=29> */
.L_x_27438:
[----:B------:R-:W-:Y:S05]  /*a330*/  BSYNC.RECONVERGENT B6 ;  /* 0x0000000000067941 */ /* 0x000fea0003800200 */
.L_x_27437:
[----:B------:R-:W0:Y:S02]  /*a340*/  LDCU.64 UR4, c[0x0][0x580] ;  /* 0x0000b000ff0477ac */ /* 0x000e240008000a00 */
[----:B0-----:R-:W-:-:S04]  /*a350*/  IADD3 R2, P0, PT, R17, UR4, RZ ;  /* 0x0000000411027c10 */ /* 0x001fc8000ff1e0ff */
[----:B------:R-:W-:-:S06]  /*a360*/  IADD3.X R3, PT, PT, RZ, UR5, RZ, P0, !PT ;  /* 0x00000005ff037c10 */ /* 0x000fcc00087fe4ff */
[----:B------:R-:W2:Y:S01]  /*a370*/  LDG.E.64 R2, desc[UR36][R2.64] ;  /* 0x0000002402027981 */ /* 0x000ea2000c1e1b00 */
[----:B------:R-:W2:Y:S01]  /*a380*/  LDC.64 R4, c[0x0][0x730] ;  /* 0x0001cc00ff047b82 */ /* 0x000ea20000000a00 */
[----:B------:R-:W-:Y:S02]  /*a390*/  IADD3 R23, PT, PT, R23, 0x80, RZ ;  /* 0x0000008017177810 */ /* 0x000fe40007ffe0ff */
[----:B--2---:R2:W-:Y:S05]  /*a3a0*/  STG.E.64 desc[UR36][R4.64], R2 ;  /* 0x0000000204007986 */ /* 0x0045ea000c101b24 */
.L_x_27435:
[----:B------:R-:W-:Y:S05]  /*a3b0*/  BSYNC.RECONVERGENT B7 ;  /* 0x0000000000077941 */ /* 0x000fea0003800200 */
.L_x_27434:
        /* <DEDUP_REMOVED lines=301> */
.L_x_27439:
        /* <DEDUP_REMOVED lines=31> */
.L_x_27441:
[----:B------:R-:W-:Y:S05]  /*b880*/  BSYNC.RECONVERGENT B6 ;  /* 0x0000000000067941 */ /* 0x000fea0003800200 */
.L_x_27440:
[----:B------:R-:W2:Y:S01]  /*b890*/  LDG.E.64 R16, desc[UR36][R16.64] ;  /* 0x0000002410107981 */ /* 0x000ea2000c1e1b00 */
[----:B------:R-:W2:Y:S03]  /*b8a0*/  LDC.64 R2, c[0x0][0x730] ;  /* 0x0001cc00ff027b82 */ /* 0x000ea60000000a00 */
[----:B--2---:R-:W-:Y:S01]  /*b8b0*/  STG.E.64 desc[UR36][R2.64], R16 ;  /* 0x0000001002007986 */ /* 0x004fe2000c101b24 */
[----:B------:R-:W-:Y:S05]  /*b8c0*/  EXIT ;  /* 0x000000000000794d */ /* 0x000fea0003800000 */
.L_x_27423:
        /* <DEDUP_REMOVED lines=308> */
.L_x_27444:
        /* <DEDUP_REMOVED lines=29> */
.L_x_27446:
[----:B------:R-:W-:Y:S05]  /*cde0*/  BSYNC.RECONVERGENT B6 ;  /* 0x0000000000067941 */ /* 0x000fea0003800200 */
.L_x_27445:
        /* <DEDUP_REMOVED lines=276> */
.L_x_27447:
[----:B------:R-:W0:Y:S01]  /*df30*/  LDCU.64 UR4, c[0x0][0x580] ;  /* 0x0000b000ff0477ac */ /* 0x000e220008000a00 */
[----:B------:R-:W1:Y:S01]  /*df40*/  LDC.64 R4, c[0x0][0x730] ;  /* 0x0001cc00ff047b82 */ /* 0x000e620000000a00 */
[----:B0-----:R-:W-:-:S05]  /*df50*/  IADD3 R6, P0, PT, R25, UR4, RZ ;  /* 0x0000000419067c10 */ /* 0x001fca000ff1e0ff */
[----:B------:R-:W-:-:S06]  /*df60*/  IMAD.X R7, RZ, RZ, UR5, P0 ;  /* 0x00000005ff077e24 */ /* 0x000fcc00080e06ff */
[----:B------:R-:W2:Y:S01]  /*df70*/  LDG.E.64 R6, desc[UR36][R6.64] ;  /* 0x0000002406067981 */ /* 0x000ea2000c1e1b00 */
[----:B-1----:R-:W-:Y:S01]  /*df80*/  IMAD.WIDE R4, R0, 0x8, R4 ;  /* 0x0000000800047825 */ /* 0x002fe200078e0204 */
[----:B------:R-:W-:-:S04]  /*df90*/  IADD3 R23, PT, PT, R23, 0x80, RZ ;  /* 0x0000008017177810 */ /* 0x000fc80007ffe0ff */
[----:B--2---:R0:W-:Y:S03]  /*dfa0*/  STG.E.64 desc[UR36][R4.64], R6 ;  /* 0x0000000604007986 */ /* 0x0041e6000c101b24 */
.L_x_27443:
[----:B------:R-:W-:Y:S05]  /*dfb0*/  BSYNC.RECONVERGENT B7 ;  /* 0x0000000000077941 */ /* 0x000fea0003800200 */
.L_x_27442:
        /* <DEDUP_REMOVED lines=303> */
.L_x_27450:
        /* <DEDUP_REMOVED lines=29> */
.L_x_27452:
[----:B------:R-:W-:Y:S05]  /*f480*/  BSYNC.RECONVERGENT B6 ;  /* 0x0000000000067941 */ /* 0x000fea0003800200 */
.L_x_27451:
        /* <DEDUP_REMOVED lines=276> */
.L_x_27453:
[----:B------:R-:W0:Y:S01]  /*105d0*/  LDCU.64 UR4, c[0x0][0x580] ;  /* 0x0000b000ff0477ac */ /* 0x000e220008000a00 */
[----:B------:R-:W1:Y:S01]  /*105e0*/  LDC.64 R4, c[0x0][0x730] ;  /* 0x0001cc00ff047b82 */ /* 0x000e620000000a00 */
[----:B0-----:R-:W-:-:S04]  /*105f0*/  IADD3 R6, P0, PT, R25, UR4, RZ ;  /* 0x0000000419067c10 */ /* 0x001fc8000ff1e0ff */
[----:B------:R-:W-:-:S06]  /*10600*/  IADD3.X R7, PT, PT, RZ, UR5, RZ, P0, !PT ;  /* 0x00000005ff077c10 */ /* 0x000fcc00087fe4ff */
[----:B------:R-:W2:Y:S01]  /*10610*/  LDG.E.64 R6, desc[UR36][R6.64] ;  /* 0x0000002406067981 */ /* 0x000ea2000c1e1b00 */
[----:B-1----:R-:W-:Y:S01]  /*10620*/  IMAD.WIDE R4, R0, 0x8, R4 ;  /* 0x0000000800047825 */ /* 0x002fe200078e0204 */
[----:B------:R-:W-:-:S04]  /*10630*/  IADD3 R23, PT, PT, R23, 0x80, RZ ;  /* 0x0000008017177810 */ /* 0x000fc80007ffe0ff */
[----:B--2---:R1:W-:Y:S03]  /*10640*/  STG.E.64 desc[UR36][R4.64], R6 ;  /* 0x0000000604007986 */ /* 0x0043e6000c101b24 */
.L_x_27449:
[----:B------:R-:W-:Y:S05]  /*10650*/  BSYNC.RECONVERGENT B7 ;  /* 0x0000000000077941 */ /* 0x000fea0003800200 */
.L_x_27448:
        /* <DEDUP_REMOVED lines=303> */
.L_x_27456:
        /* <DEDUP_REMOVED lines=29> */
.L_x_27458:
[----:B------:R-:W-:Y:S05]  /*11b20*/  BSYNC.RECONVERGENT B6 ;  /* 0x0000000000067941 */ /* 0x000fea0003800200 */
.L_x_27457:
        /* <DEDUP_REMOVED lines=276> */
.L_x_27459:
        /* <DEDUP_REMOVED lines=8> */
.L_x_27455:
[----:B------:R-:W-:Y:S05]  /*12cf0*/  BSYNC.RECONVERGENT B7 ;  /* 0x0000000000077941 */ /* 0x000fea0003800200 */
.L_x_27454:
        /* <DEDUP_REMOVED lines=302> */
.L_x_27460:
        /* <DEDUP_REMOVED lines=31> */
.L_x_27462:
[----:B------:R-:W-:Y:S05]  /*141d0*/  BSYNC.RECONVERGENT B6 ;  /* 0x0000000000067941 */ /* 0x000fea0003800200 */
.L_x_27461:
        /* <DEDUP_REMOVED lines=276> */
.L_x_27463:
[----:B------:R-:W2:Y:S01]  /*15320*/  LDG.E.64 R18, desc[UR36][R18.64] ;  /* 0x0000002412127981 */ /* 0x000ea2000c1e1b00 */
[----:B------:R-:W0:Y:S02]  /*15330*/  LDC.64 R2, c[0x0][0x730] ;  /* 0x0001cc00ff027b82 */ /* 0x000e240000000a00 */
[----:B0-----:R-:W-:-:S05]  /*15340*/  IMAD.WIDE R2, R0, 0x8, R2 ;  /* 0x0000000800027825 */ /* 0x001fca00078e0202 */
[----:B--2---:R-:W-:Y:S01]  /*15350*/  STG.E.64 desc[UR36][R2.64], R18 ;  /* 0x0000001202007986 */ /* 0x004fe2000c101b24 */
[----:B------:R-:W-:Y:S05]  /*15360*/  EXIT ;  /* 0x000000000000794d */ /* 0x000fea0003800000 */
.L_x_27422:
        /* <DEDUP_REMOVED lines=305> */
.L_x_27466:
        /* <DEDUP_REMOVED lines=29> */
.L_x_27468:
[----:B------:R-:W-:Y:S05]  /*16850*/  BSYNC.RECONVERGENT B6 ;  /* 0x0000000000067941 */ /* 0x000fea0003800200 */
.L_x_27467:
[----:B------:R-:W0:Y:S01]  /*16860*/  LDCU.64 UR4, c[0x0][0x580] ;  /* 0x0000b000ff0477ac */ /* 0x000e220008000a00 */
[----:B------:R-:W1:Y:S01]  /*16870*/  LDCU.64 UR6, c[0x0][0x730] ;  /* 0x0000e600ff0677ac */ /* 0x000e620008000a00 */
[----:B0-----:R-:W-:Y:S01]  /*16880*/  IADD3 R2, P0, PT, R25, UR4, RZ ;  /* 0x0000000419027c10 */ /* 0x001fe2000ff1e0ff */
[----:B------:R-:W0:Y:S03]  /*16890*/  LDCU UR4, c[0x0][0x590] ;  /* 0x0000b200ff0477ac */ /* 0x000e260008000800 */
[----:B------:R-:W-:-:S06]  /*168a0*/  IADD3.X R3, PT, PT, RZ, UR5, RZ, P0, !PT ;  /* 0x00000005ff037c10 */ /* 0x000fcc00087fe4ff */
[----:B------:R-:W2:Y:S01]  /*168b0*/  LDG.E.64 R2, desc[UR36][R2.64] ;  /* 0x0000002402027981 */ /* 0x000ea2000c1e1b00 */
[----:B------:R-:W-:Y:S02]  /*168c0*/  SHF.R.S32.HI R5, RZ, 0x1f, R16 ;  /* 0x0000001fff057819 */ /* 0x000fe40000011410 */
[----:B------:R-:W-:Y:S02]  /*168d0*/  IADD3 R23, PT, PT, R23, 0x80, RZ ;  /* 0x0000008017177810 */ /* 0x000fe40007ffe0ff */
[----:B0-----:R-:W-:-:S04]  /*168e0*/  LOP3.LUT R5, R5, UR4, RZ, 0xc0, !PT ;  /* 0x0000000405057c12 */ /* 0x001fc8000f8ec0ff */
[----:B------:R-:W-:-:S04]  /*168f0*/  IADD3 R16, PT, PT, R16, R5, RZ ;  /* 0x0000000510107210 */ /* 0x000fc80007ffe0ff */
[----:B------:R-:W-:-:S04]  /*16900*/  SHF.R.S64 R4, RZ, 0x1d, R16 ;  /* 0x0000001dff047819 */ /* 0x000fc80000001010 */
[----:B-1----:R-:W-:-:S04]  /*16910*/  IADD3 R4, P0, PT, R4, UR6, RZ ;  /* 0x0000000604047c10 */ /* 0x002fc8000ff1e0ff */
[----:B------:R-:W-:-:S05]  /*16920*/  LEA.HI.X.SX32 R5, R16, UR7, 0x3, P0 ;  /* 0x0000000710057c11 */ /* 0x000fca00080f1eff */
[----:B--2---:R0:W-:Y:S04]  /*16930*/  STG.E.64 desc[UR36][R4.64], R2 ;  /* 0x0000000204007986 */ /* 0x0041e8000c101b24 */
.L_x_27465:
[----:B------:R-:W-:Y:S05]  /*16940*/  BSYNC.RECONVERGENT B7 ;  /* 0x0000000000077941 */ /* 0x000fea0003800200 */
.L_x_27464:
        /* <DEDUP_REMOVED lines=302> */
.L_x_27471:
        /* <DEDUP_REMOVED lines=29> */
.L_x_27473:
[----:B------:R-:W-:Y:S05]  /*17e00*/  BSYNC.RECONVERGENT B6 ;  /* 0x0000000000067941 */ /* 0x000fea0003800200 */
.L_x_27472:
[----:B------:R-:W0:Y:S01]  /*17e10*/  LDCU.64 UR4, c[0x0][0x580] ;  /* 0x0000b000ff0477ac */ /* 0x000e220008000a00 */
[----:B------:R-:W1:Y:S01]  /*17e20*/  LDCU.64 UR6, c[0x0][0x730] ;  /* 0x0000e600ff0677ac */ /* 0x000e620008000a00 */
[----:B0-----:R-:W-:Y:S01]  /*17e30*/  IADD3 R2, P0, PT, R25, UR4, RZ ;  /* 0x0000000419027c10 */ /* 0x001fe2000ff1e0ff */
[----:B------:R-:W0:Y:S04]  /*17e40*/  LDCU UR4, c[0x0][0x590] ;  /* 0x0000b200ff0477ac */ /* 0x000e280008000800 */
[----:B------:R-:W-:-:S06]  /*17e50*/  IMAD.X R3, RZ, RZ, UR5, P0 ;  /* 0x00000005ff037e24 */ /* 0x000fcc00080e06ff */
        /* <DEDUP_REMOVED lines=9> */
.L_x_27470:
[----:B------:R-:W-:Y:S05]  /*17ef0*/  BSYNC.RECONVERGENT B7 ;  /* 0x0000000000077941 */ /* 0x000fea0003800200 */
.L_x_27469:
        /* <DEDUP_REMOVED lines=302> */
.L_x_27476:
        /* <DEDUP_REMOVED lines=29> */
.L_x_27478:
[----:B------:R-:W-:Y:S05]  /*193b0*/  BSYNC.RECONVERGENT B6 ;  /* 0x0000000000067941 */ /* 0x000fea0003800200 */
.L_x_27477:
        /* <DEDUP_REMOVED lines=8> */
[----:B0-----:R-:W-:-:S05]  /*19440*/  LOP3.LUT R5, R5, UR4, RZ, 0xc0, !PT ;  /* 0x0000000405057c12 */ /* 0x001fca000f8ec0ff */
[----:B------:R-:W-:-:S05]  /*19450*/  IMAD.IADD R16, R16, 0x1, R5 ;  /* 0x0000000110107824 */ /* 0x000fca00078e0205 */
[----:B------:R-:W-:-:S04]  /*19460*/  SHF.R.S64 R4, RZ, 0x1d, R16 ;  /* 0x0000001dff047819 */ /* 0x000fc80000001010 */
[----:B-1----:R-:W-:-:S04]  /*19470*/  IADD3 R4, P0, PT, R4, UR6, RZ ;  /* 0x0000000604047c10 */ /* 0x002fc8000ff1e0ff */
[----:B------:R-:W-:-:S05]  /*19480*/  LEA.HI.X.SX32 R5, R16, UR7, 0x3, P0 ;  /* 0x0000000710057c11 */ /* 0x000fca00080f1eff */
[----:B--2---:R2:W-:Y:S04]  /*19490*/  STG.E.64 desc[UR36][R4.64], R2 ;  /* 0x0000000204007986 */ /* 0x0045e8000c101b24 */
.L_x_27475:
[----:B------:R-:W-:Y:S05]  /*194a0*/  BSYNC.RECONVERGENT B7 ;  /* 0x0000000000077941 */ /* 0x000fea0003800200 */
.L_x_27474:
        /* <DEDUP_REMOVED lines=301> */
.L_x_27479:
        /* <DEDUP_REMOVED lines=31> */
.L_x_27481:
[----:B------:R-:W-:Y:S05]  /*1a970*/  BSYNC.RECONVERGENT B6 ;  /* 0x0000000000067941 */ /* 0x000fea0003800200 */
.L_x_27480:
[----:B------:R-:W2:Y:S01]  /*1a980*/  LDG.E.64 R18, desc[UR36][R18.64] ;  /* 0x0000002412127981 */ /* 0x000ea2000c1e1b00 */
        /* <DEDUP_REMOVED lines=8> */
[----:B--2---:R-:W-:Y:S01]  /*1aa10*/  STG.E.64 desc[UR36][R2.64], R18 ;  /* 0x0000001202007986 */ /* 0x004fe2000c101b24 */
[----:B------:R-:W-:Y:S05]  /*1aa20*/  EXIT ;  /* 0x000000000000794d */ /* 0x000fea0003800000 */
.L_x_27482:
        /* <DEDUP_REMOVED lines=13> */
.L_x_41980:


//--------------------- .text._ZN2at6native24index_elementwise_kernelILi128ELi4EZNS0_20cuda_take_put_kernelIN3c107complexIfEEiZZZZZNS0_10put_kernelERNS_14TensorIteratorERKNS_10TensorBaseEbENKUlvE_clEvENKUlvE7_clEvENKUlvE_clEvENKUlvE_clEvEUlRS5_iE_EEvS7_SA_RKT1_EUliE_EEvlSH_ --------------------------
	.section	.text._ZN2at6native24index_elementwise_kernelILi128ELi4EZNS0_20cuda_take_put_kernelIN3c107complexIfEEiZZZZZNS0_10put_kernelERNS_14TensorIteratorERKNS_10TensorBaseEbENKUlvE_clEvENKUlvE7_clEvENKUlvE_clEvENKUlvE_clEvEUlRS5_iE_EEvS7_SA_RKT1_EUliE_EEvlSH_,"ax",@progbits
	.align	128
        .global         _ZN2at6native24index_elementwise_kernelILi128ELi4EZNS0_20cuda_take_put_kernelIN3c107complexIfEEiZZZZZNS0_10put_kernelERNS_14TensorIteratorERKNS_10TensorBaseEbENKUlvE_clEvENKUlvE7_clEvENKUlvE_clEvENKUlvE_clEvEUlRS5_iE_EEvS7_SA_RKT1_EUliE_EEvlSH_
        .type           _ZN2at6native24index_elementwise_kernelILi128ELi4EZNS0_20cuda_take_put_kernelIN3c107complexIfEEiZZZZZNS0_10put_kernelERNS_14TensorIteratorERKNS_10TensorBaseEbENKUlvE_clEvENKUlvE7_clEvENKUlvE_clEvENKUlvE_clEvEUlRS5_iE_EEvS7_SA_RKT1_EUliE_EEvlSH_,@function
        .size           _ZN2at6native24index_elementwise_kernelILi128ELi4EZNS0_20cuda_take_put_kernelIN3c107complexIfEEiZZZZZNS0_10put_kernelERNS_14TensorIteratorERKNS_10TensorBaseEbENKUlvE_clEvENKUlvE7_clEvENKUlvE_clEvENKUlvE_clEvEUlRS5_iE_EEvS7_SA_RKT1_EUliE_EEvlSH_,(.L_x_41981 - _ZN2at6native24index_elementwise_kernelILi128ELi4EZNS0_20cuda_take_put_kernelIN3c107complexIfEEiZZZZZNS0_10put_kernelERNS_14TensorIteratorERKNS_10TensorBaseEbENKUlvE_clEvENKUlvE7_clEvENKUlvE_clEvENKUlvE_clEvEUlRS5_iE_EEvS7_SA_RKT1_EUliE_EEvlSH_)
        .other          _ZN2at6native24index_elementwise_kernelILi128ELi4EZNS0_20cuda_take_put_kernelIN3c107complexIfEEiZZZZZNS0_10put_kernelERNS_14TensorIteratorERKNS_10TensorBaseEbENKUlvE_clEvENKUlvE7_clEvENKUlvE_clEvENKUlvE_clEvEUlRS5_iE_EEvS7_SA_RKT1_EUliE_EEvlSH_,@"STO_CUDA_ENTRY STV_DEFAULT"
_ZN2at6native24index_elementwise_kernelILi128ELi4EZNS0_20cuda_take_put_kernelIN3c107complexIfEEiZZZZZNS0_10put_kernelERNS_14TensorIteratorERKNS_10TensorBaseEbENKUlvE_clEvENKUlvE7_clEvENKUlvE_clEvENKUlvE_clEvEUlRS5_iE_EEvS7_SA_RKT1_EUliE_EEvlSH_:
.text._ZN2at6native24index_elementwise_kernelILi128ELi4EZNS0_20cuda_take_put_kernelIN3c107complexIfEEiZZZZZNS0_10put_kernelERNS_14TensorIteratorERKNS_10TensorBaseEbENKUlvE_clEvENKUlvE7_clEvENKUlvE_clEvENKUlvE_clEvEUlRS5_iE_EEvS7_SA_RKT1_EUliE_EEvlSH_:
[----:B------:R-:W0:Y:S01]  /*0000*/  LDC R1, c[0x0][0x37c] ;  /* 0x0000df00ff017b82 */ /* 0x000e220000000800 */
[----:B------:R-:W1:Y:S07]  /*0010*/  S2R R23, SR_TID.X ;  /* 0x0000000000177919 */ /* 0x000e6e0000002100 */
[----:B------:R-:W2:Y:S01]  /*0020*/  S2UR UR4, SR_CTAID.X ;  /* 0x00000000000479c3 */ /* 0x000ea20000002500 */
[----:B------:R-:W3:Y:S01]  /*0030*/  LDCU.64 UR6, c[0x0][0x380] ;  /* 0x00007000ff0677ac */ /* 0x000ee20008000a00 */
[----:B------:R-:W-:Y:S01]  /*0040*/  BSSY.RECONVERGENT B7, `(.L_x_27483) ;  /* 0x000027d000077945 */ /* 0x000fe20003800200 */
[----:B------:R-:W4:Y:S01]  /*0050*/  LDCU.64 UR36, c[0x0][0x358] ;  /* 0x00006b00ff2477ac */ /* 0x000f220008000a00 */
[----:B--2---:R-:W-:-:S06]  /*0060*/  USHF.L.U32 UR4, UR4, 0x9, URZ ;  /* 0x0000000904047899 */ /* 0x004fcc00080006ff */
[----:B-1----:R-:W-:-:S04]  /*0070*/  LOP3.LUT R23, R23, UR4, RZ, 0xfc, !PT ;  /* 0x0000000417177c12 */ /* 0x002fc8000f8efcff */
[----:B---3--:R-:W-:-:S04]  /*0080*/  ISETP.GE.U32.AND P0, PT, R23, UR6, PT ;  /* 0x0000000617007c0c */ /* 0x008fc8000bf06070 */
[----:B------:R-:W-:-:S13]  /*0090*/  ISETP.GE.AND.EX P0, PT, RZ, UR7, PT, P0 ;  /* 0x00000007ff007c0c */ /* 0x000fda000bf06300 */
[----:B0---4-:R-:W-:Y:S05]  /*00a0*/  @P0 BRA `(.L_x_27484) ;  /* 0x0000002400d80947 */ /* 0x011fea0003800000 */
[----:B------:R-:W0:Y:S01]  /*00b0*/  LDC R4, c[0x0][0x388] ;  /* 0x0000e200ff047b82 */ /* 0x000e220000000800 */
[----:B------:R-:W-:Y:S01]  /*00c0*/  HFMA2 R0, -RZ, RZ, 0, 0 ;  /* 0x00000000ff007431 */ /* 0x000fe200000001ff */
[----:B------:R-:W-:Y:S02]  /*00d0*/  MOV R19, RZ ;  /* 0x000000ff00137202 */ /* 0x000fe40000000f00 */
[----:B0-----:R-:W-:-:S13]  /*00e0*/  ISETP.NE.AND P0, PT, R4, RZ, PT ;  /* 0x000000ff0400720c */ /* 0x001fda0003f05270 */
[----:B------:R-:W-:Y:S05]  /*00f0*/  @!P0 BRA `(.L_x_27485) ;  /* 0x0000001000b08947 */ /* 0x000fea0003800000 */
[----:B------:R-:W0:Y:S01]  /*0100*/  LDCU.64 UR4, c[0x0][0x390] ;  /* 0x00007200ff0477ac */ /* 0x000e220008000a00 */
[----:B------:R-:W-:Y:S01]  /*0110*/  MOV R22, RZ ;  /* 0x000000ff00167202 */ /* 0x000fe20000000f00 */
[----:B------:R-:W-:Y:S01]  /*0120*/  VIADD R4, R4, 0xffffffff ;  /* 0xffffffff04047836 */ /* 0x000fe20000000000 */
[----:B------:R-:W1:Y:S04]  /*0130*/  LDCU UR6, c[0x0][0x38c] ;  /* 0x00007180ff0677ac */ /* 0x000e680008000800 */
        /* <DEDUP_REMOVED lines=11> */
[----:B------:R-:W1:Y:S01]  /*01f0*/  LDCU UR4, c[0x0][0x3a0] ;  /* 0x00007400ff0477ac */ /* 0x000e620008000800 */
[----:B------:R-:W2:Y:S03]  /*0200*/  LDCU.64 UR8, c[0x0][0x4c0] ;  /* 0x00009800ff0877ac */ /* 0x000ea60008000a00 */
[----:B0-----:R-:W-:Y:S01]  /*0210*/  IMAD.HI.U32 R5, R3, UR7, R2 ;  /* 0x0000000703057c27 */ /* 0x001fe2000f8e0002 */
[----:B------:R-:W-:-:S04]  /*0220*/  VIMNMX.U32 R2, PT, PT, R4, 0x18, PT ;  /* 0x0000001804027848 */ /* 0x000fc80003fe0000 */
[----:B------:R-:W-:Y:S02]  /*0230*/  IADD3 R2, PT, PT, R2, 0x1, RZ ;  /* 0x0000000102027810 */ /* 0x000fe40007ffe0ff */
[----:B-1----:R-:W-:Y:S02]  /*0240*/  SHF.R.U32.HI R5, RZ, UR4, R5 ;  /* 0x00000004ff057c19 */ /* 0x002fe40008011605 */
[----:B------:R-:W-:-:S03]  /*0250*/  ISETP.NE.AND P0, PT, R2, 0x2, PT ;  /* 0x000000020200780c */ /* 0x000fc60003f05270 */
        /* <DEDUP_REMOVED lines=278> */
.L_x_27485:
[----:B------:R-:W0:Y:S01]  /*13c0*/  LDCU.128 UR8, c[0x0][0x580] ;  /* 0x0000b000ff0877ac */ /* 0x000e220008000c00 */
[----:B------:R-:W1:Y:S01]  /*13d0*/  LDCU.64 UR6, c[0x0][0x590] ;  /* 0x0000b200ff0677ac */ /* 0x000e620008000a00 */
[----:B0-----:R-:W-:-:S04]  /*13e0*/  IADD3 R16, P0, PT, R0, UR10, RZ ;  /* 0x0000000a00107c10 */ /* 0x001fc8000ff1e0ff */
[----:B------:R-:W-:-:S06]  /*13f0*/  IADD3.X R17, PT, PT, RZ, UR11, RZ, P0, !PT ;  /* 0x0000000bff117c10 */ /* 0x000fcc00087fe4ff */
[----:B------:R-:W2:Y:S01]  /*1400*/  LDG.E.64 R16, desc[UR36][R16.64] ;  /* 0x0000002410107981 */ /* 0x000ea2000c1e1b00 */
[----:B-1----:R-:W-:Y:S01]  /*1410*/  UIADD3 UR4, UP0, UPT, URZ, -UR6, URZ ;  /* 0x80000006ff047290 */ /* 0x002fe2000ff1e0ff */
[----:B------:R-:W-:Y:S01]  /*1420*/  IADD3 R18, P2, PT, R19, UR8, RZ ;  /* 0x0000000813127c10 */ /* 0x000fe2000ff5e0ff */
[----:B------:R-:W-:Y:S02]  /*1430*/  BSSY.RECONVERGENT B6, `(.L_x_27486) ;  /* 0x0000018000067945 */ /* 0x000fe40003800200 */
[----:B------:R-:W-:Y:S02]  /*1440*/  UIADD3.X UR5, UPT, UPT, URZ, ~UR7, URZ, UP0, !UPT ;  /* 0x80000007ff057290 */ /* 0x000fe400087fe4ff */
[----:B------:R-:W-:Y:S01]  /*1450*/  IMAD.X R19, RZ, RZ, UR9, P2 ;  /* 0x00000009ff137e24 */ /* 0x000fe200090e06ff */
[C---:B--2---:R-:W-:Y:S02]  /*1460*/  ISETP.LT.U32.AND P0, PT, R16.reuse, UR6, PT ;  /* 0x0000000610007c0c */ /* 0x044fe4000bf01070 */
[----:B------:R-:W-:-:S02]  /*1470*/  ISETP.GE.U32.AND P1, PT, R16, UR4, PT ;  /* 0x0000000410007c0c */ /* 0x000fc4000bf26070 */
        /* <DEDUP_REMOVED lines=19> */
.L_x_27487:
[----:B------:R-:W-:Y:S05]  /*15b0*/  BSYNC.RECONVERGENT B6 ;  /* 0x0000000000067941 */ /* 0x000fea0003800200 */
.L_x_27486:
[----:B------:R-:W0:Y:S01]  /*15c0*/  LDCU.U8 UR4, c[0x0][0x598] ;  /* 0x0000b300ff0477ac */ /* 0x000e220008000000 */
[C---:B------:R-:W-:Y:S01]  /*15d0*/  ISETP.GE.AND P0, PT, R16.reuse, RZ, PT ;  /* 0x000000ff1000720c */ /* 0x040fe20003f06270 */
[----:B------:R-:W1:Y:S01]  /*15e0*/  LDCU UR5, c[0x0][0x590] ;  /* 0x0000b200ff0577ac */ /* 0x000e620008000800 */
[----:B0-----:R-:W-:Y:S01]  /*15f0*/  UISETP.NE.AND UP0, UPT, UR4, URZ, UPT ;  /* 0x000000ff0400728c */ /* 0x001fe2000bf05270 */
[----:B-1----:R-:W-:-:S04]  /*1600*/  IADD3 R17, PT, PT, R16, UR5, RZ ;  /* 0x0000000510117c10 */ /* 0x002fc8000fffe0ff */
[----:B------:R-:W-:-:S04]  /*1610*/  SEL R17, R17, R16, !P0 ;  /* 0x0000001011117207 */ /* 0x000fc80004000000 */
[----:B------:R-:W-:Y:S01]  /*1620*/  MOV R3, R17 ;  /* 0x0000001100037202 */ /* 0x000fe20000000f00 */
[----:B------:R-:W-:Y:S06]  /*1630*/  BRA.U UP0, `(.L_x_27488) ;  /* 0x00000011005c7547 */ /* 0x000fec000b800000 */
[----:B------:R-:W0:Y:S01]  /*1640*/  LDC R0, c[0x0][0x59c] ;  /* 0x00016700ff007b82 */ /* 0x000e220000000800 */
[----:B------:R-:W-:Y:S01]  /*1650*/  IMAD.MOV.U32 R3, RZ, RZ, RZ ;  /* 0x000000ffff037224 */ /* 0x000fe200078e00ff */
[----:B0-----:R-:W-:-:S13]  /*1660*/  ISETP.NE.AND P0, PT, R0, RZ, PT ;  /* 0x000000ff0000720c */ /* 0x001fda0003f05270 */
[----:B------:R-:W-:Y:S05]  /*1670*/  @!P0 BRA `(.L_x_27488) ;  /* 0x00000010004c8947 */ /* 0x000fea0003800000 */
[----:B------:R-:W0:Y:S01]  /*1680*/  LDCU.64 UR6, c[0x0][0x5a0] ;  /* 0x0000b400ff0677ac */ /* 0x000e220008000a00 */
[----:B------:R-:W-:Y:S01]  /*1690*/  HFMA2 R16, -RZ, RZ, 0, 0 ;  /* 0x00000000ff107431 */ /* 0x000fe200000001ff */
[----:B------:R-:W-:Y:S01]  /*16a0*/  IADD3 R0, PT, PT, R0, -0x1, RZ ;  /* 0xffffffff00007810 */ /* 0x000fe20007ffe0ff */
[----:B------:R-:W1:Y:S03]  /*16b0*/  LDCU UR4, c[0x0][0x5a8] ;  /* 0x0000b500ff0477ac */ /* 0x000e660008000800 */
[----:B------:R-:W-:Y:S01]  /*16c0*/  ISETP.NE.AND P0, PT, R0, RZ, PT ;  /* 0x000000ff0000720c */ /* 0x000fe20003f05270 */
        /* <DEDUP_REMOVED lines=9> */
[----:B------:R-:W-:Y:S01]  /*1760*/  VIMNMX.U32 R0, PT, PT, R0, 0x18, PT ;  /* 0x0000001800007848 */ /* 0x000fe20003fe0000 */
[----:B------:R-:W1:Y:S03]  /*1770*/  LDCU UR6, c[0x0][0x5ac] ;  /* 0x0000b580ff0677ac */ /* 0x000e660008000800 */
[----:B------:R-:W-:Y:S01]  /*1780*/  IADD3 R0, PT, PT, R0, 0x1, RZ ;  /* 0x0000000100007810 */ /* 0x000fe20007ffe0ff */
[----:B------:R-:W2:Y:S03]  /*1790*/  LDCU UR7, c[0x0][0x6d0] ;  /* 0x0000da00ff0777ac */ /* 0x000ea60008000800 */
[----:B------:R-:W-:Y:S01]  /*17a0*/  ISETP.NE.AND P0, PT, R0, 0x2, PT ;  /* 0x000000020000780c */ /* 0x000fe20003f05270 */
        /* <DEDUP_REMOVED lines=256> */
.L_x_27488:
[----:B------:R-:W2:Y:S01]  /*27b0*/  LDG.E.64 R18, desc[UR36][R18.64] ;  /* 0x0000002412127981 */ /* 0x000ea2000c1e1b00 */
[----:B------:R-:W0:Y:S02]  /*27c0*/  LDC.64 R4, c[0x0][0x738] ;  /* 0x0001ce00ff047b82 */ /* 0x000e240000000a00 */
[----:B0-----:R-:W-:-:S05]  /*27d0*/  IMAD.WIDE R2, R3, 0x8, R4 ;  /* 0x0000000803027825 */ /* 0x001fca00078e0204 */
[----:B--2---:R0:W-:Y:S04]  /*27e0*/  REDG.E.ADD.F32.FTZ.RN.STRONG.GPU desc[UR36][R2.64], R18 ;  /* 0x00000012020079a6 */ /* 0x0041e8000c12f324 */
[----:B------:R0:W-:Y:S01]  /*27f0*/  REDG.E.ADD.F32.FTZ.RN.STRONG.GPU desc[UR36][R2.64+0x4], R19 ;  /* 0x00000413020079a6 */ /* 0x0001e2000c12f324 */
[----:B------:R-:W-:-:S07]  /*2800*/  IADD3 R23, PT, PT, R23, 0x80, RZ ;  /* 0x0000008017177810 */ /* 0x000fce0007ffe0ff */
.L_x_27484:
[----:B------:R-:W-:Y:S05]  /*2810*/  BSYNC.RECONVERGENT B7 ;  /* 0x0000000000077941 */ /* 0x000fea0003800200 */
.L_x_27483:
[----:B------:R-:W1:Y:S01]  /*2820*/  LDCU.64 UR4, c[0x0][0x380] ;  /* 0x00007000ff0477ac */ /* 0x000e620008000a00 */
[----:B------:R-:W-:Y:S01]  /*2830*/  BSSY.RECONVERGENT B7, `(.L_x_27489) ;  /* 0x000027a000077945 */ /* 0x000fe20003800200 */
[----:B-1----:R-:W-:-:S04]  /*2840*/  ISETP.GE.U32.AND P0, PT, R23, UR4, PT ;  /* 0x0000000417007c0c */ /* 0x002fc8000bf06070 */
[----:B------:R-:W-:-:S13]  /*2850*/  ISETP.GE.AND.EX P0, PT, RZ, UR5, PT, P0 ;  /* 0x00000005ff007c0c */ /* 0x000fda000bf06300 */
[----:B------:R-:W-:Y:S05]  /*2860*/  @P0 BRA `(.L_x_27490) ;  /* 0x0000002400d80947 */ /* 0x000fea0003800000 */
[----:B0-----:R-:W0:Y:S01]  /*2870*/  LDC R2, c[0x0][0x388] ;  /* 0x0000e200ff027b82 */ /* 0x001e220000000800 */
[----:B------:R-:W-:Y:S01]  /*2880*/  HFMA2 R0, -RZ, RZ, 0, 0 ;  /* 0x00000000ff007431 */ /* 0x000fe200000001ff */
[----:B------:R-:W-:Y:S02]  /*2890*/  MOV R19, RZ ;  /* 0x000000ff00137202 */ /* 0x000fe40000000f00 */
[----:B0-----:R-:W-:-:S13]  /*28a0*/  ISETP.NE.AND P0, PT, R2, RZ, PT ;  /* 0x000000ff0200720c */ /* 0x001fda0003f05270 */
[----:B------:R-:W-:Y:S05]  /*28b0*/  @!P0 BRA `(.L_x_27491) ;  /* 0x0000001000b08947 */ /* 0x000fea0003800000 */
[----:B------:R-:W0:Y:S01]  /*28c0*/  LDCU.64 UR4, c[0x0][0x390] ;  /* 0x00007200ff0477ac */ /* 0x000e220008000a00 */
[----:B------:R-:W-:Y:S01]  /*28d0*/  IMAD.MOV.U32 R22, RZ, RZ, RZ ;  /* 0x000000ffff167224 */ /* 0x000fe200078e00ff */
[----:B------:R-:W-:Y:S01]  /*28e0*/  IADD3 R5, PT, PT, R2, -0x1, RZ ;  /* 0xffffffff02057810 */ /* 0x000fe20007ffe0ff */
[----:B------:R-:W1:Y:S03]  /*28f0*/  LDCU UR6, c[0x0][0x38c] ;  /* 0x00007180ff0677ac */ /* 0x000e660008000800 */
        /* <DEDUP_REMOVED lines=15> */
[----:B-1----:R-:W-:Y:S01]  /*29f0*/  SHF.R.U32.HI R5, RZ, UR4, R4 ;  /* 0x00000004ff057c19 */ /* 0x002fe20008011604 */
[----:B------:R-:W-:-:S03]  /*2a00*/  VIADD R2, R2, 0x1 ;  /* 0x0000000102027836 */ /* 0x000fc60000000000 */
[----:B------:R-:W-:Y:S02]  /*2a10*/  IADD3 R7, PT, PT, -R5, RZ, RZ ;  /* 0x000000ff05077210 */ /* 0x000fe40007ffe1ff */
[----:B------:R-:W-:-:S03]  /*2a20*/  ISETP.NE.AND P0, PT, R2, 0x2, PT ;  /* 0x000000020200780c */ /* 0x000fc60003f05270 */
[----:B------:R-:W-:-:S04]  /*2a30*/  IMAD R3, R7, UR6, R3 ;  /* 0x0000000607037c24 */ /* 0x000fc8000f8e0203 */
[C---:B--2---:R-:W-:Y:S02]  /*2a40*/  IMAD R19, R3.reuse, UR8, R19 ;  /* 0x0000000803137c24 */ /* 0x044fe4000f8e0213 */
[----:B------:R-:W-:-:S04]  /*2a50*/  IMAD R0, R3, UR9, R0 ;  /* 0x0000000903007c24 */ /* 0x000fc8000f8e0200 */
[----:B------:R-:W-:Y:S05]  /*2a60*/  @!P0 BRA `(.L_x_27491) ;  /* 0x0000001000448947 */ /* 0x000fea0003800000 */
        /* <DEDUP_REMOVED lines=273> */
.L_x_27491:
        /* <DEDUP_REMOVED lines=31> */
.L_x_27493:
[----:B------:R-:W-:Y:S05]  /*3d70*/  BSYNC.RECONVERGENT B6 ;  /* 0x0000000000067941 */ /* 0x000fea0003800200 */
.L_x_27492:
[----:B------:R-:W0:Y:S01]  /*3d80*/  LDCU.U8 UR5, c[0x0][0x598] ;  /* 0x0000b300ff0577ac */ /* 0x000e220008000000 */
[C---:B------:R-:W-:Y:S01]  /*3d90*/  ISETP.GE.AND P0, PT, R16.reuse, RZ, PT ;  /* 0x000000ff1000720c */ /* 0x040fe20003f06270 */
[----:B------:R-:W1:Y:S01]  /*3da0*/  LDCU UR4, c[0x0][0x590] ;  /* 0x0000b200ff0477ac */ /* 0x000e620008000800 */
[----:B0-----:R-:W-:Y:S01]  /*3db0*/  UISETP.NE.AND UP0, UPT, UR5, URZ, UPT ;  /* 0x000000ff0500728c */ /* 0x001fe2000bf05270 */
[----:B-1----:R-:W-:-:S04]  /*3dc0*/  IADD3 R17, PT, PT, R16, UR4, RZ ;  /* 0x0000000410117c10 */ /* 0x002fc8000fffe0ff */
[----:B------:R-:W-:-:S05]  /*3dd0*/  SEL R17, R17, R16, !P0 ;  /* 0x0000001011117207 */ /* 0x000fca0004000000 */
[----:B------:R-:W-:Y:S01]  /*3de0*/  IMAD.MOV.U32 R3, RZ, RZ, R17 ;  /* 0x000000ffff037224 */ /* 0x000fe200078e0011 */
[----:B------:R-:W-:Y:S06]  /*3df0*/  BRA.U UP0, `(.L_x_27494) ;  /* 0x00000011005c7547 */ /* 0x000fec000b800000 */
[----:B------:R-:W0:Y:S01]  /*3e00*/  LDC R0, c[0x0][0x59c] ;  /* 0x00016700ff007b82 */ /* 0x000e220000000800 */
[----:B------:R-:W-:Y:S01]  /*3e10*/  HFMA2 R3, -RZ, RZ, 0, 0 ;  /* 0x00000000ff037431 */ /* 0x000fe200000001ff */
[----:B0-----:R-:W-:-:S13]  /*3e20*/  ISETP.NE.AND P0, PT, R0, RZ, PT ;  /* 0x000000ff0000720c */ /* 0x001fda0003f05270 */
[----:B------:R-:W-:Y:S05]  /*3e30*/  @!P0 BRA `(.L_x_27494) ;  /* 0x00000010004c8947 */ /* 0x000fea0003800000 */
[----:B------:R-:W0:Y:S01]  /*3e40*/  LDCU.64 UR6, c[0x0][0x5a0] ;  /* 0x0000b400ff0677ac */ /* 0x000e220008000a00 */
[----:B------:R-:W-:Y:S02]  /*3e50*/  MOV R16, RZ ;  /* 0x000000ff00107202 */ /* 0x000fe40000000f00 */
[----:B------:R-:W-:Y:S01]  /*3e60*/  IADD3 R0, PT, PT, R0, -0x1, RZ ;  /* 0xffffffff00007810 */ /* 0x000fe20007ffe0ff */
[----:B------:R-:W1:Y:S03]  /*3e70*/  LDCU UR4, c[0x0][0x5a8] ;  /* 0x0000b500ff0477ac */ /* 0x000e660008000800 */
[----:B------:R-:W-:Y:S01]  /*3e80*/  ISETP.NE.AND P0, PT, R0, RZ, PT ;  /* 0x000000ff0000720c */ /* 0x000fe20003f05270 */
[----:B------:R-:W2:Y:S01]  /*3e90*/  LDCU UR5, c[0x0][0x6cc] ;  /* 0x0000d980ff0577ac */ /* 0x000ea20008000800 */
        /* <DEDUP_REMOVED lines=269> */
.L_x_27494:
[----:B------:R-:W2:Y:S01]  /*4f70*/  LDG.E.64 R18, desc[UR36][R18.64] ;  /* 0x0000002412127981 */ /* 0x000ea2000c1e1b00 */
[----:B------:R-:W0:Y:S02]  /*4f80*/  LDC.64 R4, c[0x0][0x738] ;  /* 0x0001ce00ff047b82 */ /* 0x000e240000000a00 */
[----:B0-----:R-:W-:-:S05]  /*4f90*/  IMAD.WIDE R2, R3, 0x8, R4 ;  /* 0x0000000803027825 */ /* 0x001fca00078e0204 */
[----:B--2---:R1:W-:Y:S04]  /*4fa0*/  REDG.E.ADD.F32.FTZ.RN.STRONG.GPU desc[UR36][R2.64], R18 ;  /* 0x00000012020079a6 */ /* 0x0043e8000c12f324 */
[----:B------:R1:W-:Y:S01]  /*4fb0*/  REDG.E.ADD.F32.FTZ.RN.STRONG.GPU desc[UR36][R2.64+0x4], R19 ;  /* 0x00000413020079a6 */ /* 0x0003e2000c12f324 */
[----:B------:R-:W-:-:S07]  /*4fc0*/  IADD3 R23, PT, PT, R23, 0x80, RZ ;  /* 0x0000008017177810 */ /* 0x000fce0007ffe0ff */
.L_x_27490:
[----:B------:R-:W-:Y:S05]  /*4fd0*/  BSYNC.RECONVERGENT B7 ;  /* 0x0000000000077941 */ /* 0x000fea0003800200 */
.L_x_27489:
[----:B------:R-:W2:Y:S01]  /*4fe0*/  LDCU.64 UR4, c[0x0][0x380] ;  /* 0x00007000ff0477ac */ /* 0x000ea20008000a00 */
[----:B------:R-:W-:Y:S01]  /*4ff0*/  BSSY.RECONVERGENT B7, `(.L_x_27495) ;  /* 0x000027a000077945 */ /* 0x000fe20003800200 */
[----:B--2---:R-:W-:-:S04]  /*5000*/  ISETP.GE.U32.AND P0, PT, R23, UR4, PT ;  /* 0x0000000417007c0c */ /* 0x004fc8000bf06070 */
[----:B------:R-:W-:-:S13]  /*5010*/  ISETP.GE.AND.EX P0, PT, RZ, UR5, PT, P0 ;  /* 0x00000005ff007c0c */ /* 0x000fda000bf06300 */
[----:B------:R-:W-:Y:S05]  /*5020*/  @P0 BRA `(.L_x_27496) ;  /* 0x0000002400d80947 */ /* 0x000fea0003800000 */
[----:B01----:R-:W0:Y:S01]  /*5030*/  LDC R2, c[0x0][0x388] ;  /* 0x0000e200ff027b82 */ /* 0x003e220000000800 */
[----:B------:R-:W-:Y:S02]  /*5040*/  HFMA2 R0, -RZ, RZ, 0, 0 ;  /* 0x00000000ff007431 */ /* 0x000fe400000001ff */
[----:B------:R-:W-:Y:S01]  /*5050*/  IMAD.MOV.U32 R19, RZ, RZ, RZ ;  /* 0x000000ffff137224 */ /* 0x000fe200078e00ff */
[----:B0-----:R-:W-:-:S13]  /*5060*/  ISETP.NE.AND P0, PT, R2, RZ, PT ;  /* 0x000000ff0200720c */ /* 0x001fda0003f05270 */
[----:B------:R-:W-:Y:S05]  /*5070*/  @!P0 BRA `(.L_x_27497) ;  /* 0x0000001000b08947 */ /* 0x000fea0003800000 */
[----:B------:R-:W0:Y:S01]  /*5080*/  LDCU.64 UR4, c[0x0][0x390] ;  /* 0x00007200ff0477ac */ /* 0x000e220008000a00 */
[----:B------:R-:W-:Y:S02]  /*5090*/  MOV R22, RZ ;  /* 0x000000ff00167202 */ /* 0x000fe40000000f00 */
        /* <DEDUP_REMOVED lines=13> */
[----:B------:R-:W1:Y:S01]  /*5170*/  LDCU UR4, c[0x0][0x3a0] ;  /* 0x00007400ff0477ac */ /* 0x000e620008000800 */
[----:B------:R-:W2:Y:S02]  /*5180*/  LDCU.64 UR8, c[0x0][0x4c0] ;  /* 0x00009800ff0877ac */ /* 0x000ea40008000a00 */
[----:B0-----:R-:W-:Y:S01]  /*5190*/  IMAD.HI.U32 R4, R3, UR7, R2 ;  /* 0x0000000703047c27 */ /* 0x001fe2000f8e0002 */
[----:B------:R-:W-:-:S04]  /*51a0*/  VIMNMX.U32 R2, PT, PT, R5, 0x18, PT ;  /* 0x0000001805027848 */ /* 0x000fc80003fe0000 */
[----:B------:R-:W-:Y:S02]  /*51b0*/  IADD3 R2, PT, PT, R2, 0x1, RZ ;  /* 0x0000000102027810 */ /* 0x000fe40007ffe0ff */
[----:B-1----:R-:W-:Y:S02]  /*51c0*/  SHF.R.U32.HI R5, RZ, UR4, R4 ;  /* 0x00000004ff057c19 */ /* 0x002fe40008011604 */
[----:B------:R-:W-:Y:S02]  /*51d0*/  ISETP.NE.AND P0, PT, R2, 0x2, PT ;  /* 0x000000020200780c */ /* 0x000fe40003f05270 */
        /* <DEDUP_REMOVED lines=278> */
.L_x_27497:
        /* <DEDUP_REMOVED lines=31> */
.L_x_27499:
[----:B------:R-:W-:Y:S05]  /*6530*/  BSYNC.RECONVERGENT B6 ;  /* 0x0000000000067941 */ /* 0x000fea0003800200 */
.L_x_27498:
[----:B------:R-:W0:Y:S01]  /*6540*/  LDCU.U8 UR5, c[0x0][0x598] ;  /* 0x0000b300ff0577ac */ /* 0x000e220008000000 */
[C---:B------:R-:W-:Y:S01]  /*6550*/  ISETP.GE.AND P0, PT, R16.reuse, RZ, PT ;  /* 0x000000ff1000720c */ /* 0x040fe20003f06270 */
[----:B------:R-:W1:Y:S01]  /*6560*/  LDCU UR4, c[0x0][0x590] ;  /* 0x0000b200ff0477ac */ /* 0x000e620008000800 */
[----:B0-----:R-:W-:Y:S01]  /*6570*/  UISETP.NE.AND UP0, UPT, UR5, URZ, UPT ;  /* 0x000000ff0500728c */ /* 0x001fe2000bf05270 */
[----:B-1----:R-:W-:-:S05]  /*6580*/  VIADD R17, R16, UR4 ;  /* 0x0000000410117c36 */ /* 0x002fca0008000000 */
[----:B------:R-:W-:-:S04]  /*6590*/  SEL R17, R17, R16, !P0 ;  /* 0x0000001011117207 */ /* 0x000fc80004000000 */
[----:B------:R-:W-:Y:S01]  /*65a0*/  MOV R3, R17 ;  /* 0x0000001100037202 */ /* 0x000fe20000000f00 */
[----:B------:R-:W-:Y:S06]  /*65b0*/  BRA.U UP0, `(.L_x_27500) ;  /* 0x00000011005c7547 */ /* 0x000fec000b800000 */
[----:B------:R-:W0:Y:S01]  /*65c0*/  LDC R0, c[0x0][0x59c] ;  /* 0x00016700ff007b82 */ /* 0x000e220000000800 */
[----:B------:R-:W-:Y:S01]  /*65d0*/  HFMA2 R3, -RZ, RZ, 0, 0 ;  /* 0x00000000ff037431 */ /* 0x000fe200000001ff */
[----:B0-----:R-:W-:-:S13]  /*65e0*/  ISETP.NE.AND P0, PT, R0, RZ, PT ;  /* 0x000000ff0000720c */ /* 0x001fda0003f05270 */
[----:B------:R-:W-:Y:S05]  /*65f0*/  @!P0 BRA `(.L_x_27500) ;  /* 0x00000010004c8947 */ /* 0x000fea0003800000 */
[----:B------:R-:W0:Y:S01]  /*6600*/  LDCU.64 UR6, c[0x0][0x5a0] ;  /* 0x0000b400ff0677ac */ /* 0x000e220008000a00 */
[----:B------:R-:W-:Y:S01]  /*6610*/  MOV R16, RZ ;  /* 0x000000ff00107202 */ /* 0x000fe20000000f00 */
[----:B------:R-:W-:Y:S01]  /*6620*/  VIADD R0, R0, 0xffffffff ;  /* 0xffffffff00007836 */ /* 0x000fe20000000000 */
[----:B------:R-:W1:Y:S04]  /*6630*/  LDCU UR4, c[0x0][0x5a8] ;  /* 0x0000b500ff0477ac */ /* 0x000e680008000800 */
        /* <DEDUP_REMOVED lines=271> */
.L_x_27500:
[----:B------:R-:W2:Y:S01]  /*7730*/  LDG.E.64 R18, desc[UR36][R18.64] ;  /* 0x0000002412127981 */ /* 0x000ea2000c1e1b00 */
[----:B------:R-:W0:Y:S02]  /*7740*/  LDC.64 R4, c[0x0][0x738] ;  /* 0x0001ce00ff047b82 */ /* 0x000e240000000a00 */
[----:B0-----:R-:W-:-:S05]  /*7750*/  IMAD.WIDE R2, R3, 0x8, R4 ;  /* 0x0000000803027825 */ /* 0x001fca00078e0204 */
[----:B--2---:R2:W-:Y:S04]  /*7760*/  REDG.E.ADD.F32.FTZ.RN.STRONG.GPU desc[UR36][R2.64], R18 ;  /* 0x00000012020079a6 */ /* 0x0045e8000c12f324 */
[----:B------:R2:W-:Y:S01]  /*7770*/  REDG.E.ADD.F32.FTZ.RN.STRONG.GPU desc[UR36][R2.64+0x4], R19 ;  /* 0x00000413020079a6 */ /* 0x0005e2000c12f324 */
[----:B------:R-:W-:-:S07]  /*7780*/  IADD3 R23, PT, PT, R23, 0x80, RZ ;  /* 0x0000008017177810 */ /* 0x000fce0007ffe0ff */
.L_x_27496:
[----:B------:R-:W-:Y:S05]  /*7790*/  BSYNC.RECONVERGENT B7 ;  /* 0x0000000000077941 */ /* 0x000fea0003800200 */
.L_x_27495:
[----:B------:R-:W3:Y:S02]  /*77a0*/  LDCU.64 UR4, c[0x0][0x380] ;  /* 0x00007000ff0477ac */ /* 0x000ee40008000a00 */
[----:B---3--:R-:W-:-:S04]  /*77b0*/  ISETP.GE.U32.AND P0, PT, R23, UR4, PT ;  /* 0x0000000417007c0c */ /* 0x008fc8000bf06070 */
[----:B------:R-:W-:-:S13]  /*77c0*/  ISETP.GE.AND.EX P0, PT, RZ, UR5, PT, P0 ;  /* 0x00000005ff007c0c */ /* 0x000fda000bf06300 */
[----:B------:R-:W-:Y:S05]  /*77d0*/  @P0 EXIT ;  /* 0x000000000000094d */ /* 0x000fea0003800000 */
[----:B------:R-:W3:Y:S01]  /*77e0*/  LDC R4, c[0x0][0x388] ;  /* 0x0000e200ff047b82 */ /* 0x000ee20000000800 */
[----:B------:R-:W-:Y:S01]  /*77f0*/  IMAD.MOV.U32 R0, RZ, RZ, RZ ;  /* 0x000000ffff007224 */ /* 0x000fe200078e00ff */
[----:B012---:R-:W-:Y:S02]  /*7800*/  MOV R19, RZ ;  /* 0x000000ff00137202 */ /* 0x007fe40000000f00 */
[----:B---3--:R-:W-:-:S13]  /*7810*/  ISETP.NE.AND P0, PT, R4, RZ, PT ;  /* 0x000000ff0400720c */ /* 0x008fda0003f05270 */
[----:B------:R-:W-:Y:S05]  /*7820*/  @!P0 BRA `(.L_x_27501) ;  /* 0x0000001000b08947 */ /* 0x000fea0003800000 */
[----:B------:R-:W0:Y:S01]  /*7830*/  LDCU.64 UR4, c[0x0][0x390] ;  /* 0x00007200ff0477ac */ /* 0x000e220008000a00 */
[----:B------:R-:W-:Y:S01]  /*7840*/  HFMA2 R22, -RZ, RZ, 0, 0 ;  /* 0x00000000ff167431 */ /* 0x000fe200000001ff */
        /* <DEDUP_REMOVED lines=12> */
[----:B------:R-:W-:Y:S01]  /*7910*/  MOV R2, RZ ;  /* 0x000000ff00027202 */ /* 0x000fe20000000f00 */
[----:B------:R-:W1:Y:S01]  /*7920*/  LDCU UR4, c[0x0][0x3a0] ;  /* 0x00007400ff0477ac */ /* 0x000e620008000800 */
[----:B------:R-:W2:Y:S03]  /*7930*/  LDCU.64 UR8, c[0x0][0x4c0] ;  /* 0x00009800ff0877ac */ /* 0x000ea60008000a00 */
        /* <DEDUP_REMOVED lines=283> */
.L_x_27501:
        /* <DEDUP_REMOVED lines=31> */
.L_x_27503:
[----:B------:R-:W-:Y:S05]  /*8ce0*/  BSYNC.RECONVERGENT B6 ;  /* 0x0000000000067941 */ /* 0x000fea0003800200 */
.L_x_27502:
        /* <DEDUP_REMOVED lines=13> */
[----:B------:R-:W-:Y:S01]  /*8dc0*/  IMAD.MOV.U32 R16, RZ, RZ, RZ ;  /* 0x000000ffff107224 */ /* 0x000fe200078e00ff */
        /* <DEDUP_REMOVED lines=13> */
[----:B------:R-:W1:Y:S01]  /*8ea0*/  LDCU UR6, c[0x0][0x5ac] ;  /* 0x0000b580ff0677ac */ /* 0x000e620008000800 */
[----:B------:R-:W2:Y:S03]  /*8eb0*/  LDCU UR7, c[0x0][0x6d0] ;  /* 0x0000da00ff0777ac */ /* 0x000ea60008000800 */
[----:B------:R-:W-:-:S05]  /*8ec0*/  VIADD R0, R0, 0x1 ;  /* 0x0000000100007836 */ /* 0x000fca0000000000 */
        /* <DEDUP_REMOVED lines=257> */
.L_x_27504:
[----:B------:R-:W2:Y:S01]  /*9ee0*/  LDG.E.64 R18, desc[UR36][R18.64] ;  /* 0x0000002412127981 */ /* 0x000ea2000c1e1b00 */
[----:B------:R-:W0:Y:S02]  /*9ef0*/  LDC.64 R4, c[0x0][0x738] ;  /* 0x0001ce00ff047b82 */ /* 0x000e240000000a00 */
[----:B0-----:R-:W-:-:S05]  /*9f00*/  IMAD.WIDE R2, R3, 0x8, R4 ;  /* 0x0000000803027825 */ /* 0x001fca00078e0204 */
[----:B--2---:R-:W-:Y:S04]  /*9f10*/  REDG.E.ADD.F32.FTZ.RN.STRONG.GPU desc[UR36][R2.64], R18 ;  /* 0x00000012020079a6 */ /* 0x004fe8000c12f324 */
[----:B------:R-:W-:Y:S01]  /*9f20*/  REDG.E.ADD.F32.FTZ.RN.STRONG.GPU desc[UR36][R2.64+0x4], R19 ;  /* 0x00000413020079a6 */ /* 0x000fe2000c12f324 */
[----:B------:R-:W-:Y:S05]  /*9f30*/  EXIT ;  /* 0x000000000000794d */ /* 0x000fea0003800000 */
.L_x_27505:
        /* <DEDUP_REMOVED lines=12> */
.L_x_41981:


//--------------------- .text._ZN2at6native24index_elementwise_kernelILi128ELi4EZNS0_20cuda_take_put_kernelIN3c107complexIdEElZZZZZNS0_10put_kernelERNS_14TensorIteratorERKNS_10TensorBaseEbENKUlvE_clEvENKUlvE6_clEvENKUlvE_clEvENKUlvE0_clEvEUlRS5_lE0_EEvS7_SA_RKT1_EUliE_EEvlSH_ --------------------------
	.section	.text._ZN2at6native24index_elementwise_kernelILi128ELi4EZNS0_20cuda_take_put_kernelIN3c107complexIdEElZZZZZNS0_10put_kernelERNS_14TensorIteratorERKNS_10TensorBaseEbENKUlvE_clEvENKUlvE6_clEvENKUlvE_clEvENKUlvE0_clEvEUlRS5_lE0_EEvS7_SA_RKT1_EUliE_EEvlSH_,"ax",@progbits
	.align	128
        .global         _ZN2at6native24index_elementwise_kernelILi128ELi4EZNS0_20cuda_take_put_kernelIN3c107complexIdEElZZZZZNS0_10put_kernelERNS_14TensorIteratorERKNS_10TensorBaseEbENKUlvE_clEvENKUlvE6_clEvENKUlvE_clEvENKUlvE0_clEvEUlRS5_lE0_EEvS7_SA_RKT1_EUliE_EEvlSH_
        .type           _ZN2at6native24index_elementwise_kernelILi128ELi4EZNS0_20cuda_take_put_kernelIN3c107complexIdEElZZZZZNS0_10put_kernelERNS_14TensorIteratorERKNS_10TensorBaseEbENKUlvE_clEvENKUlvE6_clEvENKUlvE_clEvENKUlvE0_clEvEUlRS5_lE0_EEvS7_SA_RKT1_EUliE_EEvlSH_,@function
        .size           _ZN2at6native24index_elementwise_kernelILi128ELi4EZNS0_20cuda_take_put_kernelIN3c107complexIdEElZZZZZNS0_10put_kernelERNS_14TensorIteratorERKNS_10TensorBaseEbENKUlvE_clEvENKUlvE6_clEvENKUlvE_clEvENKUlvE0_clEvEUlRS5_lE0_EEvS7_SA_RKT1_EUliE_EEvlSH_,(.L_x_41822 - _ZN2at6native24index_elementwise_kernelILi128ELi4EZNS0_20cuda_take_put_kernelIN3c107complexIdEElZZZZZNS0_10put_kernelERNS_14TensorIteratorERKNS_10TensorBaseEbENKUlvE_clEvENKUlvE6_clEvENKUlvE_clEvENKUlvE0_clEvEUlRS5_lE0_EEvS7_SA_RKT1_EUliE_EEvlSH_)
        .other          _ZN2at6native24index_elementwise_kernelILi128ELi4EZNS0_20cuda_take_put_kernelIN3c107complexIdEElZZZZZNS0_10put_kernelERNS_14TensorIteratorERKNS_10TensorBaseEbENKUlvE_clEvENKUlvE6_clEvENKUlvE_clEvENKUlvE0_clEvEUlRS5_lE0_EEvS7_SA_RKT1_EUliE_EEvlSH_,@"STO_CUDA_ENTRY STV_DEFAULT"
_ZN2at6native24index_elementwise_kernelILi128ELi4EZNS0_20cuda_take_put_kernelIN3c107complexIdEElZZZZZNS0_10put_kernelERNS_14TensorIteratorERKNS_10TensorBaseEbENKUlvE_clEvENKUlvE6_clEvENKUlvE_clEvENKUlvE0_clEvEUlRS5_lE0_EEvS7_SA_RKT1_EUliE_EEvlSH_:
.text._ZN2at6native24index_elementwise_kernelILi128ELi4EZNS0_20cuda_take_put_kernelIN3c107complexIdEElZZZZZNS0_10put_kernelERNS_14TensorIteratorERKNS_10TensorBaseEbENKUlvE_clEvENKUlvE6_clEvENKUlvE_clEvENKUlvE0_clEvEUlRS5_lE0_EEvS7_SA_RKT1_EUliE_EEvlSH_:
        /* <DEDUP_REMOVED lines=47> */
.L_x_27511:
[----:B------:R-:W0:Y:S02]  /*02f0*/  LDC.64 R2, c[0x0][0x580] ;  /* 0x00016000ff027b82 */ /* 0x000e240000000a00 */
[----:B0-----:R-:W2:Y:S06]  /*0300*/  LDG.E.128 R4, desc[UR36][R2.64] ;  /* 0x0000002402047981 */ /* 0x001eac000c1e1d00 */
[----:B------:R-:W2:Y:S01]  /*0310*/  LDC.64 R8, c[0x0][0x738] ;  /* 0x0001ce00ff087b82 */ /* 0x000ea20000000a00 */
[----:B------:R-:W-:Y:S01]  /*0320*/  VIADD R16, R16, 0x80 ;  /* 0x0000008010107836 */ /* 0x000fe20000000000 */
[----:B--2---:R0:W-:Y:S06]  /*0330*/  STG.E.128 desc[UR36][R8.64], R4 ;  /* 0x0000000408007986 */ /* 0x0041ec000c101d24 */
.L_x_27510:
[----:B------:R-:W-:Y:S05]  /*0340*/  BSYNC.RECONVERGENT B6 ;  /* 0x0000000000067941 */ /* 0x000fea0003800200 */
.L_x_27509:
        /* <DEDUP_REMOVED lines=31> */
.L_x_27514:
[----:B0-----:R-:W0:Y:S02]  /*0540*/  LDC.64 R4, c[0x0][0x580] ;  /* 0x00016000ff047b82 */ /* 0x001e240000000a00 */
[----:B0-----:R-:W2:Y:S06]  /*0550*/  LDG.E.128 R4, desc[UR36][R4.64] ;  /* 0x0000002404047981 */ /* 0x001eac000c1e1d00 */
[----:B------:R-:W2:Y:S01]  /*0560*/  LDC.64 R2, c[0x0][0x738] ;  /* 0x0001ce00ff027b82 */ /* 0x000ea20000000a00 */
[----:B------:R-:W-:Y:S01]  /*0570*/  VIADD R16, R16, 0x80 ;  /* 0x0000008010107836 */ /* 0x000fe20000000000 */
[----:B--2---:R1:W-:Y:S06]  /*0580*/  STG.E.128 desc[UR36][R2.64], R4 ;  /* 0x0000000402007986 */ /* 0x0043ec000c101d24 */
.L_x_27513:
[----:B------:R-:W-:Y:S05]  /*0590*/  BSYNC.RECONVERGENT B6 ;  /* 0x0000000000067941 */ /* 0x000fea0003800200 */
.L_x_27512:
        /* <DEDUP_REMOVED lines=31> */
.L_x_27517:
[----:B0-----:R-:W0:Y:S02]  /*0790*/  LDC.64 R4, c[0x0][0x580] ;  /* 0x00016000ff047b82 */ /* 0x001e240000000a00 */
[----:B0-----:R-:W2:Y:S06]  /*07a0*/  LDG.E.128 R4, desc[UR36][R4.64] ;  /* 0x0000002404047981 */ /* 0x001eac000c1e1d00 */
[----:B------:R-:W2:Y:S01]  /*07b0*/  LDC.64 R2, c[0x0][0x738] ;  /* 0x0001ce00ff027b82 */ /* 0x000ea20000000a00 */
[----:B------:R-:W-:Y:S01]  /*07c0*/  VIADD R16, R16, 0x80 ;  /* 0x0000008010107836 */ /* 0x000fe20000000000 */
[----:B--2---:R2:W-:Y:S06]  /*07d0*/  STG.E.128 desc[UR36][R2.64], R4 ;  /* 0x0000000402007986 */ /* 0x0045ec000c101d24 */
.L_x_27516:
[----:B------:R-:W-:Y:S05]  /*07e0*/  BSYNC.RECONVERGENT B6 ;  /* 0x0000000000067941 */ /* 0x000fea0003800200 */
.L_x_27515:
        /* <DEDUP_REMOVED lines=30> */
.L_x_27518:
[----:B0-----:R-:W0:Y:S02]  /*09d0*/  LDC.64 R4, c[0x0][0x580] ;  /* 0x00016000ff047b82 */ /* 0x001e240000000a00 */
[----:B0-----:R-:W2:Y:S06]  /*09e0*/  LDG.E.128 R4, desc[UR36][R4.64] ;  /* 0x0000002404047981 */ /* 0x001eac000c1e1d00 */
[----:B------:R-:W2:Y:S02]  /*09f0*/  LDC.64 R2, c[0x0][0x738] ;  /* 0x0001ce00ff027b82 */ /* 0x000ea40000000a00 */
[----:B--2---:R-:W-:Y:S01]  /*0a00*/  STG.E.128 desc[UR36][R2.64], R4 ;  /* 0x0000000402007986 */ /* 0x004fe2000c101d24 */
[----:B------:R-:W-:Y:S05]  /*0a10*/  EXIT ;  /* 0x000000000000794d */ /* 0x000fea0003800000 */
.L_x_27508:
        /* <DEDUP_REMOVED lines=35> */
.L_x_27521:
        /* <DEDUP_REMOVED lines=35> */
.L_x_27522:
[----:B------:R-:W0:Y:S01]  /*0e80*/  LDCU.64 UR4, c[0x0][0x5a8] ;  /* 0x0000b500ff0477ac */ /* 0x000e220008000a00 */
[----:B------:R-:W-:Y:S01]  /*0e90*/  IMAD.MOV.U32 R10, RZ, RZ, R12 ;  /* 0x000000ffff0a7224 */ /* 0x000fe200078e000c */
[----:B------:R-:W-:Y:S02]  /*0ea0*/  MOV R9, R13 ;  /* 0x0000000d00097202 */ /* 0x000fe40000000f00 */
[----:B------:R-:W-:Y:S02]  /*0eb0*/  MOV R0, 0xef0 ;  /* 0x00000ef000007802 */ /* 0x000fe40000000f00 */
[----:B0-----:R-:W-:Y:S01]  /*0ec0*/  MOV R4, UR4 ;  /* 0x0000000400047c02 */ /* 0x001fe20008000f00 */
[----:B------:R-:W-:-:S07]  /*0ed0*/  IMAD.U32 R3, RZ, RZ, UR5 ;  /* 0x00000005ff037e24 */ /* 0x000fce000f8e00ff */
[----:B------:R-:W-:Y:S05]  /*0ee0*/  CALL.REL.NOINC `($__internal_40_$__cuda_sm20_div_u64) ;  /* 0x000003cc002c7944 */ /* 0x000fea0003c00000 */
        /* <DEDUP_REMOVED lines=10> */
.L_x_27523:
        /* <DEDUP_REMOVED lines=37> */
.L_x_27526:
[----:B------:R-:W0:Y:S01]  /*11e0*/  LDCU.64 UR4, c[0x0][0x5b0] ;  /* 0x0000b600ff0477ac */ /* 0x000e220008000a00 */
[----:B------:R-:W-:Y:S01]  /*11f0*/  MOV R10, R12 ;  /* 0x0000000c000a7202 */ /* 0x000fe20000000f00 */
[----:B------:R-:W-:Y:S01]  /*1200*/  IMAD.MOV.U32 R9, RZ, RZ, R13 ;  /* 0x000000ffff097224 */ /* 0x000fe200078e000d */
[----:B------:R-:W-:Y:S01]  /*1210*/  MOV R0, 0x1250 ;  /* 0x0000125000007802 */ /* 0x000fe20000000f00 */
[----:B0-----:R-:W-:Y:S01]  /*1220*/  IMAD.U32 R4, RZ, RZ, UR4 ;  /* 0x00000004ff047e24 */ /* 0x001fe2000f8e00ff */
[----:B------:R-:W-:-:S07]  /*1230*/  MOV R3, UR5 ;  /* 0x0000000500037c02 */ /* 0x000fce0008000f00 */
[----:B------:R-:W-:Y:S05]  /*1240*/  CALL.REL.NOINC `($__internal_40_$__cuda_sm20_div_u64) ;  /* 0x000003c800547944 */ /* 0x000fea0003c00000 */
        /* <DEDUP_REMOVED lines=11> */
.L_x_27527:
[----:B------:R-:W-:Y:S05]  /*1300*/  BSYNC.RECONVERGENT B0 ;  /* 0x0000000000007941 */ /* 0x000fea0003800200 */
.L_x_27525:
        /* <DEDUP_REMOVED lines=38> */
.L_x_27529:
        /* <DEDUP_REMOVED lines=18> */
.L_x_27530:
[----:B------:R-:W-:Y:S05]  /*1690*/  BSYNC.RECONVERGENT B0 ;  /* 0x0000000000007941 */ /* 0x000fea0003800200 */
.L_x_27528:
        /* <DEDUP_REMOVED lines=38> */
.L_x_27532:
        /* <DEDUP_REMOVED lines=18> */
.L_x_27533:
[----:B------:R-:W-:Y:S05]  /*1a20*/  BSYNC.RECONVERGENT B0 ;  /* 0x0000000000007941 */ /* 0x000fea0003800200 */
.L_x_27531:
        /* <DEDUP_REMOVED lines=38> */
.L_x_27535:
        /* <DEDUP_REMOVED lines=18> */
.L_x_27536:
[----:B------:R-:W-:Y:S05]  /*1db0*/  BSYNC.RECONVERGENT B0 ;  /* 0x0000000000007941 */ /* 0x000fea0003800200 */
.L_x_27534:
        /* <DEDUP_REMOVED lines=38> */
.L_x_27538:
        /* <DEDUP_REMOVED lines=18> */
.L_x_27539:
[----:B------:R-:W-:Y:S05]  /*2140*/  BSYNC.RECONVERGENT B0 ;  /* 0x0000000000007941 */ /* 0x000fea0003800200 */
.L_x_27537:
        /* <DEDUP_REMOVED lines=38> */
.L_x_27541:
        /* <DEDUP_REMOVED lines=18> */
.L_x_27542:
[----:B------:R-:W-:Y:S05]  /*24d0*/  BSYNC.RECONVERGENT B0 ;  /* 0x0000000000007941 */ /* 0x000fea0003800200 */
.L_x_27540:
        /* <DEDUP_REMOVED lines=38> */
.L_x_27544:
        /* <DEDUP_REMOVED lines=18> */
.L_x_27545:
[----:B------:R-:W-:Y:S05]  /*2860*/  BSYNC.RECONVERGENT B0 ;  /* 0x0000000000007941 */ /* 0x000fea0003800200 */
.L_x_27543:
        /* <DEDUP_REMOVED lines=38> */
.L_x_27547:
        /* <DEDUP_REMOVED lines=18> */
.L_x_27548:
[----:B------:R-:W-:Y:S05]  /*2bf0*/  BSYNC.RECONVERGENT B0 ;  /* 0x0000000000007941 */ /* 0x000fea0003800200 */
.L_x_27546:
        /* <DEDUP_REMOVED lines=38> */
.L_x_27550:
        /* <DEDUP_REMOVED lines=18> */
.L_x_27551:
[----:B------:R-:W-:Y:S05]  /*2f80*/  BSYNC.RECONVERGENT B0 ;  /* 0x0000000000007941 */ /* 0x000fea0003800200 */
.L_x_27549:
        /* <DEDUP_REMOVED lines=38> */
.L_x_27553:
        /* <DEDUP_REMOVED lines=18> */
.L_x_27554:
[----:B------:R-:W-:Y:S05]  /*3310*/  BSYNC.RECONVERGENT B0 ;  /* 0x0000000000007941 */ /* 0x000fea0003800200 */
.L_x_27552:
        /* <DEDUP_REMOVED lines=38> */
.L_x_27556:
        /* <DEDUP_REMOVED lines=18> */
.L_x_27557:
[----:B------:R-:W-:Y:S05]  /*36a0*/  BSYNC.RECONVERGENT B0 ;  /* 0x0000000000007941 */ /* 0x000fea0003800200 */
.L_x_27555:
        /* <DEDUP_REMOVED lines=38> */
.L_x_27559:
        /* <DEDUP_REMOVED lines=18> */
.L_x_27560:
[----:B------:R-:W-:Y:S05]  /*3a30*/  BSYNC.RECONVERGENT B0 ;  /* 0x0000000000007941 */ /* 0x000fea0003800200 */
.L_x_27558:
        /* <DEDUP_REMOVED lines=38> */
.L_x_27562:
        /* <DEDUP_REMOVED lines=18> */
.L_x_27563:
[----:B------:R-:W-:Y:S05]  /*3dc0*/  BSYNC.RECONVERGENT B0 ;  /* 0x0000000000007941 */ /* 0x000fea0003800200 */
.L_x_27561:
        /* <DEDUP_REMOVED lines=38> */
.L_x_27565:
        /* <DEDUP_REMOVED lines=18> */
.L_x_27566:
[----:B------:R-:W-:Y:S05]  /*4150*/  BSYNC.RECONVERGENT B0 ;  /* 0x0000000000007941 */ /* 0x000fea0003800200 */
.L_x_27564:
        /* <DEDUP_REMOVED lines=38> */
.L_x_27568:
        /* <DEDUP_REMOVED lines=18> */
.L_x_27569:
[----:B------:R-:W-:Y:S05]  /*44e0*/  BSYNC.RECONVERGENT B0 ;  /* 0x0000000000007941 */ /* 0x000fea0003800200 */
.L_x_27567:
        /* <DEDUP_REMOVED lines=38> */
.L_x_27571:
        /* <DEDUP_REMOVED lines=18> */
.L_x_27572:
[----:B------:R-:W-:Y:S05]  /*4870*/  BSYNC.RECONVERGENT B0 ;  /* 0x0000000000007941 */ /* 0x000fea0003800200 */
.L_x_27570:
        /* <DEDUP_REMOVED lines=38> */
.L_x_27574:
        /* <DEDUP_REMOVED lines=18> */
.L_x_27575:
[----:B------:R-:W-:Y:S05]  /*4c00*/  BSYNC.RECONVERGENT B0 ;  /* 0x0000000000007941 */ /* 0x000fea0003800200 */
.L_x_27573:
        /* <DEDUP_REMOVED lines=38> */
.L_x_27577:
        /* <DEDUP_REMOVED lines=18> */
.L_x_27578:
[----:B------:R-:W-:Y:S05]  /*4f90*/  BSYNC.RECONVERGENT B0 ;  /* 0x0000000000007941 */ /* 0x000fea0003800200 */
.L_x_27576:
        /* <DEDUP_REMOVED lines=38> */
.L_x_27580:
        /* <DEDUP_REMOVED lines=18> */
.L_x_27581:
[----:B------:R-:W-:Y:S05]  /*5320*/  BSYNC.RECONVERGENT B0 ;  /* 0x0000000000007941 */ /* 0x000fea0003800200 */
.L_x_27579:
        /* <DEDUP_REMOVED lines=38> */
.L_x_27583:
        /* <DEDUP_REMOVED lines=18> */
.L_x_27584:
[----:B------:R-:W-:Y:S05]  /*56b0*/  BSYNC.RECONVERGENT B0 ;  /* 0x0000000000007941 */ /* 0x000fea0003800200 */
.L_x_27582:
        /* <DEDUP_REMOVED lines=38> */
.L_x_27586:
        /* <DEDUP_REMOVED lines=18> */
.L_x_27587:
[----:B------:R-:W-:Y:S05]  /*5a40*/  BSYNC.RECONVERGENT B0 ;  /* 0x0000000000007941 */ /* 0x000fea0003800200 */
.L_x_27585:
        /* <DEDUP_REMOVED lines=38> */
.L_x_27589:
        /* <DEDUP_REMOVED lines=18> */
.L_x_27590:
[----:B------:R-:W-:Y:S05]  /*5dd0*/  BSYNC.RECONVERGENT B0 ;  /* 0x0000000000007941 */ /* 0x000fea0003800200 */
.L_x_27588:
        /* <DEDUP_REMOVED lines=37> */
.L_x_27592:
        /* <DEDUP_REMOVED lines=16> */
.L_x_27593:
[----:B------:R-:W-:Y:S05]  /*6130*/  BSYNC.RECONVERGENT B0 ;  /* 0x0000000000007941 */ /* 0x000fea0003800200 */
.L_x_27591:
        /* <DEDUP_REMOVED lines=34> */
.L_x_27595:
[----:B------:R-:W-:Y:S01]  /*6360*/  IMAD.MOV.U32 R8, RZ, RZ, R6 ;  /* 0x000000ffff087224 */ /* 0x000fe200078e0006 */
[----:B------:R-:W-:Y:S02]  /*6370*/  MOV R10, R7 ;  /* 0x00000007000a7202 */ /* 0x000fe40000000f00 */
[----:B------:R-:W-:-:S07]  /*6380*/  MOV R9, 0x63a0 ;  /* 0x000063a000097802 */ /* 0x000fce0000000f00 */
[----:B------:R-:W-:Y:S05]  /*6390*/  CALL.REL.NOINC `($__internal_41_$__cuda_sm20_rem_u64) ;  /* 0x0000037c00147944 */ /* 0x000fea0003c00000 */
[----:B------:R-:W-:Y:S01]  /*63a0*/  IMAD.MOV.U32 R4, RZ, RZ, R0 ;  /* 0x000000ffff047224 */ /* 0x000fe200078e0000 */
[----:B------:R-:W-:-:S07]  /*63b0*/  MOV R5, R3 ;  /* 0x0000000300057202 */ /* 0x000fce0000000f00 */
.L_x_27596:
[----:B------:R-:W-:Y:S05]  /*63c0*/  BSYNC.RECONVERGENT B0 ;  /* 0x0000000000007941 */ /* 0x000fea0003800200 */
.L_x_27594:
[----:B------:R-:W0:Y:S01]  /*63d0*/  LDCU.64 UR4, c[0x0][0x730] ;  /* 0x0000e600ff0477ac */ /* 0x000e220008000a00 */
[----:B------:R-:W-:Y:S02]  /*63e0*/  IMAD.MOV.U32 R3, RZ, RZ, R17 ;  /* 0x000000ffff037224 */ /* 0x000fe400078e0011 */
[----:B0-----:R-:W-:Y:S02]  /*63f0*/  IMAD R5, R5, UR4, RZ ;  /* 0x0000000405057c24 */ /* 0x001fe4000f8e02ff */
[----:B------:R-:W-:-:S04]  /*6400*/  IMAD.WIDE.U32 R2, R4, UR4, R2 ;  /* 0x0000000404027c25 */ /* 0x000fc8000f8e0002 */
[----:B------:R-:W-:-:S05]  /*6410*/  IMAD R5, R4, UR5, R5 ;  /* 0x0000000504057c24 */ /* 0x000fca000f8e0205 */
[----:B------:R-:W-:-:S07]  /*6420*/  IADD3 R17, PT, PT, R3, R5, RZ ;  /* 0x0000000503117210 */ /* 0x000fce0007ffe0ff */
.L_x_27524:
[----:B------:R-:W0:Y:S01]  /*6430*/  LDC.64 R4, c[0x0][0x580] ;  /* 0x00016000ff047b82 */ /* 0x000e220000000a00 */
[----:B------:R-:W1:Y:S01]  /*6440*/  LDCU.64 UR4, c[0x0][0x738] ;  /* 0x0000e700ff0477ac */ /* 0x000e620008000a00 */
[----:B0-----:R-:W2:Y:S01]  /*6450*/  LDG.E.128 R4, desc[UR36][R4.64] ;  /* 0x0000002404047981 */ /* 0x001ea2000c1e1d00 */
[----:B-1----:R-:W-:Y:S01]  /*6460*/  LEA R8, P0, R2, UR4, 0x4 ;  /* 0x0000000402087c11 */ /* 0x002fe2000f8020ff */
[----:B------:R-:W-:-:S03]  /*6470*/  VIADD R16, R16, 0x80 ;  /* 0x0000008010107836 */ /* 0x000fc60000000000 */
[----:B------:R-:W-:-:S05]  /*6480*/  LEA.HI.X R9, R2, UR5, R17, 0x4, P0 ;  /* 0x0000000502097c11 */ /* 0x000fca00080f2411 */
[----:B--2---:R0:W-:Y:S04]  /*6490*/  STG.E.128 desc[UR36][R8.64], R4 ;  /* 0x0000000408007986 */ /* 0x0041e8000c101d24 */
.L_x_27520:
[----:B------:R-:W-:Y:S05]  /*64a0*/  BSYNC.RECONVERGENT B6 ;  /* 0x0000000000067941 */ /* 0x000fea0003800200 */
.L_x_27519:
        /* <DEDUP_REMOVED lines=31> */
.L_x_27599:
        /* <DEDUP_REMOVED lines=36> */
.L_x_27600:
[----:B------:R-:W1:Y:S01]  /*68e0*/  LDCU.64 UR4, c[0x0][0x5a8] ;  /* 0x0000b500ff0477ac */ /* 0x000e620008000a00 */
[----:B------:R-:W-:Y:S01]  /*68f0*/  IMAD.MOV.U32 R10, RZ, RZ, R12 ;  /* 0x000000ffff0a7224 */ /* 0x000fe200078e000c */
[----:B0-----:R-:W-:Y:S02]  /*6900*/  MOV R9, R13 ;  /* 0x0000000d00097202 */ /* 0x001fe40000000f00 */
[----:B------:R-:W-:Y:S02]  /*6910*/  MOV R0, 0x6950 ;  /* 0x0000695000007802 */ /* 0x000fe40000000f00 */
[----:B-1----:R-:W-:Y:S01]  /*6920*/  MOV R4, UR4 ;  /* 0x0000000400047c02 */ /* 0x002fe20008000f00 */
        /* <DEDUP_REMOVED lines=12> */
.L_x_27601:
        /* <DEDUP_REMOVED lines=37> */
.L_x_27604:
        /* <DEDUP_REMOVED lines=18> */
.L_x_27605:
[----:B------:R-:W-:Y:S05]  /*6d60*/  BSYNC.RECONVERGENT B0 ;  /* 0x0000000000007941 */ /* 0x000fea0003800200 */
.L_x_27603:
        /* <DEDUP_REMOVED lines=38> */
.L_x_27607:
        /* <DEDUP_REMOVED lines=18> */
.L_x_27608:
[----:B------:R-:W-:Y:S05]  /*70f0*/  BSYNC.RECONVERGENT B0 ;  /* 0x0000000000007941 */ /* 0x000fea0003800200 */
.L_x_27606:
        /* <DEDUP_REMOVED lines=38> */
.L_x_27610:
        /* <DEDUP_REMOVED lines=18> */
.L_x_27611:
[----:B------:R-:W-:Y:S05]  /*7480*/  BSYNC.RECONVERGENT B0 ;  /* 0x0000000000007941 */ /* 0x000fea0003800200 */
.L_x_27609:
        /* <DEDUP_REMOVED lines=38> */
.L_x_27613:
        /* <DEDUP_REMOVED lines=18> */
.L_x_27614:
[----:B------:R-:W-:Y:S05]  /*7810*/  BSYNC.RECONVERGENT B0 ;  /* 0x0000000000007941 */ /* 0x000fea0003800200 */
.L_x_27612:
        /* <DEDUP_REMOVED lines=38> */
.L_x_27616:
        /* <DEDUP_REMOVED lines=18> */
.L_x_27617:
[----:B------:R-:W-:Y:S05]  /*7ba0*/  BSYNC.RECONVERGENT B0 ;  /* 0x0000000000007941 */ /* 0x000fea0003800200 */
.L_x_27615:
        /* <DEDUP_REMOVED lines=38> */
.L_x_27619:
        /* <DEDUP_REMOVED lines=18> */
.L_x_27620:
[----:B------:R-:W-:Y:S05]  /*7f30*/  BSYNC.RECONVERGENT B0 ;  /* 0x0000000000007941 */ /* 0x000fea0003800200 */
.L_x_27618:
        /* <DEDUP_REMOVED lines=38> */
.L_x_27622:
        /* <DEDUP_REMOVED lines=18> */
.L_x_27623:
[----:B------:R-:W-:Y:S05]  /*82c0*/  BSYNC.RECONVERGENT B0 ;  /* 0x0000000000007941 */ /* 0x000fea0003800200 */
.L_x_27621:
        /* <DEDUP_REMOVED lines=38> */
.L_x_27625:
        /* <DEDUP_REMOVED lines=18> */
.L_x_27626:
[----:B------:R-:W-:Y:S05]  /*8650*/  BSYNC.RECONVERGENT B0 ;  /* 0x0000000000007941 */ /* 0x000fea0003800200 */
.L_x_27624:
        /* <DEDUP_REMOVED lines=38> */
.L_x_27628:
        /* <DEDUP_REMOVED lines=18> */
.L_x_27629:
[----:B------:R-:W-:Y:S05]  /*89e0*/  BSYNC.RECONVERGENT B0 ;  /* 0x0000000000007941 */ /* 0x000fea0003800200 */
.L_x_27627:
        /* <DEDUP_REMOVED lines=38> */
.L_x_27631:
        /* <DEDUP_REMOVED lines=18> */
.L_x_27632:
[----:B------:R-:W-:Y:S05]  /*8d70*/  BSYNC.RECONVERGENT B0 ;  /* 0x0000000000007941 */ /* 0x000fea0003800200 */
.L_x_27630:
        /* <DEDUP_REMOVED lines=38> */
.L_x_27634:
        /* <DEDUP_REMOVED lines=18> */
.L_x_27635:
[----:B------:R-:W-:Y:S05]  /*9100*/  BSYNC.RECONVERGENT B0 ;  /* 0x0000000000007941 */ /* 0x000fea0003800200 */
.L_x_27633:
        /* <DEDUP_REMOVED lines=38> */
.L_x_27637:
        /* <DEDUP_REMOVED lines=18> */
.L_x_27638:
[----:B------:R-:W-:Y:S05]  /*9490*/  BSYNC.RECONVERGENT B0 ;  /* 0x0000000000007941 */ /* 0x000fea0003800200 */
.L_x_27636:
        /* <DEDUP_REMOVED lines=38> */
.L_x_27640:
        /* <DEDUP_REMOVED lines=18> */
.L_x_27641:
[----:B------:R-:W-:Y:S05]  /*9820*/  BSYNC.RECONVERGENT B0 ;  /* 0x0000000000007941 */ /* 0x000fea0003800200 */
.L_x_27639:
        /* <DEDUP_REMOVED lines=38> */
.L_x_27643:
        /* <DEDUP_REMOVED lines=18> */
.L_x_27644:
[----:B------:R-:W-:Y:S05]  /*9bb0*/  BSYNC.RECONVERGENT B0 ;  /* 0x0000000000007941 */ /* 0x000fea0003800200 */
.L_x_27642:
        /* <DEDUP_REMOVED lines=38> */
.L_x_27646:
        /* <DEDUP_REMOVED lines=18> */
.L_x_27647:
[----:B------:R-:W-:Y:S05]  /*9f40*/  BSYNC.RECONVERGENT B0 ;  /* 0x0000000000007941 */ /* 0x000fea0003800200 */
.L_x_27645:
        /* <DEDUP_REMOVED lines=38> */
.L_x_27649:
        /* <DEDUP_REMOVED lines=18> */
.L_x_27650:
[----:B------:R-:W-:Y:S05]  /*a2d0*/  BSYNC.RECONVERGENT B0 ;  /* 0x0000000000007941 */ /* 0x000fea0003800200 */
.L_x_27648:
        /* <DEDUP_REMOVED lines=38> */
.L_x_27652:
        /* <DEDUP_REMOVED lines=18> */
.L_x_27653:
[----:B------:R-:W-:Y:S05]  /*a660*/  BSYNC.RECONVERGENT B0 ;  /* 0x0000000000007941 */ /* 0x000fea0003800200 */
.L_x_27651:
        /* <DEDUP_REMOVED lines=38> */
.L_x_27655:
        /* <DEDUP_REMOVED lines=18> */
.L_x_27656:
[----:B------:R-:W-:Y:S05]  /*a9f0*/  BSYNC.RECONVERGENT B0 ;  /* 0x0000000000007941 */ /* 0x000fea0003800200 */
.L_x_27654:
        /* <DEDUP_REMOVED lines=38> */
.L_x_27658:
        /* <DEDUP_REMOVED lines=18> */
.L_x_27659:
[----:B------:R-:W-:Y:S05]  /*ad80*/  BSYNC.RECONVERGENT B0 ;  /* 0x0000000000007941 */ /* 0x000fea0003800200 */
.L_x_27657:
        /* <DEDUP_REMOVED lines=38> */
.L_x_27661:
        /* <DEDUP_REMOVED lines=18> */
.L_x_27662:
[----:B------:R-:W-:Y:S05]  /*b110*/  BSYNC.RECONVERGENT B0 ;  /* 0x0000000000007941 */ /* 0x000fea0003800200 */
.L_x_27660:
        /* <DEDUP_REMOVED lines=38> */
.L_x_27664:
        /* <DEDUP_REMOVED lines=18> */
.L_x_27665:
[----:B------:R-:W-:Y:S05]  /*b4a0*/  BSYNC.RECONVERGENT B0 ;  /* 0x0000000000007941 */ /* 0x000fea0003800200 */
.L_x_27663:
        /* <DEDUP_REMOVED lines=38> */
.L_x_27667:
        /* <DEDUP_REMOVED lines=18> */
.L_x_27668:
[----:B------:R-:W-:Y:S05]  /*b830*/  BSYNC.RECONVERGENT B0 ;  /* 0x0000000000007941 */ /* 0x000fea0003800200 */
.L_x_27666:
        /* <DEDUP_REMOVED lines=37> */
.L_x_27670:
        /* <DEDUP_REMOVED lines=16> */
.L_x_27671:
[----:B------:R-:W-:Y:S05]  /*bb90*/  BSYNC.RECONVERGENT B0 ;  /* 0x0000000000007941 */ /* 0x000fea0003800200 */
.L_x_27669:
        /* <DEDUP_REMOVED lines=33> */
.L_x_27673:
[----:B------:R-:W-:Y:S01]  /*bdb0*/  MOV R8, R6 ;  /* 0x0000000600087202 */ /* 0x000fe20000000f00 */
[----:B------:R-:W-:Y:S01]  /*bdc0*/  IMAD.MOV.U32 R10, RZ, RZ, R7 ;  /* 0x000000ffff0a7224 */ /* 0x000fe200078e0007 */
[----:B------:R-:W-:-:S07]  /*bdd0*/  MOV R9, 0xbdf0 ;  /* 0x0000bdf000097802 */ /* 0x000fce0000000f00 */
[----:B------:R-:W-:Y:S05]  /*bde0*/  CALL.REL.NOINC `($__internal_41_$__cuda_sm20_rem_u64) ;  /* 0x0000032000807944 */ /* 0x000fea0003c00000 */
[----:B------:R-:W-:Y:S01]  /*bdf0*/  MOV R4, R0 ;  /* 0x0000000000047202 */ /* 0x000fe20000000f00 */
[----:B------:R-:W-:-:S07]  /*be00*/  IMAD.MOV.U32 R5, RZ, RZ, R3 ;  /* 0x000000ffff057224 */ /* 0x000fce00078e0003 */
.L_x_27674:
[----:B------:R-:W-:Y:S05]  /*be10*/  BSYNC.RECONVERGENT B0 ;  /* 0x0000000000007941 */ /* 0x000fea0003800200 */
.L_x_27672:
[----:B------:R-:W0:Y:S01]  /*be20*/  LDCU.64 UR4, c[0x0][0x730] ;  /* 0x0000e600ff0477ac */ /* 0x000e220008000a00 */
[----:B------:R-:W-:Y:S01]  /*be30*/  MOV R3, R17 ;  /* 0x0000001100037202 */ /* 0x000fe20000000f00 */
[----:B0-----:R-:W-:Y:S02]  /*be40*/  IMAD R5, R5, UR4, RZ ;  /* 0x0000000405057c24 */ /* 0x001fe4000f8e02ff */
[----:B------:R-:W-:-:S04]  /*be50*/  IMAD.WIDE.U32 R2, R4, UR4, R2 ;  /* 0x0000000404027c25 */ /* 0x000fc8000f8e0002 */
[----:B------:R-:W-:-:S04]  /*be60*/  IMAD R5, R4, UR5, R5 ;  /* 0x0000000504057c24 */ /* 0x000fc8000f8e0205 */
[----:B------:R-:W-:-:S07]  /*be70*/  IMAD.IADD R17, R3, 0x1, R5 ;  /* 0x0000000103117824 */ /* 0x000fce00078e0205 */
.L_x_27602:
[----:B------:R-:W0:Y:S01]  /*be80*/  LDC.64 R4, c[0x0][0x580] ;  /* 0x00016000ff047b82 */ /* 0x000e220000000a00 */
[----:B------:R-:W1:Y:S01]  /*be90*/  LDCU.64 UR4, c[0x0][0x738] ;  /* 0x0000e700ff0477ac */ /* 0x000e620008000a00 */
[----:B0-----:R-:W2:Y:S01]  /*bea0*/  LDG.E.128 R4, desc[UR36][R4.64] ;  /* 0x0000002404047981 */ /* 0x001ea2000c1e1d00 */
[----:B-1----:R-:W-:Y:S02]  /*beb0*/  LEA R8, P0, R2, UR4, 0x4 ;  /* 0x0000000402087c11 */ /* 0x002fe4000f8020ff */
[----:B------:R-:W-:Y:S02]  /*bec0*/  IADD3 R16, PT, PT, R16, 0x80, RZ ;  /* 0x0000008010107810 */ /* 0x000fe40007ffe0ff */
[----:B------:R-:W-:-:S05]  /*bed0*/  LEA.HI.X R9, R2, UR5, R17, 0x4, P0 ;  /* 0x0000000502097c11 */ /* 0x000fca00080f2411 */
[----:B--2---:R1:W-:Y:S04]  /*bee0*/  STG.E.128 desc[UR36][R8.64], R4 ;  /* 0x0000000408007986 */ /* 0x0043e8000c101d24 */
.L_x_27598:
[----:B------:R-:W-:Y:S05]  /*bef0*/  BSYNC.RECONVERGENT B6 ;  /* 0x0000000000067941 */ /* 0x000fea0003800200 */
.L_x_27597:
        /* <DEDUP_REMOVED lines=18> */
[----:B01----:R-:W-:Y:S01]  /*c020*/  IMAD.MOV.U32 R8, RZ, RZ, 0x153 ;  /* 0x00000153ff087424 */ /* 0x003fe200078e00ff */
[----:B------:R0:W1:Y:S01]  /*c030*/  LDC.64 R2, c[0x4][R0] ;  /* 0x0100000000027b82 */ /* 0x0000620000000a00 */
        /* <DEDUP_REMOVED lines=11> */
.L_x_27677:
        /* <DEDUP_REMOVED lines=36> */
.L_x_27678:
[----:B------:R-:W2:Y:S01]  /*c330*/  LDCU.64 UR4, c[0x0][0x5a8] ;  /* 0x0000b500ff0477ac */ /* 0x000ea20008000a00 */
[----:B------:R-:W-:Y:S01]  /*c340*/  MOV R10, R12 ;  /* 0x0000000c000a7202 */ /* 0x000fe20000000f00 */
[----:B01----:R-:W-:Y:S01]  /*c350*/  IMAD.MOV.U32 R9, RZ, RZ, R13 ;  /* 0x000000ffff097224 */ /* 0x003fe200078e000d */
[----:B------:R-:W-:Y:S01]  /*c360*/  MOV R0, 0xc3a0 ;  /* 0x0000c3a000007802 */ /* 0x000fe20000000f00 */
[----:B--2---:R-:W-:Y:S01]  /*c370*/  IMAD.U32 R4, RZ, RZ, UR4 ;  /* 0x00000004ff047e24 */ /* 0x004fe2000f8e00ff */
[----:B------:R-:W-:-:S07]  /*c380*/  MOV R3, UR5 ;  /* 0x0000000500037c02 */ /* 0x000fce0008000f00 */
[----:B------:R-:W-:Y:S05]  /*c390*/  CALL.REL.NOINC `($__internal_40_$__cuda_sm20_div_u64) ;  /* 0x0000031800007944 */ /* 0x000fea0003c00000 */
        /* <DEDUP_REMOVED lines=10> */
.L_x_27679:
        /* <DEDUP_REMOVED lines=37> */
.L_x_27682:
        /* <DEDUP_REMOVED lines=18> */
.L_x_27683:
[----:B------:R-:W-:Y:S05]  /*c7b0*/  BSYNC.RECONVERGENT B0 ;  /* 0x0000000000007941 */ /* 0x000fea0003800200 */
.L_x_27681:
        /* <DEDUP_REMOVED lines=38> */
.L_x_27685:
        /* <DEDUP_REMOVED lines=18> */
.L_x_27686:
[----:B------:R-:W-:Y:S05]  /*cb40*/  BSYNC.RECONVERGENT B0 ;  /* 0x0000000000007941 */ /* 0x000fea0003800200 */
.L_x_27684:
        /* <DEDUP_REMOVED lines=38> */
.L_x_27688:
        /* <DEDUP_REMOVED lines=18> */
.L_x_27689:
[----:B------:R-:W-:Y:S05]  /*ced0*/  BSYNC.RECONVERGENT B0 ;  /* 0x0000000000007941 */ /* 0x000fea0003800200 */
.L_x_27687:
        /* <DEDUP_REMOVED lines=38> */
.L_x_27691:
        /* <DEDUP_REMOVED lines=18> */
.L_x_27692:
[----:B------:R-:W-:Y:S05]  /*d260*/  BSYNC.RECONVERGENT B0 ;  /* 0x0000000000007941 */ /* 0x000fea0003800200 */
.L_x_27690:
        /* <DEDUP_REMOVED lines=38> */
.L_x_27694:
        /* <DEDUP_REMOVED lines=18> */
.L_x_27695:
[----:B------:R-:W-:Y:S05]  /*d5f0*/  BSYNC.RECONVERGENT B0 ;  /* 0x0000000000007941 */ /* 0x000fea0003800200 */
.L_x_27693:
        /* <DEDUP_REMOVED lines=38> */
.L_x_27697:
        /* <DEDUP_REMOVED lines=18> */
.L_x_27698:
[----:B------:R-:W-:Y:S05]  /*d980*/  BSYNC.RECONVERGENT B0 ;  /* 0x0000000000007941 */ /* 0x000fea0003800200 */
.L_x_27696:
        /* <DEDUP_REMOVED lines=38> */
.L_x_27700:
        /* <DEDUP_REMOVED lines=18> */
.L_x_27701:
[----:B------:R-:W-:Y:S05]  /*dd10*/  BSYNC.RECONVERGENT B0 ;  /* 0x0000000000007941 */ /* 0x000fea0003800200 */
.L_x_27699:
        /* <DEDUP_REMOVED lines=38> */
.L_x_27703:
        /* <DEDUP_REMOVED lines=18> */
.L_x_27704:
[----:B------:R-:W-:Y:S05]  /*e0a0*/  BSYNC.RECONVERGENT B0 ;  /* 0x0000000000007941 */ /* 0x000fea0003800200 */
.L_x_27702:
        /* <DEDUP_REMOVED lines=38> */
.L_x_27706:
        /* <DEDUP_REMOVED lines=18> */
.L_x_27707:
[----:B------:R-:W-:Y:S05]  /*e430*/  BSYNC.RECONVERGENT B0 ;  /* 0x0000000000007941 */ /* 0x000fea0003800200 */
.L_x_27705:
        /* <DEDUP_REMOVED lines=38> */
.L_x_27709:
        /* <DEDUP_REMOVED lines=18> */
.L_x_27710:
[----:B------:R-:W-:Y:S05]  /*e7c0*/  BSYNC.RECONVERGENT B0 ;  /* 0x0000000000007941 */ /* 0x000fea0003800200 */
.L_x_27708:
        /* <DEDUP_REMOVED lines=38> */
.L_x_27712:
        /* <DEDUP_REMOVED lines=18> */
.L_x_27713:
[----:B------:R-:W-:Y:S05]  /*eb50*/  BSYNC.RECONVERGENT B0 ;  /* 0x0000000000007941 */ /* 0x000fea0003800200 */
.L_x_27711:
        /* <DEDUP_REMOVED lines=38> */
.L_x_27715:
        /* <DEDUP_REMOVED lines=18> */
.L_x_27716:
[----:B------:R-:W-:Y:S05]  /*eee0*/  BSYNC.RECONVERGENT B0 ;  /* 0x0000000000007941 */ /* 0x000fea0003800200 */
.L_x_27714:
        /* <DEDUP_REMOVED lines=38> */
.L_x_27718:
        /* <DEDUP_REMOVED lines=18> */
.L_x_27719:
[----:B------:R-:W-:Y:S05]  /*f270*/  BSYNC.RECONVERGENT B0 ;  /* 0x0000000000007941 */ /* 0x000fea0003800200 */
.L_x_27717:
        /* <DEDUP_REMOVED lines=38> */
.L_x_27721:
        /* <DEDUP_REMOVED lines=18> */
.L_x_27722:
[----:B------:R-:W-:Y:S05]  /*f600*/  BSYNC.RECONVERGENT B0 ;  /* 0x0000000000007941 */ /* 0x000fea0003800200 */
.L_x_27720:
        /* <DEDUP_REMOVED lines=38> */
.L_x_27724:
        /* <DEDUP_REMOVED lines=18> */
.L_x_27725:
[----:B------:R-:W-:Y:S05]  /*f990*/  BSYNC.RECONVERGENT B0 ;  /* 0x0000000000007941 */ /* 0x000fea0003800200 */
.L_x_27723:
        /* <DEDUP_REMOVED lines=38> */
.L_x_27727:
        /* <DEDUP_REMOVED lines=18> */
.L_x_27728:
[----:B------:R-:W-:Y:S05]  /*fd20*/  BSYNC.RECONVERGENT B0 ;  /* 0x0000000000007941 */ /* 0x000fea0003800200 */
.L_x_27726:
        /* <DEDUP_REMOVED lines=38> */
.L_x_27730:
        /* <DEDUP_REMOVED lines=18> */
.L_x_27731:
[----:B------:R-:W-:Y:S05]  /*100b0*/  BSYNC.RECONVERGENT B0 ;  /* 0x0000000000007941 */ /* 0x000fea0003800200 */
.L_x_27729:
        /* <DEDUP_REMOVED lines=38> */
.L_x_27733:
        /* <DEDUP_REMOVED lines=18> */
.L_x_27734:
[----:B------:R-:W-:Y:S05]  /*10440*/  BSYNC.RECONVERGENT B0 ;  /* 0x0000000000007941 */ /* 0x000fea0003800200 */
.L_x_27732:
        /* <DEDUP_REMOVED lines=38> */
.L_x_27736:
        /* <DEDUP_REMOVED lines=18> */
.L_x_27737:
[----:B------:R-:W-:Y:S05]  /*107d0*/  BSYNC.RECONVERGENT B0 ;  /* 0x0000000000007941 */ /* 0x000fea0003800200 */
.L_x_27735:
        /* <DEDUP_REMOVED lines=38> */
.L_x_27739:
        /* <DEDUP_REMOVED lines=18> */
.L_x_27740:
[----:B------:R-:W-:Y:S05]  /*10b60*/  BSYNC.RECONVERGENT B0 ;  /* 0x0000000000007941 */ /* 0x000fea0003800200 */
.L_x_27738:
        /* <DEDUP_REMOVED lines=38> */
.L_x_27742:
        /* <DEDUP_REMOVED lines=18> */
.L_x_27743:
[----:B------:R-:W-:Y:S05]  /*10ef0*/  BSYNC.RECONVERGENT B0 ;  /* 0x0000000000007941 */ /* 0x000fea0003800200 */
.L_x_27741:
        /* <DEDUP_REMOVED lines=38> */
.L_x_27745:
        /* <DEDUP_REMOVED lines=18> */
.L_x_27746:
[----:B------:R-:W-:Y:S05]  /*11280*/  BSYNC.RECONVERGENT B0 ;  /* 0x0000000000007941 */ /* 0x000fea0003800200 */
.L_x_27744:
        /* <DEDUP_REMOVED lines=37> */
.L_x_27748:
        /* <DEDUP_REMOVED lines=16> */
.L_x_27749:
[----:B------:R-:W-:Y:S05]  /*115e0*/  BSYNC.RECONVERGENT B0 ;  /* 0x0000000000007941 */ /* 0x000fea0003800200 */
.L_x_27747:
        /* <DEDUP_REMOVED lines=33> */
.L_x_27751:
[----:B------:R-:W-:Y:S01]  /*11800*/  IMAD.MOV.U32 R8, RZ, RZ, R6 ;  /* 0x000000ffff087224 */ /* 0x000fe200078e0006 */
[----:B------:R-:W-:Y:S02]  /*11810*/  MOV R10, R7 ;  /* 0x00000007000a7202 */ /* 0x000fe40000000f00 */
[----:B------:R-:W-:-:S07]  /*11820*/  MOV R9, 0x11840 ;  /* 0x0001184000097802 */ /* 0x000fce0000000f00 */
[----:B------:R-:W-:Y:S05]  /*11830*/  CALL.REL.NOINC `($__internal_41_$__cuda_sm20_rem_u64) ;  /* 0x000002c400ec7944 */ /* 0x000fea0003c00000 */
[----:B------:R-:W-:Y:S01]  /*11840*/  IMAD.MOV.U32 R4, RZ, RZ, R0 ;  /* 0x000000ffff047224 */ /* 0x000fe200078e0000 */
[----:B------:R-:W-:-:S07]  /*11850*/  MOV R5, R3 ;  /* 0x0000000300057202 */ /* 0x000fce0000000f00 */
.L_x_27752:
[----:B------:R-:W-:Y:S05]  /*11860*/  BSYNC.RECONVERGENT B0 ;  /* 0x0000000000007941 */ /* 0x000fea0003800200 */
.L_x_27750:
[----:B------:R-:W0:Y:S01]  /*11870*/  LDCU.64 UR4, c[0x0][0x730] ;  /* 0x0000e600ff0477ac */ /* 0x000e220008000a00 */
[----:B------:R-:W-:Y:S02]  /*11880*/  IMAD.MOV.U32 R3, RZ, RZ, R17 ;  /* 0x000000ffff037224 */ /* 0x000fe400078e0011 */
[----:B0-----:R-:W-:Y:S02]  /*11890*/  IMAD R5, R5, UR4, RZ ;  /* 0x0000000405057c24 */ /* 0x001fe4000f8e02ff */
[----:B------:R-:W-:-:S04]  /*118a0*/  IMAD.WIDE.U32 R2, R4, UR4, R2 ;  /* 0x0000000404027c25 */ /* 0x000fc8000f8e0002 */
[----:B------:R-:W-:-:S05]  /*118b0*/  IMAD R5, R4, UR5, R5 ;  /* 0x0000000504057c24 */ /* 0x000fca000f8e0205 */
[----:B------:R-:W-:-:S07]  /*118c0*/  IADD3 R17, PT, PT, R3, R5, RZ ;  /* 0x0000000503117210 */ /* 0x000fce0007ffe0ff */
.L_x_27680:
[----:B------:R-:W0:Y:S01]  /*118d0*/  LDC.64 R4, c[0x0][0x580] ;  /* 0x00016000ff047b82 */ /* 0x000e220000000a00 */
[----:B------:R-:W1:Y:S01]  /*118e0*/  LDCU.64 UR4, c[0x0][0x738] ;  /* 0x0000e700ff0477ac */ /* 0x000e620008000a00 */
[----:B0-----:R-:W2:Y:S01]  /*118f0*/  LDG.E.128 R4, desc[UR36][R4.64] ;  /* 0x0000002404047981 */ /* 0x001ea2000c1e1d00 */
[----:B-1----:R-:W-:Y:S01]  /*11900*/  LEA R8, P0, R2, UR4, 0x4 ;  /* 0x0000000402087c11 */ /* 0x002fe2000f8020ff */
[----:B------:R-:W-:-:S03]  /*11910*/  VIADD R16, R16, 0x80 ;  /* 0x0000008010107836 */ /* 0x000fc60000000000 */
[----:B------:R-:W-:-:S05]  /*11920*/  LEA.HI.X R9, R2, UR5, R17, 0x4, P0 ;  /* 0x0000000502097c11 */ /* 0x000fca00080f2411 */
[----:B--2---:R2:W-:Y:S04]  /*11930*/  STG.E.128 desc[UR36][R8.64], R4 ;  /* 0x0000000408007986 */ /* 0x0045e8000c101d24 */
.L_x_27676:
[----:B------:R-:W-:Y:S05]  /*11940*/  BSYNC.RECONVERGENT B6 ;  /* 0x0000000000067941 */ /* 0x000fea0003800200 */
.L_x_27675:
        /* <DEDUP_REMOVED lines=16> */
[----:B012---:R-:W-:Y:S02]  /*11a50*/  HFMA2 R8, -RZ, RZ, 0, 2.0205974578857421875e-05 ;  /* 0x00000153ff087431 */ /* 0x007fe400000001ff */
[----:B------:R-:W-:Y:S01]  /*11a60*/  IMAD.MOV.U32 R12, RZ, RZ, 0x1 ;  /* 0x00000001ff0c7424 */ /* 0x000fe200078e00ff */
[----:B------:R0:W1:Y:S01]  /*11a70*/  LDC.64 R2, c[0x4][R0] ;  /* 0x0100000000027b82 */ /* 0x0000620000000a00 */
        /* <DEDUP_REMOVED lines=11> */
.L_x_27753:
        /* <DEDUP_REMOVED lines=36> */
.L_x_27754:
[----:B------:R-:W3:Y:S01]  /*11d70*/  LDCU.64 UR4, c[0x0][0x5a8] ;  /* 0x0000b500ff0477ac */ /* 0x000ee20008000a00 */
[----:B------:R-:W-:Y:S01]  /*11d80*/  IMAD.MOV.U32 R10, RZ, RZ, R12 ;  /* 0x000000ffff0a7224 */ /* 0x000fe200078e000c */
[----:B012---:R-:W-:Y:S02]  /*11d90*/  MOV R9, R13 ;  /* 0x0000000d00097202 */ /* 0x007fe40000000f00 */
[----:B------:R-:W-:Y:S02]  /*11da0*/  MOV R0, 0x11de0 ;  /* 0x00011de000007802 */ /* 0x000fe40000000f00 */
[----:B---3--:R-:W-:Y:S01]  /*11db0*/  MOV R4, UR4 ;  /* 0x0000000400047c02 */ /* 0x008fe20008000f00 */
        /* <DEDUP_REMOVED lines=12> */
.L_x_27755:
        /* <DEDUP_REMOVED lines=37> */
.L_x_27758:
        /* <DEDUP_REMOVED lines=18> */
.L_x_27759:
[----:B------:R-:W-:Y:S05]  /*121f0*/  BSYNC.RECONVERGENT B0 ;  /* 0x0000000000007941 */ /* 0x000fea0003800200 */
.L_x_27757:
        /* <DEDUP_REMOVED lines=37> */
.L_x_27761:
        /* <DEDUP_REMOVED lines=18> */
.L_x_27762:
[----:B------:R-:W-:Y:S05]  /*12570*/  BSYNC.RECONVERGENT B0 ;  /* 0x0000000000007941 */ /* 0x000fea0003800200 */
.L_x_27760:
        /* <DEDUP_REMOVED lines=37> */
.L_x_27764:
        /* <DEDUP_REMOVED lines=18> */
.L_x_27765:
[----:B------:R-:W-:Y:S05]  /*128f0*/  BSYNC.RECONVERGENT B0 ;  /* 0x0000000000007941 */ /* 0x000fea0003800200 */
.L_x_27763:
        /* <DEDUP_REMOVED lines=37> */
.L_x_27767:
        /* <DEDUP_REMOVED lines=18> */
.L_x_27768:
[----:B------:R-:W-:Y:S05]  /*12c70*/  BSYNC.RECONVERGENT B0 ;  /* 0x0000000000007941 */ /* 0x000fea0003800200 */
.L_x_27766:
        /* <DEDUP_REMOVED lines=37> */
.L_x_27770:
        /* <DEDUP_REMOVED lines=18> */
.L_x_27771:
[----:B------:R-:W-:Y:S05]  /*12ff0*/  BSYNC.RECONVERGENT B0 ;  /* 0x0000000000007941 */ /* 0x000fea0003800200 */
.L_x_27769:
        /* <DEDUP_REMOVED lines=37> */
.L_x_27773:
        /* <DEDUP_REMOVED lines=18> */
.L_x_27774:
[----:B------:R-:W-:Y:S05]  /*13370*/  BSYNC.RECONVERGENT B0 ;  /* 0x0000000000007941 */ /* 0x000fea0003800200 */
.L_x_27772:
        /* <DEDUP_REMOVED lines=37> */
.L_x_27776:
        /* <DEDUP_REMOVED lines=18> */
.L_x_27777:
[----:B------:R-:W-:Y:S05]  /*136f0*/  BSYNC.RECONVERGENT B0 ;  /* 0x0000000000007941 */ /* 0x000fea0003800200 */
.L_x_27775:
        /* <DEDUP_REMOVED lines=37> */
.L_x_27779:
        /* <DEDUP_REMOVED lines=18> */
.L_x_27780:
[----:B------:R-:W-:Y:S05]  /*13a70*/  BSYNC.RECONVERGENT B0 ;  /* 0x0000000000007941 */ /* 0x000fea0003800200 */
.L_x_27778:
        /* <DEDUP_REMOVED lines=37> */
.L_x_27782:
        /* <DEDUP_REMOVED lines=18> */
.L_x_27783:
[----:B------:R-:W-:Y:S05]  /*13df0*/  BSYNC.RECONVERGENT B0 ;  /* 0x0000000000007941 */ /* 0x000fea0003800200 */
.L_x_27781:
        /* <DEDUP_REMOVED lines=37> */
.L_x_27785:
        /* <DEDUP_REMOVED lines=18> */
.L_x_27786:
[----:B------:R-:W-:Y:S05]  /*14170*/  BSYNC.RECONVERGENT B0 ;  /* 0x0000000000007941 */ /* 0x000fea0003800200 */
.L_x_27784:
        /* <DEDUP_REMOVED lines=37> */
.L_x_27788:
        /* <DEDUP_REMOVED lines=18> */
.L_x_27789:
[----:B------:R-:W-:Y:S05]  /*144f0*/  BSYNC.RECONVERGENT B0 ;  /* 0x0000000000007941 */ /* 0x000fea0003800200 */
.L_x_27787:
        /* <DEDUP_REMOVED lines=37> */
.L_x_27791:
        /* <DEDUP_REMOVED lines=18> */
.L_x_27792:
[----:B------:R-:W-:Y:S05]  /*14870*/  BSYNC.RECONVERGENT B0 ;  /* 0x0000000000007941 */ /* 0x000fea0003800200 */
.L_x_27790:
        /* <DEDUP_REMOVED lines=37> */
.L_x_27794:
        /* <DEDUP_REMOVED lines=18> */
.L_x_27795:
[----:B------:R-:W-:Y:S05]  /*14bf0*/  BSYNC.RECONVERGENT B0 ;  /* 0x0000000000007941 */ /* 0x000fea0003800200 */
.L_x_27793:
        /* <DEDUP_REMOVED lines=37> */
.L_x_27797:
        /* <DEDUP_REMOVED lines=18> */
.L_x_27798:
[----:B------:R-:W-:Y:S05]  /*14f70*/  BSYNC.RECONVERGENT B0 ;  /* 0x0000000000007941 */ /* 0x000fea0003800200 */
.L_x_27796:
        /* <DEDUP_REMOVED lines=37> */
.L_x_27800:
        /* <DEDUP_REMOVED lines=18> */
.L_x_27801:
[----:B------:R-:W-:Y:S05]  /*152f0*/  BSYNC.RECONVERGENT B0 ;  /* 0x0000000000007941 */ /* 0x000fea0003800200 */
.L_x_27799:
        /* <DEDUP_REMOVED lines=37> */
.L_x_27803:
        /* <DEDUP_REMOVED lines=18> */
.L_x_27804:
[----:B------:R-:W-:Y:S05]  /*15670*/  BSYNC.RECONVERGENT B0 ;  /* 0x0000000000007941 */ /* 0x000fea0003800200 */
.L_x_27802:
        /* <DEDUP_REMOVED lines=37> */
.L_x_27806:
        /* <DEDUP_REMOVED lines=18> */
.L_x_27807:
[----:B------:R-:W-:Y:S05]  /*159f0*/  BSYNC.RECONVERGENT B0 ;  /* 0x0000000000007941 */ /* 0x000fea0003800200 */
.L_x_27805:
        /* <DEDUP_REMOVED lines=37> */
.L_x_27809:
        /* <DEDUP_REMOVED lines=18> */
.L_x_27810:
[----:B------:R-:W-:Y:S05]  /*15d70*/  BSYNC.RECONVERGENT B0 ;  /* 0x0000000000007941 */ /* 0x000fea0003800200 */
.L_x_27808:
        /* <DEDUP_REMOVED lines=37> */
.L_x_27812:
        /* <DEDUP_REMOVED lines=18> */
.L_x_27813:
[----:B------:R-:W-:Y:S05]  /*160f0*/  BSYNC.RECONVERGENT B0 ;  /* 0x0000000000007941 */ /* 0x000fea0003800200 */
.L_x_27811:
        /* <DEDUP_REMOVED lines=37> */
.L_x_27815:
        /* <DEDUP_REMOVED lines=18> */
.L_x_27816:
[----:B------:R-:W-:Y:S05]  /*16470*/  BSYNC.RECONVERGENT B0 ;  /* 0x0000000000007941 */ /* 0x000fea0003800200 */
.L_x_27814:
        /* <DEDUP_REMOVED lines=37> */
.L_x_27818:
        /* <DEDUP_REMOVED lines=18> */
.L_x_27819:
[----:B------:R-:W-:Y:S05]  /*167f0*/  BSYNC.RECONVERGENT B0 ;  /* 0x0000000000007941 */ /* 0x000fea0003800200 */
.L_x_27817:
        /* <DEDUP_REMOVED lines=37> */
.L_x_27821:
        /* <DEDUP_REMOVED lines=18> */
.L_x_27822:
[----:B------:R-:W-:Y:S05]  /*16b70*/  BSYNC.RECONVERGENT B0 ;  /* 0x0000000000007941 */ /* 0x000fea0003800200 */
.L_x_27820:
        /* <DEDUP_REMOVED lines=36> */
.L_x_27824:
        /* <DEDUP_REMOVED lines=16> */
.L_x_27825:
[----:B------:R-:W-:Y:S05]  /*16ec0*/  BSYNC.RECONVERGENT B0 ;  /* 0x0000000000007941 */ /* 0x000fea0003800200 */
.L_x_27823:
        /* <DEDUP_REMOVED lines=32> */
.L_x_27827:
[----:B------:R-:W-:Y:S01]  /*170d0*/  IMAD.MOV.U32 R8, RZ, RZ, R6 ;  /* 0x000000ffff087224 */ /* 0x000fe200078e0006 */
[----:B------:R-:W-:Y:S02]  /*170e0*/  MOV R10, R7 ;  /* 0x00000007000a7202 */ /* 0x000fe40000000f00 */
[----:B------:R-:W-:-:S07]  /*170f0*/  MOV R9, 0x17110 ;  /* 0x0001711000097802 */ /* 0x000fce0000000f00 */
[----:B------:R-:W-:Y:S05]  /*17100*/  CALL.REL.NOINC `($__internal_41_$__cuda_sm20_rem_u64) ;  /* 0x0000026c00b87944 */ /* 0x000fea0003c00000 */
[----:B------:R-:W-:-:S07]  /*17110*/  IMAD.MOV.U32 R2, RZ, RZ, R0 ;  /* 0x000000ffff027224 */ /* 0x000fce00078e0000 */
.L_x_27828:
[----:B------:R-:W-:Y:S05]  /*17120*/  BSYNC.RECONVERGENT B0 ;  /* 0x0000000000007941 */ /* 0x000fea0003800200 */
.L_x_27826:
[----:B------:R-:W0:Y:S02]  /*17130*/  LDCU.64 UR4, c[0x0][0x730] ;  /* 0x0000e600ff0477ac */ /* 0x000e240008000a00 */
[----:B0-----:R-:W-:Y:S02]  /*17140*/  IMAD R3, R3, UR4, RZ ;  /* 0x0000000403037c24 */ /* 0x001fe4000f8e02ff */
[----:B------:R-:W-:-:S04]  /*17150*/  IMAD.WIDE.U32 R16, R2, UR4, R16 ;  /* 0x0000000402107c25 */ /* 0x000fc8000f8e0010 */
[----:B------:R-:W-:-:S05]  /*17160*/  IMAD R3, R2, UR5, R3 ;  /* 0x0000000502037c24 */ /* 0x000fca000f8e0203 */
[----:B------:R-:W-:-:S07]  /*17170*/  IADD3 R17, PT, PT, R17, R3, RZ ;  /* 0x0000000311117210 */ /* 0x000fce0007ffe0ff */
.L_x_27756:
[----:B------:R-:W0:Y:S01]  /*17180*/  LDC.64 R4, c[0x0][0x580] ;  /* 0x00016000ff047b82 */ /* 0x000e220000000a00 */
[----:B------:R-:W1:Y:S01]  /*17190*/  LDCU.64 UR4, c[0x0][0x738] ;  /* 0x0000e700ff0477ac */ /* 0x000e620008000a00 */
[----:B0-----:R-:W2:Y:S01]  /*171a0*/  LDG.E.128 R4, desc[UR36][R4.64] ;  /* 0x0000002404047981 */ /* 0x001ea2000c1e1d00 */
[----:B-1----:R-:W-:-:S04]  /*171b0*/  LEA R2, P0, R16, UR4, 0x4 ;  /* 0x0000000410027c11 */ /* 0x002fc8000f8020ff */
[----:B------:R-:W-:-:S05]  /*171c0*/  LEA.HI.X R3, R16, UR5, R17, 0x4, P0 ;  /* 0x0000000510037c11 */ /* 0x000fca00080f2411 */
[----:B--2---:R-:W-:Y:S01]  /*171d0*/  STG.E.128 desc[UR36][R2.64], R4 ;  /* 0x0000000402007986 */ /* 0x004fe2000c101d24 */
[----:B------:R-:W-:Y:S05]  /*171e0*/  EXIT ;  /* 0x000000000000794d */ /* 0x000fea0003800000 */
.L_x_27507:
        /* <DEDUP_REMOVED lines=31> */
.L_x_27831:
[----:B------:R-:W0:Y:S01]  /*173e0*/  LDC.64 R4, c[0x0][0x580] ;  /* 0x00016000ff047b82 */ /* 0x000e220000000a00 */
[----:B------:R-:W1:Y:S07]  /*173f0*/  LDCU.64 UR4, c[0x0][0x590] ;  /* 0x0000b200ff0477ac */ /* 0x000e6e0008000a00 */
[----:B------:R-:W2:Y:S01]  /*17400*/  LDC.64 R10, c[0x0][0x738] ;  /* 0x0001ce00ff0a7b82 */ /* 0x000ea20000000a00 */
[----:B0-----:R-:W3:Y:S01]  /*17410*/  LDG.E.128 R4, desc[UR36][R4.64] ;  /* 0x0000002404047981 */ /* 0x001ee2000c1e1d00 */
        /* <DEDUP_REMOVED lines=9> */
[----:B---3--:R0:W-:Y:S04]  /*174b0*/  STG.E.128 desc[UR36][R2.64], R4 ;  /* 0x0000000402007986 */ /* 0x0081e8000c101d24 */
.L_x_27830:
[----:B------:R-:W-:Y:S05]  /*174c0*/  BSYNC.RECONVERGENT B6 ;  /* 0x0000000000067941 */ /* 0x000fea0003800200 */
.L_x_27829:
        /* <DEDUP_REMOVED lines=31> */
.L_x_27834:
[----:B0-----:R-:W0:Y:S01]  /*176c0*/  LDC.64 R4, c[0x0][0x580] ;  /* 0x00016000ff047b82 */ /* 0x001e220000000a00 */
[----:B------:R-:W1:Y:S07]  /*176d0*/  LDCU.64 UR4, c[0x0][0x590] ;  /* 0x0000b200ff0477ac */ /* 0x000e6e0008000a00 */
[----:B------:R-:W2:Y:S01]  /*176e0*/  LDC.64 R10, c[0x0][0x738] ;  /* 0x0001ce00ff0a7b82 */ /* 0x000ea20000000a00 */
[----:B0-----:R-:W3:Y:S01]  /*176f0*/  LDG.E.128 R4, desc[UR36][R4.64] ;  /* 0x0000002404047981 */ /* 0x001ee2000c1e1d00 */
        /* <DEDUP_REMOVED lines=9> */
[----:B---3--:R1:W-:Y:S04]  /*17790*/  STG.E.128 desc[UR36][R2.64], R4 ;  /* 0x0000000402007986 */ /* 0x0083e8000c101d24 */
.L_x_27833:
[----:B------:R-:W-:Y:S05]  /*177a0*/  BSYNC.RECONVERGENT B6 ;  /* 0x0000000000067941 */ /* 0x000fea0003800200 */
.L_x_27832:
        /* <DEDUP_REMOVED lines=31> */
.L_x_27837:
[----:B01----:R-:W0:Y:S01]  /*179a0*/  LDC.64 R4, c[0x0][0x580] ;  /* 0x00016000ff047b82 */ /* 0x003e220000000a00 */
        /* <DEDUP_REMOVED lines=13> */
.L_x_27836:
[----:B------:R-:W-:Y:S05]  /*17a80*/  BSYNC.RECONVERGENT B6 ;  /* 0x0000000000067941 */ /* 0x000fea0003800200 */
.L_x_27835:
        /* <DEDUP_REMOVED lines=30> */
.L_x_27838:
[----:B012---:R-:W0:Y:S01]  /*17c70*/  LDC.64 R4, c[0x0][0x580] ;  /* 0x00016000ff047b82 */ /* 0x007e220000000a00 */
[----:B------:R-:W1:Y:S07]  /*17c80*/  LDCU.64 UR4, c[0x0][0x590] ;  /* 0x0000b200ff0477ac */ /* 0x000e6e0008000a00 */
[----:B------:R-:W2:Y:S01]  /*17c90*/  LDC.64 R10, c[0x0][0x738] ;  /* 0x0001ce00ff0a7b82 */ /* 0x000ea20000000a00 */
[----:B0-----:R-:W3:Y:S01]  /*17ca0*/  LDG.E.128 R4, desc[UR36][R4.64] ;  /* 0x0000002404047981 */ /* 0x001ee2000c1e1d00 */
        /* <DEDUP_REMOVED lines=8> */
[----:B---3--:R-:W-:Y:S01]  /*17d30*/  STG.E.128 desc[UR36][R2.64], R4 ;  /* 0x0000000402007986 */ /* 0x008fe2000c101d24 */
[----:B------:R-:W-:Y:S05]  /*17d40*/  EXIT ;  /* 0x000000000000794d */ /* 0x000fea0003800000 */
.L_x_27506:
        /* <DEDUP_REMOVED lines=311> */
.L_x_27843:
        /* <DEDUP_REMOVED lines=29> */
.L_x_27845:
[----:B------:R-:W-:Y:S05]  /*19290*/  BSYNC.RECONVERGENT B7 ;  /* 0x0000000000077941 */ /* 0x000fea0003800200 */
.L_x_27844:
[----:B------:R-:W0:Y:S02]  /*192a0*/  LDCU.64 UR4, c[0x0][0x580] ;  /* 0x0000b000ff0477ac */ /* 0x000e240008000a00 */
[----:B0-----:R-:W-:-:S05]  /*192b0*/  IADD3 R4, P0, PT, R19, UR4, RZ ;  /* 0x0000000413047c10 */ /* 0x001fca000ff1e0ff */
[----:B------:R-:W-:-:S06]  /*192c0*/  IMAD.X R5, RZ, RZ, UR5, P0 ;  /* 0x00000005ff057e24 */ /* 0x000fcc00080e06ff */
[----:B------:R-:W2:Y:S01]  /*192d0*/  LDG.E.128 R4, desc[UR36][R4.64] ;  /* 0x0000002404047981 */ /* 0x000ea2000c1e1d00 */
[----:B------:R-:W2:Y:S01]  /*192e0*/  LDC.64 R2, c[0x0][0x738] ;  /* 0x0001ce00ff027b82 */ /* 0x000ea20000000a00 */
[----:B------:R-:W-:Y:S02]  /*192f0*/  IADD3 R16, PT, PT, R16, 0x80, RZ ;  /* 0x0000008010107810 */ /* 0x000fe40007ffe0ff */
[----:B--2---:R0:W-:Y:S05]  /*19300*/  STG.E.128 desc[UR36][R2.64], R4 ;  /* 0x0000000402007986 */ /* 0x0041ea000c101d24 */
.L_x_27842:
[----:B------:R-:W-:Y:S05]  /*19310*/  BSYNC.RECONVERGENT B6 ;  /* 0x0000000000067941 */ /* 0x000fea0003800200 */
.L_x_27841:
        /* <DEDUP_REMOVED lines=303> */
.L_x_27848:
        /* <DEDUP_REMOVED lines=29> */
.L_x_27850:
[----:B------:R-:W-:Y:S05]  /*1a7e0*/  BSYNC.RECONVERGENT B7 ;  /* 0x0000000000077941 */ /* 0x000fea0003800200 */
.L_x_27849:
[----:B------:R-:W0:Y:S02]  /*1a7f0*/  LDCU.64 UR4, c[0x0][0x580] ;  /* 0x0000b000ff0477ac */ /* 0x000e240008000a00 */
[----:B0-----:R-:W-:-:S04]  /*1a800*/  IADD3 R4, P0, PT, R19, UR4, RZ ;  /* 0x0000000413047c10 */ /* 0x001fc8000ff1e0ff */
[----:B------:R-:W-:-:S06]  /*1a810*/  IADD3.X R5, PT, PT, RZ, UR5, RZ, P0, !PT ;  /* 0x00000005ff057c10 */ /* 0x000fcc00087fe4ff */
[----:B------:R-:W2:Y:S01]  /*1a820*/  LDG.E.128 R4, desc[UR36][R4.64] ;  /* 0x0000002404047981 */ /* 0x000ea2000c1e1d00 */
[----:B------:R-:W2:Y:S01]  /*1a830*/  LDC.64 R2, c[0x0][0x738] ;  /* 0x0001ce00ff027b82 */ /* 0x000ea20000000a00 */
[----:B------:R-:W-:Y:S02]  /*1a840*/  VIADD R16, R16, 0x80 ;  /* 0x0000008010107836 */ /* 0x000fe40000000000 */
[----:B--2---:R1:W-:Y:S05]  /*1a850*/  STG.E.128 desc[UR36][R2.64], R4 ;  /* 0x0000000402007986 */ /* 0x0043ea000c101d24 */
.L_x_27847:
[----:B------:R-:W-:Y:S05]  /*1a860*/  BSYNC.RECONVERGENT B6 ;  /* 0x0000000000067941 */ /* 0x000fea0003800200 */
.L_x_27846:
        /* <DEDUP_REMOVED lines=303> */
.L_x_27853:
        /* <DEDUP_REMOVED lines=29> */
.L_x_27855:
[----:B------:R-:W-:Y:S05]  /*1bd30*/  BSYNC.RECONVERGENT B7 ;  /* 0x0000000000077941 */ /* 0x000fea0003800200 */
.L_x_27854:
[----:B------:R-:W0:Y:S02]  /*1bd40*/  LDCU.64 UR4, c[0x0][0x580] ;  /* 0x0000b000ff0477ac */ /* 0x000e240008000a00 */
[----:B0-----:R-:W-:-:S05]  /*1bd50*/  IADD3 R4, P0, PT, R19, UR4, RZ ;  /* 0x0000000413047c10 */ /* 0x001fca000ff1e0ff */
[----:B------:R-:W-:-:S06]  /*1bd60*/  IMAD.X R5, RZ, RZ, UR5, P0 ;  /* 0x00000005ff057e24 */ /* 0x000fcc00080e06ff */
[----:B------:R-:W2:Y:S01]  /*1bd70*/  LDG.E.128 R4, desc[UR36][R4.64] ;  /* 0x0000002404047981 */ /* 0x000ea2000c1e1d00 */
[----:B------:R-:W2:Y:S01]  /*1bd80*/  LDC.64 R2, c[0x0][0x738] ;  /* 0x0001ce00ff027b82 */ /* 0x000ea20000000a00 */
[----:B------:R-:W-:Y:S02]  /*1bd90*/  IADD3 R16, PT, PT, R16, 0x80, RZ ;  /* 0x0000008010107810 */ /* 0x000fe40007ffe0ff */
[----:B--2---:R2:W-:Y:S05]  /*1bda0*/  STG.E.128 desc[UR36][R2.64], R4 ;  /* 0x0000000402007986 */ /* 0x0045ea000c101d24 */
.L_x_27852:
[----:B------:R-:W-:Y:S05]  /*1bdb0*/  BSYNC.RECONVERGENT B6 ;  /* 0x0000000000067941 */ /* 0x000fea0003800200 */
.L_x_27851:
        /* <DEDUP_REMOVED lines=302> */
.L_x_27856:
        /* <DEDUP_REMOVED lines=31> */
.L_x_27858:
[----:B------:R-:W-:Y:S05]  /*1d290*/  BSYNC.RECONVERGENT B6 ;  /* 0x0000000000067941 */ /* 0x000fea0003800200 */
.L_x_27857:
[----:B------:R-:W2:Y:S01]  /*1d2a0*/  LDG.E.128 R4, desc[UR36][R16.64] ;  /* 0x0000002410047981 */ /* 0x000ea2000c1e1d00 */
[----:B------:R-:W2:Y:S03]  /*1d2b0*/  LDC.64 R2, c[0x0][0x738] ;  /* 0x0001ce00ff027b82 */ /* 0x000ea60000000a00 */
[----:B--2---:R-:W-:Y:S01]  /*1d2c0*/  STG.E.128 desc[UR36][R2.64], R4 ;  /* 0x0000000402007986 */ /* 0x004fe2000c101d24 */
[----:B------:R-:W-:Y:S05]  /*1d2d0*/  EXIT ;  /* 0x000000000000794d */ /* 0x000fea0003800000 */
.L_x_27840:
        /* <DEDUP_REMOVED lines=309> */
.L_x_27861:
        /* <DEDUP_REMOVED lines=29> */
.L_x_27863:
[----:B------:R-:W-:Y:S05]  /*1e800*/  BSYNC.RECONVERGENT B7 ;  /* 0x0000000000077941 */ /* 0x000fea0003800200 */
.L_x_27862:
        /* <DEDUP_REMOVED lines=36> */
.L_x_27865:
        /* <DEDUP_REMOVED lines=17> */
.L_x_27866:
[----:B------:R-:W-:Y:S05]  /*1eb60*/  BSYNC.RECONVERGENT B0 ;  /* 0x0000000000007941 */ /* 0x000fea0003800200 */
.L_x_27864:
        /* <DEDUP_REMOVED lines=37> */
.L_x_27869:
        /* <DEDUP_REMOVED lines=18> */
.L_x_27870:
[----:B------:R-:W-:Y:S05]  /*1eee0*/  BSYNC.RECONVERGENT B0 ;  /* 0x0000000000007941 */ /* 0x000fea0003800200 */
.L_x_27868:
        /* <DEDUP_REMOVED lines=37> */
.L_x_27872:
        /* <DEDUP_REMOVED lines=18> */
.L_x_27873:
[----:B------:R-:W-:Y:S05]  /*1f260*/  BSYNC.RECONVERGENT B0 ;  /* 0x0000000000007941 */ /* 0x000fea0003800200 */
.L_x_27871:
        /* <DEDUP_REMOVED lines=37> */
.L_x_27875:
        /* <DEDUP_REMOVED lines=18> */
.L_x_27876:
[----:B------:R-:W-:Y:S05]  /*1f5e0*/  BSYNC.RECONVERGENT B0 ;  /* 0x0000000000007941 */ /* 0x000fea0003800200 */
.L_x_27874:
        /* <DEDUP_REMOVED lines=37> */
.L_x_27878:
[----:B------:R-:W0:Y:S01]  /*1f840*/  LDCU.64 UR4, c[0x0][0x5c8] ;  /* 0x0000b900ff0477ac */ /* 0x000e220008000a00 */
[----:B------:R-:W-:Y:S02]  /*1f850*/  MOV R10, R12 ;  /* 0x0000000c000a7202 */ /* 0x000fe40000000f00 */
        /* <DEDUP_REMOVED lines=16> */
.L_x_27879:
[----:B------:R-:W-:Y:S05]  /*1f960*/  BSYNC.RECONVERGENT B0 ;  /* 0x0000000000007941 */ /* 0x000fea0003800200 */
.L_x_27877:
        /* <DEDUP_REMOVED lines=37> */
.L_x_27881:
[----:B------:R-:W0:Y:S01]  /*1fbc0*/  LDCU.64 UR4, c[0x0][0x5d0] ;  /* 0x0000ba00ff0477ac */ /* 0x000e220008000a00 */
[----:B------:R-:W-:Y:S02]  /*1fbd0*/  MOV R10, R12 ;  /* 0x0000000c000a7202 */ /* 0x000fe40000000f00 */
[----:B------:R-:W-:Y:S02]  /*1fbe0*/  MOV R9, R13 ;  /* 0x0000000d00097202 */ /* 0x000fe40000000f00 */
[----:B------:R-:W-:Y:S01]  /*1fbf0*/  MOV R0, 0x1fc30 ;  /* 0x0001fc3000007802 */ /* 0x000fe20000000f00 */
[----:B0-----:R-:W-:Y:S01]  /*1fc00*/  IMAD.U32 R4, RZ, RZ, UR4 ;  /* 0x00000004ff047e24 */ /* 0x001fe2000f8e00ff */
[----:B------:R-:W-:-:S07]  /*1fc10*/  MOV R3, UR5 ;  /* 0x0000000500037c02 */ /* 0x000fce0008000f00 */
[----:B------:R-:W-:Y:S05]  /*1fc20*/  CALL.REL.NOINC `($__internal_40_$__cuda_sm20_div_u64) ;  /* 0x000001dc00dc7944 */ /* 0x000fea0003c00000 */
        /* <DEDUP_REMOVED lines=11> */
.L_x_27882:
[----:B------:R-:W-:Y:S05]  /*1fce0*/  BSYNC.RECONVERGENT B0 ;  /* 0x0000000000007941 */ /* 0x000fea0003800200 */
.L_x_27880:
        /* <DEDUP_REMOVED lines=37> */
.L_x_27884:
[----:B------:R-:W0:Y:S01]  /*1ff40*/  LDCU.64 UR4, c[0x0][0x5d8] ;  /* 0x0000bb00ff0477ac */ /* 0x000e220008000a00 */
[----:B------:R-:W-:Y:S01]  /*1ff50*/  IMAD.MOV.U32 R10, RZ, RZ, R12 ;  /* 0x000000ffff0a7224 */ /* 0x000fe200078e000c */
[----:B------:R-:W-:Y:S01]  /*1ff60*/  MOV R0, 0x1ffb0 ;  /* 0x0001ffb000007802 */ /* 0x000fe20000000f00 */
[----:B------:R-:W-:Y:S01]  /*1ff70*/  IMAD.MOV.U32 R9, RZ, RZ, R13 ;  /* 0x000000ffff097224 */ /* 0x000fe200078e000d */
[----:B0-----:R-:W-:Y:S02]  /*1ff80*/  MOV R4, UR4 ;  /* 0x0000000400047c02 */ /* 0x001fe40008000f00 */
[----:B------:R-:W-:-:S07]  /*1ff90*/  MOV R3, UR5 ;  /* 0x0000000500037c02 */ /* 0x000fce0008000f00 */
[----:B------:R-:W-:Y:S05]  /*1ffa0*/  CALL.REL.NOINC `($__internal_40_$__cuda_sm20_div_u64) ;  /* 0x000001d800fc7944 */ /* 0x000fea0003c00000 */
        /* <DEDUP_REMOVED lines=11> */
.L_x_27885:
[----:B------:R-:W-:Y:S05]  /*20060*/  BSYNC.RECONVERGENT B0 ;  /* 0x0000000000007941 */ /* 0x000fea0003800200 */
.L_x_27883:
        /* <DEDUP_REMOVED lines=37> */
.L_x_27887:
        /* <DEDUP_REMOVED lines=18> */
.L_x_27888:
[----:B------:R-:W-:Y:S05]  /*203e0*/  BSYNC.RECONVERGENT B0 ;  /* 0x0000000000007941 */ /* 0x000fea0003800200 */
.L_x_27886:
        /* <DEDUP_REMOVED lines=37> */
.L_x_27890:
        /* <DEDUP_REMOVED lines=18> */
.L_x_27891:
[----:B------:R-:W-:Y:S05]  /*20760*/  BSYNC.RECONVERGENT B0 ;  /* 0x0000000000007941 */ /* 0x000fea0003800200 */
.L_x_27889:
        /* <DEDUP_REMOVED lines=37> */
.L_x_27893:
        /* <DEDUP_REMOVED lines=18> */
.L_x_27894:
[----:B------:R-:W-:Y:S05]  /*20ae0*/  BSYNC.RECONVERGENT B0 ;  /* 0x0000000000007941 */ /* 0x000fea0003800200 */
.L_x_27892:
        /* <DEDUP_REMOVED lines=37> */
.L_x_27896:
        /* <DEDUP_REMOVED lines=18> */
.L_x_27897:
[----:B------:R-:W-:Y:S05]  /*20e60*/  BSYNC.RECONVERGENT B0 ;  /* 0x0000000000007941 */ /* 0x000fea0003800200 */
.L_x_27895:
        /* <DEDUP_REMOVED lines=37> */
.L_x_27899:
        /* <DEDUP_REMOVED lines=18> */
.L_x_27900:
[----:B------:R-:W-:Y:S05]  /*211e0*/  BSYNC.RECONVERGENT B0 ;  /* 0x0000000000007941 */ /* 0x000fea0003800200 */
.L_x_27898:
        /* <DEDUP_REMOVED lines=37> */
.L_x_27902:
        /* <DEDUP_REMOVED lines=18> */
.L_x_27903:
[----:B------:R-:W-:Y:S05]  /*21560*/  BSYNC.RECONVERGENT B0 ;  /* 0x0000000000007941 */ /* 0x000fea0003800200 */
.L_x_27901:
        /* <DEDUP_REMOVED lines=37> */
.L_x_27905:
        /* <DEDUP_REMOVED lines=18> */
.L_x_27906:
[----:B------:R-:W-:Y:S05]  /*218e0*/  BSYNC.RECONVERGENT B0 ;  /* 0x0000000000007941 */ /* 0x000fea0003800200 */
.L_x_27904:
        /* <DEDUP_REMOVED lines=37> */
.L_x_27908:
        /* <DEDUP_REMOVED lines=18> */
.L_x_27909:
[----:B------:R-:W-:Y:S05]  /*21c60*/  BSYNC.RECONVERGENT B0 ;  /* 0x0000000000007941 */ /* 0x000fea0003800200 */
.L_x_27907:
        /* <DEDUP_REMOVED lines=37> */
.L_x_27911:
        /* <DEDUP_REMOVED lines=18> */
.L_x_27912:
[----:B------:R-:W-:Y:S05]  /*21fe0*/  BSYNC.RECONVERGENT B0 ;  /* 0x0000000000007941 */ /* 0x000fea0003800200 */
.L_x_27910:
        /* <DEDUP_REMOVED lines=37> */
.L_x_27914:
        /* <DEDUP_REMOVED lines=18> */
.L_x_27915:
[----:B------:R-:W-:Y:S05]  /*22360*/  BSYNC.RECONVERGENT B0 ;  /* 0x0000000000007941 */ /* 0x000fea0003800200 */
.L_x_27913:
        /* <DEDUP_REMOVED lines=37> */
.L_x_27917:
        /* <DEDUP_REMOVED lines=18> */
.L_x_27918:
[----:B------:R-:W-:Y:S05]  /*226e0*/  BSYNC.RECONVERGENT B0 ;  /* 0x0000000000007941 */ /* 0x000fea0003800200 */
.L_x_27916:
        /* <DEDUP_REMOVED lines=37> */
.L_x_27920:
        /* <DEDUP_REMOVED lines=18> */
.L_x_27921:
[----:B------:R-:W-:Y:S05]  /*22a60*/  BSYNC.RECONVERGENT B0 ;  /* 0x0000000000007941 */ /* 0x000fea0003800200 */
.L_x_27919:
        /* <DEDUP_REMOVED lines=37> */
.L_x_27923:
        /* <DEDUP_REMOVED lines=18> */
.L_x_27924:
[----:B------:R-:W-:Y:S05]  /*22de0*/  BSYNC.RECONVERGENT B0 ;  /* 0x0000000000007941 */ /* 0x000fea0003800200 */
.L_x_27922:
        /* <DEDUP_REMOVED lines=37> */
.L_x_27926:
        /* <DEDUP_REMOVED lines=18> */
.L_x_27927:
[----:B------:R-:W-:Y:S05]  /*23160*/  BSYNC.RECONVERGENT B0 ;  /* 0x0000000000007941 */ /* 0x000fea0003800200 */
.L_x_27925:
        /* <DEDUP_REMOVED lines=37> */
.L_x_27929:
        /* <DEDUP_REMOVED lines=18> */
.L_x_27930:
[----:B------:R-:W-:Y:S05]  /*234e0*/  BSYNC.RECONVERGENT B0 ;  /* 0x0000000000007941 */ /* 0x000fea0003800200 */
.L_x_27928:
        /* <DEDUP_REMOVED lines=37> */
.L_x_27932:
        /* <DEDUP_REMOVED lines=18> */
.L_x_27933:
[----:B------:R-:W-:Y:S05]  /*23860*/  BSYNC.RECONVERGENT B0 ;  /* 0x0000000000007941 */ /* 0x000fea0003800200 */
.L_x_27931:
        /* <DEDUP_REMOVED lines=36> */
.L_x_27935:
        /* <DEDUP_REMOVED lines=16> */
.L_x_27936:
[----:B------:R-:W-:Y:S05]  /*23bb0*/  BSYNC.RECONVERGENT B0 ;  /* 0x0000000000007941 */ /* 0x000fea0003800200 */
.L_x_27934:
        /* <DEDUP_REMOVED lines=32> */
.L_x_27938:
[----:B------:R-:W-:Y:S01]  /*23dc0*/  MOV R8, R6 ;  /* 0x0000000600087202 */ /* 0x000fe20000000f00 */
[----:B------:R-:W-:Y:S01]  /*23dd0*/  IMAD.MOV.U32 R10, RZ, RZ, R7 ;  /* 0x000000ffff0a7224 */ /* 0x000fe200078e0007 */
[----:B------:R-:W-:-:S07]  /*23de0*/  MOV R9, 0x23e00 ;  /* 0x00023e0000097802 */ /* 0x000fce0000000f00 */
[----:B------:R-:W-:Y:S05]  /*23df0*/  CALL.REL.NOINC `($__internal_41_$__cuda_sm20_rem_u64) ;  /* 0x000001a0007c7944 */ /* 0x000fea0003c00000 */
[----:B------:R-:W-:Y:S02]  /*23e00*/  MOV R4, R0 ;  /* 0x0000000000047202 */ /* 0x000fe40000000f00 */
[----:B------:R-:W-:-:S07]  /*23e10*/  MOV R5, R3 ;  /* 0x0000000300057202 */ /* 0x000fce0000000f00 */
.L_x_27939:
[----:B------:R-:W-:Y:S05]  /*23e20*/  BSYNC.RECONVERGENT B0 ;  /* 0x0000000000007941 */ /* 0x000fea0003800200 */
.L_x_27937:
[----:B------:R-:W0:Y:S02]  /*23e30*/  LDCU.64 UR4, c[0x0][0x730] ;  /* 0x0000e600ff0477ac */ /* 0x000e240008000a00 */
[----:B0-----:R-:W-:Y:S02]  /*23e40*/  IMAD R3, R5, UR4, RZ ;  /* 0x0000000405037c24 */ /* 0x001fe4000f8e02ff */
[----:B------:R-:W-:-:S04]  /*23e50*/  IMAD.WIDE.U32 R20, R4, UR4, R20 ;  /* 0x0000000404147c25 */ /* 0x000fc8000f8e0014 */
[----:B------:R-:W-:-:S04]  /*23e60*/  IMAD R3, R4, UR5, R3 ;  /* 0x0000000504037c24 */ /* 0x000fc8000f8e0203 */
[----:B------:R-:W-:-:S07]  /*23e70*/  IMAD.IADD R21, R21, 0x1, R3 ;  /* 0x0000000115157824 */ /* 0x000fce00078e0203 */
.L_x_27867:
[----:B------:R-:W0:Y:S02]  /*23e80*/  LDCU.64 UR4, c[0x0][0x580] ;  /* 0x0000b000ff0477ac */ /* 0x000e240008000a00 */
[----:B0-----:R-:W-:-:S04]  /*23e90*/  IADD3 R4, P0, PT, R17, UR4, RZ ;  /* 0x0000000411047c10 */ /* 0x001fc8000ff1e0ff */
[----:B------:R-:W-:Y:S01]  /*23ea0*/  IADD3.X R5, PT, PT, RZ, UR5, RZ, P0, !PT ;  /* 0x00000005ff057c10 */ /* 0x000fe200087fe4ff */
[----:B------:R-:W0:Y:S05]  /*23eb0*/  LDCU.64 UR4, c[0x0][0x738] ;  /* 0x0000e700ff0477ac */ /* 0x000e2a0008000a00 */
[----:B------:R-:W2:Y:S01]  /*23ec0*/  LDG.E.128 R4, desc[UR36][R4.64] ;  /* 0x0000002404047981 */ /* 0x000ea2000c1e1d00 */
[----:B------:R-:W-:Y:S02]  /*23ed0*/  IADD3 R16, PT, PT, R16, 0x80, RZ ;  /* 0x0000008010107810 */ /* 0x000fe40007ffe0ff */
[----:B0-----:R-:W-:-:S04]  /*23ee0*/  LEA R8, P0, R20, UR4, 0x4 ;  /* 0x0000000414087c11 */ /* 0x001fc8000f8020ff */
[----:B------:R-:W-:-:S05]  /*23ef0*/  LEA.HI.X R9, R20, UR5, R21, 0x4, P0 ;  /* 0x0000000514097c11 */ /* 0x000fca00080f2415 */
[----:B--2---:R0:W-:Y:S04]  /*23f00*/  STG.E.128 desc[UR36][R8.64], R4 ;  /* 0x0000000408007986 */ /* 0x0041e8000c101d24 */
.L_x_27860:
[----:B------:R-:W-:Y:S05]  /*23f10*/  BSYNC.RECONVERGENT B6 ;  /* 0x0000000000067941 */ /* 0x000fea0003800200 */
.L_x_27859:
        /* <DEDUP_REMOVED lines=303> */
.L_x_27942:
        /* <DEDUP_REMOVED lines=29> */
.L_x_27944:
[----:B------:R-:W-:Y:S05]  /*253e0*/  BSYNC.RECONVERGENT B7 ;  /* 0x0000000000077941 */ /* 0x000fea0003800200 */
.L_x_27943:
        /* <DEDUP_REMOVED lines=36> */
.L_x_27946:
        /* <DEDUP_REMOVED lines=17> */
.L_x_27947:
[----:B------:R-:W-:Y:S05]  /*25740*/  BSYNC.RECONVERGENT B0 ;  /* 0x0000000000007941 */ /* 0x000fea0003800200 */
.L_x_27945:
        /* <DEDUP_REMOVED lines=37> */
.L_x_27950:
        /* <DEDUP_REMOVED lines=18> */
.L_x_27951:
[----:B------:R-:W-:Y:S05]  /*25ac0*/  BSYNC.RECONVERGENT B0 ;  /* 0x0000000000007941 */ /* 0x000fea0003800200 */
.L_x_27949:
        /* <DEDUP_REMOVED lines=37> */
.L_x_27953:
        /* <DEDUP_REMOVED lines=18> */
.L_x_27954:
[----:B------:R-:W-:Y:S05]  /*25e40*/  BSYNC.RECONVERGENT B0 ;  /* 0x0000000000007941 */ /* 0x000fea0003800200 */
.L_x_27952:
        /* <DEDUP_REMOVED lines=37> */
.L_x_27956:
        /* <DEDUP_REMOVED lines=18> */
.L_x_27957:
[----:B------:R-:W-:Y:S05]  /*261c0*/  BSYNC.RECONVERGENT B0 ;  /* 0x0000000000007941 */ /* 0x000fea0003800200 */
.L_x_27955:
        /* <DEDUP_REMOVED lines=37> */
.L_x_27959:
        /* <DEDUP_REMOVED lines=18> */
.L_x_27960:
[----:B------:R-:W-:Y:S05]  /*26540*/  BSYNC.RECONVERGENT B0 ;  /* 0x0000000000007941 */ /* 0x000fea0003800200 */
.L_x_27958:
        /* <DEDUP_REMOVED lines=37> */
.L_x_27962:
        /* <DEDUP_REMOVED lines=18> */
.L_x_27963:
[----:B------:R-:W-:Y:S05]  /*268c0*/  BSYNC.RECONVERGENT B0 ;  /* 0x0000000000007941 */ /* 0x000fea0003800200 */
.L_x_27961:
        /* <DEDUP_REMOVED lines=37> */
.L_x_27965:
        /* <DEDUP_REMOVED lines=18> */
.L_x_27966:
[----:B------:R-:W-:Y:S05]  /*26c40*/  BSYNC.RECONVERGENT B0 ;  /* 0x0000000000007941 */ /* 0x000fea0003800200 */
.L_x_27964:
        /* <DEDUP_REMOVED lines=37> */
.L_x_27968:
        /* <DEDUP_REMOVED lines=18> */
.L_x_27969:
[----:B------:R-:W-:Y:S05]  /*26fc0*/  BSYNC.RECONVERGENT B0 ;  /* 0x0000000000007941 */ /* 0x000fea0003800200 */
.L_x_27967:
        /* <DEDUP_REMOVED lines=37> */
.L_x_27971:
        /* <DEDUP_REMOVED lines=18> */
.L_x_27972:
[----:B------:R-:W-:Y:S05]  /*27340*/  BSYNC.RECONVERGENT B0 ;  /* 0x0000000000007941 */ /* 0x000fea0003800200 */
.L_x_27970:
        /* <DEDUP_REMOVED lines=37> */
.L_x_27974:
        /* <DEDUP_REMOVED lines=18> */
.L_x_27975:
[----:B------:R-:W-:Y:S05]  /*276c0*/  BSYNC.RECONVERGENT B0 ;  /* 0x0000000000007941 */ /* 0x000fea0003800200 */
.L_x_27973:
        /* <DEDUP_REMOVED lines=37> */
.L_x_27977:
        /* <DEDUP_REMOVED lines=18> */
.L_x_27978:
[----:B------:R-:W-:Y:S05]  /*27a40*/  BSYNC.RECONVERGENT B0 ;  /* 0x0000000000007941 */ /* 0x000fea0003800200 */
.L_x_27976:
        /* <DEDUP_REMOVED lines=37> */
.L_x_27980:
        /* <DEDUP_REMOVED lines=18> */
.L_x_27981:
[----:B------:R-:W-:Y:S05]  /*27dc0*/  BSYNC.RECONVERGENT B0 ;  /* 0x0000000000007941 */ /* 0x000fea0003800200 */
.L_x_27979:
        /* <DEDUP_REMOVED lines=37> */
.L_x_27983:
        /* <DEDUP_REMOVED lines=18> */
.L_x_27984:
[----:B------:R-:W-:Y:S05]  /*28140*/  BSYNC.RECONVERGENT B0 ;  /* 0x0000000000007941 */ /* 0x000fea0003800200 */
.L_x_27982:
        /* <DEDUP_REMOVED lines=37> */
.L_x_27986:
        /* <DEDUP_REMOVED lines=18> */
.L_x_27987:
[----:B------:R-:W-:Y:S05]  /*284c0*/  BSYNC.RECONVERGENT B0 ;  /* 0x0000000000007941 */ /* 0x000fea0003800200 */
.L_x_27985:
        /* <DEDUP_REMOVED lines=37> */
.L_x_27989:
        /* <DEDUP_REMOVED lines=18> */
.L_x_27990:
[----:B------:R-:W-:Y:S05]  /*28840*/  BSYNC.RECONVERGENT B0 ;  /* 0x0000000000007941 */ /* 0x000fea0003800200 */
.L_x_27988:
        /* <DEDUP_REMOVED lines=37> */
.L_x_27992:
        /* <DEDUP_REMOVED lines=18> */
.L_x_27993:
[----:B------:R-:W-:Y:S05]  /*28bc0*/  BSYNC.RECONVERGENT B0 ;  /* 0x0000000000007941 */ /* 0x000fea0003800200 */
.L_x_27991:
        /* <DEDUP_REMOVED lines=37> */
.L_x_27995:
        /* <DEDUP_REMOVED lines=18> */
.L_x_27996:
[----:B------:R-:W-:Y:S05]  /*28f40*/  BSYNC.RECONVERGENT B0 ;  /* 0x0000000000007941 */ /* 0x000fea0003800200 */
.L_x_27994:
        /* <DEDUP_REMOVED lines=37> */
.L_x_27998:
        /* <DEDUP_REMOVED lines=18> */
.L_x_27999:
[----:B------:R-:W-:Y:S05]  /*292c0*/  BSYNC.RECONVERGENT B0 ;  /* 0x0000000000007941 */ /* 0x000fea0003800200 */
.L_x_27997:
        /* <DEDUP_REMOVED lines=37> */
.L_x_28001:
        /* <DEDUP_REMOVED lines=18> */
.L_x_28002:
[----:B------:R-:W-:Y:S05]  /*29640*/  BSYNC.RECONVERGENT B0 ;  /* 0x0000000000007941 */ /* 0x000fea0003800200 */
.L_x_28000:
        /* <DEDUP_REMOVED lines=37> */
.L_x_28004:
        /* <DEDUP_REMOVED lines=18> */
.L_x_28005:
[----:B------:R-:W-:Y:S05]  /*299c0*/  BSYNC.RECONVERGENT B0 ;  /* 0x0000000000007941 */ /* 0x000fea0003800200 */
.L_x_28003:
        /* <DEDUP_REMOVED lines=37> */
.L_x_28007:
        /* <DEDUP_REMOVED lines=18> */
.L_x_28008:
[----:B------:R-:W-:Y:S05]  /*29d40*/  BSYNC.RECONVERGENT B0 ;  /* 0x0000000000007941 */ /* 0x000fea0003800200 */
.L_x_28006:
        /* <DEDUP_REMOVED lines=37> */
.L_x_28010:
        /* <DEDUP_REMOVED lines=18> */
.L_x_28011:
[----:B------:R-:W-:Y:S05]  /*2a0c0*/  BSYNC.RECONVERGENT B0 ;  /* 0x0000000000007941 */ /* 0x000fea0003800200 */
.L_x_28009:
        /* <DEDUP_REMOVED lines=37> */
.L_x_28013:
        /* <DEDUP_REMOVED lines=18> */
.L_x_28014:
[----:B------:R-:W-:Y:S05]  /*2a440*/  BSYNC.RECONVERGENT B0 ;  /* 0x0000000000007941 */ /* 0x000fea0003800200 */
.L_x_28012:
        /* <DEDUP_REMOVED lines=36> */
.L_x_28016:
        /* <DEDUP_REMOVED lines=16> */
.L_x_28017:
[----:B------:R-:W-:Y:S05]  /*2a790*/  BSYNC.RECONVERGENT B0 ;  /* 0x0000000000007941 */ /* 0x000fea0003800200 */
.L_x_28015:
        /* <DEDUP_REMOVED lines=32> */
.L_x_28019:
[----:B------:R-:W-:Y:S02]  /*2a9a0*/  MOV R8, R6 ;  /* 0x0000000600087202 */ /* 0x000fe40000000f00 */
[----:B------:R-:W-:Y:S02]  /*2a9b0*/  MOV R10, R7 ;  /* 0x00000007000a7202 */ /* 0x000fe40000000f00 */
[----:B------:R-:W-:-:S07]  /*2a9c0*/  MOV R9, 0x2a9e0 ;  /* 0x0002a9e000097802 */ /* 0x000fce0000000f00 */
[----:B------:R-:W-:Y:S05]  /*2a9d0*/  CALL.REL.NOINC `($__internal_41_$__cuda_sm20_rem_u64) ;  /* 0x0000013400847944 */ /* 0x000fea0003c00000 */
[----:B------:R-:W-:Y:S01]  /*2a9e0*/  IMAD.MOV.U32 R4, RZ, RZ, R0 ;  /* 0x000000ffff047224 */ /* 0x000fe200078e0000 */
[----:B------:R-:W-:-:S07]  /*2a9f0*/  MOV R5, R3 ;  /* 0x0000000300057202 */ /* 0x000fce0000000f00 */
.L_x_28020:
[----:B------:R-:W-:Y:S05]  /*2aa00*/  BSYNC.RECONVERGENT B0 ;  /* 0x0000000000007941 */ /* 0x000fea0003800200 */
.L_x_28018:
[----:B------:R-:W0:Y:S02]  /*2aa10*/  LDCU.64 UR4, c[0x0][0x730] ;  /* 0x0000e600ff0477ac */ /* 0x000e240008000a00 */
[----:B0-----:R-:W-:Y:S02]  /*2aa20*/  IMAD R3, R5, UR4, RZ ;  /* 0x0000000405037c24 */ /* 0x001fe4000f8e02ff */
[----:B------:R-:W-:-:S04]  /*2aa30*/  IMAD.WIDE.U32 R20, R4, UR4, R20 ;  /* 0x0000000404147c25 */ /* 0x000fc8000f8e0014 */
[----:B------:R-:W-:-:S05]  /*2aa40*/  IMAD R3, R4, UR5, R3 ;  /* 0x0000000504037c24 */ /* 0x000fca000f8e0203 */
[----:B------:R-:W-:-:S07]  /*2aa50*/  IADD3 R21, PT, PT, R21, R3, RZ ;  /* 0x0000000315157210 */ /* 0x000fce0007ffe0ff */
.L_x_27948:
[----:B------:R-:W0:Y:S02]  /*2aa60*/  LDCU.64 UR4, c[0x0][0x580] ;  /* 0x0000b000ff0477ac */ /* 0x000e240008000a00 */
[----:B0-----:R-:W-:-:S05]  /*2aa70*/  IADD3 R4, P0, PT, R17, UR4, RZ ;  /* 0x0000000411047c10 */ /* 0x001fca000ff1e0ff */
[----:B------:R-:W-:Y:S01]  /*2aa80*/  IMAD.X R5, RZ, RZ, UR5, P0 ;  /* 0x00000005ff057e24 */ /* 0x000fe200080e06ff */
[----:B------:R-:W0:Y:S05]  /*2aa90*/  LDCU.64 UR4, c[0x0][0x738] ;  /* 0x0000e700ff0477ac */ /* 0x000e2a0008000a00 */
[----:B------:R-:W2:Y:S01]  /*2aaa0*/  LDG.E.128 R4, desc[UR36][R4.64] ;  /* 0x0000002404047981 */ /* 0x000ea2000c1e1d00 */
[----:B------:R-:W-:Y:S02]  /*2aab0*/  IADD3 R16, PT, PT, R16, 0x80, RZ ;  /* 0x0000008010107810 */ /* 0x000fe40007ffe0ff */
[----:B0-----:R-:W-:-:S04]  /*2aac0*/  LEA R8, P0, R20, UR4, 0x4 ;  /* 0x0000000414087c11 */ /* 0x001fc8000f8020ff */
[----:B------:R-:W-:-:S05]  /*2aad0*/  LEA.HI.X R9, R20, UR5, R21, 0x4, P0 ;  /* 0x0000000514097c11 */ /* 0x000fca00080f2415 */
[----:B--2---:R1:W-:Y:S04]  /*2aae0*/  STG.E.128 desc[UR36][R8.64], R4 ;  /* 0x0000000408007986 */ /* 0x0043e8000c101d24 */
.L_x_27941:
[----:B------:R-:W-:Y:S05]  /*2aaf0*/  BSYNC.RECONVERGENT B6 ;  /* 0x0000000000067941 */ /* 0x000fea0003800200 */
.L_x_27940:
        /* <DEDUP_REMOVED lines=303> */
.L_x_28023:
        /* <DEDUP_REMOVED lines=29> */
.L_x_28025:
[----:B------:R-:W-:Y:S05]  /*2bfc0*/  BSYNC.RECONVERGENT B7 ;  /* 0x0000000000077941 */ /* 0x000fea0003800200 */
.L_x_28024:
        /* <DEDUP_REMOVED lines=36> */
.L_x_28027:
        /* <DEDUP_REMOVED lines=17> */
.L_x_28028:
[----:B------:R-:W-:Y:S05]  /*2c320*/  BSYNC.RECONVERGENT B0 ;  /* 0x0000000000007941 */ /* 0x000fea0003800200 */
.L_x_28026:
        /* <DEDUP_REMOVED lines=37> */
.L_x_28031:
        /* <DEDUP_REMOVED lines=18> */
.L_x_28032:
[----:B------:R-:W-:Y:S05]  /*2c6a0*/  BSYNC.RECONVERGENT B0 ;  /* 0x0000000000007941 */ /* 0x000fea0003800200 */
.L_x_28030:
        /* <DEDUP_REMOVED lines=37> */
.L_x_28034:
        /* <DEDUP_REMOVED lines=18> */
.L_x_28035:
[----:B------:R-:W-:Y:S05]  /*2ca20*/  BSYNC.RECONVERGENT B0 ;  /* 0x0000000000007941 */ /* 0x000fea0003800200 */
.L_x_28033:
        /* <DEDUP_REMOVED lines=37> */
.L_x_28037:
        /* <DEDUP_REMOVED lines=18> */
.L_x_28038:
[----:B------:R-:W-:Y:S05]  /*2cda0*/  BSYNC.RECONVERGENT B0 ;  /* 0x0000000000007941 */ /* 0x000fea0003800200 */
.L_x_28036:
        /* <DEDUP_REMOVED lines=37> */
.L_x_28040:
        /* <DEDUP_REMOVED lines=18> */
.L_x_28041:
[----:B------:R-:W-:Y:S05]  /*2d120*/  BSYNC.RECONVERGENT B0 ;  /* 0x0000000000007941 */ /* 0x000fea0003800200 */
.L_x_28039:
        /* <DEDUP_REMOVED lines=37> */
.L_x_28043:
        /* <DEDUP_REMOVED lines=18> */
.L_x_28044:
[----:B------:R-:W-:Y:S05]  /*2d4a0*/  BSYNC.RECONVERGENT B0 ;  /* 0x0000000000007941 */ /* 0x000fea0003800200 */
.L_x_28042:
        /* <DEDUP_REMOVED lines=37> */
.L_x_28046:
        /* <DEDUP_REMOVED lines=18> */
.L_x_28047:
[----:B------:R-:W-:Y:S05]  /*2d820*/  BSYNC.RECONVERGENT B0 ;  /* 0x0000000000007941 */ /* 0x000fea0003800200 */
.L_x_28045:
        /* <DEDUP_REMOVED lines=37> */
.L_x_28049:
        /* <DEDUP_REMOVED lines=18> */
.L_x_28050:
[----:B------:R-:W-:Y:S05]  /*2dba0*/  BSYNC.RECONVERGENT B0 ;  /* 0x0000000000007941 */ /* 0x000fea0003800200 */
.L_x_28048:
        /* <DEDUP_REMOVED lines=37> */
.L_x_28052:
        /* <DEDUP_REMOVED lines=18> */
.L_x_28053:
[----:B------:R-:W-:Y:S05]  /*2df20*/  BSYNC.RECONVERGENT B0 ;  /* 0x0000000000007941 */ /* 0x000fea0003800200 */
.L_x_28051:
        /* <DEDUP_REMOVED lines=37> */
.L_x_28055:
        /* <DEDUP_REMOVED lines=18> */
.L_x_28056:
[----:B------:R-:W-:Y:S05]  /*2e2a0*/  BSYNC.RECONVERGENT B0 ;  /* 0x0000000000007941 */ /* 0x000fea0003800200 */
.L_x_28054:
        /* <DEDUP_REMOVED lines=37> */
.L_x_28058:
        /* <DEDUP_REMOVED lines=18> */
.L_x_28059:
[----:B------:R-:W-:Y:S05]  /*2e620*/  BSYNC.RECONVERGENT B0 ;  /* 0x0000000000007941 */ /* 0x000fea0003800200 */
.L_x_28057:
        /* <DEDUP_REMOVED lines=37> */
.L_x_28061:
        /* <DEDUP_REMOVED lines=18> */
.L_x_28062:
[----:B------:R-:W-:Y:S05]  /*2e9a0*/  BSYNC.RECONVERGENT B0 ;  /* 0x0000000000007941 */ /* 0x000fea0003800200 */
.L_x_28060:
        /* <DEDUP_REMOVED lines=37> */
.L_x_28064:
        /* <DEDUP_REMOVED lines=18> */
.L_x_28065:
[----:B------:R-:W-:Y:S05]  /*2ed20*/  BSYNC.RECONVERGENT B0 ;  /* 0x0000000000007941 */ /* 0x000fea0003800200 */
.L_x_28063:
        /* <DEDUP_REMOVED lines=37> */
.L_x_28067:
        /* <DEDUP_REMOVED lines=18> */
.L_x_28068:
[----:B------:R-:W-:Y:S05]  /*2f0a0*/  BSYNC.RECONVERGENT B0 ;  /* 0x0000000000007941 */ /* 0x000fea0003800200 */
.L_x_28066:
        /* <DEDUP_REMOVED lines=37> */
.L_x_28070:
        /* <DEDUP_REMOVED lines=18> */
.L_x_28071:
[----:B------:R-:W-:Y:S05]  /*2f420*/  BSYNC.RECONVERGENT B0 ;  /* 0x0000000000007941 */ /* 0x000fea0003800200 */
.L_x_28069:
        /* <DEDUP_REMOVED lines=37> */
.L_x_28073:
        /* <DEDUP_REMOVED lines=18> */
.L_x_28074:
[----:B------:R-:W-:Y:S05]  /*2f7a0*/  BSYNC.RECONVERGENT B0 ;  /* 0x0000000000007941 */ /* 0x000fea0003800200 */
.L_x_28072:
        /* <DEDUP_REMOVED lines=37> */
.L_x_28076:
        /* <DEDUP_REMOVED lines=18> */
.L_x_28077:
[----:B------:R-:W-:Y:S05]  /*2fb20*/  BSYNC.RECONVERGENT B0 ;  /* 0x0000000000007941 */ /* 0x000fea0003800200 */
.L_x_28075:
        /* <DEDUP_REMOVED lines=37> */
.L_x_28079:
        /* <DEDUP_REMOVED lines=18> */
.L_x_28080:
[----:B------:R-:W-:Y:S05]  /*2fea0*/  BSYNC.RECONVERGENT B0 ;  /* 0x0000000000007941 */ /* 0x000fea0003800200 */
.L_x_28078:
        /* <DEDUP_REMOVED lines=37> */
.L_x_28082:
        /* <DEDUP_REMOVED lines=18> */
.L_x_28083:
[----:B------:R-:W-:Y:S05]  /*30220*/  BSYNC.RECONVERGENT B0 ;  /* 0x0000000000007941 */ /* 0x000fea0003800200 */
.L_x_28081:
        /* <DEDUP_REMOVED lines=37> */
.L_x_28085:
        /* <DEDUP_REMOVED lines=18> */
.L_x_28086:
[----:B------:R-:W-:Y:S05]  /*305a0*/  BSYNC.RECONVERGENT B0 ;  /* 0x0000000000007941 */ /* 0x000fea0003800200 */
.L_x_28084:
        /* <DEDUP_REMOVED lines=37> */
.L_x_28088:
        /* <DEDUP_REMOVED lines=18> */
.L_x_28089:
[----:B------:R-:W-:Y:S05]  /*30920*/  BSYNC.RECONVERGENT B0 ;  /* 0x0000000000007941 */ /* 0x000fea0003800200 */
.L_x_28087:
        /* <DEDUP_REMOVED lines=37> */
.L_x_28091:
        /* <DEDUP_REMOVED lines=18> */
.L_x_28092:
[----:B------:R-:W-:Y:S05]  /*30ca0*/  BSYNC.RECONVERGENT B0 ;  /* 0x0000000000007941 */ /* 0x000fea0003800200 */
.L_x_28090:
        /* <DEDUP_REMOVED lines=37> */
.L_x_28094:
        /* <DEDUP_REMOVED lines=18> */
.L_x_28095:
[----:B------:R-:W-:Y:S05]  /*31020*/  BSYNC.RECONVERGENT B0 ;  /* 0x0000000000007941 */ /* 0x000fea0003800200 */
.L_x_28093:
        /* <DEDUP_REMOVED lines=36> */
.L_x_28097:
        /* <DEDUP_REMOVED lines=16> */
.L_x_28098:
[----:B------:R-:W-:Y:S05]  /*31370*/  BSYNC.RECONVERGENT B0 ;  /* 0x0000000000007941 */ /* 0x000fea0003800200 */
.L_x_28096:
        /* <DEDUP_REMOVED lines=32> */
.L_x_28100:
[----:B------:R-:W-:Y:S01]  /*31580*/  IMAD.MOV.U32 R8, RZ, RZ, R6 ;  /* 0x000000ffff087224 */ /* 0x000fe200078e0006 */
[----:B------:R-:W-:Y:S02]  /*31590*/  MOV R10, R7 ;  /* 0x00000007000a7202 */ /* 0x000fe40000000f00 */
[----:B------:R-:W-:-:S07]  /*315a0*/  MOV R9, 0x315c0 ;  /* 0x000315c000097802 */ /* 0x000fce0000000f00 */
[----:B------:R-:W-:Y:S05]  /*315b0*/  CALL.REL.NOINC `($__internal_41_$__cuda_sm20_rem_u64) ;  /* 0x000000c8008c7944 */ /* 0x000fea0003c00000 */
[----:B------:R-:W-:Y:S01]  /*315c0*/  MOV R4, R0 ;  /* 0x0000000000047202 */ /* 0x000fe20000000f00 */
[----:B------:R-:W-:-:S07]  /*315d0*/  IMAD.MOV.U32 R5, RZ, RZ, R3 ;  /* 0x000000ffff057224 */ /* 0x000fce00078e0003 */
.L_x_28101:
[----:B------:R-:W-:Y:S05]  /*315e0*/  BSYNC.RECONVERGENT B0 ;  /* 0x0000000000007941 */ /* 0x000fea0003800200 */
.L_x_28099:
[----:B------:R-:W0:Y:S02]  /*315f0*/  LDCU.64 UR4, c[0x0][0x730] ;  /* 0x0000e600ff0477ac */ /* 0x000e240008000a00 */
[----:B0-----:R-:W-:Y:S02]  /*31600*/  IMAD R3, R5, UR4, RZ ;  /* 0x0000000405037c24 */ /* 0x001fe4000f8e02ff */
[----:B------:R-:W-:-:S04]  /*31610*/  IMAD.WIDE.U32 R20, R4, UR4, R20 ;  /* 0x0000000404147c25 */ /* 0x000fc8000f8e0014 */
[----:B------:R-:W-:-:S05]  /*31620*/  IMAD R3, R4, UR5, R3 ;  /* 0x0000000504037c24 */ /* 0x000fca000f8e0203 */
[----:B------:R-:W-:-:S07]  /*31630*/  IADD3 R21, PT, PT, R21, R3, RZ ;  /* 0x0000000315157210 */ /* 0x000fce0007ffe0ff */
.L_x_28029:
[----:B------:R-:W0:Y:S02]  /*31640*/  LDCU.64 UR4, c[0x0][0x580] ;  /* 0x0000b000ff0477ac */ /* 0x000e240008000a00 */
[----:B0-----:R-:W-:-:S04]  /*31650*/  IADD3 R4, P0, PT, R17, UR4, RZ ;  /* 0x0000000411047c10 */ /* 0x001fc8000ff1e0ff */
[----:B------:R-:W-:Y:S01]  /*31660*/  IADD3.X R5, PT, PT, RZ, UR5, RZ, P0, !PT ;  /* 0x00000005ff057c10 */ /* 0x000fe200087fe4ff */
[----:B------:R-:W0:Y:S05]  /*31670*/  LDCU.64 UR4, c[0x0][0x738] ;  /* 0x0000e700ff0477ac */ /* 0x000e2a0008000a00 */
[----:B------:R-:W2:Y:S01]  /*31680*/  LDG.E.128 R4, desc[UR36][R4.64] ;  /* 0x0000002404047981 */ /* 0x000ea2000c1e1d00 */
[----:B------:R-:W-:Y:S01]  /*31690*/  VIADD R16, R16, 0x80 ;  /* 0x0000008010107836 */ /* 0x000fe20000000000 */
[----:B0-----:R-:W-:-:S04]  /*316a0*/  LEA R8, P0, R20, UR4, 0x4 ;  /* 0x0000000414087c11 */ /* 0x001fc8000f8020ff */
[----:B------:R-:W-:-:S05]  /*316b0*/  LEA.HI.X R9, R20, UR5, R21, 0x4, P0 ;  /* 0x0000000514097c11 */ /* 0x000fca00080f2415 */
[----:B--2---:R2:W-:Y:S04]  /*316c0*/  STG.E.128 desc[UR36][R8.64], R4 ;  /* 0x0000000408007986 */ /* 0x0045e8000c101d24 */
.L_x_28022:
[----:B------:R-:W-:Y:S05]  /*316d0*/  BSYNC.RECONVERGENT B6 ;  /* 0x0000000000067941 */ /* 0x000fea0003800200 */
.L_x_28021:
        /* <DEDUP_REMOVED lines=302> */
.L_x_28102:
        /* <DEDUP_REMOVED lines=31> */
.L_x_28104:
[----:B------:R-:W-:Y:S05]  /*32bb0*/  BSYNC.RECONVERGENT B6 ;  /* 0x0000000000067941 */ /* 0x000fea0003800200 */
.L_x_28103:
        /* <DEDUP_REMOVED lines=37> */
.L_x_28106:
        /* <DEDUP_REMOVED lines=17> */
.L_x_28107:
[----:B------:R-:W-:Y:S05]  /*32f20*/  BSYNC.RECONVERGENT B0 ;  /* 0x0000000000007941 */ /* 0x000fea0003800200 */
.L_x_28105:
        /* <DEDUP_REMOVED lines=37> */
.L_x_28110:
        /* <DEDUP_REMOVED lines=18> */
.L_x_28111:
[----:B------:R-:W-:Y:S05]  /*332a0*/  BSYNC.RECONVERGENT B0 ;  /* 0x0000000000007941 */ /* 0x000fea0003800200 */
.L_x_28109:
        /* <DEDUP_REMOVED lines=38> */
.L_x_28113:
        /* <DEDUP_REMOVED lines=18> */
.L_x_28114:
[----:B------:R-:W-:Y:S05]  /*33630*/  BSYNC.RECONVERGENT B0 ;  /* 0x0000000000007941 */ /* 0x000fea0003800200 */
.L_x_28112:
        /* <DEDUP_REMOVED lines=38> */
.L_x_28116:
        /* <DEDUP_REMOVED lines=18> */
.L_x_28117:
[----:B------:R-:W-:Y:S05]  /*339c0*/  BSYNC.RECONVERGENT B0 ;  /* 0x0000000000007941 */ /* 0x000fea0003800200 */
.L_x_28115:
        /* <DEDUP_REMOVED lines=38> */
.L_x_28119:
        /* <DEDUP_REMOVED lines=18> */
.L_x_28120:
[----:B------:R-:W-:Y:S05]  /*33d50*/  BSYNC.RECONVERGENT B0 ;  /* 0x0000000000007941 */ /* 0x000fea0003800200 */
.L_x_28118:
        /* <DEDUP_REMOVED lines=38> */
.L_x_28122:
        /* <DEDUP_REMOVED lines=18> */
.L_x_28123:
[----:B------:R-:W-:Y:S05]  /*340e0*/  BSYNC.RECONVERGENT B0 ;  /* 0x0000000000007941 */ /* 0x000fea0003800200 */
.L_x_28121:
        /* <DEDUP_REMOVED lines=38> */
.L_x_28125:
        /* <DEDUP_REMOVED lines=18> */
.L_x_28126:
[----:B------:R-:W-:Y:S05]  /*34470*/  BSYNC.RECONVERGENT B0 ;  /* 0x0000000000007941 */ /* 0x000fea0003800200 */
.L_x_28124:
        /* <DEDUP_REMOVED lines=38> */
.L_x_28128:
        /* <DEDUP_REMOVED lines=18> */
.L_x_28129:
[----:B------:R-:W-:Y:S05]  /*34800*/  BSYNC.RECONVERGENT B0 ;  /* 0x0000000000007941 */ /* 0x000fea0003800200 */
.L_x_28127:
        /* <DEDUP_REMOVED lines=38> */
.L_x_28131:
        /* <DEDUP_REMOVED lines=18> */
.L_x_28132:
[----:B------:R-:W-:Y:S05]  /*34b90*/  BSYNC.RECONVERGENT B0 ;  /* 0x0000000000007941 */ /* 0x000fea0003800200 */
.L_x_28130:
        /* <DEDUP_REMOVED lines=38> */
.L_x_28134:
        /* <DEDUP_REMOVED lines=18> */
.L_x_28135:
[----:B------:R-:W-:Y:S05]  /*34f20*/  BSYNC.RECONVERGENT B0 ;  /* 0x0000000000007941 */ /* 0x000fea0003800200 */
.L_x_28133:
        /* <DEDUP_REMOVED lines=38> */
.L_x_28137:
        /* <DEDUP_REMOVED lines=18> */
.L_x_28138:
[----:B------:R-:W-:Y:S05]  /*352b0*/  BSYNC.RECONVERGENT B0 ;  /* 0x0000000000007941 */ /* 0x000fea0003800200 */
.L_x_28136:
        /* <DEDUP_REMOVED lines=38> */
.L_x_28140:
        /* <DEDUP_REMOVED lines=18> */
.L_x_28141:
[----:B------:R-:W-:Y:S05]  /*35640*/  BSYNC.RECONVERGENT B0 ;  /* 0x0000000000007941 */ /* 0x000fea0003800200 */
.L_x_28139:
        /* <DEDUP_REMOVED lines=38> */
.L_x_28143:
        /* <DEDUP_REMOVED lines=18> */
.L_x_28144:
[----:B------:R-:W-:Y:S05]  /*359d0*/  BSYNC.RECONVERGENT B0 ;  /* 0x0000000000007941 */ /* 0x000fea0003800200 */
.L_x_28142:
        /* <DEDUP_REMOVED lines=38> */
.L_x_28146:
        /* <DEDUP_REMOVED lines=18> */
.L_x_28147:
[----:B------:R-:W-:Y:S05]  /*35d60*/  BSYNC.RECONVERGENT B0 ;  /* 0x0000000000007941 */ /* 0x000fea0003800200 */
.L_x_28145:
        /* <DEDUP_REMOVED lines=38> */
.L_x_28149:
        /* <DEDUP_REMOVED lines=18> */
.L_x_28150:
[----:B------:R-:W-:Y:S05]  /*360f0*/  BSYNC.RECONVERGENT B0 ;  /* 0x0000000000007941 */ /* 0x000fea0003800200 */
.L_x_28148:
        /* <DEDUP_REMOVED lines=38> */
.L_x_28152:
        /* <DEDUP_REMOVED lines=18> */
.L_x_28153:
[----:B------:R-:W-:Y:S05]  /*36480*/  BSYNC.RECONVERGENT B0 ;  /* 0x0000000000007941 */ /* 0x000fea0003800200 */
.L_x_28151:
        /* <DEDUP_REMOVED lines=38> */
.L_x_28155:
        /* <DEDUP_REMOVED lines=18> */
.L_x_28156:
[----:B------:R-:W-:Y:S05]  /*36810*/  BSYNC.RECONVERGENT B0 ;  /* 0x0000000000007941 */ /* 0x000fea0003800200 */
.L_x_28154:
        /* <DEDUP_REMOVED lines=38> */
.L_x_28158:
        /* <DEDUP_REMOVED lines=18> */
.L_x_28159:
[----:B------:R-:W-:Y:S05]  /*36ba0*/  BSYNC.RECONVERGENT B0 ;  /* 0x0000000000007941 */ /* 0x000fea0003800200 */
.L_x_28157:
        /* <DEDUP_REMOVED lines=38> */
.L_x_28161:
        /* <DEDUP_REMOVED lines=18> */
.L_x_28162:
[----:B------:R-:W-:Y:S05]  /*36f30*/  BSYNC.RECONVERGENT B0 ;  /* 0x0000000000007941 */ /* 0x000fea0003800200 */
.L_x_28160:
        /* <DEDUP_REMOVED lines=38> */
.L_x_28164:
        /* <DEDUP_REMOVED lines=18> */
.L_x_28165:
[----:B------:R-:W-:Y:S05]  /*372c0*/  BSYNC.RECONVERGENT B0 ;  /* 0x0000000000007941 */ /* 0x000fea0003800200 */
.L_x_28163:
        /* <DEDUP_REMOVED lines=38> */
.L_x_28167:
        /* <DEDUP_REMOVED lines=18> */
.L_x_28168:
[----:B------:R-:W-:Y:S05]  /*37650*/  BSYNC.RECONVERGENT B0 ;  /* 0x0000000000007941 */ /* 0x000fea0003800200 */
.L_x_28166:
        /* <DEDUP_REMOVED lines=38> */
.L_x_28170:
        /* <DEDUP_REMOVED lines=18> */
.L_x_28171:
[----:B------:R-:W-:Y:S05]  /*379e0*/  BSYNC.RECONVERGENT B0 ;  /* 0x0000000000007941 */ /* 0x000fea0003800200 */
.L_x_28169:
        /* <DEDUP_REMOVED lines=38> */
.L_x_28173:
        /* <DEDUP_REMOVED lines=18> */
.L_x_28174:
[----:B------:R-:W-:Y:S05]  /*37d70*/  BSYNC.RECONVERGENT B0 ;  /* 0x0000000000007941 */ /* 0x000fea0003800200 */
.L_x_28172:
        /* <DEDUP_REMOVED lines=37> */
.L_x_28176:
        /* <DEDUP_REMOVED lines=16> */
.L_x_28177:
[----:B------:R-:W-:Y:S05]  /*380d0*/  BSYNC.RECONVERGENT B0 ;  /* 0x0000000000007941 */ /* 0x000fea0003800200 */
.L_x_28175:
        /* <DEDUP_REMOVED lines=33> */
.L_x_28179:
[----:B------:R-:W-:Y:S01]  /*382f0*/  IMAD.MOV.U32 R8, RZ, RZ, R6 ;  /* 0x000000ffff087224 */ /* 0x000fe200078e0006 */
[----:B------:R-:W-:Y:S02]  /*38300*/  MOV R10, R7 ;  /* 0x00000007000a7202 */ /* 0x000fe40000000f00 */
[----:B------:R-:W-:-:S07]  /*38310*/  MOV R9, 0x38330 ;  /* 0x0003833000097802 */ /* 0x000fce0000000f00 */
[----:B------:R-:W-:Y:S05]  /*38320*/  CALL.REL.NOINC `($__internal_41_$__cuda_sm20_rem_u64) ;  /* 0x0000005c00307944 */ /* 0x000fea0003c00000 */
[----:B------:R-:W-:Y:S01]  /*38330*/  MOV R4, R0 ;  /* 0x0000000000047202 */ /* 0x000fe20000000f00 */
[----:B------:R-:W-:-:S07]  /*38340*/  IMAD.MOV.U32 R5, RZ, RZ, R3 ;  /* 0x000000ffff057224 */ /* 0x000fce00078e0003 */
.L_x_28180:
[----:B------:R-:W-:Y:S05]  /*38350*/  BSYNC.RECONVERGENT B0 ;  /* 0x0000000000007941 */ /* 0x000fea0003800200 */
.L_x_28178:
[----:B------:R-:W0:Y:S01]  /*38360*/  LDCU.64 UR4, c[0x0][0x730] ;  /* 0x0000e600ff0477ac */ /* 0x000e220008000a00 */
[----:B------:R-:W-:Y:S01]  /*38370*/  MOV R3, R21 ;  /* 0x0000001500037202 */ /* 0x000fe20000000f00 */
[----:B0-----:R-:W-:Y:S02]  /*38380*/  IMAD R5, R5, UR4, RZ ;  /* 0x0000000405057c24 */ /* 0x001fe4000f8e02ff */
[----:B------:R-:W-:-:S04]  /*38390*/  IMAD.WIDE.U32 R2, R4, UR4, R2 ;  /* 0x0000000404027c25 */ /* 0x000fc8000f8e0002 */
[----:B------:R-:W-:-:S05]  /*383a0*/  IMAD R5, R4, UR5, R5 ;  /* 0x0000000504057c24 */ /* 0x000fca000f8e0205 */
[----:B------:R-:W-:-:S07]  /*383b0*/  IADD3 R21, PT, PT, R3, R5, RZ ;  /* 0x0000000503157210 */ /* 0x000fce0007ffe0ff */
.L_x_28108:
[----:B------:R-:W2:Y:S01]  /*383c0*/  LDG.E.128 R16, desc[UR36][R16.64] ;  /* 0x0000002410107981 */ /* 0x000ea2000c1e1d00 */
[----:B------:R-:W0:Y:S02]  /*383d0*/  LDCU.64 UR4, c[0x0][0x738] ;  /* 0x0000e700ff0477ac */ /* 0x000e240008000a00 */
[----:B0-----:R-:W-:-:S04]  /*383e0*/  LEA R4, P0, R2, UR4, 0x4 ;  /* 0x0000000402047c11 */ /* 0x001fc8000f8020ff */
[----:B------:R-:W-:-:S05]  /*383f0*/  LEA.HI.X R5, R2, UR5, R21, 0x4, P0 ;  /* 0x0000000502057c11 */ /* 0x000fca00080f2415 */
[----:B--2---:R-:W-:Y:S01]  /*38400*/  STG.E.128 desc[UR36][R4.64], R16 ;  /* 0x0000001004007986 */ /* 0x004fe2000c101d24 */
[----:B------:R-:W-:Y:S05]  /*38410*/  EXIT ;  /* 0x000000000000794d */ /* 0x000fea0003800000 */
.L_x_27839:
        /* <DEDUP_REMOVED lines=306> */
.L_x_28183:
        /* <DEDUP_REMOVED lines=29> */
.L_x_28185:
[----:B------:R-:W-:Y:S05]  /*39910*/  BSYNC.RECONVERGENT B7 ;  /* 0x0000000000077941 */ /* 0x000fea0003800200 */
.L_x_28184:
[----:B------:R-:W0:Y:S01]  /*39920*/  LDCU.64 UR4, c[0x0][0x580] ;  /* 0x0000b000ff0477ac */ /* 0x000e220008000a00 */
[----:B------:R-:W1:Y:S01]  /*39930*/  LDCU.64 UR6, c[0x0][0x738] ;  /* 0x0000e700ff0677ac */ /* 0x000e620008000a00 */
[----:B0-----:R-:W-:-:S05]  /*39940*/  IADD3 R4, P0, PT, R19, UR4, RZ ;  /* 0x0000000413047c10 */ /* 0x001fca000ff1e0ff */
[----:B------:R-:W-:Y:S01]  /*39950*/  IMAD.X R5, RZ, RZ, UR5, P0 ;  /* 0x00000005ff057e24 */ /* 0x000fe200080e06ff */
[----:B------:R-:W0:Y:S05]  /*39960*/  LDCU.64 UR4, c[0x0][0x590] ;  /* 0x0000b200ff0477ac */ /* 0x000e2a0008000a00 */
[----:B------:R-:W2:Y:S01]  /*39970*/  LDG.E.128 R4, desc[UR36][R4.64] ;  /* 0x0000002404047981 */ /* 0x000ea2000c1e1d00 */
        /* <DEDUP_REMOVED lines=9> */
[----:B--2---:R0:W-:Y:S04]  /*39a10*/  STG.E.128 desc[UR36][R2.64], R4 ;  /* 0x0000000402007986 */ /* 0x0041e8000c101d24 */
.L_x_28182:
[----:B------:R-:W-:Y:S05]  /*39a20*/  BSYNC.RECONVERGENT B6 ;  /* 0x0000000000067941 */ /* 0x000fea0003800200 */
.L_x_28181:
        /* <DEDUP_REMOVED lines=303> */
.L_x_28188:
        /* <DEDUP_REMOVED lines=29> */
.L_x_28190:
[----:B------:R-:W-:Y:S05]  /*3aef0*/  BSYNC.RECONVERGENT B7 ;  /* 0x0000000000077941 */ /* 0x000fea0003800200 */
.L_x_28189:
[----:B------:R-:W0:Y:S01]  /*3af00*/  LDCU.64 UR4, c[0x0][0x580] ;  /* 0x0000b000ff0477ac */ /* 0x000e220008000a00 */
[----:B------:R-:W1:Y:S01]  /*3af10*/  LDCU.64 UR6, c[0x0][0x738] ;  /* 0x0000e700ff0677ac */ /* 0x000e620008000a00 */
[----:B0-----:R-:W-:-:S04]  /*3af20*/  IADD3 R4, P0, PT, R19, UR4, RZ ;  /* 0x0000000413047c10 */ /* 0x001fc8000ff1e0ff */
[----:B------:R-:W-:Y:S01]  /*3af30*/  IADD3.X R5, PT, PT, RZ, UR5, RZ, P0, !PT ;  /* 0x00000005ff057c10 */ /* 0x000fe200087fe4ff */
[----:B------:R-:W0:Y:S05]  /*3af40*/  LDCU.64 UR4, c[0x0][0x590] ;  /* 0x0000b200ff0477ac */ /* 0x000e2a0008000a00 */
[----:B------:R-:W2:Y:S01]  /*3af50*/  LDG.E.128 R4, desc[UR36][R4.64] ;  /* 0x0000002404047981 */ /* 0x000ea2000c1e1d00 */
        /* <DEDUP_REMOVED lines=9> */
[----:B--2---:R1:W-:Y:S04]  /*3aff0*/  STG.E.128 desc[UR36][R2.64], R4 ;  /* 0x0000000402007986 */ /* 0x0043e8000c101d24 */
.L_x_28187:
[----:B------:R-:W-:Y:S05]  /*3b000*/  BSYNC.RECONVERGENT B6 ;  /* 0x0000000000067941 */ /* 0x000fea0003800200 */
.L_x_28186:
        /* <DEDUP_REMOVED lines=303> */
.L_x_28193:
        /* <DEDUP_REMOVED lines=29> */
.L_x_28195:
[----:B------:R-:W-:Y:S05]  /*3c4d0*/  BSYNC.RECONVERGENT B7 ;  /* 0x0000000000077941 */ /* 0x000fea0003800200 */
.L_x_28194:
[----:B------:R-:W0:Y:S01]  /*3c4e0*/  LDCU.64 UR4, c[0x0][0x580] ;  /* 0x0000b000ff0477ac */ /* 0x000e220008000a00 */
[----:B------:R-:W1:Y:S01]  /*3c4f0*/  LDCU.64 UR6, c[0x0][0x738] ;  /* 0x0000e700ff0677ac */ /* 0x000e620008000a00 */
[----:B0-----:R-:W-:-:S04]  /*3c500*/  IADD3 R4, P0, PT, R19, UR4, RZ ;  /* 0x0000000413047c10 */ /* 0x001fc8000ff1e0ff */
[----:B------:R-:W-:Y:S01]  /*3c510*/  IADD3.X R5, PT, PT, RZ, UR5, RZ, P0, !PT ;  /* 0x00000005ff057c10 */ /* 0x000fe200087fe4ff */
[----:B------:R-:W0:Y:S05]  /*3c520*/  LDCU.64 UR4, c[0x0][0x590] ;  /* 0x0000b200ff0477ac */ /* 0x000e2a0008000a00 */
[----:B------:R-:W2:Y:S01]  /*3c530*/  LDG.E.128 R4, desc[UR36][R4.64] ;  /* 0x0000002404047981 */ /* 0x000ea2000c1e1d00 */
        /* <DEDUP_REMOVED lines=9> */
[----:B--2---:R2:W-:Y:S04]  /*3c5d0*/  STG.E.128 desc[UR36][R2.64], R4 ;  /* 0x0000000402007986 */ /* 0x0045e8000c101d24 */
.L_x_28192:
[----:B------:R-:W-:Y:S05]  /*3c5e0*/  BSYNC.RECONVERGENT B6 ;  /* 0x0000000000067941 */ /* 0x000fea0003800200 */
.L_x_28191:
        /* <DEDUP_REMOVED lines=302> */
.L_x_28196:
        /* <DEDUP_REMOVED lines=31> */
.L_x_28198:
[----:B------:R-:W-:Y:S05]  /*3dac0*/  BSYNC.RECONVERGENT B6 ;  /* 0x0000000000067941 */ /* 0x000fea0003800200 */
.L_x_28197:
[----:B------:R-:W2:Y:S01]  /*3dad0*/  LDG.E.128 R4, desc[UR36][R16.64] ;  /* 0x0000002410047981 */ /* 0x000ea2000c1e1d00 */
        /* <DEDUP_REMOVED lines=10> */
[----:B--2---:R-:W-:Y:S01]  /*3db80*/  STG.E.128 desc[UR36][R2.64], R4 ;  /* 0x0000000402007986 */ /* 0x004fe2000c101d24 */
[----:B------:R-:W-:Y:S05]  /*3db90*/  EXIT ;  /* 0x000000000000794d */ /* 0x000fea0003800000 */
        .weak           $__internal_40_$__cuda_sm20_div_u64
        .type           $__internal_40_$__cuda_sm20_div_u64,@function
        .size           $__internal_40_$__cuda_sm20_div_u64,($__internal_41_$__cuda_sm20_rem_u64 - $__internal_40_$__cuda_sm20_div_u64)
$__internal_40_$__cuda_sm20_div_u64:
        /* <DEDUP_REMOVED lines=68> */
[----:B------:R-:W-:Y:S05]  /*3dfe0*/  RET.REL.NODEC R4 `(_ZN2at6native24index_elementwise_kernelILi128ELi4EZNS0_20cuda_take_put_kernelIN3c107complexIdEElZZZZZNS0_10put_kernelERNS_14TensorIteratorERKNS_10TensorBaseEbENKUlvE_clEvENKUlvE6_clEvENKUlvE_clEvENKUlvE0_clEvEUlRS5_lE0_EEvS7_SA_RKT1_EUliE_EEvlSH_) ;  /* 0xfffffc2004047950 */ /* 0x000fea0003c3ffff */
        .weak           $__internal_41_$__cuda_sm20_rem_u64
        .type           $__internal_41_$__cuda_sm20_rem_u64,@function
        .size           $__internal_41_$__cuda_sm20_rem_u64,(.L_x_41822 - $__internal_41_$__cuda_sm20_rem_u64)
$__internal_41_$__cuda_sm20_rem_u64:
        /* <DEDUP_REMOVED lines=63> */
[----:B------:R-:W-:Y:S06]  /*3e3e0*/  RET.REL.NODEC R4 `(_ZN2at6native24index_elementwise_kernelILi128ELi4EZNS0_20cuda_take_put_kernelIN3c107complexIdEElZZZZZNS0_10put_kernelERNS_14TensorIteratorERKNS_10TensorBaseEbENKUlvE_clEvENKUlvE6_clEvENKUlvE_clEvENKUlvE0_clEvEUlRS5_lE0_EEvS7_SA_RKT1_EUliE_EEvlSH_) ;  /* 0xfffffc1c04047950 */ /* 0x000fec0003c3ffff */
.L_x_28199:
        /* <DEDUP_REMOVED lines=9> */
.L_x_41822:


//--------------------- .text._ZN2at6native24index_elementwise_kernelILi128ELi4EZNS0_20cuda_take_put_kernelIN3c107complexIdEElZZZZZNS0_10put_kernelERNS_14TensorIteratorERKNS_10TensorBaseEbENKUlvE_clEvENKUlvE6_clEvENKUlvE_clEvENKUlvE0_clEvEUlRS5_lE_EEvS7_SA_RKT1_EUliE_EEvlSH_ --------------------------
	.section	.text._ZN2at6native24index_elementwise_kernelILi128ELi4EZNS0_20cuda_take_put_kernelIN3c107complexIdEElZZZZZNS0_10put_kernelERNS_14TensorIteratorERKNS_10TensorBaseEbENKUlvE_clEvENKUlvE6_clEvENKUlvE_clEvENKUlvE0_clEvEUlRS5_lE_EEvS7_SA_RKT1_EUliE_EEvlSH_,"ax",@progbits
	.align	128
        .global         _ZN2at6native24index_elementwise_kernelILi128ELi4EZNS0_20cuda_take_put_kernelIN3c107complexIdEElZZZZZNS0_10put_kernelERNS_14TensorIteratorERKNS_10TensorBaseEbENKUlvE_clEvENKUlvE6_clEvENKUlvE_clEvENKUlvE0_clEvEUlRS5_lE_EEvS7_SA_RKT1_EUliE_EEvlSH_
        .type           _ZN2at6native24index_elementwise_kernelILi128ELi4EZNS0_20cuda_take_put_kernelIN3c107complexIdEElZZZZZNS0_10put_kernelERNS_14TensorIteratorERKNS_10TensorBaseEbENKUlvE_clEvENKUlvE6_clEvENKUlvE_clEvENKUlvE0_clEvEUlRS5_lE_EEvS7_SA_RKT1_EUliE_EEvlSH_,@function
        .size           _ZN2at6native24index_elementwise_kernelILi128ELi4EZNS0_20cuda_take_put_kernelIN3c107complexIdEElZZZZZNS0_10put_kernelERNS_14TensorIteratorERKNS_10TensorBaseEbENKUlvE_clEvENKUlvE6_clEvENKUlvE_clEvENKUlvE0_clEvEUlRS5_lE_EEvS7_SA_RKT1_EUliE_EEvlSH_,(.L_x_41824 - _ZN2at6native24index_elementwise_kernelILi128ELi4EZNS0_20cuda_take_put_kernelIN3c107complexIdEElZZZZZNS0_10put_kernelERNS_14TensorIteratorERKNS_10TensorBaseEbENKUlvE_clEvENKUlvE6_clEvENKUlvE_clEvENKUlvE0_clEvEUlRS5_lE_EEvS7_SA_RKT1_EUliE_EEvlSH_)
        .other          _ZN2at6native24index_elementwise_kernelILi128ELi4EZNS0_20cuda_take_put_kernelIN3c107complexIdEElZZZZZNS0_10put_kernelERNS_14TensorIteratorERKNS_10TensorBaseEbENKUlvE_clEvENKUlvE6_clEvENKUlvE_clEvENKUlvE0_clEvEUlRS5_lE_EEvS7_SA_RKT1_EUliE_EEvlSH_,@"STO_CUDA_ENTRY STV_DEFAULT"
_ZN2at6native24index_elementwise_kernelILi128ELi4EZNS0_20cuda_take_put_kernelIN3c107complexIdEElZZZZZNS0_10put_kernelERNS_14TensorIteratorERKNS_10TensorBaseEbENKUlvE_clEvENKUlvE6_clEvENKUlvE_clEvENKUlvE0_clEvEUlRS5_lE_EEvS7_SA_RKT1_EUliE_EEvlSH_:
.text._ZN2at6native24index_elementwise_kernelILi128ELi4EZNS0_20cuda_take_put_kernelIN3c107complexIdEElZZZZZNS0_10put_kernelERNS_14TensorIteratorERKNS_10TensorBaseEbENKUlvE_clEvENKUlvE6_clEvENKUlvE_clEvENKUlvE0_clEvEUlRS5_lE_EEvS7_SA_RKT1_EUliE_EEvlSH_:
        /* <DEDUP_REMOVED lines=318> */
.L_x_28202:
        /* <DEDUP_REMOVED lines=31> */
.L_x_28204:
[----:B------:R-:W-:Y:S05]  /*15d0*/  BSYNC.RECONVERGENT B7 ;  /* 0x0000000000077941 */ /* 0x000fea0003800200 */
.L_x_28203:
        /* <DEDUP_REMOVED lines=47> */
.L_x_28207:
[----:B------:R-:W0:Y:S01]  /*18d0*/  LDCU.64 UR4, c[0x0][0x5a8] ;  /* 0x0000b500ff0477ac */ /* 0x000e220008000a00 */
[----:B------:R-:W-:Y:S01]  /*18e0*/  IMAD.MOV.U32 R10, RZ, RZ, R14 ;  /* 0x000000ffff0a7224 */ /* 0x000fe200078e000e */
[----:B------:R-:W-:Y:S02]  /*18f0*/  MOV R9, R15 ;  /* 0x0000000f00097202 */ /* 0x000fe40000000f00 */
[----:B------:R-:W-:Y:S02]  /*1900*/  MOV R0, 0x1940 ;  /* 0x0000194000007802 */ /* 0x000fe40000000f00 */
[----:B0-----:R-:W-:Y:S01]  /*1910*/  MOV R4, UR4 ;  /* 0x0000000400047c02 */ /* 0x001fe20008000f00 */
[----:B------:R-:W-:-:S07]  /*1920*/  IMAD.U32 R3, RZ, RZ, UR5 ;  /* 0x00000005ff037e24 */ /* 0x000fce000f8e00ff */
[----:B------:R-:W-:Y:S05]  /*1930*/  CALL.REL.NOINC `($__internal_42_$__cuda_sm20_div_u64) ;  /* 0x0000019c00747944 */ /* 0x000fea0003c00000 */
        /* <DEDUP_REMOVED lines=10> */
.L_x_28208:
[----:B------:R-:W-:Y:S05]  /*19e0*/  BSYNC.RECONVERGENT B0 ;  /* 0x0000000000007941 */ /* 0x000fea0003800200 */
.L_x_28206:
        /* <DEDUP_REMOVED lines=41> */
.L_x_28210:
[----:B------:R-:W0:Y:S01]  /*1c80*/  LDCU.64 UR4, c[0x0][0x5b0] ;  /* 0x0000b600ff0477ac */ /* 0x000e220008000a00 */
[----:B------:R-:W-:Y:S01]  /*1c90*/  MOV R10, R14 ;  /* 0x0000000e000a7202 */ /* 0x000fe20000000f00 */
[----:B------:R-:W-:Y:S01]  /*1ca0*/  IMAD.MOV.U32 R9, RZ, RZ, R15 ;  /* 0x000000ffff097224 */ /* 0x000fe200078e000f */
[----:B------:R-:W-:Y:S01]  /*1cb0*/  MOV R0, 0x1cf0 ;  /* 0x00001cf000007802 */ /* 0x000fe20000000f00 */
[----:B0-----:R-:W-:Y:S01]  /*1cc0*/  IMAD.U32 R4, RZ, RZ, UR4 ;  /* 0x00000004ff047e24 */ /* 0x001fe2000f8e00ff */
[----:B------:R-:W-:-:S07]  /*1cd0*/  MOV R3, UR5 ;  /* 0x0000000500037c02 */ /* 0x000fce0008000f00 */
[----:B------:R-:W-:Y:S05]  /*1ce0*/  CALL.REL.NOINC `($__internal_42_$__cuda_sm20_div_u64) ;  /* 0x0000019800887944 */ /* 0x000fea0003c00000 */
        /* <DEDUP_REMOVED lines=11> */
.L_x_28211:
[----:B------:R-:W-:Y:S05]  /*1da0*/  BSYNC.RECONVERGENT B0 ;  /* 0x0000000000007941 */ /* 0x000fea0003800200 */
.L_x_28209:
        /* <DEDUP_REMOVED lines=37> */
.L_x_28213:
        /* <DEDUP_REMOVED lines=18> */
.L_x_28214:
[----:B------:R-:W-:Y:S05]  /*2120*/  BSYNC.RECONVERGENT B0 ;  /* 0x0000000000007941 */ /* 0x000fea0003800200 */
.L_x_28212:
        /* <DEDUP_REMOVED lines=37> */
.L_x_28216:
        /* <DEDUP_REMOVED lines=18> */
.L_x_28217:
[----:B------:R-:W-:Y:S05]  /*24a0*/  BSYNC.RECONVERGENT B0 ;  /* 0x0000000000007941 */ /* 0x000fea0003800200 */
.L_x_28215:
        /* <DEDUP_REMOVED lines=37> */
.L_x_28219:
        /* <DEDUP_REMOVED lines=18> */
.L_x_28220:
[----:B------:R-:W-:Y:S05]  /*2820*/  BSYNC.RECONVERGENT B0 ;  /* 0x0000000000007941 */ /* 0x000fea0003800200 */
.L_x_28218:
        /* <DEDUP_REMOVED lines=37> */
.L_x_28222:
        /* <DEDUP_REMOVED lines=18> */
.L_x_28223:
[----:B------:R-:W-:Y:S05]  /*2ba0*/  BSYNC.RECONVERGENT B0 ;  /* 0x0000000000007941 */ /* 0x000fea0003800200 */
.L_x_28221:
        /* <DEDUP_REMOVED lines=37> */
.L_x_28225:
        /* <DEDUP_REMOVED lines=18> */
.L_x_28226:
[----:B------:R-:W-:Y:S05]  /*2f20*/  BSYNC.RECONVERGENT B0 ;  /* 0x0000000000007941 */ /* 0x000fea0003800200 */
.L_x_28224:
        /* <DEDUP_REMOVED lines=37> */
.L_x_28228:
        /* <DEDUP_REMOVED lines=18> */
.L_x_28229:
[----:B------:R-:W-:Y:S05]  /*32a0*/  BSYNC.RECONVERGENT B0 ;  /* 0x0000000000007941 */ /* 0x000fea0003800200 */
.L_x_28227:
        /* <DEDUP_REMOVED lines=37> */
.L_x_28231:
        /* <DEDUP_REMOVED lines=18> */
.L_x_28232:
[----:B------:R-:W-:Y:S05]  /*3620*/  BSYNC.RECONVERGENT B0 ;  /* 0x0000000000007941 */ /* 0x000fea0003800200 */
.L_x_28230:
        /* <DEDUP_REMOVED lines=37> */
.L_x_28234:
        /* <DEDUP_REMOVED lines=18> */
.L_x_28235:
[----:B------:R-:W-:Y:S05]  /*39a0*/  BSYNC.RECONVERGENT B0 ;  /* 0x0000000000007941 */ /* 0x000fea0003800200 */
.L_x_28233:
        /* <DEDUP_REMOVED lines=37> */
.L_x_28237:
        /* <DEDUP_REMOVED lines=18> */
.L_x_28238:
[----:B------:R-:W-:Y:S05]  /*3d20*/  BSYNC.RECONVERGENT B0 ;  /* 0x0000000000007941 */ /* 0x000fea0003800200 */
.L_x_28236:
        /* <DEDUP_REMOVED lines=37> */
.L_x_28240:
        /* <DEDUP_REMOVED lines=18> */
.L_x_28241:
[----:B------:R-:W-:Y:S05]  /*40a0*/  BSYNC.RECONVERGENT B0 ;  /* 0x0000000000007941 */ /* 0x000fea0003800200 */
.L_x_28239:
        /* <DEDUP_REMOVED lines=37> */
.L_x_28243:
        /* <DEDUP_REMOVED lines=18> */
.L_x_28244:
[----:B------:R-:W-:Y:S05]  /*4420*/  BSYNC.RECONVERGENT B0 ;  /* 0x0000000000007941 */ /* 0x000fea0003800200 */
.L_x_28242:
        /* <DEDUP_REMOVED lines=37> */
.L_x_28246:
        /* <DEDUP_REMOVED lines=18> */
.L_x_28247:
[----:B------:R-:W-:Y:S05]  /*47a0*/  BSYNC.RECONVERGENT B0 ;  /* 0x0000000000007941 */ /* 0x000fea0003800200 */
.L_x_28245:
        /* <DEDUP_REMOVED lines=37> */
.L_x_28249:
        /* <DEDUP_REMOVED lines=18> */
.L_x_28250:
[----:B------:R-:W-:Y:S05]  /*4b20*/  BSYNC.RECONVERGENT B0 ;  /* 0x0000000000007941 */ /* 0x000fea0003800200 */
.L_x_28248:
        /* <DEDUP_REMOVED lines=37> */
.L_x_28252:
        /* <DEDUP_REMOVED lines=18> */
.L_x_28253:
[----:B------:R-:W-:Y:S05]  /*4ea0*/  BSYNC.RECONVERGENT B0 ;  /* 0x0000000000007941 */ /* 0x000fea0003800200 */
.L_x_28251:
        /* <DEDUP_REMOVED lines=37> */
.L_x_28255:
        /* <DEDUP_REMOVED lines=18> */
.L_x_28256:
[----:B------:R-:W-:Y:S05]  /*5220*/  BSYNC.RECONVERGENT B0 ;  /* 0x0000000000007941 */ /* 0x000fea0003800200 */
.L_x_28254:
        /* <DEDUP_REMOVED lines=37> */
.L_x_28258:
        /* <DEDUP_REMOVED lines=18> */
.L_x_28259:
[----:B------:R-:W-:Y:S05]  /*55a0*/  BSYNC.RECONVERGENT B0 ;  /* 0x0000000000007941 */ /* 0x000fea0003800200 */
.L_x_28257:
        /* <DEDUP_REMOVED lines=37> */
.L_x_28261:
        /* <DEDUP_REMOVED lines=18> */
.L_x_28262:
[----:B------:R-:W-:Y:S05]  /*5920*/  BSYNC.RECONVERGENT B0 ;  /* 0x0000000000007941 */ /* 0x000fea0003800200 */
.L_x_28260:
        /* <DEDUP_REMOVED lines=37> */
.L_x_28264:
        /* <DEDUP_REMOVED lines=18> */
.L_x_28265:
[----:B------:R-:W-:Y:S05]  /*5ca0*/  BSYNC.RECONVERGENT B0 ;  /* 0x0000000000007941 */ /* 0x000fea0003800200 */
.L_x_28263:
        /* <DEDUP_REMOVED lines=37> */
.L_x_28267:
        /* <DEDUP_REMOVED lines=18> */
.L_x_28268:
[----:B------:R-:W-:Y:S05]  /*6020*/  BSYNC.RECONVERGENT B0 ;  /* 0x0000000000007941 */ /* 0x000fea0003800200 */
.L_x_28266:
        /* <DEDUP_REMOVED lines=37> */
.L_x_28270:
        /* <DEDUP_REMOVED lines=18> */
.L_x_28271:
[----:B------:R-:W-:Y:S05]  /*63a0*/  BSYNC.RECONVERGENT B0 ;  /* 0x0000000000007941 */ /* 0x000fea0003800200 */
.L_x_28269:
        /* <DEDUP_REMOVED lines=37> */
.L_x_28273:
        /* <DEDUP_REMOVED lines=18> */
.L_x_28274:
[----:B------:R-:W-:Y:S05]  /*6720*/  BSYNC.RECONVERGENT B0 ;  /* 0x0000000000007941 */ /* 0x000fea0003800200 */
.L_x_28272:
        /* <DEDUP_REMOVED lines=36> */
.L_x_28276:
        /* <DEDUP_REMOVED lines=16> */
.L_x_28277:
[----:B------:R-:W-:Y:S05]  /*6a70*/  BSYNC.RECONVERGENT B0 ;  /* 0x0000000000007941 */ /* 0x000fea0003800200 */
.L_x_28275:
        /* <DEDUP_REMOVED lines=33> */
.L_x_28279:
[----:B------:R-:W-:Y:S01]  /*6c90*/  MOV R8, R6 ;  /* 0x0000000600087202 */ /* 0x000fe20000000f00 */
[----:B------:R-:W-:Y:S01]  /*6ca0*/  IMAD.MOV.U32 R10, RZ, RZ, R7 ;  /* 0x000000ffff0a7224 */ /* 0x000fe200078e0007 */
[----:B------:R-:W-:-:S07]  /*6cb0*/  MOV R9, 0x6cd0 ;  /* 0x00006cd000097802 */ /* 0x000fce0000000f00 */
[----:B------:R-:W-:Y:S05]  /*6cc0*/  CALL.REL.NOINC `($__internal_43_$__cuda_sm20_rem_u64) ;  /* 0x0000014c00a47944 */ /* 0x000fea0003c00000 */
[----:B------:R-:W-:Y:S01]  /*6cd0*/  MOV R4, R0 ;  /* 0x0000000000047202 */ /* 0x000fe20000000f00 */
[----:B------:R-:W-:-:S07]  /*6ce0*/  IMAD.MOV.U32 R5, RZ, RZ, R3 ;  /* 0x000000ffff057224 */ /* 0x000fce00078e0003 */
.L_x_28280:
[----:B------:R-:W-:Y:S05]  /*6cf0*/  BSYNC.RECONVERGENT B0 ;  /* 0x0000000000007941 */ /* 0x000fea0003800200 */
.L_x_28278:
[----:B------:R-:W0:Y:S02]  /*6d00*/  LDCU.64 UR4, c[0x0][0x730] ;  /* 0x0000e600ff0477ac */ /* 0x000e240008000a00 */
[----:B0-----:R-:W-:Y:S02]  /*6d10*/  IMAD R3, R5, UR4, RZ ;  /* 0x0000000405037c24 */ /* 0x001fe4000f8e02ff */
[----:B------:R-:W-:-:S04]  /*6d20*/  IMAD.WIDE.U32 R12, R4, UR4, R12 ;  /* 0x00000004040c7c25 */ /* 0x000fc8000f8e000c */
[----:B------:R-:W-:-:S05]  /*6d30*/  IMAD R3, R4, UR5, R3 ;  /* 0x0000000504037c24 */ /* 0x000fca000f8e0203 */
[----:B------:R-:W-:-:S07]  /*6d40*/  IADD3 R13, PT, PT, R13, R3, RZ ;  /* 0x000000030d0d7210 */ /* 0x000fce0007ffe0ff */
.L_x_28205:
[----:B------:R-:W2:Y:S01]  /*6d50*/  LDG.E.128 R16, desc[UR36][R16.64] ;  /* 0x0000002410107981 */ /* 0x000ea2000c1e1d00 */
[----:B------:R-:W0:Y:S02]  /*6d60*/  LDCU.64 UR4, c[0x0][0x740] ;  /* 0x0000e800ff0477ac */ /* 0x000e240008000a00 */
[----:B0-----:R-:W-:-:S04]  /*6d70*/  LEA R4, P0, R12, UR4, 0x4 ;  /* 0x000000040c047c11 */ /* 0x001fc8000f8020ff */
[----:B------:R-:W-:-:S05]  /*6d80*/  LEA.HI.X R5, R12, UR5, R13, 0x4, P0 ;  /* 0x000000050c057c11 */ /* 0x000fca00080f240d */
[----:B--2---:R0:W-:Y:S04]  /*6d90*/  REDG.E.ADD.F64.RN.STRONG.GPU desc[UR36][R4.64], R16 ;  /* 0x00000010040079a6 */ /* 0x0041e8000c12ff24 */
[----:B------:R0:W-:Y:S01]  /*6da0*/  REDG.E.ADD.F64.RN.STRONG.GPU desc[UR36][R4.64+0x8], R18 ;  /* 0x00000812040079a6 */ /* 0x0001e2000c12ff24 */
[----:B------:R-:W-:-:S07]  /*6db0*/  VIADD R2, R2, 0x80 ;  /* 0x0000008002027836 */ /* 0x000fce0000000000 */
.L_x_28201:
[----:B------:R-:W-:Y:S05]  /*6dc0*/  BSYNC.RECONVERGENT B6 ;  /* 0x0000000000067941 */ /* 0x000fea0003800200 */
.L_x_28200:
        /* <DEDUP_REMOVED lines=311> */
.L_x_28283:
        /* <DEDUP_REMOVED lines=31> */
.L_x_28285:
[----:B------:R-:W-:Y:S05]  /*8330*/  BSYNC.RECONVERGENT B7 ;  /* 0x0000000000077941 */ /* 0x000fea0003800200 */
.L_x_28284:
        /* <DEDUP_REMOVED lines=46> */
.L_x_28288:
        /* <DEDUP_REMOVED lines=17> */
.L_x_28289:
[----:B------:R-:W-:Y:S05]  /*8730*/  BSYNC.RECONVERGENT B0 ;  /* 0x0000000000007941 */ /* 0x000fea0003800200 */
.L_x_28287:
        /* <DEDUP_REMOVED lines=41> */
.L_x_28291:
        /* <DEDUP_REMOVED lines=18> */
.L_x_28292:
[----:B------:R-:W-:Y:S05]  /*8af0*/  BSYNC.RECONVERGENT B0 ;  /* 0x0000000000007941 */ /* 0x000fea0003800200 */
.L_x_28290:
        /* <DEDUP_REMOVED lines=37> */
.L_x_28294:
        /* <DEDUP_REMOVED lines=18> */
.L_x_28295:
[----:B------:R-:W-:Y:S05]  /*8e70*/  BSYNC.RECONVERGENT B0 ;  /* 0x0000000000007941 */ /* 0x000fea0003800200 */
.L_x_28293:
        /* <DEDUP_REMOVED lines=37> */
.L_x_28297:
        /* <DEDUP_REMOVED lines=18> */
.L_x_28298:
[----:B------:R-:W-:Y:S05]  /*91f0*/  BSYNC.RECONVERGENT B0 ;  /* 0x0000000000007941 */ /* 0x000fea0003800200 */
.L_x_28296:
        /* <DEDUP_REMOVED lines=37> */
.L_x_28300:
        /* <DEDUP_REMOVED lines=18> */
.L_x_28301:
[----:B------:R-:W-:Y:S05]  /*9570*/  BSYNC.RECONVERGENT B0 ;  /* 0x0000000000007941 */ /* 0x000fea0003800200 */
.L_x_28299:
        /* <DEDUP_REMOVED lines=37> */
.L_x_28303:
        /* <DEDUP_REMOVED lines=18> */
.L_x_28304:
[----:B------:R-:W-:Y:S05]  /*98f0*/  BSYNC.RECONVERGENT B0 ;  /* 0x0000000000007941 */ /* 0x000fea0003800200 */
.L_x_28302:
        /* <DEDUP_REMOVED lines=37> */
.L_x_28306:
        /* <DEDUP_REMOVED lines=18> */
.L_x_28307:
[----:B------:R-:W-:Y:S05]  /*9c70*/  BSYNC.RECONVERGENT B0 ;  /* 0x0000000000007941 */ /* 0x000fea0003800200 */
.L_x_28305:
        /* <DEDUP_REMOVED lines=37> */
.L_x_28309:
        /* <DEDUP_REMOVED lines=18> */
.L_x_28310:
[----:B------:R-:W-:Y:S05]  /*9ff0*/  BSYNC.RECONVERGENT B0 ;  /* 0x0000000000007941 */ /* 0x000fea0003800200 */
.L_x_28308:
        /* <DEDUP_REMOVED lines=37> */
.L_x_28312:
        /* <DEDUP_REMOVED lines=18> */
.L_x_28313:
[----:B------:R-:W-:Y:S05]  /*a370*/  BSYNC.RECONVERGENT B0 ;  /* 0x0000000000007941 */ /* 0x000fea0003800200 */
.L_x_28311:
        /* <DEDUP_REMOVED lines=37> */
.L_x_28315:
        /* <DEDUP_REMOVED lines=18> */
.L_x_28316:
[----:B------:R-:W-:Y:S05]  /*a6f0*/  BSYNC.RECONVERGENT B0 ;  /* 0x0000000000007941 */ /* 0x000fea0003800200 */
.L_x_28314:
        /* <DEDUP_REMOVED lines=37> */
.L_x_28318:
        /* <DEDUP_REMOVED lines=18> */
.L_x_28319:
[----:B------:R-:W-:Y:S05]  /*aa70*/  BSYNC.RECONVERGENT B0 ;  /* 0x0000000000007941 */ /* 0x000fea0003800200 */
.L_x_28317:
        /* <DEDUP_REMOVED lines=37> */
.L_x_28321:
        /* <DEDUP_REMOVED lines=18> */
.L_x_28322:
[----:B------:R-:W-:Y:S05]  /*adf0*/  BSYNC.RECONVERGENT B0 ;  /* 0x0000000000007941 */ /* 0x000fea0003800200 */
.L_x_28320:
        /* <DEDUP_REMOVED lines=37> */
.L_x_28324:
        /* <DEDUP_REMOVED lines=18> */
.L_x_28325:
[----:B------:R-:W-:Y:S05]  /*b170*/  BSYNC.RECONVERGENT B0 ;  /* 0x0000000000007941 */ /* 0x000fea0003800200 */
.L_x_28323:
        /* <DEDUP_REMOVED lines=37> */
.L_x_28327:
        /* <DEDUP_REMOVED lines=18> */
.L_x_28328:
[----:B------:R-:W-:Y:S05]  /*b4f0*/  BSYNC.RECONVERGENT B0 ;  /* 0x0000000000007941 */ /* 0x000fea0003800200 */
.L_x_28326:
        /* <DEDUP_REMOVED lines=37> */
.L_x_28330:
        /* <DEDUP_REMOVED lines=18> */
.L_x_28331:
[----:B------:R-:W-:Y:S05]  /*b870*/  BSYNC.RECONVERGENT B0 ;  /* 0x0000000000007941 */ /* 0x000fea0003800200 */
.L_x_28329:
        /* <DEDUP_REMOVED lines=37> */
.L_x_28333:
        /* <DEDUP_REMOVED lines=18> */
.L_x_28334:
[----:B------:R-:W-:Y:S05]  /*bbf0*/  BSYNC.RECONVERGENT B0 ;  /* 0x0000000000007941 */ /* 0x000fea0003800200 */
.L_x_28332:
        /* <DEDUP_REMOVED lines=37> */
.L_x_28336:
        /* <DEDUP_REMOVED lines=18> */
.L_x_28337:
[----:B------:R-:W-:Y:S05]  /*bf70*/  BSYNC.RECONVERGENT B0 ;  /* 0x0000000000007941 */ /* 0x000fea0003800200 */
.L_x_28335:
        /* <DEDUP_REMOVED lines=37> */
.L_x_28339:
        /* <DEDUP_REMOVED lines=18> */
.L_x_28340:
[----:B------:R-:W-:Y:S05]  /*c2f0*/  BSYNC.RECONVERGENT B0 ;  /* 0x0000000000007941 */ /* 0x000fea0003800200 */
.L_x_28338:
        /* <DEDUP_REMOVED lines=37> */
.L_x_28342:
        /* <DEDUP_REMOVED lines=18> */
.L_x_28343:
[----:B------:R-:W-:Y:S05]  /*c670*/  BSYNC.RECONVERGENT B0 ;  /* 0x0000000000007941 */ /* 0x000fea0003800200 */
.L_x_28341:
        /* <DEDUP_REMOVED lines=37> */
.L_x_28345:
        /* <DEDUP_REMOVED lines=18> */
.L_x_28346:
[----:B------:R-:W-:Y:S05]  /*c9f0*/  BSYNC.RECONVERGENT B0 ;  /* 0x0000000000007941 */ /* 0x000fea0003800200 */
.L_x_28344:
        /* <DEDUP_REMOVED lines=37> */
.L_x_28348:
        /* <DEDUP_REMOVED lines=18> */
.L_x_28349:
[----:B------:R-:W-:Y:S05]  /*cd70*/  BSYNC.RECONVERGENT B0 ;  /* 0x0000000000007941 */ /* 0x000fea0003800200 */
.L_x_28347:
        /* <DEDUP_REMOVED lines=37> */
.L_x_28351:
        /* <DEDUP_REMOVED lines=18> */
.L_x_28352:
[----:B------:R-:W-:Y:S05]  /*d0f0*/  BSYNC.RECONVERGENT B0 ;  /* 0x0000000000007941 */ /* 0x000fea0003800200 */
.L_x_28350:
        /* <DEDUP_REMOVED lines=37> */
.L_x_28354:
        /* <DEDUP_REMOVED lines=18> */
.L_x_28355:
[----:B------:R-:W-:Y:S05]  /*d470*/  BSYNC.RECONVERGENT B0 ;  /* 0x0000000000007941 */ /* 0x000fea0003800200 */
.L_x_28353:
        /* <DEDUP_REMOVED lines=36> */
.L_x_28357:
        /* <DEDUP_REMOVED lines=16> */
.L_x_28358:
[----:B------:R-:W-:Y:S05]  /*d7c0*/  BSYNC.RECONVERGENT B0 ;  /* 0x0000000000007941 */ /* 0x000fea0003800200 */
.L_x_28356:
        /* <DEDUP_REMOVED lines=32> */
.L_x_28360:
[----:B------:R-:W-:Y:S01]  /*d9d0*/  MOV R8, R6 ;  /* 0x0000000600087202 */ /* 0x000fe20000000f00 */
[----:B------:R-:W-:Y:S01]  /*d9e0*/  IMAD.MOV.U32 R10, RZ, RZ, R7 ;  /* 0x000000ffff0a7224 */ /* 0x000fe200078e0007 */
[----:B------:R-:W-:-:S07]  /*d9f0*/  MOV R9, 0xda10 ;  /* 0x0000da1000097802 */ /* 0x000fce0000000f00 */
[----:B------:R-:W-:Y:S05]  /*da00*/  CALL.REL.NOINC `($__internal_43_$__cuda_sm20_rem_u64) ;  /* 0x000000e000547944 */ /* 0x000fea0003c00000 */
[----:B------:R-:W-:Y:S01]  /*da10*/  MOV R4, R0 ;  /* 0x0000000000047202 */ /* 0x000fe20000000f00 */
[----:B------:R-:W-:-:S07]  /*da20*/  IMAD.MOV.U32 R5, RZ, RZ, R3 ;  /* 0x000000ffff057224 */ /* 0x000fce00078e0003 */
.L_x_28361:
[----:B------:R-:W-:Y:S05]  /*da30*/  BSYNC.RECONVERGENT B0 ;  /* 0x0000000000007941 */ /* 0x000fea0003800200 */
.L_x_28359:
[----:B------:R-:W0:Y:S02]  /*da40*/  LDCU.64 UR4, c[0x0][0x730] ;  /* 0x0000e600ff0477ac */ /* 0x000e240008000a00 */
[----:B0-----:R-:W-:Y:S02]  /*da50*/  IMAD R3, R5, UR4, RZ ;  /* 0x0000000405037c24 */ /* 0x001fe4000f8e02ff */
[----:B------:R-:W-:-:S04]  /*da60*/  IMAD.WIDE.U32 R12, R4, UR4, R12 ;  /* 0x00000004040c7c25 */ /* 0x000fc8000f8e000c */
[----:B------:R-:W-:-:S05]  /*da70*/  IMAD R3, R4, UR5, R3 ;  /* 0x0000000504037c24 */ /* 0x000fca000f8e0203 */
[----:B------:R-:W-:-:S07]  /*da80*/  IADD3 R13, PT, PT, R13, R3, RZ ;  /* 0x000000030d0d7210 */ /* 0x000fce0007ffe0ff */
.L_x_28286:
[----:B------:R-:W2:Y:S01]  /*da90*/  LDG.E.128 R16, desc[UR36][R16.64] ;  /* 0x0000002410107981 */ /* 0x000ea2000c1e1d00 */
[----:B------:R-:W0:Y:S02]  /*daa0*/  LDCU.64 UR4, c[0x0][0x740] ;  /* 0x0000e800ff0477ac */ /* 0x000e240008000a00 */
[----:B0-----:R-:W-:-:S04]  /*dab0*/  LEA R4, P0, R12, UR4, 0x4 ;  /* 0x000000040c047c11 */ /* 0x001fc8000f8020ff */
[----:B------:R-:W-:-:S05]  /*dac0*/  LEA.HI.X R5, R12, UR5, R13, 0x4, P0 ;  /* 0x000000050c057c11 */ /* 0x000fca00080f240d */
[----:B--2---:R1:W-:Y:S04]  /*dad0*/  REDG.E.ADD.F64.RN.STRONG.GPU desc[UR36][R4.64], R16 ;  /* 0x00000010040079a6 */ /* 0x0043e8000c12ff24 */
[----:B------:R1:W-:Y:S01]  /*dae0*/  REDG.E.ADD.F64.RN.STRONG.GPU desc[UR36][R4.64+0x8], R18 ;  /* 0x00000812040079a6 */ /* 0x0003e2000c12ff24 */
[----:B------:R-:W-:-:S07]  /*daf0*/  VIADD R2, R2, 0x80 ;  /* 0x0000008002027836 */ /* 0x000fce0000000000 */
.L_x_28282:
[----:B------:R-:W-:Y:S05]  /*db00*/  BSYNC.RECONVERGENT B6 ;  /* 0x0000000000067941 */ /* 0x000fea0003800200 */
.L_x_28281:
        /* <DEDUP_REMOVED lines=311> */
.L_x_28364:
        /* <DEDUP_REMOVED lines=31> */
.L_x_28366:
[----:B------:R-:W-:Y:S05]  /*f070*/  BSYNC.RECONVERGENT B7 ;  /* 0x0000000000077941 */ /* 0x000fea0003800200 */
.L_x_28365:
        /* <DEDUP_REMOVED lines=46> */
.L_x_28369:
        /* <DEDUP_REMOVED lines=17> */
.L_x_28370:
[----:B------:R-:W-:Y:S05]  /*f470*/  BSYNC.RECONVERGENT B0 ;  /* 0x0000000000007941 */ /* 0x000fea0003800200 */
.L_x_28368:
        /* <DEDUP_REMOVED lines=41> */
.L_x_28372:
        /* <DEDUP_REMOVED lines=18> */
.L_x_28373:
[----:B------:R-:W-:Y:S05]  /*f830*/  BSYNC.RECONVERGENT B0 ;  /* 0x0000000000007941 */ /* 0x000fea0003800200 */
.L_x_28371:
        /* <DEDUP_REMOVED lines=37> */
.L_x_28375:
        /* <DEDUP_REMOVED lines=18> */
.L_x_28376:
[----:B------:R-:W-:Y:S05]  /*fbb0*/  BSYNC.RECONVERGENT B0 ;  /* 0x0000000000007941 */ /* 0x000fea0003800200 */
.L_x_28374:
        /* <DEDUP_REMOVED lines=37> */
.L_x_28378:
        /* <DEDUP_REMOVED lines=18> */
.L_x_28379:
[----:B------:R-:W-:Y:S05]  /*ff30*/  BSYNC.RECONVERGENT B0 ;  /* 0x0000000000007941 */ /* 0x000fea0003800200 */
.L_x_28377:
        /* <DEDUP_REMOVED lines=37> */
.L_x_28381:
        /* <DEDUP_REMOVED lines=18> */
.L_x_28382:
[----:B------:R-:W-:Y:S05]  /*102b0*/  BSYNC.RECONVERGENT B0 ;  /* 0x0000000000007941 */ /* 0x000fea0003800200 */
.L_x_28380:
        /* <DEDUP_REMOVED lines=37> */
.L_x_28384:
        /* <DEDUP_REMOVED lines=18> */
.L_x_28385:
[----:B------:R-:W-:Y:S05]  /*10630*/  BSYNC.RECONVERGENT B0 ;  /* 0x0000000000007941 */ /* 0x000fea0003800200 */
.L_x_28383:
        /* <DEDUP_REMOVED lines=37> */
.L_x_28387:
        /* <DEDUP_REMOVED lines=18> */
.L_x_28388:
[----:B------:R-:W-:Y:S05]  /*109b0*/  BSYNC.RECONVERGENT B0 ;  /* 0x0000000000007941 */ /* 0x000fea0003800200 */
.L_x_28386:
        /* <DEDUP_REMOVED lines=37> */
.L_x_28390:
        /* <DEDUP_REMOVED lines=18> */
.L_x_28391:
[----:B------:R-:W-:Y:S05]  /*10d30*/  BSYNC.RECONVERGENT B0 ;  /* 0x0000000000007941 */ /* 0x000fea0003800200 */
.L_x_28389:
        /* <DEDUP_REMOVED lines=37> */
.L_x_28393:
        /* <DEDUP_REMOVED lines=18> */
.L_x_28394:
[----:B------:R-:W-:Y:S05]  /*110b0*/  BSYNC.RECONVERGENT B0 ;  /* 0x0000000000007941 */ /* 0x000fea0003800200 */
.L_x_28392:
        /* <DEDUP_REMOVED lines=37> */
.L_x_28396:
        /* <DEDUP_REMOVED lines=18> */
.L_x_28397:
[----:B------:R-:W-:Y:S05]  /*11430*/  BSYNC.RECONVERGENT B0 ;  /* 0x0000000000007941 */ /* 0x000fea0003800200 */
.L_x_28395:
        /* <DEDUP_REMOVED lines=37> */
.L_x_28399:
        /* <DEDUP_REMOVED lines=18> */
.L_x_28400:
[----:B------:R-:W-:Y:S05]  /*117b0*/  BSYNC.RECONVERGENT B0 ;  /* 0x0000000000007941 */ /* 0x000fea0003800200 */
.L_x_28398:
        /* <DEDUP_REMOVED lines=37> */
.L_x_28402:
        /* <DEDUP_REMOVED lines=18> */
.L_x_28403:
[----:B------:R-:W-:Y:S05]  /*11b30*/  BSYNC.RECONVERGENT B0 ;  /* 0x0000000000007941 */ /* 0x000fea0003800200 */
.L_x_28401:
        /* <DEDUP_REMOVED lines=37> */
.L_x_28405:
        /* <DEDUP_REMOVED lines=18> */
.L_x_28406:
[----:B------:R-:W-:Y:S05]  /*11eb0*/  BSYNC.RECONVERGENT B0 ;  /* 0x0000000000007941 */ /* 0x000fea0003800200 */
.L_x_28404:
        /* <DEDUP_REMOVED lines=37> */
.L_x_28408:
[----:B------:R-:W0:Y:S01]  /*12110*/  LDCU.64 UR4, c[0x0][0x610] ;  /* 0x0000c200ff0477ac */ /* 0x000e220008000a00 */
[----:B------:R-:W-:Y:S01]  /*12120*/  IMAD.MOV.U32 R10, RZ, RZ, R12 ;  /* 0x000000ffff0a7224 */ /* 0x000fe200078e000c */
[----:B------:R-:W-:Y:S01]  /*12130*/  MOV R0, 0x12180 ;  /* 0x0001218000007802 */ /* 0x000fe20000000f00 */
[----:B------:R-:W-:Y:S01]  /*12140*/  IMAD.MOV.U32 R9, RZ, RZ, R13 ;  /* 0x000000ffff097224 */ /* 0x000fe200078e000d */
[----:B0-----:R-:W-:Y:S02]  /*12150*/  MOV R4, UR4 ;  /* 0x0000000400047c02 */ /* 0x001fe40008000f00 */
[----:B------:R-:W-:-:S07]  /*12160*/  MOV R3, UR5 ;  /* 0x0000000500037c02 */ /* 0x000fce0008000f00 */
[----:B------:R-:W-:Y:S05]  /*12170*/  CALL.REL.NOINC `($__internal_42_$__cuda_sm20_div_u64) ;  /* 0x0000009400647944 */ /* 0x000fea0003c00000 */
        /* <DEDUP_REMOVED lines=11> */
.L_x_28409:
[----:B------:R-:W-:Y:S05]  /*12230*/  BSYNC.RECONVERGENT B0 ;  /* 0x0000000000007941 */ /* 0x000fea0003800200 */
.L_x_28407:
        /* <DEDUP_REMOVED lines=37> */
.L_x_28411:
[----:B------:R-:W0:Y:S01]  /*12490*/  LDCU.64 UR4, c[0x0][0x618] ;  /* 0x0000c300ff0477ac */ /* 0x000e220008000a00 */
[----:B------:R-:W-:Y:S02]  /*124a0*/  MOV R10, R12 ;  /* 0x0000000c000a7202 */ /* 0x000fe40000000f00 */
        /* <DEDUP_REMOVED lines=16> */
.L_x_28412:
[----:B------:R-:W-:Y:S05]  /*125b0*/  BSYNC.RECONVERGENT B0 ;  /* 0x0000000000007941 */ /* 0x000fea0003800200 */
.L_x_28410:
        /* <DEDUP_REMOVED lines=37> */
.L_x_28414:
[----:B------:R-:W0:Y:S01]  /*12810*/  LDCU.64 UR4, c[0x0][0x620] ;  /* 0x0000c400ff0477ac */ /* 0x000e220008000a00 */
[----:B------:R-:W-:Y:S02]  /*12820*/  MOV R10, R12 ;  /* 0x0000000c000a7202 */ /* 0x000fe40000000f00 */
[----:B------:R-:W-:Y:S02]  /*12830*/  MOV R9, R13 ;  /* 0x0000000d00097202 */ /* 0x000fe40000000f00 */
[----:B------:R-:W-:Y:S01]  /*12840*/  MOV R0, 0x12880 ;  /* 0x0001288000007802 */ /* 0x000fe20000000f00 */
[----:B0-----:R-:W-:Y:S01]  /*12850*/  IMAD.U32 R4, RZ, RZ, UR4 ;  /* 0x00000004ff047e24 */ /* 0x001fe2000f8e00ff */
[----:B------:R-:W-:-:S07]  /*12860*/  MOV R3, UR5 ;  /* 0x0000000500037c02 */ /* 0x000fce0008000f00 */
        /* <DEDUP_REMOVED lines=12> */
.L_x_28415:
[----:B------:R-:W-:Y:S05]  /*12930*/  BSYNC.RECONVERGENT B0 ;  /* 0x0000000000007941 */ /* 0x000fea0003800200 */
.L_x_28413:
        /* <DEDUP_REMOVED lines=37> */
.L_x_28417:
        /* <DEDUP_REMOVED lines=18> */
.L_x_28418:
[----:B------:R-:W-:Y:S05]  /*12cb0*/  BSYNC.RECONVERGENT B0 ;  /* 0x0000000000007941 */ /* 0x000fea0003800200 */
.L_x_28416:
        /* <DEDUP_REMOVED lines=37> */
.L_x_28420:
        /* <DEDUP_REMOVED lines=18> */
.L_x_28421:
[----:B------:R-:W-:Y:S05]  /*13030*/  BSYNC.RECONVERGENT B0 ;  /* 0x0000000000007941 */ /* 0x000fea0003800200 */
.L_x_28419:
        /* <DEDUP_REMOVED lines=37> */
.L_x_28423:
        /* <DEDUP_REMOVED lines=18> */
.L_x_28424:
[----:B------:R-:W-:Y:S05]  /*133b0*/  BSYNC.RECONVERGENT B0 ;  /* 0x0000000000007941 */ /* 0x000fea0003800200 */
.L_x_28422:
        /* <DEDUP_REMOVED lines=37> */
.L_x_28426:
        /* <DEDUP_REMOVED lines=18> */
.L_x_28427:
[----:B------:R-:W-:Y:S05]  /*13730*/  BSYNC.RECONVERGENT B0 ;  /* 0x0000000000007941 */ /* 0x000fea0003800200 */
.L_x_28425:
        /* <DEDUP_REMOVED lines=37> */
.L_x_28429:
        /* <DEDUP_REMOVED lines=18> */
.L_x_28430:
[----:B------:R-:W-:Y:S05]  /*13ab0*/  BSYNC.RECONVERGENT B0 ;  /* 0x0000000000007941 */ /* 0x000fea0003800200 */
.L_x_28428:
        /* <DEDUP_REMOVED lines=37> */
.L_x_28432:
        /* <DEDUP_REMOVED lines=18> */
.L_x_28433:
[----:B------:R-:W-:Y:S05]  /*13e30*/  BSYNC.RECONVERGENT B0 ;  /* 0x0000000000007941 */ /* 0x000fea0003800200 */
.L_x_28431:
        /* <DEDUP_REMOVED lines=37> */
.L_x_28435:
        /* <DEDUP_REMOVED lines=18> */
.L_x_28436:
[----:B------:R-:W-:Y:S05]  /*141b0*/  BSYNC.RECONVERGENT B0 ;  /* 0x0000000000007941 */ /* 0x000fea0003800200 */
.L_x_28434:
        /* <DEDUP_REMOVED lines=36> */
.L_x_28438:
        /* <DEDUP_REMOVED lines=16> */
.L_x_28439:
[----:B------:R-:W-:Y:S05]  /*14500*/  BSYNC.RECONVERGENT B0 ;  /* 0x0000000000007941 */ /* 0x000fea0003800200 */
.L_x_28437:
        /* <DEDUP_REMOVED lines=32> */
.L_x_28441:
[----:B------:R-:W-:Y:S02]  /*14710*/  MOV R8, R6 ;  /* 0x0000000600087202 */ /* 0x000fe40000000f00 */
[----:B------:R-:W-:Y:S02]  /*14720*/  MOV R10, R7 ;  /* 0x00000007000a7202 */ /* 0x000fe40000000f00 */
[----:B------:R-:W-:-:S07]  /*14730*/  MOV R9, 0x14750 ;  /* 0x0001475000097802 */ /* 0x000fce0000000f00 */
[----:B------:R-:W-:Y:S05]  /*14740*/  CALL.REL.NOINC `($__internal_43_$__cuda_sm20_rem_u64) ;  /* 0x0000007400047944 */ /* 0x000fea0003c00000 */
[----:B------:R-:W-:Y:S01]  /*14750*/  IMAD.MOV.U32 R4, RZ, RZ, R0 ;  /* 0x000000ffff047224 */ /* 0x000fe200078e0000 */
[----:B------:R-:W-:-:S07]  /*14760*/  MOV R5, R3 ;  /* 0x0000000300057202 */ /* 0x000fce0000000f00 */
.L_x_28442:
[----:B------:R-:W-:Y:S05]  /*14770*/  BSYNC.RECONVERGENT B0 ;  /* 0x0000000000007941 */ /* 0x000fea0003800200 */
.L_x_28440:
[----:B------:R-:W0:Y:S02]  /*14780*/  LDCU.64 UR4, c[0x0][0x730] ;  /* 0x0000e600ff0477ac */ /* 0x000e240008000a00 */
[----:B0-----:R-:W-:Y:S02]  /*14790*/  IMAD R3, R5, UR4, RZ ;  /* 0x0000000405037c24 */ /* 0x001fe4000f8e02ff */
[----:B------:R-:W-:-:S04]  /*147a0*/  IMAD.WIDE.U32 R14, R4, UR4, R14 ;  /* 0x00000004040e7c25 */ /* 0x000fc8000f8e000e */
[----:B------:R-:W-:-:S05]  /*147b0*/  IMAD R3, R4, UR5, R3 ;  /* 0x0000000504037c24 */ /* 0x000fca000f8e0203 */
[----:B------:R-:W-:-:S07]  /*147c0*/  IADD3 R15, PT, PT, R15, R3, RZ ;  /* 0x000000030f0f7210 */ /* 0x000fce0007ffe0ff */
.L_x_28367:
[----:B------:R-:W2:Y:S01]  /*147d0*/  LDG.E.128 R16, desc[UR36][R16.64] ;  /* 0x0000002410107981 */ /* 0x000ea2000c1e1d00 */
[----:B------:R-:W0:Y:S02]  /*147e0*/  LDCU.64 UR4, c[0x0][0x740] ;  /* 0x0000e800ff0477ac */ /* 0x000e240008000a00 */
[----:B0-----:R-:W-:-:S04]  /*147f0*/  LEA R4, P0, R14, UR4, 0x4 ;  /* 0x000000040e047c11 */ /* 0x001fc8000f8020ff */
[----:B------:R-:W-:-:S05]  /*14800*/  LEA.HI.X R5, R14, UR5, R15, 0x4, P0 ;  /* 0x000000050e057c11 */ /* 0x000fca00080f240f */
[----:B--2---:R2:W-:Y:S04]  /*14810*/  REDG.E.ADD.F64.RN.STRONG.GPU desc[UR36][R4.64], R16 ;  /* 0x00000010040079a6 */ /* 0x0045e8000c12ff24 */
[----:B------:R2:W-:Y:S01]  /*14820*/  REDG.E.ADD.F64.RN.STRONG.GPU desc[UR36][R4.64+0x8], R18 ;  /* 0x00000812040079a6 */ /* 0x0005e2000c12ff24 */
[----:B------:R-:W-:-:S07]  /*14830*/  VIADD R2, R2, 0x80 ;  /* 0x0000008002027836 */ /* 0x000fce0000000000 */
.L_x_28363:
[----:B------:R-:W-:Y:S05]  /*14840*/  BSYNC.RECONVERGENT B6 ;  /* 0x0000000000067941 */ /* 0x000fea0003800200 */
.L_x_28362:
        /* <DEDUP_REMOVED lines=310> */
.L_x_28443:
        /* <DEDUP_REMOVED lines=31> */
.L_x_28445:
[----:B------:R-:W-:Y:S05]  /*15da0*/  BSYNC.RECONVERGENT B6 ;  /* 0x0000000000067941 */ /* 0x000fea0003800200 */
.L_x_28444:
        /* <DEDUP_REMOVED lines=48> */
.L_x_28448:
        /* <DEDUP_REMOVED lines=17> */
.L_x_28449:
[----:B------:R-:W-:Y:S05]  /*161c0*/  BSYNC.RECONVERGENT B0 ;  /* 0x0000000000007941 */ /* 0x000fea0003800200 */
.L_x_28447:
        /* <DEDUP_REMOVED lines=41> */
.L_x_28451:
        /* <DEDUP_REMOVED lines=18> */
.L_x_28452:
[----:B------:R-:W-:Y:S05]  /*16580*/  BSYNC.RECONVERGENT B0 ;  /* 0x0000000000007941 */ /* 0x000fea0003800200 */
.L_x_28450:
        /* <DEDUP_REMOVED lines=38> */
.L_x_28454:
        /* <DEDUP_REMOVED lines=18> */
.L_x_28455:
[----:B------:R-:W-:Y:S05]  /*16910*/  BSYNC.RECONVERGENT B0 ;  /* 0x0000000000007941 */ /* 0x000fea0003800200 */
.L_x_28453:
        /* <DEDUP_REMOVED lines=38> */
.L_x_28457:
        /* <DEDUP_REMOVED lines=18> */
.L_x_28458:
[----:B------:R-:W-:Y:S05]  /*16ca0*/  BSYNC.RECONVERGENT B0 ;  /* 0x0000000000007941 */ /* 0x000fea0003800200 */
.L_x_28456:
        /* <DEDUP_REMOVED lines=38> */
.L_x_28460:
        /* <DEDUP_REMOVED lines=18> */
.L_x_28461:
[----:B------:R-:W-:Y:S05]  /*17030*/  BSYNC.RECONVERGENT B0 ;  /* 0x0000000000007941 */ /* 0x000fea0003800200 */
.L_x_28459:
        /* <DEDUP_REMOVED lines=38> */
.L_x_28463:
        /* <DEDUP_REMOVED lines=18> */
.L_x_28464:
[----:B------:R-:W-:Y:S05]  /*173c0*/  BSYNC.RECONVERGENT B0 ;  /* 0x0000000000007941 */ /* 0x000fea0003800200 */
.L_x_28462:
        /* <DEDUP_REMOVED lines=38> */
.L_x_28466:
        /* <DEDUP_REMOVED lines=18> */
.L_x_28467:
[----:B------:R-:W-:Y:S05]  /*17750*/  BSYNC.RECONVERGENT B0 ;  /* 0x0000000000007941 */ /* 0x000fea0003800200 */
.L_x_28465:
        /* <DEDUP_REMOVED lines=38> */
.L_x_28469:
        /* <DEDUP_REMOVED lines=18> */
.L_x_28470:
[----:B------:R-:W-:Y:S05]  /*17ae0*/  BSYNC.RECONVERGENT B0 ;  /* 0x0000000000007941 */ /* 0x000fea0003800200 */
.L_x_28468:
        /* <DEDUP_REMOVED lines=38> */
.L_x_28472:
        /* <DEDUP_REMOVED lines=18> */
.L_x_28473:
[----:B------:R-:W-:Y:S05]  /*17e70*/  BSYNC.RECONVERGENT B0 ;  /* 0x0000000000007941 */ /* 0x000fea0003800200 */
.L_x_28471:
        /* <DEDUP_REMOVED lines=38> */
.L_x_28475:
        /* <DEDUP_REMOVED lines=18> */
.L_x_28476:
[----:B------:R-:W-:Y:S05]  /*18200*/  BSYNC.RECONVERGENT B0 ;  /* 0x0000000000007941 */ /* 0x000fea0003800200 */
.L_x_28474:
        /* <DEDUP_REMOVED lines=38> */
.L_x_28478:
        /* <DEDUP_REMOVED lines=18> */
.L_x_28479:
[----:B------:R-:W-:Y:S05]  /*18590*/  BSYNC.RECONVERGENT B0 ;  /* 0x0000000000007941 */ /* 0x000fea0003800200 */
.L_x_28477:
        /* <DEDUP_REMOVED lines=38> */
.L_x_28481:
        /* <DEDUP_REMOVED lines=18> */
.L_x_28482:
[----:B------:R-:W-:Y:S05]  /*18920*/  BSYNC.RECONVERGENT B0 ;  /* 0x0000000000007941 */ /* 0x000fea0003800200 */
.L_x_28480:
        /* <DEDUP_REMOVED lines=38> */
.L_x_28484:
        /* <DEDUP_REMOVED lines=18> */
.L_x_28485:
[----:B------:R-:W-:Y:S05]  /*18cb0*/  BSYNC.RECONVERGENT B0 ;  /* 0x0000000000007941 */ /* 0x000fea0003800200 */
.L_x_28483:
        /* <DEDUP_REMOVED lines=38> */
.L_x_28487:
        /* <DEDUP_REMOVED lines=18> */
.L_x_28488:
[----:B------:R-:W-:Y:S05]  /*19040*/  BSYNC.RECONVERGENT B0 ;  /* 0x0000000000007941 */ /* 0x000fea0003800200 */
.L_x_28486:
        /* <DEDUP_REMOVED lines=38> */
.L_x_28490:
        /* <DEDUP_REMOVED lines=18> */
.L_x_28491:
[----:B------:R-:W-:Y:S05]  /*193d0*/  BSYNC.RECONVERGENT B0 ;  /* 0x0000000000007941 */ /* 0x000fea0003800200 */
.L_x_28489:
        /* <DEDUP_REMOVED lines=38> */
.L_x_28493:
        /* <DEDUP_REMOVED lines=18> */
.L_x_28494:
[----:B------:R-:W-:Y:S05]  /*19760*/  BSYNC.RECONVERGENT B0 ;  /* 0x0000000000007941 */ /* 0x000fea0003800200 */
.L_x_28492:
        /* <DEDUP_REMOVED lines=38> */
.L_x_28496:
        /* <DEDUP_REMOVED lines=18> */
.L_x_28497:
[----:B------:R-:W-:Y:S05]  /*19af0*/  BSYNC.RECONVERGENT B0 ;  /* 0x0000000000007941 */ /* 0x000fea0003800200 */
.L_x_28495:
        /* <DEDUP_REMOVED lines=38> */
.L_x_28499:
        /* <DEDUP_REMOVED lines=18> */
.L_x_28500:
[----:B------:R-:W-:Y:S05]  /*19e80*/  BSYNC.RECONVERGENT B0 ;  /* 0x0000000000007941 */ /* 0x000fea0003800200 */
.L_x_28498:
        /* <DEDUP_REMOVED lines=38> */
.L_x_28502:
        /* <DEDUP_REMOVED lines=18> */
.L_x_28503:
[----:B------:R-:W-:Y:S05]  /*1a210*/  BSYNC.RECONVERGENT B0 ;  /* 0x0000000000007941 */ /* 0x000fea0003800200 */
.L_x_28501:
        /* <DEDUP_REMOVED lines=38> */
.L_x_28505:
        /* <DEDUP_REMOVED lines=18> */
.L_x_28506:
[----:B------:R-:W-:Y:S05]  /*1a5a0*/  BSYNC.RECONVERGENT B0 ;  /* 0x0000000000007941 */ /* 0x000fea0003800200 */
.L_x_28504:
        /* <DEDUP_REMOVED lines=38> */
.L_x_28508:
        /* <DEDUP_REMOVED lines=18> */
.L_x_28509:
[----:B------:R-:W-:Y:S05]  /*1a930*/  BSYNC.RECONVERGENT B0 ;  /* 0x0000000000007941 */ /* 0x000fea0003800200 */
.L_x_28507:
        /* <DEDUP_REMOVED lines=38> */
.L_x_28511:
        /* <DEDUP_REMOVED lines=18> */
.L_x_28512:
[----:B------:R-:W-:Y:S05]  /*1acc0*/  BSYNC.RECONVERGENT B0 ;  /* 0x0000000000007941 */ /* 0x000fea0003800200 */
.L_x_28510:
        /* <DEDUP_REMOVED lines=38> */
.L_x_28514:
        /* <DEDUP_REMOVED lines=18> */
.L_x_28515:
[----:B------:R-:W-:Y:S05]  /*1b050*/  BSYNC.RECONVERGENT B0 ;  /* 0x0000000000007941 */ /* 0x000fea0003800200 */
.L_x_28513:
        /* <DEDUP_REMOVED lines=37> */
.L_x_28517:
        /* <DEDUP_REMOVED lines=16> */
.L_x_28518:
[----:B------:R-:W-:Y:S05]  /*1b3b0*/  BSYNC.RECONVERGENT B0 ;  /* 0x0000000000007941 */ /* 0x000fea0003800200 */
.L_x_28516:
        /* <DEDUP_REMOVED lines=33> */
.L_x_28520:
[----:B------:R-:W-:Y:S01]  /*1b5d0*/  MOV R8, R6 ;  /* 0x0000000600087202 */ /* 0x000fe20000000f00 */
[----:B------:R-:W-:Y:S01]  /*1b5e0*/  IMAD.MOV.U32 R10, RZ, RZ, R7 ;  /* 0x000000ffff0a7224 */ /* 0x000fe200078e0007 */
[----:B------:R-:W-:-:S07]  /*1b5f0*/  MOV R9, 0x1b610 ;  /* 0x0001b61000097802 */ /* 0x000fce0000000f00 */
[----:B------:R-:W-:Y:S05]  /*1b600*/  CALL.REL.NOINC `($__internal_43_$__cuda_sm20_rem_u64) ;  /* 0x0000000400547944 */ /* 0x000fea0003c00000 */
[----:B------:R-:W-:Y:S02]  /*1b610*/  MOV R4, R0 ;  /* 0x0000000000047202 */ /* 0x000fe40000000f00 */
[----:B------:R-:W-:-:S07]  /*1b620*/  MOV R5, R3 ;  /* 0x0000000300057202 */ /* 0x000fce0000000f00 */
.L_x_28521:
[----:B------:R-:W-:Y:S05]  /*1b630*/  BSYNC.RECONVERGENT B0 ;  /* 0x0000000000007941 */ /* 0x000fea0003800200 */
.L_x_28519:
[----:B------:R-:W0:Y:S01]  /*1b640*/  LDCU.64 UR4, c[0x0][0x730] ;  /* 0x0000e600ff0477ac */ /* 0x000e220008000a00 */
[----:B------:R-:W-:Y:S02]  /*1b650*/  IMAD.MOV.U32 R3, RZ, RZ, R15 ;  /* 0x000000ffff037224 */ /* 0x000fe400078e000f */
[----:B0-----:R-:W-:Y:S02]  /*1b660*/  IMAD R5, R5, UR4, RZ ;  /* 0x0000000405057c24 */ /* 0x001fe4000f8e02ff */
[----:B------:R-:W-:-:S04]  /*1b670*/  IMAD.WIDE.U32 R2, R4, UR4, R2 ;  /* 0x0000000404027c25 */ /* 0x000fc8000f8e0002 */
[----:B------:R-:W-:-:S05]  /*1b680*/  IMAD R5, R4, UR5, R5 ;  /* 0x0000000504057c24 */ /* 0x000fca000f8e0205 */
[----:B------:R-:W-:-:S07]  /*1b690*/  IADD3 R15, PT, PT, R3, R5, RZ ;  /* 0x00000005030f7210 */ /* 0x000fce0007ffe0ff */
.L_x_28446:
[----:B------:R-:W2:Y:S01]  /*1b6a0*/  LDG.E.128 R16, desc[UR36][R16.64] ;  /* 0x0000002410107981 */ /* 0x000ea2000c1e1d00 */
[----:B------:R-:W0:Y:S02]  /*1b6b0*/  LDCU.64 UR4, c[0x0][0x740] ;  /* 0x0000e800ff0477ac */ /* 0x000e240008000a00 */
[----:B0-----:R-:W-:-:S04]  /*1b6c0*/  LEA R4, P0, R2, UR4, 0x4 ;  /* 0x0000000402047c11 */ /* 0x001fc8000f8020ff */
[----:B------:R-:W-:-:S05]  /*1b6d0*/  LEA.HI.X R5, R2, UR5, R15, 0x4, P0 ;  /* 0x0000000502057c11 */ /* 0x000fca00080f240f */
[----:B--2---:R-:W-:Y:S04]  /*1b6e0*/  REDG.E.ADD.F64.RN.STRONG.GPU desc[UR36][R4.64], R16 ;  /* 0x00000010040079a6 */ /* 0x004fe8000c12ff24 */
[----:B------:R-:W-:Y:S01]  /*1b6f0*/  REDG.E.ADD.F64.RN.STRONG.GPU desc[UR36][R4.64+0x8], R18 ;  /* 0x00000812040079a6 */ /* 0x000fe2000c12ff24 */
[----:B------:R-:W-:Y:S05]  /*1b700*/  EXIT ;  /* 0x000000000000794d */ /* 0x000fea0003800000 */
        .weak           $__internal_42_$__cuda_sm20_div_u64
        .type           $__internal_42_$__cuda_sm20_div_u64,@function
        .size           $__internal_42_$__cuda_sm20_div_u64,($__internal_43_$__cuda_sm20_rem_u64 - $__internal_42_$__cuda_sm20_div_u64)
$__internal_42_$__cuda_sm20_div_u64:
        /* <DEDUP_REMOVED lines=68> */
[----:B------:R-:W-:Y:S05]  /*1bb50*/  RET.REL.NODEC R4 `(_ZN2at6native24index_elementwise_kernelILi128ELi4EZNS0_20cuda_take_put_kernelIN3c107complexIdEElZZZZZNS0_10put_kernelERNS_14TensorIteratorERKNS_10TensorBaseEbENKUlvE_clEvENKUlvE6_clEvENKUlvE_clEvENKUlvE0_clEvEUlRS5_lE_EEvS7_SA_RKT1_EUliE_EEvlSH_) ;  /* 0xfffffe4404287950 */ /* 0x000fea0003c3ffff */
        .weak           $__internal_43_$__cuda_sm20_rem_u64
        .type           $__internal_43_$__cuda_sm20_rem_u64,@function
        .size           $__internal_43_$__cuda_sm20_rem_u64,(.L_x_41824 - $__internal_43_$__cuda_sm20_rem_u64)
$__internal_43_$__cuda_sm20_rem_u64:
        /* <DEDUP_REMOVED lines=63> */
[----:B------:R-:W-:Y:S06]  /*1bf50*/  RET.REL.NODEC R4 `(_ZN2at6native24index_elementwise_kernelILi128ELi4EZNS0_20cuda_take_put_kernelIN3c107complexIdEElZZZZZNS0_10put_kernelERNS_14TensorIteratorERKNS_10TensorBaseEbENKUlvE_clEvENKUlvE6_clEvENKUlvE_clEvENKUlvE0_clEvEUlRS5_lE_EEvS7_SA_RKT1_EUliE_EEvlSH_) ;  /* 0xfffffe4004287950 */ /* 0x000fec0003c3ffff */
.L_x_28522:
        /* <DEDUP_REMOVED lines=10> */
.L_x_41824:


//--------------------- .text._ZN2at6native24index_elementwise_kernelILi128ELi4EZNS0_20cuda_take_put_kernelIN3c107complexIdEEiZZZZZNS0_10put_kernelERNS_14TensorIteratorERKNS_10TensorBaseEbENKUlvE_clEvENKUlvE6_clEvENKUlvE_clEvENKUlvE_clEvEUlRS5_iE0_EEvS7_SA_RKT1_EUliE_EEvlSH_ --------------------------
	.section	.text._ZN2at6native24index_elementwise_kernelILi128ELi4EZNS0_20cuda_take_put_kernelIN3c107complexIdEEiZZZZZNS0_10put_kernelERNS_14TensorIteratorERKNS_10TensorBaseEbENKUlvE_clEvENKUlvE6_clEvENKUlvE_clEvENKUlvE_clEvEUlRS5_iE0_EEvS7_SA_RKT1_EUliE_EEvlSH_,"ax",@progbits
	.align	128
        .global         _ZN2at6native24index_elementwise_kernelILi128ELi4EZNS0_20cuda_take_put_kernelIN3c107complexIdEEiZZZZZNS0_10put_kernelERNS_14TensorIteratorERKNS_10TensorBaseEbENKUlvE_clEvENKUlvE6_clEvENKUlvE_clEvENKUlvE_clEvEUlRS5_iE0_EEvS7_SA_RKT1_EUliE_EEvlSH_
        .type           _ZN2at6native24index_elementwise_kernelILi128ELi4EZNS0_20cuda_take_put_kernelIN3c107complexIdEEiZZZZZNS0_10put_kernelERNS_14TensorIteratorERKNS_10TensorBaseEbENKUlvE_clEvENKUlvE6_clEvENKUlvE_clEvENKUlvE_clEvEUlRS5_iE0_EEvS7_SA_RKT1_EUliE_EEvlSH_,@function
        .size           _ZN2at6native24index_elementwise_kernelILi128ELi4EZNS0_20cuda_take_put_kernelIN3c107complexIdEEiZZZZZNS0_10put_kernelERNS_14TensorIteratorERKNS_10TensorBaseEbENKUlvE_clEvENKUlvE6_clEvENKUlvE_clEvENKUlvE_clEvEUlRS5_iE0_EEvS7_SA_RKT1_EUliE_EEvlSH_,(.L_x_41984 - _ZN2at6native24index_elementwise_kernelILi128ELi4EZNS0_20cuda_take_put_kernelIN3c107complexIdEEiZZZZZNS0_10put_kernelERNS_14TensorIteratorERKNS_10TensorBaseEbENKUlvE_clEvENKUlvE6_clEvENKUlvE_clEvENKUlvE_clEvEUlRS5_iE0_EEvS7_SA_RKT1_EUliE_EEvlSH_)
        .other          _ZN2at6native24index_elementwise_kernelILi128ELi4EZNS0_20cuda_take_put_kernelIN3c107complexIdEEiZZZZZNS0_10put_kernelERNS_14TensorIteratorERKNS_10TensorBaseEbENKUlvE_clEvENKUlvE6_clEvENKUlvE_clEvENKUlvE_clEvEUlRS5_iE0_EEvS7_SA_RKT1_EUliE_EEvlSH_,@"STO_CUDA_ENTRY STV_DEFAULT"
_ZN2at6native24index_elementwise_kernelILi128ELi4EZNS0_20cuda_take_put_kernelIN3c107complexIdEEiZZZZZNS0_10put_kernelERNS_14TensorIteratorERKNS_10TensorBaseEbENKUlvE_clEvENKUlvE6_clEvENKUlvE_clEvENKUlvE_clEvEUlRS5_iE0_EEvS7_SA_RKT1_EUliE_EEvlSH_:
.text._ZN2at6native24index_elementwise_kernelILi128ELi4EZNS0_20cuda_take_put_kernelIN3c107complexIdEEiZZZZZNS0_10put_kernelERNS_14TensorIteratorERKNS_10TensorBaseEbENKUlvE_clEvENKUlvE6_clEvENKUlvE_clEvENKUlvE_clEvEUlRS5_iE0_EEvS7_SA_RKT1_EUliE_EEvlSH_:
        /* <DEDUP_REMOVED lines=46> */
.L_x_28528:
[----:B------:R-:W0:Y:S02]  /*02e0*/  LDC.64 R2, c[0x0][0x580] ;  /* 0x00016000ff027b82 */ /* 0x000e240000000a00 */
[----:B0-----:R-:W2:Y:S06]  /*02f0*/  LDG.E.128 R4, desc[UR36][R2.64] ;  /* 0x0000002402047981 */ /* 0x001eac000c1e1d00 */
[----:B------:R-:W2:Y:S01]  /*0300*/  LDC.64 R8, c[0x0][0x730] ;  /* 0x0001cc00ff087b82 */ /* 0x000ea20000000a00 */
[----:B------:R-:W-:Y:S01]  /*0310*/  IADD3 R23, PT, PT, R23, 0x80, RZ ;  /* 0x0000008017177810 */ /* 0x000fe20007ffe0ff */
[----:B--2---:R0:W-:Y:S06]  /*0320*/  STG.E.128 desc[UR36][R8.64], R4 ;  /* 0x0000000408007986 */ /* 0x0041ec000c101d24 */
.L_x_28527:
[----:B------:R-:W-:Y:S05]  /*0330*/  BSYNC.RECONVERGENT B6 ;  /* 0x0000000000067941 */ /* 0x000fea0003800200 */
.L_x_28526:
        /* <DEDUP_REMOVED lines=31> */
.L_x_28531:
[----:B0-----:R-:W0:Y:S02]  /*0530*/  LDC.64 R4, c[0x0][0x580] ;  /* 0x00016000ff047b82 */ /* 0x001e240000000a00 */
[----:B0-----:R-:W2:Y:S06]  /*0540*/  LDG.E.128 R4, desc[UR36][R4.64] ;  /* 0x0000002404047981 */ /* 0x001eac000c1e1d00 */
[----:B------:R-:W2:Y:S01]  /*0550*/  LDC.64 R2, c[0x0][0x730] ;  /* 0x0001cc00ff027b82 */ /* 0x000ea20000000a00 */
[----:B------:R-:W-:Y:S01]  /*0560*/  IADD3 R23, PT, PT, R23, 0x80, RZ ;  /* 0x0000008017177810 */ /* 0x000fe20007ffe0ff */
[----:B--2---:R1:W-:Y:S06]  /*0570*/  STG.E.128 desc[UR36][R2.64], R4 ;  /* 0x0000000402007986 */ /* 0x0043ec000c101d24 */
.L_x_28530:
[----:B------:R-:W-:Y:S05]  /*0580*/  BSYNC.RECONVERGENT B6 ;  /* 0x0000000000067941 */ /* 0x000fea0003800200 */
.L_x_28529:
        /* <DEDUP_REMOVED lines=31> */
.L_x_28534:
[----:B0-----:R-:W0:Y:S02]  /*0780*/  LDC.64 R4, c[0x0][0x580] ;  /* 0x00016000ff047b82 */ /* 0x001e240000000a00 */
[----:B0-----:R-:W2:Y:S06]  /*0790*/  LDG.E.128 R4, desc[UR36][R4.64] ;  /* 0x0000002404047981 */ /* 0x001eac000c1e1d00 */
[----:B------:R-:W2:Y:S01]  /*07a0*/  LDC.64 R2, c[0x0][0x730] ;  /* 0x0001cc00ff027b82 */ /* 0x000ea20000000a00 */
[----:B------:R-:W-:Y:S01]  /*07b0*/  VIADD R23, R23, 0x80 ;  /* 0x0000008017177836 */ /* 0x000fe20000000000 */
[----:B--2---:R2:W-:Y:S06]  /*07c0*/  STG.E.128 desc[UR36][R2.64], R4 ;  /* 0x0000000402007986 */ /* 0x0045ec000c101d24 */
.L_x_28533:
[----:B------:R-:W-:Y:S05]  /*07d0*/  BSYNC.RECONVERGENT B6 ;  /* 0x0000000000067941 */ /* 0x000fea0003800200 */
.L_x_28532:
        /* <DEDUP_REMOVED lines=30> */
.L_x_28535:
[----:B0-----:R-:W0:Y:S02]  /*09c0*/  LDC.64 R4, c[0x0][0x580] ;  /* 0x00016000ff047b82 */ /* 0x001e240000000a00 */
[----:B0-----:R-:W2:Y:S06]  /*09d0*/  LDG.E.128 R4, desc[UR36][R4.64] ;  /* 0x0000002404047981 */ /* 0x001eac000c1e1d00 */
[----:B------:R-:W2:Y:S02]  /*09e0*/  LDC.64 R2, c[0x0][0x730] ;  /* 0x0001cc00ff027b82 */ /* 0x000ea40000000a00 */
[----:B--2---:R-:W-:Y:S01]  /*09f0*/  STG.E.128 desc[UR36][R2.64], R4 ;  /* 0x0000000402007986 */ /* 0x004fe2000c101d24 */
[----:B------:R-:W-:Y:S05]  /*0a00*/  EXIT ;  /* 0x000000000000794d */ /* 0x000fea0003800000 */
.L_x_28525:
        /* <DEDUP_REMOVED lines=34> */
.L_x_28538:
        /* <DEDUP_REMOVED lines=276> */
.L_x_28539:
[----:B------:R-:W0:Y:S08]  /*1d70*/  LDC.64 R4, c[0x0][0x580] ;  /* 0x00016000ff047b82 */ /* 0x000e300000000a00 */
[----:B------:R-:W1:Y:S01]  /*1d80*/  LDC.64 R8, c[0x0][0x730] ;  /* 0x0001cc00ff087b82 */ /* 0x000e620000000a00 */
[----:B0-----:R-:W2:Y:S01]  /*1d90*/  LDG.E.128 R4, desc[UR36][R4.64] ;  /* 0x0000002404047981 */ /* 0x001ea2000c1e1d00 */
[----:B------:R-:W-:-:S02]  /*1da0*/  VIADD R23, R23, 0x80 ;  /* 0x0000008017177836 */ /* 0x000fc40000000000 */
[----:B-1----:R-:W-:-:S05]  /*1db0*/  IMAD.WIDE R8, R0, 0x10, R8 ;  /* 0x0000001000087825 */ /* 0x002fca00078e0208 */
[----:B--2---:R0:W-:Y:S02]  /*1dc0*/  STG.E.128 desc[UR36][R8.64], R4 ;  /* 0x0000000408007986 */ /* 0x0041e4000c101d24 */
.L_x_28537:
[----:B------:R-:W-:Y:S05]  /*1dd0*/  BSYNC.RECONVERGENT B6 ;  /* 0x0000000000067941 */ /* 0x000fea0003800200 */
.L_x_28536:
        /* <DEDUP_REMOVED lines=31> */
.L_x_28542:
        /* <DEDUP_REMOVED lines=276> */
.L_x_28543:
[----:B------:R-:W0:Y:S08]  /*3110*/  LDC.64 R4, c[0x0][0x580] ;  /* 0x00016000ff047b82 */ /* 0x000e300000000a00 */
[----:B------:R-:W1:Y:S01]  /*3120*/  LDC.64 R8, c[0x0][0x730] ;  /* 0x0001cc00ff087b82 */ /* 0x000e620000000a00 */
[----:B0-----:R-:W2:Y:S01]  /*3130*/  LDG.E.128 R4, desc[UR36][R4.64] ;  /* 0x0000002404047981 */ /* 0x001ea2000c1e1d00 */
[----:B------:R-:W-:Y:S01]  /*3140*/  IADD3 R23, PT, PT, R23, 0x80, RZ ;  /* 0x0000008017177810 */ /* 0x000fe20007ffe0ff */
[----:B-1----:R-:W-:-:S05]  /*3150*/  IMAD.WIDE R8, R0, 0x10, R8 ;  /* 0x0000001000087825 */ /* 0x002fca00078e0208 */
[----:B--2---:R1:W-:Y:S02]  /*3160*/  STG.E.128 desc[UR36][R8.64], R4 ;  /* 0x0000000408007986 */ /* 0x0043e4000c101d24 */
.L_x_28541:
[----:B------:R-:W-:Y:S05]  /*3170*/  BSYNC.RECONVERGENT B6 ;  /* 0x0000000000067941 */ /* 0x000fea0003800200 */
.L_x_28540:
        /* <DEDUP_REMOVED lines=31> */
.L_x_28546:
        /* <DEDUP_REMOVED lines=276> */
.L_x_28547:
[----:B------:R-:W0:Y:S08]  /*44b0*/  LDC.64 R4, c[0x0][0x580] ;  /* 0x00016000ff047b82 */ /* 0x000e300000000a00 */
[----:B------:R-:W1:Y:S01]  /*44c0*/  LDC.64 R8, c[0x0][0x730] ;  /* 0x0001cc00ff087b82 */ /* 0x000e620000000a00 */
[----:B0-----:R-:W2:Y:S01]  /*44d0*/  LDG.E.128 R4, desc[UR36][R4.64] ;  /* 0x0000002404047981 */ /* 0x001ea2000c1e1d00 */
[----:B------:R-:W-:Y:S01]  /*44e0*/  IADD3 R23, PT, PT, R23, 0x80, RZ ;  /* 0x0000008017177810 */ /* 0x000fe20007ffe0ff */
[----:B-1----:R-:W-:-:S05]  /*44f0*/  IMAD.WIDE R8, R0, 0x10, R8 ;  /* 0x0000001000087825 */ /* 0x002fca00078e0208 */
[----:B--2---:R2:W-:Y:S02]  /*4500*/  STG.E.128 desc[UR36][R8.64], R4 ;  /* 0x0000000408007986 */ /* 0x0045e4000c101d24 */
.L_x_28545:
[----:B------:R-:W-:Y:S05]  /*4510*/  BSYNC.RECONVERGENT B6 ;  /* 0x0000000000067941 */ /* 0x000fea0003800200 */
.L_x_28544:
        /* <DEDUP_REMOVED lines=30> */
.L_x_28548:
        /* <DEDUP_REMOVED lines=276> */
.L_x_28549:
[----:B------:R-:W0:Y:S08]  /*5840*/  LDC.64 R4, c[0x0][0x580] ;  /* 0x00016000ff047b82 */ /* 0x000e300000000a00 */
[----:B------:R-:W1:Y:S01]  /*5850*/  LDC.64 R2, c[0x0][0x730] ;  /* 0x0001cc00ff027b82 */ /* 0x000e620000000a00 */
[----:B0-----:R-:W2:Y:S01]  /*5860*/  LDG.E.128 R4, desc[UR36][R4.64] ;  /* 0x0000002404047981 */ /* 0x001ea2000c1e1d00 */
[----:B-1----:R-:W-:-:S05]  /*5870*/  IMAD.WIDE R2, R0, 0x10, R2 ;  /* 0x0000001000027825 */ /* 0x002fca00078e0202 */
[----:B--2---:R-:W-:Y:S01]  /*5880*/  STG.E.128 desc[UR36][R2.64], R4 ;  /* 0x0000000402007986 */ /* 0x004fe2000c101d24 */
[----:B------:R-:W-:Y:S05]  /*5890*/  EXIT ;  /* 0x000000000000794d */ /* 0x000fea0003800000 */
.L_x_28524:
        /* <DEDUP_REMOVED lines=31> */
.L_x_28552:
[----:B------:R-:W0:Y:S01]  /*5a90*/  LDC.64 R4, c[0x0][0x580] ;  /* 0x00016000ff047b82 */ /* 0x000e220000000a00 */
[----:B------:R-:W1:Y:S07]  /*5aa0*/  LDCU UR4, c[0x0][0x590] ;  /* 0x0000b200ff0477ac */ /* 0x000e6e0008000800 */
[----:B------:R-:W2:Y:S01]  /*5ab0*/  LDC.64 R8, c[0x0][0x730] ;  /* 0x0001cc00ff087b82 */ /* 0x000ea20000000a00 */
[----:B0-----:R-:W3:Y:S01]  /*5ac0*/  LDG.E.128 R4, desc[UR36][R4.64] ;  /* 0x0000002404047981 */ /* 0x001ee2000c1e1d00 */
[----:B------:R-:W-:-:S02]  /*5ad0*/  SHF.R.S32.HI R3, RZ, 0x1f, R16 ;  /* 0x0000001fff037819 */ /* 0x000fc40000011410 */
[----:B------:R-:W-:Y:S02]  /*5ae0*/  IADD3 R23, PT, PT, R23, 0x80, RZ ;  /* 0x0000008017177810 */ /* 0x000fe40007ffe0ff */
[----:B-1----:R-:W-:-:S05]  /*5af0*/  LOP3.LUT R3, R3, UR4, RZ, 0xc0, !PT ;  /* 0x0000000403037c12 */ /* 0x002fca000f8ec0ff */
[----:B------:R-:W-:-:S05]  /*5b00*/  IMAD.IADD R16, R16, 0x1, R3 ;  /* 0x0000000110107824 */ /* 0x000fca00078e0203 */
[----:B------:R-:W-:-:S04]  /*5b10*/  SHF.R.S64 R3, RZ, 0x1c, R16 ;  /* 0x0000001cff037819 */ /* 0x000fc80000001010 */
[----:B--2---:R-:W-:-:S04]  /*5b20*/  IADD3 R2, P0, PT, R3, R8, RZ ;  /* 0x0000000803027210 */ /* 0x004fc80007f1e0ff */
[----:B------:R-:W-:-:S05]  /*5b30*/  LEA.HI.X.SX32 R3, R16, R9, 0x4, P0 ;  /* 0x0000000910037211 */ /* 0x000fca00000f26ff */
[----:B---3--:R0:W-:Y:S04]  /*5b40*/  STG.E.128 desc[UR36][R2.64], R4 ;  /* 0x0000000402007986 */ /* 0x0081e8000c101d24 */
.L_x_28551:
[----:B------:R-:W-:Y:S05]  /*5b50*/  BSYNC.RECONVERGENT B6 ;  /* 0x0000000000067941 */ /* 0x000fea0003800200 */
.L_x_28550:
        /* <DEDUP_REMOVED lines=31> */
.L_x_28555:
[----:B0-----:R-:W0:Y:S01]  /*5d50*/  LDC.64 R4, c[0x0][0x580] ;  /* 0x00016000ff047b82 */ /* 0x001e220000000a00 */
[----:B------:R-:W1:Y:S07]  /*5d60*/  LDCU UR4, c[0x0][0x590] ;  /* 0x0000b200ff0477ac */ /* 0x000e6e0008000800 */
[----:B------:R-:W2:Y:S01]  /*5d70*/  LDC.64 R8, c[0x0][0x730] ;  /* 0x0001cc00ff087b82 */ /* 0x000ea20000000a00 */
[----:B0-----:R-:W3:Y:S01]  /*5d80*/  LDG.E.128 R4, desc[UR36][R4.64] ;  /* 0x0000002404047981 */ /* 0x001ee2000c1e1d00 */
[----:B------:R-:W-:Y:S01]  /*5d90*/  SHF.R.S32.HI R3, RZ, 0x1f, R16 ;  /* 0x0000001fff037819 */ /* 0x000fe20000011410 */
[----:B------:R-:W-:-:S03]  /*5da0*/  VIADD R23, R23, 0x80 ;  /* 0x0000008017177836 */ /* 0x000fc60000000000 */
[----:B-1----:R-:W-:-:S04]  /*5db0*/  LOP3.LUT R3, R3, UR4, RZ, 0xc0, !PT ;  /* 0x0000000403037c12 */ /* 0x002fc8000f8ec0ff */
[----:B------:R-:W-:-:S04]  /*5dc0*/  IADD3 R16, PT, PT, R16, R3, RZ ;  /* 0x0000000310107210 */ /* 0x000fc80007ffe0ff */
[----:B------:R-:W-:-:S04]  /*5dd0*/  SHF.R.S64 R3, RZ, 0x1c, R16 ;  /* 0x0000001cff037819 */ /* 0x000fc80000001010 */
[----:B--2---:R-:W-:-:S04]  /*5de0*/  IADD3 R2, P0, PT, R3, R8, RZ ;  /* 0x0000000803027210 */ /* 0x004fc80007f1e0ff */
[----:B------:R-:W-:-:S05]  /*5df0*/  LEA.HI.X.SX32 R3, R16, R9, 0x4, P0 ;  /* 0x0000000910037211 */ /* 0x000fca00000f26ff */
[----:B---3--:R1:W-:Y:S04]  /*5e00*/  STG.E.128 desc[UR36][R2.64], R4 ;  /* 0x0000000402007986 */ /* 0x0083e8000c101d24 */
.L_x_28554:
[----:B------:R-:W-:Y:S05]  /*5e10*/  BSYNC.RECONVERGENT B6 ;  /* 0x0000000000067941 */ /* 0x000fea0003800200 */
.L_x_28553:
        /* <DEDUP_REMOVED lines=31> */
.L_x_28558:
[----:B01----:R-:W0:Y:S01]  /*6010*/  LDC.64 R4, c[0x0][0x580] ;  /* 0x00016000ff047b82 */ /* 0x003e220000000a00 */
[----:B------:R-:W1:Y:S07]  /*6020*/  LDCU UR4, c[0x0][0x590] ;  /* 0x0000b200ff0477ac */ /* 0x000e6e0008000800 */
[----:B------:R-:W2:Y:S01]  /*6030*/  LDC.64 R8, c[0x0][0x730] ;  /* 0x0001cc00ff087b82 */ /* 0x000ea20000000a00 */
[----:B0-----:R-:W3:Y:S01]  /*6040*/  LDG.E.128 R4, desc[UR36][R4.64] ;  /* 0x0000002404047981 */ /* 0x001ee2000c1e1d00 */
[----:B------:R-:W-:-:S02]  /*6050*/  SHF.R.S32.HI R3, RZ, 0x1f, R16 ;  /* 0x0000001fff037819 */ /* 0x000fc40000011410 */
[----:B------:R-:W-:Y:S02]  /*6060*/  IADD3 R23, PT, PT, R23, 0x80, RZ ;  /* 0x0000008017177810 */ /* 0x000fe40007ffe0ff */
[----:B-1----:R-:W-:-:S04]  /*6070*/  LOP3.LUT R3, R3, UR4, RZ, 0xc0, !PT ;  /* 0x0000000403037c12 */ /* 0x002fc8000f8ec0ff */
[----:B------:R-:W-:-:S04]  /*6080*/  IADD3 R16, PT, PT, R16, R3, RZ ;  /* 0x0000000310107210 */ /* 0x000fc80007ffe0ff */
[----:B------:R-:W-:-:S04]  /*6090*/  SHF.R.S64 R3, RZ, 0x1c, R16 ;  /* 0x0000001cff037819 */ /* 0x000fc80000001010 */
[----:B--2---:R-:W-:-:S04]  /*60a0*/  IADD3 R2, P0, PT, R3, R8, RZ ;  /* 0x0000000803027210 */ /* 0x004fc80007f1e0ff */
[----:B------:R-:W-:-:S05]  /*60b0*/  LEA.HI.X.SX32 R3, R16, R9, 0x4, P0 ;  /* 0x0000000910037211 */ /* 0x000fca00000f26ff */
[----:B---3--:R2:W-:Y:S04]  /*60c0*/  STG.E.128 desc[UR36][R2.64], R4 ;  /* 0x0000000402007986 */ /* 0x0085e8000c101d24 */
.L_x_28557:
[----:B------:R-:W-:Y:S05]  /*60d0*/  BSYNC.RECONVERGENT B6 ;  /* 0x0000000000067941 */ /* 0x000fea0003800200 */
.L_x_28556:
        /* <DEDUP_REMOVED lines=30> */
.L_x_28559:
[----:B012---:R-:W0:Y:S01]  /*62c0*/  LDC.64 R4, c[0x0][0x580] ;  /* 0x00016000ff047b82 */ /* 0x007e220000000a00 */
[----:B------:R-:W1:Y:S07]  /*62d0*/  LDCU UR4, c[0x0][0x590] ;  /* 0x0000b200ff0477ac */ /* 0x000e6e0008000800 */
[----:B------:R-:W2:Y:S01]  /*62e0*/  LDC.64 R8, c[0x0][0x730] ;  /* 0x0001cc00ff087b82 */ /* 0x000ea20000000a00 */
[----:B0-----:R-:W3:Y:S01]  /*62f0*/  LDG.E.128 R4, desc[UR36][R4.64] ;  /* 0x0000002404047981 */ /* 0x001ee2000c1e1d00 */
[----:B------:R-:W-:-:S04]  /*6300*/  SHF.R.S32.HI R3, RZ, 0x1f, R16 ;  /* 0x0000001fff037819 */ /* 0x000fc80000011410 */
[----:B-1----:R-:W-:-:S05]  /*6310*/  LOP3.LUT R3, R3, UR4, RZ, 0xc0, !PT ;  /* 0x0000000403037c12 */ /* 0x002fca000f8ec0ff */
[----:B------:R-:W-:-:S05]  /*6320*/  IMAD.IADD R16, R16, 0x1, R3 ;  /* 0x0000000110107824 */ /* 0x000fca00078e0203 */
[----:B------:R-:W-:-:S04]  /*6330*/  SHF.R.S64 R3, RZ, 0x1c, R16 ;  /* 0x0000001cff037819 */ /* 0x000fc80000001010 */
[----:B--2---:R-:W-:-:S04]  /*6340*/  IADD3 R2, P0, PT, R3, R8, RZ ;  /* 0x0000000803027210 */ /* 0x004fc80007f1e0ff */
[----:B------:R-:W-:-:S05]  /*6350*/  LEA.HI.X.SX32 R3, R16, R9, 0x4, P0 ;  /* 0x0000000910037211 */ /* 0x000fca00000f26ff */
[----:B---3--:R-:W-:Y:S01]  /*6360*/  STG.E.128 desc[UR36][R2.64], R4 ;  /* 0x0000000402007986 */ /* 0x008fe2000c101d24 */
[----:B------:R-:W-:Y:S05]  /*6370*/  EXIT ;  /* 0x000000000000794d */ /* 0x000fea0003800000 */
.L_x_28523:
        /* <DEDUP_REMOVED lines=310> */
.L_x_28564:
        /* <DEDUP_REMOVED lines=29> */
.L_x_28566:
[----:B------:R-:W-:Y:S05]  /*78b0*/  BSYNC.RECONVERGENT B6 ;  /* 0x0000000000067941 */ /* 0x000fea0003800200 */
.L_x_28565:
[----:B------:R-:W0:Y:S02]  /*78c0*/  LDCU.64 UR4, c[0x0][0x580] ;  /* 0x0000b000ff0477ac */ /* 0x000e240008000a00 */
[----:B0-----:R-:W-:-:S05]  /*78d0*/  IADD3 R4, P0, PT, R17, UR4, RZ ;  /* 0x0000000411047c10 */ /* 0x001fca000ff1e0ff */
[----:B------:R-:W-:-:S06]  /*78e0*/  IMAD.X R5, RZ, RZ, UR5, P0 ;  /* 0x00000005ff057e24 */ /* 0x000fcc00080e06ff */
[----:B------:R-:W2:Y:S01]  /*78f0*/  LDG.E.128 R4, desc[UR36][R4.64] ;  /* 0x0000002404047981 */ /* 0x000ea2000c1e1d00 */
[----:B------:R-:W2:Y:S01]  /*7900*/  LDC.64 R2, c[0x0][0x730] ;  /* 0x0001cc00ff027b82 */ /* 0x000ea20000000a00 */
[----:B------:R-:W-:Y:S02]  /*7910*/  IADD3 R23, PT, PT, R23, 0x80, RZ ;  /* 0x0000008017177810 */ /* 0x000fe40007ffe0ff */
[----:B--2---:R0:W-:Y:S05]  /*7920*/  STG.E.128 desc[UR36][R2.64], R4 ;  /* 0x0000000402007986 */ /* 0x0041ea000c101d24 */
.L_x_28563:
[----:B------:R-:W-:Y:S05]  /*7930*/  BSYNC.RECONVERGENT B7 ;  /* 0x0000000000077941 */ /* 0x000fea0003800200 */
.L_x_28562:
        /* <DEDUP_REMOVED lines=302> */
.L_x_28569:
        /* <DEDUP_REMOVED lines=29> */
.L_x_28571:
[----:B------:R-:W-:Y:S05]  /*8df0*/  BSYNC.RECONVERGENT B6 ;  /* 0x0000000000067941 */ /* 0x000fea0003800200 */
.L_x_28570:
[----:B------:R-:W0:Y:S02]  /*8e00*/  LDCU.64 UR4, c[0x0][0x580] ;  /* 0x0000b000ff0477ac */ /* 0x000e240008000a00 */
[----:B0-----:R-:W-:-:S04]  /*8e10*/  IADD3 R4, P0, PT, R17, UR4, RZ ;  /* 0x0000000411047c10 */ /* 0x001fc8000ff1e0ff */
[----:B------:R-:W-:-:S06]  /*8e20*/  IADD3.X R5, PT, PT, RZ, UR5, RZ, P0, !PT ;  /* 0x00000005ff057c10 */ /* 0x000fcc00087fe4ff */
[----:B------:R-:W2:Y:S01]  /*8e30*/  LDG.E.128 R4, desc[UR36][R4.64] ;  /* 0x0000002404047981 */ /* 0x000ea2000c1e1d00 */
[----:B------:R-:W2:Y:S01]  /*8e40*/  LDC.64 R2, c[0x0][0x730] ;  /* 0x0001cc00ff027b82 */ /* 0x000ea20000000a00 */
[----:B------:R-:W-:Y:S02]  /*8e50*/  VIADD R23, R23, 0x80 ;  /* 0x0000008017177836 */ /* 0x000fe40000000000 */
[----:B--2---:R1:W-:Y:S05]  /*8e60*/  STG.E.128 desc[UR36][R2.64], R4 ;  /* 0x0000000402007986 */ /* 0x0043ea000c101d24 */
.L_x_28568:
[----:B------:R-:W-:Y:S05]  /*8e70*/  BSYNC.RECONVERGENT B7 ;  /* 0x0000000000077941 */ /* 0x000fea0003800200 */
.L_x_28567:
        /* <DEDUP_REMOVED lines=302> */
.L_x_28574:
        /* <DEDUP_REMOVED lines=29> */
.L_x_28576:
[----:B------:R-:W-:Y:S05]  /*a330*/  BSYNC.RECONVERGENT B6 ;  /* 0x0000000000067941 */ /* 0x000fea0003800200 */
.L_x_28575:
[----:B------:R-:W0:Y:S02]  /*a340*/  LDCU.64 UR4, c[0x0][0x580] ;  /* 0x0000b000ff0477ac */ /* 0x000e240008000a00 */
[----:B0-----:R-:W-:-:S04]  /*a350*/  IADD3 R4, P0, PT, R17, UR4, RZ ;  /* 0x0000000411047c10 */ /* 0x001fc8000ff1e0ff */
[----:B------:R-:W-:-:S06]  /*a360*/  IADD3.X R5, PT, PT, RZ, UR5, RZ, P0, !PT ;  /* 0x00000005ff057c10 */ /* 0x000fcc00087fe4ff */
[----:B------:R-:W2:Y:S01]  /*a370*/  LDG.E.128 R4, desc[UR36][R4.64] ;  /* 0x0000002404047981 */ /* 0x000ea2000c1e1d00 */
[----:B------:R-:W2:Y:S01]  /*a380*/  LDC.64 R2, c[0x0][0x730] ;  /* 0x0001cc00ff027b82 */ /* 0x000ea20000000a00 */
[----:B------:R-:W-:Y:S02]  /*a390*/  IADD3 R23, PT, PT, R23, 0x80, RZ ;  /* 0x0000008017177810 */ /* 0x000fe40007ffe0ff */
[----:B--2---:R2:W-:Y:S05]  /*a3a0*/  STG.E.128 desc[UR36][R2.64], R4 ;  /* 0x0000000402007986 */ /* 0x0045ea000c101d24 */
.L_x_28573:
[----:B------:R-:W-:Y:S05]  /*a3b0*/  BSYNC.RECONVERGENT B7 ;  /* 0x0000000000077941 */ /* 0x000fea0003800200 */
.L_x_28572:
        /* <DEDUP_REMOVED lines=301> */
.L_x_28577:
        /* <DEDUP_REMOVED lines=31> */
.L_x_28579:
[----:B------:R-:W-:Y:S05]  /*b880*/  BSYNC.RECONVERGENT B6 ;  /* 0x0000000000067941 */ /* 0x000fea0003800200 */
.L_x_28578:
[----:B------:R-:W2:Y:S01]  /*b890*/  LDG.E.128 R16, desc[UR36][R16.64] ;  /* 0x0000002410107981 */ /* 0x000ea2000c1e1d00 */
[----:B------:R-:W2:Y:S03]  /*b8a0*/  LDC.64 R2, c[0x0][0x730] ;  /* 0x0001cc00ff027b82 */ /* 0x000ea60000000a00 */
[----:B--2---:R-:W-:Y:S01]  /*b8b0*/  STG.E.128 desc[UR36][R2.64], R16 ;  /* 0x0000001002007986 */ /* 0x004fe2000c101d24 */
[----:B------:R-:W-:Y:S05]  /*b8c0*/  EXIT ;  /* 0x000000000000794d */ /* 0x000fea0003800000 */
.L_x_28561:
        /* <DEDUP_REMOVED lines=308> */
.L_x_28582:
        /* <DEDUP_REMOVED lines=29> */
.L_x_28584:
[----:B------:R-:W-:Y:S05]  /*cde0*/  BSYNC.RECONVERGENT B6 ;  /* 0x0000000000067941 */ /* 0x000fea0003800200 */
.L_x_28583:
        /* <DEDUP_REMOVED lines=276> */
.L_x_28585:
[----:B------:R-:W0:Y:S01]  /*df30*/  LDCU.64 UR4, c[0x0][0x580] ;  /* 0x0000b000ff0477ac */ /* 0x000e220008000a00 */
[----:B------:R-:W1:Y:S01]  /*df40*/  LDC.64 R8, c[0x0][0x730] ;  /* 0x0001cc00ff087b82 */ /* 0x000e620000000a00 */
[----:B0-----:R-:W-:-:S05]  /*df50*/  IADD3 R4, P0, PT, R25, UR4, RZ ;  /* 0x0000000419047c10 */ /* 0x001fca000ff1e0ff */
[----:B------:R-:W-:-:S06]  /*df60*/  IMAD.X R5, RZ, RZ, UR5, P0 ;  /* 0x00000005ff057e24 */ /* 0x000fcc00080e06ff */
[----:B------:R-:W2:Y:S01]  /*df70*/  LDG.E.128 R4, desc[UR36][R4.64] ;  /* 0x0000002404047981 */ /* 0x000ea2000c1e1d00 */
[----:B-1----:R-:W-:Y:S01]  /*df80*/  IMAD.WIDE R8, R0, 0x10, R8 ;  /* 0x0000001000087825 */ /* 0x002fe200078e0208 */
[----:B------:R-:W-:-:S04]  /*df90*/  IADD3 R23, PT, PT, R23, 0x80, RZ ;  /* 0x0000008017177810 */ /* 0x000fc80007ffe0ff */
[----:B--2---:R0:W-:Y:S03]  /*dfa0*/  STG.E.128 desc[UR36][R8.64], R4 ;  /* 0x0000000408007986 */ /* 0x0041e6000c101d24 */
.L_x_28581:
[----:B------:R-:W-:Y:S05]  /*dfb0*/  BSYNC.RECONVERGENT B7 ;  /* 0x0000000000077941 */ /* 0x000fea0003800200 */
.L_x_28580:
        /* <DEDUP_REMOVED lines=303> */
.L_x_28588:
        /* <DEDUP_REMOVED lines=29> */
.L_x_28590:
[----:B------:R-:W-:Y:S05]  /*f480*/  BSYNC.RECONVERGENT B6 ;  /* 0x0000000000067941 */ /* 0x000fea0003800200 */
.L_x_28589:
        /* <DEDUP_REMOVED lines=276> */
.L_x_28591:
[----:B------:R-:W0:Y:S01]  /*105d0*/  LDCU.64 UR4, c[0x0][0x580] ;  /* 0x0000b000ff0477ac */ /* 0x000e220008000a00 */
[----:B------:R-:W1:Y:S01]  /*105e0*/  LDC.64 R8, c[0x0][0x730] ;  /* 0x0001cc00ff087b82 */ /* 0x000e620000000a00 */
[----:B0-----:R-:W-:-:S04]  /*105f0*/  IADD3 R4, P0, PT, R25, UR4, RZ ;  /* 0x0000000419047c10 */ /* 0x001fc8000ff1e0ff */
[----:B------:R-:W-:-:S06]  /*10600*/  IADD3.X R5, PT, PT, RZ, UR5, RZ, P0, !PT ;  /* 0x00000005ff057c10 */ /* 0x000fcc00087fe4ff */
[----:B------:R-:W2:Y:S01]  /*10610*/  LDG.E.128 R4, desc[UR36][R4.64] ;  /* 0x0000002404047981 */ /* 0x000ea2000c1e1d00 */
[----:B-1----:R-:W-:Y:S01]  /*10620*/  IMAD.WIDE R8, R0, 0x10, R8 ;  /* 0x0000001000087825 */ /* 0x002fe200078e0208 */
[----:B------:R-:W-:-:S04]  /*10630*/  IADD3 R23, PT, PT, R23, 0x80, RZ ;  /* 0x0000008017177810 */ /* 0x000fc80007ffe0ff */
[----:B--2---:R1:W-:Y:S03]  /*10640*/  STG.E.128 desc[UR36][R8.64], R4 ;  /* 0x0000000408007986 */ /* 0x0043e6000c101d24 */
.L_x_28587:
[----:B------:R-:W-:Y:S05]  /*10650*/  BSYNC.RECONVERGENT B7 ;  /* 0x0000000000077941 */ /* 0x000fea0003800200 */
.L_x_28586:
        /* <DEDUP_REMOVED lines=303> */
.L_x_28594:
        /* <DEDUP_REMOVED lines=29> */
.L_x_28596:
[----:B------:R-:W-:Y:S05]  /*11b20*/  BSYNC.RECONVERGENT B6 ;  /* 0x0000000000067941 */ /* 0x000fea0003800200 */
.L_x_28595:
        /* <DEDUP_REMOVED lines=276> */
.L_x_28597:
        /* <DEDUP_REMOVED lines=8> */
.L_x_28593:
[----:B------:R-:W-:Y:S05]  /*12cf0*/  BSYNC.RECONVERGENT B7 ;  /* 0x0000000000077941 */ /* 0x000fea0003800200 */
.L_x_28592:
        /* <DEDUP_REMOVED lines=302> */
.L_x_28598:
        /* <DEDUP_REMOVED lines=31> */
.L_x_28600:
[----:B------:R-:W-:Y:S05]  /*141d0*/  BSYNC.RECONVERGENT B6 ;  /* 0x0000000000067941 */ /* 0x000fea0003800200 */
.L_x_28599:
        /* <DEDUP_REMOVED lines=276> */
.L_x_28601:
[----:B------:R-:W2:Y:S01]  /*15320*/  LDG.E.128 R16, desc[UR36][R18.64] ;  /* 0x0000002412107981 */ /* 0x000ea2000c1e1d00 */
[----:B------:R-:W0:Y:S02]  /*15330*/  LDC.64 R2, c[0x0][0x730] ;  /* 0x0001cc00ff027b82 */ /* 0x000e240000000a00 */
[----:B0-----:R-:W-:-:S05]  /*15340*/  IMAD.WIDE R2, R0, 0x10, R2 ;  /* 0x0000001000027825 */ /* 0x001fca00078e0202 */
[----:B--2---:R-:W-:Y:S01]  /*15350*/  STG.E.128 desc[UR36][R2.64], R16 ;  /* 0x0000001002007986 */ /* 0x004fe2000c101d24 */
[----:B------:R-:W-:Y:S05]  /*15360*/  EXIT ;  /* 0x000000000000794d */ /* 0x000fea0003800000 */
.L_x_28560:
        /* <DEDUP_REMOVED lines=305> */
.L_x_28604:
        /* <DEDUP_REMOVED lines=29> */
.L_x_28606:
[----:B------:R-:W-:Y:S05]  /*16850*/  BSYNC.RECONVERGENT B6 ;  /* 0x0000000000067941 */ /* 0x000fea0003800200 */
.L_x_28605:
[----:B------:R-:W0:Y:S01]  /*16860*/  LDCU.64 UR4, c[0x0][0x580] ;  /* 0x0000b000ff0477ac */ /* 0x000e220008000a00 */
[----:B------:R-:W1:Y:S01]  /*16870*/  LDCU.64 UR6, c[0x0][0x730] ;  /* 0x0000e600ff0677ac */ /* 0x000e620008000a00 */
[----:B0-----:R-:W-:Y:S01]  /*16880*/  IADD3 R4, P0, PT, R25, UR4, RZ ;  /* 0x0000000419047c10 */ /* 0x001fe2000ff1e0ff */
[----:B------:R-:W0:Y:S03]  /*16890*/  LDCU UR4, c[0x0][0x590] ;  /* 0x0000b200ff0477ac */ /* 0x000e260008000800 */
[----:B------:R-:W-:-:S06]  /*168a0*/  IADD3.X R5, PT, PT, RZ, UR5, RZ, P0, !PT ;  /* 0x00000005ff057c10 */ /* 0x000fcc00087fe4ff */
[----:B------:R-:W2:Y:S01]  /*168b0*/  LDG.E.128 R4, desc[UR36][R4.64] ;  /* 0x0000002404047981 */ /* 0x000ea2000c1e1d00 */
[----:B------:R-:W-:Y:S02]  /*168c0*/  SHF.R.S32.HI R3, RZ, 0x1f, R16 ;  /* 0x0000001fff037819 */ /* 0x000fe40000011410 */
[----:B------:R-:W-:Y:S02]  /*168d0*/  IADD3 R23, PT, PT, R23, 0x80, RZ ;  /* 0x0000008017177810 */ /* 0x000fe40007ffe0ff */
[----:B0-----:R-:W-:-:S04]  /*168e0*/  LOP3.LUT R3, R3, UR4, RZ, 0xc0, !PT ;  /* 0x0000000403037c12 */ /* 0x001fc8000f8ec0ff */
[----:B------:R-:W-:-:S04]  /*168f0*/  IADD3 R16, PT, PT, R16, R3, RZ ;  /* 0x0000000310107210 */ /* 0x000fc80007ffe0ff */
[----:B------:R-:W-:-:S04]  /*16900*/  SHF.R.S64 R2, RZ, 0x1c, R16 ;  /* 0x0000001cff027819 */ /* 0x000fc80000001010 */
[----:B-1----:R-:W-:-:S04]  /*16910*/  IADD3 R2, P0, PT, R2, UR6, RZ ;  /* 0x0000000602027c10 */ /* 0x002fc8000ff1e0ff */
[----:B------:R-:W-:-:S05]  /*16920*/  LEA.HI.X.SX32 R3, R16, UR7, 0x4, P0 ;  /* 0x0000000710037c11 */ /* 0x000fca00080f26ff */
[----:B--2---:R0:W-:Y:S04]  /*16930*/  STG.E.128 desc[UR36][R2.64], R4 ;  /* 0x0000000402007986 */ /* 0x0041e8000c101d24 */
.L_x_28603:
[----:B------:R-:W-:Y:S05]  /*16940*/  BSYNC.RECONVERGENT B7 ;  /* 0x0000000000077941 */ /* 0x000fea0003800200 */
.L_x_28602:
        /* <DEDUP_REMOVED lines=302> */
.L_x_28609:
        /* <DEDUP_REMOVED lines=29> */
.L_x_28611:
[----:B------:R-:W-:Y:S05]  /*17e00*/  BSYNC.RECONVERGENT B6 ;  /* 0x0000000000067941 */ /* 0x000fea0003800200 */
.L_x_28610:
[----:B------:R-:W0:Y:S01]  /*17e10*/  LDCU.64 UR4, c[0x0][0x580] ;  /* 0x0000b000ff0477ac */ /* 0x000e220008000a00 */
[----:B------:R-:W1:Y:S01]  /*17e20*/  LDCU.64 UR6, c[0x0][0x730] ;  /* 0x0000e600ff0677ac */ /* 0x000e620008000a00 */
[----:B0-----:R-:W-:Y:S01]  /*17e30*/  IADD3 R4, P0, PT, R25, UR4, RZ ;  /* 0x0000000419047c10 */ /* 0x001fe2000ff1e0ff */
[----:B------:R-:W0:Y:S04]  /*17e40*/  LDCU UR4, c[0x0][0x590] ;  /* 0x0000b200ff0477ac */ /* 0x000e280008000800 */
[----:B------:R-:W-:-:S06]  /*17e50*/  IMAD.X R5, RZ, RZ, UR5, P0 ;  /* 0x00000005ff057e24 */ /* 0x000fcc00080e06ff */
        /* <DEDUP_REMOVED lines=9> */
.L_x_28608:
[----:B------:R-:W-:Y:S05]  /*17ef0*/  BSYNC.RECONVERGENT B7 ;  /* 0x0000000000077941 */ /* 0x000fea0003800200 */
.L_x_28607:
        /* <DEDUP_REMOVED lines=302> */
.L_x_28614:
        /* <DEDUP_REMOVED lines=29> */
.L_x_28616:
[----:B------:R-:W-:Y:S05]  /*193b0*/  BSYNC.RECONVERGENT B6 ;  /* 0x0000000000067941 */ /* 0x000fea0003800200 */
.L_x_28615:
        /* <DEDUP_REMOVED lines=8> */
[----:B0-----:R-:W-:-:S05]  /*19440*/  LOP3.LUT R3, R3, UR4, RZ, 0xc0, !PT ;  /* 0x0000000403037c12 */ /* 0x001fca000f8ec0ff */
[----:B------:R-:W-:-:S05]  /*19450*/  IMAD.IADD R16, R16, 0x1, R3 ;  /* 0x0000000110107824 */ /* 0x000fca00078e0203 */
[----:B------:R-:W-:-:S04]  /*19460*/  SHF.R.S64 R2, RZ, 0x1c, R16 ;  /* 0x0000001cff027819 */ /* 0x000fc80000001010 */
[----:B-1----:R-:W-:-:S04]  /*19470*/  IADD3 R2, P0, PT, R2, UR6, RZ ;  /* 0x0000000602027c10 */ /* 0x002fc8000ff1e0ff */
[----:B------:R-:W-:-:S05]  /*19480*/  LEA.HI.X.SX32 R3, R16, UR7, 0x4, P0 ;  /* 0x0000000710037c11 */ /* 0x000fca00080f26ff */
[----:B--2---:R2:W-:Y:S04]  /*19490*/  STG.E.128 desc[UR36][R2.64], R4 ;  /* 0x0000000402007986 */ /* 0x0045e8000c101d24 */
.L_x_28613:
[----:B------:R-:W-:Y:S05]  /*194a0*/  BSYNC.RECONVERGENT B7 ;  /* 0x0000000000077941 */ /* 0x000fea0003800200 */
.L_x_28612:
        /* <DEDUP_REMOVED lines=301> */
.L_x_28617:
        /* <DEDUP_REMOVED lines=31> */
.L_x_28619:
[----:B------:R-:W-:Y:S05]  /*1a970*/  BSYNC.RECONVERGENT B6 ;  /* 0x0000000000067941 */ /* 0x000fea0003800200 */
.L_x_28618:
[----:B------:R-:W2:Y:S01]  /*1a980*/  LDG.E.128 R4, desc[UR36][R18.64] ;  /* 0x0000002412047981 */ /* 0x000ea2000c1e1d00 */
        /* <DEDUP_REMOVED lines=8> */
[----:B--2---:R-:W-:Y:S01]  /*1aa10*/  STG.E.128 desc[UR36][R2.64], R4 ;  /* 0x0000000402007986 */ /* 0x004fe2000c101d24 */
[----:B------:R-:W-:Y:S05]  /*1aa20*/  EXIT ;  /* 0x000000000000794d */ /* 0x000fea0003800000 */
.L_x_28620:
        /* <DEDUP_REMOVED lines=13> */
.L_x_41984:


//--------------------- .text._ZN2at6native24index_elementwise_kernelILi128ELi4EZNS0_20cuda_take_put_kernelIN3c107complexIdEEiZZZZZNS0_10put_kernelERNS_14TensorIteratorERKNS_10TensorBaseEbENKUlvE_clEvENKUlvE6_clEvENKUlvE_clEvENKUlvE_clEvEUlRS5_iE_EEvS7_SA_RKT1_EUliE_EEvlSH_ --------------------------
	.section	.text._ZN2at6native24index_elementwise_kernelILi128ELi4EZNS0_20cuda_take_put_kernelIN3c107complexIdEEiZZZZZNS0_10put_kernelERNS_14TensorIteratorERKNS_10TensorBaseEbENKUlvE_clEvENKUlvE6_clEvENKUlvE_clEvENKUlvE_clEvEUlRS5_iE_EEvS7_SA_RKT1_EUliE_EEvlSH_,"ax",@progbits
	.align	128
        .global         _ZN2at6native24index_elementwise_kernelILi128ELi4EZNS0_20cuda_take_put_kernelIN3c107complexIdEEiZZZZZNS0_10put_kernelERNS_14TensorIteratorERKNS_10TensorBaseEbENKUlvE_clEvENKUlvE6_clEvENKUlvE_clEvENKUlvE_clEvEUlRS5_iE_EEvS7_SA_RKT1_EUliE_EEvlSH_
        .type           _ZN2at6native24index_elementwise_kernelILi128ELi4EZNS0_20cuda_take_put_kernelIN3c107complexIdEEiZZZZZNS0_10put_kernelERNS_14TensorIteratorERKNS_10TensorBaseEbENKUlvE_clEvENKUlvE6_clEvENKUlvE_clEvENKUlvE_clEvEUlRS5_iE_EEvS7_SA_RKT1_EUliE_EEvlSH_,@function
        .size           _ZN2at6native24index_elementwise_kernelILi128ELi4EZNS0_20cuda_take_put_kernelIN3c107complexIdEEiZZZZZNS0_10put_kernelERNS_14TensorIteratorERKNS_10TensorBaseEbENKUlvE_clEvENKUlvE6_clEvENKUlvE_clEvENKUlvE_clEvEUlRS5_iE_EEvS7_SA_RKT1_EUliE_EEvlSH_,(.L_x_41985 - _ZN2at6native24index_elementwise_kernelILi128ELi4EZNS0_20cuda_take_put_kernelIN3c107complexIdEEiZZZZZNS0_10put_kernelERNS_14TensorIteratorERKNS_10TensorBaseEbENKUlvE_clEvENKUlvE6_clEvENKUlvE_clEvENKUlvE_clEvEUlRS5_iE_EEvS7_SA_RKT1_EUliE_EEvlSH_)
        .other          _ZN2at6native24index_elementwise_kernelILi128ELi4EZNS0_20cuda_take_put_kernelIN3c107complexIdEEiZZZZZNS0_10put_kernelERNS_14TensorIteratorERKNS_10TensorBaseEbENKUlvE_clEvENKUlvE6_clEvENKUlvE_clEvENKUlvE_clEvEUlRS5_iE_EEvS7_SA_RKT1_EUliE_EEvlSH_,@"STO_CUDA_ENTRY STV_DEFAULT"
_ZN2at6native24index_elementwise_kernelILi128ELi4EZNS0_20cuda_take_put_kernelIN3c107complexIdEEiZZZZZNS0_10put_kernelERNS_14TensorIteratorERKNS_10TensorBaseEbENKUlvE_clEvENKUlvE6_clEvENKUlvE_clEvENKUlvE_clEvEUlRS5_iE_EEvS7_SA_RKT1_EUliE_EEvlSH_:
.text._ZN2at6native24index_elementwise_kernelILi128ELi4EZNS0_20cuda_take_put_kernelIN3c107complexIdEEiZZZZZNS0_10put_kernelERNS_14TensorIteratorERKNS_10TensorBaseEbENKUlvE_clEvENKUlvE6_clEvENKUlvE_clEvENKUlvE_clEvEUlRS5_iE_EEvS7_SA_RKT1_EUliE_EEvlSH_:
        /* <DEDUP_REMOVED lines=316> */
.L_x_28623:
        /* <DEDUP_REMOVED lines=31> */
.L_x_28625:
[----:B------:R-:W-:Y:S05]  /*15b0*/  BSYNC.RECONVERGENT B6 ;  /* 0x0000000000067941 */ /* 0x000fea0003800200 */
.L_x_28624:
        /* <DEDUP_REMOVED lines=287> */
.L_x_28626:
[----:B------:R-:W2:Y:S01]  /*27b0*/  LDG.E.128 R16, desc[UR36][R18.64] ;  /* 0x0000002412107981 */ /* 0x000ea2000c1e1d00 */
[----:B------:R-:W0:Y:S02]  /*27c0*/  LDC.64 R4, c[0x0][0x738] ;  /* 0x0001ce00ff047b82 */ /* 0x000e240000000a00 */
[----:B0-----:R-:W-:-:S05]  /*27d0*/  IMAD.WIDE R2, R3, 0x10, R4 ;  /* 0x0000001003027825 */ /* 0x001fca00078e0204 */
[----:B--2---:R0:W-:Y:S04]  /*27e0*/  REDG.E.ADD.F64.RN.STRONG.GPU desc[UR36][R2.64], R16 ;  /* 0x00000010020079a6 */ /* 0x0041e8000c12ff24 */
[----:B------:R0:W-:Y:S01]  /*27f0*/  REDG.E.ADD.F64.RN.STRONG.GPU desc[UR36][R2.64+0x8], R18 ;  /* 0x00000812020079a6 */ /* 0x0001e2000c12ff24 */
[----:B------:R-:W-:-:S07]  /*2800*/  IADD3 R23, PT, PT, R23, 0x80, RZ ;  /* 0x0000008017177810 */ /* 0x000fce0007ffe0ff */
.L_x_28622:
[----:B------:R-:W-:Y:S05]  /*2810*/  BSYNC.RECONVERGENT B7 ;  /* 0x0000000000077941 */ /* 0x000fea0003800200 */
.L_x_28621:
        /* <DEDUP_REMOVED lines=310> */
.L_x_28629:
        /* <DEDUP_REMOVED lines=31> */
.L_x_28631:
[----:B------:R-:W-:Y:S05]  /*3d70*/  BSYNC.RECONVERGENT B6 ;  /* 0x0000000000067941 */ /* 0x000fea0003800200 */
.L_x_28630:
        /* <DEDUP_REMOVED lines=287> */
.L_x_28632:
[----:B------:R-:W2:Y:S01]  /*4f70*/  LDG.E.128 R16, desc[UR36][R18.64] ;  /* 0x0000002412107981 */ /* 0x000ea2000c1e1d00 */
[----:B------:R-:W0:Y:S02]  /*4f80*/  LDC.64 R4, c[0x0][0x738] ;  /* 0x0001ce00ff047b82 */ /* 0x000e240000000a00 */
[----:B0-----:R-:W-:-:S05]  /*4f90*/  IMAD.WIDE R2, R3, 0x10, R4 ;  /* 0x0000001003027825 */ /* 0x001fca00078e0204 */
[----:B--2---:R1:W-:Y:S04]  /*4fa0*/  REDG.E.ADD.F64.RN.STRONG.GPU desc[UR36][R2.64], R16 ;  /* 0x00000010020079a6 */ /* 0x0043e8000c12ff24 */
[----:B------:R1:W-:Y:S01]  /*4fb0*/  REDG.E.ADD.F64.RN.STRONG.GPU desc[UR36][R2.64+0x8], R18 ;  /* 0x00000812020079a6 */ /* 0x0003e2000c12ff24 */
[----:B------:R-:W-:-:S07]  /*4fc0*/  IADD3 R23, PT, PT, R23, 0x80, RZ ;  /* 0x0000008017177810 */ /* 0x000fce0007ffe0ff */
.L_x_28628:
[----:B------:R-:W-:Y:S05]  /*4fd0*/  BSYNC.RECONVERGENT B7 ;  /* 0x0000000000077941 */ /* 0x000fea0003800200 */
.L_x_28627:
        /* <DEDUP_REMOVED lines=310> */
.L_x_28635:
        /* <DEDUP_REMOVED lines=31> */
.L_x_28637:
[----:B------:R-:W-:Y:S05]  /*6530*/  BSYNC.RECONVERGENT B6 ;  /* 0x0000000000067941 */ /* 0x000fea0003800200 */
.L_x_28636:
        /* <DEDUP_REMOVED lines=287> */
.L_x_28638:
[----:B------:R-:W2:Y:S01]  /*7730*/  LDG.E.128 R16, desc[UR36][R18.64] ;  /* 0x0000002412107981 */ /* 0x000ea2000c1e1d00 */
[----:B------:R-:W0:Y:S02]  /*7740*/  LDC.64 R4, c[0x0][0x738] ;  /* 0x0001ce00ff047b82 */ /* 0x000e240000000a00 */
[----:B0-----:R-:W-:-:S05]  /*7750*/  IMAD.WIDE R2, R3, 0x10, R4 ;  /* 0x0000001003027825 */ /* 0x001fca00078e0204 */
[----:B--2---:R2:W-:Y:S04]  /*7760*/  REDG.E.ADD.F64.RN.STRONG.GPU desc[UR36][R2.64], R16 ;  /* 0x00000010020079a6 */ /* 0x0045e8000c12ff24 */
[----:B------:R2:W-:Y:S01]  /*7770*/  REDG.E.ADD.F64.RN.STRONG.GPU desc[UR36][R2.64+0x8], R18 ;  /* 0x00000812020079a6 */ /* 0x0005e2000c12ff24 */
[----:B------:R-:W-:-:S07]  /*7780*/  IADD3 R23, PT, PT, R23, 0x80, RZ ;  /* 0x0000008017177810 */ /* 0x000fce0007ffe0ff */
.L_x_28634:
[----:B------:R-:W-:Y:S05]  /*7790*/  BSYNC.RECONVERGENT B7 ;  /* 0x0000000000077941 */ /* 0x000fea0003800200 */
.L_x_28633:
        /* <DEDUP_REMOVED lines=309> */
.L_x_28639:
        /* <DEDUP_REMOVED lines=31> */
.L_x_28641:
[----:B------:R-:W-:Y:S05]  /*8ce0*/  BSYNC.RECONVERGENT B6 ;  /* 0x0000000000067941 */ /* 0x000fea0003800200 */
.L_x_28640:
        /* <DEDUP_REMOVED lines=287> */
.L_x_28642:
[----:B------:R-:W2:Y:S01]  /*9ee0*/  LDG.E.128 R16, desc[UR36][R18.64] ;  /* 0x0000002412107981 */ /* 0x000ea2000c1e1d00 */
[----:B------:R-:W0:Y:S02]  /*9ef0*/  LDC.64 R4, c[0x0][0x738] ;  /* 0x0001ce00ff047b82 */ /* 0x000e240000000a00 */
[----:B0-----:R-:W-:-:S05]  /*9f00*/  IMAD.WIDE R2, R3, 0x10, R4 ;  /* 0x0000001003027825 */ /* 0x001fca00078e0204 */
[----:B--2---:R-:W-:Y:S04]  /*9f10*/  REDG.E.ADD.F64.RN.STRONG.GPU desc[UR36][R2.64], R16 ;  /* 0x00000010020079a6 */ /* 0x004fe8000c12ff24 */
[----:B------:R-:W-:Y:S01]  /*9f20*/  REDG.E.ADD.F64.RN.STRONG.GPU desc[UR36][R2.64+0x8], R18 ;  /* 0x00000812020079a6 */ /* 0x000fe2000c12ff24 */
[----:B------:R-:W-:Y:S05]  /*9f30*/  EXIT ;  /* 0x000000000000794d */ /* 0x000fea0003800000 */
.L_x_28643:
        /* <DEDUP_REMOVED lines=12> */
.L_x_41985:


//--------------------- .text._ZN2at6native24index_elementwise_kernelILi128ELi4EZNS0_20cuda_take_put_kernelIflZZZZZNS0_10put_kernelERNS_14TensorIteratorERKNS_10TensorBaseEbENKUlvE_clEvENKUlvE5_clEvENKUlvE_clEvENKUlvE0_clEvEUlRflE0_EEvS4_S7_RKT1_EUliE_EEvlSE_ --------------------------
	.section	.text._ZN2at6native24index_elementwise_kernelILi128ELi4EZNS0_20cuda_take_put_kernelIflZZZZZNS0_10put_kernelERNS_14TensorIteratorERKNS_10TensorBaseEbENKUlvE_clEvENKUlvE5_clEvENKUlvE_clEvENKUlvE0_clEvEUlRflE0_EEvS4_S7_RKT1_EUliE_EEvlSE_,"ax",@progbits
	.align	128
        .global         _ZN2at6native24index_elementwise_kernelILi128ELi4EZNS0_20cuda_take_put_kernelIflZZZZZNS0_10put_kernelERNS_14TensorIteratorERKNS_10TensorBaseEbENKUlvE_clEvENKUlvE5_clEvENKUlvE_clEvENKUlvE0_clEvEUlRflE0_EEvS4_S7_RKT1_EUliE_EEvlSE_
        .type           _ZN2at6native24index_elementwise_kernelILi128ELi4EZNS0_20cuda_take_put_kernelIflZZZZZNS0_10put_kernelERNS_14TensorIteratorERKNS_10TensorBaseEbENKUlvE_clEvENKUlvE5_clEvENKUlvE_clEvENKUlvE0_clEvEUlRflE0_EEvS4_S7_RKT1_EUliE_EEvlSE_,@function
        .size           _ZN2at6native24index_elementwise_kernelILi128ELi4EZNS0_20cuda_take_put_kernelIflZZZZZNS0_10put_kernelERNS_14TensorIteratorERKNS_10TensorBaseEbENKUlvE_clEvENKUlvE5_clEvENKUlvE_clEvENKUlvE0_clEvEUlRflE0_EEvS4_S7_RKT1_EUliE_EEvlSE_,(.L_x_41826 - _ZN2at6native24index_elementwise_kernelILi128ELi4EZNS0_20cuda_take_put_kernelIflZZZZZNS0_10put_kernelERNS_14TensorIteratorERKNS_10TensorBaseEbENKUlvE_clEvENKUlvE5_clEvENKUlvE_clEvENKUlvE0_clEvEUlRflE0_EEvS4_S7_RKT1_EUliE_EEvlSE_)
        .other          _ZN2at6native24index_elementwise_kernelILi128ELi4EZNS0_20cuda_take_put_kernelIflZZZZZNS0_10put_kernelERNS_14TensorIteratorERKNS_10TensorBaseEbENKUlvE_clEvENKUlvE5_clEvENKUlvE_clEvENKUlvE0_clEvEUlRflE0_EEvS4_S7_RKT1_EUliE_EEvlSE_,@"STO_CUDA_ENTRY STV_DEFAULT"
_ZN2at6native24index_elementwise_kernelILi128ELi4EZNS0_20cuda_take_put_kernelIflZZZZZNS0_10put_kernelERNS_14TensorIteratorERKNS_10TensorBaseEbENKUlvE_clEvENKUlvE5_clEvENKUlvE_clEvENKUlvE0_clEvEUlRflE0_EEvS4_S7_RKT1_EUliE_EEvlSE_:
.text._ZN2at6native24index_elementwise_kernelILi128ELi4EZNS0_20cuda_take_put_kernelIflZZZZZNS0_10put_kernelERNS_14TensorIteratorERKNS_10TensorBaseEbENKUlvE_clEvENKUlvE5_clEvENKUlvE_clEvENKUlvE0_clEvEUlRflE0_EEvS4_S7_RKT1_EUliE_EEvlSE_:
        /* <DEDUP_REMOVED lines=47> */
.L_x_28649:
[----:B------:R-:W0:Y:S02]  /*02f0*/  LDC.64 R2, c[0x0][0x580] ;  /* 0x00016000ff027b82 */ /* 0x000e240000000a00 */
[----:B0-----:R-:W2:Y:S06]  /*0300*/  LDG.E R3, desc[UR36][R2.64] ;  /* 0x0000002402037981 */ /* 0x001eac000c1e1900 */
[----:B------:R-:W2:Y:S01]  /*0310*/  LDC.64 R4, c[0x0][0x738] ;  /* 0x0001ce00ff047b82 */ /* 0x000ea20000000a00 */
[----:B------:R-:W-:Y:S01]  /*0320*/  VIADD R16, R16, 0x80 ;  /* 0x0000008010107836 */ /* 0x000fe20000000000 */
[----:B--2---:R0:W-:Y:S06]  /*0330*/  STG.E desc[UR36][R4.64], R3 ;  /* 0x0000000304007986 */ /* 0x0041ec000c101924 */
.L_x_28648:
[----:B------:R-:W-:Y:S05]  /*0340*/  BSYNC.RECONVERGENT B6 ;  /* 0x0000000000067941 */ /* 0x000fea0003800200 */
.L_x_28647:
        /* <DEDUP_REMOVED lines=31> */
.L_x_28652:
[----:B------:R-:W0:Y:S02]  /*0540*/  LDC.64 R2, c[0x0][0x580] ;  /* 0x00016000ff027b82 */ /* 0x000e240000000a00 */
[----:B0-----:R-:W2:Y:S06]  /*0550*/  LDG.E R3, desc[UR36][R2.64] ;  /* 0x0000002402037981 */ /* 0x001eac000c1e1900 */
[----:B------:R-:W2:Y:S01]  /*0560*/  LDC.64 R4, c[0x0][0x738] ;  /* 0x0001ce00ff047b82 */ /* 0x000ea20000000a00 */
[----:B------:R-:W-:Y:S01]  /*0570*/  VIADD R16, R16, 0x80 ;  /* 0x0000008010107836 */ /* 0x000fe20000000000 */
[----:B--2---:R1:W-:Y:S06]  /*0580*/  STG.E desc[UR36][R4.64], R3 ;  /* 0x0000000304007986 */ /* 0x0043ec000c101924 */
.L_x_28651:
[----:B------:R-:W-:Y:S05]  /*0590*/  BSYNC.RECONVERGENT B6 ;  /* 0x0000000000067941 */ /* 0x000fea0003800200 */
.L_x_28650:
        /* <DEDUP_REMOVED lines=31> */
.L_x_28655:
[----:B------:R-:W0:Y:S02]  /*0790*/  LDC.64 R2, c[0x0][0x580] ;  /* 0x00016000ff027b82 */ /* 0x000e240000000a00 */
[----:B0-----:R-:W2:Y:S06]  /*07a0*/  LDG.E R3, desc[UR36][R2.64] ;  /* 0x0000002402037981 */ /* 0x001eac000c1e1900 */
[----:B------:R-:W2:Y:S01]  /*07b0*/  LDC.64 R4, c[0x0][0x738] ;  /* 0x0001ce00ff047b82 */ /* 0x000ea20000000a00 */
[----:B------:R-:W-:Y:S01]  /*07c0*/  VIADD R16, R16, 0x80 ;  /* 0x0000008010107836 */ /* 0x000fe20000000000 */
[----:B--2---:R2:W-:Y:S06]  /*07d0*/  STG.E desc[UR36][R4.64], R3 ;  /* 0x0000000304007986 */ /* 0x0045ec000c101924 */
.L_x_28654:
[----:B------:R-:W-:Y:S05]  /*07e0*/  BSYNC.RECONVERGENT B6 ;  /* 0x0000000000067941 */ /* 0x000fea0003800200 */
.L_x_28653:
        /* <DEDUP_REMOVED lines=30> */
.L_x_28656:
[----:B------:R-:W0:Y:S02]  /*09d0*/  LDC.64 R2, c[0x0][0x580] ;  /* 0x00016000ff027b82 */ /* 0x000e240000000a00 */
[----:B0-----:R-:W2:Y:S06]  /*09e0*/  LDG.E R3, desc[UR36][R2.64] ;  /* 0x0000002402037981 */ /* 0x001eac000c1e1900 */
[----:B------:R-:W2:Y:S02]  /*09f0*/  LDC.64 R4, c[0x0][0x738] ;  /* 0x0001ce00ff047b82 */ /* 0x000ea40000000a00 */
[----:B--2---:R-:W-:Y:S01]  /*0a00*/  STG.E desc[UR36][R4.64], R3 ;  /* 0x0000000304007986 */ /* 0x004fe2000c101924 */
[----:B------:R-:W-:Y:S05]  /*0a10*/  EXIT ;  /* 0x000000000000794d */ /* 0x000fea0003800000 */
.L_x_28646:
        /* <DEDUP_REMOVED lines=35> */
.L_x_28659:
        /* <DEDUP_REMOVED lines=35> */
.L_x_28660:
[----:B------:R-:W0:Y:S01]  /*0e80*/  LDCU.64 UR4, c[0x0][0x5a8] ;  /* 0x0000b500ff0477ac */ /* 0x000e220008000a00 */
[----:B------:R-:W-:Y:S01]  /*0e90*/  IMAD.MOV.U32 R10, RZ, RZ, R12 ;  /* 0x000000ffff0a7224 */ /* 0x000fe200078e000c */
[----:B------:R-:W-:Y:S02]  /*0ea0*/  MOV R9, R13 ;  /* 0x0000000d00097202 */ /* 0x000fe40000000f00 */
[----:B------:R-:W-:Y:S02]  /*0eb0*/  MOV R0, 0xef0 ;  /* 0x00000ef000007802 */ /* 0x000fe40000000f00 */
[----:B0-----:R-:W-:Y:S01]  /*0ec0*/  MOV R4, UR4 ;  /* 0x0000000400047c02 */ /* 0x001fe20008000f00 */
[----:B------:R-:W-:-:S07]  /*0ed0*/  IMAD.U32 R3, RZ, RZ, UR5 ;  /* 0x00000005ff037e24 */ /* 0x000fce000f8e00ff */
[----:B------:R-:W-:Y:S05]  /*0ee0*/  CALL.REL.NOINC `($__internal_44_$__cuda_sm20_div_u64) ;  /* 0x000003cc002c7944 */ /* 0x000fea0003c00000 */
        /* <DEDUP_REMOVED lines=10> */
.L_x_28661:
        /* <DEDUP_REMOVED lines=37> */
.L_x_28664:
[----:B------:R-:W0:Y:S01]  /*11e0*/  LDCU.64 UR4, c[0x0][0x5b0] ;  /* 0x0000b600ff0477ac */ /* 0x000e220008000a00 */
[----:B------:R-:W-:Y:S01]  /*11f0*/  MOV R10, R12 ;  /* 0x0000000c000a7202 */ /* 0x000fe20000000f00 */
[----:B------:R-:W-:Y:S01]  /*1200*/  IMAD.MOV.U32 R9, RZ, RZ, R13 ;  /* 0x000000ffff097224 */ /* 0x000fe200078e000d */
[----:B------:R-:W-:Y:S01]  /*1210*/  MOV R0, 0x1250 ;  /* 0x0000125000007802 */ /* 0x000fe20000000f00 */
[----:B0-----:R-:W-:Y:S01]  /*1220*/  IMAD.U32 R4, RZ, RZ, UR4 ;  /* 0x00000004ff047e24 */ /* 0x001fe2000f8e00ff */
[----:B------:R-:W-:-:S07]  /*1230*/  MOV R3, UR5 ;  /* 0x0000000500037c02 */ /* 0x000fce0008000f00 */
[----:B------:R-:W-:Y:S05]  /*1240*/  CALL.REL.NOINC `($__internal_44_$__cuda_sm20_div_u64) ;  /* 0x000003c800547944 */ /* 0x000fea0003c00000 */
        /* <DEDUP_REMOVED lines=11> */
.L_x_28665:
[----:B------:R-:W-:Y:S05]  /*1300*/  BSYNC.RECONVERGENT B0 ;  /* 0x0000000000007941 */ /* 0x000fea0003800200 */
.L_x_28663:
        /* <DEDUP_REMOVED lines=38> */
.L_x_28667:
        /* <DEDUP_REMOVED lines=18> */
.L_x_28668:
[----:B------:R-:W-:Y:S05]  /*1690*/  BSYNC.RECONVERGENT B0 ;  /* 0x0000000000007941 */ /* 0x000fea0003800200 */
.L_x_28666:
        /* <DEDUP_REMOVED lines=38> */
.L_x_28670:
        /* <DEDUP_REMOVED lines=18> */
.L_x_28671:
[----:B------:R-:W-:Y:S05]  /*1a20*/  BSYNC.RECONVERGENT B0 ;  /* 0x0000000000007941 */ /* 0x000fea0003800200 */
.L_x_28669:
        /* <DEDUP_REMOVED lines=38> */
.L_x_28673:
        /* <DEDUP_REMOVED lines=18> */
.L_x_28674:
[----:B------:R-:W-:Y:S05]  /*1db0*/  BSYNC.RECONVERGENT B0 ;  /* 0x0000000000007941 */ /* 0x000fea0003800200 */
.L_x_28672:
        /* <DEDUP_REMOVED lines=38> */
.L_x_28676:
        /* <DEDUP_REMOVED lines=18> */
.L_x_28677:
[----:B------:R-:W-:Y:S05]  /*2140*/  BSYNC.RECONVERGENT B0 ;  /* 0x0000000000007941 */ /* 0x000fea0003800200 */
.L_x_28675:
        /* <DEDUP_REMOVED lines=38> */
.L_x_28679:
        /* <DEDUP_REMOVED lines=18> */
.L_x_28680:
[----:B------:R-:W-:Y:S05]  /*24d0*/  BSYNC.RECONVERGENT B0 ;  /* 0x0000000000007941 */ /* 0x000fea0003800200 */
.L_x_28678:
        /* <DEDUP_REMOVED lines=38> */
.L_x_28682:
        /* <DEDUP_REMOVED lines=18> */
.L_x_28683:
[----:B------:R-:W-:Y:S05]  /*2860*/  BSYNC.RECONVERGENT B0 ;  /* 0x0000000000007941 */ /* 0x000fea0003800200 */
.L_x_28681:
        /* <DEDUP_REMOVED lines=38> */
.L_x_28685:
        /* <DEDUP_REMOVED lines=18> */
.L_x_28686:
[----:B------:R-:W-:Y:S05]  /*2bf0*/  BSYNC.RECONVERGENT B0 ;  /* 0x0000000000007941 */ /* 0x000fea0003800200 */
.L_x_28684:
        /* <DEDUP_REMOVED lines=38> */
.L_x_28688:
        /* <DEDUP_REMOVED lines=18> */
.L_x_28689:
[----:B------:R-:W-:Y:S05]  /*2f80*/  BSYNC.RECONVERGENT B0 ;  /* 0x0000000000007941 */ /* 0x000fea0003800200 */
.L_x_28687:
        /* <DEDUP_REMOVED lines=38> */
.L_x_28691:
        /* <DEDUP_REMOVED lines=18> */
.L_x_28692:
[----:B------:R-:W-:Y:S05]  /*3310*/  BSYNC.RECONVERGENT B0 ;  /* 0x0000000000007941 */ /* 0x000fea0003800200 */
.L_x_28690:
        /* <DEDUP_REMOVED lines=38> */
.L_x_28694:
        /* <DEDUP_REMOVED lines=18> */
.L_x_28695:
[----:B------:R-:W-:Y:S05]  /*36a0*/  BSYNC.RECONVERGENT B0 ;  /* 0x0000000000007941 */ /* 0x000fea0003800200 */
.L_x_28693:
        /* <DEDUP_REMOVED lines=38> */
.L_x_28697:
        /* <DEDUP_REMOVED lines=18> */
.L_x_28698:
[----:B------:R-:W-:Y:S05]  /*3a30*/  BSYNC.RECONVERGENT B0 ;  /* 0x0000000000007941 */ /* 0x000fea0003800200 */
.L_x_28696:
        /* <DEDUP_REMOVED lines=38> */
.L_x_28700:
        /* <DEDUP_REMOVED lines=18> */
.L_x_28701:
[----:B------:R-:W-:Y:S05]  /*3dc0*/  BSYNC.RECONVERGENT B0 ;  /* 0x0000000000007941 */ /* 0x000fea0003800200 */
.L_x_28699:
        /* <DEDUP_REMOVED lines=38> */
.L_x_28703:
        /* <DEDUP_REMOVED lines=18> */
.L_x_28704:
[----:B------:R-:W-:Y:S05]  /*4150*/  BSYNC.RECONVERGENT B0 ;  /* 0x0000000000007941 */ /* 0x000fea0003800200 */
.L_x_28702:
        /* <DEDUP_REMOVED lines=38> */
.L_x_28706:
        /* <DEDUP_REMOVED lines=18> */
.L_x_28707:
[----:B------:R-:W-:Y:S05]  /*44e0*/  BSYNC.RECONVERGENT B0 ;  /* 0x0000000000007941 */ /* 0x000fea0003800200 */
.L_x_28705:
        /* <DEDUP_REMOVED lines=38> */
.L_x_28709:
        /* <DEDUP_REMOVED lines=18> */
.L_x_28710:
[----:B------:R-:W-:Y:S05]  /*4870*/  BSYNC.RECONVERGENT B0 ;  /* 0x0000000000007941 */ /* 0x000fea0003800200 */
.L_x_28708:
        /* <DEDUP_REMOVED lines=38> */
.L_x_28712:
        /* <DEDUP_REMOVED lines=18> */
.L_x_28713:
[----:B------:R-:W-:Y:S05]  /*4c00*/  BSYNC.RECONVERGENT B0 ;  /* 0x0000000000007941 */ /* 0x000fea0003800200 */
.L_x_28711:
        /* <DEDUP_REMOVED lines=38> */
.L_x_28715:
        /* <DEDUP_REMOVED lines=18> */
.L_x_28716:
[----:B------:R-:W-:Y:S05]  /*4f90*/  BSYNC.RECONVERGENT B0 ;  /* 0x0000000000007941 */ /* 0x000fea0003800200 */
.L_x_28714:
        /* <DEDUP_REMOVED lines=38> */
.L_x_28718:
        /* <DEDUP_REMOVED lines=18> */
.L_x_28719:
[----:B------:R-:W-:Y:S05]  /*5320*/  BSYNC.RECONVERGENT B0 ;  /* 0x0000000000007941 */ /* 0x000fea0003800200 */
.L_x_28717:
        /* <DEDUP_REMOVED lines=38> */
.L_x_28721:
        /* <DEDUP_REMOVED lines=18> */
.L_x_28722:
[----:B------:R-:W-:Y:S05]  /*56b0*/  BSYNC.RECONVERGENT B0 ;  /* 0x0000000000007941 */ /* 0x000fea0003800200 */
.L_x_28720:
        /* <DEDUP_REMOVED lines=38> */
.L_x_28724:
        /* <DEDUP_REMOVED lines=18> */
.L_x_28725:
[----:B------:R-:W-:Y:S05]  /*5a40*/  BSYNC.RECONVERGENT B0 ;  /* 0x0000000000007941 */ /* 0x000fea0003800200 */
.L_x_28723:
        /* <DEDUP_REMOVED lines=38> */
.L_x_28727:
        /* <DEDUP_REMOVED lines=18> */
.L_x_28728:
[----:B------:R-:W-:Y:S05]  /*5dd0*/  BSYNC.RECONVERGENT B0 ;  /* 0x0000000000007941 */ /* 0x000fea0003800200 */
.L_x_28726:
        /* <DEDUP_REMOVED lines=37> */
.L_x_28730:
        /* <DEDUP_REMOVED lines=16> */
.L_x_28731:
[----:B------:R-:W-:Y:S05]  /*6130*/  BSYNC.RECONVERGENT B0 ;  /* 0x0000000000007941 */ /* 0x000fea0003800200 */
.L_x_28729:
        /* <DEDUP_REMOVED lines=34> */
.L_x_28733:
[----:B------:R-:W-:Y:S01]  /*6360*/  IMAD.MOV.U32 R8, RZ, RZ, R6 ;  /* 0x000000ffff087224 */ /* 0x000fe200078e0006 */
[----:B------:R-:W-:Y:S02]  /*6370*/  MOV R10, R7 ;  /* 0x00000007000a7202 */ /* 0x000fe40000000f00 */
[----:B------:R-:W-:-:S07]  /*6380*/  MOV R9, 0x63a0 ;  /* 0x000063a000097802 */ /* 0x000fce0000000f00 */
[----:B------:R-:W-:Y:S05]  /*6390*/  CALL.REL.NOINC `($__internal_45_$__cuda_sm20_rem_u64) ;  /* 0x0000037c00147944 */ /* 0x000fea0003c00000 */
[----:B------:R-:W-:Y:S01]  /*63a0*/  IMAD.MOV.U32 R4, RZ, RZ, R0 ;  /* 0x000000ffff047224 */ /* 0x000fe200078e0000 */
[----:B------:R-:W-:-:S07]  /*63b0*/  MOV R5, R3 ;  /* 0x0000000300057202 */ /* 0x000fce0000000f00 */
.L_x_28734:
[----:B------:R-:W-:Y:S05]  /*63c0*/  BSYNC.RECONVERGENT B0 ;  /* 0x0000000000007941 */ /* 0x000fea0003800200 */
.L_x_28732:
[----:B------:R-:W0:Y:S01]  /*63d0*/  LDCU.64 UR4, c[0x0][0x730] ;  /* 0x0000e600ff0477ac */ /* 0x000e220008000a00 */
[----:B------:R-:W-:Y:S02]  /*63e0*/  IMAD.MOV.U32 R3, RZ, RZ, R17 ;  /* 0x000000ffff037224 */ /* 0x000fe400078e0011 */
[----:B0-----:R-:W-:Y:S02]  /*63f0*/  IMAD R5, R5, UR4, RZ ;  /* 0x0000000405057c24 */ /* 0x001fe4000f8e02ff */
[----:B------:R-:W-:-:S04]  /*6400*/  IMAD.WIDE.U32 R2, R4, UR4, R2 ;  /* 0x0000000404027c25 */ /* 0x000fc8000f8e0002 */
[----:B------:R-:W-:-:S05]  /*6410*/  IMAD R5, R4, UR5, R5 ;  /* 0x0000000504057c24 */ /* 0x000fca000f8e0205 */
[----:B------:R-:W-:-:S07]  /*6420*/  IADD3 R17, PT, PT, R3, R5, RZ ;  /* 0x0000000503117210 */ /* 0x000fce0007ffe0ff */
.L_x_28662:
[----:B------:R-:W0:Y:S01]  /*6430*/  LDC.64 R6, c[0x0][0x580] ;  /* 0x00016000ff067b82 */ /* 0x000e220000000a00 */
[----:B------:R-:W1:Y:S01]  /*6440*/  LDCU.64 UR4, c[0x0][0x738] ;  /* 0x0000e700ff0477ac */ /* 0x000e620008000a00 */
[----:B0-----:R-:W2:Y:S01]  /*6450*/  LDG.E R7, desc[UR36][R6.64] ;  /* 0x0000002406077981 */ /* 0x001ea2000c1e1900 */
[----:B-1----:R-:W-:Y:S01]  /*6460*/  LEA R4, P0, R2, UR4, 0x2 ;  /* 0x0000000402047c11 */ /* 0x002fe2000f8010ff */
[----:B------:R-:W-:-:S03]  /*6470*/  VIADD R16, R16, 0x80 ;  /* 0x0000008010107836 */ /* 0x000fc60000000000 */
[----:B------:R-:W-:-:S05]  /*6480*/  LEA.HI.X R5, R2, UR5, R17, 0x2, P0 ;  /* 0x0000000502057c11 */ /* 0x000fca00080f1411 */
[----:B--2---:R0:W-:Y:S04]  /*6490*/  STG.E desc[UR36][R4.64], R7 ;  /* 0x0000000704007986 */ /* 0x0041e8000c101924 */
.L_x_28658:
[----:B------:R-:W-:Y:S05]  /*64a0*/  BSYNC.RECONVERGENT B6 ;  /* 0x0000000000067941 */ /* 0x000fea0003800200 */
.L_x_28657:
        /* <DEDUP_REMOVED lines=31> */
.L_x_28737:
        /* <DEDUP_REMOVED lines=36> */
.L_x_28738:
        /* <DEDUP_REMOVED lines=17> */
.L_x_28739:
        /* <DEDUP_REMOVED lines=37> */
.L_x_28742:
        /* <DEDUP_REMOVED lines=18> */
.L_x_28743:
[----:B------:R-:W-:Y:S05]  /*6d60*/  BSYNC.RECONVERGENT B0 ;  /* 0x0000000000007941 */ /* 0x000fea0003800200 */
.L_x_28741:
        /* <DEDUP_REMOVED lines=38> */
.L_x_28745:
        /* <DEDUP_REMOVED lines=18> */
.L_x_28746:
[----:B------:R-:W-:Y:S05]  /*70f0*/  BSYNC.RECONVERGENT B0 ;  /* 0x0000000000007941 */ /* 0x000fea0003800200 */
.L_x_28744:
        /* <DEDUP_REMOVED lines=38> */
.L_x_28748:
        /* <DEDUP_REMOVED lines=18> */
.L_x_28749:
[----:B------:R-:W-:Y:S05]  /*7480*/  BSYNC.RECONVERGENT B0 ;  /* 0x0000000000007941 */ /* 0x000fea0003800200 */
.L_x_28747:
        /* <DEDUP_REMOVED lines=38> */
.L_x_28751:
        /* <DEDUP_REMOVED lines=18> */
.L_x_28752:
[----:B------:R-:W-:Y:S05]  /*7810*/  BSYNC.RECONVERGENT B0 ;  /* 0x0000000000007941 */ /* 0x000fea0003800200 */
.L_x_28750:
        /* <DEDUP_REMOVED lines=38> */
.L_x_28754:
        /* <DEDUP_REMOVED lines=18> */
.L_x_28755:
[----:B------:R-:W-:Y:S05]  /*7ba0*/  BSYNC.RECONVERGENT B0 ;  /* 0x0000000000007941 */ /* 0x000fea0003800200 */
.L_x_28753:
        /* <DEDUP_REMOVED lines=38> */
.L_x_28757:
        /* <DEDUP_REMOVED lines=18> */
.L_x_28758:
[----:B------:R-:W-:Y:S05]  /*7f30*/  BSYNC.RECONVERGENT B0 ;  /* 0x0000000000007941 */ /* 0x000fea0003800200 */
.L_x_28756:
        /* <DEDUP_REMOVED lines=38> */
.L_x_28760:
        /* <DEDUP_REMOVED lines=18> */
.L_x_28761:
[----:B------:R-:W-:Y:S05]  /*82c0*/  BSYNC.RECONVERGENT B0 ;  /* 0x0000000000007941 */ /* 0x000fea0003800200 */
.L_x_28759:
        /* <DEDUP_REMOVED lines=38> */
.L_x_28763:
        /* <DEDUP_REMOVED lines=18> */
.L_x_28764:
[----:B------:R-:W-:Y:S05]  /*8650*/  BSYNC.RECONVERGENT B0 ;  /* 0x0000000000007941 */ /* 0x000fea0003800200 */
.L_x_28762:
        /* <DEDUP_REMOVED lines=38> */
.L_x_28766:
        /* <DEDUP_REMOVED lines=18> */
.L_x_28767:
[----:B------:R-:W-:Y:S05]  /*89e0*/  BSYNC.RECONVERGENT B0 ;  /* 0x0000000000007941 */ /* 0x000fea0003800200 */
.L_x_28765:
        /* <DEDUP_REMOVED lines=38> */
.L_x_28769:
        /* <DEDUP_REMOVED lines=18> */
.L_x_28770:
[----:B------:R-:W-:Y:S05]  /*8d70*/  BSYNC.RECONVERGENT B0 ;  /* 0x0000000000007941 */ /* 0x000fea0003800200 */
.L_x_28768:
        /* <DEDUP_REMOVED lines=38> */
.L_x_28772:
        /* <DEDUP_REMOVED lines=18> */
.L_x_28773:
[----:B------:R-:W-:Y:S05]  /*9100*/  BSYNC.RECONVERGENT B0 ;  /* 0x0000000000007941 */ /* 0x000fea0003800200 */
.L_x_28771:
        /* <DEDUP_REMOVED lines=38> */
.L_x_28775:
        /* <DEDUP_REMOVED lines=18> */
.L_x_28776:
[----:B------:R-:W-:Y:S05]  /*9490*/  BSYNC.RECONVERGENT B0 ;  /* 0x0000000000007941 */ /* 0x000fea0003800200 */
.L_x_28774:
        /* <DEDUP_REMOVED lines=38> */
.L_x_28778:
        /* <DEDUP_REMOVED lines=18> */
.L_x_28779:
[----:B------:R-:W-:Y:S05]  /*9820*/  BSYNC.RECONVERGENT B0 ;  /* 0x0000000000007941 */ /* 0x000fea0003800200 */
.L_x_28777:
        /* <DEDUP_REMOVED lines=38> */
.L_x_28781:
        /* <DEDUP_REMOVED lines=18> */
.L_x_28782:
[----:B------:R-:W-:Y:S05]  /*9bb0*/  BSYNC.RECONVERGENT B0 ;  /* 0x0000000000007941 */ /* 0x000fea0003800200 */
.L_x_28780:
        /* <DEDUP_REMOVED lines=38> */
.L_x_28784:
        /* <DEDUP_REMOVED lines=18> */
.L_x_28785:
[----:B------:R-:W-:Y:S05]  /*9f40*/  BSYNC.RECONVERGENT B0 ;  /* 0x0000000000007941 */ /* 0x000fea0003800200 */
.L_x_28783:
        /* <DEDUP_REMOVED lines=38> */
.L_x_28787:
        /* <DEDUP_REMOVED lines=18> */
.L_x_28788:
[----:B------:R-:W-:Y:S05]  /*a2d0*/  BSYNC.RECONVERGENT B0 ;  /* 0x0000000000007941 */ /* 0x000fea0003800200 */
.L_x_28786:
        /* <DEDUP_REMOVED lines=38> */
.L_x_28790:
        /* <DEDUP_REMOVED lines=18> */
.L_x_28791:
[----:B------:R-:W-:Y:S05]  /*a660*/  BSYNC.RECONVERGENT B0 ;  /* 0x0000000000007941 */ /* 0x000fea0003800200 */
.L_x_28789:
        /* <DEDUP_REMOVED lines=38> */
.L_x_28793:
        /* <DEDUP_REMOVED lines=18> */
.L_x_28794:
[----:B------:R-:W-:Y:S05]  /*a9f0*/  BSYNC.RECONVERGENT B0 ;  /* 0x0000000000007941 */ /* 0x000fea0003800200 */
.L_x_28792:
        /* <DEDUP_REMOVED lines=38> */
.L_x_28796:
        /* <DEDUP_REMOVED lines=18> */
.L_x_28797:
[----:B------:R-:W-:Y:S05]  /*ad80*/  BSYNC.RECONVERGENT B0 ;  /* 0x0000000000007941 */ /* 0x000fea0003800200 */
.L_x_28795:
        /* <DEDUP_REMOVED lines=38> */
.L_x_28799:
        /* <DEDUP_REMOVED lines=18> */
.L_x_28800:
[----:B------:R-:W-:Y:S05]  /*b110*/  BSYNC.RECONVERGENT B0 ;  /* 0x0000000000007941 */ /* 0x000fea0003800200 */
.L_x_28798:
        /* <DEDUP_REMOVED lines=38> */
.L_x_28802:
        /* <DEDUP_REMOVED lines=18> */
.L_x_28803:
[----:B------:R-:W-:Y:S05]  /*b4a0*/  BSYNC.RECONVERGENT B0 ;  /* 0x0000000000007941 */ /* 0x000fea0003800200 */
.L_x_28801:
        /* <DEDUP_REMOVED lines=38> */
.L_x_28805:
        /* <DEDUP_REMOVED lines=18> */
.L_x_28806:
[----:B------:R-:W-:Y:S05]  /*b830*/  BSYNC.RECONVERGENT B0 ;  /* 0x0000000000007941 */ /* 0x000fea0003800200 */
.L_x_28804:
        /* <DEDUP_REMOVED lines=37> */
.L_x_28808:
        /* <DEDUP_REMOVED lines=16> */
.L_x_28809:
[----:B------:R-:W-:Y:S05]  /*bb90*/  BSYNC.RECONVERGENT B0 ;  /* 0x0000000000007941 */ /* 0x000fea0003800200 */
.L_x_28807:
        /* <DEDUP_REMOVED lines=33> */
.L_x_28811:
[----:B------:R-:W-:Y:S01]  /*bdb0*/  MOV R8, R6 ;  /* 0x0000000600087202 */ /* 0x000fe20000000f00 */
[----:B------:R-:W-:Y:S01]  /*bdc0*/  IMAD.MOV.U32 R10, RZ, RZ, R7 ;  /* 0x000000ffff0a7224 */ /* 0x000fe200078e0007 */
[----:B------:R-:W-:-:S07]  /*bdd0*/  MOV R9, 0xbdf0 ;  /* 0x0000bdf000097802 */ /* 0x000fce0000000f00 */
[----:B------:R-:W-:Y:S05]  /*bde0*/  CALL.REL.NOINC `($__internal_45_$__cuda_sm20_rem_u64) ;  /* 0x0000032000807944 */ /* 0x000fea0003c00000 */
[----:B------:R-:W-:Y:S01]  /*bdf0*/  MOV R4, R0 ;  /* 0x0000000000047202 */ /* 0x000fe20000000f00 */
[----:B------:R-:W-:-:S07]  /*be00*/  IMAD.MOV.U32 R5, RZ, RZ, R3 ;  /* 0x000000ffff057224 */ /* 0x000fce00078e0003 */
.L_x_28812:
[----:B------:R-:W-:Y:S05]  /*be10*/  BSYNC.RECONVERGENT B0 ;  /* 0x0000000000007941 */ /* 0x000fea0003800200 */
.L_x_28810:
[----:B------:R-:W0:Y:S01]  /*be20*/  LDCU.64 UR4, c[0x0][0x730] ;  /* 0x0000e600ff0477ac */ /* 0x000e220008000a00 */
[----:B------:R-:W-:Y:S01]  /*be30*/  MOV R3, R17 ;  /* 0x0000001100037202 */ /* 0x000fe20000000f00 */
[----:B0-----:R-:W-:Y:S02]  /*be40*/  IMAD R5, R5, UR4, RZ ;  /* 0x0000000405057c24 */ /* 0x001fe4000f8e02ff */
[----:B------:R-:W-:-:S04]  /*be50*/  IMAD.WIDE.U32 R2, R4, UR4, R2 ;  /* 0x0000000404027c25 */ /* 0x000fc8000f8e0002 */
[----:B------:R-:W-:-:S04]  /*be60*/  IMAD R5, R4, UR5, R5 ;  /* 0x0000000504057c24 */ /* 0x000fc8000f8e0205 */
[----:B------:R-:W-:-:S07]  /*be70*/  IMAD.IADD R17, R3, 0x1, R5 ;  /* 0x0000000103117824 */ /* 0x000fce00078e0205 */
.L_x_28740:
[----:B------:R-:W0:Y:S01]  /*be80*/  LDC.64 R6, c[0x0][0x580] ;  /* 0x00016000ff067b82 */ /* 0x000e220000000a00 */
[----:B------:R-:W1:Y:S01]  /*be90*/  LDCU.64 UR4, c[0x0][0x738] ;  /* 0x0000e700ff0477ac */ /* 0x000e620008000a00 */
[----:B0-----:R-:W2:Y:S01]  /*bea0*/  LDG.E R7, desc[UR36][R6.64] ;  /* 0x0000002406077981 */ /* 0x001ea2000c1e1900 */
[----:B-1----:R-:W-:Y:S02]  /*beb0*/  LEA R4, P0, R2, UR4, 0x2 ;  /* 0x0000000402047c11 */ /* 0x002fe4000f8010ff */
[----:B------:R-:W-:Y:S02]  /*bec0*/  IADD3 R16, PT, PT, R16, 0x80, RZ ;  /* 0x0000008010107810 */ /* 0x000fe40007ffe0ff */
[----:B------:R-:W-:-:S05]  /*bed0*/  LEA.HI.X R5, R2, UR5, R17, 0x2, P0 ;  /* 0x0000000502057c11 */ /* 0x000fca00080f1411 */
[----:B--2---:R1:W-:Y:S04]  /*bee0*/  STG.E desc[UR36][R4.64], R7 ;  /* 0x0000000704007986 */ /* 0x0043e8000c101924 */
.L_x_28736:
[----:B------:R-:W-:Y:S05]  /*bef0*/  BSYNC.RECONVERGENT B6 ;  /* 0x0000000000067941 */ /* 0x000fea0003800200 */
.L_x_28735:
        /* <DEDUP_REMOVED lines=31> */
.L_x_28815:
        /* <DEDUP_REMOVED lines=36> */
.L_x_28816:
[----:B------:R-:W0:Y:S01]  /*c330*/  LDCU.64 UR4, c[0x0][0x5a8] ;  /* 0x0000b500ff0477ac */ /* 0x000e220008000a00 */
[----:B------:R-:W-:Y:S01]  /*c340*/  MOV R10, R12 ;  /* 0x0000000c000a7202 */ /* 0x000fe20000000f00 */
[----:B------:R-:W-:Y:S01]  /*c350*/  IMAD.MOV.U32 R9, RZ, RZ, R13 ;  /* 0x000000ffff097224 */ /* 0x000fe200078e000d */
[----:B------:R-:W-:Y:S01]  /*c360*/  MOV R0, 0xc3a0 ;  /* 0x0000c3a000007802 */ /* 0x000fe20000000f00 */
[----:B01----:R-:W-:Y:S01]  /*c370*/  IMAD.U32 R4, RZ, RZ, UR4 ;  /* 0x00000004ff047e24 */ /* 0x003fe2000f8e00ff */
[----:B------:R-:W-:-:S07]  /*c380*/  MOV R3, UR5 ;  /* 0x0000000500037c02 */ /* 0x000fce0008000f00 */
[----:B------:R-:W-:Y:S05]  /*c390*/  CALL.REL.NOINC `($__internal_44_$__cuda_sm20_div_u64) ;  /* 0x0000031800007944 */ /* 0x000fea0003c00000 */
        /* <DEDUP_REMOVED lines=10> */
.L_x_28817:
        /* <DEDUP_REMOVED lines=37> */
.L_x_28820:
        /* <DEDUP_REMOVED lines=18> */
.L_x_28821:
[----:B------:R-:W-:Y:S05]  /*c7b0*/  BSYNC.RECONVERGENT B0 ;  /* 0x0000000000007941 */ /* 0x000fea0003800200 */
.L_x_28819:
        /* <DEDUP_REMOVED lines=38> */
.L_x_28823:
        /* <DEDUP_REMOVED lines=18> */
.L_x_28824:
[----:B------:R-:W-:Y:S05]  /*cb40*/  BSYNC.RECONVERGENT B0 ;  /* 0x0000000000007941 */ /* 0x000fea0003800200 */
.L_x_28822:
        /* <DEDUP_REMOVED lines=38> */
.L_x_28826:
        /* <DEDUP_REMOVED lines=18> */
.L_x_28827:
[----:B------:R-:W-:Y:S05]  /*ced0*/  BSYNC.RECONVERGENT B0 ;  /* 0x0000000000007941 */ /* 0x000fea0003800200 */
.L_x_28825:
        /* <DEDUP_REMOVED lines=38> */
.L_x_28829:
        /* <DEDUP_REMOVED lines=18> */
.L_x_28830:
[----:B------:R-:W-:Y:S05]  /*d260*/  BSYNC.RECONVERGENT B0 ;  /* 0x0000000000007941 */ /* 0x000fea0003800200 */
.L_x_28828:
        /* <DEDUP_REMOVED lines=38> */
.L_x_28832:
        /* <DEDUP_REMOVED lines=18> */
.L_x_28833:
[----:B------:R-:W-:Y:S05]  /*d5f0*/  BSYNC.RECONVERGENT B0 ;  /* 0x0000000000007941 */ /* 0x000fea0003800200 */
.L_x_28831:
        /* <DEDUP_REMOVED lines=38> */
.L_x_28835:
        /* <DEDUP_REMOVED lines=18> */
.L_x_28836:
[----:B------:R-:W-:Y:S05]  /*d980*/  BSYNC.RECONVERGENT B0 ;  /* 0x0000000000007941 */ /* 0x000fea0003800200 */
.L_x_28834:
        /* <DEDUP_REMOVED lines=38> */
.L_x_28838:
        /* <DEDUP_REMOVED lines=18> */
.L_x_28839:
[----:B------:R-:W-:Y:S05]  /*dd10*/  BSYNC.RECONVERGENT B0 ;  /* 0x0000000000007941 */ /* 0x000fea0003800200 */
.L_x_28837:
        /* <DEDUP_REMOVED lines=38> */
.L_x_28841:
        /* <DEDUP_REMOVED lines=18> */
.L_x_28842:
[----:B------:R-:W-:Y:S05]  /*e0a0*/  BSYNC.RECONVERGENT B0 ;  /* 0x0000000000007941 */ /* 0x000fea0003800200 */
.L_x_28840:
        /* <DEDUP_REMOVED lines=38> */
.L_x_28844:
        /* <DEDUP_REMOVED lines=18> */
.L_x_28845:
[----:B------:R-:W-:Y:S05]  /*e430*/  BSYNC.RECONVERGENT B0 ;  /* 0x0000000000007941 */ /* 0x000fea0003800200 */
.L_x_28843:
        /* <DEDUP_REMOVED lines=38> */
.L_x_28847:
        /* <DEDUP_REMOVED lines=18> */
.L_x_28848:
[----:B------:R-:W-:Y:S05]  /*e7c0*/  BSYNC.RECONVERGENT B0 ;  /* 0x0000000000007941 */ /* 0x000fea0003800200 */
.L_x_28846:
        /* <DEDUP_REMOVED lines=38> */
.L_x_28850:
        /* <DEDUP_REMOVED lines=18> */
.L_x_28851:
[----:B------:R-:W-:Y:S05]  /*eb50*/  BSYNC.RECONVERGENT B0 ;  /* 0x0000000000007941 */ /* 0x000fea0003800200 */
.L_x_28849:
        /* <DEDUP_REMOVED lines=38> */
.L_x_28853:
        /* <DEDUP_REMOVED lines=18> */
.L_x_28854:
[----:B------:R-:W-:Y:S05]  /*eee0*/  BSYNC.RECONVERGENT B0 ;  /* 0x0000000000007941 */ /* 0x000fea0003800200 */
.L_x_28852:
        /* <DEDUP_REMOVED lines=38> */
.L_x_28856:
        /* <DEDUP_REMOVED lines=18> */
.L_x_28857:
[----:B------:R-:W-:Y:S05]  /*f270*/  BSYNC.RECONVERGENT B0 ;  /* 0x0000000000007941 */ /* 0x000fea0003800200 */
.L_x_28855:
        /* <DEDUP_REMOVED lines=38> */
.L_x_28859:
        /* <DEDUP_REMOVED lines=18> */
.L_x_28860:
[----:B------:R-:W-:Y:S05]  /*f600*/  BSYNC.RECONVERGENT B0 ;  /* 0x0000000000007941 */ /* 0x000fea0003800200 */
.L_x_28858:
        /* <DEDUP_REMOVED lines=38> */
.L_x_28862:
        /* <DEDUP_REMOVED lines=18> */
.L_x_28863:
[----:B------:R-:W-:Y:S05]  /*f990*/  BSYNC.RECONVERGENT B0 ;  /* 0x0000000000007941 */ /* 0x000fea0003800200 */
.L_x_28861:
        /* <DEDUP_REMOVED lines=38> */
.L_x_28865:
        /* <DEDUP_REMOVED lines=18> */
.L_x_28866:
[----:B------:R-:W-:Y:S05]  /*fd20*/  BSYNC.RECONVERGENT B0 ;  /* 0x0000000000007941 */ /* 0x000fea0003800200 */
.L_x_28864:
        /* <DEDUP_REMOVED lines=38> */
.L_x_28868:
        /* <DEDUP_REMOVED lines=18> */
.L_x_28869:
[----:B------:R-:W-:Y:S05]  /*100b0*/  BSYNC.RECONVERGENT B0 ;  /* 0x0000000000007941 */ /* 0x000fea0003800200 */
.L_x_28867:
        /* <DEDUP_REMOVED lines=38> */
.L_x_28871:
        /* <DEDUP_REMOVED lines=18> */
.L_x_28872:
[----:B------:R-:W-:Y:S05]  /*10440*/  BSYNC.RECONVERGENT B0 ;  /* 0x0000000000007941 */ /* 0x000fea0003800200 */
.L_x_28870:
        /* <DEDUP_REMOVED lines=38> */
.L_x_28874:
        /* <DEDUP_REMOVED lines=18> */
.L_x_28875:
[----:B------:R-:W-:Y:S05]  /*107d0*/  BSYNC.RECONVERGENT B0 ;  /* 0x0000000000007941 */ /* 0x000fea0003800200 */
.L_x_28873:
        /* <DEDUP_REMOVED lines=38> */
.L_x_28877:
        /* <DEDUP_REMOVED lines=18> */
.L_x_28878:
[----:B------:R-:W-:Y:S05]  /*10b60*/  BSYNC.RECONVERGENT B0 ;  /* 0x0000000000007941 */ /* 0x000fea0003800200 */
.L_x_28876:
        /* <DEDUP_REMOVED lines=38> */
.L_x_28880:
        /* <DEDUP_REMOVED lines=18> */
.L_x_28881:
[----:B------:R-:W-:Y:S05]  /*10ef0*/  BSYNC.RECONVERGENT B0 ;  /* 0x0000000000007941 */ /* 0x000fea0003800200 */
.L_x_28879:
        /* <DEDUP_REMOVED lines=38> */
.L_x_28883:
        /* <DEDUP_REMOVED lines=18> */
.L_x_28884:
[----:B------:R-:W-:Y:S05]  /*11280*/  BSYNC.RECONVERGENT B0 ;  /* 0x0000000000007941 */ /* 0x000fea0003800200 */
.L_x_28882:
        /* <DEDUP_REMOVED lines=37> */
.L_x_28886:
        /* <DEDUP_REMOVED lines=16> */
.L_x_28887:
[----:B------:R-:W-:Y:S05]  /*115e0*/  BSYNC.RECONVERGENT B0 ;  /* 0x0000000000007941 */ /* 0x000fea0003800200 */
.L_x_28885:
        /* <DEDUP_REMOVED lines=33> */
.L_x_28889:
[----:B------:R-:W-:Y:S01]  /*11800*/  IMAD.MOV.U32 R8, RZ, RZ, R6 ;  /* 0x000000ffff087224 */ /* 0x000fe200078e0006 */
[----:B------:R-:W-:Y:S02]  /*11810*/  MOV R10, R7 ;  /* 0x00000007000a7202 */ /* 0x000fe40000000f00 */
[----:B------:R-:W-:-:S07]  /*11820*/  MOV R9, 0x11840 ;  /* 0x0001184000097802 */ /* 0x000fce0000000f00 */
[----:B------:R-:W-:Y:S05]  /*11830*/  CALL.REL.NOINC `($__internal_45_$__cuda_sm20_rem_u64) ;  /* 0x000002c400ec7944 */ /* 0x000fea0003c00000 */
[----:B------:R-:W-:Y:S01]  /*11840*/  IMAD.MOV.U32 R4, RZ, RZ, R0 ;  /* 0x000000ffff047224 */ /* 0x000fe200078e0000 */
[----:B------:R-:W-:-:S07]  /*11850*/  MOV R5, R3 ;  /* 0x0000000300057202 */ /* 0x000fce0000000f00 */
.L_x_28890:
[----:B------:R-:W-:Y:S05]  /*11860*/  BSYNC.RECONVERGENT B0 ;  /* 0x0000000000007941 */ /* 0x000fea0003800200 */
.L_x_28888:
[----:B------:R-:W0:Y:S01]  /*11870*/  LDCU.64 UR4, c[0x0][0x730] ;  /* 0x0000e600ff0477ac */ /* 0x000e220008000a00 */
[----:B------:R-:W-:Y:S02]  /*11880*/  IMAD.MOV.U32 R3, RZ, RZ, R17 ;  /* 0x000000ffff037224 */ /* 0x000fe400078e0011 */
[----:B0-----:R-:W-:Y:S02]  /*11890*/  IMAD R5, R5, UR4, RZ ;  /* 0x0000000405057c24 */ /* 0x001fe4000f8e02ff */
[----:B------:R-:W-:-:S04]  /*118a0*/  IMAD.WIDE.U32 R2, R4, UR4, R2 ;  /* 0x0000000404027c25 */ /* 0x000fc8000f8e0002 */
[----:B------:R-:W-:-:S05]  /*118b0*/  IMAD R5, R4, UR5, R5 ;  /* 0x0000000504057c24 */ /* 0x000fca000f8e0205 */
[----:B------:R-:W-:-:S07]  /*118c0*/  IADD3 R17, PT, PT, R3, R5, RZ ;  /* 0x0000000503117210 */ /* 0x000fce0007ffe0ff */
.L_x_28818:
[----:B------:R-:W0:Y:S01]  /*118d0*/  LDC.64 R6, c[0x0][0x580] ;  /* 0x00016000ff067b82 */ /* 0x000e220000000a00 */
[----:B------:R-:W1:Y:S01]  /*118e0*/  LDCU.64 UR4, c[0x0][0x738] ;  /* 0x0000e700ff0477ac */ /* 0x000e620008000a00 */
[----:B0-----:R-:W2:Y:S01]  /*118f0*/  LDG.E R7, desc[UR36][R6.64] ;  /* 0x0000002406077981 */ /* 0x001ea2000c1e1900 */
[----:B-1----:R-:W-:Y:S01]  /*11900*/  LEA R4, P0, R2, UR4, 0x2 ;  /* 0x0000000402047c11 */ /* 0x002fe2000f8010ff */
[----:B------:R-:W-:-:S03]  /*11910*/  VIADD R16, R16, 0x80 ;  /* 0x0000008010107836 */ /* 0x000fc60000000000 */
[----:B------:R-:W-:-:S05]  /*11920*/  LEA.HI.X R5, R2, UR5, R17, 0x2, P0 ;  /* 0x0000000502057c11 */ /* 0x000fca00080f1411 */
[----:B--2---:R2:W-:Y:S04]  /*11930*/  STG.E desc[UR36][R4.64], R7 ;  /* 0x0000000704007986 */ /* 0x0045e8000c101924 */
.L_x_28814:
[----:B------:R-:W-:Y:S05]  /*11940*/  BSYNC.RECONVERGENT B6 ;  /* 0x0000000000067941 */ /* 0x000fea0003800200 */
.L_x_28813:
        /* <DEDUP_REMOVED lines=30> */
.L_x_28891:
        /* <DEDUP_REMOVED lines=36> */
.L_x_28892:
[----:B------:R-:W0:Y:S01]  /*11d70*/  LDCU.64 UR4, c[0x0][0x5a8] ;  /* 0x0000b500ff0477ac */ /* 0x000e220008000a00 */
[----:B------:R-:W-:Y:S01]  /*11d80*/  IMAD.MOV.U32 R10, RZ, RZ, R12 ;  /* 0x000000ffff0a7224 */ /* 0x000fe200078e000c */
[----:B------:R-:W-:Y:S02]  /*11d90*/  MOV R9, R13 ;  /* 0x0000000d00097202 */ /* 0x000fe40000000f00 */
[----:B------:R-:W-:Y:S02]  /*11da0*/  MOV R0, 0x11de0 ;  /* 0x00011de000007802 */ /* 0x000fe40000000f00 */
[----:B012---:R-:W-:Y:S01]  /*11db0*/  MOV R4, UR4 ;  /* 0x0000000400047c02 */ /* 0x007fe20008000f00 */
        /* <DEDUP_REMOVED lines=12> */
.L_x_28893:
        /* <DEDUP_REMOVED lines=37> */
.L_x_28896:
        /* <DEDUP_REMOVED lines=18> */
.L_x_28897:
[----:B------:R-:W-:Y:S05]  /*121f0*/  BSYNC.RECONVERGENT B0 ;  /* 0x0000000000007941 */ /* 0x000fea0003800200 */
.L_x_28895:
        /* <DEDUP_REMOVED lines=37> */
.L_x_28899:
        /* <DEDUP_REMOVED lines=18> */
.L_x_28900:
[----:B------:R-:W-:Y:S05]  /*12570*/  BSYNC.RECONVERGENT B0 ;  /* 0x0000000000007941 */ /* 0x000fea0003800200 */
.L_x_28898:
        /* <DEDUP_REMOVED lines=37> */
.L_x_28902:
        /* <DEDUP_REMOVED lines=18> */
.L_x_28903:
[----:B------:R-:W-:Y:S05]  /*128f0*/  BSYNC.RECONVERGENT B0 ;  /* 0x0000000000007941 */ /* 0x000fea0003800200 */
.L_x_28901:
        /* <DEDUP_REMOVED lines=37> */
.L_x_28905:
        /* <DEDUP_REMOVED lines=18> */
.L_x_28906:
[----:B------:R-:W-:Y:S05]  /*12c70*/  BSYNC.RECONVERGENT B0 ;  /* 0x0000000000007941 */ /* 0x000fea0003800200 */
.L_x_28904:
        /* <DEDUP_REMOVED lines=37> */
.L_x_28908:
        /* <DEDUP_REMOVED lines=18> */
.L_x_28909:
[----:B------:R-:W-:Y:S05]  /*12ff0*/  BSYNC.RECONVERGENT B0 ;  /* 0x0000000000007941 */ /* 0x000fea0003800200 */
.L_x_28907:
        /* <DEDUP_REMOVED lines=37> */
.L_x_28911:
        /* <DEDUP_REMOVED lines=18> */
.L_x_28912:
[----:B------:R-:W-:Y:S05]  /*13370*/  BSYNC.RECONVERGENT B0 ;  /* 0x0000000000007941 */ /* 0x000fea0003800200 */
.L_x_28910:
        /* <DEDUP_REMOVED lines=37> */
.L_x_28914:
        /* <DEDUP_REMOVED lines=18> */
.L_x_28915:
[----:B------:R-:W-:Y:S05]  /*136f0*/  BSYNC.RECONVERGENT B0 ;  /* 0x0000000000007941 */ /* 0x000fea0003800200 */
.L_x_28913:
        /* <DEDUP_REMOVED lines=37> */
.L_x_28917:
        /* <DEDUP_REMOVED lines=18> */
.L_x_28918:
[----:B------:R-:W-:Y:S05]  /*13a70*/  BSYNC.RECONVERGENT B0 ;  /* 0x0000000000007941 */ /* 0x000fea0003800200 */
.L_x_28916:
        /* <DEDUP_REMOVED lines=37> */
.L_x_28920:
        /* <DEDUP_REMOVED lines=18> */
.L_x_28921:
[----:B------:R-:W-:Y:S05]  /*13df0*/  BSYNC.RECONVERGENT B0 ;  /* 0x0000000000007941 */ /* 0x000fea0003800200 */
.L_x_28919:
        /* <DEDUP_REMOVED lines=37> */
.L_x_28923:
        /* <DEDUP_REMOVED lines=18> */
.L_x_28924:
[----:B------:R-:W-:Y:S05]  /*14170*/  BSYNC.RECONVERGENT B0 ;  /* 0x0000000000007941 */ /* 0x000fea0003800200 */
.L_x_28922:
        /* <DEDUP_REMOVED lines=37> */
.L_x_28926:
        /* <DEDUP_REMOVED lines=18> */
.L_x_28927:
[----:B------:R-:W-:Y:S05]  /*144f0*/  BSYNC.RECONVERGENT B0 ;  /* 0x0000000000007941 */ /* 0x000fea0003800200 */
.L_x_28925:
        /* <DEDUP_REMOVED lines=37> */
.L_x_28929:
        /* <DEDUP_REMOVED lines=18> */
.L_x_28930:
[----:B------:R-:W-:Y:S05]  /*14870*/  BSYNC.RECONVERGENT B0 ;  /* 0x0000000000007941 */ /* 0x000fea0003800200 */
.L_x_28928:
        /* <DEDUP_REMOVED lines=37> */
.L_x_28932:
        /* <DEDUP_REMOVED lines=18> */
.L_x_28933:
[----:B------:R-:W-:Y:S05]  /*14bf0*/  BSYNC.RECONVERGENT B0 ;  /* 0x0000000000007941 */ /* 0x000fea0003800200 */
.L_x_28931:
        /* <DEDUP_REMOVED lines=37> */
.L_x_28935:
        /* <DEDUP_REMOVED lines=18> */
.L_x_28936:
[----:B------:R-:W-:Y:S05]  /*14f70*/  BSYNC.RECONVERGENT B0 ;  /* 0x0000000000007941 */ /* 0x000fea0003800200 */
.L_x_28934:
        /* <DEDUP_REMOVED lines=37> */
.L_x_28938:
        /* <DEDUP_REMOVED lines=18> */
.L_x_28939:
[----:B------:R-:W-:Y:S05]  /*152f0*/  BSYNC.RECONVERGENT B0 ;  /* 0x0000000000007941 */ /* 0x000fea0003800200 */
.L_x_28937:
        /* <DEDUP_REMOVED lines=37> */
.L_x_28941:
        /* <DEDUP_REMOVED lines=18> */
.L_x_28942:
[----:B------:R-:W-:Y:S05]  /*15670*/  BSYNC.RECONVERGENT B0 ;  /* 0x0000000000007941 */ /* 0x000fea0003800200 */
.L_x_28940:
        /* <DEDUP_REMOVED lines=37> */
.L_x_28944:
        /* <DEDUP_REMOVED lines=18> */
.L_x_28945:
[----:B------:R-:W-:Y:S05]  /*159f0*/  BSYNC.RECONVERGENT B0 ;  /* 0x0000000000007941 */ /* 0x000fea0003800200 */
.L_x_28943:
        /* <DEDUP_REMOVED lines=37> */
.L_x_28947:
        /* <DEDUP_REMOVED lines=18> */
.L_x_28948:
[----:B------:R-:W-:Y:S05]  /*15d70*/  BSYNC.RECONVERGENT B0 ;  /* 0x0000000000007941 */ /* 0x000fea0003800200 */
.L_x_28946:
        /* <DEDUP_REMOVED lines=37> */
.L_x_28950:
        /* <DEDUP_REMOVED lines=18> */
.L_x_28951:
[----:B------:R-:W-:Y:S05]  /*160f0*/  BSYNC.RECONVERGENT B0 ;  /* 0x0000000000007941 */ /* 0x000fea0003800200 */
.L_x_28949:
        /* <DEDUP_REMOVED lines=37> */
.L_x_28953:
        /* <DEDUP_REMOVED lines=18> */
.L_x_28954:
[----:B------:R-:W-:Y:S05]  /*16470*/  BSYNC.RECONVERGENT B0 ;  /* 0x0000000000007941 */ /* 0x000fea0003800200 */
.L_x_28952:
        /* <DEDUP_REMOVED lines=37> */
.L_x_28956:
        /* <DEDUP_REMOVED lines=18> */
.L_x_28957:
[----:B------:R-:W-:Y:S05]  /*167f0*/  BSYNC.RECONVERGENT B0 ;  /* 0x0000000000007941 */ /* 0x000fea0003800200 */
.L_x_28955:
        /* <DEDUP_REMOVED lines=37> */
.L_x_28959:
        /* <DEDUP_REMOVED lines=18> */
.L_x_28960:
[----:B------:R-:W-:Y:S05]  /*16b70*/  BSYNC.RECONVERGENT B0 ;  /* 0x0000000000007941 */ /* 0x000fea0003800200 */
.L_x_28958:
        /* <DEDUP_REMOVED lines=36> */
.L_x_28962:
        /* <DEDUP_REMOVED lines=16> */
.L_x_28963:
[----:B------:R-:W-:Y:S05]  /*16ec0*/  BSYNC.RECONVERGENT B0 ;  /* 0x0000000000007941 */ /* 0x000fea0003800200 */
.L_x_28961:
        /* <DEDUP_REMOVED lines=32> */
.L_x_28965:
[----:B------:R-:W-:Y:S01]  /*170d0*/  IMAD.MOV.U32 R8, RZ, RZ, R6 ;  /* 0x000000ffff087224 */ /* 0x000fe200078e0006 */
[----:B------:R-:W-:Y:S02]  /*170e0*/  MOV R10, R7 ;  /* 0x00000007000a7202 */ /* 0x000fe40000000f00 */
[----:B------:R-:W-:-:S07]  /*170f0*/  MOV R9, 0x17110 ;  /* 0x0001711000097802 */ /* 0x000fce0000000f00 */
[----:B------:R-:W-:Y:S05]  /*17100*/  CALL.REL.NOINC `($__internal_45_$__cuda_sm20_rem_u64) ;  /* 0x0000026c00b87944 */ /* 0x000fea0003c00000 */
[----:B------:R-:W-:-:S07]  /*17110*/  IMAD.MOV.U32 R2, RZ, RZ, R0 ;  /* 0x000000ffff027224 */ /* 0x000fce00078e0000 */
.L_x_28966:
[----:B------:R-:W-:Y:S05]  /*17120*/  BSYNC.RECONVERGENT B0 ;  /* 0x0000000000007941 */ /* 0x000fea0003800200 */
.L_x_28964:
[----:B------:R-:W0:Y:S02]  /*17130*/  LDCU.64 UR4, c[0x0][0x730] ;  /* 0x0000e600ff0477ac */ /* 0x000e240008000a00 */
[----:B0-----:R-:W-:Y:S02]  /*17140*/  IMAD R3, R3, UR4, RZ ;  /* 0x0000000403037c24 */ /* 0x001fe4000f8e02ff */
[----:B------:R-:W-:-:S04]  /*17150*/  IMAD.WIDE.U32 R16, R2, UR4, R16 ;  /* 0x0000000402107c25 */ /* 0x000fc8000f8e0010 */
[----:B------:R-:W-:-:S05]  /*17160*/  IMAD R3, R2, UR5, R3 ;  /* 0x0000000502037c24 */ /* 0x000fca000f8e0203 */
[----:B------:R-:W-:-:S07]  /*17170*/  IADD3 R17, PT, PT, R17, R3, RZ ;  /* 0x0000000311117210 */ /* 0x000fce0007ffe0ff */
.L_x_28894:
[----:B------:R-:W0:Y:S01]  /*17180*/  LDC.64 R4, c[0x0][0x580] ;  /* 0x00016000ff047b82 */ /* 0x000e220000000a00 */
[----:B------:R-:W1:Y:S01]  /*17190*/  LDCU.64 UR4, c[0x0][0x738] ;  /* 0x0000e700ff0477ac */ /* 0x000e620008000a00 */
[----:B0-----:R-:W2:Y:S01]  /*171a0*/  LDG.E R5, desc[UR36][R4.64] ;  /* 0x0000002404057981 */ /* 0x001ea2000c1e1900 */
[----:B-1----:R-:W-:-:S04]  /*171b0*/  LEA R2, P0, R16, UR4, 0x2 ;  /* 0x0000000410027c11 */ /* 0x002fc8000f8010ff */
[----:B------:R-:W-:-:S05]  /*171c0*/  LEA.HI.X R3, R16, UR5, R17, 0x2, P0 ;  /* 0x0000000510037c11 */ /* 0x000fca00080f1411 */
[----:B--2---:R-:W-:Y:S01]  /*171d0*/  STG.E desc[UR36][R2.64], R5 ;  /* 0x0000000502007986 */ /* 0x004fe2000c101924 */
[----:B------:R-:W-:Y:S05]  /*171e0*/  EXIT ;  /* 0x000000000000794d */ /* 0x000fea0003800000 */
.L_x_28645:
        /* <DEDUP_REMOVED lines=31> */
.L_x_28969:
[----:B------:R-:W0:Y:S01]  /*173e0*/  LDC.64 R4, c[0x0][0x580] ;  /* 0x00016000ff047b82 */ /* 0x000e220000000a00 */
[----:B------:R-:W1:Y:S07]  /*173f0*/  LDCU.64 UR4, c[0x0][0x590] ;  /* 0x0000b200ff0477ac */ /* 0x000e6e0008000a00 */
[----:B------:R-:W2:Y:S01]  /*17400*/  LDC.64 R8, c[0x0][0x738] ;  /* 0x0001ce00ff087b82 */ /* 0x000ea20000000a00 */
[----:B0-----:R-:W3:Y:S01]  /*17410*/  LDG.E R5, desc[UR36][R4.64] ;  /* 0x0000002404057981 */ /* 0x001ee2000c1e1900 */
        /* <DEDUP_REMOVED lines=9> */
[----:B---3--:R0:W-:Y:S04]  /*174b0*/  STG.E desc[UR36][R2.64], R5 ;  /* 0x0000000502007986 */ /* 0x0081e8000c101924 */
.L_x_28968:
[----:B------:R-:W-:Y:S05]  /*174c0*/  BSYNC.RECONVERGENT B6 ;  /* 0x0000000000067941 */ /* 0x000fea0003800200 */
.L_x_28967:
        /* <DEDUP_REMOVED lines=31> */
.L_x_28972:
[----:B0-----:R-:W0:Y:S01]  /*176c0*/  LDC.64 R4, c[0x0][0x580] ;  /* 0x00016000ff047b82 */ /* 0x001e220000000a00 */
[----:B------:R-:W1:Y:S07]  /*176d0*/  LDCU.64 UR4, c[0x0][0x590] ;  /* 0x0000b200ff0477ac */ /* 0x000e6e0008000a00 */
[----:B------:R-:W2:Y:S01]  /*176e0*/  LDC.64 R8, c[0x0][0x738] ;  /* 0x0001ce00ff087b82 */ /* 0x000ea20000000a00 */
[----:B0-----:R-:W3:Y:S01]  /*176f0*/  LDG.E R5, desc[UR36][R4.64] ;  /* 0x0000002404057981 */ /* 0x001ee2000c1e1900 */
        /* <DEDUP_REMOVED lines=9> */
[----:B---3--:R1:W-:Y:S04]  /*17790*/  STG.E desc[UR36][R2.64], R5 ;  /* 0x0000000502007986 */ /* 0x0083e8000c101924 */
.L_x_28971:
[----:B------:R-:W-:Y:S05]  /*177a0*/  BSYNC.RECONVERGENT B6 ;  /* 0x0000000000067941 */ /* 0x000fea0003800200 */
.L_x_28970:
        /* <DEDUP_REMOVED lines=31> */
.L_x_28975:
[----:B01----:R-:W0:Y:S01]  /*179a0*/  LDC.64 R4, c[0x0][0x580] ;  /* 0x00016000ff047b82 */ /* 0x003e220000000a00 */
        /* <DEDUP_REMOVED lines=13> */
.L_x_28974:
[----:B------:R-:W-:Y:S05]  /*17a80*/  BSYNC.RECONVERGENT B6 ;  /* 0x0000000000067941 */ /* 0x000fea0003800200 */
.L_x_28973:
        /* <DEDUP_REMOVED lines=30> */
.L_x_28976:
[----:B012---:R-:W0:Y:S01]  /*17c70*/  LDC.64 R4, c[0x0][0x580] ;  /* 0x00016000ff047b82 */ /* 0x007e220000000a00 */
[----:B------:R-:W1:Y:S07]  /*17c80*/  LDCU.64 UR4, c[0x0][0x590] ;  /* 0x0000b200ff0477ac */ /* 0x000e6e0008000a00 */
[----:B------:R-:W2:Y:S01]  /*17c90*/  LDC.64 R8, c[0x0][0x738] ;  /* 0x0001ce00ff087b82 */ /* 0x000ea20000000a00 */
[----:B0-----:R-:W3:Y:S01]  /*17ca0*/  LDG.E R5, desc[UR36][R4.64] ;  /* 0x0000002404057981 */ /* 0x001ee2000c1e1900 */
        /* <DEDUP_REMOVED lines=8> */
[----:B---3--:R-:W-:Y:S01]  /*17d30*/  STG.E desc[UR36][R2.64], R5 ;  /* 0x0000000502007986 */ /* 0x008fe2000c101924 */
[----:B------:R-:W-:Y:S05]  /*17d40*/  EXIT ;  /* 0x000000000000794d */ /* 0x000fea0003800000 */
.L_x_28644:
        /* <DEDUP_REMOVED lines=311> */
.L_x_28981:
        /* <DEDUP_REMOVED lines=29> */
.L_x_28983:
[----:B------:R-:W-:Y:S05]  /*19290*/  BSYNC.RECONVERGENT B7 ;  /* 0x0000000000077941 */ /* 0x000fea0003800200 */
.L_x_28982:
[----:B------:R-:W0:Y:S02]  /*192a0*/  LDCU.64 UR4, c[0x0][0x580] ;  /* 0x0000b000ff0477ac */ /* 0x000e240008000a00 */
[----:B0-----:R-:W-:-:S05]  /*192b0*/  IADD3 R2, P0, PT, R19, UR4, RZ ;  /* 0x0000000413027c10 */ /* 0x001fca000ff1e0ff */
[----:B------:R-:W-:-:S06]  /*192c0*/  IMAD.X R3, RZ, RZ, UR5, P0 ;  /* 0x00000005ff037e24 */ /* 0x000fcc00080e06ff */
[----:B------:R-:W2:Y:S01]  /*192d0*/  LDG.E R3, desc[UR36][R2.64] ;  /* 0x0000002402037981 */ /* 0x000ea2000c1e1900 */
[----:B------:R-:W2:Y:S01]  /*192e0*/  LDC.64 R4, c[0x0][0x738] ;  /* 0x0001ce00ff047b82 */ /* 0x000ea20000000a00 */
[----:B------:R-:W-:Y:S02]  /*192f0*/  IADD3 R16, PT, PT, R16, 0x80, RZ ;  /* 0x0000008010107810 */ /* 0x000fe40007ffe0ff */
[----:B--2---:R0:W-:Y:S05]  /*19300*/  STG.E desc[UR36][R4.64], R3 ;  /* 0x0000000304007986 */ /* 0x0041ea000c101924 */
.L_x_28980:
[----:B------:R-:W-:Y:S05]  /*19310*/  BSYNC.RECONVERGENT B6 ;  /* 0x0000000000067941 */ /* 0x000fea0003800200 */
.L_x_28979:
        /* <DEDUP_REMOVED lines=303> */
.L_x_28986:
        /* <DEDUP_REMOVED lines=29> */
.L_x_28988:
[----:B------:R-:W-:Y:S05]  /*1a7e0*/  BSYNC.RECONVERGENT B7 ;  /* 0x0000000000077941 */ /* 0x000fea0003800200 */
.L_x_28987:
[----:B------:R-:W0:Y:S02]  /*1a7f0*/  LDCU.64 UR4, c[0x0][0x580] ;  /* 0x0000b000ff0477ac */ /* 0x000e240008000a00 */
[----:B0-----:R-:W-:-:S04]  /*1a800*/  IADD3 R2, P0, PT, R19, UR4, RZ ;  /* 0x0000000413027c10 */ /* 0x001fc8000ff1e0ff */
[----:B------:R-:W-:-:S06]  /*1a810*/  IADD3.X R3, PT, PT, RZ, UR5, RZ, P0, !PT ;  /* 0x00000005ff037c10 */ /* 0x000fcc00087fe4ff */
[----:B------:R-:W2:Y:S01]  /*1a820*/  LDG.E R3, desc[UR36][R2.64] ;  /* 0x0000002402037981 */ /* 0x000ea2000c1e1900 */
[----:B------:R-:W2:Y:S01]  /*1a830*/  LDC.64 R4, c[0x0][0x738] ;  /* 0x0001ce00ff047b82 */ /* 0x000ea20000000a00 */
[----:B------:R-:W-:Y:S02]  /*1a840*/  VIADD R16, R16, 0x80 ;  /* 0x0000008010107836 */ /* 0x000fe40000000000 */
[----:B--2---:R1:W-:Y:S05]  /*1a850*/  STG.E desc[UR36][R4.64], R3 ;  /* 0x0000000304007986 */ /* 0x0043ea000c101924 */
.L_x_28985:
[----:B------:R-:W-:Y:S05]  /*1a860*/  BSYNC.RECONVERGENT B6 ;  /* 0x0000000000067941 */ /* 0x000fea0003800200 */
.L_x_28984:
        /* <DEDUP_REMOVED lines=303> */
.L_x_28991:
        /* <DEDUP_REMOVED lines=29> */
.L_x_28993:
[----:B------:R-:W-:Y:S05]  /*1bd30*/  BSYNC.RECONVERGENT B7 ;  /* 0x0000000000077941 */ /* 0x000fea0003800200 */
.L_x_28992:
[----:B------:R-:W0:Y:S02]  /*1bd40*/  LDCU.64 UR4, c[0x0][0x580] ;  /* 0x0000b000ff0477ac */ /* 0x000e240008000a00 */
[----:B0-----:R-:W-:-:S05]  /*1bd50*/  IADD3 R2, P0, PT, R19, UR4, RZ ;  /* 0x0000000413027c10 */ /* 0x001fca000ff1e0ff */
[----:B------:R-:W-:-:S06]  /*1bd60*/  IMAD.X R3, RZ, RZ, UR5, P0 ;  /* 0x00000005ff037e24 */ /* 0x000fcc00080e06ff */
[----:B------:R-:W2:Y:S01]  /*1bd70*/  LDG.E R3, desc[UR36][R2.64] ;  /* 0x0000002402037981 */ /* 0x000ea2000c1e1900 */
[----:B------:R-:W2:Y:S01]  /*1bd80*/  LDC.64 R4, c[0x0][0x738] ;  /* 0x0001ce00ff047b82 */ /* 0x000ea20000000a00 */
[----:B------:R-:W-:Y:S02]  /*1bd90*/  IADD3 R16, PT, PT, R16, 0x80, RZ ;  /* 0x0000008010107810 */ /* 0x000fe40007ffe0ff */
[----:B--2---:R2:W-:Y:S05]  /*1bda0*/  STG.E desc[UR36][R4.64], R3 ;  /* 0x0000000304007986 */ /* 0x0045ea000c101924 */
.L_x_28990:
[----:B------:R-:W-:Y:S05]  /*1bdb0*/  BSYNC.RECONVERGENT B6 ;  /* 0x0000000000067941 */ /* 0x000fea0003800200 */
.L_x_28989:
        /* <DEDUP_REMOVED lines=302> */
.L_x_28994:
        /* <DEDUP_REMOVED lines=31> */
.L_x_28996:
[----:B------:R-:W-:Y:S05]  /*1d290*/  BSYNC.RECONVERGENT B6 ;  /* 0x0000000000067941 */ /* 0x000fea0003800200 */
.L_x_28995:
[----:B------:R-:W2:Y:S01]  /*1d2a0*/  LDG.E R17, desc[UR36][R16.64] ;  /* 0x0000002410117981 */ /* 0x000ea2000c1e1900 */
[----:B------:R-:W2:Y:S03]  /*1d2b0*/  LDC.64 R2, c[0x0][0x738] ;  /* 0x0001ce00ff027b82 */ /* 0x000ea60000000a00 */
[----:B--2---:R-:W-:Y:S01]  /*1d2c0*/  STG.E desc[UR36][R2.64], R17 ;  /* 0x0000001102007986 */ /* 0x004fe2000c101924 */
[----:B------:R-:W-:Y:S05]  /*1d2d0*/  EXIT ;  /* 0x000000000000794d */ /* 0x000fea0003800000 */
.L_x_28978:
        /* <DEDUP_REMOVED lines=309> */
.L_x_28999:
        /* <DEDUP_REMOVED lines=29> */
.L_x_29001:
[----:B------:R-:W-:Y:S05]  /*1e800*/  BSYNC.RECONVERGENT B7 ;  /* 0x0000000000077941 */ /* 0x000fea0003800200 */
.L_x_29000:
        /* <DEDUP_REMOVED lines=36> */
.L_x_29003:
        /* <DEDUP_REMOVED lines=17> */
.L_x_29004:
[----:B------:R-:W-:Y:S05]  /*1eb60*/  BSYNC.RECONVERGENT B0 ;  /* 0x0000000000007941 */ /* 0x000fea0003800200 */
.L_x_29002:
        /* <DEDUP_REMOVED lines=37> */
.L_x_29007:
        /* <DEDUP_REMOVED lines=18> */
.L_x_29008:
[----:B------:R-:W-:Y:S05]  /*1eee0*/  BSYNC.RECONVERGENT B0 ;  /* 0x0000000000007941 */ /* 0x000fea0003800200 */
.L_x_29006:
        /* <DEDUP_REMOVED lines=37> */
.L_x_29010:
        /* <DEDUP_REMOVED lines=18> */
.L_x_29011:
[----:B------:R-:W-:Y:S05]  /*1f260*/  BSYNC.RECONVERGENT B0 ;  /* 0x0000000000007941 */ /* 0x000fea0003800200 */
.L_x_29009:
        /* <DEDUP_REMOVED lines=37> */
.L_x_29013:
        /* <DEDUP_REMOVED lines=18> */
.L_x_29014:
[----:B------:R-:W-:Y:S05]  /*1f5e0*/  BSYNC.RECONVERGENT B0 ;  /* 0x0000000000007941 */ /* 0x000fea0003800200 */
.L_x_29012:
        /* <DEDUP_REMOVED lines=37> */
.L_x_29016:
[----:B------:R-:W0:Y:S01]  /*1f840*/  LDCU.64 UR4, c[0x0][0x5c8] ;  /* 0x0000b900ff0477ac */ /* 0x000e220008000a00 */
[----:B------:R-:W-:Y:S02]  /*1f850*/  MOV R10, R12 ;  /* 0x0000000c000a7202 */ /* 0x000fe40000000f00 */
        /* <DEDUP_REMOVED lines=16> */
.L_x_29017:
[----:B------:R-:W-:Y:S05]  /*1f960*/  BSYNC.RECONVERGENT B0 ;  /* 0x0000000000007941 */ /* 0x000fea0003800200 */
.L_x_29015:
        /* <DEDUP_REMOVED lines=37> */
.L_x_29019:
[----:B------:R-:W0:Y:S01]  /*1fbc0*/  LDCU.64 UR4, c[0x0][0x5d0] ;  /* 0x0000ba00ff0477ac */ /* 0x000e220008000a00 */
[----:B------:R-:W-:Y:S02]  /*1fbd0*/  MOV R10, R12 ;  /* 0x0000000c000a7202 */ /* 0x000fe40000000f00 */
[----:B------:R-:W-:Y:S02]  /*1fbe0*/  MOV R9, R13 ;  /* 0x0000000d00097202 */ /* 0x000fe40000000f00 */
[----:B------:R-:W-:Y:S01]  /*1fbf0*/  MOV R0, 0x1fc30 ;  /* 0x0001fc3000007802 */ /* 0x000fe20000000f00 */
[----:B0-----:R-:W-:Y:S01]  /*1fc00*/  IMAD.U32 R4, RZ, RZ, UR4 ;  /* 0x00000004ff047e24 */ /* 0x001fe2000f8e00ff */
[----:B------:R-:W-:-:S07]  /*1fc10*/  MOV R3, UR5 ;  /* 0x0000000500037c02 */ /* 0x000fce0008000f00 */
[----:B------:R-:W-:Y:S05]  /*1fc20*/  CALL.REL.NOINC `($__internal_44_$__cuda_sm20_div_u64) ;  /* 0x000001dc00dc7944 */ /* 0x000fea0003c00000 */
        /* <DEDUP_REMOVED lines=11> */
.L_x_29020:
[----:B------:R-:W-:Y:S05]  /*1fce0*/  BSYNC.RECONVERGENT B0 ;  /* 0x0000000000007941 */ /* 0x000fea0003800200 */
.L_x_29018:
        /* <DEDUP_REMOVED lines=37> */
.L_x_29022:
[----:B------:R-:W0:Y:S01]  /*1ff40*/  LDCU.64 UR4, c[0x0][0x5d8] ;  /* 0x0000bb00ff0477ac */ /* 0x000e220008000a00 */
[----:B------:R-:W-:Y:S01]  /*1ff50*/  IMAD.MOV.U32 R10, RZ, RZ, R12 ;  /* 0x000000ffff0a7224 */ /* 0x000fe200078e000c */
[----:B------:R-:W-:Y:S01]  /*1ff60*/  MOV R0, 0x1ffb0 ;  /* 0x0001ffb000007802 */ /* 0x000fe20000000f00 */
[----:B------:R-:W-:Y:S01]  /*1ff70*/  IMAD.MOV.U32 R9, RZ, RZ, R13 ;  /* 0x000000ffff097224 */ /* 0x000fe200078e000d */
[----:B0-----:R-:W-:Y:S02]  /*1ff80*/  MOV R4, UR4 ;  /* 0x0000000400047c02 */ /* 0x001fe40008000f00 */
[----:B------:R-:W-:-:S07]  /*1ff90*/  MOV R3, UR5 ;  /* 0x0000000500037c02 */ /* 0x000fce0008000f00 */
[----:B------:R-:W-:Y:S05]  /*1ffa0*/  CALL.REL.NOINC `($__internal_44_$__cuda_sm20_div_u64) ;  /* 0x000001d800fc7944 */ /* 0x000fea0003c00000 */
        /* <DEDUP_REMOVED lines=11> */
.L_x_29023:
[----:B------:R-:W-:Y:S05]  /*20060*/  BSYNC.RECONVERGENT B0 ;  /* 0x0000000000007941 */ /* 0x000fea0003800200 */
.L_x_29021:
        /* <DEDUP_REMOVED lines=37> */
.L_x_29025:
        /* <DEDUP_REMOVED lines=18> */
.L_x_29026:
[----:B------:R-:W-:Y:S05]  /*203e0*/  BSYNC.RECONVERGENT B0 ;  /* 0x0000000000007941 */ /* 0x000fea0003800200 */
.L_x_29024:
        /* <DEDUP_REMOVED lines=37> */
.L_x_29028:
        /* <DEDUP_REMOVED lines=18> */
.L_x_29029:
[----:B------:R-:W-:Y:S05]  /*20760*/  BSYNC.RECONVERGENT B0 ;  /* 0x0000000000007941 */ /* 0x000fea0003800200 */
.L_x_29027:
        /* <DEDUP_REMOVED lines=37> */
.L_x_29031:
        /* <DEDUP_REMOVED lines=18> */
.L_x_29032:
[----:B------:R-:W-:Y:S05]  /*20ae0*/  BSYNC.RECONVERGENT B0 ;  /* 0x0000000000007941 */ /* 0x000fea0003800200 */
.L_x_29030:
        /* <DEDUP_REMOVED lines=37> */
.L_x_29034:
        /* <DEDUP_REMOVED lines=18> */
.L_x_29035:
[----:B------:R-:W-:Y:S05]  /*20e60*/  BSYNC.RECONVERGENT B0 ;  /* 0x0000000000007941 */ /* 0x000fea0003800200 */
.L_x_29033:
        /* <DEDUP_REMOVED lines=37> */
.L_x_29037:
        /* <DEDUP_REMOVED lines=18> */
.L_x_29038:
[----:B------:R-:W-:Y:S05]  /*211e0*/  BSYNC.RECONVERGENT B0 ;  /* 0x0000000000007941 */ /* 0x000fea0003800200 */
.L_x_29036:
        /* <DEDUP_REMOVED lines=37> */
.L_x_29040:
        /* <DEDUP_REMOVED lines=18> */
.L_x_29041:
[----:B------:R-:W-:Y:S05]  /*21560*/  BSYNC.RECONVERGENT B0 ;  /* 0x0000000000007941 */ /* 0x000fea0003800200 */
.L_x_29039:
        /* <DEDUP_REMOVED lines=37> */
.L_x_29043:
        /* <DEDUP_REMOVED lines=18> */
.L_x_29044:
[----:B------:R-:W-:Y:S05]  /*218e0*/  BSYNC.RECONVERGENT B0 ;  /* 0x0000000000007941 */ /* 0x000fea0003800200 */
.L_x_29042:
        /* <DEDUP_REMOVED lines=37> */
.L_x_29046:
        /* <DEDUP_REMOVED lines=18> */
.L_x_29047:
[----:B------:R-:W-:Y:S05]  /*21c60*/  BSYNC.RECONVERGENT B0 ;  /* 0x0000000000007941 */ /* 0x000fea0003800200 */
.L_x_29045:
        /* <DEDUP_REMOVED lines=37> */
.L_x_29049:
        /* <DEDUP_REMOVED lines=18> */
.L_x_29050:
[----:B------:R-:W-:Y:S05]  /*21fe0*/  BSYNC.RECONVERGENT B0 ;  /* 0x0000000000007941 */ /* 0x000fea0003800200 */
.L_x_29048:
        /* <DEDUP_REMOVED lines=37> */
.L_x_29052:
        /* <DEDUP_REMOVED lines=18> */
.L_x_29053:
[----:B------:R-:W-:Y:S05]  /*22360*/  BSYNC.RECONVERGENT B0 ;  /* 0x0000000000007941 */ /* 0x000fea0003800200 */
.L_x_29051:
        /* <DEDUP_REMOVED lines=37> */
.L_x_29055:
        /* <DEDUP_REMOVED lines=18> */
.L_x_29056:
[----:B------:R-:W-:Y:S05]  /*226e0*/  BSYNC.RECONVERGENT B0 ;  /* 0x0000000000007941 */ /* 0x000fea0003800200 */
.L_x_29054:
        /* <DEDUP_REMOVED lines=37> */
.L_x_29058:
        /* <DEDUP_REMOVED lines=18> */
.L_x_29059:
[----:B------:R-:W-:Y:S05]  /*22a60*/  BSYNC.RECONVERGENT B0 ;  /* 0x0000000000007941 */ /* 0x000fea0003800200 */
.L_x_29057:
        /* <DEDUP_REMOVED lines=37> */
.L_x_29061:
        /* <DEDUP_REMOVED lines=18> */
.L_x_29062:
[----:B------:R-:W-:Y:S05]  /*22de0*/  BSYNC.RECONVERGENT B0 ;  /* 0x0000000000007941 */ /* 0x000fea0003800200 */
.L_x_29060:
        /* <DEDUP_REMOVED lines=37> */
.L_x_29064:
        /* <DEDUP_REMOVED lines=18> */
.L_x_29065:
[----:B------:R-:W-:Y:S05]  /*23160*/  BSYNC.RECONVERGENT B0 ;  /* 0x0000000000007941 */ /* 0x000fea0003800200 */
.L_x_29063:
        /* <DEDUP_REMOVED lines=37> */
.L_x_29067:
        /* <DEDUP_REMOVED lines=18> */
.L_x_29068:
[----:B------:R-:W-:Y:S05]  /*234e0*/  BSYNC.RECONVERGENT B0 ;  /* 0x0000000000007941 */ /* 0x000fea0003800200 */
.L_x_29066:
        /* <DEDUP_REMOVED lines=37> */
.L_x_29070:
        /* <DEDUP_REMOVED lines=18> */
.L_x_29071:
[----:B------:R-:W-:Y:S05]  /*23860*/  BSYNC.RECONVERGENT B0 ;  /* 0x0000000000007941 */ /* 0x000fea0003800200 */
.L_x_29069:
        /* <DEDUP_REMOVED lines=36> */
.L_x_29073:
        /* <DEDUP_REMOVED lines=16> */
.L_x_29074:
[----:B------:R-:W-:Y:S05]  /*23bb0*/  BSYNC.RECONVERGENT B0 ;  /* 0x0000000000007941 */ /* 0x000fea0003800200 */
.L_x_29072:
        /* <DEDUP_REMOVED lines=32> */
.L_x_29076:
[----:B------:R-:W-:Y:S01]  /*23dc0*/  MOV R8, R6 ;  /* 0x0000000600087202 */ /* 0x000fe20000000f00 */
[----:B------:R-:W-:Y:S01]  /*23dd0*/  IMAD.MOV.U32 R10, RZ, RZ, R7 ;  /* 0x000000ffff0a7224 */ /* 0x000fe200078e0007 */
[----:B------:R-:W-:-:S07]  /*23de0*/  MOV R9, 0x23e00 ;  /* 0x00023e0000097802 */ /* 0x000fce0000000f00 */
[----:B------:R-:W-:Y:S05]  /*23df0*/  CALL.REL.NOINC `($__internal_45_$__cuda_sm20_rem_u64) ;  /* 0x000001a0007c7944 */ /* 0x000fea0003c00000 */
[----:B------:R-:W-:Y:S02]  /*23e00*/  MOV R4, R0 ;  /* 0x0000000000047202 */ /* 0x000fe40000000f00 */
[----:B------:R-:W-:-:S07]  /*23e10*/  MOV R5, R3 ;  /* 0x0000000300057202 */ /* 0x000fce0000000f00 */
.L_x_29077:
[----:B------:R-:W-:Y:S05]  /*23e20*/  BSYNC.RECONVERGENT B0 ;  /* 0x0000000000007941 */ /* 0x000fea0003800200 */
.L_x_29075:
[----:B------:R-:W0:Y:S02]  /*23e30*/  LDCU.64 UR4, c[0x0][0x730] ;  /* 0x0000e600ff0477ac */ /* 0x000e240008000a00 */
[----:B0-----:R-:W-:Y:S02]  /*23e40*/  IMAD R3, R5, UR4, RZ ;  /* 0x0000000405037c24 */ /* 0x001fe4000f8e02ff */
[----:B------:R-:W-:-:S04]  /*23e50*/  IMAD.WIDE.U32 R20, R4, UR4, R20 ;  /* 0x0000000404147c25 */ /* 0x000fc8000f8e0014 */
[----:B------:R-:W-:-:S04]  /*23e60*/  IMAD R3, R4, UR5, R3 ;  /* 0x0000000504037c24 */ /* 0x000fc8000f8e0203 */
[----:B------:R-:W-:-:S07]  /*23e70*/  IMAD.IADD R21, R21, 0x1, R3 ;  /* 0x0000000115157824 */ /* 0x000fce00078e0203 */
.L_x_29005:
[----:B------:R-:W0:Y:S02]  /*23e80*/  LDCU.64 UR4, c[0x0][0x580] ;  /* 0x0000b000ff0477ac */ /* 0x000e240008000a00 */
[----:B0-----:R-:W-:-:S04]  /*23e90*/  IADD3 R4, P0, PT, R17, UR4, RZ ;  /* 0x0000000411047c10 */ /* 0x001fc8000ff1e0ff */
[----:B------:R-:W-:Y:S01]  /*23ea0*/  IADD3.X R5, PT, PT, RZ, UR5, RZ, P0, !PT ;  /* 0x00000005ff057c10 */ /* 0x000fe200087fe4ff */
[----:B------:R-:W0:Y:S05]  /*23eb0*/  LDCU.64 UR4, c[0x0][0x738] ;  /* 0x0000e700ff0477ac */ /* 0x000e2a0008000a00 */
[----:B------:R-:W2:Y:S01]  /*23ec0*/  LDG.E R5, desc[UR36][R4.64] ;  /* 0x0000002404057981 */ /* 0x000ea2000c1e1900 */
[----:B------:R-:W-:Y:S02]  /*23ed0*/  IADD3 R16, PT, PT, R16, 0x80, RZ ;  /* 0x0000008010107810 */ /* 0x000fe40007ffe0ff */
[----:B0-----:R-:W-:-:S04]  /*23ee0*/  LEA R6, P0, R20, UR4, 0x2 ;  /* 0x0000000414067c11 */ /* 0x001fc8000f8010ff */
[----:B------:R-:W-:-:S05]  /*23ef0*/  LEA.HI.X R7, R20, UR5, R21, 0x2, P0 ;  /* 0x0000000514077c11 */ /* 0x000fca00080f1415 */
[----:B--2---:R0:W-:Y:S04]  /*23f00*/  STG.E desc[UR36][R6.64], R5 ;  /* 0x0000000506007986 */ /* 0x0041e8000c101924 */
.L_x_28998:
[----:B------:R-:W-:Y:S05]  /*23f10*/  BSYNC.RECONVERGENT B6 ;  /* 0x0000000000067941 */ /* 0x000fea0003800200 */
.L_x_28997:
        /* <DEDUP_REMOVED lines=303> */
.L_x_29080:
        /* <DEDUP_REMOVED lines=29> */
.L_x_29082:
[----:B------:R-:W-:Y:S05]  /*253e0*/  BSYNC.RECONVERGENT B7 ;  /* 0x0000000000077941 */ /* 0x000fea0003800200 */
.L_x_29081:
        /* <DEDUP_REMOVED lines=36> */
.L_x_29084:
        /* <DEDUP_REMOVED lines=17> */
.L_x_29085:
[----:B------:R-:W-:Y:S05]  /*25740*/  BSYNC.RECONVERGENT B0 ;  /* 0x0000000000007941 */ /* 0x000fea0003800200 */
.L_x_29083:
        /* <DEDUP_REMOVED lines=37> */
.L_x_29088:
        /* <DEDUP_REMOVED lines=18> */
.L_x_29089:
[----:B------:R-:W-:Y:S05]  /*25ac0*/  BSYNC.RECONVERGENT B0 ;  /* 0x0000000000007941 */ /* 0x000fea0003800200 */
.L_x_29087:
        /* <DEDUP_REMOVED lines=37> */
.L_x_29091:
        /* <DEDUP_REMOVED lines=18> */
.L_x_29092:
[----:B------:R-:W-:Y:S05]  /*25e40*/  BSYNC.RECONVERGENT B0 ;  /* 0x0000000000007941 */ /* 0x000fea0003800200 */
.L_x_29090:
        /* <DEDUP_REMOVED lines=37> */
.L_x_29094:
        /* <DEDUP_REMOVED lines=18> */
.L_x_29095:
[----:B------:R-:W-:Y:S05]  /*261c0*/  BSYNC.RECONVERGENT B0 ;  /* 0x0000000000007941 */ /* 0x000fea0003800200 */
.L_x_29093:
        /* <DEDUP_REMOVED lines=37> */
.L_x_29097:
        /* <DEDUP_REMOVED lines=18> */
.L_x_29098:
[----:B------:R-:W-:Y:S05]  /*26540*/  BSYNC.RECONVERGENT B0 ;  /* 0x0000000000007941 */ /* 0x000fea0003800200 */
.L_x_29096:
        /* <DEDUP_REMOVED lines=37> */
.L_x_29100:
        /* <DEDUP_REMOVED lines=18> */
.L_x_29101:
[----:B------:R-:W-:Y:S05]  /*268c0*/  BSYNC.RECONVERGENT B0 ;  /* 0x0000000000007941 */ /* 0x000fea0003800200 */
.L_x_29099:
        /* <DEDUP_REMOVED lines=37> */
.L_x_29103:
        /* <DEDUP_REMOVED lines=18> */
.L_x_29104:
[----:B------:R-:W-:Y:S05]  /*26c40*/  BSYNC.RECONVERGENT B0 ;  /* 0x0000000000007941 */ /* 0x000fea0003800200 */
.L_x_29102:
        /* <DEDUP_REMOVED lines=37> */
.L_x_29106:
        /* <DEDUP_REMOVED lines=18> */
.L_x_29107:
[----:B------:R-:W-:Y:S05]  /*26fc0*/  BSYNC.RECONVERGENT B0 ;  /* 0x0000000000007941 */ /* 0x000fea0003800200 */
.L_x_29105:
        /* <DEDUP_REMOVED lines=37> */
.L_x_29109:
        /* <DEDUP_REMOVED lines=18> */
.L_x_29110:
[----:B------:R-:W-:Y:S05]  /*27340*/  BSYNC.RECONVERGENT B0 ;  /* 0x0000000000007941 */ /* 0x000fea0003800200 */
.L_x_29108:
        /* <DEDUP_REMOVED lines=37> */
.L_x_29112:
        /* <DEDUP_REMOVED lines=18> */
.L_x_29113:
[----:B------:R-:W-:Y:S05]  /*276c0*/  BSYNC.RECONVERGENT B0 ;  /* 0x0000000000007941 */ /* 0x000fea0003800200 */
.L_x_29111:
        /* <DEDUP_REMOVED lines=37> */
.L_x_29115:
        /* <DEDUP_REMOVED lines=18> */
.L_x_29116:
[----:B------:R-:W-:Y:S05]  /*27a40*/  BSYNC.RECONVERGENT B0 ;  /* 0x0000000000007941 */ /* 0x000fea0003800200 */
.L_x_29114:
        /* <DEDUP_REMOVED lines=37> */
.L_x_29118:
        /* <DEDUP_REMOVED lines=18> */
.L_x_29119:
[----:B------:R-:W-:Y:S05]  /*27dc0*/  BSYNC.RECONVERGENT B0 ;  /* 0x0000000000007941 */ /* 0x000fea0003800200 */
.L_x_29117:
        /* <DEDUP_REMOVED lines=37> */
.L_x_29121:
        /* <DEDUP_REMOVED lines=18> */
.L_x_29122:
[----:B------:R-:W-:Y:S05]  /*28140*/  BSYNC.RECONVERGENT B0 ;  /* 0x0000000000007941 */ /* 0x000fea0003800200 */
.L_x_29120:
        /* <DEDUP_REMOVED lines=37> */
.L_x_29124:
        /* <DEDUP_REMOVED lines=18> */
.L_x_29125:
[----:B------:R-:W-:Y:S05]  /*284c0*/  BSYNC.RECONVERGENT B0 ;  /* 0x0000000000007941 */ /* 0x000fea0003800200 */
.L_x_29123:
        /* <DEDUP_REMOVED lines=37> */
.L_x_29127:
        /* <DEDUP_REMOVED lines=18> */
.L_x_29128:
[----:B------:R-:W-:Y:S05]  /*28840*/  BSYNC.RECONVERGENT B0 ;  /* 0x0000000000007941 */ /* 0x000fea0003800200 */
.L_x_29126:
        /* <DEDUP_REMOVED lines=37> */
.L_x_29130:
        /* <DEDUP_REMOVED lines=18> */
.L_x_29131:
[----:B------:R-:W-:Y:S05]  /*28bc0*/  BSYNC.RECONVERGENT B0 ;  /* 0x0000000000007941 */ /* 0x000fea0003800200 */
.L_x_29129:
        /* <DEDUP_REMOVED lines=37> */
.L_x_29133:
        /* <DEDUP_REMOVED lines=18> */
.L_x_29134:
[----:B------:R-:W-:Y:S05]  /*28f40*/  BSYNC.RECONVERGENT B0 ;  /* 0x0000000000007941 */ /* 0x000fea0003800200 */
.L_x_29132:
        /* <DEDUP_REMOVED lines=37> */
.L_x_29136:
        /* <DEDUP_REMOVED lines=18> */
.L_x_29137:
[----:B------:R-:W-:Y:S05]  /*292c0*/  BSYNC.RECONVERGENT B0 ;  /* 0x0000000000007941 */ /* 0x000fea0003800200 */
.L_x_29135:
        /* <DEDUP_REMOVED lines=37> */
.L_x_29139:
        /* <DEDUP_REMOVED lines=18> */
.L_x_29140:
[----:B------:R-:W-:Y:S05]  /*29640*/  BSYNC.RECONVERGENT B0 ;  /* 0x0000000000007941 */ /* 0x000fea0003800200 */
.L_x_29138:
        /* <DEDUP_REMOVED lines=37> */
.L_x_29142:
        /* <DEDUP_REMOVED lines=18> */
.L_x_29143:
[----:B------:R-:W-:Y:S05]  /*299c0*/  BSYNC.RECONVERGENT B0 ;  /* 0x0000000000007941 */ /* 0x000fea0003800200 */
.L_x_29141:
        /* <DEDUP_REMOVED lines=37> */
.L_x_29145:
        /* <DEDUP_REMOVED lines=18> */
.L_x_29146:
[----:B------:R-:W-:Y:S05]  /*29d40*/  BSYNC.RECONVERGENT B0 ;  /* 0x0000000000007941 */ /* 0x000fea0003800200 */
.L_x_29144:
        /* <DEDUP_REMOVED lines=37> */
.L_x_29148:
        /* <DEDUP_REMOVED lines=18> */
.L_x_29149:
[----:B------:R-:W-:Y:S05]  /*2a0c0*/  BSYNC.RECONVERGENT B0 ;  /* 0x0000000000007941 */ /* 0x000fea0003800200 */
.L_x_29147:
        /* <DEDUP_REMOVED lines=37> */
.L_x_29151:
        /* <DEDUP_REMOVED lines=18> */
.L_x_29152:
[----:B------:R-:W-:Y:S05]  /*2a440*/  BSYNC.RECONVERGENT B0 ;  /* 0x0000000000007941 */ /* 0x000fea0003800200 */
.L_x_29150:
        /* <DEDUP_REMOVED lines=36> */
.L_x_29154:
        /* <DEDUP_REMOVED lines=16> */
.L_x_29155:
[----:B------:R-:W-:Y:S05]  /*2a790*/  BSYNC.RECONVERGENT B0 ;  /* 0x0000000000007941 */ /* 0x000fea0003800200 */
.L_x_29153:
        /* <DEDUP_REMOVED lines=32> */
.L_x_29157:
[----:B------:R-:W-:Y:S02]  /*2a9a0*/  MOV R8, R6 ;  /* 0x0000000600087202 */ /* 0x000fe40000000f00 */
[----:B------:R-:W-:Y:S02]  /*2a9b0*/  MOV R10, R7 ;  /* 0x00000007000a7202 */ /* 0x000fe40000000f00 */
[----:B------:R-:W-:-:S07]  /*2a9c0*/  MOV R9, 0x2a9e0 ;  /* 0x0002a9e000097802 */ /* 0x000fce0000000f00 */
[----:B------:R-:W-:Y:S05]  /*2a9d0*/  CALL.REL.NOINC `($__internal_45_$__cuda_sm20_rem_u64) ;  /* 0x0000013400847944 */ /* 0x000fea0003c00000 */
[----:B------:R-:W-:Y:S01]  /*2a9e0*/  IMAD.MOV.U32 R4, RZ, RZ, R0 ;  /* 0x000000ffff047224 */ /* 0x000fe200078e0000 */
[----:B------:R-:W-:-:S07]  /*2a9f0*/  MOV R5, R3 ;  /* 0x0000000300057202 */ /* 0x000fce0000000f00 */
.L_x_29158:
[----:B------:R-:W-:Y:S05]  /*2aa00*/  BSYNC.RECONVERGENT B0 ;  /* 0x0000000000007941 */ /* 0x000fea0003800200 */
.L_x_29156:
[----:B------:R-:W0:Y:S02]  /*2aa10*/  LDCU.64 UR4, c[0x0][0x730] ;  /* 0x0000e600ff0477ac */ /* 0x000e240008000a00 */
[----:B0-----:R-:W-:Y:S02]  /*2aa20*/  IMAD R3, R5, UR4, RZ ;  /* 0x0000000405037c24 */ /* 0x001fe4000f8e02ff */
[----:B------:R-:W-:-:S04]  /*2aa30*/  IMAD.WIDE.U32 R20, R4, UR4, R20 ;  /* 0x0000000404147c25 */ /* 0x000fc8000f8e0014 */
[----:B------:R-:W-:-:S05]  /*2aa40*/  IMAD R3, R4, UR5, R3 ;  /* 0x0000000504037c24 */ /* 0x000fca000f8e0203 */
[----:B------:R-:W-:-:S07]  /*2aa50*/  IADD3 R21, PT, PT, R21, R3, RZ ;  /* 0x0000000315157210 */ /* 0x000fce0007ffe0ff */
.L_x_29086:
[----:B------:R-:W0:Y:S02]  /*2aa60*/  LDCU.64 UR4, c[0x0][0x580] ;  /* 0x0000b000ff0477ac */ /* 0x000e240008000a00 */
[----:B0-----:R-:W-:-:S05]  /*2aa70*/  IADD3 R4, P0, PT, R17, UR4, RZ ;  /* 0x0000000411047c10 */ /* 0x001fca000ff1e0ff */
[----:B------:R-:W-:Y:S01]  /*2aa80*/  IMAD.X R5, RZ, RZ, UR5, P0 ;  /* 0x00000005ff057e24 */ /* 0x000fe200080e06ff */
[----:B------:R-:W0:Y:S05]  /*2aa90*/  LDCU.64 UR4, c[0x0][0x738] ;  /* 0x0000e700ff0477ac */ /* 0x000e2a0008000a00 */
[----:B------:R-:W2:Y:S01]  /*2aaa0*/  LDG.E R5, desc[UR36][R4.64] ;  /* 0x0000002404057981 */ /* 0x000ea2000c1e1900 */
[----:B------:R-:W-:Y:S02]  /*2aab0*/  IADD3 R16, PT, PT, R16, 0x80, RZ ;  /* 0x0000008010107810 */ /* 0x000fe40007ffe0ff */
[----:B0-----:R-:W-:-:S04]  /*2aac0*/  LEA R6, P0, R20, UR4, 0x2 ;  /* 0x0000000414067c11 */ /* 0x001fc8000f8010ff */
[----:B------:R-:W-:-:S05]  /*2aad0*/  LEA.HI.X R7, R20, UR5, R21, 0x2, P0 ;  /* 0x0000000514077c11 */ /* 0x000fca00080f1415 */
[----:B--2---:R1:W-:Y:S04]  /*2aae0*/  STG.E desc[UR36][R6.64], R5 ;  /* 0x0000000506007986 */ /* 0x0043e8000c101924 */
.L_x_29079:
[----:B------:R-:W-:Y:S05]  /*2aaf0*/  BSYNC.RECONVERGENT B6 ;  /* 0x0000000000067941 */ /* 0x000fea0003800200 */
.L_x_29078:
        /* <DEDUP_REMOVED lines=303> */
.L_x_29161:
        /* <DEDUP_REMOVED lines=29> */
.L_x_29163:
[----:B------:R-:W-:Y:S05]  /*2bfc0*/  BSYNC.RECONVERGENT B7 ;  /* 0x0000000000077941 */ /* 0x000fea0003800200 */
.L_x_29162:
        /* <DEDUP_REMOVED lines=36> */
.L_x_29165:
        /* <DEDUP_REMOVED lines=17> */
.L_x_29166:
[----:B------:R-:W-:Y:S05]  /*2c320*/  BSYNC.RECONVERGENT B0 ;  /* 0x0000000000007941 */ /* 0x000fea0003800200 */
.L_x_29164:
        /* <DEDUP_REMOVED lines=37> */
.L_x_29169:
        /* <DEDUP_REMOVED lines=18> */
.L_x_29170:
[----:B------:R-:W-:Y:S05]  /*2c6a0*/  BSYNC.RECONVERGENT B0 ;  /* 0x0000000000007941 */ /* 0x000fea0003800200 */
.L_x_29168:
        /* <DEDUP_REMOVED lines=37> */
.L_x_29172:
        /* <DEDUP_REMOVED lines=18> */
.L_x_29173:
[----:B------:R-:W-:Y:S05]  /*2ca20*/  BSYNC.RECONVERGENT B0 ;  /* 0x0000000000007941 */ /* 0x000fea0003800200 */
.L_x_29171:
        /* <DEDUP_REMOVED lines=37> */
.L_x_29175:
        /* <DEDUP_REMOVED lines=18> */
.L_x_29176:
[----:B------:R-:W-:Y:S05]  /*2cda0*/  BSYNC.RECONVERGENT B0 ;  /* 0x0000000000007941 */ /* 0x000fea0003800200 */
.L_x_29174:
        /* <DEDUP_REMOVED lines=37> */
.L_x_29178:
        /* <DEDUP_REMOVED lines=18> */
.L_x_29179:
[----:B------:R-:W-:Y:S05]  /*2d120*/  BSYNC.RECONVERGENT B0 ;  /* 0x0000000000007941 */ /* 0x000fea0003800200 */
.L_x_29177:
        /* <DEDUP_REMOVED lines=37> */
.L_x_29181:
        /* <DEDUP_REMOVED lines=18> */
.L_x_29182:
[----:B------:R-:W-:Y:S05]  /*2d4a0*/  BSYNC.RECONVERGENT B0 ;  /* 0x0000000000007941 */ /* 0x000fea0003800200 */
.L_x_29180:
        /* <DEDUP_REMOVED lines=37> */
.L_x_29184:
        /* <DEDUP_REMOVED lines=18> */
.L_x_29185:
[----:B------:R-:W-:Y:S05]  /*2d820*/  BSYNC.RECONVERGENT B0 ;  /* 0x0000000000007941 */ /* 0x000fea0003800200 */
.L_x_29183:
        /* <DEDUP_REMOVED lines=37> */
.L_x_29187:
        /* <DEDUP_REMOVED lines=18> */
.L_x_29188:
[----:B------:R-:W-:Y:S05]  /*2dba0*/  BSYNC.RECONVERGENT B0 ;  /* 0x0000000000007941 */ /* 0x000fea0003800200 */
.L_x_29186:
        /* <DEDUP_REMOVED lines=37> */
.L_x_29190:
        /* <DEDUP_REMOVED lines=18> */
.L_x_29191:
[----:B------:R-:W-:Y:S05]  /*2df20*/  BSYNC.RECONVERGENT B0 ;  /* 0x0000000000007941 */ /* 0x000fea0003800200 */
.L_x_29189:
        /* <DEDUP_REMOVED lines=37> */
.L_x_29193:
        /* <DEDUP_REMOVED lines=18> */
.L_x_29194:
[----:B------:R-:W-:Y:S05]  /*2e2a0*/  BSYNC.RECONVERGENT B0 ;  /* 0x0000000000007941 */ /* 0x000fea0003800200 */
.L_x_29192:
        /* <DEDUP_REMOVED lines=37> */
.L_x_29196:
        /* <DEDUP_REMOVED lines=18> */
.L_x_29197:
[----:B------:R-:W-:Y:S05]  /*2e620*/  BSYNC.RECONVERGENT B0 ;  /* 0x0000000000007941 */ /* 0x000fea0003800200 */
.L_x_29195:
        /* <DEDUP_REMOVED lines=37> */
.L_x_29199:
        /* <DEDUP_REMOVED lines=18> */
.L_x_29200:
[----:B------:R-:W-:Y:S05]  /*2e9a0*/  BSYNC.RECONVERGENT B0 ;  /* 0x0000000000007941 */ /* 0x000fea0003800200 */
.L_x_29198:
        /* <DEDUP_REMOVED lines=37> */
.L_x_29202:
        /* <DEDUP_REMOVED lines=18> */
.L_x_29203:
[----:B------:R-:W-:Y:S05]  /*2ed20*/  BSYNC.RECONVERGENT B0 ;  /* 0x0000000000007941 */ /* 0x000fea0003800200 */
.L_x_29201:
        /* <DEDUP_REMOVED lines=37> */
.L_x_29205:
        /* <DEDUP_REMOVED lines=18> */
.L_x_29206:
[----:B------:R-:W-:Y:S05]  /*2f0a0*/  BSYNC.RECONVERGENT B0 ;  /* 0x0000000000007941 */ /* 0x000fea0003800200 */
.L_x_29204:
        /* <DEDUP_REMOVED lines=37> */
.L_x_29208:
        /* <DEDUP_REMOVED lines=18> */
.L_x_29209:
[----:B------:R-:W-:Y:S05]  /*2f420*/  BSYNC.RECONVERGENT B0 ;  /* 0x0000000000007941 */ /* 0x000fea0003800200 */
.L_x_29207:
        /* <DEDUP_REMOVED lines=37> */
.L_x_29211:
        /* <DEDUP_REMOVED lines=18> */
.L_x_29212:
[----:B------:R-:W-:Y:S05]  /*2f7a0*/  BSYNC.RECONVERGENT B0 ;  /* 0x0000000000007941 */ /* 0x000fea0003800200 */
.L_x_29210:
        /* <DEDUP_REMOVED lines=37> */
.L_x_29214:
        /* <DEDUP_REMOVED lines=18> */
.L_x_29215:
[----:B------:R-:W-:Y:S05]  /*2fb20*/  BSYNC.RECONVERGENT B0 ;  /* 0x0000000000007941 */ /* 0x000fea0003800200 */
.L_x_29213:
        /* <DEDUP_REMOVED lines=37> */
.L_x_29217:
        /* <DEDUP_REMOVED lines=18> */
.L_x_29218:
[----:B------:R-:W-:Y:S05]  /*2fea0*/  BSYNC.RECONVERGENT B0 ;  /* 0x0000000000007941 */ /* 0x000fea0003800200 */
.L_x_29216:
        /* <DEDUP_REMOVED lines=37> */
.L_x_29220:
        /* <DEDUP_REMOVED lines=18> */
.L_x_29221:
[----:B------:R-:W-:Y:S05]  /*30220*/  BSYNC.RECONVERGENT B0 ;  /* 0x0000000000007941 */ /* 0x000fea0003800200 */
.L_x_29219:
        /* <DEDUP_REMOVED lines=37> */
.L_x_29223:
        /* <DEDUP_REMOVED lines=18> */
.L_x_29224:
[----:B------:R-:W-:Y:S05]  /*305a0*/  BSYNC.RECONVERGENT B0 ;  /* 0x0000000000007941 */ /* 0x000fea0003800200 */
.L_x_29222:
        /* <DEDUP_REMOVED lines=37> */
.L_x_29226:
        /* <DEDUP_REMOVED lines=18> */
.L_x_29227:
[----:B------:R-:W-:Y:S05]  /*30920*/  BSYNC.RECONVERGENT B0 ;  /* 0x0000000000007941 */ /* 0x000fea0003800200 */
.L_x_29225:
        /* <DEDUP_REMOVED lines=37> */
.L_x_29229:
        /* <DEDUP_REMOVED lines=18> */
.L_x_29230:
[----:B------:R-:W-:Y:S05]  /*30ca0*/  BSYNC.RECONVERGENT B0 ;  /* 0x0000000000007941 */ /* 0x000fea0003800200 */
.L_x_29228:
        /* <DEDUP_REMOVED lines=37> */
.L_x_29232:
        /* <DEDUP_REMOVED lines=18> */
.L_x_29233:
[----:B------:R-:W-:Y:S05]  /*31020*/  BSYNC.RECONVERGENT B0 ;  /* 0x0000000000007941 */ /* 0x000fea0003800200 */
.L_x_29231:
        /* <DEDUP_REMOVED lines=36> */
.L_x_29235:
        /* <DEDUP_REMOVED lines=16> */
.L_x_29236:
[----:B------:R-:W-:Y:S05]  /*31370*/  BSYNC.RECONVERGENT B0 ;  /* 0x0000000000007941 */ /* 0x000fea0003800200 */
.L_x_29234:
        /* <DEDUP_REMOVED lines=32> */
.L_x_29238:
[----:B------:R-:W-:Y:S01]  /*31580*/  IMAD.MOV.U32 R8, RZ, RZ, R6 ;  /* 0x000000ffff087224 */ /* 0x000fe200078e0006 */
[----:B------:R-:W-:Y:S02]  /*31590*/  MOV R10, R7 ;  /* 0x00000007000a7202 */ /* 0x000fe40000000f00 */
[----:B------:R-:W-:-:S07]  /*315a0*/  MOV R9, 0x315c0 ;  /* 0x000315c000097802 */ /* 0x000fce0000000f00 */
[----:B------:R-:W-:Y:S05]  /*315b0*/  CALL.REL.NOINC `($__internal_45_$__cuda_sm20_rem_u64) ;  /* 0x000000c8008c7944 */ /* 0x000fea0003c00000 */
[----:B------:R-:W-:Y:S01]  /*315c0*/  MOV R4, R0 ;  /* 0x0000000000047202 */ /* 0x000fe20000000f00 */
[----:B------:R-:W-:-:S07]  /*315d0*/  IMAD.MOV.U32 R5, RZ, RZ, R3 ;  /* 0x000000ffff057224 */ /* 0x000fce00078e0003 */
.L_x_29239:
[----:B------:R-:W-:Y:S05]  /*315e0*/  BSYNC.RECONVERGENT B0 ;  /* 0x0000000000007941 */ /* 0x000fea0003800200 */
.L_x_29237:
[----:B------:R-:W0:Y:S02]  /*315f0*/  LDCU.64 UR4, c[0x0][0x730] ;  /* 0x0000e600ff0477ac */ /* 0x000e240008000a00 */
[----:B0-----:R-:W-:Y:S02]  /*31600*/  IMAD R3, R5, UR4, RZ ;  /* 0x0000000405037c24 */ /* 0x001fe4000f8e02ff */
[----:B------:R-:W-:-:S04]  /*31610*/  IMAD.WIDE.U32 R20, R4, UR4, R20 ;  /* 0x0000000404147c25 */ /* 0x000fc8000f8e0014 */
[----:B------:R-:W-:-:S05]  /*31620*/  IMAD R3, R4, UR5, R3 ;  /* 0x0000000504037c24 */ /* 0x000fca000f8e0203 */
[----:B------:R-:W-:-:S07]  /*31630*/  IADD3 R21, PT, PT, R21, R3, RZ ;  /* 0x0000000315157210 */ /* 0x000fce0007ffe0ff */
.L_x_29167:
[----:B------:R-:W0:Y:S02]  /*31640*/  LDCU.64 UR4, c[0x0][0x580] ;  /* 0x0000b000ff0477ac */ /* 0x000e240008000a00 */
[----:B0-----:R-:W-:-:S04]  /*31650*/  IADD3 R4, P0, PT, R17, UR4, RZ ;  /* 0x0000000411047c10 */ /* 0x001fc8000ff1e0ff */
[----:B------:R-:W-:Y:S01]  /*31660*/  IADD3.X R5, PT, PT, RZ, UR5, RZ, P0, !PT ;  /* 0x00000005ff057c10 */ /* 0x000fe200087fe4ff */
[----:B------:R-:W0:Y:S05]  /*31670*/  LDCU.64 UR4, c[0x0][0x738] ;  /* 0x0000e700ff0477ac */ /* 0x000e2a0008000a00 */
[----:B------:R-:W2:Y:S01]  /*31680*/  LDG.E R5, desc[UR36][R4.64] ;  /* 0x0000002404057981 */ /* 0x000ea2000c1e1900 */
[----:B------:R-:W-:Y:S01]  /*31690*/  VIADD R16, R16, 0x80 ;  /* 0x0000008010107836 */ /* 0x000fe20000000000 */
[----:B0-----:R-:W-:-:S04]  /*316a0*/  LEA R6, P0, R20, UR4, 0x2 ;  /* 0x0000000414067c11 */ /* 0x001fc8000f8010ff */
[----:B------:R-:W-:-:S05]  /*316b0*/  LEA.HI.X R7, R20, UR5, R21, 0x2, P0 ;  /* 0x0000000514077c11 */ /* 0x000fca00080f1415 */
[----:B--2---:R2:W-:Y:S04]  /*316c0*/  STG.E desc[UR36][R6.64], R5 ;  /* 0x0000000506007986 */ /* 0x0045e8000c101924 */
.L_x_29160:
[----:B------:R-:W-:Y:S05]  /*316d0*/  BSYNC.RECONVERGENT B6 ;  /* 0x0000000000067941 */ /* 0x000fea0003800200 */
.L_x_29159:
        /* <DEDUP_REMOVED lines=302> */
.L_x_29240:
        /* <DEDUP_REMOVED lines=31> */
.L_x_29242:
[----:B------:R-:W-:Y:S05]  /*32bb0*/  BSYNC.RECONVERGENT B6 ;  /* 0x0000000000067941 */ /* 0x000fea0003800200 */
.L_x_29241:
        /* <DEDUP_REMOVED lines=37> */
.L_x_29244:
        /* <DEDUP_REMOVED lines=17> */
.L_x_29245:
[----:B------:R-:W-:Y:S05]  /*32f20*/  BSYNC.RECONVERGENT B0 ;  /* 0x0000000000007941 */ /* 0x000fea0003800200 */
.L_x_29243:
        /* <DEDUP_REMOVED lines=37> */
.L_x_29248:
        /* <DEDUP_REMOVED lines=18> */
.L_x_29249:
[----:B------:R-:W-:Y:S05]  /*332a0*/  BSYNC.RECONVERGENT B0 ;  /* 0x0000000000007941 */ /* 0x000fea0003800200 */
.L_x_29247:
        /* <DEDUP_REMOVED lines=38> */
.L_x_29251:
        /* <DEDUP_REMOVED lines=18> */
.L_x_29252:
[----:B------:R-:W-:Y:S05]  /*33630*/  BSYNC.RECONVERGENT B0 ;  /* 0x0000000000007941 */ /* 0x000fea0003800200 */
.L_x_29250:
        /* <DEDUP_REMOVED lines=38> */
.L_x_29254:
        /* <DEDUP_REMOVED lines=18> */
.L_x_29255:
[----:B------:R-:W-:Y:S05]  /*339c0*/  BSYNC.RECONVERGENT B0 ;  /* 0x0000000000007941 */ /* 0x000fea0003800200 */
.L_x_29253:
        /* <DEDUP_REMOVED lines=38> */
.L_x_29257:
        /* <DEDUP_REMOVED lines=18> */
.L_x_29258:
[----:B------:R-:W-:Y:S05]  /*33d50*/  BSYNC.RECONVERGENT B0 ;  /* 0x0000000000007941 */ /* 0x000fea0003800200 */
.L_x_29256:
        /* <DEDUP_REMOVED lines=38> */
.L_x_29260:
        /* <DEDUP_REMOVED lines=18> */
.L_x_29261:
[----:B------:R-:W-:Y:S05]  /*340e0*/  BSYNC.RECONVERGENT B0 ;  /* 0x0000000000007941 */ /* 0x000fea0003800200 */
.L_x_29259:
        /* <DEDUP_REMOVED lines=38> */
.L_x_29263:
        /* <DEDUP_REMOVED lines=18> */
.L_x_29264:
[----:B------:R-:W-:Y:S05]  /*34470*/  BSYNC.RECONVERGENT B0 ;  /* 0x0000000000007941 */ /* 0x000fea0003800200 */
.L_x_29262:
        /* <DEDUP_REMOVED lines=38> */
.L_x_29266:
        /* <DEDUP_REMOVED lines=18> */
.L_x_29267:
[----:B------:R-:W-:Y:S05]  /*34800*/  BSYNC.RECONVERGENT B0 ;  /* 0x0000000000007941 */ /* 0x000fea0003800200 */
.L_x_29265:
        /* <DEDUP_REMOVED lines=38> */
.L_x_29269:
        /* <DEDUP_REMOVED lines=18> */
.L_x_29270:
[----:B------:R-:W-:Y:S05]  /*34b90*/  BSYNC.RECONVERGENT B0 ;  /* 0x0000000000007941 */ /* 0x000fea0003800200 */
.L_x_29268:
        /* <DEDUP_REMOVED lines=38> */
.L_x_29272:
        /* <DEDUP_REMOVED lines=18> */
.L_x_29273:
[----:B------:R-:W-:Y:S05]  /*34f20*/  BSYNC.RECONVERGENT B0 ;  /* 0x0000000000007941 */ /* 0x000fea0003800200 */
.L_x_29271:
        /* <DEDUP_REMOVED lines=38> */
.L_x_29275:
        /* <DEDUP_REMOVED lines=18> */
.L_x_29276:
[----:B------:R-:W-:Y:S05]  /*352b0*/  BSYNC.RECONVERGENT B0 ;  /* 0x0000000000007941 */ /* 0x000fea0003800200 */
.L_x_29274:
        /* <DEDUP_REMOVED lines=38> */
.L_x_29278:
        /* <DEDUP_REMOVED lines=18> */
.L_x_29279:
[----:B------:R-:W-:Y:S05]  /*35640*/  BSYNC.RECONVERGENT B0 ;  /* 0x0000000000007941 */ /* 0x000fea0003800200 */
.L_x_29277:
        /* <DEDUP_REMOVED lines=38> */
.L_x_29281:
        /* <DEDUP_REMOVED lines=18> */
.L_x_29282:
[----:B------:R-:W-:Y:S05]  /*359d0*/  BSYNC.RECONVERGENT B0 ;  /* 0x0000000000007941 */ /* 0x000fea0003800200 */
.L_x_29280:
        /* <DEDUP_REMOVED lines=38> */
.L_x_29284:
        /* <DEDUP_REMOVED lines=18> */
.L_x_29285:
[----:B------:R-:W-:Y:S05]  /*35d60*/  BSYNC.RECONVERGENT B0 ;  /* 0x0000000000007941 */ /* 0x000fea0003800200 */
.L_x_29283:
        /* <DEDUP_REMOVED lines=38> */
.L_x_29287:
        /* <DEDUP_REMOVED lines=18> */
.L_x_29288:
[----:B------:R-:W-:Y:S05]  /*360f0*/  BSYNC.RECONVERGENT B0 ;  /* 0x0000000000007941 */ /* 0x000fea0003800200 */
.L_x_29286:
        /* <DEDUP_REMOVED lines=38> */
.L_x_29290:
        /* <DEDUP_REMOVED lines=18> */
.L_x_29291:
[----:B------:R-:W-:Y:S05]  /*36480*/  BSYNC.RECONVERGENT B0 ;  /* 0x0000000000007941 */ /* 0x000fea0003800200 */
.L_x_29289:
        /* <DEDUP_REMOVED lines=38> */
.L_x_29293:
        /* <DEDUP_REMOVED lines=18> */
.L_x_29294:
[----:B------:R-:W-:Y:S05]  /*36810*/  BSYNC.RECONVERGENT B0 ;  /* 0x0000000000007941 */ /* 0x000fea0003800200 */
.L_x_29292:
        /* <DEDUP_REMOVED lines=38> */
.L_x_29296:
        /* <DEDUP_REMOVED lines=18> */
.L_x_29297:
[----:B------:R-:W-:Y:S05]  /*36ba0*/  BSYNC.RECONVERGENT B0 ;  /* 0x0000000000007941 */ /* 0x000fea0003800200 */
.L_x_29295:
        /* <DEDUP_REMOVED lines=38> */
.L_x_29299:
        /* <DEDUP_REMOVED lines=18> */
.L_x_29300:
[----:B------:R-:W-:Y:S05]  /*36f30*/  BSYNC.RECONVERGENT B0 ;  /* 0x0000000000007941 */ /* 0x000fea0003800200 */
.L_x_29298:
        /* <DEDUP_REMOVED lines=38> */
.L_x_29302:
        /* <DEDUP_REMOVED lines=18> */
.L_x_29303:
[----:B------:R-:W-:Y:S05]  /*372c0*/  BSYNC.RECONVERGENT B0 ;  /* 0x0000000000007941 */ /* 0x000fea0003800200 */
.L_x_29301:
        /* <DEDUP_REMOVED lines=38> */
.L_x_29305:
        /* <DEDUP_REMOVED lines=18> */
.L_x_29306:
[----:B------:R-:W-:Y:S05]  /*37650*/  BSYNC.RECONVERGENT B0 ;  /* 0x0000000000007941 */ /* 0x000fea0003800200 */
.L_x_29304:
        /* <DEDUP_REMOVED lines=38> */
.L_x_29308:
        /* <DEDUP_REMOVED lines=18> */
.L_x_29309:
[----:B------:R-:W-:Y:S05]  /*379e0*/  BSYNC.RECONVERGENT B0 ;  /* 0x0000000000007941 */ /* 0x000fea0003800200 */
.L_x_29307:
        /* <DEDUP_REMOVED lines=38> */
.L_x_29311:
        /* <DEDUP_REMOVED lines=18> */
.L_x_29312:
[----:B------:R-:W-:Y:S05]  /*37d70*/  BSYNC.RECONVERGENT B0 ;  /* 0x0000000000007941 */ /* 0x000fea0003800200 */
.L_x_29310:
        /* <DEDUP_REMOVED lines=37> */
.L_x_29314:
        /* <DEDUP_REMOVED lines=16> */
.L_x_29315:
[----:B------:R-:W-:Y:S05]  /*380d0*/  BSYNC.RECONVERGENT B0 ;  /* 0x0000000000007941 */ /* 0x000fea0003800200 */
.L_x_29313:
        /* <DEDUP_REMOVED lines=33> */
.L_x_29317:
[----:B------:R-:W-:Y:S01]  /*382f0*/  IMAD.MOV.U32 R8, RZ, RZ, R6 ;  /* 0x000000ffff087224 */ /* 0x000fe200078e0006 */
[----:B------:R-:W-:Y:S02]  /*38300*/  MOV R10, R7 ;  /* 0x00000007000a7202 */ /* 0x000fe40000000f00 */
[----:B------:R-:W-:-:S07]  /*38310*/  MOV R9, 0x38330 ;  /* 0x0003833000097802 */ /* 0x000fce0000000f00 */
[----:B------:R-:W-:Y:S05]  /*38320*/  CALL.REL.NOINC `($__internal_45_$__cuda_sm20_rem_u64) ;  /* 0x0000005c00307944 */ /* 0x000fea0003c00000 */
[----:B------:R-:W-:Y:S01]  /*38330*/  MOV R4, R0 ;  /* 0x0000000000047202 */ /* 0x000fe20000000f00 */
[----:B------:R-:W-:-:S07]  /*38340*/  IMAD.MOV.U32 R5, RZ, RZ, R3 ;  /* 0x000000ffff057224 */ /* 0x000fce00078e0003 */
.L_x_29318:
[----:B------:R-:W-:Y:S05]  /*38350*/  BSYNC.RECONVERGENT B0 ;  /* 0x0000000000007941 */ /* 0x000fea0003800200 */
.L_x_29316:
[----:B------:R-:W0:Y:S01]  /*38360*/  LDCU.64 UR4, c[0x0][0x730] ;  /* 0x0000e600ff0477ac */ /* 0x000e220008000a00 */
[----:B------:R-:W-:Y:S01]  /*38370*/  MOV R3, R21 ;  /* 0x0000001500037202 */ /* 0x000fe20000000f00 */
[----:B0-----:R-:W-:Y:S02]  /*38380*/  IMAD R5, R5, UR4, RZ ;  /* 0x0000000405057c24 */ /* 0x001fe4000f8e02ff */
[----:B------:R-:W-:-:S04]  /*38390*/  IMAD.WIDE.U32 R2, R4, UR4, R2 ;  /* 0x0000000404027c25 */ /* 0x000fc8000f8e0002 */
[----:B------:R-:W-:-:S05]  /*383a0*/  IMAD R5, R4, UR5, R5 ;  /* 0x0000000504057c24 */ /* 0x000fca000f8e0205 */
[----:B------:R-:W-:-:S07]  /*383b0*/  IADD3 R21, PT, PT, R3, R5, RZ ;  /* 0x0000000503157210 */ /* 0x000fce0007ffe0ff */
.L_x_29246:
[----:B------:R-:W2:Y:S01]  /*383c0*/  LDG.E R17, desc[UR36][R16.64] ;  /* 0x0000002410117981 */ /* 0x000ea2000c1e1900 */
[----:B------:R-:W0:Y:S02]  /*383d0*/  LDCU.64 UR4, c[0x0][0x738] ;  /* 0x0000e700ff0477ac */ /* 0x000e240008000a00 */
[----:B0-----:R-:W-:-:S04]  /*383e0*/  LEA R4, P0, R2, UR4, 0x2 ;  /* 0x0000000402047c11 */ /* 0x001fc8000f8010ff */
[----:B------:R-:W-:-:S05]  /*383f0*/  LEA.HI.X R5, R2, UR5, R21, 0x2, P0 ;  /* 0x0000000502057c11 */ /* 0x000fca00080f1415 */
[----:B--2---:R-:W-:Y:S01]  /*38400*/  STG.E desc[UR36][R4.64], R17 ;  /* 0x0000001104007986 */ /* 0x004fe2000c101924 */
[----:B------:R-:W-:Y:S05]  /*38410*/  EXIT ;  /* 0x000000000000794d */ /* 0x000fea0003800000 */
.L_x_28977:
        /* <DEDUP_REMOVED lines=306> */
.L_x_29321:
        /* <DEDUP_REMOVED lines=29> */
.L_x_29323:
[----:B------:R-:W-:Y:S05]  /*39910*/  BSYNC.RECONVERGENT B7 ;  /* 0x0000000000077941 */ /* 0x000fea0003800200 */
.L_x_29322:
[----:B------:R-:W0:Y:S01]  /*39920*/  LDCU.64 UR4, c[0x0][0x580] ;  /* 0x0000b000ff0477ac */ /* 0x000e220008000a00 */
[----:B------:R-:W1:Y:S01]  /*39930*/  LDCU.64 UR6, c[0x0][0x738] ;  /* 0x0000e700ff0677ac */ /* 0x000e620008000a00 */
[----:B0-----:R-:W-:-:S05]  /*39940*/  IADD3 R2, P0, PT, R19, UR4, RZ ;  /* 0x0000000413027c10 */ /* 0x001fca000ff1e0ff */
[----:B------:R-:W-:Y:S01]  /*39950*/  IMAD.X R3, RZ, RZ, UR5, P0 ;  /* 0x00000005ff037e24 */ /* 0x000fe200080e06ff */
[----:B------:R-:W0:Y:S05]  /*39960*/  LDCU.64 UR4, c[0x0][0x590] ;  /* 0x0000b200ff0477ac */ /* 0x000e2a0008000a00 */
[----:B------:R-:W2:Y:S01]  /*39970*/  LDG.E R3, desc[UR36][R2.64] ;  /* 0x0000002402037981 */ /* 0x000ea2000c1e1900 */
        /* <DEDUP_REMOVED lines=9> */
[----:B--2---:R0:W-:Y:S04]  /*39a10*/  STG.E desc[UR36][R4.64], R3 ;  /* 0x0000000304007986 */ /* 0x0041e8000c101924 */
.L_x_29320:
[----:B------:R-:W-:Y:S05]  /*39a20*/  BSYNC.RECONVERGENT B6 ;  /* 0x0000000000067941 */ /* 0x000fea0003800200 */
.L_x_29319:
        /* <DEDUP_REMOVED lines=303> */
.L_x_29326:
        /* <DEDUP_REMOVED lines=29> */
.L_x_29328:
[----:B------:R-:W-:Y:S05]  /*3aef0*/  BSYNC.RECONVERGENT B7 ;  /* 0x0000000000077941 */ /* 0x000fea0003800200 */
.L_x_29327:
[----:B------:R-:W0:Y:S01]  /*3af00*/  LDCU.64 UR4, c[0x0][0x580] ;  /* 0x0000b000ff0477ac */ /* 0x000e220008000a00 */
[----:B------:R-:W1:Y:S01]  /*3af10*/  LDCU.64 UR6, c[0x0][0x738] ;  /* 0x0000e700ff0677ac */ /* 0x000e620008000a00 */
[----:B0-----:R-:W-:-:S04]  /*3af20*/  IADD3 R2, P0, PT, R19, UR4, RZ ;  /* 0x0000000413027c10 */ /* 0x001fc8000ff1e0ff */
[----:B------:R-:W-:Y:S01]  /*3af30*/  IADD3.X R3, PT, PT, RZ, UR5, RZ, P0, !PT ;  /* 0x00000005ff037c10 */ /* 0x000fe200087fe4ff */
[----:B------:R-:W0:Y:S05]  /*3af40*/  LDCU.64 UR4, c[0x0][0x590] ;  /* 0x0000b200ff0477ac */ /* 0x000e2a0008000a00 */
[----:B------:R-:W2:Y:S01]  /*3af50*/  LDG.E R3, desc[UR36][R2.64] ;  /* 0x0000002402037981 */ /* 0x000ea2000c1e1900 */
        /* <DEDUP_REMOVED lines=9> */
[----:B--2---:R1:W-:Y:S04]  /*3aff0*/  STG.E desc[UR36][R4.64], R3 ;  /* 0x0000000304007986 */ /* 0x0043e8000c101924 */
.L_x_29325:
[----:B------:R-:W-:Y:S05]  /*3b000*/  BSYNC.RECONVERGENT B6 ;  /* 0x0000000000067941 */ /* 0x000fea0003800200 */
.L_x_29324:
        /* <DEDUP_REMOVED lines=303> */
.L_x_29331:
        /* <DEDUP_REMOVED lines=29> */
.L_x_29333:
[----:B------:R-:W-:Y:S05]  /*3c4d0*/  BSYNC.RECONVERGENT B7 ;  /* 0x0000000000077941 */ /* 0x000fea0003800200 */
.L_x_29332:
[----:B------:R-:W0:Y:S01]  /*3c4e0*/  LDCU.64 UR4, c[0x0][0x580] ;  /* 0x0000b000ff0477ac */ /* 0x000e220008000a00 */
[----:B------:R-:W1:Y:S01]  /*3c4f0*/  LDCU.64 UR6, c[0x0][0x738] ;  /* 0x0000e700ff0677ac */ /* 0x000e620008000a00 */
[----:B0-----:R-:W-:-:S04]  /*3c500*/  IADD3 R2, P0, PT, R19, UR4, RZ ;  /* 0x0000000413027c10 */ /* 0x001fc8000ff1e0ff */
[----:B------:R-:W-:Y:S01]  /*3c510*/  IADD3.X R3, PT, PT, RZ, UR5, RZ, P0, !PT ;  /* 0x00000005ff037c10 */ /* 0x000fe200087fe4ff */
[----:B------:R-:W0:Y:S05]  /*3c520*/  LDCU.64 UR4, c[0x0][0x590] ;  /* 0x0000b200ff0477ac */ /* 0x000e2a0008000a00 */
[----:B------:R-:W2:Y:S01]  /*3c530*/  LDG.E R3, desc[UR36][R2.64] ;  /* 0x0000002402037981 */ /* 0x000ea2000c1e1900 */
        /* <DEDUP_REMOVED lines=9> */
[----:B--2---:R2:W-:Y:S04]  /*3c5d0*/  STG.E desc[UR36][R4.64], R3 ;  /* 0x0000000304007986 */ /* 0x0045e8000c101924 */
.L_x_29330:
[----:B------:R-:W-:Y:S05]  /*3c5e0*/  BSYNC.RECONVERGENT B6 ;  /* 0x0000000000067941 */ /* 0x000fea0003800200 */
.L_x_29329:
        /* <DEDUP_REMOVED lines=302> */
.L_x_29334:
        /* <DEDUP_REMOVED lines=31> */
.L_x_29336:
[----:B------:R-:W-:Y:S05]  /*3dac0*/  BSYNC.RECONVERGENT B6 ;  /* 0x0000000000067941 */ /* 0x000fea0003800200 */
.L_x_29335:
[----:B------:R-:W2:Y:S01]  /*3dad0*/  LDG.E R17, desc[UR36][R16.64] ;  /* 0x0000002410117981 */ /* 0x000ea2000c1e1900 */
        /* <DEDUP_REMOVED lines=10> */
[----:B--2---:R-:W-:Y:S01]  /*3db80*/  STG.E desc[UR36][R2.64], R17 ;  /* 0x0000001102007986 */ /* 0x004fe2000c101924 */
[----:B------:R-:W-:Y:S05]  /*3db90*/  EXIT ;  /* 0x000000000000794d */ /* 0x000fea0003800000 */
        .weak           $__internal_44_$__cuda_sm20_div_u64
        .type           $__internal_44_$__cuda_sm20_div_u64,@function
        .size           $__internal_44_$__cuda_sm20_div_u64,($__internal_45_$__cuda_sm20_rem_u64 - $__internal_44_$__cuda_sm20_div_u64)
$__internal_44_$__cuda_sm20_div_u64:
        /* <DEDUP_REMOVED lines=68> */
[----:B------:R-:W-:Y:S05]  /*3dfe0*/  RET.REL.NODEC R4 `(_ZN2at6native24index_elementwise_kernelILi128ELi4EZNS0_20cuda_take_put_kernelIflZZZZZNS0_10put_kernelERNS_14TensorIteratorERKNS_10TensorBaseEbENKUlvE_clEvENKUlvE5_clEvENKUlvE_clEvENKUlvE0_clEvEUlRflE0_EEvS4_S7_RKT1_EUliE_EEvlSE_) ;  /* 0xfffffc2004047950 */ /* 0x000fea0003c3ffff */
        .weak           $__internal_45_$__cuda_sm20_rem_u64
        .type           $__internal_45_$__cuda_sm20_rem_u64,@function
        .size           $__internal_45_$__cuda_sm20_rem_u64,(.L_x_41826 - $__internal_45_$__cuda_sm20_rem_u64)
$__internal_45_$__cuda_sm20_rem_u64:
        /* <DEDUP_REMOVED lines=63> */
[----:B------:R-:W-:Y:S06]  /*3e3e0*/  RET.REL.NODEC R4 `(_ZN2at6native24index_elementwise_kernelILi128ELi4EZNS0_20cuda_take_put_kernelIflZZZZZNS0_10put_kernelERNS_14TensorIteratorERKNS_10TensorBaseEbENKUlvE_clEvENKUlvE5_clEvENKUlvE_clEvENKUlvE0_clEvEUlRflE0_EEvS4_S7_RKT1_EUliE_EEvlSE_) ;  /* 0xfffffc1c04047950 */ /* 0x000fec0003c3ffff */
.L_x_29337:
        /* <DEDUP_REMOVED lines=9> */
.L_x_41826:


//--------------------- .text._ZN2at6native24index_elementwise_kernelILi128ELi4EZNS0_20cuda_take_put_kernelIflZZZZZNS0_10put_kernelERNS_14TensorIteratorERKNS_10TensorBaseEbENKUlvE_clEvENKUlvE5_clEvENKUlvE_clEvENKUlvE0_clEvEUlRflE_EEvS4_S7_RKT1_EUliE_EEvlSE_ --------------------------
	.section	.text._ZN2at6native24index_elementwise_kernelILi128ELi4EZNS0_20cuda_take_put_kernelIflZZZZZNS0_10put_kernelERNS_14TensorIteratorERKNS_10TensorBaseEbENKUlvE_clEvENKUlvE5_clEvENKUlvE_clEvENKUlvE0_clEvEUlRflE_EEvS4_S7_RKT1_EUliE_EEvlSE_,"ax",@progbits
	.align	128
        .global         _ZN2at6native24index_elementwise_kernelILi128ELi4EZNS0_20cuda_take_put_kernelIflZZZZZNS0_10put_kernelERNS_14TensorIteratorERKNS_10TensorBaseEbENKUlvE_clEvENKUlvE5_clEvENKUlvE_clEvENKUlvE0_clEvEUlRflE_EEvS4_S7_RKT1_EUliE_EEvlSE_
        .type           _ZN2at6native24index_elementwise_kernelILi128ELi4EZNS0_20cuda_take_put_kernelIflZZZZZNS0_10put_kernelERNS_14TensorIteratorERKNS_10TensorBaseEbENKUlvE_clEvENKUlvE5_clEvENKUlvE_clEvENKUlvE0_clEvEUlRflE_EEvS4_S7_RKT1_EUliE_EEvlSE_,@function
        .size           _ZN2at6native24index_elementwise_kernelILi128ELi4EZNS0_20cuda_take_put_kernelIflZZZZZNS0_10put_kernelERNS_14TensorIteratorERKNS_10TensorBaseEbENKUlvE_clEvENKUlvE5_clEvENKUlvE_clEvENKUlvE0_clEvEUlRflE_EEvS4_S7_RKT1_EUliE_EEvlSE_,(.L_x_41828 - _ZN2at6native24index_elementwise_kernelILi128ELi4EZNS0_20cuda_take_put_kernelIflZZZZZNS0_10put_kernelERNS_14TensorIteratorERKNS_10TensorBaseEbENKUlvE_clEvENKUlvE5_clEvENKUlvE_clEvENKUlvE0_clEvEUlRflE_EEvS4_S7_RKT1_EUliE_EEvlSE_)
        .other          _ZN2at6native24index_elementwise_kernelILi128ELi4EZNS0_20cuda_take_put_kernelIflZZZZZNS0_10put_kernelERNS_14TensorIteratorERKNS_10TensorBaseEbENKUlvE_clEvENKUlvE5_clEvENKUlvE_clEvENKUlvE0_clEvEUlRflE_EEvS4_S7_RKT1_EUliE_EEvlSE_,@"STO_CUDA_ENTRY STV_DEFAULT"
_ZN2at6native24index_elementwise_kernelILi128ELi4EZNS0_20cuda_take_put_kernelIflZZZZZNS0_10put_kernelERNS_14TensorIteratorERKNS_10TensorBaseEbENKUlvE_clEvENKUlvE5_clEvENKUlvE_clEvENKUlvE0_clEvEUlRflE_EEvS4_S7_RKT1_EUliE_EEvlSE_:
.text._ZN2at6native24index_elementwise_kernelILi128ELi4EZNS0_20cuda_take_put_kernelIflZZZZZNS0_10put_kernelERNS_14TensorIteratorERKNS_10TensorBaseEbENKUlvE_clEvENKUlvE5_clEvENKUlvE_clEvENKUlvE0_clEvEUlRflE_EEvS4_S7_RKT1_EUliE_EEvlSE_:
        /* <DEDUP_REMOVED lines=318> */
.L_x_29340:
        /* <DEDUP_REMOVED lines=31> */
.L_x_29342:
[----:B------:R-:W-:Y:S05]  /*15d0*/  BSYNC.RECONVERGENT B7 ;  /* 0x0000000000077941 */ /* 0x000fea0003800200 */
.L_x_29341:
        /* <DEDUP_REMOVED lines=47> */
.L_x_29345:
[----:B------:R-:W0:Y:S01]  /*18d0*/  LDCU.64 UR4, c[0x0][0x5a8] ;  /* 0x0000b500ff0477ac */ /* 0x000e220008000a00 */
[----:B------:R-:W-:Y:S01]  /*18e0*/  IMAD.MOV.U32 R10, RZ, RZ, R14 ;  /* 0x000000ffff0a7224 */ /* 0x000fe200078e000e */
[----:B------:R-:W-:Y:S02]  /*18f0*/  MOV R9, R15 ;  /* 0x0000000f00097202 */ /* 0x000fe40000000f00 */
[----:B------:R-:W-:Y:S02]  /*1900*/  MOV R0, 0x1940 ;  /* 0x0000194000007802 */ /* 0x000fe40000000f00 */
[----:B0-----:R-:W-:Y:S01]  /*1910*/  MOV R4, UR4 ;  /* 0x0000000400047c02 */ /* 0x001fe20008000f00 */
[----:B------:R-:W-:-:S07]  /*1920*/  IMAD.U32 R3, RZ, RZ, UR5 ;  /* 0x00000005ff037e24 */ /* 0x000fce000f8e00ff */
[----:B------:R-:W-:Y:S05]  /*1930*/  CALL.REL.NOINC `($__internal_46_$__cuda_sm20_div_u64) ;  /* 0x0000019c00647944 */ /* 0x000fea0003c00000 */
        /* <DEDUP_REMOVED lines=10> */
.L_x_29346:
[----:B------:R-:W-:Y:S05]  /*19e0*/  BSYNC.RECONVERGENT B0 ;  /* 0x0000000000007941 */ /* 0x000fea0003800200 */
.L_x_29344:
        /* <DEDUP_REMOVED lines=41> */
.L_x_29348:
[----:B------:R-:W0:Y:S01]  /*1c80*/  LDCU.64 UR4, c[0x0][0x5b0] ;  /* 0x0000b600ff0477ac */ /* 0x000e220008000a00 */
[----:B------:R-:W-:Y:S01]  /*1c90*/  MOV R10, R14 ;  /* 0x0000000e000a7202 */ /* 0x000fe20000000f00 */
[----:B------:R-:W-:Y:S01]  /*1ca0*/  IMAD.MOV.U32 R9, RZ, RZ, R15 ;  /* 0x000000ffff097224 */ /* 0x000fe200078e000f */
[----:B------:R-:W-:Y:S01]  /*1cb0*/  MOV R0, 0x1cf0 ;  /* 0x00001cf000007802 */ /* 0x000fe20000000f00 */
[----:B0-----:R-:W-:Y:S01]  /*1cc0*/  IMAD.U32 R4, RZ, RZ, UR4 ;  /* 0x00000004ff047e24 */ /* 0x001fe2000f8e00ff */
[----:B------:R-:W-:-:S07]  /*1cd0*/  MOV R3, UR5 ;  /* 0x0000000500037c02 */ /* 0x000fce0008000f00 */
[----:B------:R-:W-:Y:S05]  /*1ce0*/  CALL.REL.NOINC `($__internal_46_$__cuda_sm20_div_u64) ;  /* 0x0000019800787944 */ /* 0x000fea0003c00000 */
        /* <DEDUP_REMOVED lines=11> */
.L_x_29349:
[----:B------:R-:W-:Y:S05]  /*1da0*/  BSYNC.RECONVERGENT B0 ;  /* 0x0000000000007941 */ /* 0x000fea0003800200 */
.L_x_29347:
        /* <DEDUP_REMOVED lines=37> */
.L_x_29351:
        /* <DEDUP_REMOVED lines=18> */
.L_x_29352:
[----:B------:R-:W-:Y:S05]  /*2120*/  BSYNC.RECONVERGENT B0 ;  /* 0x0000000000007941 */ /* 0x000fea0003800200 */
.L_x_29350:
        /* <DEDUP_REMOVED lines=37> */
.L_x_29354:
        /* <DEDUP_REMOVED lines=18> */
.L_x_29355:
[----:B------:R-:W-:Y:S05]  /*24a0*/  BSYNC.RECONVERGENT B0 ;  /* 0x0000000000007941 */ /* 0x000fea0003800200 */
.L_x_29353:
        /* <DEDUP_REMOVED lines=37> */
.L_x_29357:
        /* <DEDUP_REMOVED lines=18> */
.L_x_29358:
[----:B------:R-:W-:Y:S05]  /*2820*/  BSYNC.RECONVERGENT B0 ;  /* 0x0000000000007941 */ /* 0x000fea0003800200 */
.L_x_29356:
        /* <DEDUP_REMOVED lines=37> */
.L_x_29360:
        /* <DEDUP_REMOVED lines=18> */
.L_x_29361:
[----:B------:R-:W-:Y:S05]  /*2ba0*/  BSYNC.RECONVERGENT B0 ;  /* 0x0000000000007941 */ /* 0x000fea0003800200 */
.L_x_29359:
        /* <DEDUP_REMOVED lines=37> */
.L_x_29363:
        /* <DEDUP_REMOVED lines=18> */
.L_x_29364:
[----:B------:R-:W-:Y:S05]  /*2f20*/  BSYNC.RECONVERGENT B0 ;  /* 0x0000000000007941 */ /* 0x000fea0003800200 */
.L_x_29362:
        /* <DEDUP_REMOVED lines=37> */
.L_x_29366:
        /* <DEDUP_REMOVED lines=18> */
.L_x_29367:
[----:B------:R-:W-:Y:S05]  /*32a0*/  BSYNC.RECONVERGENT B0 ;  /* 0x0000000000007941 */ /* 0x000fea0003800200 */
.L_x_29365:
        /* <DEDUP_REMOVED lines=37> */
.L_x_29369:
        /* <DEDUP_REMOVED lines=18> */
.L_x_29370:
[----:B------:R-:W-:Y:S05]  /*3620*/  BSYNC.RECONVERGENT B0 ;  /* 0x0000000000007941 */ /* 0x000fea0003800200 */
.L_x_29368:
        /* <DEDUP_REMOVED lines=37> */
.L_x_29372:
        /* <DEDUP_REMOVED lines=18> */
.L_x_29373:
[----:B------:R-:W-:Y:S05]  /*39a0*/  BSYNC.RECONVERGENT B0 ;  /* 0x0000000000007941 */ /* 0x000fea0003800200 */
.L_x_29371:
        /* <DEDUP_REMOVED lines=37> */
.L_x_29375:
        /* <DEDUP_REMOVED lines=18> */
.L_x_29376:
[----:B------:R-:W-:Y:S05]  /*3d20*/  BSYNC.RECONVERGENT B0 ;  /* 0x0000000000007941 */ /* 0x000fea0003800200 */
.L_x_29374:
        /* <DEDUP_REMOVED lines=37> */
.L_x_29378:
        /* <DEDUP_REMOVED lines=18> */
.L_x_29379:
[----:B------:R-:W-:Y:S05]  /*40a0*/  BSYNC.RECONVERGENT B0 ;  /* 0x0000000000007941 */ /* 0x000fea0003800200 */
.L_x_29377:
        /* <DEDUP_REMOVED lines=37> */
.L_x_29381:
        /* <DEDUP_REMOVED lines=18> */
.L_x_29382:
[----:B------:R-:W-:Y:S05]  /*4420*/  BSYNC.RECONVERGENT B0 ;  /* 0x0000000000007941 */ /* 0x000fea0003800200 */
.L_x_29380:
        /* <DEDUP_REMOVED lines=37> */
.L_x_29384:
        /* <DEDUP_REMOVED lines=18> */
.L_x_29385:
[----:B------:R-:W-:Y:S05]  /*47a0*/  BSYNC.RECONVERGENT B0 ;  /* 0x0000000000007941 */ /* 0x000fea0003800200 */
.L_x_29383:
        /* <DEDUP_REMOVED lines=37> */
.L_x_29387:
        /* <DEDUP_REMOVED lines=18> */
.L_x_29388:
[----:B------:R-:W-:Y:S05]  /*4b20*/  BSYNC.RECONVERGENT B0 ;  /* 0x0000000000007941 */ /* 0x000fea0003800200 */
.L_x_29386:
        /* <DEDUP_REMOVED lines=37> */
.L_x_29390:
        /* <DEDUP_REMOVED lines=18> */
.L_x_29391:
[----:B------:R-:W-:Y:S05]  /*4ea0*/  BSYNC.RECONVERGENT B0 ;  /* 0x0000000000007941 */ /* 0x000fea0003800200 */
.L_x_29389:
        /* <DEDUP_REMOVED lines=37> */
.L_x_29393:
        /* <DEDUP_REMOVED lines=18> */
.L_x_29394:
[----:B------:R-:W-:Y:S05]  /*5220*/  BSYNC.RECONVERGENT B0 ;  /* 0x0000000000007941 */ /* 0x000fea0003800200 */
.L_x_29392:
        /* <DEDUP_REMOVED lines=37> */
.L_x_29396:
        /* <DEDUP_REMOVED lines=18> */
.L_x_29397:
[----:B------:R-:W-:Y:S05]  /*55a0*/  BSYNC.RECONVERGENT B0 ;  /* 0x0000000000007941 */ /* 0x000fea0003800200 */
.L_x_29395:
        /* <DEDUP_REMOVED lines=37> */
.L_x_29399:
        /* <DEDUP_REMOVED lines=18> */
.L_x_29400:
[----:B------:R-:W-:Y:S05]  /*5920*/  BSYNC.RECONVERGENT B0 ;  /* 0x0000000000007941 */ /* 0x000fea0003800200 */
.L_x_29398:
        /* <DEDUP_REMOVED lines=37> */
.L_x_29402:
        /* <DEDUP_REMOVED lines=18> */
.L_x_29403:
[----:B------:R-:W-:Y:S05]  /*5ca0*/  BSYNC.RECONVERGENT B0 ;  /* 0x0000000000007941 */ /* 0x000fea0003800200 */
.L_x_29401:
        /* <DEDUP_REMOVED lines=37> */
.L_x_29405:
        /* <DEDUP_REMOVED lines=18> */
.L_x_29406:
[----:B------:R-:W-:Y:S05]  /*6020*/  BSYNC.RECONVERGENT B0 ;  /* 0x0000000000007941 */ /* 0x000fea0003800200 */
.L_x_29404:
        /* <DEDUP_REMOVED lines=37> */
.L_x_29408:
        /* <DEDUP_REMOVED lines=18> */
.L_x_29409:
[----:B------:R-:W-:Y:S05]  /*63a0*/  BSYNC.RECONVERGENT B0 ;  /* 0x0000000000007941 */ /* 0x000fea0003800200 */
.L_x_29407:
        /* <DEDUP_REMOVED lines=37> */
.L_x_29411:
        /* <DEDUP_REMOVED lines=18> */
.L_x_29412:
[----:B------:R-:W-:Y:S05]  /*6720*/  BSYNC.RECONVERGENT B0 ;  /* 0x0000000000007941 */ /* 0x000fea0003800200 */
.L_x_29410:
        /* <DEDUP_REMOVED lines=36> */
.L_x_29414:
        /* <DEDUP_REMOVED lines=16> */
.L_x_29415:
[----:B------:R-:W-:Y:S05]  /*6a70*/  BSYNC.RECONVERGENT B0 ;  /* 0x0000000000007941 */ /* 0x000fea0003800200 */
.L_x_29413:
        /* <DEDUP_REMOVED lines=33> */
.L_x_29417:
[----:B------:R-:W-:Y:S01]  /*6c90*/  MOV R8, R6 ;  /* 0x0000000600087202 */ /* 0x000fe20000000f00 */
[----:B------:R-:W-:Y:S01]  /*6ca0*/  IMAD.MOV.U32 R10, RZ, RZ, R7 ;  /* 0x000000ffff0a7224 */ /* 0x000fe200078e0007 */
[----:B------:R-:W-:-:S07]  /*6cb0*/  MOV R9, 0x6cd0 ;  /* 0x00006cd000097802 */ /* 0x000fce0000000f00 */
[----:B------:R-:W-:Y:S05]  /*6cc0*/  CALL.REL.NOINC `($__internal_47_$__cuda_sm20_rem_u64) ;  /* 0x0000014c00947944 */ /* 0x000fea0003c00000 */
[----:B------:R-:W-:Y:S01]  /*6cd0*/  MOV R4, R0 ;  /* 0x0000000000047202 */ /* 0x000fe20000000f00 */
[----:B------:R-:W-:-:S07]  /*6ce0*/  IMAD.MOV.U32 R5, RZ, RZ, R3 ;  /* 0x000000ffff057224 */ /* 0x000fce00078e0003 */
.L_x_29418:
[----:B------:R-:W-:Y:S05]  /*6cf0*/  BSYNC.RECONVERGENT B0 ;  /* 0x0000000000007941 */ /* 0x000fea0003800200 */
.L_x_29416:
[----:B------:R-:W0:Y:S02]  /*6d00*/  LDCU.64 UR4, c[0x0][0x730] ;  /* 0x0000e600ff0477ac */ /* 0x000e240008000a00 */
[----:B0-----:R-:W-:Y:S02]  /*6d10*/  IMAD R3, R5, UR4, RZ ;  /* 0x0000000405037c24 */ /* 0x001fe4000f8e02ff */
[----:B------:R-:W-:-:S04]  /*6d20*/  IMAD.WIDE.U32 R12, R4, UR4, R12 ;  /* 0x00000004040c7c25 */ /* 0x000fc8000f8e000c */
[----:B------:R-:W-:-:S05]  /*6d30*/  IMAD R3, R4, UR5, R3 ;  /* 0x0000000504037c24 */ /* 0x000fca000f8e0203 */
[----:B------:R-:W-:-:S07]  /*6d40*/  IADD3 R13, PT, PT, R13, R3, RZ ;  /* 0x000000030d0d7210 */ /* 0x000fce0007ffe0ff */
.L_x_29343:
[----:B------:R-:W2:Y:S01]  /*6d50*/  LDG.E R17, desc[UR36][R16.64] ;  /* 0x0000002410117981 */ /* 0x000ea2000c1e1900 */
[----:B------:R-:W0:Y:S02]  /*6d60*/  LDCU.64 UR4, c[0x0][0x740] ;  /* 0x0000e800ff0477ac */ /* 0x000e240008000a00 */
[----:B0-----:R-:W-:-:S04]  /*6d70*/  LEA R4, P0, R12, UR4, 0x2 ;  /* 0x000000040c047c11 */ /* 0x001fc8000f8010ff */
[----:B------:R-:W-:-:S05]  /*6d80*/  LEA.HI.X R5, R12, UR5, R13, 0x2, P0 ;  /* 0x000000050c057c11 */ /* 0x000fca00080f140d */
[----:B--2---:R0:W-:Y:S01]  /*6d90*/  REDG.E.ADD.F32.FTZ.RN.STRONG.GPU desc[UR36][R4.64], R17 ;  /* 0x00000011040079a6 */ /* 0x0041e2000c12f324 */
[----:B------:R-:W-:-:S07]  /*6da0*/  VIADD R2, R2, 0x80 ;  /* 0x0000008002027836 */ /* 0x000fce0000000000 */
.L_x_29339:
[----:B------:R-:W-:Y:S05]  /*6db0*/  BSYNC.RECONVERGENT B6 ;  /* 0x0000000000067941 */ /* 0x000fea0003800200 */
.L_x_29338:
        /* <DEDUP_REMOVED lines=311> */
.L_x_29421:
        /* <DEDUP_REMOVED lines=31> */
.L_x_29423:
[----:B------:R-:W-:Y:S05]  /*8320*/  BSYNC.RECONVERGENT B7 ;  /* 0x0000000000077941 */ /* 0x000fea0003800200 */
.L_x_29422:
        /* <DEDUP_REMOVED lines=46> */
.L_x_29426:
        /* <DEDUP_REMOVED lines=17> */
.L_x_29427:
[----:B------:R-:W-:Y:S05]  /*8720*/  BSYNC.RECONVERGENT B0 ;  /* 0x0000000000007941 */ /* 0x000fea0003800200 */
.L_x_29425:
        /* <DEDUP_REMOVED lines=41> */
.L_x_29429:
        /* <DEDUP_REMOVED lines=18> */
.L_x_29430:
[----:B------:R-:W-:Y:S05]  /*8ae0*/  BSYNC.RECONVERGENT B0 ;  /* 0x0000000000007941 */ /* 0x000fea0003800200 */
.L_x_29428:
        /* <DEDUP_REMOVED lines=37> */
.L_x_29432:
        /* <DEDUP_REMOVED lines=18> */
.L_x_29433:
[----:B------:R-:W-:Y:S05]  /*8e60*/  BSYNC.RECONVERGENT B0 ;  /* 0x0000000000007941 */ /* 0x000fea0003800200 */
.L_x_29431:
        /* <DEDUP_REMOVED lines=37> */
.L_x_29435:
        /* <DEDUP_REMOVED lines=18> */
.L_x_29436:
[----:B------:R-:W-:Y:S05]  /*91e0*/  BSYNC.RECONVERGENT B0 ;  /* 0x0000000000007941 */ /* 0x000fea0003800200 */
.L_x_29434:
        /* <DEDUP_REMOVED lines=37> */
.L_x_29438:
        /* <DEDUP_REMOVED lines=18> */
.L_x_29439:
[----:B------:R-:W-:Y:S05]  /*9560*/  BSYNC.RECONVERGENT B0 ;  /* 0x0000000000007941 */ /* 0x000fea0003800200 */
.L_x_29437:
        /* <DEDUP_REMOVED lines=37> */
.L_x_29441:
        /* <DEDUP_REMOVED lines=18> */
.L_x_29442:
[----:B------:R-:W-:Y:S05]  /*98e0*/  BSYNC.RECONVERGENT B0 ;  /* 0x0000000000007941 */ /* 0x000fea0003800200 */
.L_x_29440:
        /* <DEDUP_REMOVED lines=37> */
.L_x_29444:
        /* <DEDUP_REMOVED lines=18> */
.L_x_29445:
[----:B------:R-:W-:Y:S05]  /*9c60*/  BSYNC.RECONVERGENT B0 ;  /* 0x0000000000007941 */ /* 0x000fea0003800200 */
.L_x_29443:
        /* <DEDUP_REMOVED lines=37> */
.L_x_29447:
        /* <DEDUP_REMOVED lines=18> */
.L_x_29448:
[----:B------:R-:W-:Y:S05]  /*9fe0*/  BSYNC.RECONVERGENT B0 ;  /* 0x0000000000007941 */ /* 0x000fea0003800200 */
.L_x_29446:
        /* <DEDUP_REMOVED lines=37> */
.L_x_29450:
        /* <DEDUP_REMOVED lines=18> */
.L_x_29451:
[----:B------:R-:W-:Y:S05]  /*a360*/  BSYNC.RECONVERGENT B0 ;  /* 0x0000000000007941 */ /* 0x000fea0003800200 */
.L_x_29449:
        /* <DEDUP_REMOVED lines=37> */
.L_x_29453:
        /* <DEDUP_REMOVED lines=18> */
.L_x_29454:
[----:B------:R-:W-:Y:S05]  /*a6e0*/  BSYNC.RECONVERGENT B0 ;  /* 0x0000000000007941 */ /* 0x000fea0003800200 */
.L_x_29452:
        /* <DEDUP_REMOVED lines=37> */
.L_x_29456:
        /* <DEDUP_REMOVED lines=18> */
.L_x_29457:
[----:B------:R-:W-:Y:S05]  /*aa60*/  BSYNC.RECONVERGENT B0 ;  /* 0x0000000000007941 */ /* 0x000fea0003800200 */
.L_x_29455:
        /* <DEDUP_REMOVED lines=37> */
.L_x_29459:
        /* <DEDUP_REMOVED lines=18> */
.L_x_29460:
[----:B------:R-:W-:Y:S05]  /*ade0*/  BSYNC.RECONVERGENT B0 ;  /* 0x0000000000007941 */ /* 0x000fea0003800200 */
.L_x_29458:
        /* <DEDUP_REMOVED lines=37> */
.L_x_29462:
        /* <DEDUP_REMOVED lines=18> */
.L_x_29463:
[----:B------:R-:W-:Y:S05]  /*b160*/  BSYNC.RECONVERGENT B0 ;  /* 0x0000000000007941 */ /* 0x000fea0003800200 */
.L_x_29461:
        /* <DEDUP_REMOVED lines=37> */
.L_x_29465:
        /* <DEDUP_REMOVED lines=18> */
.L_x_29466:
[----:B------:R-:W-:Y:S05]  /*b4e0*/  BSYNC.RECONVERGENT B0 ;  /* 0x0000000000007941 */ /* 0x000fea0003800200 */
.L_x_29464:
        /* <DEDUP_REMOVED lines=37> */
.L_x_29468:
        /* <DEDUP_REMOVED lines=18> */
.L_x_29469:
[----:B------:R-:W-:Y:S05]  /*b860*/  BSYNC.RECONVERGENT B0 ;  /* 0x0000000000007941 */ /* 0x000fea0003800200 */
.L_x_29467:
        /* <DEDUP_REMOVED lines=37> */
.L_x_29471:
        /* <DEDUP_REMOVED lines=18> */
.L_x_29472:
[----:B------:R-:W-:Y:S05]  /*bbe0*/  BSYNC.RECONVERGENT B0 ;  /* 0x0000000000007941 */ /* 0x000fea0003800200 */
.L_x_29470:
        /* <DEDUP_REMOVED lines=37> */
.L_x_29474:
        /* <DEDUP_REMOVED lines=18> */
.L_x_29475:
[----:B------:R-:W-:Y:S05]  /*bf60*/  BSYNC.RECONVERGENT B0 ;  /* 0x0000000000007941 */ /* 0x000fea0003800200 */
.L_x_29473:
        /* <DEDUP_REMOVED lines=37> */
.L_x_29477:
        /* <DEDUP_REMOVED lines=18> */
.L_x_29478:
[----:B------:R-:W-:Y:S05]  /*c2e0*/  BSYNC.RECONVERGENT B0 ;  /* 0x0000000000007941 */ /* 0x000fea0003800200 */
.L_x_29476:
        /* <DEDUP_REMOVED lines=37> */
.L_x_29480:
        /* <DEDUP_REMOVED lines=18> */
.L_x_29481:
[----:B------:R-:W-:Y:S05]  /*c660*/  BSYNC.RECONVERGENT B0 ;  /* 0x0000000000007941 */ /* 0x000fea0003800200 */
.L_x_29479:
        /* <DEDUP_REMOVED lines=37> */
.L_x_29483:
        /* <DEDUP_REMOVED lines=18> */
.L_x_29484:
[----:B------:R-:W-:Y:S05]  /*c9e0*/  BSYNC.RECONVERGENT B0 ;  /* 0x0000000000007941 */ /* 0x000fea0003800200 */
.L_x_29482:
        /* <DEDUP_REMOVED lines=37> */
.L_x_29486:
        /* <DEDUP_REMOVED lines=18> */
.L_x_29487:
[----:B------:R-:W-:Y:S05]  /*cd60*/  BSYNC.RECONVERGENT B0 ;  /* 0x0000000000007941 */ /* 0x000fea0003800200 */
.L_x_29485:
        /* <DEDUP_REMOVED lines=37> */
.L_x_29489:
        /* <DEDUP_REMOVED lines=18> */
.L_x_29490:
[----:B------:R-:W-:Y:S05]  /*d0e0*/  BSYNC.RECONVERGENT B0 ;  /* 0x0000000000007941 */ /* 0x000fea0003800200 */
.L_x_29488:
        /* <DEDUP_REMOVED lines=37> */
.L_x_29492:
        /* <DEDUP_REMOVED lines=18> */
.L_x_29493:
[----:B------:R-:W-:Y:S05]  /*d460*/  BSYNC.RECONVERGENT B0 ;  /* 0x0000000000007941 */ /* 0x000fea0003800200 */
.L_x_29491:
        /* <DEDUP_REMOVED lines=36> */
.L_x_29495:
        /* <DEDUP_REMOVED lines=16> */
.L_x_29496:
[----:B------:R-:W-:Y:S05]  /*d7b0*/  BSYNC.RECONVERGENT B0 ;  /* 0x0000000000007941 */ /* 0x000fea0003800200 */
.L_x_29494:
        /* <DEDUP_REMOVED lines=32> */
.L_x_29498:
[----:B------:R-:W-:Y:S01]  /*d9c0*/  MOV R8, R6 ;  /* 0x0000000600087202 */ /* 0x000fe20000000f00 */
[----:B------:R-:W-:Y:S01]  /*d9d0*/  IMAD.MOV.U32 R10, RZ, RZ, R7 ;  /* 0x000000ffff0a7224 */ /* 0x000fe200078e0007 */
[----:B------:R-:W-:-:S07]  /*d9e0*/  MOV R9, 0xda00 ;  /* 0x0000da0000097802 */ /* 0x000fce0000000f00 */
[----:B------:R-:W-:Y:S05]  /*d9f0*/  CALL.REL.NOINC `($__internal_47_$__cuda_sm20_rem_u64) ;  /* 0x000000e000487944 */ /* 0x000fea0003c00000 */
[----:B------:R-:W-:Y:S01]  /*da00*/  MOV R4, R0 ;  /* 0x0000000000047202 */ /* 0x000fe20000000f00 */
[----:B------:R-:W-:-:S07]  /*da10*/  IMAD.MOV.U32 R5, RZ, RZ, R3 ;  /* 0x000000ffff057224 */ /* 0x000fce00078e0003 */
.L_x_29499:
[----:B------:R-:W-:Y:S05]  /*da20*/  BSYNC.RECONVERGENT B0 ;  /* 0x0000000000007941 */ /* 0x000fea0003800200 */
.L_x_29497:
[----:B------:R-:W0:Y:S02]  /*da30*/  LDCU.64 UR4, c[0x0][0x730] ;  /* 0x0000e600ff0477ac */ /* 0x000e240008000a00 */
[----:B0-----:R-:W-:Y:S02]  /*da40*/  IMAD R3, R5, UR4, RZ ;  /* 0x0000000405037c24 */ /* 0x001fe4000f8e02ff */
[----:B------:R-:W-:-:S04]  /*da50*/  IMAD.WIDE.U32 R12, R4, UR4, R12 ;  /* 0x00000004040c7c25 */ /* 0x000fc8000f8e000c */
[----:B------:R-:W-:-:S05]  /*da60*/  IMAD R3, R4, UR5, R3 ;  /* 0x0000000504037c24 */ /* 0x000fca000f8e0203 */
[----:B------:R-:W-:-:S07]  /*da70*/  IADD3 R13, PT, PT, R13, R3, RZ ;  /* 0x000000030d0d7210 */ /* 0x000fce0007ffe0ff */
.L_x_29424:
[----:B------:R-:W2:Y:S01]  /*da80*/  LDG.E R17, desc[UR36][R16.64] ;  /* 0x0000002410117981 */ /* 0x000ea2000c1e1900 */
[----:B------:R-:W0:Y:S02]  /*da90*/  LDCU.64 UR4, c[0x0][0x740] ;  /* 0x0000e800ff0477ac */ /* 0x000e240008000a00 */
[----:B0-----:R-:W-:-:S04]  /*daa0*/  LEA R4, P0, R12, UR4, 0x2 ;  /* 0x000000040c047c11 */ /* 0x001fc8000f8010ff */
[----:B------:R-:W-:-:S05]  /*dab0*/  LEA.HI.X R5, R12, UR5, R13, 0x2, P0 ;  /* 0x000000050c057c11 */ /* 0x000fca00080f140d */
[----:B--2---:R1:W-:Y:S01]  /*dac0*/  REDG.E.ADD.F32.FTZ.RN.STRONG.GPU desc[UR36][R4.64], R17 ;  /* 0x00000011040079a6 */ /* 0x0043e2000c12f324 */
[----:B------:R-:W-:-:S07]  /*dad0*/  VIADD R2, R2, 0x80 ;  /* 0x0000008002027836 */ /* 0x000fce0000000000 */
.L_x_29420:
[----:B------:R-:W-:Y:S05]  /*dae0*/  BSYNC.RECONVERGENT B6 ;  /* 0x0000000000067941 */ /* 0x000fea0003800200 */
.L_x_29419:
        /* <DEDUP_REMOVED lines=311> */
.L_x_29502:
        /* <DEDUP_REMOVED lines=31> */
.L_x_29504:
[----:B------:R-:W-:Y:S05]  /*f050*/  BSYNC.RECONVERGENT B7 ;  /* 0x0000000000077941 */ /* 0x000fea0003800200 */
.L_x_29503:
        /* <DEDUP_REMOVED lines=46> */
.L_x_29507:
        /* <DEDUP_REMOVED lines=17> */
.L_x_29508:
[----:B------:R-:W-:Y:S05]  /*f450*/  BSYNC.RECONVERGENT B0 ;  /* 0x0000000000007941 */ /* 0x000fea0003800200 */
.L_x_29506:
        /* <DEDUP_REMOVED lines=41> */
.L_x_29510:
        /* <DEDUP_REMOVED lines=18> */
.L_x_29511:
[----:B------:R-:W-:Y:S05]  /*f810*/  BSYNC.RECONVERGENT B0 ;  /* 0x0000000000007941 */ /* 0x000fea0003800200 */
.L_x_29509:
        /* <DEDUP_REMOVED lines=37> */
.L_x_29513:
        /* <DEDUP_REMOVED lines=18> */
.L_x_29514:
[----:B------:R-:W-:Y:S05]  /*fb90*/  BSYNC.RECONVERGENT B0 ;  /* 0x0000000000007941 */ /* 0x000fea0003800200 */
.L_x_29512:
        /* <DEDUP_REMOVED lines=37> */
.L_x_29516:
        /* <DEDUP_REMOVED lines=18> */
.L_x_29517:
[----:B------:R-:W-:Y:S05]  /*ff10*/  BSYNC.RECONVERGENT B0 ;  /* 0x0000000000007941 */ /* 0x000fea0003800200 */
.L_x_29515:
        /* <DEDUP_REMOVED lines=37> */
.L_x_29519:
        /* <DEDUP_REMOVED lines=18> */
.L_x_29520:
[----:B------:R-:W-:Y:S05]  /*10290*/  BSYNC.RECONVERGENT B0 ;  /* 0x0000000000007941 */ /* 0x000fea0003800200 */
.L_x_29518:
        /* <DEDUP_REMOVED lines=37> */
.L_x_29522:
        /* <DEDUP_REMOVED lines=18> */
.L_x_29523:
[----:B------:R-:W-:Y:S05]  /*10610*/  BSYNC.RECONVERGENT B0 ;  /* 0x0000000000007941 */ /* 0x000fea0003800200 */
.L_x_29521:
        /* <DEDUP_REMOVED lines=37> */
.L_x_29525:
        /* <DEDUP_REMOVED lines=18> */
.L_x_29526:
[----:B------:R-:W-:Y:S05]  /*10990*/  BSYNC.RECONVERGENT B0 ;  /* 0x0000000000007941 */ /* 0x000fea0003800200 */
.L_x_29524:
        /* <DEDUP_REMOVED lines=37> */
.L_x_29528:
        /* <DEDUP_REMOVED lines=18> */
.L_x_29529:
[----:B------:R-:W-:Y:S05]  /*10d10*/  BSYNC.RECONVERGENT B0 ;  /* 0x0000000000007941 */ /* 0x000fea0003800200 */
.L_x_29527:
        /* <DEDUP_REMOVED lines=37> */
.L_x_29531:
        /* <DEDUP_REMOVED lines=18> */
.L_x_29532:
[----:B------:R-:W-:Y:S05]  /*11090*/  BSYNC.RECONVERGENT B0 ;  /* 0x0000000000007941 */ /* 0x000fea0003800200 */
.L_x_29530:
        /* <DEDUP_REMOVED lines=37> */
.L_x_29534:
        /* <DEDUP_REMOVED lines=18> */
.L_x_29535:
[----:B------:R-:W-:Y:S05]  /*11410*/  BSYNC.RECONVERGENT B0 ;  /* 0x0000000000007941 */ /* 0x000fea0003800200 */
.L_x_29533:
        /* <DEDUP_REMOVED lines=37> */
.L_x_29537:
        /* <DEDUP_REMOVED lines=18> */
.L_x_29538:
[----:B------:R-:W-:Y:S05]  /*11790*/  BSYNC.RECONVERGENT B0 ;  /* 0x0000000000007941 */ /* 0x000fea0003800200 */
.L_x_29536:
        /* <DEDUP_REMOVED lines=37> */
.L_x_29540:
        /* <DEDUP_REMOVED lines=18> */
.L_x_29541:
[----:B------:R-:W-:Y:S05]  /*11b10*/  BSYNC.RECONVERGENT B0 ;  /* 0x0000000000007941 */ /* 0x000fea0003800200 */
.L_x_29539:
        /* <DEDUP_REMOVED lines=37> */
.L_x_29543:
        /* <DEDUP_REMOVED lines=18> */
.L_x_29544:
[----:B------:R-:W-:Y:S05]  /*11e90*/  BSYNC.RECONVERGENT B0 ;  /* 0x0000000000007941 */ /* 0x000fea0003800200 */
.L_x_29542:
        /* <DEDUP_REMOVED lines=37> */
.L_x_29546:
[----:B------:R-:W0:Y:S01]  /*120f0*/  LDCU.64 UR4, c[0x0][0x610] ;  /* 0x0000c200ff0477ac */ /* 0x000e220008000a00 */
[----:B------:R-:W-:Y:S01]  /*12100*/  IMAD.MOV.U32 R10, RZ, RZ, R12 ;  /* 0x000000ffff0a7224 */ /* 0x000fe200078e000c */
[----:B------:R-:W-:Y:S01]  /*12110*/  MOV R0, 0x12160 ;  /* 0x0001216000007802 */ /* 0x000fe20000000f00 */
[----:B------:R-:W-:Y:S01]  /*12120*/  IMAD.MOV.U32 R9, RZ, RZ, R13 ;  /* 0x000000ffff097224 */ /* 0x000fe200078e000d */
[----:B0-----:R-:W-:Y:S02]  /*12130*/  MOV R4, UR4 ;  /* 0x0000000400047c02 */ /* 0x001fe40008000f00 */
[----:B------:R-:W-:-:S07]  /*12140*/  MOV R3, UR5 ;  /* 0x0000000500037c02 */ /* 0x000fce0008000f00 */
[----:B------:R-:W-:Y:S05]  /*12150*/  CALL.REL.NOINC `($__internal_46_$__cuda_sm20_div_u64) ;  /* 0x00000094005c7944 */ /* 0x000fea0003c00000 */
        /* <DEDUP_REMOVED lines=11> */
.L_x_29547:
[----:B------:R-:W-:Y:S05]  /*12210*/  BSYNC.RECONVERGENT B0 ;  /* 0x0000000000007941 */ /* 0x000fea0003800200 */
.L_x_29545:
        /* <DEDUP_REMOVED lines=37> */
.L_x_29549:
[----:B------:R-:W0:Y:S01]  /*12470*/  LDCU.64 UR4, c[0x0][0x618] ;  /* 0x0000c300ff0477ac */ /* 0x000e220008000a00 */
[----:B------:R-:W-:Y:S02]  /*12480*/  MOV R10, R12 ;  /* 0x0000000c000a7202 */ /* 0x000fe40000000f00 */
        /* <DEDUP_REMOVED lines=16> */
.L_x_29550:
[----:B------:R-:W-:Y:S05]  /*12590*/  BSYNC.RECONVERGENT B0 ;  /* 0x0000000000007941 */ /* 0x000fea0003800200 */
.L_x_29548:
        /* <DEDUP_REMOVED lines=37> */
.L_x_29552:
[----:B------:R-:W0:Y:S01]  /*127f0*/  LDCU.64 UR4, c[0x0][0x620] ;  /* 0x0000c400ff0477ac */ /* 0x000e220008000a00 */
[----:B------:R-:W-:Y:S02]  /*12800*/  MOV R10, R12 ;  /* 0x0000000c000a7202 */ /* 0x000fe40000000f00 */
[----:B------:R-:W-:Y:S02]  /*12810*/  MOV R9, R13 ;  /* 0x0000000d00097202 */ /* 0x000fe40000000f00 */
[----:B------:R-:W-:Y:S01]  /*12820*/  MOV R0, 0x12860 ;  /* 0x0001286000007802 */ /* 0x000fe20000000f00 */
[----:B0-----:R-:W-:Y:S01]  /*12830*/  IMAD.U32 R4, RZ, RZ, UR4 ;  /* 0x00000004ff047e24 */ /* 0x001fe2000f8e00ff */
[----:B------:R-:W-:-:S07]  /*12840*/  MOV R3, UR5 ;  /* 0x0000000500037c02 */ /* 0x000fce0008000f00 */
        /* <DEDUP_REMOVED lines=12> */
.L_x_29553:
[----:B------:R-:W-:Y:S05]  /*12910*/  BSYNC.RECONVERGENT B0 ;  /* 0x0000000000007941 */ /* 0x000fea0003800200 */
.L_x_29551:
        /* <DEDUP_REMOVED lines=37> */
.L_x_29555:
        /* <DEDUP_REMOVED lines=18> */
.L_x_29556:
[----:B------:R-:W-:Y:S05]  /*12c90*/  BSYNC.RECONVERGENT B0 ;  /* 0x0000000000007941 */ /* 0x000fea0003800200 */
.L_x_29554:
        /* <DEDUP_REMOVED lines=37> */
.L_x_29558:
        /* <DEDUP_REMOVED lines=18> */
.L_x_29559:
[----:B------:R-:W-:Y:S05]  /*13010*/  BSYNC.RECONVERGENT B0 ;  /* 0x0000000000007941 */ /* 0x000fea0003800200 */
.L_x_29557:
        /* <DEDUP_REMOVED lines=37> */
.L_x_29561:
        /* <DEDUP_REMOVED lines=18> */
.L_x_29562:
[----:B------:R-:W-:Y:S05]  /*13390*/  BSYNC.RECONVERGENT B0 ;  /* 0x0000000000007941 */ /* 0x000fea0003800200 */
.L_x_29560:
        /* <DEDUP_REMOVED lines=37> */
.L_x_29564:
        /* <DEDUP_REMOVED lines=18> */
.L_x_29565:
[----:B------:R-:W-:Y:S05]  /*13710*/  BSYNC.RECONVERGENT B0 ;  /* 0x0000000000007941 */ /* 0x000fea0003800200 */
.L_x_29563:
        /* <DEDUP_REMOVED lines=37> */
.L_x_29567:
        /* <DEDUP_REMOVED lines=18> */
.L_x_29568:
[----:B------:R-:W-:Y:S05]  /*13a90*/  BSYNC.RECONVERGENT B0 ;  /* 0x0000000000007941 */ /* 0x000fea0003800200 */
.L_x_29566:
        /* <DEDUP_REMOVED lines=37> */
.L_x_29570:
        /* <DEDUP_REMOVED lines=18> */
.L_x_29571:
[----:B------:R-:W-:Y:S05]  /*13e10*/  BSYNC.RECONVERGENT B0 ;  /* 0x0000000000007941 */ /* 0x000fea0003800200 */
.L_x_29569:
        /* <DEDUP_REMOVED lines=37> */
.L_x_29573:
        /* <DEDUP_REMOVED lines=18> */
.L_x_29574:
[----:B------:R-:W-:Y:S05]  /*14190*/  BSYNC.RECONVERGENT B0 ;  /* 0x0000000000007941 */ /* 0x000fea0003800200 */
.L_x_29572:
        /* <DEDUP_REMOVED lines=36> */
.L_x_29576:
        /* <DEDUP_REMOVED lines=16> */
.L_x_29577:
[----:B------:R-:W-:Y:S05]  /*144e0*/  BSYNC.RECONVERGENT B0 ;  /* 0x0000000000007941 */ /* 0x000fea0003800200 */
.L_x_29575:
        /* <DEDUP_REMOVED lines=32> */
.L_x_29579:
[----:B------:R-:W-:Y:S02]  /*146f0*/  MOV R8, R6 ;  /* 0x0000000600087202 */ /* 0x000fe40000000f00 */
[----:B------:R-:W-:Y:S02]  /*14700*/  MOV R10, R7 ;  /* 0x00000007000a7202 */ /* 0x000fe40000000f00 */
[----:B------:R-:W-:-:S07]  /*14710*/  MOV R9, 0x14730 ;  /* 0x0001473000097802 */ /* 0x000fce0000000f00 */
[----:B------:R-:W-:Y:S05]  /*14720*/  CALL.REL.NOINC `($__internal_47_$__cuda_sm20_rem_u64) ;  /* 0x0000007000fc7944 */ /* 0x000fea0003c00000 */
[----:B------:R-:W-:Y:S01]  /*14730*/  IMAD.MOV.U32 R4, RZ, RZ, R0 ;  /* 0x000000ffff047224 */ /* 0x000fe200078e0000 */
[----:B------:R-:W-:-:S07]  /*14740*/  MOV R5, R3 ;  /* 0x0000000300057202 */ /* 0x000fce0000000f00 */
.L_x_29580:
[----:B------:R-:W-:Y:S05]  /*14750*/  BSYNC.RECONVERGENT B0 ;  /* 0x0000000000007941 */ /* 0x000fea0003800200 */
.L_x_29578:
[----:B------:R-:W0:Y:S02]  /*14760*/  LDCU.64 UR4, c[0x0][0x730] ;  /* 0x0000e600ff0477ac */ /* 0x000e240008000a00 */
[----:B0-----:R-:W-:Y:S02]  /*14770*/  IMAD R3, R5, UR4, RZ ;  /* 0x0000000405037c24 */ /* 0x001fe4000f8e02ff */
[----:B------:R-:W-:-:S04]  /*14780*/  IMAD.WIDE.U32 R14, R4, UR4, R14 ;  /* 0x00000004040e7c25 */ /* 0x000fc8000f8e000e */
[----:B------:R-:W-:-:S05]  /*14790*/  IMAD R3, R4, UR5, R3 ;  /* 0x0000000504037c24 */ /* 0x000fca000f8e0203 */
[----:B------:R-:W-:-:S07]  /*147a0*/  IADD3 R15, PT, PT, R15, R3, RZ ;  /* 0x000000030f0f7210 */ /* 0x000fce0007ffe0ff */
.L_x_29505:
[----:B------:R-:W2:Y:S01]  /*147b0*/  LDG.E R17, desc[UR36][R16.64] ;  /* 0x0000002410117981 */ /* 0x000ea2000c1e1900 */
[----:B------:R-:W0:Y:S02]  /*147c0*/  LDCU.64 UR4, c[0x0][0x740] ;  /* 0x0000e800ff0477ac */ /* 0x000e240008000a00 */
[----:B0-----:R-:W-:-:S04]  /*147d0*/  LEA R4, P0, R14, UR4, 0x2 ;  /* 0x000000040e047c11 */ /* 0x001fc8000f8010ff */
[----:B------:R-:W-:-:S05]  /*147e0*/  LEA.HI.X R5, R14, UR5, R15, 0x2, P0 ;  /* 0x000000050e057c11 */ /* 0x000fca00080f140f */
[----:B--2---:R2:W-:Y:S01]  /*147f0*/  REDG.E.ADD.F32.FTZ.RN.STRONG.GPU desc[UR36][R4.64], R17 ;  /* 0x00000011040079a6 */ /* 0x0045e2000c12f324 */
[----:B------:R-:W-:-:S07]  /*14800*/  VIADD R2, R2, 0x80 ;  /* 0x0000008002027836 */ /* 0x000fce0000000000 */
.L_x_29501:
[----:B------:R-:W-:Y:S05]  /*14810*/  BSYNC.RECONVERGENT B6 ;  /* 0x0000000000067941 */ /* 0x000fea0003800200 */
.L_x_29500:
        /* <DEDUP_REMOVED lines=310> */
.L_x_29581:
        /* <DEDUP_REMOVED lines=31> */
.L_x_29583:
[----:B------:R-:W-:Y:S05]  /*15d70*/  BSYNC.RECONVERGENT B6 ;  /* 0x0000000000067941 */ /* 0x000fea0003800200 */
.L_x_29582:
        /* <DEDUP_REMOVED lines=48> */
.L_x_29586:
        /* <DEDUP_REMOVED lines=17> */
.L_x_29587:
[----:B------:R-:W-:Y:S05]  /*16190*/  BSYNC.RECONVERGENT B0 ;  /* 0x0000000000007941 */ /* 0x000fea0003800200 */
.L_x_29585:
        /* <DEDUP_REMOVED lines=41> */
.L_x_29589:
        /* <DEDUP_REMOVED lines=18> */
.L_x_29590:
[----:B------:R-:W-:Y:S05]  /*16550*/  BSYNC.RECONVERGENT B0 ;  /* 0x0000000000007941 */ /* 0x000fea0003800200 */
.L_x_29588:
        /* <DEDUP_REMOVED lines=38> */
.L_x_29592:
        /* <DEDUP_REMOVED lines=18> */
.L_x_29593:
[----:B------:R-:W-:Y:S05]  /*168e0*/  BSYNC.RECONVERGENT B0 ;  /* 0x0000000000007941 */ /* 0x000fea0003800200 */
.L_x_29591:
        /* <DEDUP_REMOVED lines=38> */
.L_x_29595:
        /* <DEDUP_REMOVED lines=18> */
.L_x_29596:
[----:B------:R-:W-:Y:S05]  /*16c70*/  BSYNC.RECONVERGENT B0 ;  /* 0x0000000000007941 */ /* 0x000fea0003800200 */
.L_x_29594:
        /* <DEDUP_REMOVED lines=38> */
.L_x_29598:
        /* <DEDUP_REMOVED lines=18> */
.L_x_29599:
[----:B------:R-:W-:Y:S05]  /*17000*/  BSYNC.RECONVERGENT B0 ;  /* 0x0000000000007941 */ /* 0x000fea0003800200 */
.L_x_29597:
        /* <DEDUP_REMOVED lines=38> */
.L_x_29601:
        /* <DEDUP_REMOVED lines=18> */
.L_x_29602:
[----:B------:R-:W-:Y:S05]  /*17390*/  BSYNC.RECONVERGENT B0 ;  /* 0x0000000000007941 */ /* 0x000fea0003800200 */
.L_x_29600:
        /* <DEDUP_REMOVED lines=38> */
.L_x_29604:
        /* <DEDUP_REMOVED lines=18> */
.L_x_29605:
[----:B------:R-:W-:Y:S05]  /*17720*/  BSYNC.RECONVERGENT B0 ;  /* 0x0000000000007941 */ /* 0x000fea0003800200 */
.L_x_29603:
        /* <DEDUP_REMOVED lines=38> */
.L_x_29607:
        /* <DEDUP_REMOVED lines=18> */
.L_x_29608:
[----:B------:R-:W-:Y:S05]  /*17ab0*/  BSYNC.RECONVERGENT B0 ;  /* 0x0000000000007941 */ /* 0x000fea0003800200 */
.L_x_29606:
        /* <DEDUP_REMOVED lines=38> */
.L_x_29610:
        /* <DEDUP_REMOVED lines=18> */
.L_x_29611:
[----:B------:R-:W-:Y:S05]  /*17e40*/  BSYNC.RECONVERGENT B0 ;  /* 0x0000000000007941 */ /* 0x000fea0003800200 */
.L_x_29609:
        /* <DEDUP_REMOVED lines=38> */
.L_x_29613:
        /* <DEDUP_REMOVED lines=18> */
.L_x_29614:
[----:B------:R-:W-:Y:S05]  /*181d0*/  BSYNC.RECONVERGENT B0 ;  /* 0x0000000000007941 */ /* 0x000fea0003800200 */
.L_x_29612:
        /* <DEDUP_REMOVED lines=38> */
.L_x_29616:
        /* <DEDUP_REMOVED lines=18> */
.L_x_29617:
[----:B------:R-:W-:Y:S05]  /*18560*/  BSYNC.RECONVERGENT B0 ;  /* 0x0000000000007941 */ /* 0x000fea0003800200 */
.L_x_29615:
        /* <DEDUP_REMOVED lines=38> */
.L_x_29619:
        /* <DEDUP_REMOVED lines=18> */
.L_x_29620:
[----:B------:R-:W-:Y:S05]  /*188f0*/  BSYNC.RECONVERGENT B0 ;  /* 0x0000000000007941 */ /* 0x000fea0003800200 */
.L_x_29618:
        /* <DEDUP_REMOVED lines=38> */
.L_x_29622:
        /* <DEDUP_REMOVED lines=18> */
.L_x_29623:
[----:B------:R-:W-:Y:S05]  /*18c80*/  BSYNC.RECONVERGENT B0 ;  /* 0x0000000000007941 */ /* 0x000fea0003800200 */
.L_x_29621:
        /* <DEDUP_REMOVED lines=38> */
.L_x_29625:
        /* <DEDUP_REMOVED lines=18> */
.L_x_29626:
[----:B------:R-:W-:Y:S05]  /*19010*/  BSYNC.RECONVERGENT B0 ;  /* 0x0000000000007941 */ /* 0x000fea0003800200 */
.L_x_29624:
        /* <DEDUP_REMOVED lines=38> */
.L_x_29628:
        /* <DEDUP_REMOVED lines=18> */
.L_x_29629:
[----:B------:R-:W-:Y:S05]  /*193a0*/  BSYNC.RECONVERGENT B0 ;  /* 0x0000000000007941 */ /* 0x000fea0003800200 */
.L_x_29627:
        /* <DEDUP_REMOVED lines=38> */
.L_x_29631:
        /* <DEDUP_REMOVED lines=18> */
.L_x_29632:
[----:B------:R-:W-:Y:S05]  /*19730*/  BSYNC.RECONVERGENT B0 ;  /* 0x0000000000007941 */ /* 0x000fea0003800200 */
.L_x_29630:
        /* <DEDUP_REMOVED lines=38> */
.L_x_29634:
        /* <DEDUP_REMOVED lines=18> */
.L_x_29635:
[----:B------:R-:W-:Y:S05]  /*19ac0*/  BSYNC.RECONVERGENT B0 ;  /* 0x0000000000007941 */ /* 0x000fea0003800200 */
.L_x_29633:
        /* <DEDUP_REMOVED lines=38> */
.L_x_29637:
        /* <DEDUP_REMOVED lines=18> */
.L_x_29638:
[----:B------:R-:W-:Y:S05]  /*19e50*/  BSYNC.RECONVERGENT B0 ;  /* 0x0000000000007941 */ /* 0x000fea0003800200 */
.L_x_29636:
        /* <DEDUP_REMOVED lines=38> */
.L_x_29640:
        /* <DEDUP_REMOVED lines=18> */
.L_x_29641:
[----:B------:R-:W-:Y:S05]  /*1a1e0*/  BSYNC.RECONVERGENT B0 ;  /* 0x0000000000007941 */ /* 0x000fea0003800200 */
.L_x_29639:
        /* <DEDUP_REMOVED lines=38> */
.L_x_29643:
        /* <DEDUP_REMOVED lines=18> */
.L_x_29644:
[----:B------:R-:W-:Y:S05]  /*1a570*/  BSYNC.RECONVERGENT B0 ;  /* 0x0000000000007941 */ /* 0x000fea0003800200 */
.L_x_29642:
        /* <DEDUP_REMOVED lines=38> */
.L_x_29646:
        /* <DEDUP_REMOVED lines=18> */
.L_x_29647:
[----:B------:R-:W-:Y:S05]  /*1a900*/  BSYNC.RECONVERGENT B0 ;  /* 0x0000000000007941 */ /* 0x000fea0003800200 */
.L_x_29645:
        /* <DEDUP_REMOVED lines=38> */
.L_x_29649:
        /* <DEDUP_REMOVED lines=18> */
.L_x_29650:
[----:B------:R-:W-:Y:S05]  /*1ac90*/  BSYNC.RECONVERGENT B0 ;  /* 0x0000000000007941 */ /* 0x000fea0003800200 */
.L_x_29648:
        /* <DEDUP_REMOVED lines=38> */
.L_x_29652:
        /* <DEDUP_REMOVED lines=18> */
.L_x_29653:
[----:B------:R-:W-:Y:S05]  /*1b020*/  BSYNC.RECONVERGENT B0 ;  /* 0x0000000000007941 */ /* 0x000fea0003800200 */
.L_x_29651:
        /* <DEDUP_REMOVED lines=37> */
.L_x_29655:
        /* <DEDUP_REMOVED lines=16> */
.L_x_29656:
[----:B------:R-:W-:Y:S05]  /*1b380*/  BSYNC.RECONVERGENT B0 ;  /* 0x0000000000007941 */ /* 0x000fea0003800200 */
.L_x_29654:
        /* <DEDUP_REMOVED lines=33> */
.L_x_29658:
[----:B------:R-:W-:Y:S01]  /*1b5a0*/  MOV R8, R6 ;  /* 0x0000000600087202 */ /* 0x000fe20000000f00 */
[----:B------:R-:W-:Y:S01]  /*1b5b0*/  IMAD.MOV.U32 R10, RZ, RZ, R7 ;  /* 0x000000ffff0a7224 */ /* 0x000fe200078e0007 */
[----:B------:R-:W-:-:S07]  /*1b5c0*/  MOV R9, 0x1b5e0 ;  /* 0x0001b5e000097802 */ /* 0x000fce0000000f00 */
[----:B------:R-:W-:Y:S05]  /*1b5d0*/  CALL.REL.NOINC `($__internal_47_$__cuda_sm20_rem_u64) ;  /* 0x0000000400507944 */ /* 0x000fea0003c00000 */
[----:B------:R-:W-:Y:S02]  /*1b5e0*/  MOV R4, R0 ;  /* 0x0000000000047202 */ /* 0x000fe40000000f00 */
[----:B------:R-:W-:-:S07]  /*1b5f0*/  MOV R5, R3 ;  /* 0x0000000300057202 */ /* 0x000fce0000000f00 */
.L_x_29659:
[----:B------:R-:W-:Y:S05]  /*1b600*/  BSYNC.RECONVERGENT B0 ;  /* 0x0000000000007941 */ /* 0x000fea0003800200 */
.L_x_29657:
[----:B------:R-:W0:Y:S01]  /*1b610*/  LDCU.64 UR4, c[0x0][0x730] ;  /* 0x0000e600ff0477ac */ /* 0x000e220008000a00 */
[----:B------:R-:W-:Y:S02]  /*1b620*/  IMAD.MOV.U32 R3, RZ, RZ, R15 ;  /* 0x000000ffff037224 */ /* 0x000fe400078e000f */
[----:B0-----:R-:W-:Y:S02]  /*1b630*/  IMAD R5, R5, UR4, RZ ;  /* 0x0000000405057c24 */ /* 0x001fe4000f8e02ff */
[----:B------:R-:W-:-:S04]  /*1b640*/  IMAD.WIDE.U32 R2, R4, UR4, R2 ;  /* 0x0000000404027c25 */ /* 0x000fc8000f8e0002 */
[----:B------:R-:W-:-:S05]  /*1b650*/  IMAD R5, R4, UR5, R5 ;  /* 0x0000000504057c24 */ /* 0x000fca000f8e0205 */
[----:B------:R-:W-:-:S07]  /*1b660*/  IADD3 R15, PT, PT, R3, R5, RZ ;  /* 0x00000005030f7210 */ /* 0x000fce0007ffe0ff */
.L_x_29584:
[----:B------:R-:W2:Y:S01]  /*1b670*/  LDG.E R17, desc[UR36][R16.64] ;  /* 0x0000002410117981 */ /* 0x000ea2000c1e1900 */
[----:B------:R-:W0:Y:S02]  /*1b680*/  LDCU.64 UR4, c[0x0][0x740] ;  /* 0x0000e800ff0477ac */ /* 0x000e240008000a00 */
[----:B0-----:R-:W-:-:S04]  /*1b690*/  LEA R4, P0, R2, UR4, 0x2 ;  /* 0x0000000402047c11 */ /* 0x001fc8000f8010ff */
[----:B------:R-:W-:-:S05]  /*1b6a0*/  LEA.HI.X R5, R2, UR5, R15, 0x2, P0 ;  /* 0x0000000502057c11 */ /* 0x000fca00080f140f */
[----:B--2---:R-:W-:Y:S01]  /*1b6b0*/  REDG.E.ADD.F32.FTZ.RN.STRONG.GPU desc[UR36][R4.64], R17 ;  /* 0x00000011040079a6 */ /* 0x004fe2000c12f324 */
[----:B------:R-:W-:Y:S05]  /*1b6c0*/  EXIT ;  /* 0x000000000000794d */ /* 0x000fea0003800000 */
        .weak           $__internal_46_$__cuda_sm20_div_u64
        .type           $__internal_46_$__cuda_sm20_div_u64,@function
        .size           $__internal_46_$__cuda_sm20_div_u64,($__internal_47_$__cuda_sm20_rem_u64 - $__internal_46_$__cuda_sm20_div_u64)
$__internal_46_$__cuda_sm20_div_u64:
        /* <DEDUP_REMOVED lines=68> */
[----:B------:R-:W-:Y:S05]  /*1bb10*/  RET.REL.NODEC R4 `(_ZN2at6native24index_elementwise_kernelILi128ELi4EZNS0_20cuda_take_put_kernelIflZZZZZNS0_10put_kernelERNS_14TensorIteratorERKNS_10TensorBaseEbENKUlvE_clEvENKUlvE5_clEvENKUlvE_clEvENKUlvE0_clEvEUlRflE_EEvS4_S7_RKT1_EUliE_EEvlSE_) ;  /* 0xfffffe4404387950 */ /* 0x000fea0003c3ffff */
        .weak           $__internal_47_$__cuda_sm20_rem_u64
        .type           $__internal_47_$__cuda_sm20_rem_u64,@function
        .size           $__internal_47_$__cuda_sm20_rem_u64,(.L_x_41828 - $__internal_47_$__cuda_sm20_rem_u64)
$__internal_47_$__cuda_sm20_rem_u64:
        /* <DEDUP_REMOVED lines=63> */
[----:B------:R-:W-:Y:S06]  /*1bf10*/  RET.REL.NODEC R4 `(_ZN2at6native24index_elementwise_kernelILi128ELi4EZNS0_20cuda_take_put_kernelIflZZZZZNS0_10put_kernelERNS_14TensorIteratorERKNS_10TensorBaseEbENKUlvE_clEvENKUlvE5_clEvENKUlvE_clEvENKUlvE0_clEvEUlRflE_EEvS4_S7_RKT1_EUliE_EEvlSE_) ;  /* 0xfffffe4004387950 */ /* 0x000fec0003c3ffff */
.L_x_29660:
        /* <DEDUP_REMOVED lines=14> */
.L_x_41828:


//--------------------- .text._ZN2at6native24index_elementwise_kernelILi128ELi4EZNS0_20cuda_take_put_kernelIfiZZZZZNS0_10put_kernelERNS_14TensorIteratorERKNS_10TensorBaseEbENKUlvE_clEvENKUlvE5_clEvENKUlvE_clEvENKUlvE_clEvEUlRfiE0_EEvS4_S7_RKT1_EUliE_EEvlSE_ --------------------------
	.section	.text._ZN2at6native24index_elementwise_kernelILi128ELi4EZNS0_20cuda_take_put_kernelIfiZZZZZNS0_10put_kernelERNS_14TensorIteratorERKNS_10TensorBaseEbENKUlvE_clEvENKUlvE5_clEvENKUlvE_clEvENKUlvE_clEvEUlRfiE0_EEvS4_S7_RKT1_EUliE_EEvlSE_,"ax",@progbits
	.align	128
        .global         _ZN2at6native24index_elementwise_kernelILi128ELi4EZNS0_20cuda_take_put_kernelIfiZZZZZNS0_10put_kernelERNS_14TensorIteratorERKNS_10TensorBaseEbENKUlvE_clEvENKUlvE5_clEvENKUlvE_clEvENKUlvE_clEvEUlRfiE0_EEvS4_S7_RKT1_EUliE_EEvlSE_
        .type           _ZN2at6native24index_elementwise_kernelILi128ELi4EZNS0_20cuda_take_put_kernelIfiZZZZZNS0_10put_kernelERNS_14TensorIteratorERKNS_10TensorBaseEbENKUlvE_clEvENKUlvE5_clEvENKUlvE_clEvENKUlvE_clEvEUlRfiE0_EEvS4_S7_RKT1_EUliE_EEvlSE_,@function
        .size           _ZN2at6native24index_elementwise_kernelILi128ELi4EZNS0_20cuda_take_put_kernelIfiZZZZZNS0_10put_kernelERNS_14TensorIteratorERKNS_10TensorBaseEbENKUlvE_clEvENKUlvE5_clEvENKUlvE_clEvENKUlvE_clEvEUlRfiE0_EEvS4_S7_RKT1_EUliE_EEvlSE_,(.L_x_41988 - _ZN2at6native24index_elementwise_kernelILi128ELi4EZNS0_20cuda_take_put_kernelIfiZZZZZNS0_10put_kernelERNS_14TensorIteratorERKNS_10TensorBaseEbENKUlvE_clEvENKUlvE5_clEvENKUlvE_clEvENKUlvE_clEvEUlRfiE0_EEvS4_S7_RKT1_EUliE_EEvlSE_)
        .other          _ZN2at6native24index_elementwise_kernelILi128ELi4EZNS0_20cuda_take_put_kernelIfiZZZZZNS0_10put_kernelERNS_14TensorIteratorERKNS_10TensorBaseEbENKUlvE_clEvENKUlvE5_clEvENKUlvE_clEvENKUlvE_clEvEUlRfiE0_EEvS4_S7_RKT1_EUliE_EEvlSE_,@"STO_CUDA_ENTRY STV_DEFAULT"
_ZN2at6native24index_elementwise_kernelILi128ELi4EZNS0_20cuda_take_put_kernelIfiZZZZZNS0_10put_kernelERNS_14TensorIteratorERKNS_10TensorBaseEbENKUlvE_clEvENKUlvE5_clEvENKUlvE_clEvENKUlvE_clEvEUlRfiE0_EEvS4_S7_RKT1_EUliE_EEvlSE_:
.text._ZN2at6native24index_elementwise_kernelILi128ELi4EZNS0_20cuda_take_put_kernelIfiZZZZZNS0_10put_kernelERNS_14TensorIteratorERKNS_10TensorBaseEbENKUlvE_clEvENKUlvE5_clEvENKUlvE_clEvENKUlvE_clEvEUlRfiE0_EEvS4_S7_RKT1_EUliE_EEvlSE_:
        /* <DEDUP_REMOVED lines=46> */
.L_x_29666:
[----:B------:R-:W0:Y:S02]  /*02e0*/  LDC.64 R2, c[0x0][0x580] ;  /* 0x00016000ff027b82 */ /* 0x000e240000000a00 */
[----:B0-----:R-:W2:Y:S06]  /*02f0*/  LDG.E R3, desc[UR36][R2.64] ;  /* 0x0000002402037981 */ /* 0x001eac000c1e1900 */
[----:B------:R-:W2:Y:S01]  /*0300*/  LDC.64 R4, c[0x0][0x730] ;  /* 0x0001cc00ff047b82 */ /* 0x000ea20000000a00 */
[----:B------:R-:W-:Y:S01]  /*0310*/  IADD3 R23, PT, PT, R23, 0x80, RZ ;  /* 0x0000008017177810 */ /* 0x000fe20007ffe0ff */
[----:B--2---:R0:W-:Y:S06]  /*0320*/  STG.E desc[UR36][R4.64], R3 ;  /* 0x0000000304007986 */ /* 0x0041ec000c101924 */
.L_x_29665:
[----:B------:R-:W-:Y:S05]  /*0330*/  BSYNC.RECONVERGENT B6 ;  /* 0x0000000000067941 */ /* 0x000fea0003800200 */
.L_x_29664:
        /* <DEDUP_REMOVED lines=31> */
.L_x_29669:
[----:B------:R-:W0:Y:S02]  /*0530*/  LDC.64 R2, c[0x0][0x580] ;  /* 0x00016000ff027b82 */ /* 0x000e240000000a00 */
[----:B0-----:R-:W2:Y:S06]  /*0540*/  LDG.E R3, desc[UR36][R2.64] ;  /* 0x0000002402037981 */ /* 0x001eac000c1e1900 */
[----:B------:R-:W2:Y:S01]  /*0550*/  LDC.64 R4, c[0x0][0x730] ;  /* 0x0001cc00ff047b82 */ /* 0x000ea20000000a00 */
[----:B------:R-:W-:Y:S01]  /*0560*/  IADD3 R23, PT, PT, R23, 0x80, RZ ;  /* 0x0000008017177810 */ /* 0x000fe20007ffe0ff */
[----:B--2---:R1:W-:Y:S06]  /*0570*/  STG.E desc[UR36][R4.64], R3 ;  /* 0x0000000304007986 */ /* 0x0043ec000c101924 */
.L_x_29668:
[----:B------:R-:W-:Y:S05]  /*0580*/  BSYNC.RECONVERGENT B6 ;  /* 0x0000000000067941 */ /* 0x000fea0003800200 */
.L_x_29667:
        /* <DEDUP_REMOVED lines=31> */
.L_x_29672:
[----:B------:R-:W0:Y:S02]  /*0780*/  LDC.64 R2, c[0x0][0x580] ;  /* 0x00016000ff027b82 */ /* 0x000e240000000a00 */
[----:B0-----:R-:W2:Y:S06]  /*0790*/  LDG.E R3, desc[UR36][R2.64] ;  /* 0x0000002402037981 */ /* 0x001eac000c1e1900 */
[----:B------:R-:W2:Y:S01]  /*07a0*/  LDC.64 R4, c[0x0][0x730] ;  /* 0x0001cc00ff047b82 */ /* 0x000ea20000000a00 */
[----:B------:R-:W-:Y:S01]  /*07b0*/  VIADD R23, R23, 0x80 ;  /* 0x0000008017177836 */ /* 0x000fe20000000000 */
[----:B--2---:R2:W-:Y:S06]  /*07c0*/  STG.E desc[UR36][R4.64], R3 ;  /* 0x0000000304007986 */ /* 0x0045ec000c101924 */
.L_x_29671:
[----:B------:R-:W-:Y:S05]  /*07d0*/  BSYNC.RECONVERGENT B6 ;  /* 0x0000000000067941 */ /* 0x000fea0003800200 */
.L_x_29670:
        /* <DEDUP_REMOVED lines=30> */
.L_x_29673:
[----:B------:R-:W0:Y:S02]  /*09c0*/  LDC.64 R2, c[0x0][0x580] ;  /* 0x00016000ff027b82 */ /* 0x000e240000000a00 */
[----:B0-----:R-:W2:Y:S06]  /*09d0*/  LDG.E R3, desc[UR36][R2.64] ;  /* 0x0000002402037981 */ /* 0x001eac000c1e1900 */
[----:B------:R-:W2:Y:S02]  /*09e0*/  LDC.64 R4, c[0x0][0x730] ;  /* 0x0001cc00ff047b82 */ /* 0x000ea40000000a00 */
[----:B--2---:R-:W-:Y:S01]  /*09f0*/  STG.E desc[UR36][R4.64], R3 ;  /* 0x0000000304007986 */ /* 0x004fe2000c101924 */
[----:B------:R-:W-:Y:S05]  /*0a00*/  EXIT ;  /* 0x000000000000794d */ /* 0x000fea0003800000 */
.L_x_29663:
        /* <DEDUP_REMOVED lines=34> */
.L_x_29676:
        /* <DEDUP_REMOVED lines=276> */
.L_x_29677:
[----:B------:R-:W0:Y:S08]  /*1d70*/  LDC.64 R6, c[0x0][0x580] ;  /* 0x00016000ff067b82 */ /* 0x000e300000000a00 */
[----:B------:R-:W1:Y:S01]  /*1d80*/  LDC.64 R4, c[0x0][0x730] ;  /* 0x0001cc00ff047b82 */ /* 0x000e620000000a00 */
[----:B0-----:R-:W2:Y:S01]  /*1d90*/  LDG.E R7, desc[UR36][R6.64] ;  /* 0x0000002406077981 */ /* 0x001ea2000c1e1900 */
[----:B------:R-:W-:-:S02]  /*1da0*/  VIADD R23, R23, 0x80 ;  /* 0x0000008017177836 */ /* 0x000fc40000000000 */
[----:B-1----:R-:W-:-:S05]  /*1db0*/  IMAD.WIDE R4, R0, 0x4, R4 ;  /* 0x0000000400047825 */ /* 0x002fca00078e0204 */
[----:B--2---:R0:W-:Y:S02]  /*1dc0*/  STG.E desc[UR36][R4.64], R7 ;  /* 0x0000000704007986 */ /* 0x0041e4000c101924 */
.L_x_29675:
[----:B------:R-:W-:Y:S05]  /*1dd0*/  BSYNC.RECONVERGENT B6 ;  /* 0x0000000000067941 */ /* 0x000fea0003800200 */
.L_x_29674:
        /* <DEDUP_REMOVED lines=31> */
.L_x_29680:
        /* <DEDUP_REMOVED lines=276> */
.L_x_29681:
[----:B------:R-:W0:Y:S08]  /*3110*/  LDC.64 R6, c[0x0][0x580] ;  /* 0x00016000ff067b82 */ /* 0x000e300000000a00 */
[----:B------:R-:W1:Y:S01]  /*3120*/  LDC.64 R4, c[0x0][0x730] ;  /* 0x0001cc00ff047b82 */ /* 0x000e620000000a00 */
[----:B0-----:R-:W2:Y:S01]  /*3130*/  LDG.E R7, desc[UR36][R6.64] ;  /* 0x0000002406077981 */ /* 0x001ea2000c1e1900 */
[----:B------:R-:W-:Y:S01]  /*3140*/  IADD3 R23, PT, PT, R23, 0x80, RZ ;  /* 0x0000008017177810 */ /* 0x000fe20007ffe0ff */
[----:B-1----:R-:W-:-:S05]  /*3150*/  IMAD.WIDE R4, R0, 0x4, R4 ;  /* 0x0000000400047825 */ /* 0x002fca00078e0204 */
[----:B--2---:R1:W-:Y:S02]  /*3160*/  STG.E desc[UR36][R4.64], R7 ;  /* 0x0000000704007986 */ /* 0x0043e4000c101924 */
.L_x_29679:
[----:B------:R-:W-:Y:S05]  /*3170*/  BSYNC.RECONVERGENT B6 ;  /* 0x0000000000067941 */ /* 0x000fea0003800200 */
.L_x_29678:
        /* <DEDUP_REMOVED lines=31> */
.L_x_29684:
        /* <DEDUP_REMOVED lines=276> */
.L_x_29685:
[----:B------:R-:W0:Y:S08]  /*44b0*/  LDC.64 R6, c[0x0][0x580] ;  /* 0x00016000ff067b82 */ /* 0x000e300000000a00 */
[----:B------:R-:W1:Y:S01]  /*44c0*/  LDC.64 R4, c[0x0][0x730] ;  /* 0x0001cc00ff047b82 */ /* 0x000e620000000a00 */
[----:B0-----:R-:W2:Y:S01]  /*44d0*/  LDG.E R7, desc[UR36][R6.64] ;  /* 0x0000002406077981 */ /* 0x001ea2000c1e1900 */
[----:B------:R-:W-:Y:S01]  /*44e0*/  IADD3 R23, PT, PT, R23, 0x80, RZ ;  /* 0x0000008017177810 */ /* 0x000fe20007ffe0ff */
[----:B-1----:R-:W-:-:S05]  /*44f0*/  IMAD.WIDE R4, R0, 0x4, R4 ;  /* 0x0000000400047825 */ /* 0x002fca00078e0204 */
[----:B--2---:R2:W-:Y:S02]  /*4500*/  STG.E desc[UR36][R4.64], R7 ;  /* 0x0000000704007986 */ /* 0x0045e4000c101924 */
.L_x_29683:
[----:B------:R-:W-:Y:S05]  /*4510*/  BSYNC.RECONVERGENT B6 ;  /* 0x0000000000067941 */ /* 0x000fea0003800200 */
.L_x_29682:
        /* <DEDUP_REMOVED lines=30> */
.L_x_29686:
        /* <DEDUP_REMOVED lines=276> */
.L_x_29687:
[----:B------:R-:W0:Y:S08]  /*5840*/  LDC.64 R4, c[0x0][0x580] ;  /* 0x00016000ff047b82 */ /* 0x000e300000000a00 */
[----:B------:R-:W1:Y:S01]  /*5850*/  LDC.64 R2, c[0x0][0x730] ;  /* 0x0001cc00ff027b82 */ /* 0x000e620000000a00 */
[----:B0-----:R-:W2:Y:S01]  /*5860*/  LDG.E R5, desc[UR36][R4.64] ;  /* 0x0000002404057981 */ /* 0x001ea2000c1e1900 */
[----:B-1----:R-:W-:-:S05]  /*5870*/  IMAD.WIDE R2, R0, 0x4, R2 ;  /* 0x0000000400027825 */ /* 0x002fca00078e0202 */
[----:B--2---:R-:W-:Y:S01]  /*5880*/  STG.E desc[UR36][R2.64], R5 ;  /* 0x0000000502007986 */ /* 0x004fe2000c101924 */
[----:B------:R-:W-:Y:S05]  /*5890*/  EXIT ;  /* 0x000000000000794d */ /* 0x000fea0003800000 */
.L_x_29662:
        /* <DEDUP_REMOVED lines=31> */
.L_x_29690:
[----:B------:R-:W0:Y:S01]  /*5a90*/  LDC.64 R4, c[0x0][0x580] ;  /* 0x00016000ff047b82 */ /* 0x000e220000000a00 */
[----:B------:R-:W1:Y:S07]  /*5aa0*/  LDCU UR4, c[0x0][0x590] ;  /* 0x0000b200ff0477ac */ /* 0x000e6e0008000800 */
[----:B------:R-:W2:Y:S01]  /*5ab0*/  LDC.64 R6, c[0x0][0x730] ;  /* 0x0001cc00ff067b82 */ /* 0x000ea20000000a00 */
[----:B0-----:R-:W3:Y:S01]  /*5ac0*/  LDG.E R5, desc[UR36][R4.64] ;  /* 0x0000002404057981 */ /* 0x001ee2000c1e1900 */
[----:B------:R-:W-:-:S02]  /*5ad0*/  SHF.R.S32.HI R3, RZ, 0x1f, R16 ;  /* 0x0000001fff037819 */ /* 0x000fc40000011410 */
[----:B------:R-:W-:Y:S02]  /*5ae0*/  IADD3 R23, PT, PT, R23, 0x80, RZ ;  /* 0x0000008017177810 */ /* 0x000fe40007ffe0ff */
[----:B-1----:R-:W-:-:S05]  /*5af0*/  LOP3.LUT R3, R3, UR4, RZ, 0xc0, !PT ;  /* 0x0000000403037c12 */ /* 0x002fca000f8ec0ff */
[----:B------:R-:W-:-:S05]  /*5b00*/  IMAD.IADD R16, R16, 0x1, R3 ;  /* 0x0000000110107824 */ /* 0x000fca00078e0203 */
[----:B------:R-:W-:-:S04]  /*5b10*/  SHF.R.S64 R3, RZ, 0x1e, R16 ;  /* 0x0000001eff037819 */ /* 0x000fc80000001010 */
[----:B--2---:R-:W-:-:S04]  /*5b20*/  IADD3 R2, P0, PT, R3, R6, RZ ;  /* 0x0000000603027210 */ /* 0x004fc80007f1e0ff */
[----:B------:R-:W-:-:S05]  /*5b30*/  LEA.HI.X.SX32 R3, R16, R7, 0x2, P0 ;  /* 0x0000000710037211 */ /* 0x000fca00000f16ff */
[----:B---3--:R0:W-:Y:S04]  /*5b40*/  STG.E desc[UR36][R2.64], R5 ;  /* 0x0000000502007986 */ /* 0x0081e8000c101924 */
.L_x_29689:
[----:B------:R-:W-:Y:S05]  /*5b50*/  BSYNC.RECONVERGENT B6 ;  /* 0x0000000000067941 */ /* 0x000fea0003800200 */
.L_x_29688:
        /* <DEDUP_REMOVED lines=31> */
.L_x_29693:
[----:B0-----:R-:W0:Y:S01]  /*5d50*/  LDC.64 R4, c[0x0][0x580] ;  /* 0x00016000ff047b82 */ /* 0x001e220000000a00 */
[----:B------:R-:W1:Y:S07]  /*5d60*/  LDCU UR4, c[0x0][0x590] ;  /* 0x0000b200ff0477ac */ /* 0x000e6e0008000800 */
[----:B------:R-:W2:Y:S01]  /*5d70*/  LDC.64 R6, c[0x0][0x730] ;  /* 0x0001cc00ff067b82 */ /* 0x000ea20000000a00 */
[----:B0-----:R-:W3:Y:S01]  /*5d80*/  LDG.E R5, desc[UR36][R4.64] ;  /* 0x0000002404057981 */ /* 0x001ee2000c1e1900 */
[----:B------:R-:W-:Y:S01]  /*5d90*/  SHF.R.S32.HI R3, RZ, 0x1f, R16 ;  /* 0x0000001fff037819 */ /* 0x000fe20000011410 */
[----:B------:R-:W-:-:S03]  /*5da0*/  VIADD R23, R23, 0x80 ;  /* 0x0000008017177836 */ /* 0x000fc60000000000 */
[----:B-1----:R-:W-:-:S04]  /*5db0*/  LOP3.LUT R3, R3, UR4, RZ, 0xc0, !PT ;  /* 0x0000000403037c12 */ /* 0x002fc8000f8ec0ff */
[----:B------:R-:W-:-:S04]  /*5dc0*/  IADD3 R16, PT, PT, R16, R3, RZ ;  /* 0x0000000310107210 */ /* 0x000fc80007ffe0ff */
[----:B------:R-:W-:-:S04]  /*5dd0*/  SHF.R.S64 R3, RZ, 0x1e, R16 ;  /* 0x0000001eff037819 */ /* 0x000fc80000001010 */
[----:B--2---:R-:W-:-:S04]  /*5de0*/  IADD3 R2, P0, PT, R3, R6, RZ ;  /* 0x0000000603027210 */ /* 0x004fc80007f1e0ff */
[----:B------:R-:W-:-:S05]  /*5df0*/  LEA.HI.X.SX32 R3, R16, R7, 0x2, P0 ;  /* 0x0000000710037211 */ /* 0x000fca00000f16ff */
[----:B---3--:R1:W-:Y:S04]  /*5e00*/  STG.E desc[UR36][R2.64], R5 ;  /* 0x0000000502007986 */ /* 0x0083e8000c101924 */
.L_x_29692:
[----:B------:R-:W-:Y:S05]  /*5e10*/  BSYNC.RECONVERGENT B6 ;  /* 0x0000000000067941 */ /* 0x000fea0003800200 */
.L_x_29691:
        /* <DEDUP_REMOVED lines=31> */
.L_x_29696:
[----:B01----:R-:W0:Y:S01]  /*6010*/  LDC.64 R4, c[0x0][0x580] ;  /* 0x00016000ff047b82 */ /* 0x003e220000000a00 */
[----:B------:R-:W1:Y:S07]  /*6020*/  LDCU UR4, c[0x0][0x590] ;  /* 0x0000b200ff0477ac */ /* 0x000e6e0008000800 */
[----:B------:R-:W2:Y:S01]  /*6030*/  LDC.64 R6, c[0x0][0x730] ;  /* 0x0001cc00ff067b82 */ /* 0x000ea20000000a00 */
[----:B0-----:R-:W3:Y:S01]  /*6040*/  LDG.E R5, desc[UR36][R4.64] ;  /* 0x0000002404057981 */ /* 0x001ee2000c1e1900 */
[----:B------:R-:W-:-:S02]  /*6050*/  SHF.R.S32.HI R3, RZ, 0x1f, R16 ;  /* 0x0000001fff037819 */ /* 0x000fc40000011410 */
[----:B------:R-:W-:Y:S02]  /*6060*/  IADD3 R23, PT, PT, R23, 0x80, RZ ;  /* 0x0000008017177810 */ /* 0x000fe40007ffe0ff */
[----:B-1----:R-:W-:-:S04]  /*6070*/  LOP3.LUT R3, R3, UR4, RZ, 0xc0, !PT ;  /* 0x0000000403037c12 */ /* 0x002fc8000f8ec0ff */
[----:B------:R-:W-:-:S04]  /*6080*/  IADD3 R16, PT, PT, R16, R3, RZ ;  /* 0x0000000310107210 */ /* 0x000fc80007ffe0ff */
[----:B------:R-:W-:-:S04]  /*6090*/  SHF.R.S64 R3, RZ, 0x1e, R16 ;  /* 0x0000001eff037819 */ /* 0x000fc80000001010 */
[----:B--2---:R-:W-:-:S04]  /*60a0*/  IADD3 R2, P0, PT, R3, R6, RZ ;  /* 0x0000000603027210 */ /* 0x004fc80007f1e0ff */
[----:B------:R-:W-:-:S05]  /*60b0*/  LEA.HI.X.SX32 R3, R16, R7, 0x2, P0 ;  /* 0x0000000710037211 */ /* 0x000fca00000f16ff */
[----:B---3--:R2:W-:Y:S04]  /*60c0*/  STG.E desc[UR36][R2.64], R5 ;  /* 0x0000000502007986 */ /* 0x0085e8000c101924 */
.L_x_29695:
[----:B------:R-:W-:Y:S05]  /*60d0*/  BSYNC.RECONVERGENT B6 ;  /* 0x0000000000067941 */ /* 0x000fea0003800200 */
.L_x_29694:
        /* <DEDUP_REMOVED lines=30> */
.L_x_29697:
[----:B012---:R-:W0:Y:S01]  /*62c0*/  LDC.64 R4, c[0x0][0x580] ;  /* 0x00016000ff047b82 */ /* 0x007e220000000a00 */
[----:B------:R-:W1:Y:S07]  /*62d0*/  LDCU UR4, c[0x0][0x590] ;  /* 0x0000b200ff0477ac */ /* 0x000e6e0008000800 */
[----:B------:R-:W2:Y:S01]  /*62e0*/  LDC.64 R6, c[0x0][0x730] ;  /* 0x0001cc00ff067b82 */ /* 0x000ea20000000a00 */
[----:B0-----:R-:W3:Y:S01]  /*62f0*/  LDG.E R5, desc[UR36][R4.64] ;  /* 0x0000002404057981 */ /* 0x001ee2000c1e1900 */
[----:B------:R-:W-:-:S04]  /*6300*/  SHF.R.S32.HI R3, RZ, 0x1f, R16 ;  /* 0x0000001fff037819 */ /* 0x000fc80000011410 */
[----:B-1----:R-:W-:-:S05]  /*6310*/  LOP3.LUT R3, R3, UR4, RZ, 0xc0, !PT ;  /* 0x0000000403037c12 */ /* 0x002fca000f8ec0ff */
[----:B------:R-:W-:-:S05]  /*6320*/  IMAD.IADD R16, R16, 0x1, R3 ;  /* 0x0000000110107824 */ /* 0x000fca00078e0203 */
[----:B------:R-:W-:-:S04]  /*6330*/  SHF.R.S64 R3, RZ, 0x1e, R16 ;  /* 0x0000001eff037819 */ /* 0x000fc80000001010 */
[----:B--2---:R-:W-:-:S04]  /*6340*/  IADD3 R2, P0, PT, R3, R6, RZ ;  /* 0x0000000603027210 */ /* 0x004fc80007f1e0ff */
[----:B------:R-:W-:-:S05]  /*6350*/  LEA.HI.X.SX32 R3, R16, R7, 0x2, P0 ;  /* 0x0000000710037211 */ /* 0x000fca00000f16ff */
[----:B---3--:R-:W-:Y:S01]  /*6360*/  STG.E desc[UR36][R2.64], R5 ;  /* 0x0000000502007986 */ /* 0x008fe2000c101924 */
[----:B------:R-:W-:Y:S05]  /*6370*/  EXIT ;  /* 0x000000000000794d */ /* 0x000fea0003800000 */
.L_x_29661:
        /* <DEDUP_REMOVED lines=310> */
.L_x_29702:
        /* <DEDUP_REMOVED lines=29> */
.L_x_29704:
[----:B------:R-:W-:Y:S05]  /*78b0*/  BSYNC.RECONVERGENT B6 ;  /* 0x0000000000067941 */ /* 0x000fea0003800200 */
.L_x_29703:
[----:B------:R-:W0:Y:S02]  /*78c0*/  LDCU.64 UR4, c[0x0][0x580] ;  /* 0x0000b000ff0477ac */ /* 0x000e240008000a00 */
[----:B0-----:R-:W-:-:S05]  /*78d0*/  IADD3 R2, P0, PT, R17, UR4, RZ ;  /* 0x0000000411027c10 */ /* 0x001fca000ff1e0ff */
[----:B------:R-:W-:-:S06]  /*78e0*/  IMAD.X R3, RZ, RZ, UR5, P0 ;  /* 0x00000005ff037e24 */ /* 0x000fcc00080e06ff */
[----:B------:R-:W2:Y:S01]  /*78f0*/  LDG.E R3, desc[UR36][R2.64] ;  /* 0x0000002402037981 */ /* 0x000ea2000c1e1900 */
[----:B------:R-:W2:Y:S01]  /*7900*/  LDC.64 R4, c[0x0][0x730] ;  /* 0x0001cc00ff047b82 */ /* 0x000ea20000000a00 */
[----:B------:R-:W-:Y:S02]  /*7910*/  IADD3 R23, PT, PT, R23, 0x80, RZ ;  /* 0x0000008017177810 */ /* 0x000fe40007ffe0ff */
[----:B--2---:R0:W-:Y:S05]  /*7920*/  STG.E desc[UR36][R4.64], R3 ;  /* 0x0000000304007986 */ /* 0x0041ea000c101924 */
.L_x_29701:
[----:B------:R-:W-:Y:S05]  /*7930*/  BSYNC.RECONVERGENT B7 ;  /* 0x0000000000077941 */ /* 0x000fea0003800200 */
.L_x_29700:
        /* <DEDUP_REMOVED lines=302> */
.L_x_29707:
        /* <DEDUP_REMOVED lines=29> */
.L_x_29709:
[----:B------:R-:W-:Y:S05]  /*8df0*/  BSYNC.RECONVERGENT B6 ;  /* 0x0000000000067941 */ /* 0x000fea0003800200 */
.L_x_29708:
[----:B------:R-:W0:Y:S02]  /*8e00*/  LDCU.64 UR4, c[0x0][0x580] ;  /* 0x0000b000ff0477ac */ /* 0x000e240008000a00 */
[----:B0-----:R-:W-:-:S04]  /*8e10*/  IADD3 R2, P0, PT, R17, UR4, RZ ;  /* 0x0000000411027c10 */ /* 0x001fc8000ff1e0ff */
[----:B------:R-:W-:-:S06]  /*8e20*/  IADD3.X R3, PT, PT, RZ, UR5, RZ, P0, !PT ;  /* 0x00000005ff037c10 */ /* 0x000fcc00087fe4ff */
[----:B------:R-:W2:Y:S01]  /*8e30*/  LDG.E R3, desc[UR36][R2.64] ;  /* 0x0000002402037981 */ /* 0x000ea2000c1e1900 */
[----:B------:R-:W2:Y:S01]  /*8e40*/  LDC.64 R4, c[0x0][0x730] ;  /* 0x0001cc00ff047b82 */ /* 0x000ea20000000a00 */
[----:B------:R-:W-:Y:S02]  /*8e50*/  VIADD R23, R23, 0x80 ;  /* 0x0000008017177836 */ /* 0x000fe40000000000 */
[----:B--2---:R1:W-:Y:S05]  /*8e60*/  STG.E desc[UR36][R4.64], R3 ;  /* 0x0000000304007986 */ /* 0x0043ea000c101924 */
.L_x_29706:
[----:B------:R-:W-:Y:S05]  /*8e70*/  BSYNC.RECONVERGENT B7 ;  /* 0x0000000000077941 */ /* 0x000fea0003800200 */
.L_x_29705:
        /* <DEDUP_REMOVED lines=302> */
.L_x_29712:
        /* <DEDUP_REMOVED lines=29> */
.L_x_29714:
[----:B------:R-:W-:Y:S05]  /*a330*/  BSYNC.RECONVERGENT B6 ;  /* 0x0000000000067941 */ /* 0x000fea0003800200 */
.L_x_29713:
[----:B------:R-:W0:Y:S02]  /*a340*/  LDCU.64 UR4, c[0x0][0x580] ;  /* 0x0000b000ff0477ac */ /* 0x000e240008000a00 */
[----:B0-----:R-:W-:-:S04]  /*a350*/  IADD3 R2, P0, PT, R17, UR4, RZ ;  /* 0x0000000411027c10 */ /* 0x001fc8000ff1e0ff */
[----:B------:R-:W-:-:S06]  /*a360*/  IADD3.X R3, PT, PT, RZ, UR5, RZ, P0, !PT ;  /* 0x00000005ff037c10 */ /* 0x000fcc00087fe4ff */
[----:B------:R-:W2:Y:S01]  /*a370*/  LDG.E R3, desc[UR36][R2.64] ;  /* 0x0000002402037981 */ /* 0x000ea2000c1e1900 */
[----:B------:R-:W2:Y:S01]  /*a380*/  LDC.64 R4, c[0x0][0x730] ;  /* 0x0001cc00ff047b82 */ /* 0x000ea20000000a00 */
[----:B------:R-:W-:Y:S02]  /*a390*/  IADD3 R23, PT, PT, R23, 0x80, RZ ;  /* 0x0000008017177810 */ /* 0x000fe40007ffe0ff */
[----:B--2---:R2:W-:Y:S05]  /*a3a0*/  STG.E desc[UR36][R4.64], R3 ;  /* 0x0000000304007986 */ /* 0x0045ea000c101924 */
.L_x_29711:
[----:B------:R-:W-:Y:S05]  /*a3b0*/  BSYNC.RECONVERGENT B7 ;  /* 0x0000000000077941 */ /* 0x000fea0003800200 */
.L_x_29710:
        /* <DEDUP_REMOVED lines=301> */
.L_x_29715:
        /* <DEDUP_REMOVED lines=31> */
.L_x_29717:
[----:B------:R-:W-:Y:S05]  /*b880*/  BSYNC.RECONVERGENT B6 ;  /* 0x0000000000067941 */ /* 0x000fea0003800200 */
.L_x_29716:
[----:B------:R-:W2:Y:S01]  /*b890*/  LDG.E R17, desc[UR36][R16.64] ;  /* 0x0000002410117981 */ /* 0x000ea2000c1e1900 */
[----:B------:R-:W2:Y:S03]  /*b8a0*/  LDC.64 R2, c[0x0][0x730] ;  /* 0x0001cc00ff027b82 */ /* 0x000ea60000000a00 */
[----:B--2---:R-:W-:Y:S01]  /*b8b0*/  STG.E desc[UR36][R2.64], R17 ;  /* 0x0000001102007986 */ /* 0x004fe2000c101924 */
[----:B------:R-:W-:Y:S05]  /*b8c0*/  EXIT ;  /* 0x000000000000794d */ /* 0x000fea0003800000 */
.L_x_29699:
        /* <DEDUP_REMOVED lines=308> */
.L_x_29720:
        /* <DEDUP_REMOVED lines=29> */
.L_x_29722:
[----:B------:R-:W-:Y:S05]  /*cde0*/  BSYNC.RECONVERGENT B6 ;  /* 0x0000000000067941 */ /* 0x000fea0003800200 */
.L_x_29721:
        /* <DEDUP_REMOVED lines=276> */
.L_x_29723:
[----:B------:R-:W0:Y:S01]  /*df30*/  LDCU.64 UR4, c[0x0][0x580] ;  /* 0x0000b000ff0477ac */ /* 0x000e220008000a00 */
[----:B------:R-:W1:Y:S01]  /*df40*/  LDC.64 R4, c[0x0][0x730] ;  /* 0x0001cc00ff047b82 */ /* 0x000e620000000a00 */
[----:B0-----:R-:W-:-:S05]  /*df50*/  IADD3 R6, P0, PT, R25, UR4, RZ ;  /* 0x0000000419067c10 */ /* 0x001fca000ff1e0ff */
[----:B------:R-:W-:-:S06]  /*df60*/  IMAD.X R7, RZ, RZ, UR5, P0 ;  /* 0x00000005ff077e24 */ /* 0x000fcc00080e06ff */
[----:B------:R-:W2:Y:S01]  /*df70*/  LDG.E R7, desc[UR36][R6.64] ;  /* 0x0000002406077981 */ /* 0x000ea2000c1e1900 */
[----:B-1----:R-:W-:Y:S01]  /*df80*/  IMAD.WIDE R4, R0, 0x4, R4 ;  /* 0x0000000400047825 */ /* 0x002fe200078e0204 */
[----:B------:R-:W-:-:S04]  /*df90*/  IADD3 R23, PT, PT, R23, 0x80, RZ ;  /* 0x0000008017177810 */ /* 0x000fc80007ffe0ff */
[----:B--2---:R0:W-:Y:S03]  /*dfa0*/  STG.E desc[UR36][R4.64], R7 ;  /* 0x0000000704007986 */ /* 0x0041e6000c101924 */
.L_x_29719:
[----:B------:R-:W-:Y:S05]  /*dfb0*/  BSYNC.RECONVERGENT B7 ;  /* 0x0000000000077941 */ /* 0x000fea0003800200 */
.L_x_29718:
        /* <DEDUP_REMOVED lines=303> */
.L_x_29726:
        /* <DEDUP_REMOVED lines=29> */
.L_x_29728:
[----:B------:R-:W-:Y:S05]  /*f480*/  BSYNC.RECONVERGENT B6 ;  /* 0x0000000000067941 */ /* 0x000fea0003800200 */
.L_x_29727:
        /* <DEDUP_REMOVED lines=276> */
.L_x_29729:
[----:B------:R-:W0:Y:S01]  /*105d0*/  LDCU.64 UR4, c[0x0][0x580] ;  /* 0x0000b000ff0477ac */ /* 0x000e220008000a00 */
[----:B------:R-:W1:Y:S01]  /*105e0*/  LDC.64 R4, c[0x0][0x730] ;  /* 0x0001cc00ff047b82 */ /* 0x000e620000000a00 */
[----:B0-----:R-:W-:-:S04]  /*105f0*/  IADD3 R6, P0, PT, R25, UR4, RZ ;  /* 0x0000000419067c10 */ /* 0x001fc8000ff1e0ff */
[----:B------:R-:W-:-:S06]  /*10600*/  IADD3.X R7, PT, PT, RZ, UR5, RZ, P0, !PT ;  /* 0x00000005ff077c10 */ /* 0x000fcc00087fe4ff */
[----:B------:R-:W2:Y:S01]  /*10610*/  LDG.E R7, desc[UR36][R6.64] ;  /* 0x0000002406077981 */ /* 0x000ea2000c1e1900 */
[----:B-1----:R-:W-:Y:S01]  /*10620*/  IMAD.WIDE R4, R0, 0x4, R4 ;  /* 0x0000000400047825 */ /* 0x002fe200078e0204 */
[----:B------:R-:W-:-:S04]  /*10630*/  IADD3 R23, PT, PT, R23, 0x80, RZ ;  /* 0x0000008017177810 */ /* 0x000fc80007ffe0ff */
[----:B--2---:R1:W-:Y:S03]  /*10640*/  STG.E desc[UR36][R4.64], R7 ;  /* 0x0000000704007986 */ /* 0x0043e6000c101924 */
.L_x_29725:
[----:B------:R-:W-:Y:S05]  /*10650*/  BSYNC.RECONVERGENT B7 ;  /* 0x0000000000077941 */ /* 0x000fea0003800200 */
.L_x_29724:
        /* <DEDUP_REMOVED lines=303> */
.L_x_29732:
        /* <DEDUP_REMOVED lines=29> */
.L_x_29734:
[----:B------:R-:W-:Y:S05]  /*11b20*/  BSYNC.RECONVERGENT B6 ;  /* 0x0000000000067941 */ /* 0x000fea0003800200 */
.L_x_29733:
        /* <DEDUP_REMOVED lines=276> */
.L_x_29735:
        /* <DEDUP_REMOVED lines=8> */
.L_x_29731:
[----:B------:R-:W-:Y:S05]  /*12cf0*/  BSYNC.RECONVERGENT B7 ;  /* 0x0000000000077941 */ /* 0x000fea0003800200 */
.L_x_29730:
        /* <DEDUP_REMOVED lines=302> */
.L_x_29736:
        /* <DEDUP_REMOVED lines=31> */
.L_x_29738:
[----:B------:R-:W-:Y:S05]  /*141d0*/  BSYNC.RECONVERGENT B6 ;  /* 0x0000000000067941 */ /* 0x000fea0003800200 */
.L_x_29737:
        /* <DEDUP_REMOVED lines=276> */
.L_x_29739:
[----:B------:R-:W2:Y:S01]  /*15320*/  LDG.E R19, desc[UR36][R18.64] ;  /* 0x0000002412137981 */ /* 0x000ea2000c1e1900 */
[----:B------:R-:W0:Y:S02]  /*15330*/  LDC.64 R2, c[0x0][0x730] ;  /* 0x0001cc00ff027b82 */ /* 0x000e240000000a00 */
[----:B0-----:R-:W-:-:S05]  /*15340*/  IMAD.WIDE R2, R0, 0x4, R2 ;  /* 0x0000000400027825 */ /* 0x001fca00078e0202 */
[----:B--2---:R-:W-:Y:S01]  /*15350*/  STG.E desc[UR36][R2.64], R19 ;  /* 0x0000001302007986 */ /* 0x004fe2000c101924 */
[----:B------:R-:W-:Y:S05]  /*15360*/  EXIT ;  /* 0x000000000000794d */ /* 0x000fea0003800000 */
.L_x_29698:
        /* <DEDUP_REMOVED lines=305> */
.L_x_29742:
        /* <DEDUP_REMOVED lines=29> */
.L_x_29744:
[----:B------:R-:W-:Y:S05]  /*16850*/  BSYNC.RECONVERGENT B6 ;  /* 0x0000000000067941 */ /* 0x000fea0003800200 */
.L_x_29743:
[----:B------:R-:W0:Y:S01]  /*16860*/  LDCU.64 UR4, c[0x0][0x580] ;  /* 0x0000b000ff0477ac */ /* 0x000e220008000a00 */
[----:B------:R-:W1:Y:S01]  /*16870*/  LDCU.64 UR6, c[0x0][0x730] ;  /* 0x0000e600ff0677ac */ /* 0x000e620008000a00 */
[----:B0-----:R-:W-:Y:S01]  /*16880*/  IADD3 R2, P0, PT, R25, UR4, RZ ;  /* 0x0000000419027c10 */ /* 0x001fe2000ff1e0ff */
[----:B------:R-:W0:Y:S03]  /*16890*/  LDCU UR4, c[0x0][0x590] ;  /* 0x0000b200ff0477ac */ /* 0x000e260008000800 */
[----:B------:R-:W-:-:S06]  /*168a0*/  IADD3.X R3, PT, PT, RZ, UR5, RZ, P0, !PT ;  /* 0x00000005ff037c10 */ /* 0x000fcc00087fe4ff */
[----:B------:R-:W2:Y:S01]  /*168b0*/  LDG.E R3, desc[UR36][R2.64] ;  /* 0x0000002402037981 */ /* 0x000ea2000c1e1900 */
[----:B------:R-:W-:Y:S02]  /*168c0*/  SHF.R.S32.HI R5, RZ, 0x1f, R16 ;  /* 0x0000001fff057819 */ /* 0x000fe40000011410 */
[----:B------:R-:W-:Y:S02]  /*168d0*/  IADD3 R23, PT, PT, R23, 0x80, RZ ;  /* 0x0000008017177810 */ /* 0x000fe40007ffe0ff */
[----:B0-----:R-:W-:-:S04]  /*168e0*/  LOP3.LUT R5, R5, UR4, RZ, 0xc0, !PT ;  /* 0x0000000405057c12 */ /* 0x001fc8000f8ec0ff */
[----:B------:R-:W-:-:S04]  /*168f0*/  IADD3 R16, PT, PT, R16, R5, RZ ;  /* 0x0000000510107210 */ /* 0x000fc80007ffe0ff */
[----:B------:R-:W-:-:S04]  /*16900*/  SHF.R.S64 R4, RZ, 0x1e, R16 ;  /* 0x0000001eff047819 */ /* 0x000fc80000001010 */
[----:B-1----:R-:W-:-:S04]  /*16910*/  IADD3 R4, P0, PT, R4, UR6, RZ ;  /* 0x0000000604047c10 */ /* 0x002fc8000ff1e0ff */
[----:B------:R-:W-:-:S05]  /*16920*/  LEA.HI.X.SX32 R5, R16, UR7, 0x2, P0 ;  /* 0x0000000710057c11 */ /* 0x000fca00080f16ff */
[----:B--2---:R0:W-:Y:S04]  /*16930*/  STG.E desc[UR36][R4.64], R3 ;  /* 0x0000000304007986 */ /* 0x0041e8000c101924 */
.L_x_29741:
[----:B------:R-:W-:Y:S05]  /*16940*/  BSYNC.RECONVERGENT B7 ;  /* 0x0000000000077941 */ /* 0x000fea0003800200 */
.L_x_29740:
        /* <DEDUP_REMOVED lines=302> */
.L_x_29747:
        /* <DEDUP_REMOVED lines=29> */
.L_x_29749:
[----:B------:R-:W-:Y:S05]  /*17e00*/  BSYNC.RECONVERGENT B6 ;  /* 0x0000000000067941 */ /* 0x000fea0003800200 */
.L_x_29748:
[----:B------:R-:W0:Y:S01]  /*17e10*/  LDCU.64 UR4, c[0x0][0x580] ;  /* 0x0000b000ff0477ac */ /* 0x000e220008000a00 */
[----:B------:R-:W1:Y:S01]  /*17e20*/  LDCU.64 UR6, c[0x0][0x730] ;  /* 0x0000e600ff0677ac */ /* 0x000e620008000a00 */
[----:B0-----:R-:W-:Y:S01]  /*17e30*/  IADD3 R2, P0, PT, R25, UR4, RZ ;  /* 0x0000000419027c10 */ /* 0x001fe2000ff1e0ff */
[----:B------:R-:W0:Y:S04]  /*17e40*/  LDCU UR4, c[0x0][0x590] ;  /* 0x0000b200ff0477ac */ /* 0x000e280008000800 */
[----:B------:R-:W-:-:S06]  /*17e50*/  IMAD.X R3, RZ, RZ, UR5, P0 ;  /* 0x00000005ff037e24 */ /* 0x000fcc00080e06ff */
        /* <DEDUP_REMOVED lines=9> */
.L_x_29746:
[----:B------:R-:W-:Y:S05]  /*17ef0*/  BSYNC.RECONVERGENT B7 ;  /* 0x0000000000077941 */ /* 0x000fea0003800200 */
.L_x_29745:
        /* <DEDUP_REMOVED lines=302> */
.L_x_29752:
        /* <DEDUP_REMOVED lines=29> */
.L_x_29754:
[----:B------:R-:W-:Y:S05]  /*193b0*/  BSYNC.RECONVERGENT B6 ;  /* 0x0000000000067941 */ /* 0x000fea0003800200 */
.L_x_29753:
        /* <DEDUP_REMOVED lines=8> */
[----:B0-----:R-:W-:-:S05]  /*19440*/  LOP3.LUT R5, R5, UR4, RZ, 0xc0, !PT ;  /* 0x0000000405057c12 */ /* 0x001fca000f8ec0ff */
[----:B------:R-:W-:-:S05]  /*19450*/  IMAD.IADD R16, R16, 0x1, R5 ;  /* 0x0000000110107824 */ /* 0x000fca00078e0205 */
[----:B------:R-:W-:-:S04]  /*19460*/  SHF.R.S64 R4, RZ, 0x1e, R16 ;  /* 0x0000001eff047819 */ /* 0x000fc80000001010 */
[----:B-1----:R-:W-:-:S04]  /*19470*/  IADD3 R4, P0, PT, R4, UR6, RZ ;  /* 0x0000000604047c10 */ /* 0x002fc8000ff1e0ff */
[----:B------:R-:W-:-:S05]  /*19480*/  LEA.HI.X.SX32 R5, R16, UR7, 0x2, P0 ;  /* 0x0000000710057c11 */ /* 0x000fca00080f16ff */
[----:B--2---:R2:W-:Y:S04]  /*19490*/  STG.E desc[UR36][R4.64], R3 ;  /* 0x0000000304007986 */ /* 0x0045e8000c101924 */
.L_x_29751:
[----:B------:R-:W-:Y:S05]  /*194a0*/  BSYNC.RECONVERGENT B7 ;  /* 0x0000000000077941 */ /* 0x000fea0003800200 */
.L_x_29750:
        /* <DEDUP_REMOVED lines=301> */
.L_x_29755:
        /* <DEDUP_REMOVED lines=31> */
.L_x_29757:
[----:B------:R-:W-:Y:S05]  /*1a970*/  BSYNC.RECONVERGENT B6 ;  /* 0x0000000000067941 */ /* 0x000fea0003800200 */
.L_x_29756:
[----:B------:R-:W2:Y:S01]  /*1a980*/  LDG.E R19, desc[UR36][R18.64] ;  /* 0x0000002412137981 */ /* 0x000ea2000c1e1900 */
        /* <DEDUP_REMOVED lines=8> */
[----:B--2---:R-:W-:Y:S01]  /*1aa10*/  STG.E desc[UR36][R2.64], R19 ;  /* 0x0000001302007986 */ /* 0x004fe2000c101924 */
[----:B------:R-:W-:Y:S05]  /*1aa20*/  EXIT ;  /* 0x000000000000794d */ /* 0x000fea0003800000 */
.L_x_29758:
        /* <DEDUP_REMOVED lines=13> */
.L_x_41988:


//--------------------- .text._ZN2at6native24index_elementwise_kernelILi128ELi4EZNS0_20cuda_take_put_kernelIfiZZZZZNS0_10put_kernelERNS_14TensorIteratorERKNS_10TensorBaseEbENKUlvE_clEvENKUlvE5_clEvENKUlvE_clEvENKUlvE_clEvEUlRfiE_EEvS4_S7_RKT1_EUliE_EEvlSE_ --------------------------
	.section	.text._ZN2at6native24index_elementwise_kernelILi128ELi4EZNS0_20cuda_take_put_kernelIfiZZZZZNS0_10put_kernelERNS_14TensorIteratorERKNS_10TensorBaseEbENKUlvE_clEvENKUlvE5_clEvENKUlvE_clEvENKUlvE_clEvEUlRfiE_EEvS4_S7_RKT1_EUliE_EEvlSE_,"ax",@progbits
	.align	128
        .global         _ZN2at6native24index_elementwise_kernelILi128ELi4EZNS0_20cuda_take_put_kernelIfiZZZZZNS0_10put_kernelERNS_14TensorIteratorERKNS_10TensorBaseEbENKUlvE_clEvENKUlvE5_clEvENKUlvE_clEvENKUlvE_clEvEUlRfiE_EEvS4_S7_RKT1_EUliE_EEvlSE_
        .type           _ZN2at6native24index_elementwise_kernelILi128ELi4EZNS0_20cuda_take_put_kernelIfiZZZZZNS0_10put_kernelERNS_14TensorIteratorERKNS_10TensorBaseEbENKUlvE_clEvENKUlvE5_clEvENKUlvE_clEvENKUlvE_clEvEUlRfiE_EEvS4_S7_RKT1_EUliE_EEvlSE_,@function
        .size           _ZN2at6native24index_elementwise_kernelILi128ELi4EZNS0_20cuda_take_put_kernelIfiZZZZZNS0_10put_kernelERNS_14TensorIteratorERKNS_10TensorBaseEbENKUlvE_clEvENKUlvE5_clEvENKUlvE_clEvENKUlvE_clEvEUlRfiE_EEvS4_S7_RKT1_EUliE_EEvlSE_,(.L_x_41989 - _ZN2at6native24index_elementwise_kernelILi128ELi4EZNS0_20cuda_take_put_kernelIfiZZZZZNS0_10put_kernelERNS_14TensorIteratorERKNS_10TensorBaseEbENKUlvE_clEvENKUlvE5_clEvENKUlvE_clEvENKUlvE_clEvEUlRfiE_EEvS4_S7_RKT1_EUliE_EEvlSE_)
        .other          _ZN2at6native24index_elementwise_kernelILi128ELi4EZNS0_20cuda_take_put_kernelIfiZZZZZNS0_10put_kernelERNS_14TensorIteratorERKNS_10TensorBaseEbENKUlvE_clEvENKUlvE5_clEvENKUlvE_clEvENKUlvE_clEvEUlRfiE_EEvS4_S7_RKT1_EUliE_EEvlSE_,@"STO_CUDA_ENTRY STV_DEFAULT"
_ZN2at6native24index_elementwise_kernelILi128ELi4EZNS0_20cuda_take_put_kernelIfiZZZZZNS0_10put_kernelERNS_14TensorIteratorERKNS_10TensorBaseEbENKUlvE_clEvENKUlvE5_clEvENKUlvE_clEvENKUlvE_clEvEUlRfiE_EEvS4_S7_RKT1_EUliE_EEvlSE_:
.text._ZN2at6native24index_elementwise_kernelILi128ELi4EZNS0_20cuda_take_put_kernelIfiZZZZZNS0_10put_kernelERNS_14TensorIteratorERKNS_10TensorBaseEbENKUlvE_clEvENKUlvE5_clEvENKUlvE_clEvENKUlvE_clEvEUlRfiE_EEvS4_S7_RKT1_EUliE_EEvlSE_:
        /* <DEDUP_REMOVED lines=316> */
.L_x_29761:
        /* <DEDUP_REMOVED lines=31> */
.L_x_29763:
[----:B------:R-:W-:Y:S05]  /*15b0*/  BSYNC.RECONVERGENT B6 ;  /* 0x0000000000067941 */ /* 0x000fea0003800200 */
.L_x_29762:
        /* <DEDUP_REMOVED lines=287> */
.L_x_29764:
[----:B------:R-:W2:Y:S01]  /*27b0*/  LDG.E R19, desc[UR36][R18.64] ;  /* 0x0000002412137981 */ /* 0x000ea2000c1e1900 */
[----:B------:R-:W0:Y:S02]  /*27c0*/  LDC.64 R4, c[0x0][0x738] ;  /* 0x0001ce00ff047b82 */ /* 0x000e240000000a00 */
[----:B0-----:R-:W-:-:S05]  /*27d0*/  IMAD.WIDE R2, R3, 0x4, R4 ;  /* 0x0000000403027825 */ /* 0x001fca00078e0204 */
[----:B--2---:R0:W-:Y:S01]  /*27e0*/  REDG.E.ADD.F32.FTZ.RN.STRONG.GPU desc[UR36][R2.64], R19 ;  /* 0x00000013020079a6 */ /* 0x0041e2000c12f324 */
[----:B------:R-:W-:-:S07]  /*27f0*/  IADD3 R23, PT, PT, R23, 0x80, RZ ;  /* 0x0000008017177810 */ /* 0x000fce0007ffe0ff */
.L_x_29760:
[----:B------:R-:W-:Y:S05]  /*2800*/  BSYNC.RECONVERGENT B7 ;  /* 0x0000000000077941 */ /* 0x000fea0003800200 */
.L_x_29759:
        /* <DEDUP_REMOVED lines=310> */
.L_x_29767:
        /* <DEDUP_REMOVED lines=31> */
.L_x_29769:
[----:B------:R-:W-:Y:S05]  /*3d60*/  BSYNC.RECONVERGENT B6 ;  /* 0x0000000000067941 */ /* 0x000fea0003800200 */
.L_x_29768:
        /* <DEDUP_REMOVED lines=287> */
.L_x_29770:
[----:B------:R-:W2:Y:S01]  /*4f60*/  LDG.E R19, desc[UR36][R18.64] ;  /* 0x0000002412137981 */ /* 0x000ea2000c1e1900 */
[----:B------:R-:W0:Y:S02]  /*4f70*/  LDC.64 R4, c[0x0][0x738] ;  /* 0x0001ce00ff047b82 */ /* 0x000e240000000a00 */
[----:B0-----:R-:W-:-:S05]  /*4f80*/  IMAD.WIDE R2, R3, 0x4, R4 ;  /* 0x0000000403027825 */ /* 0x001fca00078e0204 */
[----:B--2---:R1:W-:Y:S01]  /*4f90*/  REDG.E.ADD.F32.FTZ.RN.STRONG.GPU desc[UR36][R2.64], R19 ;  /* 0x00000013020079a6 */ /* 0x0043e2000c12f324 */
[----:B------:R-:W-:-:S07]  /*4fa0*/  IADD3 R23, PT, PT, R23, 0x80, RZ ;  /* 0x0000008017177810 */ /* 0x000fce0007ffe0ff */
.L_x_29766:
[----:B------:R-:W-:Y:S05]  /*4fb0*/  BSYNC.RECONVERGENT B7 ;  /* 0x0000000000077941 */ /* 0x000fea0003800200 */
.L_x_29765:
        /* <DEDUP_REMOVED lines=310> */
.L_x_29773:
        /* <DEDUP_REMOVED lines=31> */
.L_x_29775:
[----:B------:R-:W-:Y:S05]  /*6510*/  BSYNC.RECONVERGENT B6 ;  /* 0x0000000000067941 */ /* 0x000fea0003800200 */
.L_x_29774:
        /* <DEDUP_REMOVED lines=287> */
.L_x_29776:
[----:B------:R-:W2:Y:S01]  /*7710*/  LDG.E R19, desc[UR36][R18.64] ;  /* 0x0000002412137981 */ /* 0x000ea2000c1e1900 */
[----:B------:R-:W0:Y:S02]  /*7720*/  LDC.64 R4, c[0x0][0x738] ;  /* 0x0001ce00ff047b82 */ /* 0x000e240000000a00 */
[----:B0-----:R-:W-:-:S05]  /*7730*/  IMAD.WIDE R2, R3, 0x4, R4 ;  /* 0x0000000403027825 */ /* 0x001fca00078e0204 */
[----:B--2---:R2:W-:Y:S01]  /*7740*/  REDG.E.ADD.F32.FTZ.RN.STRONG.GPU desc[UR36][R2.64], R19 ;  /* 0x00000013020079a6 */ /* 0x0045e2000c12f324 */
[----:B------:R-:W-:-:S07]  /*7750*/  IADD3 R23, PT, PT, R23, 0x80, RZ ;  /* 0x0000008017177810 */ /* 0x000fce0007ffe0ff */
.L_x_29772:
[----:B------:R-:W-:Y:S05]  /*7760*/  BSYNC.RECONVERGENT B7 ;  /* 0x0000000000077941 */ /* 0x000fea0003800200 */
.L_x_29771:
        /* <DEDUP_REMOVED lines=309> */
.L_x_29777:
        /* <DEDUP_REMOVED lines=31> */
.L_x_29779:
[----:B------:R-:W-:Y:S05]  /*8cb0*/  BSYNC.RECONVERGENT B6 ;  /* 0x0000000000067941 */ /* 0x000fea0003800200 */
.L_x_29778:
        /* <DEDUP_REMOVED lines=287> */
.L_x_29780:
[----:B------:R-:W2:Y:S01]  /*9eb0*/  LDG.E R19, desc[UR36][R18.64] ;  /* 0x0000002412137981 */ /* 0x000ea2000c1e1900 */
[----:B------:R-:W0:Y:S02]  /*9ec0*/  LDC.64 R4, c[0x0][0x738] ;  /* 0x0001ce00ff047b82 */ /* 0x000e240000000a00 */
[----:B0-----:R-:W-:-:S05]  /*9ed0*/  IMAD.WIDE R2, R3, 0x4, R4 ;  /* 0x0000000403027825 */ /* 0x001fca00078e0204 */
[----:B--2---:R-:W-:Y:S01]  /*9ee0*/  REDG.E.ADD.F32.FTZ.RN.STRONG.GPU desc[UR36][R2.64], R19 ;  /* 0x00000013020079a6 */ /* 0x004fe2000c12f324 */
[----:B------:R-:W-:Y:S05]  /*9ef0*/  EXIT ;  /* 0x000000000000794d */ /* 0x000fea0003800000 */
.L_x_29781:
        /* <DEDUP_REMOVED lines=16> */
.L_x_41989:


//--------------------- .text._ZN2at6native24index_elementwise_kernelILi128ELi4EZNS0_20cuda_take_put_kernelIdlZZZZZNS0_10put_kernelERNS_14TensorIteratorERKNS_10TensorBaseEbENKUlvE_clEvENKUlvE4_clEvENKUlvE_clEvENKUlvE0_clEvEUlRdlE0_EEvS4_S7_RKT1_EUliE_EEvlSE_ --------------------------
	.section	.text._ZN2at6native24index_elementwise_kernelILi128ELi4EZNS0_20cuda_take_put_kernelIdlZZZZZNS0_10put_kernelERNS_14TensorIteratorERKNS_10TensorBaseEbENKUlvE_clEvENKUlvE4_clEvENKUlvE_clEvENKUlvE0_clEvEUlRdlE0_EEvS4_S7_RKT1_EUliE_EEvlSE_,"ax",@progbits
	.align	128
        .global         _ZN2at6native24index_elementwise_kernelILi128ELi4EZNS0_20cuda_take_put_kernelIdlZZZZZNS0_10put_kernelERNS_14TensorIteratorERKNS_10TensorBaseEbENKUlvE_clEvENKUlvE4_clEvENKUlvE_clEvENKUlvE0_clEvEUlRdlE0_EEvS4_S7_RKT1_EUliE_EEvlSE_
        .type           _ZN2at6native24index_elementwise_kernelILi128ELi4EZNS0_20cuda_take_put_kernelIdlZZZZZNS0_10put_kernelERNS_14TensorIteratorERKNS_10TensorBaseEbENKUlvE_clEvENKUlvE4_clEvENKUlvE_clEvENKUlvE0_clEvEUlRdlE0_EEvS4_S7_RKT1_EUliE_EEvlSE_,@function
        .size           _ZN2at6native24index_elementwise_kernelILi128ELi4EZNS0_20cuda_take_put_kernelIdlZZZZZNS0_10put_kernelERNS_14TensorIteratorERKNS_10TensorBaseEbENKUlvE_clEvENKUlvE4_clEvENKUlvE_clEvENKUlvE0_clEvEUlRdlE0_EEvS4_S7_RKT1_EUliE_EEvlSE_,(.L_x_41830 - _ZN2at6native24index_elementwise_kernelILi128ELi4EZNS0_20cuda_take_put_kernelIdlZZZZZNS0_10put_kernelERNS_14TensorIteratorERKNS_10TensorBaseEbENKUlvE_clEvENKUlvE4_clEvENKUlvE_clEvENKUlvE0_clEvEUlRdlE0_EEvS4_S7_RKT1_EUliE_EEvlSE_)
        .other          _ZN2at6native24index_elementwise_kernelILi128ELi4EZNS0_20cuda_take_put_kernelIdlZZZZZNS0_10put_kernelERNS_14TensorIteratorERKNS_10TensorBaseEbENKUlvE_clEvENKUlvE4_clEvENKUlvE_clEvENKUlvE0_clEvEUlRdlE0_EEvS4_S7_RKT1_EUliE_EEvlSE_,@"STO_CUDA_ENTRY STV_DEFAULT"
_ZN2at6native24index_elementwise_kernelILi128ELi4EZNS0_20cuda_take_put_kernelIdlZZZZZNS0_10put_kernelERNS_14TensorIteratorERKNS_10TensorBaseEbENKUlvE_clEvENKUlvE4_clEvENKUlvE_clEvENKUlvE0_clEvEUlRdlE0_EEvS4_S7_RKT1_EUliE_EEvlSE_:
.text._ZN2at6native24index_elementwise_kernelILi128ELi4EZNS0_20cuda_take_put_kernelIdlZZZZZNS0_10put_kernelERNS_14TensorIteratorERKNS_10TensorBaseEbENKUlvE_clEvENKUlvE4_clEvENKUlvE_clEvENKUlvE0_clEvEUlRdlE0_EEvS4_S7_RKT1_EUliE_EEvlSE_:
        /* <DEDUP_REMOVED lines=47> */
.L_x_29787:
[----:B------:R-:W0:Y:S02]  /*02f0*/  LDC.64 R2, c[0x0][0x580] ;  /* 0x00016000ff027b82 */ /* 0x000e240000000a00 */
[----:B0-----:R-:W2:Y:S06]  /*0300*/  LDG.E.64 R2, desc[UR36][R2.64] ;  /* 0x0000002402027981 */ /* 0x001eac000c1e1b00 */
[----:B------:R-:W2:Y:S01]  /*0310*/  LDC.64 R4, c[0x0][0x738] ;  /* 0x0001ce00ff047b82 */ /* 0x000ea20000000a00 */
[----:B------:R-:W-:Y:S01]  /*0320*/  VIADD R16, R16, 0x80 ;  /* 0x0000008010107836 */ /* 0x000fe20000000000 */
[----:B--2---:R0:W-:Y:S06]  /*0330*/  STG.E.64 desc[UR36][R4.64], R2 ;  /* 0x0000000204007986 */ /* 0x0041ec000c101b24 */
.L_x_29786:
[----:B------:R-:W-:Y:S05]  /*0340*/  BSYNC.RECONVERGENT B6 ;  /* 0x0000000000067941 */ /* 0x000fea0003800200 */
.L_x_29785:
        /* <DEDUP_REMOVED lines=31> */
.L_x_29790:
[----:B------:R-:W0:Y:S02]  /*0540*/  LDC.64 R2, c[0x0][0x580] ;  /* 0x00016000ff027b82 */ /* 0x000e240000000a00 */
[----:B0-----:R-:W2:Y:S06]  /*0550*/  LDG.E.64 R2, desc[UR36][R2.64] ;  /* 0x0000002402027981 */ /* 0x001eac000c1e1b00 */
[----:B------:R-:W2:Y:S01]  /*0560*/  LDC.64 R4, c[0x0][0x738] ;  /* 0x0001ce00ff047b82 */ /* 0x000ea20000000a00 */
[----:B------:R-:W-:Y:S01]  /*0570*/  VIADD R16, R16, 0x80 ;  /* 0x0000008010107836 */ /* 0x000fe20000000000 */
[----:B--2---:R1:W-:Y:S06]  /*0580*/  STG.E.64 desc[UR36][R4.64], R2 ;  /* 0x0000000204007986 */ /* 0x0043ec000c101b24 */
.L_x_29789:
[----:B------:R-:W-:Y:S05]  /*0590*/  BSYNC.RECONVERGENT B6 ;  /* 0x0000000000067941 */ /* 0x000fea0003800200 */
.L_x_29788:
        /* <DEDUP_REMOVED lines=31> */
.L_x_29793:
[----:B------:R-:W0:Y:S02]  /*0790*/  LDC.64 R2, c[0x0][0x580] ;  /* 0x00016000ff027b82 */ /* 0x000e240000000a00 */
[----:B0-----:R-:W2:Y:S06]  /*07a0*/  LDG.E.64 R2, desc[UR36][R2.64] ;  /* 0x0000002402027981 */ /* 0x001eac000c1e1b00 */
[----:B------:R-:W2:Y:S01]  /*07b0*/  LDC.64 R4, c[0x0][0x738] ;  /* 0x0001ce00ff047b82 */ /* 0x000ea20000000a00 */
[----:B------:R-:W-:Y:S01]  /*07c0*/  VIADD R16, R16, 0x80 ;  /* 0x0000008010107836 */ /* 0x000fe20000000000 */
[----:B--2---:R2:W-:Y:S06]  /*07d0*/  STG.E.64 desc[UR36][R4.64], R2 ;  /* 0x0000000204007986 */ /* 0x0045ec000c101b24 */
.L_x_29792:
[----:B------:R-:W-:Y:S05]  /*07e0*/  BSYNC.RECONVERGENT B6 ;  /* 0x0000000000067941 */ /* 0x000fea0003800200 */
.L_x_29791:
        /* <DEDUP_REMOVED lines=30> */
.L_x_29794:
[----:B------:R-:W0:Y:S02]  /*09d0*/  LDC.64 R2, c[0x0][0x580] ;  /* 0x00016000ff027b82 */ /* 0x000e240000000a00 */
[----:B0-----:R-:W2:Y:S06]  /*09e0*/  LDG.E.64 R2, desc[UR36][R2.64] ;  /* 0x0000002402027981 */ /* 0x001eac000c1e1b00 */
[----:B------:R-:W2:Y:S02]  /*09f0*/  LDC.64 R4, c[0x0][0x738] ;  /* 0x0001ce00ff047b82 */ /* 0x000ea40000000a00 */
[----:B--2---:R-:W-:Y:S01]  /*0a00*/  STG.E.64 desc[UR36][R4.64], R2 ;  /* 0x0000000204007986 */ /* 0x004fe2000c101b24 */
[----:B------:R-:W-:Y:S05]  /*0a10*/  EXIT ;  /* 0x000000000000794d */ /* 0x000fea0003800000 */
.L_x_29784:
        /* <DEDUP_REMOVED lines=35> */
.L_x_29797:
        /* <DEDUP_REMOVED lines=35> */
.L_x_29798:
[----:B------:R-:W0:Y:S01]  /*0e80*/  LDCU.64 UR4, c[0x0][0x5a8] ;  /* 0x0000b500ff0477ac */ /* 0x000e220008000a00 */
[----:B------:R-:W-:Y:S01]  /*0e90*/  IMAD.MOV.U32 R10, RZ, RZ, R12 ;  /* 0x000000ffff0a7224 */ /* 0x000fe200078e000c */
[----:B------:R-:W-:Y:S02]  /*0ea0*/  MOV R9, R13 ;  /* 0x0000000d00097202 */ /* 0x000fe40000000f00 */
[----:B------:R-:W-:Y:S02]  /*0eb0*/  MOV R0, 0xef0 ;  /* 0x00000ef000007802 */ /* 0x000fe40000000f00 */
[----:B0-----:R-:W-:Y:S01]  /*0ec0*/  MOV R4, UR4 ;  /* 0x0000000400047c02 */ /* 0x001fe20008000f00 */
[----:B------:R-:W-:-:S07]  /*0ed0*/  IMAD.U32 R3, RZ, RZ, UR5 ;  /* 0x00000005ff037e24 */ /* 0x000fce000f8e00ff */
[----:B------:R-:W-:Y:S05]  /*0ee0*/  CALL.REL.NOINC `($__internal_48_$__cuda_sm20_div_u64) ;  /* 0x000003cc002c7944 */ /* 0x000fea0003c00000 */
        /* <DEDUP_REMOVED lines=10> */
.L_x_29799:
        /* <DEDUP_REMOVED lines=37> */
.L_x_29802:
[----:B------:R-:W0:Y:S01]  /*11e0*/  LDCU.64 UR4, c[0x0][0x5b0] ;  /* 0x0000b600ff0477ac */ /* 0x000e220008000a00 */
[----:B------:R-:W-:Y:S01]  /*11f0*/  MOV R10, R12 ;  /* 0x0000000c000a7202 */ /* 0x000fe20000000f00 */
[----:B------:R-:W-:Y:S01]  /*1200*/  IMAD.MOV.U32 R9, RZ, RZ, R13 ;  /* 0x000000ffff097224 */ /* 0x000fe200078e000d */
[----:B------:R-:W-:Y:S01]  /*1210*/  MOV R0, 0x1250 ;  /* 0x0000125000007802 */ /* 0x000fe20000000f00 */
[----:B0-----:R-:W-:Y:S01]  /*1220*/  IMAD.U32 R4, RZ, RZ, UR4 ;  /* 0x00000004ff047e24 */ /* 0x001fe2000f8e00ff */
[----:B------:R-:W-:-:S07]  /*1230*/  MOV R3, UR5 ;  /* 0x0000000500037c02 */ /* 0x000fce0008000f00 */
[----:B------:R-:W-:Y:S05]  /*1240*/  CALL.REL.NOINC `($__internal_48_$__cuda_sm20_div_u64) ;  /* 0x000003c800547944 */ /* 0x000fea0003c00000 */
        /* <DEDUP_REMOVED lines=11> */
.L_x_29803:
[----:B------:R-:W-:Y:S05]  /*1300*/  BSYNC.RECONVERGENT B0 ;  /* 0x0000000000007941 */ /* 0x000fea0003800200 */
.L_x_29801:
        /* <DEDUP_REMOVED lines=38> */
.L_x_29805:
        /* <DEDUP_REMOVED lines=18> */
.L_x_29806:
[----:B------:R-:W-:Y:S05]  /*1690*/  BSYNC.RECONVERGENT B0 ;  /* 0x0000000000007941 */ /* 0x000fea0003800200 */
.L_x_29804:
        /* <DEDUP_REMOVED lines=38> */
.L_x_29808:
        /* <DEDUP_REMOVED lines=18> */
.L_x_29809:
[----:B------:R-:W-:Y:S05]  /*1a20*/  BSYNC.RECONVERGENT B0 ;  /* 0x0000000000007941 */ /* 0x000fea0003800200 */
.L_x_29807:
        /* <DEDUP_REMOVED lines=38> */
.L_x_29811:
        /* <DEDUP_REMOVED lines=18> */
.L_x_29812:
[----:B------:R-:W-:Y:S05]  /*1db0*/  BSYNC.RECONVERGENT B0 ;  /* 0x0000000000007941 */ /* 0x000fea0003800200 */
.L_x_29810:
        /* <DEDUP_REMOVED lines=38> */
.L_x_29814:
        /* <DEDUP_REMOVED lines=18> */
.L_x_29815:
[----:B------:R-:W-:Y:S05]  /*2140*/  BSYNC.RECONVERGENT B0 ;  /* 0x0000000000007941 */ /* 0x000fea0003800200 */
.L_x_29813:
        /* <DEDUP_REMOVED lines=38> */
.L_x_29817:
        /* <DEDUP_REMOVED lines=18> */
.L_x_29818:
[----:B------:R-:W-:Y:S05]  /*24d0*/  BSYNC.RECONVERGENT B0 ;  /* 0x0000000000007941 */ /* 0x000fea0003800200 */
.L_x_29816:
        /* <DEDUP_REMOVED lines=38> */
.L_x_29820:
        /* <DEDUP_REMOVED lines=18> */
.L_x_29821:
[----:B------:R-:W-:Y:S05]  /*2860*/  BSYNC.RECONVERGENT B0 ;  /* 0x0000000000007941 */ /* 0x000fea0003800200 */
.L_x_29819:
        /* <DEDUP_REMOVED lines=38> */
.L_x_29823:
        /* <DEDUP_REMOVED lines=18> */
.L_x_29824:
[----:B------:R-:W-:Y:S05]  /*2bf0*/  BSYNC.RECONVERGENT B0 ;  /* 0x0000000000007941 */ /* 0x000fea0003800200 */
.L_x_29822:
        /* <DEDUP_REMOVED lines=38> */
.L_x_29826:
        /* <DEDUP_REMOVED lines=18> */
.L_x_29827:
[----:B------:R-:W-:Y:S05]  /*2f80*/  BSYNC.RECONVERGENT B0 ;  /* 0x0000000000007941 */ /* 0x000fea0003800200 */
.L_x_29825:
        /* <DEDUP_REMOVED lines=38> */
.L_x_29829:
        /* <DEDUP_REMOVED lines=18> */
.L_x_29830:
[----:B------:R-:W-:Y:S05]  /*3310*/  BSYNC.RECONVERGENT B0 ;  /* 0x0000000000007941 */ /* 0x000fea0003800200 */
.L_x_29828:
        /* <DEDUP_REMOVED lines=38> */
.L_x_29832:
        /* <DEDUP_REMOVED lines=18> */
.L_x_29833:
[----:B------:R-:W-:Y:S05]  /*36a0*/  BSYNC.RECONVERGENT B0 ;  /* 0x0000000000007941 */ /* 0x000fea0003800200 */
.L_x_29831:
        /* <DEDUP_REMOVED lines=38> */
.L_x_29835:
        /* <DEDUP_REMOVED lines=18> */
.L_x_29836:
[----:B------:R-:W-:Y:S05]  /*3a30*/  BSYNC.RECONVERGENT B0 ;  /* 0x0000000000007941 */ /* 0x000fea0003800200 */
.L_x_29834:
        /* <DEDUP_REMOVED lines=38> */
.L_x_29838:
        /* <DEDUP_REMOVED lines=18> */
.L_x_29839:
[----:B------:R-:W-:Y:S05]  /*3dc0*/  BSYNC.RECONVERGENT B0 ;  /* 0x0000000000007941 */ /* 0x000fea0003800200 */
.L_x_29837:
        /* <DEDUP_REMOVED lines=38> */
.L_x_29841:
        /* <DEDUP_REMOVED lines=18> */
.L_x_29842:
[----:B------:R-:W-:Y:S05]  /*4150*/  BSYNC.RECONVERGENT B0 ;  /* 0x0000000000007941 */ /* 0x000fea0003800200 */
.L_x_29840:
        /* <DEDUP_REMOVED lines=38> */
.L_x_29844:
        /* <DEDUP_REMOVED lines=18> */
.L_x_29845:
[----:B------:R-:W-:Y:S05]  /*44e0*/  BSYNC.RECONVERGENT B0 ;  /* 0x0000000000007941 */ /* 0x000fea0003800200 */
.L_x_29843:
        /* <DEDUP_REMOVED lines=38> */
.L_x_29847:
        /* <DEDUP_REMOVED lines=18> */
.L_x_29848:
[----:B------:R-:W-:Y:S05]  /*4870*/  BSYNC.RECONVERGENT B0 ;  /* 0x0000000000007941 */ /* 0x000fea0003800200 */
.L_x_29846:
        /* <DEDUP_REMOVED lines=38> */
.L_x_29850:
        /* <DEDUP_REMOVED lines=18> */
.L_x_29851:
[----:B------:R-:W-:Y:S05]  /*4c00*/  BSYNC.RECONVERGENT B0 ;  /* 0x0000000000007941 */ /* 0x000fea0003800200 */
.L_x_29849:
        /* <DEDUP_REMOVED lines=38> */
.L_x_29853:
        /* <DEDUP_REMOVED lines=18> */
.L_x_29854:
[----:B------:R-:W-:Y:S05]  /*4f90*/  BSYNC.RECONVERGENT B0 ;  /* 0x0000000000007941 */ /* 0x000fea0003800200 */
.L_x_29852:
        /* <DEDUP_REMOVED lines=38> */
.L_x_29856:
        /* <DEDUP_REMOVED lines=18> */
.L_x_29857:
[----:B------:R-:W-:Y:S05]  /*5320*/  BSYNC.RECONVERGENT B0 ;  /* 0x0000000000007941 */ /* 0x000fea0003800200 */
.L_x_29855:
        /* <DEDUP_REMOVED lines=38> */
.L_x_29859:
        /* <DEDUP_REMOVED lines=18> */
.L_x_29860:
[----:B------:R-:W-:Y:S05]  /*56b0*/  BSYNC.RECONVERGENT B0 ;  /* 0x0000000000007941 */ /* 0x000fea0003800200 */
.L_x_29858:
        /* <DEDUP_REMOVED lines=38> */
.L_x_29862:
        /* <DEDUP_REMOVED lines=18> */
.L_x_29863:
[----:B------:R-:W-:Y:S05]  /*5a40*/  BSYNC.RECONVERGENT B0 ;  /* 0x0000000000007941 */ /* 0x000fea0003800200 */
.L_x_29861:
        /* <DEDUP_REMOVED lines=38> */
.L_x_29865:
        /* <DEDUP_REMOVED lines=18> */
.L_x_29866:
[----:B------:R-:W-:Y:S05]  /*5dd0*/  BSYNC.RECONVERGENT B0 ;  /* 0x0000000000007941 */ /* 0x000fea0003800200 */
.L_x_29864:
        /* <DEDUP_REMOVED lines=37> */
.L_x_29868:
        /* <DEDUP_REMOVED lines=16> */
.L_x_29869:
[----:B------:R-:W-:Y:S05]  /*6130*/  BSYNC.RECONVERGENT B0 ;  /* 0x0000000000007941 */ /* 0x000fea0003800200 */
.L_x_29867:
        /* <DEDUP_REMOVED lines=34> */
.L_x_29871:
[----:B------:R-:W-:Y:S01]  /*6360*/  IMAD.MOV.U32 R8, RZ, RZ, R6 ;  /* 0x000000ffff087224 */ /* 0x000fe200078e0006 */
[----:B------:R-:W-:Y:S02]  /*6370*/  MOV R10, R7 ;  /* 0x00000007000a7202 */ /* 0x000fe40000000f00 */
[----:B------:R-:W-:-:S07]  /*6380*/  MOV R9, 0x63a0 ;  /* 0x000063a000097802 */ /* 0x000fce0000000f00 */
[----:B------:R-:W-:Y:S05]  /*6390*/  CALL.REL.NOINC `($__internal_49_$__cuda_sm20_rem_u64) ;  /* 0x0000037c00147944 */ /* 0x000fea0003c00000 */
[----:B------:R-:W-:Y:S01]  /*63a0*/  IMAD.MOV.U32 R4, RZ, RZ, R0 ;  /* 0x000000ffff047224 */ /* 0x000fe200078e0000 */
[----:B------:R-:W-:-:S07]  /*63b0*/  MOV R5, R3 ;  /* 0x0000000300057202 */ /* 0x000fce0000000f00 */
.L_x_29872:
[----:B------:R-:W-:Y:S05]  /*63c0*/  BSYNC.RECONVERGENT B0 ;  /* 0x0000000000007941 */ /* 0x000fea0003800200 */
.L_x_29870:
[----:B------:R-:W0:Y:S01]  /*63d0*/  LDCU.64 UR4, c[0x0][0x730] ;  /* 0x0000e600ff0477ac */ /* 0x000e220008000a00 */
[----:B------:R-:W-:Y:S02]  /*63e0*/  IMAD.MOV.U32 R3, RZ, RZ, R17 ;  /* 0x000000ffff037224 */ /* 0x000fe400078e0011 */
[----:B0-----:R-:W-:Y:S02]  /*63f0*/  IMAD R5, R5, UR4, RZ ;  /* 0x0000000405057c24 */ /* 0x001fe4000f8e02ff */
[----:B------:R-:W-:-:S04]  /*6400*/  IMAD.WIDE.U32 R2, R4, UR4, R2 ;  /* 0x0000000404027c25 */ /* 0x000fc8000f8e0002 */
[----:B------:R-:W-:-:S05]  /*6410*/  IMAD R5, R4, UR5, R5 ;  /* 0x0000000504057c24 */ /* 0x000fca000f8e0205 */
[----:B------:R-:W-:-:S07]  /*6420*/  IADD3 R17, PT, PT, R3, R5, RZ ;  /* 0x0000000503117210 */ /* 0x000fce0007ffe0ff */
.L_x_29800:
[----:B------:R-:W0:Y:S01]  /*6430*/  LDC.64 R4, c[0x0][0x580] ;  /* 0x00016000ff047b82 */ /* 0x000e220000000a00 */
[----:B------:R-:W1:Y:S01]  /*6440*/  LDCU.64 UR4, c[0x0][0x738] ;  /* 0x0000e700ff0477ac */ /* 0x000e620008000a00 */
[----:B0-----:R-:W2:Y:S01]  /*6450*/  LDG.E.64 R4, desc[UR36][R4.64] ;  /* 0x0000002404047981 */ /* 0x001ea2000c1e1b00 */
[----:B-1----:R-:W-:Y:S01]  /*6460*/  LEA R6, P0, R2, UR4, 0x3 ;  /* 0x0000000402067c11 */ /* 0x002fe2000f8018ff */
[----:B------:R-:W-:-:S03]  /*6470*/  VIADD R16, R16, 0x80 ;  /* 0x0000008010107836 */ /* 0x000fc60000000000 */
[----:B------:R-:W-:-:S05]  /*6480*/  LEA.HI.X R7, R2, UR5, R17, 0x3, P0 ;  /* 0x0000000502077c11 */ /* 0x000fca00080f1c11 */
[----:B--2---:R0:W-:Y:S04]  /*6490*/  STG.E.64 desc[UR36][R6.64], R4 ;  /* 0x0000000406007986 */ /* 0x0041e8000c101b24 */
.L_x_29796:
[----:B------:R-:W-:Y:S05]  /*64a0*/  BSYNC.RECONVERGENT B6 ;  /* 0x0000000000067941 */ /* 0x000fea0003800200 */
.L_x_29795:
        /* <DEDUP_REMOVED lines=31> */
.L_x_29875:
        /* <DEDUP_REMOVED lines=36> */
.L_x_29876:
        /* <DEDUP_REMOVED lines=17> */
.L_x_29877:
        /* <DEDUP_REMOVED lines=37> */
.L_x_29880:
        /* <DEDUP_REMOVED lines=18> */
.L_x_29881:
[----:B------:R-:W-:Y:S05]  /*6d60*/  BSYNC.RECONVERGENT B0 ;  /* 0x0000000000007941 */ /* 0x000fea0003800200 */
.L_x_29879:
        /* <DEDUP_REMOVED lines=38> */
.L_x_29883:
        /* <DEDUP_REMOVED lines=18> */
.L_x_29884:
[----:B------:R-:W-:Y:S05]  /*70f0*/  BSYNC.RECONVERGENT B0 ;  /* 0x0000000000007941 */ /* 0x000fea0003800200 */
.L_x_29882:
        /* <DEDUP_REMOVED lines=38> */
.L_x_29886:
        /* <DEDUP_REMOVED lines=18> */
.L_x_29887:
[----:B------:R-:W-:Y:S05]  /*7480*/  BSYNC.RECONVERGENT B0 ;  /* 0x0000000000007941 */ /* 0x000fea0003800200 */
.L_x_29885:
        /* <DEDUP_REMOVED lines=38> */
.L_x_29889:
        /* <DEDUP_REMOVED lines=18> */
.L_x_29890:
[----:B------:R-:W-:Y:S05]  /*7810*/  BSYNC.RECONVERGENT B0 ;  /* 0x0000000000007941 */ /* 0x000fea0003800200 */
.L_x_29888:
        /* <DEDUP_REMOVED lines=38> */
.L_x_29892:
        /* <DEDUP_REMOVED lines=18> */
.L_x_29893:
[----:B------:R-:W-:Y:S05]  /*7ba0*/  BSYNC.RECONVERGENT B0 ;  /* 0x0000000000007941 */ /* 0x000fea0003800200 */
.L_x_29891:
        /* <DEDUP_REMOVED lines=38> */
.L_x_29895:
        /* <DEDUP_REMOVED lines=18> */
.L_x_29896:
[----:B------:R-:W-:Y:S05]  /*7f30*/  BSYNC.RECONVERGENT B0 ;  /* 0x0000000000007941 */ /* 0x000fea0003800200 */
.L_x_29894:
        /* <DEDUP_REMOVED lines=38> */
.L_x_29898:
        /* <DEDUP_REMOVED lines=18> */
.L_x_29899:
[----:B------:R-:W-:Y:S05]  /*82c0*/  BSYNC.RECONVERGENT B0 ;  /* 0x0000000000007941 */ /* 0x000fea0003800200 */
.L_x_29897:
        /* <DEDUP_REMOVED lines=38> */
.L_x_29901:
        /* <DEDUP_REMOVED lines=18> */
.L_x_29902:
[----:B------:R-:W-:Y:S05]  /*8650*/  BSYNC.RECONVERGENT B0 ;  /* 0x0000000000007941 */ /* 0x000fea0003800200 */
.L_x_29900:
        /* <DEDUP_REMOVED lines=38> */
.L_x_29904:
        /* <DEDUP_REMOVED lines=18> */
.L_x_29905:
[----:B------:R-:W-:Y:S05]  /*89e0*/  BSYNC.RECONVERGENT B0 ;  /* 0x0000000000007941 */ /* 0x000fea0003800200 */
.L_x_29903:
        /* <DEDUP_REMOVED lines=38> */
.L_x_29907:
        /* <DEDUP_REMOVED lines=18> */
.L_x_29908:
[----:B------:R-:W-:Y:S05]  /*8d70*/  BSYNC.RECONVERGENT B0 ;  /* 0x0000000000007941 */ /* 0x000fea0003800200 */
.L_x_29906:
        /* <DEDUP_REMOVED lines=38> */
.L_x_29910:
        /* <DEDUP_REMOVED lines=18> */
.L_x_29911:
[----:B------:R-:W-:Y:S05]  /*9100*/  BSYNC.RECONVERGENT B0 ;  /* 0x0000000000007941 */ /* 0x000fea0003800200 */
.L_x_29909:
        /* <DEDUP_REMOVED lines=38> */
.L_x_29913:
        /* <DEDUP_REMOVED lines=18> */
.L_x_29914:
[----:B------:R-:W-:Y:S05]  /*9490*/  BSYNC.RECONVERGENT B0 ;  /* 0x0000000000007941 */ /* 0x000fea0003800200 */
.L_x_29912:
        /* <DEDUP_REMOVED lines=38> */
.L_x_29916:
        /* <DEDUP_REMOVED lines=18> */
.L_x_29917:
[----:B------:R-:W-:Y:S05]  /*9820*/  BSYNC.RECONVERGENT B0 ;  /* 0x0000000000007941 */ /* 0x000fea0003800200 */
.L_x_29915:
        /* <DEDUP_REMOVED lines=38> */
.L_x_29919:
        /* <DEDUP_REMOVED lines=18> */
.L_x_29920:
[----:B------:R-:W-:Y:S05]  /*9bb0*/  BSYNC.RECONVERGENT B0 ;  /* 0x0000000000007941 */ /* 0x000fea0003800200 */
.L_x_29918:
        /* <DEDUP_REMOVED lines=38> */
.L_x_29922:
        /* <DEDUP_REMOVED lines=18> */
.L_x_29923:
[----:B------:R-:W-:Y:S05]  /*9f40*/  BSYNC.RECONVERGENT B0 ;  /* 0x0000000000007941 */ /* 0x000fea0003800200 */
.L_x_29921:
        /* <DEDUP_REMOVED lines=38> */
.L_x_29925:
        /* <DEDUP_REMOVED lines=18> */
.L_x_29926:
[----:B------:R-:W-:Y:S05]  /*a2d0*/  BSYNC.RECONVERGENT B0 ;  /* 0x0000000000007941 */ /* 0x000fea0003800200 */
.L_x_29924:
        /* <DEDUP_REMOVED lines=38> */
.L_x_29928:
        /* <DEDUP_REMOVED lines=18> */
.L_x_29929:
[----:B------:R-:W-:Y:S05]  /*a660*/  BSYNC.RECONVERGENT B0 ;  /* 0x0000000000007941 */ /* 0x000fea0003800200 */
.L_x_29927:
        /* <DEDUP_REMOVED lines=38> */
.L_x_29931:
        /* <DEDUP_REMOVED lines=18> */
.L_x_29932:
[----:B------:R-:W-:Y:S05]  /*a9f0*/  BSYNC.RECONVERGENT B0 ;  /* 0x0000000000007941 */ /* 0x000fea0003800200 */
.L_x_29930:
        /* <DEDUP_REMOVED lines=38> */
.L_x_29934:
        /* <DEDUP_REMOVED lines=18> */
.L_x_29935:
[----:B------:R-:W-:Y:S05]  /*ad80*/  BSYNC.RECONVERGENT B0 ;  /* 0x0000000000007941 */ /* 0x000fea0003800200 */
.L_x_29933:
        /* <DEDUP_REMOVED lines=38> */
.L_x_29937:
        /* <DEDUP_REMOVED lines=18> */
.L_x_29938:
[----:B------:R-:W-:Y:S05]  /*b110*/  BSYNC.RECONVERGENT B0 ;  /* 0x0000000000007941 */ /* 0x000fea0003800200 */
.L_x_29936:
        /* <DEDUP_REMOVED lines=38> */
.L_x_29940:
        /* <DEDUP_REMOVED lines=18> */
.L_x_29941:
[----:B------:R-:W-:Y:S05]  /*b4a0*/  BSYNC.RECONVERGENT B0 ;  /* 0x0000000000007941 */ /* 0x000fea0003800200 */
.L_x_29939:
        /* <DEDUP_REMOVED lines=38> */
.L_x_29943:
        /* <DEDUP_REMOVED lines=18> */
.L_x_29944:
[----:B------:R-:W-:Y:S05]  /*b830*/  BSYNC.RECONVERGENT B0 ;  /* 0x0000000000007941 */ /* 0x000fea0003800200 */
.L_x_29942:
        /* <DEDUP_REMOVED lines=37> */
.L_x_29946:
        /* <DEDUP_REMOVED lines=16> */
.L_x_29947:
[----:B------:R-:W-:Y:S05]  /*bb90*/  BSYNC.RECONVERGENT B0 ;  /* 0x0000000000007941 */ /* 0x000fea0003800200 */
.L_x_29945:
        /* <DEDUP_REMOVED lines=33> */
.L_x_29949:
[----:B------:R-:W-:Y:S01]  /*bdb0*/  MOV R8, R6 ;  /* 0x0000000600087202 */ /* 0x000fe20000000f00 */
[----:B------:R-:W-:Y:S01]  /*bdc0*/  IMAD.MOV.U32 R10, RZ, RZ, R7 ;  /* 0x000000ffff0a7224 */ /* 0x000fe200078e0007 */
[----:B------:R-:W-:-:S07]  /*bdd0*/  MOV R9, 0xbdf0 ;  /* 0x0000bdf000097802 */ /* 0x000fce0000000f00 */
[----:B------:R-:W-:Y:S05]  /*bde0*/  CALL.REL.NOINC `($__internal_49_$__cuda_sm20_rem_u64) ;  /* 0x0000032000807944 */ /* 0x000fea0003c00000 */
[----:B------:R-:W-:Y:S01]  /*bdf0*/  MOV R4, R0 ;  /* 0x0000000000047202 */ /* 0x000fe20000000f00 */
[----:B------:R-:W-:-:S07]  /*be00*/  IMAD.MOV.U32 R5, RZ, RZ, R3 ;  /* 0x000000ffff057224 */ /* 0x000fce00078e0003 */
.L_x_29950:
[----:B------:R-:W-:Y:S05]  /*be10*/  BSYNC.RECONVERGENT B0 ;  /* 0x0000000000007941 */ /* 0x000fea0003800200 */
.L_x_29948:
[----:B------:R-:W0:Y:S01]  /*be20*/  LDCU.64 UR4, c[0x0][0x730] ;  /* 0x0000e600ff0477ac */ /* 0x000e220008000a00 */
[----:B------:R-:W-:Y:S01]  /*be30*/  MOV R3, R17 ;  /* 0x0000001100037202 */ /* 0x000fe20000000f00 */
[----:B0-----:R-:W-:Y:S02]  /*be40*/  IMAD R5, R5, UR4, RZ ;  /* 0x0000000405057c24 */ /* 0x001fe4000f8e02ff */
[----:B------:R-:W-:-:S04]  /*be50*/  IMAD.WIDE.U32 R2, R4, UR4, R2 ;  /* 0x0000000404027c25 */ /* 0x000fc8000f8e0002 */
[----:B------:R-:W-:-:S04]  /*be60*/  IMAD R5, R4, UR5, R5 ;  /* 0x0000000504057c24 */ /* 0x000fc8000f8e0205 */
[----:B------:R-:W-:-:S07]  /*be70*/  IMAD.IADD R17, R3, 0x1, R5 ;  /* 0x0000000103117824 */ /* 0x000fce00078e0205 */
.L_x_29878:
[----:B------:R-:W0:Y:S01]  /*be80*/  LDC.64 R4, c[0x0][0x580] ;  /* 0x00016000ff047b82 */ /* 0x000e220000000a00 */
[----:B------:R-:W1:Y:S01]  /*be90*/  LDCU.64 UR4, c[0x0][0x738] ;  /* 0x0000e700ff0477ac */ /* 0x000e620008000a00 */
[----:B0-----:R-:W2:Y:S01]  /*bea0*/  LDG.E.64 R4, desc[UR36][R4.64] ;  /* 0x0000002404047981 */ /* 0x001ea2000c1e1b00 */
[----:B-1----:R-:W-:Y:S02]  /*beb0*/  LEA R6, P0, R2, UR4, 0x3 ;  /* 0x0000000402067c11 */ /* 0x002fe4000f8018ff */
[----:B------:R-:W-:Y:S02]  /*bec0*/  IADD3 R16, PT, PT, R16, 0x80, RZ ;  /* 0x0000008010107810 */ /* 0x000fe40007ffe0ff */
[----:B------:R-:W-:-:S05]  /*bed0*/  LEA.HI.X R7, R2, UR5, R17, 0x3, P0 ;  /* 0x0000000502077c11 */ /* 0x000fca00080f1c11 */
[----:B--2---:R1:W-:Y:S04]  /*bee0*/  STG.E.64 desc[UR36][R6.64], R4 ;  /* 0x0000000406007986 */ /* 0x0043e8000c101b24 */
.L_x_29874:
[----:B------:R-:W-:Y:S05]  /*bef0*/  BSYNC.RECONVERGENT B6 ;  /* 0x0000000000067941 */ /* 0x000fea0003800200 */
.L_x_29873:
        /* <DEDUP_REMOVED lines=31> */
.L_x_29953:
        /* <DEDUP_REMOVED lines=36> */
.L_x_29954:
[----:B------:R-:W0:Y:S01]  /*c330*/  LDCU.64 UR4, c[0x0][0x5a8] ;  /* 0x0000b500ff0477ac */ /* 0x000e220008000a00 */
[----:B------:R-:W-:Y:S01]  /*c340*/  MOV R10, R12 ;  /* 0x0000000c000a7202 */ /* 0x000fe20000000f00 */
[----:B------:R-:W-:Y:S01]  /*c350*/  IMAD.MOV.U32 R9, RZ, RZ, R13 ;  /* 0x000000ffff097224 */ /* 0x000fe200078e000d */
[----:B------:R-:W-:Y:S01]  /*c360*/  MOV R0, 0xc3a0 ;  /* 0x0000c3a000007802 */ /* 0x000fe20000000f00 */
[----:B01----:R-:W-:Y:S01]  /*c370*/  IMAD.U32 R4, RZ, RZ, UR4 ;  /* 0x00000004ff047e24 */ /* 0x003fe2000f8e00ff */
[----:B------:R-:W-:-:S07]  /*c380*/  MOV R3, UR5 ;  /* 0x0000000500037c02 */ /* 0x000fce0008000f00 */
[----:B------:R-:W-:Y:S05]  /*c390*/  CALL.REL.NOINC `($__internal_48_$__cuda_sm20_div_u64) ;  /* 0x0000031800007944 */ /* 0x000fea0003c00000 */
        /* <DEDUP_REMOVED lines=10> */
.L_x_29955:
        /* <DEDUP_REMOVED lines=37> */
.L_x_29958:
        /* <DEDUP_REMOVED lines=18> */
.L_x_29959:
[----:B------:R-:W-:Y:S05]  /*c7b0*/  BSYNC.RECONVERGENT B0 ;  /* 0x0000000000007941 */ /* 0x000fea0003800200 */
.L_x_29957:
        /* <DEDUP_REMOVED lines=38> */
.L_x_29961:
        /* <DEDUP_REMOVED lines=18> */
.L_x_29962:
[----:B------:R-:W-:Y:S05]  /*cb40*/  BSYNC.RECONVERGENT B0 ;  /* 0x0000000000007941 */ /* 0x000fea0003800200 */
.L_x_29960:
        /* <DEDUP_REMOVED lines=38> */
.L_x_29964:
        /* <DEDUP_REMOVED lines=18> */
.L_x_29965:
[----:B------:R-:W-:Y:S05]  /*ced0*/  BSYNC.RECONVERGENT B0 ;  /* 0x0000000000007941 */ /* 0x000fea0003800200 */
.L_x_29963:
        /* <DEDUP_REMOVED lines=38> */
.L_x_29967:
        /* <DEDUP_REMOVED lines=18> */
.L_x_29968:
[----:B------:R-:W-:Y:S05]  /*d260*/  BSYNC.RECONVERGENT B0 ;  /* 0x0000000000007941 */ /* 0x000fea0003800200 */
.L_x_29966:
        /* <DEDUP_REMOVED lines=38> */
.L_x_29970:
        /* <DEDUP_REMOVED lines=18> */
.L_x_29971:
[----:B------:R-:W-:Y:S05]  /*d5f0*/  BSYNC.RECONVERGENT B0 ;  /* 0x0000000000007941 */ /* 0x000fea0003800200 */
.L_x_29969:
        /* <DEDUP_REMOVED lines=38> */
.L_x_29973:
        /* <DEDUP_REMOVED lines=18> */
.L_x_29974:
[----:B------:R-:W-:Y:S05]  /*d980*/  BSYNC.RECONVERGENT B0 ;  /* 0x0000000000007941 */ /* 0x000fea0003800200 */
.L_x_29972:
        /* <DEDUP_REMOVED lines=38> */
.L_x_29976:
        /* <DEDUP_REMOVED lines=18> */
.L_x_29977:
[----:B------:R-:W-:Y:S05]  /*dd10*/  BSYNC.RECONVERGENT B0 ;  /* 0x0000000000007941 */ /* 0x000fea0003800200 */
.L_x_29975:
        /* <DEDUP_REMOVED lines=38> */
.L_x_29979:
        /* <DEDUP_REMOVED lines=18> */
.L_x_29980:
[----:B------:R-:W-:Y:S05]  /*e0a0*/  BSYNC.RECONVERGENT B0 ;  /* 0x0000000000007941 */ /* 0x000fea0003800200 */
.L_x_29978:
        /* <DEDUP_REMOVED lines=38> */
.L_x_29982:
        /* <DEDUP_REMOVED lines=18> */
.L_x_29983:
[----:B------:R-:W-:Y:S05]  /*e430*/  BSYNC.RECONVERGENT B0 ;  /* 0x0000000000007941 */ /* 0x000fea0003800200 */
.L_x_29981:
        /* <DEDUP_REMOVED lines=38> */
.L_x_29985:
        /* <DEDUP_REMOVED lines=18> */
.L_x_29986:
[----:B------:R-:W-:Y:S05]  /*e7c0*/  BSYNC.RECONVERGENT B0 ;  /* 0x0000000000007941 */ /* 0x000fea0003800200 */
.L_x_29984:
        /* <DEDUP_REMOVED lines=38> */
.L_x_29988:
        /* <DEDUP_REMOVED lines=18> */
.L_x_29989:
[----:B------:R-:W-:Y:S05]  /*eb50*/  BSYNC.RECONVERGENT B0 ;  /* 0x0000000000007941 */ /* 0x000fea0003800200 */
.L_x_29987:
        /* <DEDUP_REMOVED lines=38> */
.L_x_29991:
        /* <DEDUP_REMOVED lines=18> */
.L_x_29992:
[----:B------:R-:W-:Y:S05]  /*eee0*/  BSYNC.RECONVERGENT B0 ;  /* 0x0000000000007941 */ /* 0x000fea0003800200 */
.L_x_29990:
        /* <DEDUP_REMOVED lines=38> */
.L_x_29994:
        /* <DEDUP_REMOVED lines=18> */
.L_x_29995:
[----:B------:R-:W-:Y:S05]  /*f270*/  BSYNC.RECONVERGENT B0 ;  /* 0x0000000000007941 */ /* 0x000fea0003800200 */
.L_x_29993:
        /* <DEDUP_REMOVED lines=38> */
.L_x_29997:
        /* <DEDUP_REMOVED lines=18> */
.L_x_29998:
[----:B------:R-:W-:Y:S05]  /*f600*/  BSYNC.RECONVERGENT B0 ;  /* 0x0000000000007941 */ /* 0x000fea0003800200 */
.L_x_29996:
        /* <DEDUP_REMOVED lines=38> */
.L_x_30000:
        /* <DEDUP_REMOVED lines=18> */
.L_x_30001:
[----:B------:R-:W-:Y:S05]  /*f990*/  BSYNC.RECONVERGENT B0 ;  /* 0x0000000000007941 */ /* 0x000fea0003800200 */
.L_x_29999:
        /* <DEDUP_REMOVED lines=38> */
.L_x_30003:
        /* <DEDUP_REMOVED lines=18> */
.L_x_30004:
[----:B------:R-:W-:Y:S05]  /*fd20*/  BSYNC.RECONVERGENT B0 ;  /* 0x0000000000007941 */ /* 0x000fea0003800200 */
.L_x_30002:
        /* <DEDUP_REMOVED lines=38> */
.L_x_30006:
        /* <DEDUP_REMOVED lines=18> */
.L_x_30007:
[----:B------:R-:W-:Y:S05]  /*100b0*/  BSYNC.RECONVERGENT B0 ;  /* 0x0000000000007941 */ /* 0x000fea0003800200 */
.L_x_30005:
        /* <DEDUP_REMOVED lines=38> */
.L_x_30009:
        /* <DEDUP_REMOVED lines=18> */
.L_x_30010:
[----:B------:R-:W-:Y:S05]  /*10440*/  BSYNC.RECONVERGENT B0 ;  /* 0x0000000000007941 */ /* 0x000fea0003800200 */
.L_x_30008:
        /* <DEDUP_REMOVED lines=38> */
.L_x_30012:
        /* <DEDUP_REMOVED lines=18> */
.L_x_30013:
[----:B------:R-:W-:Y:S05]  /*107d0*/  BSYNC.RECONVERGENT B0 ;  /* 0x0000000000007941 */ /* 0x000fea0003800200 */
.L_x_30011:
        /* <DEDUP_REMOVED lines=38> */
.L_x_30015:
        /* <DEDUP_REMOVED lines=18> */
.L_x_30016:
[----:B------:R-:W-:Y:S05]  /*10b60*/  BSYNC.RECONVERGENT B0 ;  /* 0x0000000000007941 */ /* 0x000fea0003800200 */
.L_x_30014:
        /* <DEDUP_REMOVED lines=38> */
.L_x_30018:
        /* <DEDUP_REMOVED lines=18> */
.L_x_30019:
[----:B------:R-:W-:Y:S05]  /*10ef0*/  BSYNC.RECONVERGENT B0 ;  /* 0x0000000000007941 */ /* 0x000fea0003800200 */
.L_x_30017:
        /* <DEDUP_REMOVED lines=38> */
.L_x_30021:
        /* <DEDUP_REMOVED lines=18> */
.L_x_30022:
[----:B------:R-:W-:Y:S05]  /*11280*/  BSYNC.RECONVERGENT B0 ;  /* 0x0000000000007941 */ /* 0x000fea0003800200 */
.L_x_30020:
        /* <DEDUP_REMOVED lines=37> */
.L_x_30024:
        /* <DEDUP_REMOVED lines=16> */
.L_x_30025:
[----:B------:R-:W-:Y:S05]  /*115e0*/  BSYNC.RECONVERGENT B0 ;  /* 0x0000000000007941 */ /* 0x000fea0003800200 */
.L_x_30023:
        /* <DEDUP_REMOVED lines=33> */
.L_x_30027:
[----:B------:R-:W-:Y:S01]  /*11800*/  IMAD.MOV.U32 R8, RZ, RZ, R6 ;  /* 0x000000ffff087224 */ /* 0x000fe200078e0006 */
[----:B------:R-:W-:Y:S02]  /*11810*/  MOV R10, R7 ;  /* 0x00000007000a7202 */ /* 0x000fe40000000f00 */
[----:B------:R-:W-:-:S07]  /*11820*/  MOV R9, 0x11840 ;  /* 0x0001184000097802 */ /* 0x000fce0000000f00 */
[----:B------:R-:W-:Y:S05]  /*11830*/  CALL.REL.NOINC `($__internal_49_$__cuda_sm20_rem_u64) ;  /* 0x000002c400ec7944 */ /* 0x000fea0003c00000 */
[----:B------:R-:W-:Y:S01]  /*11840*/  IMAD.MOV.U32 R4, RZ, RZ, R0 ;  /* 0x000000ffff047224 */ /* 0x000fe200078e0000 */
[----:B------:R-:W-:-:S07]  /*11850*/  MOV R5, R3 ;  /* 0x0000000300057202 */ /* 0x000fce0000000f00 */
.L_x_30028:
[----:B------:R-:W-:Y:S05]  /*11860*/  BSYNC.RECONVERGENT B0 ;  /* 0x0000000000007941 */ /* 0x000fea0003800200 */
.L_x_30026:
[----:B------:R-:W0:Y:S01]  /*11870*/  LDCU.64 UR4, c[0x0][0x730] ;  /* 0x0000e600ff0477ac */ /* 0x000e220008000a00 */
[----:B------:R-:W-:Y:S02]  /*11880*/  IMAD.MOV.U32 R3, RZ, RZ, R17 ;  /* 0x000000ffff037224 */ /* 0x000fe400078e0011 */
[----:B0-----:R-:W-:Y:S02]  /*11890*/  IMAD R5, R5, UR4, RZ ;  /* 0x0000000405057c24 */ /* 0x001fe4000f8e02ff */
[----:B------:R-:W-:-:S04]  /*118a0*/  IMAD.WIDE.U32 R2, R4, UR4, R2 ;  /* 0x0000000404027c25 */ /* 0x000fc8000f8e0002 */
[----:B------:R-:W-:-:S05]  /*118b0*/  IMAD R5, R4, UR5, R5 ;  /* 0x0000000504057c24 */ /* 0x000fca000f8e0205 */
[----:B------:R-:W-:-:S07]  /*118c0*/  IADD3 R17, PT, PT, R3, R5, RZ ;  /* 0x0000000503117210 */ /* 0x000fce0007ffe0ff */
.L_x_29956:
[----:B------:R-:W0:Y:S01]  /*118d0*/  LDC.64 R4, c[0x0][0x580] ;  /* 0x00016000ff047b82 */ /* 0x000e220000000a00 */
[----:B------:R-:W1:Y:S01]  /*118e0*/  LDCU.64 UR4, c[0x0][0x738] ;  /* 0x0000e700ff0477ac */ /* 0x000e620008000a00 */
[----:B0-----:R-:W2:Y:S01]  /*118f0*/  LDG.E.64 R4, desc[UR36][R4.64] ;  /* 0x0000002404047981 */ /* 0x001ea2000c1e1b00 */
[----:B-1----:R-:W-:Y:S01]  /*11900*/  LEA R6, P0, R2, UR4, 0x3 ;  /* 0x0000000402067c11 */ /* 0x002fe2000f8018ff */
[----:B------:R-:W-:-:S03]  /*11910*/  VIADD R16, R16, 0x80 ;  /* 0x0000008010107836 */ /* 0x000fc60000000000 */
[----:B------:R-:W-:-:S05]  /*11920*/  LEA.HI.X R7, R2, UR5, R17, 0x3, P0 ;  /* 0x0000000502077c11 */ /* 0x000fca00080f1c11 */
[----:B--2---:R2:W-:Y:S04]  /*11930*/  STG.E.64 desc[UR36][R6.64], R4 ;  /* 0x0000000406007986 */ /* 0x0045e8000c101b24 */
.L_x_29952:
[----:B------:R-:W-:Y:S05]  /*11940*/  BSYNC.RECONVERGENT B6 ;  /* 0x0000000000067941 */ /* 0x000fea0003800200 */
.L_x_29951:
        /* <DEDUP_REMOVED lines=30> */
.L_x_30029:
        /* <DEDUP_REMOVED lines=36> */
.L_x_30030:
[----:B------:R-:W0:Y:S01]  /*11d70*/  LDCU.64 UR4, c[0x0][0x5a8] ;  /* 0x0000b500ff0477ac */ /* 0x000e220008000a00 */
[----:B------:R-:W-:Y:S01]  /*11d80*/  IMAD.MOV.U32 R10, RZ, RZ, R12 ;  /* 0x000000ffff0a7224 */ /* 0x000fe200078e000c */
[----:B------:R-:W-:Y:S02]  /*11d90*/  MOV R9, R13 ;  /* 0x0000000d00097202 */ /* 0x000fe40000000f00 */
[----:B------:R-:W-:Y:S02]  /*11da0*/  MOV R0, 0x11de0 ;  /* 0x00011de000007802 */ /* 0x000fe40000000f00 */
[----:B012---:R-:W-:Y:S01]  /*11db0*/  MOV R4, UR4 ;  /* 0x0000000400047c02 */ /* 0x007fe20008000f00 */
        /* <DEDUP_REMOVED lines=12> */
.L_x_30031:
        /* <DEDUP_REMOVED lines=37> */
.L_x_30034:
        /* <DEDUP_REMOVED lines=18> */
.L_x_30035:
[----:B------:R-:W-:Y:S05]  /*121f0*/  BSYNC.RECONVERGENT B0 ;  /* 0x0000000000007941 */ /* 0x000fea0003800200 */
.L_x_30033:
        /* <DEDUP_REMOVED lines=37> */
.L_x_30037:
        /* <DEDUP_REMOVED lines=18> */
.L_x_30038:
[----:B------:R-:W-:Y:S05]  /*12570*/  BSYNC.RECONVERGENT B0 ;  /* 0x0000000000007941 */ /* 0x000fea0003800200 */
.L_x_30036:
        /* <DEDUP_REMOVED lines=37> */
.L_x_30040:
        /* <DEDUP_REMOVED lines=18> */
.L_x_30041:
[----:B------:R-:W-:Y:S05]  /*128f0*/  BSYNC.RECONVERGENT B0 ;  /* 0x0000000000007941 */ /* 0x000fea0003800200 */
.L_x_30039:
        /* <DEDUP_REMOVED lines=37> */
.L_x_30043:
        /* <DEDUP_REMOVED lines=18> */
.L_x_30044:
[----:B------:R-:W-:Y:S05]  /*12c70*/  BSYNC.RECONVERGENT B0 ;  /* 0x0000000000007941 */ /* 0x000fea0003800200 */
.L_x_30042:
        /* <DEDUP_REMOVED lines=37> */
.L_x_30046:
        /* <DEDUP_REMOVED lines=18> */
.L_x_30047:
[----:B------:R-:W-:Y:S05]  /*12ff0*/  BSYNC.RECONVERGENT B0 ;  /* 0x0000000000007941 */ /* 0x000fea0003800200 */
.L_x_30045:
        /* <DEDUP_REMOVED lines=37> */
.L_x_30049:
        /* <DEDUP_REMOVED lines=18> */
.L_x_30050:
[----:B------:R-:W-:Y:S05]  /*13370*/  BSYNC.RECONVERGENT B0 ;  /* 0x0000000000007941 */ /* 0x000fea0003800200 */
.L_x_30048:
        /* <DEDUP_REMOVED lines=37> */
.L_x_30052:
        /* <DEDUP_REMOVED lines=18> */
.L_x_30053:
[----:B------:R-:W-:Y:S05]  /*136f0*/  BSYNC.RECONVERGENT B0 ;  /* 0x0000000000007941 */ /* 0x000fea0003800200 */
.L_x_30051:
        /* <DEDUP_REMOVED lines=37> */
.L_x_30055:
        /* <DEDUP_REMOVED lines=18> */
.L_x_30056:
[----:B------:R-:W-:Y:S05]  /*13a70*/  BSYNC.RECONVERGENT B0 ;  /* 0x0000000000007941 */ /* 0x000fea0003800200 */
.L_x_30054:
        /* <DEDUP_REMOVED lines=37> */
.L_x_30058:
        /* <DEDUP_REMOVED lines=18> */
.L_x_30059:
[----:B------:R-:W-:Y:S05]  /*13df0*/  BSYNC.RECONVERGENT B0 ;  /* 0x0000000000007941 */ /* 0x000fea0003800200 */
.L_x_30057:
        /* <DEDUP_REMOVED lines=37> */
.L_x_30061:
        /* <DEDUP_REMOVED lines=18> */
.L_x_30062:
[----:B------:R-:W-:Y:S05]  /*14170*/  BSYNC.RECONVERGENT B0 ;  /* 0x0000000000007941 */ /* 0x000fea0003800200 */
.L_x_30060:
        /* <DEDUP_REMOVED lines=37> */
.L_x_30064:
        /* <DEDUP_REMOVED lines=18> */
.L_x_30065:
[----:B------:R-:W-:Y:S05]  /*144f0*/  BSYNC.RECONVERGENT B0 ;  /* 0x0000000000007941 */ /* 0x000fea0003800200 */
.L_x_30063:
        /* <DEDUP_REMOVED lines=37> */
.L_x_30067:
        /* <DEDUP_REMOVED lines=18> */
.L_x_30068:
[----:B------:R-:W-:Y:S05]  /*14870*/  BSYNC.RECONVERGENT B0 ;  /* 0x0000000000007941 */ /* 0x000fea0003800200 */
.L_x_30066:
        /* <DEDUP_REMOVED lines=37> */
.L_x_30070:
        /* <DEDUP_REMOVED lines=18> */
.L_x_30071:
[----:B------:R-:W-:Y:S05]  /*14bf0*/  BSYNC.RECONVERGENT B0 ;  /* 0x0000000000007941 */ /* 0x000fea0003800200 */
.L_x_30069:
        /* <DEDUP_REMOVED lines=37> */
.L_x_30073:
        /* <DEDUP_REMOVED lines=18> */
.L_x_30074:
[----:B------:R-:W-:Y:S05]  /*14f70*/  BSYNC.RECONVERGENT B0 ;  /* 0x0000000000007941 */ /* 0x000fea0003800200 */
.L_x_30072:
        /* <DEDUP_REMOVED lines=37> */
.L_x_30076:
        /* <DEDUP_REMOVED lines=18> */
.L_x_30077:
[----:B------:R-:W-:Y:S05]  /*152f0*/  BSYNC.RECONVERGENT B0 ;  /* 0x0000000000007941 */ /* 0x000fea0003800200 */
.L_x_30075:
        /* <DEDUP_REMOVED lines=37> */
.L_x_30079:
        /* <DEDUP_REMOVED lines=18> */
.L_x_30080:
[----:B------:R-:W-:Y:S05]  /*15670*/  BSYNC.RECONVERGENT B0 ;  /* 0x0000000000007941 */ /* 0x000fea0003800200 */
.L_x_30078:
        /* <DEDUP_REMOVED lines=37> */
.L_x_30082:
        /* <DEDUP_REMOVED lines=18> */
.L_x_30083:
[----:B------:R-:W-:Y:S05]  /*159f0*/  BSYNC.RECONVERGENT B0 ;  /* 0x0000000000007941 */ /* 0x000fea0003800200 */
.L_x_30081:
        /* <DEDUP_REMOVED lines=37> */
.L_x_30085:
        /* <DEDUP_REMOVED lines=18> */
.L_x_30086:
[----:B------:R-:W-:Y:S05]  /*15d70*/  BSYNC.RECONVERGENT B0 ;  /* 0x0000000000007941 */ /* 0x000fea0003800200 */
.L_x_30084:
        /* <DEDUP_REMOVED lines=37> */
.L_x_30088:
        /* <DEDUP_REMOVED lines=18> */
.L_x_30089:
[----:B------:R-:W-:Y:S05]  /*160f0*/  BSYNC.RECONVERGENT B0 ;  /* 0x0000000000007941 */ /* 0x000fea0003800200 */
.L_x_30087:
        /* <DEDUP_REMOVED lines=37> */
.L_x_30091:
        /* <DEDUP_REMOVED lines=18> */
.L_x_30092:
[----:B------:R-:W-:Y:S05]  /*16470*/  BSYNC.RECONVERGENT B0 ;  /* 0x0000000000007941 */ /* 0x000fea0003800200 */
.L_x_30090:
        /* <DEDUP_REMOVED lines=37> */
.L_x_30094:
        /* <DEDUP_REMOVED lines=18> */
.L_x_30095:
[----:B------:R-:W-:Y:S05]  /*167f0*/  BSYNC.RECONVERGENT B0 ;  /* 0x0000000000007941 */ /* 0x000fea0003800200 */
.L_x_30093:
        /* <DEDUP_REMOVED lines=37> */
.L_x_30097:
        /* <DEDUP_REMOVED lines=18> */
.L_x_30098:
[----:B------:R-:W-:Y:S05]  /*16b70*/  BSYNC.RECONVERGENT B0 ;  /* 0x0000000000007941 */ /* 0x000fea0003800200 */
.L_x_30096:
        /* <DEDUP_REMOVED lines=36> */
.L_x_30100:
        /* <DEDUP_REMOVED lines=16> */
.L_x_30101:
[----:B------:R-:W-:Y:S05]  /*16ec0*/  BSYNC.RECONVERGENT B0 ;  /* 0x0000000000007941 */ /* 0x000fea0003800200 */
.L_x_30099:
        /* <DEDUP_REMOVED lines=32> */
.L_x_30103:
[----:B------:R-:W-:Y:S01]  /*170d0*/  IMAD.MOV.U32 R8, RZ, RZ, R6 ;  /* 0x000000ffff087224 */ /* 0x000fe200078e0006 */
[----:B------:R-:W-:Y:S02]  /*170e0*/  MOV R10, R7 ;  /* 0x00000007000a7202 */ /* 0x000fe40000000f00 */
[----:B------:R-:W-:-:S07]  /*170f0*/  MOV R9, 0x17110 ;  /* 0x0001711000097802 */ /* 0x000fce0000000f00 */
[----:B------:R-:W-:Y:S05]  /*17100*/  CALL.REL.NOINC `($__internal_49_$__cuda_sm20_rem_u64) ;  /* 0x0000026c00b87944 */ /* 0x000fea0003c00000 */
[----:B------:R-:W-:-:S07]  /*17110*/  IMAD.MOV.U32 R2, RZ, RZ, R0 ;  /* 0x000000ffff027224 */ /* 0x000fce00078e0000 */
.L_x_30104:
[----:B------:R-:W-:Y:S05]  /*17120*/  BSYNC.RECONVERGENT B0 ;  /* 0x0000000000007941 */ /* 0x000fea0003800200 */
.L_x_30102:
[----:B------:R-:W0:Y:S02]  /*17130*/  LDCU.64 UR4, c[0x0][0x730] ;  /* 0x0000e600ff0477ac */ /* 0x000e240008000a00 */
[----:B0-----:R-:W-:Y:S02]  /*17140*/  IMAD R3, R3, UR4, RZ ;  /* 0x0000000403037c24 */ /* 0x001fe4000f8e02ff */
[----:B------:R-:W-:-:S04]  /*17150*/  IMAD.WIDE.U32 R16, R2, UR4, R16 ;  /* 0x0000000402107c25 */ /* 0x000fc8000f8e0010 */
[----:B------:R-:W-:-:S05]  /*17160*/  IMAD R3, R2, UR5, R3 ;  /* 0x0000000502037c24 */ /* 0x000fca000f8e0203 */
[----:B------:R-:W-:-:S07]  /*17170*/  IADD3 R17, PT, PT, R17, R3, RZ ;  /* 0x0000000311117210 */ /* 0x000fce0007ffe0ff */
.L_x_30032:
[----:B------:R-:W0:Y:S01]  /*17180*/  LDC.64 R2, c[0x0][0x580] ;  /* 0x00016000ff027b82 */ /* 0x000e220000000a00 */
[----:B------:R-:W1:Y:S01]  /*17190*/  LDCU.64 UR4, c[0x0][0x738] ;  /* 0x0000e700ff0477ac */ /* 0x000e620008000a00 */
[----:B0-----:R-:W2:Y:S01]  /*171a0*/  LDG.E.64 R2, desc[UR36][R2.64] ;  /* 0x0000002402027981 */ /* 0x001ea2000c1e1b00 */
[----:B-1----:R-:W-:-:S04]  /*171b0*/  LEA R4, P0, R16, UR4, 0x3 ;  /* 0x0000000410047c11 */ /* 0x002fc8000f8018ff */
[----:B------:R-:W-:-:S05]  /*171c0*/  LEA.HI.X R5, R16, UR5, R17, 0x3, P0 ;  /* 0x0000000510057c11 */ /* 0x000fca00080f1c11 */
[----:B--2---:R-:W-:Y:S01]  /*171d0*/  STG.E.64 desc[UR36][R4.64], R2 ;  /* 0x0000000204007986 */ /* 0x004fe2000c101b24 */
[----:B------:R-:W-:Y:S05]  /*171e0*/  EXIT ;  /* 0x000000000000794d */ /* 0x000fea0003800000 */
.L_x_29783:
        /* <DEDUP_REMOVED lines=31> */
.L_x_30107:
        /* <DEDUP_REMOVED lines=14> */
.L_x_30106:
[----:B------:R-:W-:Y:S05]  /*174c0*/  BSYNC.RECONVERGENT B6 ;  /* 0x0000000000067941 */ /* 0x000fea0003800200 */
.L_x_30105:
        /* <DEDUP_REMOVED lines=31> */
.L_x_30110:
        /* <DEDUP_REMOVED lines=14> */
.L_x_30109:
[----:B------:R-:W-:Y:S05]  /*177a0*/  BSYNC.RECONVERGENT B6 ;  /* 0x0000000000067941 */ /* 0x000fea0003800200 */
.L_x_30108:
        /* <DEDUP_REMOVED lines=31> */
.L_x_30113:
        /* <DEDUP_REMOVED lines=14> */
.L_x_30112:
[----:B------:R-:W-:Y:S05]  /*17a80*/  BSYNC.RECONVERGENT B6 ;  /* 0x0000000000067941 */ /* 0x000fea0003800200 */
.L_x_30111:
        /* <DEDUP_REMOVED lines=30> */
.L_x_30114:
        /* <DEDUP_REMOVED lines=14> */
.L_x_29782:
        /* <DEDUP_REMOVED lines=311> */
.L_x_30119:
        /* <DEDUP_REMOVED lines=29> */
.L_x_30121:
[----:B------:R-:W-:Y:S05]  /*19290*/  BSYNC.RECONVERGENT B7 ;  /* 0x0000000000077941 */ /* 0x000fea0003800200 */
.L_x_30120:
[----:B------:R-:W0:Y:S02]  /*192a0*/  LDCU.64 UR4, c[0x0][0x580] ;  /* 0x0000b000ff0477ac */ /* 0x000e240008000a00 */
[----:B0-----:R-:W-:-:S05]  /*192b0*/  IADD3 R2, P0, PT, R19, UR4, RZ ;  /* 0x0000000413027c10 */ /* 0x001fca000ff1e0ff */
[----:B------:R-:W-:-:S06]  /*192c0*/  IMAD.X R3, RZ, RZ, UR5, P0 ;  /* 0x00000005ff037e24 */ /* 0x000fcc00080e06ff */
[----:B------:R-:W2:Y:S01]  /*192d0*/  LDG.E.64 R2, desc[UR36][R2.64] ;  /* 0x0000002402027981 */ /* 0x000ea2000c1e1b00 */
[----:B------:R-:W2:Y:S01]  /*192e0*/  LDC.64 R4, c[0x0][0x738] ;  /* 0x0001ce00ff047b82 */ /* 0x000ea20000000a00 */
[----:B------:R-:W-:Y:S02]  /*192f0*/  IADD3 R16, PT, PT, R16, 0x80, RZ ;  /* 0x0000008010107810 */ /* 0x000fe40007ffe0ff */
[----:B--2---:R0:W-:Y:S05]  /*19300*/  STG.E.64 desc[UR36][R4.64], R2 ;  /* 0x0000000204007986 */ /* 0x0041ea000c101b24 */
.L_x_30118:
[----:B------:R-:W-:Y:S05]  /*19310*/  BSYNC.RECONVERGENT B6 ;  /* 0x0000000000067941 */ /* 0x000fea0003800200 */
.L_x_30117:
        /* <DEDUP_REMOVED lines=303> */
.L_x_30124:
        /* <DEDUP_REMOVED lines=29> */
.L_x_30126:
[----:B------:R-:W-:Y:S05]  /*1a7e0*/  BSYNC.RECONVERGENT B7 ;  /* 0x0000000000077941 */ /* 0x000fea0003800200 */
.L_x_30125:
[----:B------:R-:W0:Y:S02]  /*1a7f0*/  LDCU.64 UR4, c[0x0][0x580] ;  /* 0x0000b000ff0477ac */ /* 0x000e240008000a00 */
[----:B0-----:R-:W-:-:S04]  /*1a800*/  IADD3 R2, P0, PT, R19, UR4, RZ ;  /* 0x0000000413027c10 */ /* 0x001fc8000ff1e0ff */
[----:B------:R-:W-:-:S06]  /*1a810*/  IADD3.X R3, PT, PT, RZ, UR5, RZ, P0, !PT ;  /* 0x00000005ff037c10 */ /* 0x000fcc00087fe4ff */
[----:B------:R-:W2:Y:S01]  /*1a820*/  LDG.E.64 R2, desc[UR36][R2.64] ;  /* 0x0000002402027981 */ /* 0x000ea2000c1e1b00 */
[----:B------:R-:W2:Y:S01]  /*1a830*/  LDC.64 R4, c[0x0][0x738] ;  /* 0x0001ce00ff047b82 */ /* 0x000ea20000000a00 */
[----:B------:R-:W-:Y:S02]  /*1a840*/  VIADD R16, R16, 0x80 ;  /* 0x0000008010107836 */ /* 0x000fe40000000000 */
[----:B--2---:R1:W-:Y:S05]  /*1a850*/  STG.E.64 desc[UR36][R4.64], R2 ;  /* 0x0000000204007986 */ /* 0x0043ea000c101b24 */
.L_x_30123:
[----:B------:R-:W-:Y:S05]  /*1a860*/  BSYNC.RECONVERGENT B6 ;  /* 0x0000000000067941 */ /* 0x000fea0003800200 */
.L_x_30122:
        /* <DEDUP_REMOVED lines=303> */
.L_x_30129:
        /* <DEDUP_REMOVED lines=29> */
.L_x_30131:
[----:B------:R-:W-:Y:S05]  /*1bd30*/  BSYNC.RECONVERGENT B7 ;  /* 0x0000000000077941 */ /* 0x000fea0003800200 */
.L_x_30130:
[----:B------:R-:W0:Y:S02]  /*1bd40*/  LDCU.64 UR4, c[0x0][0x580] ;  /* 0x0000b000ff0477ac */ /* 0x000e240008000a00 */
[----:B0-----:R-:W-:-:S05]  /*1bd50*/  IADD3 R2, P0, PT, R19, UR4, RZ ;  /* 0x0000000413027c10 */ /* 0x001fca000ff1e0ff */
[----:B------:R-:W-:-:S06]  /*1bd60*/  IMAD.X R3, RZ, RZ, UR5, P0 ;  /* 0x00000005ff037e24 */ /* 0x000fcc00080e06ff */
[----:B------:R-:W2:Y:S01]  /*1bd70*/  LDG.E.64 R2, desc[UR36][R2.64] ;  /* 0x0000002402027981 */ /* 0x000ea2000c1e1b00 */
[----:B------:R-:W2:Y:S01]  /*1bd80*/  LDC.64 R4, c[0x0][0x738] ;  /* 0x0001ce00ff047b82 */ /* 0x000ea20000000a00 */
[----:B------:R-:W-:Y:S02]  /*1bd90*/  IADD3 R16, PT, PT, R16, 0x80, RZ ;  /* 0x0000008010107810 */ /* 0x000fe40007ffe0ff */
[----:B--2---:R2:W-:Y:S05]  /*1bda0*/  STG.E.64 desc[UR36][R4.64], R2 ;  /* 0x0000000204007986 */ /* 0x0045ea000c101b24 */
.L_x_30128:
[----:B------:R-:W-:Y:S05]  /*1bdb0*/  BSYNC.RECONVERGENT B6 ;  /* 0x0000000000067941 */ /* 0x000fea0003800200 */
.L_x_30127:
        /* <DEDUP_REMOVED lines=302> */
.L_x_30132:
        /* <DEDUP_REMOVED lines=31> */
.L_x_30134:
[----:B------:R-:W-:Y:S05]  /*1d290*/  BSYNC.RECONVERGENT B6 ;  /* 0x0000000000067941 */ /* 0x000fea0003800200 */
.L_x_30133:
[----:B------:R-:W2:Y:S01]  /*1d2a0*/  LDG.E.64 R2, desc[UR36][R16.64] ;  /* 0x0000002410027981 */ /* 0x000ea2000c1e1b00 */
[----:B------:R-:W2:Y:S03]  /*1d2b0*/  LDC.64 R4, c[0x0][0x738] ;  /* 0x0001ce00ff047b82 */ /* 0x000ea60000000a00 */
[----:B--2---:R-:W-:Y:S01]  /*1d2c0*/  STG.E.64 desc[UR36][R4.64], R2 ;  /* 0x0000000204007986 */ /* 0x004fe2000c101b24 */
[----:B------:R-:W-:Y:S05]  /*1d2d0*/  EXIT ;  /* 0x000000000000794d */ /* 0x000fea0003800000 */
.L_x_30116:
        /* <DEDUP_REMOVED lines=309> */
.L_x_30137:
        /* <DEDUP_REMOVED lines=29> */
.L_x_30139:
[----:B------:R-:W-:Y:S05]  /*1e800*/  BSYNC.RECONVERGENT B7 ;  /* 0x0000000000077941 */ /* 0x000fea0003800200 */
.L_x_30138:
        /* <DEDUP_REMOVED lines=36> */
.L_x_30141:
        /* <DEDUP_REMOVED lines=17> */
.L_x_30142:
[----:B------:R-:W-:Y:S05]  /*1eb60*/  BSYNC.RECONVERGENT B0 ;  /* 0x0000000000007941 */ /* 0x000fea0003800200 */
.L_x_30140:
        /* <DEDUP_REMOVED lines=37> */
.L_x_30145:
        /* <DEDUP_REMOVED lines=18> */
.L_x_30146:
[----:B------:R-:W-:Y:S05]  /*1eee0*/  BSYNC.RECONVERGENT B0 ;  /* 0x0000000000007941 */ /* 0x000fea0003800200 */
.L_x_30144:
        /* <DEDUP_REMOVED lines=37> */
.L_x_30148:
        /* <DEDUP_REMOVED lines=18> */
.L_x_30149:
[----:B------:R-:W-:Y:S05]  /*1f260*/  BSYNC.RECONVERGENT B0 ;  /* 0x0000000000007941 */ /* 0x000fea0003800200 */
.L_x_30147:
        /* <DEDUP_REMOVED lines=37> */
.L_x_30151:
        /* <DEDUP_REMOVED lines=18> */
.L_x_30152:
[----:B------:R-:W-:Y:S05]  /*1f5e0*/  BSYNC.RECONVERGENT B0 ;  /* 0x0000000000007941 */ /* 0x000fea0003800200 */
.L_x_30150:
        /* <DEDUP_REMOVED lines=37> */
.L_x_30154:
[----:B------:R-:W0:Y:S01]  /*1f840*/  LDCU.64 UR4, c[0x0][0x5c8] ;  /* 0x0000b900ff0477ac */ /* 0x000e220008000a00 */
[----:B------:R-:W-:Y:S02]  /*1f850*/  MOV R10, R12 ;  /* 0x0000000c000a7202 */ /* 0x000fe40000000f00 */
        /* <DEDUP_REMOVED lines=16> */
.L_x_30155:
[----:B------:R-:W-:Y:S05]  /*1f960*/  BSYNC.RECONVERGENT B0 ;  /* 0x0000000000007941 */ /* 0x000fea0003800200 */
.L_x_30153:
        /* <DEDUP_REMOVED lines=37> */
.L_x_30157:
[----:B------:R-:W0:Y:S01]  /*1fbc0*/  LDCU.64 UR4, c[0x0][0x5d0] ;  /* 0x0000ba00ff0477ac */ /* 0x000e220008000a00 */
[----:B------:R-:W-:Y:S02]  /*1fbd0*/  MOV R10, R12 ;  /* 0x0000000c000a7202 */ /* 0x000fe40000000f00 */
[----:B------:R-:W-:Y:S02]  /*1fbe0*/  MOV R9, R13 ;  /* 0x0000000d00097202 */ /* 0x000fe40000000f00 */
[----:B------:R-:W-:Y:S01]  /*1fbf0*/  MOV R0, 0x1fc30 ;  /* 0x0001fc3000007802 */ /* 0x000fe20000000f00 */
[----:B0-----:R-:W-:Y:S01]  /*1fc00*/  IMAD.U32 R4, RZ, RZ, UR4 ;  /* 0x00000004ff047e24 */ /* 0x001fe2000f8e00ff */
[----:B------:R-:W-:-:S07]  /*1fc10*/  MOV R3, UR5 ;  /* 0x0000000500037c02 */ /* 0x000fce0008000f00 */
[----:B------:R-:W-:Y:S05]  /*1fc20*/  CALL.REL.NOINC `($__internal_48_$__cuda_sm20_div_u64) ;  /* 0x000001dc00dc7944 */ /* 0x000fea0003c00000 */
        /* <DEDUP_REMOVED lines=11> */
.L_x_30158:
[----:B------:R-:W-:Y:S05]  /*1fce0*/  BSYNC.RECONVERGENT B0 ;  /* 0x0000000000007941 */ /* 0x000fea0003800200 */
.L_x_30156:
        /* <DEDUP_REMOVED lines=37> */
.L_x_30160:
[----:B------:R-:W0:Y:S01]  /*1ff40*/  LDCU.64 UR4, c[0x0][0x5d8] ;  /* 0x0000bb00ff0477ac */ /* 0x000e220008000a00 */
[----:B------:R-:W-:Y:S01]  /*1ff50*/  IMAD.MOV.U32 R10, RZ, RZ, R12 ;  /* 0x000000ffff0a7224 */ /* 0x000fe200078e000c */
[----:B------:R-:W-:Y:S01]  /*1ff60*/  MOV R0, 0x1ffb0 ;  /* 0x0001ffb000007802 */ /* 0x000fe20000000f00 */
[----:B------:R-:W-:Y:S01]  /*1ff70*/  IMAD.MOV.U32 R9, RZ, RZ, R13 ;  /* 0x000000ffff097224 */ /* 0x000fe200078e000d */
[----:B0-----:R-:W-:Y:S02]  /*1ff80*/  MOV R4, UR4 ;  /* 0x0000000400047c02 */ /* 0x001fe40008000f00 */
[----:B------:R-:W-:-:S07]  /*1ff90*/  MOV R3, UR5 ;  /* 0x0000000500037c02 */ /* 0x000fce0008000f00 */
[----:B------:R-:W-:Y:S05]  /*1ffa0*/  CALL.REL.NOINC `($__internal_48_$__cuda_sm20_div_u64) ;  /* 0x000001d800fc7944 */ /* 0x000fea0003c00000 */
        /* <DEDUP_REMOVED lines=11> */
.L_x_30161:
[----:B------:R-:W-:Y:S05]  /*20060*/  BSYNC.RECONVERGENT B0 ;  /* 0x0000000000007941 */ /* 0x000fea0003800200 */
.L_x_30159:
        /* <DEDUP_REMOVED lines=37> */
.L_x_30163:
        /* <DEDUP_REMOVED lines=18> */
.L_x_30164:
[----:B------:R-:W-:Y:S05]  /*203e0*/  BSYNC.RECONVERGENT B0 ;  /* 0x0000000000007941 */ /* 0x000fea0003800200 */
.L_x_30162:
        /* <DEDUP_REMOVED lines=37> */
.L_x_30166:
        /* <DEDUP_REMOVED lines=18> */
.L_x_30167:
[----:B------:R-:W-:Y:S05]  /*20760*/  BSYNC.RECONVERGENT B0 ;  /* 0x0000000000007941 */ /* 0x000fea0003800200 */
.L_x_30165:
        /* <DEDUP_REMOVED lines=37> */
.L_x_30169:
        /* <DEDUP_REMOVED lines=18> */
.L_x_30170:
[----:B------:R-:W-:Y:S05]  /*20ae0*/  BSYNC.RECONVERGENT B0 ;  /* 0x0000000000007941 */ /* 0x000fea0003800200 */
.L_x_30168:
        /* <DEDUP_REMOVED lines=37> */
.L_x_30172:
        /* <DEDUP_REMOVED lines=18> */
.L_x_30173:
[----:B------:R-:W-:Y:S05]  /*20e60*/  BSYNC.RECONVERGENT B0 ;  /* 0x0000000000007941 */ /* 0x000fea0003800200 */
.L_x_30171:
        /* <DEDUP_REMOVED lines=37> */
.L_x_30175:
        /* <DEDUP_REMOVED lines=18> */
.L_x_30176:
[----:B------:R-:W-:Y:S05]  /*211e0*/  BSYNC.RECONVERGENT B0 ;  /* 0x0000000000007941 */ /* 0x000fea0003800200 */
.L_x_30174:
        /* <DEDUP_REMOVED lines=37> */
.L_x_30178:
        /* <DEDUP_REMOVED lines=18> */
.L_x_30179:
[----:B------:R-:W-:Y:S05]  /*21560*/  BSYNC.RECONVERGENT B0 ;  /* 0x0000000000007941 */ /* 0x000fea0003800200 */
.L_x_30177:
        /* <DEDUP_REMOVED lines=37> */
.L_x_30181:
        /* <DEDUP_REMOVED lines=18> */
.L_x_30182:
[----:B------:R-:W-:Y:S05]  /*218e0*/  BSYNC.RECONVERGENT B0 ;  /* 0x0000000000007941 */ /* 0x000fea0003800200 */
.L_x_30180:
        /* <DEDUP_REMOVED lines=37> */
.L_x_30184:
        /* <DEDUP_REMOVED lines=18> */
.L_x_30185:
[----:B------:R-:W-:Y:S05]  /*21c60*/  BSYNC.RECONVERGENT B0 ;  /* 0x0000000000007941 */ /* 0x000fea0003800200 */
.L_x_30183:
        /* <DEDUP_REMOVED lines=37> */
.L_x_30187:
        /* <DEDUP_REMOVED lines=18> */
.L_x_30188:
[----:B------:R-:W-:Y:S05]  /*21fe0*/  BSYNC.RECONVERGENT B0 ;  /* 0x0000000000007941 */ /* 0x000fea0003800200 */
.L_x_30186:
        /* <DEDUP_REMOVED lines=37> */
.L_x_30190:
        /* <DEDUP_REMOVED lines=18> */
.L_x_30191:
[----:B------:R-:W-:Y:S05]  /*22360*/  BSYNC.RECONVERGENT B0 ;  /* 0x0000000000007941 */ /* 0x000fea0003800200 */
.L_x_30189:
        /* <DEDUP_REMOVED lines=37> */
.L_x_30193:
        /* <DEDUP_REMOVED lines=18> */
.L_x_30194:
[----:B------:R-:W-:Y:S05]  /*226e0*/  BSYNC.RECONVERGENT B0 ;  /* 0x0000000000007941 */ /* 0x000fea0003800200 */
.L_x_30192:
        /* <DEDUP_REMOVED lines=37> */
.L_x_30196:
        /* <DEDUP_REMOVED lines=18> */
.L_x_30197:
[----:B------:R-:W-:Y:S05]  /*22a60*/  BSYNC.RECONVERGENT B0 ;  /* 0x0000000000007941 */ /* 0x000fea0003800200 */
.L_x_30195:
        /* <DEDUP_REMOVED lines=37> */
.L_x_30199:
        /* <DEDUP_REMOVED lines=18> */
.L_x_30200:
[----:B------:R-:W-:Y:S05]  /*22de0*/  BSYNC.RECONVERGENT B0 ;  /* 0x0000000000007941 */ /* 0x000fea0003800200 */
.L_x_30198:
        /* <DEDUP_REMOVED lines=37> */
.L_x_30202:
        /* <DEDUP_REMOVED lines=18> */
.L_x_30203:
[----:B------:R-:W-:Y:S05]  /*23160*/  BSYNC.RECONVERGENT B0 ;  /* 0x0000000000007941 */ /* 0x000fea0003800200 */
.L_x_30201:
        /* <DEDUP_REMOVED lines=37> */
.L_x_30205:
        /* <DEDUP_REMOVED lines=18> */
.L_x_30206:
[----:B------:R-:W-:Y:S05]  /*234e0*/  BSYNC.RECONVERGENT B0 ;  /* 0x0000000000007941 */ /* 0x000fea0003800200 */
.L_x_30204:
        /* <DEDUP_REMOVED lines=37> */
.L_x_30208:
        /* <DEDUP_REMOVED lines=18> */
.L_x_30209:
[----:B------:R-:W-:Y:S05]  /*23860*/  BSYNC.RECONVERGENT B0 ;  /* 0x0000000000007941 */ /* 0x000fea0003800200 */
.L_x_30207:
        /* <DEDUP_REMOVED lines=36> */
.L_x_30211:
        /* <DEDUP_REMOVED lines=16> */
.L_x_30212:
[----:B------:R-:W-:Y:S05]  /*23bb0*/  BSYNC.RECONVERGENT B0 ;  /* 0x0000000000007941 */ /* 0x000fea0003800200 */
.L_x_30210:
        /* <DEDUP_REMOVED lines=32> */
.L_x_30214:
[----:B------:R-:W-:Y:S01]  /*23dc0*/  MOV R8, R6 ;  /* 0x0000000600087202 */ /* 0x000fe20000000f00 */
[----:B------:R-:W-:Y:S01]  /*23dd0*/  IMAD.MOV.U32 R10, RZ, RZ, R7 ;  /* 0x000000ffff0a7224 */ /* 0x000fe200078e0007 */
[----:B------:R-:W-:-:S07]  /*23de0*/  MOV R9, 0x23e00 ;  /* 0x00023e0000097802 */ /* 0x000fce0000000f00 */
[----:B------:R-:W-:Y:S05]  /*23df0*/  CALL.REL.NOINC `($__internal_49_$__cuda_sm20_rem_u64) ;  /* 0x000001a0007c7944 */ /* 0x000fea0003c00000 */
[----:B------:R-:W-:Y:S02]  /*23e00*/  MOV R4, R0 ;  /* 0x0000000000047202 */ /* 0x000fe40000000f00 */
[----:B------:R-:W-:-:S07]  /*23e10*/  MOV R5, R3 ;  /* 0x0000000300057202 */ /* 0x000fce0000000f00 */
.L_x_30215:
[----:B------:R-:W-:Y:S05]  /*23e20*/  BSYNC.RECONVERGENT B0 ;  /* 0x0000000000007941 */ /* 0x000fea0003800200 */
.L_x_30213:
[----:B------:R-:W0:Y:S02]  /*23e30*/  LDCU.64 UR4, c[0x0][0x730] ;  /* 0x0000e600ff0477ac */ /* 0x000e240008000a00 */
[----:B0-----:R-:W-:Y:S02]  /*23e40*/  IMAD R3, R5, UR4, RZ ;  /* 0x0000000405037c24 */ /* 0x001fe4000f8e02ff */
[----:B------:R-:W-:-:S04]  /*23e50*/  IMAD.WIDE.U32 R20, R4, UR4, R20 ;  /* 0x0000000404147c25 */ /* 0x000fc8000f8e0014 */
[----:B------:R-:W-:-:S04]  /*23e60*/  IMAD R3, R4, UR5, R3 ;  /* 0x0000000504037c24 */ /* 0x000fc8000f8e0203 */
[----:B------:R-:W-:-:S07]  /*23e70*/  IMAD.IADD R21, R21, 0x1, R3 ;  /* 0x0000000115157824 */ /* 0x000fce00078e0203 */
.L_x_30143:
        /* <DEDUP_REMOVED lines=9> */
.L_x_30136:
[----:B------:R-:W-:Y:S05]  /*23f10*/  BSYNC.RECONVERGENT B6 ;  /* 0x0000000000067941 */ /* 0x000fea0003800200 */
.L_x_30135:
        /* <DEDUP_REMOVED lines=303> */
.L_x_30218:
        /* <DEDUP_REMOVED lines=29> */
.L_x_30220:
[----:B------:R-:W-:Y:S05]  /*253e0*/  BSYNC.RECONVERGENT B7 ;  /* 0x0000000000077941 */ /* 0x000fea0003800200 */
.L_x_30219:
        /* <DEDUP_REMOVED lines=36> */
.L_x_30222:
        /* <DEDUP_REMOVED lines=17> */
.L_x_30223:
[----:B------:R-:W-:Y:S05]  /*25740*/  BSYNC.RECONVERGENT B0 ;  /* 0x0000000000007941 */ /* 0x000fea0003800200 */
.L_x_30221:
        /* <DEDUP_REMOVED lines=37> */
.L_x_30226:
        /* <DEDUP_REMOVED lines=18> */
.L_x_30227:
[----:B------:R-:W-:Y:S05]  /*25ac0*/  BSYNC.RECONVERGENT B0 ;  /* 0x0000000000007941 */ /* 0x000fea0003800200 */
.L_x_30225:
        /* <DEDUP_REMOVED lines=37> */
.L_x_30229:
        /* <DEDUP_REMOVED lines=18> */
.L_x_30230:
[----:B------:R-:W-:Y:S05]  /*25e40*/  BSYNC.RECONVERGENT B0 ;  /* 0x0000000000007941 */ /* 0x000fea0003800200 */
.L_x_30228:
        /* <DEDUP_REMOVED lines=37> */
.L_x_30232:
        /* <DEDUP_REMOVED lines=18> */
.L_x_30233:
[----:B------:R-:W-:Y:S05]  /*261c0*/  BSYNC.RECONVERGENT B0 ;  /* 0x0000000000007941 */ /* 0x000fea0003800200 */
.L_x_30231:
        /* <DEDUP_REMOVED lines=37> */
.L_x_30235:
        /* <DEDUP_REMOVED lines=18> */
.L_x_30236:
[----:B------:R-:W-:Y:S05]  /*26540*/  BSYNC.RECONVERGENT B0 ;  /* 0x0000000000007941 */ /* 0x000fea0003800200 */
.L_x_30234:
        /* <DEDUP_REMOVED lines=37> */
.L_x_30238:
        /* <DEDUP_REMOVED lines=18> */
.L_x_30239:
[----:B------:R-:W-:Y:S05]  /*268c0*/  BSYNC.RECONVERGENT B0 ;  /* 0x0000000000007941 */ /* 0x000fea0003800200 */
.L_x_30237:
        /* <DEDUP_REMOVED lines=37> */
.L_x_30241:
        /* <DEDUP_REMOVED lines=18> */
.L_x_30242:
[----:B------:R-:W-:Y:S05]  /*26c40*/  BSYNC.RECONVERGENT B0 ;  /* 0x0000000000007941 */ /* 0x000fea0003800200 */
.L_x_30240:
        /* <DEDUP_REMOVED lines=37> */
.L_x_30244:
        /* <DEDUP_REMOVED lines=18> */
.L_x_30245:
[----:B------:R-:W-:Y:S05]  /*26fc0*/  BSYNC.RECONVERGENT B0 ;  /* 0x0000000000007941 */ /* 0x000fea0003800200 */
.L_x_30243:
        /* <DEDUP_REMOVED lines=37> */
.L_x_30247:
        /* <DEDUP_REMOVED lines=18> */
.L_x_30248:
[----:B------:R-:W-:Y:S05]  /*27340*/  BSYNC.RECONVERGENT B0 ;  /* 0x0000000000007941 */ /* 0x000fea0003800200 */
.L_x_30246:
        /* <DEDUP_REMOVED lines=37> */
.L_x_30250:
        /* <DEDUP_REMOVED lines=18> */
.L_x_30251:
[----:B------:R-:W-:Y:S05]  /*276c0*/  BSYNC.RECONVERGENT B0 ;  /* 0x0000000000007941 */ /* 0x000fea0003800200 */
.L_x_30249:
        /* <DEDUP_REMOVED lines=37> */
.L_x_30253:
        /* <DEDUP_REMOVED lines=18> */
.L_x_30254:
[----:B------:R-:W-:Y:S05]  /*27a40*/  BSYNC.RECONVERGENT B0 ;  /* 0x0000000000007941 */ /* 0x000fea0003800200 */
.L_x_30252:
        /* <DEDUP_REMOVED lines=37> */
.L_x_30256:
        /* <DEDUP_REMOVED lines=18> */
.L_x_30257:
[----:B------:R-:W-:Y:S05]  /*27dc0*/  BSYNC.RECONVERGENT B0 ;  /* 0x0000000000007941 */ /* 0x000fea0003800200 */
.L_x_30255:
        /* <DEDUP_REMOVED lines=37> */
.L_x_30259:
        /* <DEDUP_REMOVED lines=18> */
.L_x_30260:
[----:B------:R-:W-:Y:S05]  /*28140*/  BSYNC.RECONVERGENT B0 ;  /* 0x0000000000007941 */ /* 0x000fea0003800200 */
.L_x_30258:
        /* <DEDUP_REMOVED lines=37> */
.L_x_30262:
        /* <DEDUP_REMOVED lines=18> */
.L_x_30263:
[----:B------:R-:W-:Y:S05]  /*284c0*/  BSYNC.RECONVERGENT B0 ;  /* 0x0000000000007941 */ /* 0x000fea0003800200 */
.L_x_30261:
        /* <DEDUP_REMOVED lines=37> */
.L_x_30265:
        /* <DEDUP_REMOVED lines=18> */
.L_x_30266:
[----:B------:R-:W-:Y:S05]  /*28840*/  BSYNC.RECONVERGENT B0 ;  /* 0x0000000000007941 */ /* 0x000fea0003800200 */
.L_x_30264:
        /* <DEDUP_REMOVED lines=37> */
.L_x_30268:
        /* <DEDUP_REMOVED lines=18> */
.L_x_30269:
[----:B------:R-:W-:Y:S05]  /*28bc0*/  BSYNC.RECONVERGENT B0 ;  /* 0x0000000000007941 */ /* 0x000fea0003800200 */
.L_x_30267:
        /* <DEDUP_REMOVED lines=37> */
.L_x_30271:
        /* <DEDUP_REMOVED lines=18> */
.L_x_30272:
[----:B------:R-:W-:Y:S05]  /*28f40*/  BSYNC.RECONVERGENT B0 ;  /* 0x0000000000007941 */ /* 0x000fea0003800200 */
.L_x_30270:
        /* <DEDUP_REMOVED lines=37> */
.L_x_30274:
        /* <DEDUP_REMOVED lines=18> */
.L_x_30275:
[----:B------:R-:W-:Y:S05]  /*292c0*/  BSYNC.RECONVERGENT B0 ;  /* 0x0000000000007941 */ /* 0x000fea0003800200 */
.L_x_30273:
        /* <DEDUP_REMOVED lines=37> */
.L_x_30277:
        /* <DEDUP_REMOVED lines=18> */
.L_x_30278:
[----:B------:R-:W-:Y:S05]  /*29640*/  BSYNC.RECONVERGENT B0 ;  /* 0x0000000000007941 */ /* 0x000fea0003800200 */
.L_x_30276:
        /* <DEDUP_REMOVED lines=37> */
.L_x_30280:
        /* <DEDUP_REMOVED lines=18> */
.L_x_30281:
[----:B------:R-:W-:Y:S05]  /*299c0*/  BSYNC.RECONVERGENT B0 ;  /* 0x0000000000007941 */ /* 0x000fea0003800200 */
.L_x_30279:
        /* <DEDUP_REMOVED lines=37> */
.L_x_30283:
        /* <DEDUP_REMOVED lines=18> */
.L_x_30284:
[----:B------:R-:W-:Y:S05]  /*29d40*/  BSYNC.RECONVERGENT B0 ;  /* 0x0000000000007941 */ /* 0x000fea0003800200 */
.L_x_30282:
        /* <DEDUP_REMOVED lines=37> */
.L_x_30286:
        /* <DEDUP_REMOVED lines=18> */
.L_x_30287:
[----:B------:R-:W-:Y:S05]  /*2a0c0*/  BSYNC.RECONVERGENT B0 ;  /* 0x0000000000007941 */ /* 0x000fea0003800200 */
.L_x_30285:
        /* <DEDUP_REMOVED lines=37> */
.L_x_30289:
        /* <DEDUP_REMOVED lines=18> */
.L_x_30290:
[----:B------:R-:W-:Y:S05]  /*2a440*/  BSYNC.RECONVERGENT B0 ;  /* 0x0000000000007941 */ /* 0x000fea0003800200 */
.L_x_30288:
        /* <DEDUP_REMOVED lines=36> */
.L_x_30292:
        /* <DEDUP_REMOVED lines=16> */
.L_x_30293:
[----:B------:R-:W-:Y:S05]  /*2a790*/  BSYNC.RECONVERGENT B0 ;  /* 0x0000000000007941 */ /* 0x000fea0003800200 */
.L_x_30291:
        /* <DEDUP_REMOVED lines=32> */
.L_x_30295:
[----:B------:R-:W-:Y:S02]  /*2a9a0*/  MOV R8, R6 ;  /* 0x0000000600087202 */ /* 0x000fe40000000f00 */
[----:B------:R-:W-:Y:S02]  /*2a9b0*/  MOV R10, R7 ;  /* 0x00000007000a7202 */ /* 0x000fe40000000f00 */
[----:B------:R-:W-:-:S07]  /*2a9c0*/  MOV R9, 0x2a9e0 ;  /* 0x0002a9e000097802 */ /* 0x000fce0000000f00 */
[----:B------:R-:W-:Y:S05]  /*2a9d0*/  CALL.REL.NOINC `($__internal_49_$__cuda_sm20_rem_u64) ;  /* 0x0000013400847944 */ /* 0x000fea0003c00000 */
[----:B------:R-:W-:Y:S01]  /*2a9e0*/  IMAD.MOV.U32 R4, RZ, RZ, R0 ;  /* 0x000000ffff047224 */ /* 0x000fe200078e0000 */
[----:B------:R-:W-:-:S07]  /*2a9f0*/  MOV R5, R3 ;  /* 0x0000000300057202 */ /* 0x000fce0000000f00 */
.L_x_30296:
[----:B------:R-:W-:Y:S05]  /*2aa00*/  BSYNC.RECONVERGENT B0 ;  /* 0x0000000000007941 */ /* 0x000fea0003800200 */
.L_x_30294:
[----:B------:R-:W0:Y:S02]  /*2aa10*/  LDCU.64 UR4, c[0x0][0x730] ;  /* 0x0000e600ff0477ac */ /* 0x000e240008000a00 */
[----:B0-----:R-:W-:Y:S02]  /*2aa20*/  IMAD R3, R5, UR4, RZ ;  /* 0x0000000405037c24 */ /* 0x001fe4000f8e02ff */
[----:B------:R-:W-:-:S04]  /*2aa30*/  IMAD.WIDE.U32 R20, R4, UR4, R20 ;  /* 0x0000000404147c25 */ /* 0x000fc8000f8e0014 */
[----:B------:R-:W-:-:S05]  /*2aa40*/  IMAD R3, R4, UR5, R3 ;  /* 0x0000000504037c24 */ /* 0x000fca000f8e0203 */
[----:B------:R-:W-:-:S07]  /*2aa50*/  IADD3 R21, PT, PT, R21, R3, RZ ;  /* 0x0000000315157210 */ /* 0x000fce0007ffe0ff */
.L_x_30224:
        /* <DEDUP_REMOVED lines=9> */
.L_x_30217:
[----:B------:R-:W-:Y:S05]  /*2aaf0*/  BSYNC.RECONVERGENT B6 ;  /* 0x0000000000067941 */ /* 0x000fea0003800200 */
.L_x_30216:
        /* <DEDUP_REMOVED lines=303> */
.L_x_30299:
        /* <DEDUP_REMOVED lines=29> */
.L_x_30301:
[----:B------:R-:W-:Y:S05]  /*2bfc0*/  BSYNC.RECONVERGENT B7 ;  /* 0x0000000000077941 */ /* 0x000fea0003800200 */
.L_x_30300:
        /* <DEDUP_REMOVED lines=36> */
.L_x_30303:
        /* <DEDUP_REMOVED lines=17> */
.L_x_30304:
[----:B------:R-:W-:Y:S05]  /*2c320*/  BSYNC.RECONVERGENT B0 ;  /* 0x0000000000007941 */ /* 0x000fea0003800200 */
.L_x_30302:
        /* <DEDUP_REMOVED lines=37> */
.L_x_30307:
        /* <DEDUP_REMOVED lines=18> */
.L_x_30308:
[----:B------:R-:W-:Y:S05]  /*2c6a0*/  BSYNC.RECONVERGENT B0 ;  /* 0x0000000000007941 */ /* 0x000fea0003800200 */
.L_x_30306:
        /* <DEDUP_REMOVED lines=37> */
.L_x_30310:
        /* <DEDUP_REMOVED lines=18> */
.L_x_30311:
[----:B------:R-:W-:Y:S05]  /*2ca20*/  BSYNC.RECONVERGENT B0 ;  /* 0x0000000000007941 */ /* 0x000fea0003800200 */
.L_x_30309:
        /* <DEDUP_REMOVED lines=37> */
.L_x_30313:
        /* <DEDUP_REMOVED lines=18> */
.L_x_30314:
[----:B------:R-:W-:Y:S05]  /*2cda0*/  BSYNC.RECONVERGENT B0 ;  /* 0x0000000000007941 */ /* 0x000fea0003800200 */
.L_x_30312:
        /* <DEDUP_REMOVED lines=37> */
.L_x_30316:
        /* <DEDUP_REMOVED lines=18> */
.L_x_30317:
[----:B------:R-:W-:Y:S05]  /*2d120*/  BSYNC.RECONVERGENT B0 ;  /* 0x0000000000007941 */ /* 0x000fea0003800200 */
.L_x_30315:
        /* <DEDUP_REMOVED lines=37> */
.L_x_30319:
        /* <DEDUP_REMOVED lines=18> */
.L_x_30320:
[----:B------:R-:W-:Y:S05]  /*2d4a0*/  BSYNC.RECONVERGENT B0 ;  /* 0x0000000000007941 */ /* 0x000fea0003800200 */
.L_x_30318:
        /* <DEDUP_REMOVED lines=37> */
.L_x_30322:
        /* <DEDUP_REMOVED lines=18> */
.L_x_30323:
[----:B------:R-:W-:Y:S05]  /*2d820*/  BSYNC.RECONVERGENT B0 ;  /* 0x0000000000007941 */ /* 0x000fea0003800200 */
.L_x_30321:
        /* <DEDUP_REMOVED lines=37> */
.L_x_30325:
        /* <DEDUP_REMOVED lines=18> */
.L_x_30326:
[----:B------:R-:W-:Y:S05]  /*2dba0*/  BSYNC.RECONVERGENT B0 ;  /* 0x0000000000007941 */ /* 0x000fea0003800200 */
.L_x_30324:
        /* <DEDUP_REMOVED lines=37> */
.L_x_30328:
        /* <DEDUP_REMOVED lines=18> */
.L_x_30329:
[----:B------:R-:W-:Y:S05]  /*2df20*/  BSYNC.RECONVERGENT B0 ;  /* 0x0000000000007941 */ /* 0x000fea0003800200 */
.L_x_30327:
        /* <DEDUP_REMOVED lines=37> */
.L_x_30331:
        /* <DEDUP_REMOVED lines=18> */
.L_x_30332:
[----:B------:R-:W-:Y:S05]  /*2e2a0*/  BSYNC.RECONVERGENT B0 ;  /* 0x0000000000007941 */ /* 0x000fea0003800200 */
.L_x_30330:
        /* <DEDUP_REMOVED lines=37> */
.L_x_30334:
        /* <DEDUP_REMOVED lines=18> */
.L_x_30335:
[----:B------:R-:W-:Y:S05]  /*2e620*/  BSYNC.RECONVERGENT B0 ;  /* 0x0000000000007941 */ /* 0x000fea0003800200 */
.L_x_30333:
        /* <DEDUP_REMOVED lines=37> */
.L_x_30337:
        /* <DEDUP_REMOVED lines=18> */
.L_x_30338:
[----:B------:R-:W-:Y:S05]  /*2e9a0*/  BSYNC.RECONVERGENT B0 ;  /* 0x0000000000007941 */ /* 0x000fea0003800200 */
.L_x_30336:
        /* <DEDUP_REMOVED lines=37> */
.L_x_30340:
        /* <DEDUP_REMOVED lines=18> */
.L_x_30341:
[----:B------:R-:W-:Y:S05]  /*2ed20*/  BSYNC.RECONVERGENT B0 ;  /* 0x0000000000007941 */ /* 0x000fea0003800200 */
.L_x_30339:
        /* <DEDUP_REMOVED lines=37> */
.L_x_30343:
        /* <DEDUP_REMOVED lines=18> */
.L_x_30344:
[----:B------:R-:W-:Y:S05]  /*2f0a0*/  BSYNC.RECONVERGENT B0 ;  /* 0x0000000000007941 */ /* 0x000fea0003800200 */
.L_x_30342:
        /* <DEDUP_REMOVED lines=37> */
.L_x_30346:
        /* <DEDUP_REMOVED lines=18> */
.L_x_30347:
[----:B------:R-:W-:Y:S05]  /*2f420*/  BSYNC.RECONVERGENT B0 ;  /* 0x0000000000007941 */ /* 0x000fea0003800200 */
.L_x_30345:
        /* <DEDUP_REMOVED lines=37> */
.L_x_30349:
        /* <DEDUP_REMOVED lines=18> */
.L_x_30350:
[----:B------:R-:W-:Y:S05]  /*2f7a0*/  BSYNC.RECONVERGENT B0 ;  /* 0x0000000000007941 */ /* 0x000fea0003800200 */
.L_x_30348:
        /* <DEDUP_REMOVED lines=37> */
.L_x_30352:
        /* <DEDUP_REMOVED lines=18> */
.L_x_30353:
[----:B------:R-:W-:Y:S05]  /*2fb20*/  BSYNC.RECONVERGENT B0 ;  /* 0x0000000000007941 */ /* 0x000fea0003800200 */
.L_x_30351:
        /* <DEDUP_REMOVED lines=37> */
.L_x_30355:
        /* <DEDUP_REMOVED lines=18> */
.L_x_30356:
[----:B------:R-:W-:Y:S05]  /*2fea0*/  BSYNC.RECONVERGENT B0 ;  /* 0x0000000000007941 */ /* 0x000fea0003800200 */
.L_x_30354:
        /* <DEDUP_REMOVED lines=37> */
.L_x_30358:
        /* <DEDUP_REMOVED lines=18> */
.L_x_30359:
[----:B------:R-:W-:Y:S05]  /*30220*/  BSYNC.RECONVERGENT B0 ;  /* 0x0000000000007941 */ /* 0x000fea0003800200 */
.L_x_30357:
        /* <DEDUP_REMOVED lines=37> */
.L_x_30361:
        /* <DEDUP_REMOVED lines=18> */
.L_x_30362:
[----:B------:R-:W-:Y:S05]  /*305a0*/  BSYNC.RECONVERGENT B0 ;  /* 0x0000000000007941 */ /* 0x000fea0003800200 */
.L_x_30360:
        /* <DEDUP_REMOVED lines=37> */
.L_x_30364:
        /* <DEDUP_REMOVED lines=18> */
.L_x_30365:
[----:B------:R-:W-:Y:S05]  /*30920*/  BSYNC.RECONVERGENT B0 ;  /* 0x0000000000007941 */ /* 0x000fea0003800200 */
.L_x_30363:
        /* <DEDUP_REMOVED lines=37> */
.L_x_30367:
        /* <DEDUP_REMOVED lines=18> */
.L_x_30368:
[----:B------:R-:W-:Y:S05]  /*30ca0*/  BSYNC.RECONVERGENT B0 ;  /* 0x0000000000007941 */ /* 0x000fea0003800200 */
.L_x_30366:
        /* <DEDUP_REMOVED lines=37> */
.L_x_30370:
        /* <DEDUP_REMOVED lines=18> */
.L_x_30371:
[----:B------:R-:W-:Y:S05]  /*31020*/  BSYNC.RECONVERGENT B0 ;  /* 0x0000000000007941 */ /* 0x000fea0003800200 */
.L_x_30369:
        /* <DEDUP_REMOVED lines=36> */
.L_x_30373:
        /* <DEDUP_REMOVED lines=16> */
.L_x_30374:
[----:B------:R-:W-:Y:S05]  /*31370*/  BSYNC.RECONVERGENT B0 ;  /* 0x0000000000007941 */ /* 0x000fea0003800200 */
.L_x_30372:
        /* <DEDUP_REMOVED lines=32> */
.L_x_30376:
[----:B------:R-:W-:Y:S01]  /*31580*/  IMAD.MOV.U32 R8, RZ, RZ, R6 ;  /* 0x000000ffff087224 */ /* 0x000fe200078e0006 */
[----:B------:R-:W-:Y:S02]  /*31590*/  MOV R10, R7 ;  /* 0x00000007000a7202 */ /* 0x000fe40000000f00 */
[----:B------:R-:W-:-:S07]  /*315a0*/  MOV R9, 0x315c0 ;  /* 0x000315c000097802 */ /* 0x000fce0000000f00 */
[----:B------:R-:W-:Y:S05]  /*315b0*/  CALL.REL.NOINC `($__internal_49_$__cuda_sm20_rem_u64) ;  /* 0x000000c8008c7944 */ /* 0x000fea0003c00000 */
[----:B------:R-:W-:Y:S01]  /*315c0*/  MOV R4, R0 ;  /* 0x0000000000047202 */ /* 0x000fe20000000f00 */
[----:B------:R-:W-:-:S07]  /*315d0*/  IMAD.MOV.U32 R5, RZ, RZ, R3 ;  /* 0x000000ffff057224 */ /* 0x000fce00078e0003 */
.L_x_30377:
[----:B------:R-:W-:Y:S05]  /*315e0*/  BSYNC.RECONVERGENT B0 ;  /* 0x0000000000007941 */ /* 0x000fea0003800200 */
.L_x_30375:
[----:B------:R-:W0:Y:S02]  /*315f0*/  LDCU.64 UR4, c[0x0][0x730] ;  /* 0x0000e600ff0477ac */ /* 0x000e240008000a00 */
[----:B0-----:R-:W-:Y:S02]  /*31600*/  IMAD R3, R5, UR4, RZ ;  /* 0x0000000405037c24 */ /* 0x001fe4000f8e02ff */
[----:B------:R-:W-:-:S04]  /*31610*/  IMAD.WIDE.U32 R20, R4, UR4, R20 ;  /* 0x0000000404147c25 */ /* 0x000fc8000f8e0014 */
[----:B------:R-:W-:-:S05]  /*31620*/  IMAD R3, R4, UR5, R3 ;  /* 0x0000000504037c24 */ /* 0x000fca000f8e0203 */
[----:B------:R-:W-:-:S07]  /*31630*/  IADD3 R21, PT, PT, R21, R3, RZ ;  /* 0x0000000315157210 */ /* 0x000fce0007ffe0ff */
.L_x_30305:
        /* <DEDUP_REMOVED lines=9> */
.L_x_30298:
[----:B------:R-:W-:Y:S05]  /*316d0*/  BSYNC.RECONVERGENT B6 ;  /* 0x0000000000067941 */ /* 0x000fea0003800200 */
.L_x_30297:
        /* <DEDUP_REMOVED lines=302> */
.L_x_30378:
        /* <DEDUP_REMOVED lines=31> */
.L_x_30380:
[----:B------:R-:W-:Y:S05]  /*32bb0*/  BSYNC.RECONVERGENT B6 ;  /* 0x0000000000067941 */ /* 0x000fea0003800200 */
.L_x_30379:
        /* <DEDUP_REMOVED lines=37> */
.L_x_30382:
        /* <DEDUP_REMOVED lines=17> */
.L_x_30383:
[----:B------:R-:W-:Y:S05]  /*32f20*/  BSYNC.RECONVERGENT B0 ;  /* 0x0000000000007941 */ /* 0x000fea0003800200 */
.L_x_30381:
        /* <DEDUP_REMOVED lines=37> */
.L_x_30386:
        /* <DEDUP_REMOVED lines=18> */
.L_x_30387:
[----:B------:R-:W-:Y:S05]  /*332a0*/  BSYNC.RECONVERGENT B0 ;  /* 0x0000000000007941 */ /* 0x000fea0003800200 */
.L_x_30385:
        /* <DEDUP_REMOVED lines=38> */
.L_x_30389:
        /* <DEDUP_REMOVED lines=18> */
.L_x_30390:
[----:B------:R-:W-:Y:S05]  /*33630*/  BSYNC.RECONVERGENT B0 ;  /* 0x0000000000007941 */ /* 0x000fea0003800200 */
.L_x_30388:
        /* <DEDUP_REMOVED lines=38> */
.L_x_30392:
        /* <DEDUP_REMOVED lines=18> */
.L_x_30393:
[----:B------:R-:W-:Y:S05]  /*339c0*/  BSYNC.RECONVERGENT B0 ;  /* 0x0000000000007941 */ /* 0x000fea0003800200 */
.L_x_30391:
        /* <DEDUP_REMOVED lines=38> */
.L_x_30395:
        /* <DEDUP_REMOVED lines=18> */
.L_x_30396:
[----:B------:R-:W-:Y:S05]  /*33d50*/  BSYNC.RECONVERGENT B0 ;  /* 0x0000000000007941 */ /* 0x000fea0003800200 */
.L_x_30394:
        /* <DEDUP_REMOVED lines=38> */
.L_x_30398:
        /* <DEDUP_REMOVED lines=18> */
.L_x_30399:
[----:B------:R-:W-:Y:S05]  /*340e0*/  BSYNC.RECONVERGENT B0 ;  /* 0x0000000000007941 */ /* 0x000fea0003800200 */
.L_x_30397:
        /* <DEDUP_REMOVED lines=38> */
.L_x_30401:
        /* <DEDUP_REMOVED lines=18> */
.L_x_30402:
[----:B------:R-:W-:Y:S05]  /*34470*/  BSYNC.RECONVERGENT B0 ;  /* 0x0000000000007941 */ /* 0x000fea0003800200 */
.L_x_30400:
        /* <DEDUP_REMOVED lines=38> */
.L_x_30404:
        /* <DEDUP_REMOVED lines=18> */
.L_x_30405:
[----:B------:R-:W-:Y:S05]  /*34800*/  BSYNC.RECONVERGENT B0 ;  /* 0x0000000000007941 */ /* 0x000fea0003800200 */
.L_x_30403:
        /* <DEDUP_REMOVED lines=38> */
.L_x_30407:
        /* <DEDUP_REMOVED lines=18> */
.L_x_30408:
[----:B------:R-:W-:Y:S05]  /*34b90*/  BSYNC.RECONVERGENT B0 ;  /* 0x0000000000007941 */ /* 0x000fea0003800200 */
.L_x_30406:
        /* <DEDUP_REMOVED lines=38> */
.L_x_30410:
        /* <DEDUP_REMOVED lines=18> */
.L_x_30411:
[----:B------:R-:W-:Y:S05]  /*34f20*/  BSYNC.RECONVERGENT B0 ;  /* 0x0000000000007941 */ /* 0x000fea0003800200 */
.L_x_30409:
        /* <DEDUP_REMOVED lines=38> */
.L_x_30413:
        /* <DEDUP_REMOVED lines=18> */
.L_x_30414:
[----:B------:R-:W-:Y:S05]  /*352b0*/  BSYNC.RECONVERGENT B0 ;  /* 0x0000000000007941 */ /* 0x000fea0003800200 */
.L_x_30412:
        /* <DEDUP_REMOVED lines=38> */
.L_x_30416:
        /* <DEDUP_REMOVED lines=18> */
.L_x_30417:
[----:B------:R-:W-:Y:S05]  /*35640*/  BSYNC.RECONVERGENT B0 ;  /* 0x0000000000007941 */ /* 0x000fea0003800200 */
.L_x_30415:
        /* <DEDUP_REMOVED lines=38> */
.L_x_30419:
        /* <DEDUP_REMOVED lines=18> */
.L_x_30420:
[----:B------:R-:W-:Y:S05]  /*359d0*/  BSYNC.RECONVERGENT B0 ;  /* 0x0000000000007941 */ /* 0x000fea0003800200 */
.L_x_30418:
        /* <DEDUP_REMOVED lines=38> */
.L_x_30422:
        /* <DEDUP_REMOVED lines=18> */
.L_x_30423:
[----:B------:R-:W-:Y:S05]  /*35d60*/  BSYNC.RECONVERGENT B0 ;  /* 0x0000000000007941 */ /* 0x000fea0003800200 */
.L_x_30421:
        /* <DEDUP_REMOVED lines=38> */
.L_x_30425:
        /* <DEDUP_REMOVED lines=18> */
.L_x_30426:
[----:B------:R-:W-:Y:S05]  /*360f0*/  BSYNC.RECONVERGENT B0 ;  /* 0x0000000000007941 */ /* 0x000fea0003800200 */
.L_x_30424:
        /* <DEDUP_REMOVED lines=38> */
.L_x_30428:
        /* <DEDUP_REMOVED lines=18> */
.L_x_30429:
[----:B------:R-:W-:Y:S05]  /*36480*/  BSYNC.RECONVERGENT B0 ;  /* 0x0000000000007941 */ /* 0x000fea0003800200 */
.L_x_30427:
        /* <DEDUP_REMOVED lines=38> */
.L_x_30431:
        /* <DEDUP_REMOVED lines=18> */
.L_x_30432:
[----:B------:R-:W-:Y:S05]  /*36810*/  BSYNC.RECONVERGENT B0 ;  /* 0x0000000000007941 */ /* 0x000fea0003800200 */
.L_x_30430:
        /* <DEDUP_REMOVED lines=38> */
.L_x_30434:
        /* <DEDUP_REMOVED lines=18> */
.L_x_30435:
[----:B------:R-:W-:Y:S05]  /*36ba0*/  BSYNC.RECONVERGENT B0 ;  /* 0x0000000000007941 */ /* 0x000fea0003800200 */
.L_x_30433:
        /* <DEDUP_REMOVED lines=38> */
.L_x_30437:
        /* <DEDUP_REMOVED lines=18> */
.L_x_30438:
[----:B------:R-:W-:Y:S05]  /*36f30*/  BSYNC.RECONVERGENT B0 ;  /* 0x0000000000007941 */ /* 0x000fea0003800200 */
.L_x_30436:
        /* <DEDUP_REMOVED lines=38> */
.L_x_30440:
        /* <DEDUP_REMOVED lines=18> */
.L_x_30441:
[----:B------:R-:W-:Y:S05]  /*372c0*/  BSYNC.RECONVERGENT B0 ;  /* 0x0000000000007941 */ /* 0x000fea0003800200 */
.L_x_30439:
        /* <DEDUP_REMOVED lines=38> */
.L_x_30443:
        /* <DEDUP_REMOVED lines=18> */
.L_x_30444:
[----:B------:R-:W-:Y:S05]  /*37650*/  BSYNC.RECONVERGENT B0 ;  /* 0x0000000000007941 */ /* 0x000fea0003800200 */
.L_x_30442:
        /* <DEDUP_REMOVED lines=38> */
.L_x_30446:
        /* <DEDUP_REMOVED lines=18> */
.L_x_30447:
[----:B------:R-:W-:Y:S05]  /*379e0*/  BSYNC.RECONVERGENT B0 ;  /* 0x0000000000007941 */ /* 0x000fea0003800200 */
.L_x_30445:
        /* <DEDUP_REMOVED lines=38> */
.L_x_30449:
        /* <DEDUP_REMOVED lines=18> */
.L_x_30450:
[----:B------:R-:W-:Y:S05]  /*37d70*/  BSYNC.RECONVERGENT B0 ;  /* 0x0000000000007941 */ /* 0x000fea0003800200 */
.L_x_30448:
        /* <DEDUP_REMOVED lines=37> */
.L_x_30452:
        /* <DEDUP_REMOVED lines=16> */
.L_x_30453:
[----:B------:R-:W-:Y:S05]  /*380d0*/  BSYNC.RECONVERGENT B0 ;  /* 0x0000000000007941 */ /* 0x000fea0003800200 */
.L_x_30451:
        /* <DEDUP_REMOVED lines=33> */
.L_x_30455:
[----:B------:R-:W-:Y:S01]  /*382f0*/  IMAD.MOV.U32 R8, RZ, RZ, R6 ;  /* 0x000000ffff087224 */ /* 0x000fe200078e0006 */
[----:B------:R-:W-:Y:S02]  /*38300*/  MOV R10, R7 ;  /* 0x00000007000a7202 */ /* 0x000fe40000000f00 */
[----:B------:R-:W-:-:S07]  /*38310*/  MOV R9, 0x38330 ;  /* 0x0003833000097802 */ /* 0x000fce0000000f00 */
[----:B------:R-:W-:Y:S05]  /*38320*/  CALL.REL.NOINC `($__internal_49_$__cuda_sm20_rem_u64) ;  /* 0x0000005c00307944 */ /* 0x000fea0003c00000 */
[----:B------:R-:W-:Y:S01]  /*38330*/  MOV R4, R0 ;  /* 0x0000000000047202 */ /* 0x000fe20000000f00 */
[----:B------:R-:W-:-:S07]  /*38340*/  IMAD.MOV.U32 R5, RZ, RZ, R3 ;  /* 0x000000ffff057224 */ /* 0x000fce00078e0003 */
.L_x_30456:
[----:B------:R-:W-:Y:S05]  /*38350*/  BSYNC.RECONVERGENT B0 ;  /* 0x0000000000007941 */ /* 0x000fea0003800200 */
.L_x_30454:
[----:B------:R-:W0:Y:S01]  /*38360*/  LDCU.64 UR4, c[0x0][0x730] ;  /* 0x0000e600ff0477ac */ /* 0x000e220008000a00 */
[----:B------:R-:W-:Y:S01]  /*38370*/  MOV R3, R21 ;  /* 0x0000001500037202 */ /* 0x000fe20000000f00 */
[----:B0-----:R-:W-:Y:S02]  /*38380*/  IMAD R5, R5, UR4, RZ ;  /* 0x0000000405057c24 */ /* 0x001fe4000f8e02ff */
[----:B------:R-:W-:-:S04]  /*38390*/  IMAD.WIDE.U32 R2, R4, UR4, R2 ;  /* 0x0000000404027c25 */ /* 0x000fc8000f8e0002 */
[----:B------:R-:W-:-:S05]  /*383a0*/  IMAD R5, R4, UR5, R5 ;  /* 0x0000000504057c24 */ /* 0x000fca000f8e0205 */
[----:B------:R-:W-:-:S07]  /*383b0*/  IADD3 R21, PT, PT, R3, R5, RZ ;  /* 0x0000000503157210 */ /* 0x000fce0007ffe0ff */
.L_x_30384:
[----:B------:R-:W2:Y:S01]  /*383c0*/  LDG.E.64 R16, desc[UR36][R16.64] ;  /* 0x0000002410107981 */ /* 0x000ea2000c1e1b00 */
[----:B------:R-:W0:Y:S02]  /*383d0*/  LDCU.64 UR4, c[0x0][0x738] ;  /* 0x0000e700ff0477ac */ /* 0x000e240008000a00 */
[----:B0-----:R-:W-:-:S04]  /*383e0*/  LEA R4, P0, R2, UR4, 0x3 ;  /* 0x0000000402047c11 */ /* 0x001fc8000f8018ff */
[----:B------:R-:W-:-:S05]  /*383f0*/  LEA.HI.X R5, R2, UR5, R21, 0x3, P0 ;  /* 0x0000000502057c11 */ /* 0x000fca00080f1c15 */
[----:B--2---:R-:W-:Y:S01]  /*38400*/  STG.E.64 desc[UR36][R4.64], R16 ;  /* 0x0000001004007986 */ /* 0x004fe2000c101b24 */
[----:B------:R-:W-:Y:S05]  /*38410*/  EXIT ;  /* 0x000000000000794d */ /* 0x000fea0003800000 */
.L_x_30115:
        /* <DEDUP_REMOVED lines=306> */
.L_x_30459:
        /* <DEDUP_REMOVED lines=29> */
.L_x_30461:
[----:B------:R-:W-:Y:S05]  /*39910*/  BSYNC.RECONVERGENT B7 ;  /* 0x0000000000077941 */ /* 0x000fea0003800200 */
.L_x_30460:
        /* <DEDUP_REMOVED lines=16> */
.L_x_30458:
[----:B------:R-:W-:Y:S05]  /*39a20*/  BSYNC.RECONVERGENT B6 ;  /* 0x0000000000067941 */ /* 0x000fea0003800200 */
.L_x_30457:
        /* <DEDUP_REMOVED lines=303> */
.L_x_30464:
        /* <DEDUP_REMOVED lines=29> */
.L_x_30466:
[----:B------:R-:W-:Y:S05]  /*3aef0*/  BSYNC.RECONVERGENT B7 ;  /* 0x0000000000077941 */ /* 0x000fea0003800200 */
.L_x_30465:
        /* <DEDUP_REMOVED lines=16> */
.L_x_30463:
[----:B------:R-:W-:Y:S05]  /*3b000*/  BSYNC.RECONVERGENT B6 ;  /* 0x0000000000067941 */ /* 0x000fea0003800200 */
.L_x_30462:
        /* <DEDUP_REMOVED lines=303> */
.L_x_30469:
        /* <DEDUP_REMOVED lines=29> */
.L_x_30471:
[----:B------:R-:W-:Y:S05]  /*3c4d0*/  BSYNC.RECONVERGENT B7 ;  /* 0x0000000000077941 */ /* 0x000fea0003800200 */
.L_x_30470:
        /* <DEDUP_REMOVED lines=16> */
.L_x_30468:
[----:B------:R-:W-:Y:S05]  /*3c5e0*/  BSYNC.RECONVERGENT B6 ;  /* 0x0000000000067941 */ /* 0x000fea0003800200 */
.L_x_30467:
        /* <DEDUP_REMOVED lines=302> */
.L_x_30472:
        /* <DEDUP_REMOVED lines=31> */
.L_x_30474:
[----:B------:R-:W-:Y:S05]  /*3dac0*/  BSYNC.RECONVERGENT B6 ;  /* 0x0000000000067941 */ /* 0x000fea0003800200 */
.L_x_30473:
        /* <DEDUP_REMOVED lines=13> */
        .weak           $__internal_48_$__cuda_sm20_div_u64
        .type           $__internal_48_$__cuda_sm20_div_u64,@function
        .size           $__internal_48_$__cuda_sm20_div_u64,($__internal_49_$__cuda_sm20_rem_u64 - $__internal_48_$__cuda_sm20_div_u64)
$__internal_48_$__cuda_sm20_div_u64:
        /* <DEDUP_REMOVED lines=68> */
[----:B------:R-:W-:Y:S05]  /*3dfe0*/  RET.REL.NODEC R4 `(_ZN2at6native24index_elementwise_kernelILi128ELi4EZNS0_20cuda_take_put_kernelIdlZZZZZNS0_10put_kernelERNS_14TensorIteratorERKNS_10TensorBaseEbENKUlvE_clEvENKUlvE4_clEvENKUlvE_clEvENKUlvE0_clEvEUlRdlE0_EEvS4_S7_RKT1_EUliE_EEvlSE_) ;  /* 0xfffffc2004047950 */ /* 0x000fea0003c3ffff */
        .weak           $__internal_49_$__cuda_sm20_rem_u64
        .type           $__internal_49_$__cuda_sm20_rem_u64,@function
        .size           $__internal_49_$__cuda_sm20_rem_u64,(.L_x_41830 - $__internal_49_$__cuda_sm20_rem_u64)
$__internal_49_$__cuda_sm20_rem_u64:
        /* <DEDUP_REMOVED lines=63> */
[----:B------:R-:W-:Y:S06]  /*3e3e0*/  RET.REL.NODEC R4 `(_ZN2at6native24index_elementwise_kernelILi128ELi4EZNS0_20cuda_take_put_kernelIdlZZZZZNS0_10put_kernelERNS_14TensorIteratorERKNS_10TensorBaseEbENKUlvE_clEvENKUlvE4_clEvENKUlvE_clEvENKUlvE0_clEvEUlRdlE0_EEvS4_S7_RKT1_EUliE_EEvlSE_) ;  /* 0xfffffc1c04047950 */ /* 0x000fec0003c3ffff */
.L_x_30475:
        /* <DEDUP_REMOVED lines=9> */
.L_x_41830:


//--------------------- .text._ZN2at6native24index_elementwise_kernelILi128ELi4EZNS0_20cuda_take_put_kernelIdlZZZZZNS0_10put_kernelERNS_14TensorIteratorERKNS_10TensorBaseEbENKUlvE_clEvENKUlvE4_clEvENKUlvE_clEvENKUlvE0_clEvEUlRdlE_EEvS4_S7_RKT1_EUliE_EEvlSE_ --------------------------
	.section	.text._ZN2at6native24index_elementwise_kernelILi128ELi4EZNS0_20cuda_take_put_kernelIdlZZZZZNS0_10put_kernelERNS_14TensorIteratorERKNS_10TensorBaseEbENKUlvE_clEvENKUlvE4_clEvENKUlvE_clEvENKUlvE0_clEvEUlRdlE_EEvS4_S7_RKT1_EUliE_EEvlSE_,"ax",@progbits
	.align	128
        .global         _ZN2at6native24index_elementwise_kernelILi128ELi4EZNS0_20cuda_take_put_kernelIdlZZZZZNS0_10put_kernelERNS_14TensorIteratorERKNS_10TensorBaseEbENKUlvE_clEvENKUlvE4_clEvENKUlvE_clEvENKUlvE0_clEvEUlRdlE_EEvS4_S7_RKT1_EUliE_EEvlSE_
        .type           _ZN2at6native24index_elementwise_kernelILi128ELi4EZNS0_20cuda_take_put_kernelIdlZZZZZNS0_10put_kernelERNS_14TensorIteratorERKNS_10TensorBaseEbENKUlvE_clEvENKUlvE4_clEvENKUlvE_clEvENKUlvE0_clEvEUlRdlE_EEvS4_S7_RKT1_EUliE_EEvlSE_,@function
        .size           _ZN2at6native24index_elementwise_kernelILi128ELi4EZNS0_20cuda_take_put_kernelIdlZZZZZNS0_10put_kernelERNS_14TensorIteratorERKNS_10TensorBaseEbENKUlvE_clEvENKUlvE4_clEvENKUlvE_clEvENKUlvE0_clEvEUlRdlE_EEvS4_S7_RKT1_EUliE_EEvlSE_,(.L_x_41832 - _ZN2at6native24index_elementwise_kernelILi128ELi4EZNS0_20cuda_take_put_kernelIdlZZZZZNS0_10put_kernelERNS_14TensorIteratorERKNS_10TensorBaseEbENKUlvE_clEvENKUlvE4_clEvENKUlvE_clEvENKUlvE0_clEvEUlRdlE_EEvS4_S7_RKT1_EUliE_EEvlSE_)
        .other          _ZN2at6native24index_elementwise_kernelILi128ELi4EZNS0_20cuda_take_put_kernelIdlZZZZZNS0_10put_kernelERNS_14TensorIteratorERKNS_10TensorBaseEbENKUlvE_clEvENKUlvE4_clEvENKUlvE_clEvENKUlvE0_clEvEUlRdlE_EEvS4_S7_RKT1_EUliE_EEvlSE_,@"STO_CUDA_ENTRY STV_DEFAULT"
_ZN2at6native24index_elementwise_kernelILi128ELi4EZNS0_20cuda_take_put_kernelIdlZZZZZNS0_10put_kernelERNS_14TensorIteratorERKNS_10TensorBaseEbENKUlvE_clEvENKUlvE4_clEvENKUlvE_clEvENKUlvE0_clEvEUlRdlE_EEvS4_S7_RKT1_EUliE_EEvlSE_:
.text._ZN2at6native24index_elementwise_kernelILi128ELi4EZNS0_20cuda_take_put_kernelIdlZZZZZNS0_10put_kernelERNS_14TensorIteratorERKNS_10TensorBaseEbENKUlvE_clEvENKUlvE4_clEvENKUlvE_clEvENKUlvE0_clEvEUlRdlE_EEvS4_S7_RKT1_EUliE_EEvlSE_:
        /* <DEDUP_REMOVED lines=318> */
.L_x_30478:
        /* <DEDUP_REMOVED lines=31> */
.L_x_30480:
[----:B------:R-:W-:Y:S05]  /*15d0*/  BSYNC.RECONVERGENT B7 ;  /* 0x0000000000077941 */ /* 0x000fea0003800200 */
.L_x_30479:
        /* <DEDUP_REMOVED lines=47> */
.L_x_30483:
[----:B------:R-:W0:Y:S01]  /*18d0*/  LDCU.64 UR4, c[0x0][0x5a8] ;  /* 0x0000b500ff0477ac */ /* 0x000e220008000a00 */
[----:B------:R-:W-:Y:S01]  /*18e0*/  IMAD.MOV.U32 R10, RZ, RZ, R14 ;  /* 0x000000ffff0a7224 */ /* 0x000fe200078e000e */
[----:B------:R-:W-:Y:S02]  /*18f0*/  MOV R9, R15 ;  /* 0x0000000f00097202 */ /* 0x000fe40000000f00 */
[----:B------:R-:W-:Y:S02]  /*1900*/  MOV R0, 0x1940 ;  /* 0x0000194000007802 */ /* 0x000fe40000000f00 */
[----:B0-----:R-:W-:Y:S01]  /*1910*/  MOV R4, UR4 ;  /* 0x0000000400047c02 */ /* 0x001fe20008000f00 */
[----:B------:R-:W-:-:S07]  /*1920*/  IMAD.U32 R3, RZ, RZ, UR5 ;  /* 0x00000005ff037e24 */ /* 0x000fce000f8e00ff */
[----:B------:R-:W-:Y:S05]  /*1930*/  CALL.REL.NOINC `($__internal_50_$__cuda_sm20_div_u64) ;  /* 0x0000019c00647944 */ /* 0x000fea0003c00000 */
        /* <DEDUP_REMOVED lines=10> */
.L_x_30484:
[----:B------:R-:W-:Y:S05]  /*19e0*/  BSYNC.RECONVERGENT B0 ;  /* 0x0000000000007941 */ /* 0x000fea0003800200 */
.L_x_30482:
        /* <DEDUP_REMOVED lines=41> */
.L_x_30486:
[----:B------:R-:W0:Y:S01]  /*1c80*/  LDCU.64 UR4, c[0x0][0x5b0] ;  /* 0x0000b600ff0477ac */ /* 0x000e220008000a00 */
[----:B------:R-:W-:Y:S01]  /*1c90*/  MOV R10, R14 ;  /* 0x0000000e000a7202 */ /* 0x000fe20000000f00 */
[----:B------:R-:W-:Y:S01]  /*1ca0*/  IMAD.MOV.U32 R9, RZ, RZ, R15 ;  /* 0x000000ffff097224 */ /* 0x000fe200078e000f */
[----:B------:R-:W-:Y:S01]  /*1cb0*/  MOV R0, 0x1cf0 ;  /* 0x00001cf000007802 */ /* 0x000fe20000000f00 */
[----:B0-----:R-:W-:Y:S01]  /*1cc0*/  IMAD.U32 R4, RZ, RZ, UR4 ;  /* 0x00000004ff047e24 */ /* 0x001fe2000f8e00ff */
[----:B------:R-:W-:-:S07]  /*1cd0*/  MOV R3, UR5 ;  /* 0x0000000500037c02 */ /* 0x000fce0008000f00 */
[----:B------:R-:W-:Y:S05]  /*1ce0*/  CALL.REL.NOINC `($__internal_50_$__cuda_sm20_div_u64) ;  /* 0x0000019800787944 */ /* 0x000fea0003c00000 */
        /* <DEDUP_REMOVED lines=11> */
.L_x_30487:
[----:B------:R-:W-:Y:S05]  /*1da0*/  BSYNC.RECONVERGENT B0 ;  /* 0x0000000000007941 */ /* 0x000fea0003800200 */
.L_x_30485:
        /* <DEDUP_REMOVED lines=37> */
.L_x_30489:
        /* <DEDUP_REMOVED lines=18> */
.L_x_30490:
[----:B------:R-:W-:Y:S05]  /*2120*/  BSYNC.RECONVERGENT B0 ;  /* 0x0000000000007941 */ /* 0x000fea0003800200 */
.L_x_30488:
        /* <DEDUP_REMOVED lines=37> */
.L_x_30492:
        /* <DEDUP_REMOVED lines=18> */
.L_x_30493:
[----:B------:R-:W-:Y:S05]  /*24a0*/  BSYNC.RECONVERGENT B0 ;  /* 0x0000000000007941 */ /* 0x000fea0003800200 */
.L_x_30491:
        /* <DEDUP_REMOVED lines=37> */
.L_x_30495:
        /* <DEDUP_REMOVED lines=18> */
.L_x_30496:
[----:B------:R-:W-:Y:S05]  /*2820*/  BSYNC.RECONVERGENT B0 ;  /* 0x0000000000007941 */ /* 0x000fea0003800200 */
.L_x_30494:
        /* <DEDUP_REMOVED lines=37> */
.L_x_30498:
        /* <DEDUP_REMOVED lines=18> */
.L_x_30499:
[----:B------:R-:W-:Y:S05]  /*2ba0*/  BSYNC.RECONVERGENT B0 ;  /* 0x0000000000007941 */ /* 0x000fea0003800200 */
.L_x_30497:
        /* <DEDUP_REMOVED lines=37> */
.L_x_30501:
        /* <DEDUP_REMOVED lines=18> */
.L_x_30502:
[----:B------:R-:W-:Y:S05]  /*2f20*/  BSYNC.RECONVERGENT B0 ;  /* 0x0000000000007941 */ /* 0x000fea0003800200 */
.L_x_30500:
        /* <DEDUP_REMOVED lines=37> */
.L_x_30504:
        /* <DEDUP_REMOVED lines=18> */
.L_x_30505:
[----:B------:R-:W-:Y:S05]  /*32a0*/  BSYNC.RECONVERGENT B0 ;  /* 0x0000000000007941 */ /* 0x000fea0003800200 */
.L_x_30503:
        /* <DEDUP_REMOVED lines=37> */
.L_x_30507:
        /* <DEDUP_REMOVED lines=18> */
.L_x_30508:
[----:B------:R-:W-:Y:S05]  /*3620*/  BSYNC.RECONVERGENT B0 ;  /* 0x0000000000007941 */ /* 0x000fea0003800200 */
.L_x_30506:
        /* <DEDUP_REMOVED lines=37> */
.L_x_30510:
        /* <DEDUP_REMOVED lines=18> */
.L_x_30511:
[----:B------:R-:W-:Y:S05]  /*39a0*/  BSYNC.RECONVERGENT B0 ;  /* 0x0000000000007941 */ /* 0x000fea0003800200 */
.L_x_30509:
        /* <DEDUP_REMOVED lines=37> */
.L_x_30513:
        /* <DEDUP_REMOVED lines=18> */
.L_x_30514:
[----:B------:R-:W-:Y:S05]  /*3d20*/  BSYNC.RECONVERGENT B0 ;  /* 0x0000000000007941 */ /* 0x000fea0003800200 */
.L_x_30512:
        /* <DEDUP_REMOVED lines=37> */
.L_x_30516:
        /* <DEDUP_REMOVED lines=18> */
.L_x_30517:
[----:B------:R-:W-:Y:S05]  /*40a0*/  BSYNC.RECONVERGENT B0 ;  /* 0x0000000000007941 */ /* 0x000fea0003800200 */
.L_x_30515:
        /* <DEDUP_REMOVED lines=37> */
.L_x_30519:
        /* <DEDUP_REMOVED lines=18> */
.L_x_30520:
[----:B------:R-:W-:Y:S05]  /*4420*/  BSYNC.RECONVERGENT B0 ;  /* 0x0000000000007941 */ /* 0x000fea0003800200 */
.L_x_30518:
        /* <DEDUP_REMOVED lines=37> */
.L_x_30522:
        /* <DEDUP_REMOVED lines=18> */
.L_x_30523:
[----:B------:R-:W-:Y:S05]  /*47a0*/  BSYNC.RECONVERGENT B0 ;  /* 0x0000000000007941 */ /* 0x000fea0003800200 */
.L_x_30521:
        /* <DEDUP_REMOVED lines=37> */
.L_x_30525:
        /* <DEDUP_REMOVED lines=18> */
.L_x_30526:
[----:B------:R-:W-:Y:S05]  /*4b20*/  BSYNC.RECONVERGENT B0 ;  /* 0x0000000000007941 */ /* 0x000fea0003800200 */
.L_x_30524:
        /* <DEDUP_REMOVED lines=37> */
.L_x_30528:
        /* <DEDUP_REMOVED lines=18> */
.L_x_30529:
[----:B------:R-:W-:Y:S05]  /*4ea0*/  BSYNC.RECONVERGENT B0 ;  /* 0x0000000000007941 */ /* 0x000fea0003800200 */
.L_x_30527:
        /* <DEDUP_REMOVED lines=37> */
.L_x_30531:
        /* <DEDUP_REMOVED lines=18> */
.L_x_30532:
[----:B------:R-:W-:Y:S05]  /*5220*/  BSYNC.RECONVERGENT B0 ;  /* 0x0000000000007941 */ /* 0x000fea0003800200 */
.L_x_30530:
        /* <DEDUP_REMOVED lines=37> */
.L_x_30534:
        /* <DEDUP_REMOVED lines=18> */
.L_x_30535:
[----:B------:R-:W-:Y:S05]  /*55a0*/  BSYNC.RECONVERGENT B0 ;  /* 0x0000000000007941 */ /* 0x000fea0003800200 */
.L_x_30533:
        /* <DEDUP_REMOVED lines=37> */
.L_x_30537:
        /* <DEDUP_REMOVED lines=18> */
.L_x_30538:
[----:B------:R-:W-:Y:S05]  /*5920*/  BSYNC.RECONVERGENT B0 ;  /* 0x0000000000007941 */ /* 0x000fea0003800200 */
.L_x_30536:
        /* <DEDUP_REMOVED lines=37> */
.L_x_30540:
        /* <DEDUP_REMOVED lines=18> */
.L_x_30541:
[----:B------:R-:W-:Y:S05]  /*5ca0*/  BSYNC.RECONVERGENT B0 ;  /* 0x0000000000007941 */ /* 0x000fea0003800200 */
.L_x_30539:
        /* <DEDUP_REMOVED lines=37> */
.L_x_30543:
        /* <DEDUP_REMOVED lines=18> */
.L_x_30544:
[----:B------:R-:W-:Y:S05]  /*6020*/  BSYNC.RECONVERGENT B0 ;  /* 0x0000000000007941 */ /* 0x000fea0003800200 */
.L_x_30542:
        /* <DEDUP_REMOVED lines=37> */
.L_x_30546:
        /* <DEDUP_REMOVED lines=18> */
.L_x_30547:
[----:B------:R-:W-:Y:S05]  /*63a0*/  BSYNC.RECONVERGENT B0 ;  /* 0x0000000000007941 */ /* 0x000fea0003800200 */
.L_x_30545:
        /* <DEDUP_REMOVED lines=37> */
.L_x_30549:
        /* <DEDUP_REMOVED lines=18> */
.L_x_30550:
[----:B------:R-:W-:Y:S05]  /*6720*/  BSYNC.RECONVERGENT B0 ;  /* 0x0000000000007941 */ /* 0x000fea0003800200 */
.L_x_30548:
        /* <DEDUP_REMOVED lines=36> */
.L_x_30552:
        /* <DEDUP_REMOVED lines=16> */
.L_x_30553:
[----:B------:R-:W-:Y:S05]  /*6a70*/  BSYNC.RECONVERGENT B0 ;  /* 0x0000000000007941 */ /* 0x000fea0003800200 */
.L_x_30551:
        /* <DEDUP_REMOVED lines=33> */
.L_x_30555:
[----:B------:R-:W-:Y:S01]  /*6c90*/  MOV R8, R6 ;  /* 0x0000000600087202 */ /* 0x000fe20000000f00 */
[----:B------:R-:W-:Y:S01]  /*6ca0*/  IMAD.MOV.U32 R10, RZ, RZ, R7 ;  /* 0x000000ffff0a7224 */ /* 0x000fe200078e0007 */
[----:B------:R-:W-:-:S07]  /*6cb0*/  MOV R9, 0x6cd0 ;  /* 0x00006cd000097802 */ /* 0x000fce0000000f00 */
[----:B------:R-:W-:Y:S05]  /*6cc0*/  CALL.REL.NOINC `($__internal_51_$__cuda_sm20_rem_u64) ;  /* 0x0000014c00947944 */ /* 0x000fea0003c00000 */
[----:B------:R-:W-:Y:S01]  /*6cd0*/  MOV R4, R0 ;  /* 0x0000000000047202 */ /* 0x000fe20000000f00 */
[----:B------:R-:W-:-:S07]  /*6ce0*/  IMAD.MOV.U32 R5, RZ, RZ, R3 ;  /* 0x000000ffff057224 */ /* 0x000fce00078e0003 */
.L_x_30556:
[----:B------:R-:W-:Y:S05]  /*6cf0*/  BSYNC.RECONVERGENT B0 ;  /* 0x0000000000007941 */ /* 0x000fea0003800200 */
.L_x_30554:
[----:B------:R-:W0:Y:S02]  /*6d00*/  LDCU.64 UR4, c[0x0][0x730] ;  /* 0x0000e600ff0477ac */ /* 0x000e240008000a00 */
[----:B0-----:R-:W-:Y:S02]  /*6d10*/  IMAD R3, R5, UR4, RZ ;  /* 0x0000000405037c24 */ /* 0x001fe4000f8e02ff */
[----:B------:R-:W-:-:S04]  /*6d20*/  IMAD.WIDE.U32 R12, R4, UR4, R12 ;  /* 0x00000004040c7c25 */ /* 0x000fc8000f8e000c */
[----:B------:R-:W-:-:S05]  /*6d30*/  IMAD R3, R4, UR5, R3 ;  /* 0x0000000504037c24 */ /* 0x000fca000f8e0203 */
[----:B------:R-:W-:-:S07]  /*6d40*/  IADD3 R13, PT, PT, R13, R3, RZ ;  /* 0x000000030d0d7210 */ /* 0x000fce0007ffe0ff */
.L_x_30481:
[----:B------:R-:W2:Y:S01]  /*6d50*/  LDG.E.64 R16, desc[UR36][R16.64] ;  /* 0x0000002410107981 */ /* 0x000ea2000c1e1b00 */
[----:B------:R-:W0:Y:S02]  /*6d60*/  LDCU.64 UR4, c[0x0][0x740] ;  /* 0x0000e800ff0477ac */ /* 0x000e240008000a00 */
[----:B0-----:R-:W-:-:S04]  /*6d70*/  LEA R4, P0, R12, UR4, 0x3 ;  /* 0x000000040c047c11 */ /* 0x001fc8000f8018ff */
[----:B------:R-:W-:-:S05]  /*6d80*/  LEA.HI.X R5, R12, UR5, R13, 0x3, P0 ;  /* 0x000000050c057c11 */ /* 0x000fca00080f1c0d */
[----:B--2---:R0:W-:Y:S01]  /*6d90*/  REDG.E.ADD.F64.RN.STRONG.GPU desc[UR36][R4.64], R16 ;  /* 0x00000010040079a6 */ /* 0x0041e2000c12ff24 */
[----:B------:R-:W-:-:S07]  /*6da0*/  VIADD R2, R2, 0x80 ;  /* 0x0000008002027836 */ /* 0x000fce0000000000 */
.L_x_30477:
[----:B------:R-:W-:Y:S05]  /*6db0*/  BSYNC.RECONVERGENT B6 ;  /* 0x0000000000067941 */ /* 0x000fea0003800200 */
.L_x_30476:
        /* <DEDUP_REMOVED lines=311> */
.L_x_30559:
        /* <DEDUP_REMOVED lines=31> */
.L_x_30561:
[----:B------:R-:W-:Y:S05]  /*8320*/  BSYNC.RECONVERGENT B7 ;  /* 0x0000000000077941 */ /* 0x000fea0003800200 */
.L_x_30560:
        /* <DEDUP_REMOVED lines=46> */
.L_x_30564:
        /* <DEDUP_REMOVED lines=17> */
.L_x_30565:
[----:B------:R-:W-:Y:S05]  /*8720*/  BSYNC.RECONVERGENT B0 ;  /* 0x0000000000007941 */ /* 0x000fea0003800200 */
.L_x_30563:
        /* <DEDUP_REMOVED lines=41> */
.L_x_30567:
        /* <DEDUP_REMOVED lines=18> */
.L_x_30568:
[----:B------:R-:W-:Y:S05]  /*8ae0*/  BSYNC.RECONVERGENT B0 ;  /* 0x0000000000007941 */ /* 0x000fea0003800200 */
.L_x_30566:
        /* <DEDUP_REMOVED lines=37> */
.L_x_30570:
        /* <DEDUP_REMOVED lines=18> */
.L_x_30571:
[----:B------:R-:W-:Y:S05]  /*8e60*/  BSYNC.RECONVERGENT B0 ;  /* 0x0000000000007941 */ /* 0x000fea0003800200 */
.L_x_30569:
        /* <DEDUP_REMOVED lines=37> */
.L_x_30573:
        /* <DEDUP_REMOVED lines=18> */
.L_x_30574:
[----:B------:R-:W-:Y:S05]  /*91e0*/  BSYNC.RECONVERGENT B0 ;  /* 0x0000000000007941 */ /* 0x000fea0003800200 */
.L_x_30572:
        /* <DEDUP_REMOVED lines=37> */
.L_x_30576:
        /* <DEDUP_REMOVED lines=18> */
.L_x_30577:
[----:B------:R-:W-:Y:S05]  /*9560*/  BSYNC.RECONVERGENT B0 ;  /* 0x0000000000007941 */ /* 0x000fea0003800200 */
.L_x_30575:
        /* <DEDUP_REMOVED lines=37> */
.L_x_30579:
        /* <DEDUP_REMOVED lines=18> */
.L_x_30580:
[----:B------:R-:W-:Y:S05]  /*98e0*/  BSYNC.RECONVERGENT B0 ;  /* 0x0000000000007941 */ /* 0x000fea0003800200 */
.L_x_30578:
        /* <DEDUP_REMOVED lines=37> */
.L_x_30582:
        /* <DEDUP_REMOVED lines=18> */
.L_x_30583:
[----:B------:R-:W-:Y:S05]  /*9c60*/  BSYNC.RECONVERGENT B0 ;  /* 0x0000000000007941 */ /* 0x000fea0003800200 */
.L_x_30581:
        /* <DEDUP_REMOVED lines=37> */
.L_x_30585:
        /* <DEDUP_REMOVED lines=18> */
.L_x_30586:
[----:B------:R-:W-:Y:S05]  /*9fe0*/  BSYNC.RECONVERGENT B0 ;  /* 0x0000000000007941 */ /* 0x000fea0003800200 */
.L_x_30584:
        /* <DEDUP_REMOVED lines=37> */
.L_x_30588:
        /* <DEDUP_REMOVED lines=18> */
.L_x_30589:
[----:B------:R-:W-:Y:S05]  /*a360*/  BSYNC.RECONVERGENT B0 ;  /* 0x0000000000007941 */ /* 0x000fea0003800200 */
.L_x_30587:
        /* <DEDUP_REMOVED lines=37> */
.L_x_30591:
        /* <DEDUP_REMOVED lines=18> */
.L_x_30592:
[----:B------:R-:W-:Y:S05]  /*a6e0*/  BSYNC.RECONVERGENT B0 ;  /* 0x0000000000007941 */ /* 0x000fea0003800200 */
.L_x_30590:
        /* <DEDUP_REMOVED lines=37> */
.L_x_30594:
        /* <DEDUP_REMOVED lines=18> */
.L_x_30595:
[----:B------:R-:W-:Y:S05]  /*aa60*/  BSYNC.RECONVERGENT B0 ;  /* 0x0000000000007941 */ /* 0x000fea0003800200 */
.L_x_30593:
        /* <DEDUP_REMOVED lines=37> */
.L_x_30597:
        /* <DEDUP_REMOVED lines=18> */
.L_x_30598:
[----:B------:R-:W-:Y:S05]  /*ade0*/  BSYNC.RECONVERGENT B0 ;  /* 0x0000000000007941 */ /* 0x000fea0003800200 */
.L_x_30596:
        /* <DEDUP_REMOVED lines=37> */
.L_x_30600:
        /* <DEDUP_REMOVED lines=18> */
.L_x_30601:
[----:B------:R-:W-:Y:S05]  /*b160*/  BSYNC.RECONVERGENT B0 ;  /* 0x0000000000007941 */ /* 0x000fea0003800200 */
.L_x_30599:
        /* <DEDUP_REMOVED lines=37> */
.L_x_30603:
        /* <DEDUP_REMOVED lines=18> */
.L_x_30604:
[----:B------:R-:W-:Y:S05]  /*b4e0*/  BSYNC.RECONVERGENT B0 ;  /* 0x0000000000007941 */ /* 0x000fea0003800200 */
.L_x_30602:
        /* <DEDUP_REMOVED lines=37> */
.L_x_30606:
        /* <DEDUP_REMOVED lines=18> */
.L_x_30607:
[----:B------:R-:W-:Y:S05]  /*b860*/  BSYNC.RECONVERGENT B0 ;  /* 0x0000000000007941 */ /* 0x000fea0003800200 */
.L_x_30605:
        /* <DEDUP_REMOVED lines=37> */
.L_x_30609:
        /* <DEDUP_REMOVED lines=18> */
.L_x_30610:
[----:B------:R-:W-:Y:S05]  /*bbe0*/  BSYNC.RECONVERGENT B0 ;  /* 0x0000000000007941 */ /* 0x000fea0003800200 */
.L_x_30608:
        /* <DEDUP_REMOVED lines=37> */
.L_x_30612:
        /* <DEDUP_REMOVED lines=18> */
.L_x_30613:
[----:B------:R-:W-:Y:S05]  /*bf60*/  BSYNC.RECONVERGENT B0 ;  /* 0x0000000000007941 */ /* 0x000fea0003800200 */
.L_x_30611:
        /* <DEDUP_REMOVED lines=37> */
.L_x_30615:
        /* <DEDUP_REMOVED lines=18> */
.L_x_30616:
[----:B------:R-:W-:Y:S05]  /*c2e0*/  BSYNC.RECONVERGENT B0 ;  /* 0x0000000000007941 */ /* 0x000fea0003800200 */
.L_x_30614:
        /* <DEDUP_REMOVED lines=37> */
.L_x_30618:
        /* <DEDUP_REMOVED lines=18> */
.L_x_30619:
[----:B------:R-:W-:Y:S05]  /*c660*/  BSYNC.RECONVERGENT B0 ;  /* 0x0000000000007941 */ /* 0x000fea0003800200 */
.L_x_30617:
        /* <DEDUP_REMOVED lines=37> */
.L_x_30621:
        /* <DEDUP_REMOVED lines=18> */
.L_x_30622:
[----:B------:R-:W-:Y:S05]  /*c9e0*/  BSYNC.RECONVERGENT B0 ;  /* 0x0000000000007941 */ /* 0x000fea0003800200 */
.L_x_30620:
        /* <DEDUP_REMOVED lines=37> */
.L_x_30624:
        /* <DEDUP_REMOVED lines=18> */
.L_x_30625:
[----:B------:R-:W-:Y:S05]  /*cd60*/  BSYNC.RECONVERGENT B0 ;  /* 0x0000000000007941 */ /* 0x000fea0003800200 */
.L_x_30623:
        /* <DEDUP_REMOVED lines=37> */
.L_x_30627:
        /* <DEDUP_REMOVED lines=18> */
.L_x_30628:
[----:B------:R-:W-:Y:S05]  /*d0e0*/  BSYNC.RECONVERGENT B0 ;  /* 0x0000000000007941 */ /* 0x000fea0003800200 */
.L_x_30626:
        /* <DEDUP_REMOVED lines=37> */
.L_x_30630:
        /* <DEDUP_REMOVED lines=18> */
.L_x_30631:
[----:B------:R-:W-:Y:S05]  /*d460*/  BSYNC.RECONVERGENT B0 ;  /* 0x0000000000007941 */ /* 0x000fea0003800200 */
.L_x_30629:
        /* <DEDUP_REMOVED lines=36> */
.L_x_30633:
        /* <DEDUP_REMOVED lines=16> */
.L_x_30634:
[----:B------:R-:W-:Y:S05]  /*d7b0*/  BSYNC.RECONVERGENT B0 ;  /* 0x0000000000007941 */ /* 0x000fea0003800200 */
.L_x_30632:
        /* <DEDUP_REMOVED lines=32> */
.L_x_30636:
[----:B------:R-:W-:Y:S01]  /*d9c0*/  MOV R8, R6 ;  /* 0x0000000600087202 */ /* 0x000fe20000000f00 */
[----:B------:R-:W-:Y:S01]  /*d9d0*/  IMAD.MOV.U32 R10, RZ, RZ, R7 ;  /* 0x000000ffff0a7224 */ /* 0x000fe200078e0007 */
[----:B------:R-:W-:-:S07]  /*d9e0*/  MOV R9, 0xda00 ;  /* 0x0000da0000097802 */ /* 0x000fce0000000f00 */
[----:B------:R-:W-:Y:S05]  /*d9f0*/  CALL.REL.NOINC `($__internal_51_$__cuda_sm20_rem_u64) ;  /* 0x000000e000487944 */ /* 0x000fea0003c00000 */
[----:B------:R-:W-:Y:S01]  /*da00*/  MOV R4, R0 ;  /* 0x0000000000047202 */ /* 0x000fe20000000f00 */
[----:B------:R-:W-:-:S07]  /*da10*/  IMAD.MOV.U32 R5, RZ, RZ, R3 ;  /* 0x000000ffff057224 */ /* 0x000fce00078e0003 */
.L_x_30637:
[----:B------:R-:W-:Y:S05]  /*da20*/  BSYNC.RECONVERGENT B0 ;  /* 0x0000000000007941 */ /* 0x000fea0003800200 */
.L_x_30635:
[----:B------:R-:W0:Y:S02]  /*da30*/  LDCU.64 UR4, c[0x0][0x730] ;  /* 0x0000e600ff0477ac */ /* 0x000e240008000a00 */
[----:B0-----:R-:W-:Y:S02]  /*da40*/  IMAD R3, R5, UR4, RZ ;  /* 0x0000000405037c24 */ /* 0x001fe4000f8e02ff */
[----:B------:R-:W-:-:S04]  /*da50*/  IMAD.WIDE.U32 R12, R4, UR4, R12 ;  /* 0x00000004040c7c25 */ /* 0x000fc8000f8e000c */
[----:B------:R-:W-:-:S05]  /*da60*/  IMAD R3, R4, UR5, R3 ;  /* 0x0000000504037c24 */ /* 0x000fca000f8e0203 */
[----:B------:R-:W-:-:S07]  /*da70*/  IADD3 R13, PT, PT, R13, R3, RZ ;  /* 0x000000030d0d7210 */ /* 0x000fce0007ffe0ff */
.L_x_30562:
[----:B------:R-:W2:Y:S01]  /*da80*/  LDG.E.64 R16, desc[UR36][R16.64] ;  /* 0x0000002410107981 */ /* 0x000ea2000c1e1b00 */
[----:B------:R-:W0:Y:S02]  /*da90*/  LDCU.64 UR4, c[0x0][0x740] ;  /* 0x0000e800ff0477ac */ /* 0x000e240008000a00 */
[----:B0-----:R-:W-:-:S04]  /*daa0*/  LEA R4, P0, R12, UR4, 0x3 ;  /* 0x000000040c047c11 */ /* 0x001fc8000f8018ff */
[----:B------:R-:W-:-:S05]  /*dab0*/  LEA.HI.X R5, R12, UR5, R13, 0x3, P0 ;  /* 0x000000050c057c11 */ /* 0x000fca00080f1c0d */
[----:B--2---:R1:W-:Y:S01]  /*dac0*/  REDG.E.ADD.F64.RN.STRONG.GPU desc[UR36][R4.64], R16 ;  /* 0x00000010040079a6 */ /* 0x0043e2000c12ff24 */
[----:B------:R-:W-:-:S07]  /*dad0*/  VIADD R2, R2, 0x80 ;  /* 0x0000008002027836 */ /* 0x000fce0000000000 */
.L_x_30558:
[----:B------:R-:W-:Y:S05]  /*dae0*/  BSYNC.RECONVERGENT B6 ;  /* 0x0000000000067941 */ /* 0x000fea0003800200 */
.L_x_30557:
        /* <DEDUP_REMOVED lines=311> */
.L_x_30640:
        /* <DEDUP_REMOVED lines=31> */
.L_x_30642:
[----:B------:R-:W-:Y:S05]  /*f050*/  BSYNC.RECONVERGENT B7 ;  /* 0x0000000000077941 */ /* 0x000fea0003800200 */
.L_x_30641:
        /* <DEDUP_REMOVED lines=46> */
.L_x_30645:
        /* <DEDUP_REMOVED lines=17> */
.L_x_30646:
[----:B------:R-:W-:Y:S05]  /*f450*/  BSYNC.RECONVERGENT B0 ;  /* 0x0000000000007941 */ /* 0x000fea0003800200 */
.L_x_30644:
        /* <DEDUP_REMOVED lines=41> */
.L_x_30648:
        /* <DEDUP_REMOVED lines=18> */
.L_x_30649:
[----:B------:R-:W-:Y:S05]  /*f810*/  BSYNC.RECONVERGENT B0 ;  /* 0x0000000000007941 */ /* 0x000fea0003800200 */
.L_x_30647:
        /* <DEDUP_REMOVED lines=37> */
.L_x_30651:
        /* <DEDUP_REMOVED lines=18> */
.L_x_30652:
[----:B------:R-:W-:Y:S05]  /*fb90*/  BSYNC.RECONVERGENT B0 ;  /* 0x0000000000007941 */ /* 0x000fea0003800200 */
.L_x_30650:
        /* <DEDUP_REMOVED lines=37> */
.L_x_30654:
        /* <DEDUP_REMOVED lines=18> */
.L_x_30655:
[----:B------:R-:W-:Y:S05]  /*ff10*/  BSYNC.RECONVERGENT B0 ;  /* 0x0000000000007941 */ /* 0x000fea0003800200 */
.L_x_30653:
        /* <DEDUP_REMOVED lines=37> */
.L_x_30657:
        /* <DEDUP_REMOVED lines=18> */
.L_x_30658:
[----:B------:R-:W-:Y:S05]  /*10290*/  BSYNC.RECONVERGENT B0 ;  /* 0x0000000000007941 */ /* 0x000fea0003800200 */
.L_x_30656:
        /* <DEDUP_REMOVED lines=37> */
.L_x_30660:
        /* <DEDUP_REMOVED lines=18> */
.L_x_30661:
[----:B------:R-:W-:Y:S05]  /*10610*/  BSYNC.RECONVERGENT B0 ;  /* 0x0000000000007941 */ /* 0x000fea0003800200 */
.L_x_30659:
        /* <DEDUP_REMOVED lines=37> */
.L_x_30663:
        /* <DEDUP_REMOVED lines=18> */
.L_x_30664:
[----:B------:R-:W-:Y:S05]  /*10990*/  BSYNC.RECONVERGENT B0 ;  /* 0x0000000000007941 */ /* 0x000fea0003800200 */
.L_x_30662:
        /* <DEDUP_REMOVED lines=37> */
.L_x_30666:
        /* <DEDUP_REMOVED lines=18> */
.L_x_30667:
[----:B------:R-:W-:Y:S05]  /*10d10*/  BSYNC.RECONVERGENT B0 ;  /* 0x0000000000007941 */ /* 0x000fea0003800200 */
.L_x_30665:
        /* <DEDUP_REMOVED lines=37> */
.L_x_30669:
        /* <DEDUP_REMOVED lines=18> */
.L_x_30670:
[----:B------:R-:W-:Y:S05]  /*11090*/  BSYNC.RECONVERGENT B0 ;  /* 0x0000000000007941 */ /* 0x000fea0003800200 */
.L_x_30668:
        /* <DEDUP_REMOVED lines=37> */
.L_x_30672:
        /* <DEDUP_REMOVED lines=18> */
.L_x_30673:
[----:B------:R-:W-:Y:S05]  /*11410*/  BSYNC.RECONVERGENT B0 ;  /* 0x0000000000007941 */ /* 0x000fea0003800200 */
.L_x_30671:
        /* <DEDUP_REMOVED lines=37> */
.L_x_30675:
        /* <DEDUP_REMOVED lines=18> */
.L_x_30676:
[----:B------:R-:W-:Y:S05]  /*11790*/  BSYNC.RECONVERGENT B0 ;  /* 0x0000000000007941 */ /* 0x000fea0003800200 */
.L_x_30674:
        /* <DEDUP_REMOVED lines=37> */
.L_x_30678:
        /* <DEDUP_REMOVED lines=18> */
.L_x_30679:
[----:B------:R-:W-:Y:S05]  /*11b10*/  BSYNC.RECONVERGENT B0 ;  /* 0x0000000000007941 */ /* 0x000fea0003800200 */
.L_x_30677:
        /* <DEDUP_REMOVED lines=37> */
.L_x_30681:
        /* <DEDUP_REMOVED lines=18> */
.L_x_30682:
[----:B------:R-:W-:Y:S05]  /*11e90*/  BSYNC.RECONVERGENT B0 ;  /* 0x0000000000007941 */ /* 0x000fea0003800200 */
.L_x_30680:
        /* <DEDUP_REMOVED lines=37> */
.L_x_30684:
[----:B------:R-:W0:Y:S01]  /*120f0*/  LDCU.64 UR4, c[0x0][0x610] ;  /* 0x0000c200ff0477ac */ /* 0x000e220008000a00 */
[----:B------:R-:W-:Y:S01]  /*12100*/  IMAD.MOV.U32 R10, RZ, RZ, R12 ;  /* 0x000000ffff0a7224 */ /* 0x000fe200078e000c */
[----:B------:R-:W-:Y:S01]  /*12110*/  MOV R0, 0x12160 ;  /* 0x0001216000007802 */ /* 0x000fe20000000f00 */
[----:B------:R-:W-:Y:S01]  /*12120*/  IMAD.MOV.U32 R9, RZ, RZ, R13 ;  /* 0x000000ffff097224 */ /* 0x000fe200078e000d */
[----:B0-----:R-:W-:Y:S02]  /*12130*/  MOV R4, UR4 ;  /* 0x0000000400047c02 */ /* 0x001fe40008000f00 */
[----:B------:R-:W-:-:S07]  /*12140*/  MOV R3, UR5 ;  /* 0x0000000500037c02 */ /* 0x000fce0008000f00 */
[----:B------:R-:W-:Y:S05]  /*12150*/  CALL.REL.NOINC `($__internal_50_$__cuda_sm20_div_u64) ;  /* 0x00000094005c7944 */ /* 0x000fea0003c00000 */
        /* <DEDUP_REMOVED lines=11> */
.L_x_30685:
[----:B------:R-:W-:Y:S05]  /*12210*/  BSYNC.RECONVERGENT B0 ;  /* 0x0000000000007941 */ /* 0x000fea0003800200 */
.L_x_30683:
        /* <DEDUP_REMOVED lines=37> */
.L_x_30687:
[----:B------:R-:W0:Y:S01]  /*12470*/  LDCU.64 UR4, c[0x0][0x618] ;  /* 0x0000c300ff0477ac */ /* 0x000e220008000a00 */
[----:B------:R-:W-:Y:S02]  /*12480*/  MOV R10, R12 ;  /* 0x0000000c000a7202 */ /* 0x000fe40000000f00 */
        /* <DEDUP_REMOVED lines=16> */
.L_x_30688:
[----:B------:R-:W-:Y:S05]  /*12590*/  BSYNC.RECONVERGENT B0 ;  /* 0x0000000000007941 */ /* 0x000fea0003800200 */
.L_x_30686:
        /* <DEDUP_REMOVED lines=37> */
.L_x_30690:
[----:B------:R-:W0:Y:S01]  /*127f0*/  LDCU.64 UR4, c[0x0][0x620] ;  /* 0x0000c400ff0477ac */ /* 0x000e220008000a00 */
[----:B------:R-:W-:Y:S02]  /*12800*/  MOV R10, R12 ;  /* 0x0000000c000a7202 */ /* 0x000fe40000000f00 */
[----:B------:R-:W-:Y:S02]  /*12810*/  MOV R9, R13 ;  /* 0x0000000d00097202 */ /* 0x000fe40000000f00 */
[----:B------:R-:W-:Y:S01]  /*12820*/  MOV R0, 0x12860 ;  /* 0x0001286000007802 */ /* 0x000fe20000000f00 */
[----:B0-----:R-:W-:Y:S01]  /*12830*/  IMAD.U32 R4, RZ, RZ, UR4 ;  /* 0x00000004ff047e24 */ /* 0x001fe2000f8e00ff */
[----:B------:R-:W-:-:S07]  /*12840*/  MOV R3, UR5 ;  /* 0x0000000500037c02 */ /* 0x000fce0008000f00 */
        /* <DEDUP_REMOVED lines=12> */
.L_x_30691:
[----:B------:R-:W-:Y:S05]  /*12910*/  BSYNC.RECONVERGENT B0 ;  /* 0x0000000000007941 */ /* 0x000fea0003800200 */
.L_x_30689:
        /* <DEDUP_REMOVED lines=37> */
.L_x_30693:
        /* <DEDUP_REMOVED lines=18> */
.L_x_30694:
[----:B------:R-:W-:Y:S05]  /*12c90*/  BSYNC.RECONVERGENT B0 ;  /* 0x0000000000007941 */ /* 0x000fea0003800200 */
.L_x_30692:
        /* <DEDUP_REMOVED lines=37> */
.L_x_30696:
        /* <DEDUP_REMOVED lines=18> */
.L_x_30697:
[----:B------:R-:W-:Y:S05]  /*13010*/  BSYNC.RECONVERGENT B0 ;  /* 0x0000000000007941 */ /* 0x000fea0003800200 */
.L_x_30695:
        /* <DEDUP_REMOVED lines=37> */
.L_x_30699:
        /* <DEDUP_REMOVED lines=18> */
.L_x_30700:
[----:B------:R-:W-:Y:S05]  /*13390*/  BSYNC.RECONVERGENT B0 ;  /* 0x0000000000007941 */ /* 0x000fea0003800200 */
.L_x_30698:
        /* <DEDUP_REMOVED lines=37> */
.L_x_30702:
        /* <DEDUP_REMOVED lines=18> */
.L_x_30703:
[----:B------:R-:W-:Y:S05]  /*13710*/  BSYNC.RECONVERGENT B0 ;  /* 0x0000000000007941 */ /* 0x000fea0003800200 */
.L_x_30701:
        /* <DEDUP_REMOVED lines=37> */
.L_x_30705:
        /* <DEDUP_REMOVED lines=18> */
.L_x_30706:
[----:B------:R-:W-:Y:S05]  /*13a90*/  BSYNC.RECONVERGENT B0 ;  /* 0x0000000000007941 */ /* 0x000fea0003800200 */
.L_x_30704:
        /* <DEDUP_REMOVED lines=37> */
.L_x_30708:
        /* <DEDUP_REMOVED lines=18> */
.L_x_30709:
[----:B------:R-:W-:Y:S05]  /*13e10*/  BSYNC.RECONVERGENT B0 ;  /* 0x0000000000007941 */ /* 0x000fea0003800200 */
.L_x_30707:
        /* <DEDUP_REMOVED lines=37> */
.L_x_30711:
        /* <DEDUP_REMOVED lines=18> */
.L_x_30712:
[----:B------:R-:W-:Y:S05]  /*14190*/  BSYNC.RECONVERGENT B0 ;  /* 0x0000000000007941 */ /* 0x000fea0003800200 */
.L_x_30710:
        /* <DEDUP_REMOVED lines=36> */
.L_x_30714:
        /* <DEDUP_REMOVED lines=16> */
.L_x_30715:
[----:B------:R-:W-:Y:S05]  /*144e0*/  BSYNC.RECONVERGENT B0 ;  /* 0x0000000000007941 */ /* 0x000fea0003800200 */
.L_x_30713:
        /* <DEDUP_REMOVED lines=32> */
.L_x_30717:
[----:B------:R-:W-:Y:S02]  /*146f0*/  MOV R8, R6 ;  /* 0x0000000600087202 */ /* 0x000fe40000000f00 */
[----:B------:R-:W-:Y:S02]  /*14700*/  MOV R10, R7 ;  /* 0x00000007000a7202 */ /* 0x000fe40000000f00 */
[----:B------:R-:W-:-:S07]  /*14710*/  MOV R9, 0x14730 ;  /* 0x0001473000097802 */ /* 0x000fce0000000f00 */
[----:B------:R-:W-:Y:S05]  /*14720*/  CALL.REL.NOINC `($__internal_51_$__cuda_sm20_rem_u64) ;  /* 0x0000007000fc7944 */ /* 0x000fea0003c00000 */
[----:B------:R-:W-:Y:S01]  /*14730*/  IMAD.MOV.U32 R4, RZ, RZ, R0 ;  /* 0x000000ffff047224 */ /* 0x000fe200078e0000 */
[----:B------:R-:W-:-:S07]  /*14740*/  MOV R5, R3 ;  /* 0x0000000300057202 */ /* 0x000fce0000000f00 */
.L_x_30718:
[----:B------:R-:W-:Y:S05]  /*14750*/  BSYNC.RECONVERGENT B0 ;  /* 0x0000000000007941 */ /* 0x000fea0003800200 */
.L_x_30716:
[----:B------:R-:W0:Y:S02]  /*14760*/  LDCU.64 UR4, c[0x0][0x730] ;  /* 0x0000e600ff0477ac */ /* 0x000e240008000a00 */
[----:B0-----:R-:W-:Y:S02]  /*14770*/  IMAD R3, R5, UR4, RZ ;  /* 0x0000000405037c24 */ /* 0x001fe4000f8e02ff */
[----:B------:R-:W-:-:S04]  /*14780*/  IMAD.WIDE.U32 R14, R4, UR4, R14 ;  /* 0x00000004040e7c25 */ /* 0x000fc8000f8e000e */
[----:B------:R-:W-:-:S05]  /*14790*/  IMAD R3, R4, UR5, R3 ;  /* 0x0000000504037c24 */ /* 0x000fca000f8e0203 */
[----:B------:R-:W-:-:S07]  /*147a0*/  IADD3 R15, PT, PT, R15, R3, RZ ;  /* 0x000000030f0f7210 */ /* 0x000fce0007ffe0ff */
.L_x_30643:
[----:B------:R-:W2:Y:S01]  /*147b0*/  LDG.E.64 R16, desc[UR36][R16.64] ;  /* 0x0000002410107981 */ /* 0x000ea2000c1e1b00 */
[----:B------:R-:W0:Y:S02]  /*147c0*/  LDCU.64 UR4, c[0x0][0x740] ;  /* 0x0000e800ff0477ac */ /* 0x000e240008000a00 */
[----:B0-----:R-:W-:-:S04]  /*147d0*/  LEA R4, P0, R14, UR4, 0x3 ;  /* 0x000000040e047c11 */ /* 0x001fc8000f8018ff */
[----:B------:R-:W-:-:S05]  /*147e0*/  LEA.HI.X R5, R14, UR5, R15, 0x3, P0 ;  /* 0x000000050e057c11 */ /* 0x000fca00080f1c0f */
[----:B--2---:R2:W-:Y:S01]  /*147f0*/  REDG.E.ADD.F64.RN.STRONG.GPU desc[UR36][R4.64], R16 ;  /* 0x00000010040079a6 */ /* 0x0045e2000c12ff24 */
[----:B------:R-:W-:-:S07]  /*14800*/  VIADD R2, R2, 0x80 ;  /* 0x0000008002027836 */ /* 0x000fce0000000000 */
.L_x_30639:
[----:B------:R-:W-:Y:S05]  /*14810*/  BSYNC.RECONVERGENT B6 ;  /* 0x0000000000067941 */ /* 0x000fea0003800200 */
.L_x_30638:
        /* <DEDUP_REMOVED lines=310> */
.L_x_30719:
        /* <DEDUP_REMOVED lines=31> */
.L_x_30721:
[----:B------:R-:W-:Y:S05]  /*15d70*/  BSYNC.RECONVERGENT B6 ;  /* 0x0000000000067941 */ /* 0x000fea0003800200 */
.L_x_30720:
        /* <DEDUP_REMOVED lines=48> */
.L_x_30724:
        /* <DEDUP_REMOVED lines=17> */
.L_x_30725:
[----:B------:R-:W-:Y:S05]  /*16190*/  BSYNC.RECONVERGENT B0 ;  /* 0x0000000000007941 */ /* 0x000fea0003800200 */
.L_x_30723:
        /* <DEDUP_REMOVED lines=41> */
.L_x_30727:
        /* <DEDUP_REMOVED lines=18> */
.L_x_30728:
[----:B------:R-:W-:Y:S05]  /*16550*/  BSYNC.RECONVERGENT B0 ;  /* 0x0000000000007941 */ /* 0x000fea0003800200 */
.L_x_30726:
        /* <DEDUP_REMOVED lines=38> */
.L_x_30730:
        /* <DEDUP_REMOVED lines=18> */
.L_x_30731:
[----:B------:R-:W-:Y:S05]  /*168e0*/  BSYNC.RECONVERGENT B0 ;  /* 0x0000000000007941 */ /* 0x000fea0003800200 */
.L_x_30729:
        /* <DEDUP_REMOVED lines=38> */
.L_x_30733:
        /* <DEDUP_REMOVED lines=18> */
.L_x_30734:
[----:B------:R-:W-:Y:S05]  /*16c70*/  BSYNC.RECONVERGENT B0 ;  /* 0x0000000000007941 */ /* 0x000fea0003800200 */
.L_x_30732:
        /* <DEDUP_REMOVED lines=38> */
.L_x_30736:
        /* <DEDUP_REMOVED lines=18> */
.L_x_30737:
[----:B------:R-:W-:Y:S05]  /*17000*/  BSYNC.RECONVERGENT B0 ;  /* 0x0000000000007941 */ /* 0x000fea0003800200 */
.L_x_30735:
        /* <DEDUP_REMOVED lines=38> */
.L_x_30739:
        /* <DEDUP_REMOVED lines=18> */
.L_x_30740:
[----:B------:R-:W-:Y:S05]  /*17390*/  BSYNC.RECONVERGENT B0 ;  /* 0x0000000000007941 */ /* 0x000fea0003800200 */
.L_x_30738:
        /* <DEDUP_REMOVED lines=38> */
.L_x_30742:
        /* <DEDUP_REMOVED lines=18> */
.L_x_30743:
[----:B------:R-:W-:Y:S05]  /*17720*/  BSYNC.RECONVERGENT B0 ;  /* 0x0000000000007941 */ /* 0x000fea0003800200 */
.L_x_30741:
        /* <DEDUP_REMOVED lines=38> */
.L_x_30745:
        /* <DEDUP_REMOVED lines=18> */
.L_x_30746:
[----:B------:R-:W-:Y:S05]  /*17ab0*/  BSYNC.RECONVERGENT B0 ;  /* 0x0000000000007941 */ /* 0x000fea0003800200 */
.L_x_30744:
        /* <DEDUP_REMOVED lines=38> */
.L_x_30748:
        /* <DEDUP_REMOVED lines=18> */
.L_x_30749:
[----:B------:R-:W-:Y:S05]  /*17e40*/  BSYNC.RECONVERGENT B0 ;  /* 0x0000000000007941 */ /* 0x000fea0003800200 */
.L_x_30747:
        /* <DEDUP_REMOVED lines=38> */
.L_x_30751:
        /* <DEDUP_REMOVED lines=18> */
.L_x_30752:
[----:B------:R-:W-:Y:S05]  /*181d0*/  BSYNC.RECONVERGENT B0 ;  /* 0x0000000000007941 */ /* 0x000fea0003800200 */
.L_x_30750:
        /* <DEDUP_REMOVED lines=38> */
.L_x_30754:
        /* <DEDUP_REMOVED lines=18> */
.L_x_30755:
[----:B------:R-:W-:Y:S05]  /*18560*/  BSYNC.RECONVERGENT B0 ;  /* 0x0000000000007941 */ /* 0x000fea0003800200 */
.L_x_30753:
        /* <DEDUP_REMOVED lines=38> */
.L_x_30757:
        /* <DEDUP_REMOVED lines=18> */
.L_x_30758:
[----:B------:R-:W-:Y:S05]  /*188f0*/  BSYNC.RECONVERGENT B0 ;  /* 0x0000000000007941 */ /* 0x000fea0003800200 */
.L_x_30756:
        /* <DEDUP_REMOVED lines=38> */
.L_x_30760:
        /* <DEDUP_REMOVED lines=18> */
.L_x_30761:
[----:B------:R-:W-:Y:S05]  /*18c80*/  BSYNC.RECONVERGENT B0 ;  /* 0x0000000000007941 */ /* 0x000fea0003800200 */
.L_x_30759:
        /* <DEDUP_REMOVED lines=38> */
.L_x_30763:
        /* <DEDUP_REMOVED lines=18> */
.L_x_30764:
[----:B------:R-:W-:Y:S05]  /*19010*/  BSYNC.RECONVERGENT B0 ;  /* 0x0000000000007941 */ /* 0x000fea0003800200 */
.L_x_30762:
        /* <DEDUP_REMOVED lines=38> */
.L_x_30766:
        /* <DEDUP_REMOVED lines=18> */
.L_x_30767:
[----:B------:R-:W-:Y:S05]  /*193a0*/  BSYNC.RECONVERGENT B0 ;  /* 0x0000000000007941 */ /* 0x000fea0003800200 */
.L_x_30765:
        /* <DEDUP_REMOVED lines=38> */
.L_x_30769:
        /* <DEDUP_REMOVED lines=18> */
.L_x_30770:
[----:B------:R-:W-:Y:S05]  /*19730*/  BSYNC.RECONVERGENT B0 ;  /* 0x0000000000007941 */ /* 0x000fea0003800200 */
.L_x_30768:
        /* <DEDUP_REMOVED lines=38> */
.L_x_30772:
        /* <DEDUP_REMOVED lines=18> */
.L_x_30773:
[----:B------:R-:W-:Y:S05]  /*19ac0*/  BSYNC.RECONVERGENT B0 ;  /* 0x0000000000007941 */ /* 0x000fea0003800200 */
.L_x_30771:
        /* <DEDUP_REMOVED lines=38> */
.L_x_30775:
        /* <DEDUP_REMOVED lines=18> */
.L_x_30776:
[----:B------:R-:W-:Y:S05]  /*19e50*/  BSYNC.RECONVERGENT B0 ;  /* 0x0000000000007941 */ /* 0x000fea0003800200 */
.L_x_30774:
        /* <DEDUP_REMOVED lines=38> */
.L_x_30778:
        /* <DEDUP_REMOVED lines=18> */
.L_x_30779:
[----:B------:R-:W-:Y:S05]  /*1a1e0*/  BSYNC.RECONVERGENT B0 ;  /* 0x0000000000007941 */ /* 0x000fea0003800200 */
.L_x_30777:
        /* <DEDUP_REMOVED lines=38> */
.L_x_30781:
        /* <DEDUP_REMOVED lines=18> */
.L_x_30782:
[----:B------:R-:W-:Y:S05]  /*1a570*/  BSYNC.RECONVERGENT B0 ;  /* 0x0000000000007941 */ /* 0x000fea0003800200 */
.L_x_30780:
        /* <DEDUP_REMOVED lines=38> */
.L_x_30784:
        /* <DEDUP_REMOVED lines=18> */
.L_x_30785:
[----:B------:R-:W-:Y:S05]  /*1a900*/  BSYNC.RECONVERGENT B0 ;  /* 0x0000000000007941 */ /* 0x000fea0003800200 */
.L_x_30783:
        /* <DEDUP_REMOVED lines=38> */
.L_x_30787:
        /* <DEDUP_REMOVED lines=18> */
.L_x_30788:
[----:B------:R-:W-:Y:S05]  /*1ac90*/  BSYNC.RECONVERGENT B0 ;  /* 0x0000000000007941 */ /* 0x000fea0003800200 */
.L_x_30786:
        /* <DEDUP_REMOVED lines=38> */
.L_x_30790:
        /* <DEDUP_REMOVED lines=18> */
.L_x_30791:
[----:B------:R-:W-:Y:S05]  /*1b020*/  BSYNC.RECONVERGENT B0 ;  /* 0x0000000000007941 */ /* 0x000fea0003800200 */
.L_x_30789:
        /* <DEDUP_REMOVED lines=37> */
.L_x_30793:
        /* <DEDUP_REMOVED lines=16> */
.L_x_30794:
[----:B------:R-:W-:Y:S05]  /*1b380*/  BSYNC.RECONVERGENT B0 ;  /* 0x0000000000007941 */ /* 0x000fea0003800200 */
.L_x_30792:
        /* <DEDUP_REMOVED lines=33> */
.L_x_30796:
[----:B------:R-:W-:Y:S01]  /*1b5a0*/  MOV R8, R6 ;  /* 0x0000000600087202 */ /* 0x000fe20000000f00 */
[----:B------:R-:W-:Y:S01]  /*1b5b0*/  IMAD.MOV.U32 R10, RZ, RZ, R7 ;  /* 0x000000ffff0a7224 */ /* 0x000fe200078e0007 */
[----:B------:R-:W-:-:S07]  /*1b5c0*/  MOV R9, 0x1b5e0 ;  /* 0x0001b5e000097802 */ /* 0x000fce0000000f00 */
[----:B------:R-:W-:Y:S05]  /*1b5d0*/  CALL.REL.NOINC `($__internal_51_$__cuda_sm20_rem_u64) ;  /* 0x0000000400507944 */ /* 0x000fea0003c00000 */
[----:B------:R-:W-:Y:S02]  /*1b5e0*/  MOV R4, R0 ;  /* 0x0000000000047202 */ /* 0x000fe40000000f00 */
[----:B------:R-:W-:-:S07]  /*1b5f0*/  MOV R5, R3 ;  /* 0x0000000300057202 */ /* 0x000fce0000000f00 */
.L_x_30797:
[----:B------:R-:W-:Y:S05]  /*1b600*/  BSYNC.RECONVERGENT B0 ;  /* 0x0000000000007941 */ /* 0x000fea0003800200 */
.L_x_30795:
[----:B------:R-:W0:Y:S01]  /*1b610*/  LDCU.64 UR4, c[0x0][0x730] ;  /* 0x0000e600ff0477ac */ /* 0x000e220008000a00 */
[----:B------:R-:W-:Y:S02]  /*1b620*/  IMAD.MOV.U32 R3, RZ, RZ, R15 ;  /* 0x000000ffff037224 */ /* 0x000fe400078e000f */
[----:B0-----:R-:W-:Y:S02]  /*1b630*/  IMAD R5, R5, UR4, RZ ;  /* 0x0000000405057c24 */ /* 0x001fe4000f8e02ff */
[----:B------:R-:W-:-:S04]  /*1b640*/  IMAD.WIDE.U32 R2, R4, UR4, R2 ;  /* 0x0000000404027c25 */ /* 0x000fc8000f8e0002 */
[----:B------:R-:W-:-:S05]  /*1b650*/  IMAD R5, R4, UR5, R5 ;  /* 0x0000000504057c24 */ /* 0x000fca000f8e0205 */
[----:B------:R-:W-:-:S07]  /*1b660*/  IADD3 R15, PT, PT, R3, R5, RZ ;  /* 0x00000005030f7210 */ /* 0x000fce0007ffe0ff */
.L_x_30722:
[----:B------:R-:W2:Y:S01]  /*1b670*/  LDG.E.64 R16, desc[UR36][R16.64] ;  /* 0x0000002410107981 */ /* 0x000ea2000c1e1b00 */
[----:B------:R-:W0:Y:S02]  /*1b680*/  LDCU.64 UR4, c[0x0][0x740] ;  /* 0x0000e800ff0477ac */ /* 0x000e240008000a00 */
[----:B0-----:R-:W-:-:S04]  /*1b690*/  LEA R4, P0, R2, UR4, 0x3 ;  /* 0x0000000402047c11 */ /* 0x001fc8000f8018ff */
[----:B------:R-:W-:-:S05]  /*1b6a0*/  LEA.HI.X R5, R2, UR5, R15, 0x3, P0 ;  /* 0x0000000502057c11 */ /* 0x000fca00080f1c0f */
[----:B--2---:R-:W-:Y:S01]  /*1b6b0*/  REDG.E.ADD.F64.RN.STRONG.GPU desc[UR36][R4.64], R16 ;  /* 0x00000010040079a6 */ /* 0x004fe2000c12ff24 */
[----:B------:R-:W-:Y:S05]  /*1b6c0*/  EXIT ;  /* 0x000000000000794d */ /* 0x000fea0003800000 */
        .weak           $__internal_50_$__cuda_sm20_div_u64
        .type           $__internal_50_$__cuda_sm20_div_u64,@function
        .size           $__internal_50_$__cuda_sm20_div_u64,($__internal_51_$__cuda_sm20_rem_u64 - $__internal_50_$__cuda_sm20_div_u64)
$__internal_50_$__cuda_sm20_div_u64:
        /* <DEDUP_REMOVED lines=68> */
[----:B------:R-:W-:Y:S05]  /*1bb10*/  RET.REL.NODEC R4 `(_ZN2at6native24index_elementwise_kernelILi128ELi4EZNS0_20cuda_take_put_kernelIdlZZZZZNS0_10put_kernelERNS_14TensorIteratorERKNS_10TensorBaseEbENKUlvE_clEvENKUlvE4_clEvENKUlvE_clEvENKUlvE0_clEvEUlRdlE_EEvS4_S7_RKT1_EUliE_EEvlSE_) ;  /* 0xfffffe4404387950 */ /* 0x000fea0003c3ffff */
        .weak           $__internal_51_$__cuda_sm20_rem_u64
        .type           $__internal_51_$__cuda_sm20_rem_u64,@function
        .size           $__internal_51_$__cuda_sm20_rem_u64,(.L_x_41832 - $__internal_51_$__cuda_sm20_rem_u64)
$__internal_51_$__cuda_sm20_rem_u64:
        /* <DEDUP_REMOVED lines=63> */
[----:B------:R-:W-:Y:S06]  /*1bf10*/  RET.REL.NODEC R4 `(_ZN2at6native24index_elementwise_kernelILi128ELi4EZNS0_20cuda_take_put_kernelIdlZZZZZNS0_10put_kernelERNS_14TensorIteratorERKNS_10TensorBaseEbENKUlvE_clEvENKUlvE4_clEvENKUlvE_clEvENKUlvE0_clEvEUlRdlE_EEvS4_S7_RKT1_EUliE_EEvlSE_) ;  /* 0xfffffe4004387950 */ /* 0x000fec0003c3ffff */
.L_x_30798:
        /* <DEDUP_REMOVED lines=14> */
.L_x_41832:


//--------------------- .text._ZN2at6native24index_elementwise_kernelILi128ELi4EZNS0_20cuda_take_put_kernelIdiZZZZZNS0_10put_kernelERNS_14TensorIteratorERKNS_10TensorBaseEbENKUlvE_clEvENKUlvE4_clEvENKUlvE_clEvENKUlvE_clEvEUlRdiE0_EEvS4_S7_RKT1_EUliE_EEvlSE_ --------------------------
	.section	.text._ZN2at6native24index_elementwise_kernelILi128ELi4EZNS0_20cuda_take_put_kernelIdiZZZZZNS0_10put_kernelERNS_14TensorIteratorERKNS_10TensorBaseEbENKUlvE_clEvENKUlvE4_clEvENKUlvE_clEvENKUlvE_clEvEUlRdiE0_EEvS4_S7_RKT1_EUliE_EEvlSE_,"ax",@progbits
	.align	128
        .global         _ZN2at6native24index_elementwise_kernelILi128ELi4EZNS0_20cuda_take_put_kernelIdiZZZZZNS0_10put_kernelERNS_14TensorIteratorERKNS_10TensorBaseEbENKUlvE_clEvENKUlvE4_clEvENKUlvE_clEvENKUlvE_clEvEUlRdiE0_EEvS4_S7_RKT1_EUliE_EEvlSE_
        .type           _ZN2at6native24index_elementwise_kernelILi128ELi4EZNS0_20cuda_take_put_kernelIdiZZZZZNS0_10put_kernelERNS_14TensorIteratorERKNS_10TensorBaseEbENKUlvE_clEvENKUlvE4_clEvENKUlvE_clEvENKUlvE_clEvEUlRdiE0_EEvS4_S7_RKT1_EUliE_EEvlSE_,@function
        .size           _ZN2at6native24index_elementwise_kernelILi128ELi4EZNS0_20cuda_take_put_kernelIdiZZZZZNS0_10put_kernelERNS_14TensorIteratorERKNS_10TensorBaseEbENKUlvE_clEvENKUlvE4_clEvENKUlvE_clEvENKUlvE_clEvEUlRdiE0_EEvS4_S7_RKT1_EUliE_EEvlSE_,(.L_x_41992 - _ZN2at6native24index_elementwise_kernelILi128ELi4EZNS0_20cuda_take_put_kernelIdiZZZZZNS0_10put_kernelERNS_14TensorIteratorERKNS_10TensorBaseEbENKUlvE_clEvENKUlvE4_clEvENKUlvE_clEvENKUlvE_clEvEUlRdiE0_EEvS4_S7_RKT1_EUliE_EEvlSE_)
        .other          _ZN2at6native24index_elementwise_kernelILi128ELi4EZNS0_20cuda_take_put_kernelIdiZZZZZNS0_10put_kernelERNS_14TensorIteratorERKNS_10TensorBaseEbENKUlvE_clEvENKUlvE4_clEvENKUlvE_clEvENKUlvE_clEvEUlRdiE0_EEvS4_S7_RKT1_EUliE_EEvlSE_,@"STO_CUDA_ENTRY STV_DEFAULT"
_ZN2at6native24index_elementwise_kernelILi128ELi4EZNS0_20cuda_take_put_kernelIdiZZZZZNS0_10put_kernelERNS_14TensorIteratorERKNS_10TensorBaseEbENKUlvE_clEvENKUlvE4_clEvENKUlvE_clEvENKUlvE_clEvEUlRdiE0_EEvS4_S7_RKT1_EUliE_EEvlSE_:
.text._ZN2at6native24index_elementwise_kernelILi128ELi4EZNS0_20cuda_take_put_kernelIdiZZZZZNS0_10put_kernelERNS_14TensorIteratorERKNS_10TensorBaseEbENKUlvE_clEvENKUlvE4_clEvENKUlvE_clEvENKUlvE_clEvEUlRdiE0_EEvS4_S7_RKT1_EUliE_EEvlSE_:
        /* <DEDUP_REMOVED lines=46> */
.L_x_30804:
[----:B------:R-:W0:Y:S02]  /*02e0*/  LDC.64 R2, c[0x0][0x580] ;  /* 0x00016000ff027b82 */ /* 0x000e240000000a00 */
[----:B0-----:R-:W2:Y:S06]  /*02f0*/  LDG.E.64 R2, desc[UR36][R2.64] ;  /* 0x0000002402027981 */ /* 0x001eac000c1e1b00 */
[----:B------:R-:W2:Y:S01]  /*0300*/  LDC.64 R4, c[0x0][0x730] ;  /* 0x0001cc00ff047b82 */ /* 0x000ea20000000a00 */
[----:B------:R-:W-:Y:S01]  /*0310*/  IADD3 R23, PT, PT, R23, 0x80, RZ ;  /* 0x0000008017177810 */ /* 0x000fe20007ffe0ff */
[----:B--2---:R0:W-:Y:S06]  /*0320*/  STG.E.64 desc[UR36][R4.64], R2 ;  /* 0x0000000204007986 */ /* 0x0041ec000c101b24 */
.L_x_30803:
[----:B------:R-:W-:Y:S05]  /*0330*/  BSYNC.RECONVERGENT B6 ;  /* 0x0000000000067941 */ /* 0x000fea0003800200 */
.L_x_30802:
        /* <DEDUP_REMOVED lines=31> */
.L_x_30807:
[----:B------:R-:W0:Y:S02]  /*0530*/  LDC.64 R2, c[0x0][0x580] ;  /* 0x00016000ff027b82 */ /* 0x000e240000000a00 */
[----:B0-----:R-:W2:Y:S06]  /*0540*/  LDG.E.64 R2, desc[UR36][R2.64] ;  /* 0x0000002402027981 */ /* 0x001eac000c1e1b00 */
[----:B------:R-:W2:Y:S01]  /*0550*/  LDC.64 R4, c[0x0][0x730] ;  /* 0x0001cc00ff047b82 */ /* 0x000ea20000000a00 */
[----:B------:R-:W-:Y:S01]  /*0560*/  IADD3 R23, PT, PT, R23, 0x80, RZ ;  /* 0x0000008017177810 */ /* 0x000fe20007ffe0ff */
[----:B--2---:R1:W-:Y:S06]  /*0570*/  STG.E.64 desc[UR36][R4.64], R2 ;  /* 0x0000000204007986 */ /* 0x0043ec000c101b24 */
.L_x_30806:
[----:B------:R-:W-:Y:S05]  /*0580*/  BSYNC.RECONVERGENT B6 ;  /* 0x0000000000067941 */ /* 0x000fea0003800200 */
.L_x_30805:
        /* <DEDUP_REMOVED lines=31> */
.L_x_30810:
[----:B------:R-:W0:Y:S02]  /*0780*/  LDC.64 R2, c[0x0][0x580] ;  /* 0x00016000ff027b82 */ /* 0x000e240000000a00 */
[----:B0-----:R-:W2:Y:S06]  /*0790*/  LDG.E.64 R2, desc[UR36][R2.64] ;  /* 0x0000002402027981 */ /* 0x001eac000c1e1b00 */
[----:B------:R-:W2:Y:S01]  /*07a0*/  LDC.64 R4, c[0x0][0x730] ;  /* 0x0001cc00ff047b82 */ /* 0x000ea20000000a00 */
[----:B------:R-:W-:Y:S01]  /*07b0*/  VIADD R23, R23, 0x80 ;  /* 0x0000008017177836 */ /* 0x000fe20000000000 */
[----:B--2---:R2:W-:Y:S06]  /*07c0*/  STG.E.64 desc[UR36][R4.64], R2 ;  /* 0x0000000204007986 */ /* 0x0045ec000c101b24 */
.L_x_30809:
[----:B------:R-:W-:Y:S05]  /*07d0*/  BSYNC.RECONVERGENT B6 ;  /* 0x0000000000067941 */ /* 0x000fea0003800200 */
.L_x_30808:
        /* <DEDUP_REMOVED lines=30> */
.L_x_30811:
[----:B------:R-:W0:Y:S02]  /*09c0*/  LDC.64 R2, c[0x0][0x580] ;  /* 0x00016000ff027b82 */ /* 0x000e240000000a00 */
[----:B0-----:R-:W2:Y:S06]  /*09d0*/  LDG.E.64 R2, desc[UR36][R2.64] ;  /* 0x0000002402027981 */ /* 0x001eac000c1e1b00 */
[----:B------:R-:W2:Y:S02]  /*09e0*/  LDC.64 R4, c[0x0][0x730] ;  /* 0x0001cc00ff047b82 */ /* 0x000ea40000000a00 */
[----:B--2---:R-:W-:Y:S01]  /*09f0*/  STG.E.64 desc[UR36][R4.64], R2 ;  /* 0x0000000204007986 */ /* 0x004fe2000c101b24 */
[----:B------:R-:W-:Y:S05]  /*0a00*/  EXIT ;  /* 0x000000000000794d */ /* 0x000fea0003800000 */
.L_x_30801:
        /* <DEDUP_REMOVED lines=34> */
.L_x_30814:
        /* <DEDUP_REMOVED lines=276> */
.L_x_30815:
[----:B------:R-:W0:Y:S08]  /*1d70*/  LDC.64 R4, c[0x0][0x580] ;  /* 0x00016000ff047b82 */ /* 0x000e300000000a00 */
[----:B------:R-:W1:Y:S01]  /*1d80*/  LDC.64 R6, c[0x0][0x730] ;  /* 0x0001cc00ff067b82 */ /* 0x000e620000000a00 */
[----:B0-----:R-:W2:Y:S01]  /*1d90*/  LDG.E.64 R4, desc[UR36][R4.64] ;  /* 0x0000002404047981 */ /* 0x001ea2000c1e1b00 */
[----:B------:R-:W-:-:S02]  /*1da0*/  VIADD R23, R23, 0x80 ;  /* 0x0000008017177836 */ /* 0x000fc40000000000 */
[----:B-1----:R-:W-:-:S05]  /*1db0*/  IMAD.WIDE R6, R0, 0x8, R6 ;  /* 0x0000000800067825 */ /* 0x002fca00078e0206 */
[----:B--2---:R0:W-:Y:S02]  /*1dc0*/  STG.E.64 desc[UR36][R6.64], R4 ;  /* 0x0000000406007986 */ /* 0x0041e4000c101b24 */
.L_x_30813:
[----:B------:R-:W-:Y:S05]  /*1dd0*/  BSYNC.RECONVERGENT B6 ;  /* 0x0000000000067941 */ /* 0x000fea0003800200 */
.L_x_30812:
        /* <DEDUP_REMOVED lines=31> */
.L_x_30818:
        /* <DEDUP_REMOVED lines=276> */
.L_x_30819:
[----:B------:R-:W0:Y:S08]  /*3110*/  LDC.64 R4, c[0x0][0x580] ;  /* 0x00016000ff047b82 */ /* 0x000e300000000a00 */
[----:B------:R-:W1:Y:S01]  /*3120*/  LDC.64 R6, c[0x0][0x730] ;  /* 0x0001cc00ff067b82 */ /* 0x000e620000000a00 */
[----:B0-----:R-:W2:Y:S01]  /*3130*/  LDG.E.64 R4, desc[UR36][R4.64] ;  /* 0x0000002404047981 */ /* 0x001ea2000c1e1b00 */
[----:B------:R-:W-:Y:S01]  /*3140*/  IADD3 R23, PT, PT, R23, 0x80, RZ ;  /* 0x0000008017177810 */ /* 0x000fe20007ffe0ff */
[----:B-1----:R-:W-:-:S05]  /*3150*/  IMAD.WIDE R6, R0, 0x8, R6 ;  /* 0x0000000800067825 */ /* 0x002fca00078e0206 */
[----:B--2---:R1:W-:Y:S02]  /*3160*/  STG.E.64 desc[UR36][R6.64], R4 ;  /* 0x0000000406007986 */ /* 0x0043e4000c101b24 */
.L_x_30817:
[----:B------:R-:W-:Y:S05]  /*3170*/  BSYNC.RECONVERGENT B6 ;  /* 0x0000000000067941 */ /* 0x000fea0003800200 */
.L_x_30816:
        /* <DEDUP_REMOVED lines=31> */
.L_x_30822:
        /* <DEDUP_REMOVED lines=276> */
.L_x_30823:
[----:B------:R-:W0:Y:S08]  /*44b0*/  LDC.64 R4, c[0x0][0x580] ;  /* 0x00016000ff047b82 */ /* 0x000e300000000a00 */
[----:B------:R-:W1:Y:S01]  /*44c0*/  LDC.64 R6, c[0x0][0x730] ;  /* 0x0001cc00ff067b82 */ /* 0x000e620000000a00 */
[----:B0-----:R-:W2:Y:S01]  /*44d0*/  LDG.E.64 R4, desc[UR36][R4.64] ;  /* 0x0000002404047981 */ /* 0x001ea2000c1e1b00 */
[----:B------:R-:W-:Y:S01]  /*44e0*/  IADD3 R23, PT, PT, R23, 0x80, RZ ;  /* 0x0000008017177810 */ /* 0x000fe20007ffe0ff */
[----:B-1----:R-:W-:-:S05]  /*44f0*/  IMAD.WIDE R6, R0, 0x8, R6 ;  /* 0x0000000800067825 */ /* 0x002fca00078e0206 */
[----:B--2---:R2:W-:Y:S02]  /*4500*/  STG.E.64 desc[UR36][R6.64], R4 ;  /* 0x0000000406007986 */ /* 0x0045e4000c101b24 */
.L_x_30821:
[----:B------:R-:W-:Y:S05]  /*4510*/  BSYNC.RECONVERGENT B6 ;  /* 0x0000000000067941 */ /* 0x000fea0003800200 */
.L_x_30820:
        /* <DEDUP_REMOVED lines=30> */
.L_x_30824:
        /* <DEDUP_REMOVED lines=276> */
.L_x_30825:
[----:B------:R-:W0:Y:S08]  /*5840*/  LDC.64 R2, c[0x0][0x580] ;  /* 0x00016000ff027b82 */ /* 0x000e300000000a00 */
[----:B------:R-:W1:Y:S01]  /*5850*/  LDC.64 R4, c[0x0][0x730] ;  /* 0x0001cc00ff047b82 */ /* 0x000e620000000a00 */
[----:B0-----:R-:W2:Y:S01]  /*5860*/  LDG.E.64 R2, desc[UR36][R2.64] ;  /* 0x0000002402027981 */ /* 0x001ea2000c1e1b00 */
[----:B-1----:R-:W-:-:S05]  /*5870*/  IMAD.WIDE R4, R0, 0x8, R4 ;  /* 0x0000000800047825 */ /* 0x002fca00078e0204 */
[----:B--2---:R-:W-:Y:S01]  /*5880*/  STG.E.64 desc[UR36][R4.64], R2 ;  /* 0x0000000204007986 */ /* 0x004fe2000c101b24 */
[----:B------:R-:W-:Y:S05]  /*5890*/  EXIT ;  /* 0x000000000000794d */ /* 0x000fea0003800000 */
.L_x_30800:
        /* <DEDUP_REMOVED lines=31> */
.L_x_30828:
        /* <DEDUP_REMOVED lines=12> */
.L_x_30827:
[----:B------:R-:W-:Y:S05]  /*5b50*/  BSYNC.RECONVERGENT B6 ;  /* 0x0000000000067941 */ /* 0x000fea0003800200 */
.L_x_30826:
        /* <DEDUP_REMOVED lines=31> */
.L_x_30831:
        /* <DEDUP_REMOVED lines=12> */
.L_x_30830:
[----:B------:R-:W-:Y:S05]  /*5e10*/  BSYNC.RECONVERGENT B6 ;  /* 0x0000000000067941 */ /* 0x000fea0003800200 */
.L_x_30829:
        /* <DEDUP_REMOVED lines=31> */
.L_x_30834:
        /* <DEDUP_REMOVED lines=12> */
.L_x_30833:
[----:B------:R-:W-:Y:S05]  /*60d0*/  BSYNC.RECONVERGENT B6 ;  /* 0x0000000000067941 */ /* 0x000fea0003800200 */
.L_x_30832:
        /* <DEDUP_REMOVED lines=30> */
.L_x_30835:
        /* <DEDUP_REMOVED lines=12> */
.L_x_30799:
        /* <DEDUP_REMOVED lines=310> */
.L_x_30840:
        /* <DEDUP_REMOVED lines=29> */
.L_x_30842:
[----:B------:R-:W-:Y:S05]  /*78b0*/  BSYNC.RECONVERGENT B6 ;  /* 0x0000000000067941 */ /* 0x000fea0003800200 */
.L_x_30841:
[----:B------:R-:W0:Y:S02]  /*78c0*/  LDCU.64 UR4, c[0x0][0x580] ;  /* 0x0000b000ff0477ac */ /* 0x000e240008000a00 */
[----:B0-----:R-:W-:-:S05]  /*78d0*/  IADD3 R2, P0, PT, R17, UR4, RZ ;  /* 0x0000000411027c10 */ /* 0x001fca000ff1e0ff */
[----:B------:R-:W-:-:S06]  /*78e0*/  IMAD.X R3, RZ, RZ, UR5, P0 ;  /* 0x00000005ff037e24 */ /* 0x000fcc00080e06ff */
[----:B------:R-:W2:Y:S01]  /*78f0*/  LDG.E.64 R2, desc[UR36][R2.64] ;  /* 0x0000002402027981 */ /* 0x000ea2000c1e1b00 */
[----:B------:R-:W2:Y:S01]  /*7900*/  LDC.64 R4, c[0x0][0x730] ;  /* 0x0001cc00ff047b82 */ /* 0x000ea20000000a00 */
[----:B------:R-:W-:Y:S02]  /*7910*/  IADD3 R23, PT, PT, R23, 0x80, RZ ;  /* 0x0000008017177810 */ /* 0x000fe40007ffe0ff */
[----:B--2---:R0:W-:Y:S05]  /*7920*/  STG.E.64 desc[UR36][R4.64], R2 ;  /* 0x0000000204007986 */ /* 0x0041ea000c101b24 */
.L_x_30839:
[----:B------:R-:W-:Y:S05]  /*7930*/  BSYNC.RECONVERGENT B7 ;  /* 0x0000000000077941 */ /* 0x000fea0003800200 */
.L_x_30838:
        /* <DEDUP_REMOVED lines=302> */
.L_x_30845:
        /* <DEDUP_REMOVED lines=29> */
.L_x_30847:
[----:B------:R-:W-:Y:S05]  /*8df0*/  BSYNC.RECONVERGENT B6 ;  /* 0x0000000000067941 */ /* 0x000fea0003800200 */
.L_x_30846:
[----:B------:R-:W0:Y:S02]  /*8e00*/  LDCU.64 UR4, c[0x0][0x580] ;  /* 0x0000b000ff0477ac */ /* 0x000e240008000a00 */
[----:B0-----:R-:W-:-:S04]  /*8e10*/  IADD3 R2, P0, PT, R17, UR4, RZ ;  /* 0x0000000411027c10 */ /* 0x001fc8000ff1e0ff */
[----:B------:R-:W-:-:S06]  /*8e20*/  IADD3.X R3, PT, PT, RZ, UR5, RZ, P0, !PT ;  /* 0x00000005ff037c10 */ /* 0x000fcc00087fe4ff */
[----:B------:R-:W2:Y:S01]  /*8e30*/  LDG.E.64 R2, desc[UR36][R2.64] ;  /* 0x0000002402027981 */ /* 0x000ea2000c1e1b00 */
[----:B------:R-:W2:Y:S01]  /*8e40*/  LDC.64 R4, c[0x0][0x730] ;  /* 0x0001cc00ff047b82 */ /* 0x000ea20000000a00 */
[----:B------:R-:W-:Y:S02]  /*8e50*/  VIADD R23, R23, 0x80 ;  /* 0x0000008017177836 */ /* 0x000fe40000000000 */
[----:B--2---:R1:W-:Y:S05]  /*8e60*/  STG.E.64 desc[UR36][R4.64], R2 ;  /* 0x0000000204007986 */ /* 0x0043ea000c101b24 */
.L_x_30844:
[----:B------:R-:W-:Y:S05]  /*8e70*/  BSYNC.RECONVERGENT B7 ;  /* 0x0000000000077941 */ /* 0x000fea0003800200 */
.L_x_30843:
        /* <DEDUP_REMOVED lines=302> */
.L_x_30850:
        /* <DEDUP_REMOVED lines=29> */
.L_x_30852:
[----:B------:R-:W-:Y:S05]  /*a330*/  BSYNC.RECONVERGENT B6 ;  /* 0x0000000000067941 */ /* 0x000fea0003800200 */
.L_x_30851:
[----:B------:R-:W0:Y:S02]  /*a340*/  LDCU.64 UR4, c[0x0][0x580] ;  /* 0x0000b000ff0477ac */ /* 0x000e240008000a00 */
[----:B0-----:R-:W-:-:S04]  /*a350*/  IADD3 R2, P0, PT, R17, UR4, RZ ;  /* 0x0000000411027c10 */ /* 0x001fc8000ff1e0ff */
[----:B------:R-:W-:-:S06]  /*a360*/  IADD3.X R3, PT, PT, RZ, UR5, RZ, P0, !PT ;  /* 0x00000005ff037c10 */ /* 0x000fcc00087fe4ff */
[----:B------:R-:W2:Y:S01]  /*a370*/  LDG.E.64 R2, desc[UR36][R2.64] ;  /* 0x0000002402027981 */ /* 0x000ea2000c1e1b00 */
[----:B------:R-:W2:Y:S01]  /*a380*/  LDC.64 R4, c[0x0][0x730] ;  /* 0x0001cc00ff047b82 */ /* 0x000ea20000000a00 */
[----:B------:R-:W-:Y:S02]  /*a390*/  IADD3 R23, PT, PT, R23, 0x80, RZ ;  /* 0x0000008017177810 */ /* 0x000fe40007ffe0ff */
[----:B--2---:R2:W-:Y:S05]  /*a3a0*/  STG.E.64 desc[UR36][R4.64], R2 ;  /* 0x0000000204007986 */ /* 0x0045ea000c101b24 */
.L_x_30849:
[----:B------:R-:W-:Y:S05]  /*a3b0*/  BSYNC.RECONVERGENT B7 ;  /* 0x0000000000077941 */ /* 0x000fea0003800200 */
.L_x_30848:
        /* <DEDUP_REMOVED lines=301> */
.L_x_30853:
        /* <DEDUP_REMOVED lines=31> */
.L_x_30855:
[----:B------:R-:W-:Y:S05]  /*b880*/  BSYNC.RECONVERGENT B6 ;  /* 0x0000000000067941 */ /* 0x000fea0003800200 */
.L_x_30854:
[----:B------:R-:W2:Y:S01]  /*b890*/  LDG.E.64 R16, desc[UR36][R16.64] ;  /* 0x0000002410107981 */ /* 0x000ea2000c1e1b00 */
[----:B------:R-:W2:Y:S03]  /*b8a0*/  LDC.64 R2, c[0x0][0x730] ;  /* 0x0001cc00ff027b82 */ /* 0x000ea60000000a00 */
[----:B--2---:R-:W-:Y:S01]  /*b8b0*/  STG.E.64 desc[UR36][R2.64], R16 ;  /* 0x0000001002007986 */ /* 0x004fe2000c101b24 */
[----:B------:R-:W-:Y:S05]  /*b8c0*/  EXIT ;  /* 0x000000000000794d */ /* 0x000fea0003800000 */
.L_x_30837:
        /* <DEDUP_REMOVED lines=308> */
.L_x_30858:
        /* <DEDUP_REMOVED lines=29> */
.L_x_30860:
[----:B------:R-:W-:Y:S05]  /*cde0*/  BSYNC.RECONVERGENT B6 ;  /* 0x0000000000067941 */ /* 0x000fea0003800200 */
.L_x_30859:
        /* <DEDUP_REMOVED lines=276> */
.L_x_30861:
        /* <DEDUP_REMOVED lines=8> */
.L_x_30857:
[----:B------:R-:W-:Y:S05]  /*dfb0*/  BSYNC.RECONVERGENT B7 ;  /* 0x0000000000077941 */ /* 0x000fea0003800200 */
.L_x_30856:
        /* <DEDUP_REMOVED lines=303> */
.L_x_30864:
        /* <DEDUP_REMOVED lines=29> */
.L_x_30866:
[----:B------:R-:W-:Y:S05]  /*f480*/  BSYNC.RECONVERGENT B6 ;  /* 0x0000000000067941 */ /* 0x000fea0003800200 */
.L_x_30865:
        /* <DEDUP_REMOVED lines=276> */
.L_x_30867:
        /* <DEDUP_REMOVED lines=8> */
.L_x_30863:
[----:B------:R-:W-:Y:S05]  /*10650*/  BSYNC.RECONVERGENT B7 ;  /* 0x0000000000077941 */ /* 0x000fea0003800200 */
.L_x_30862:
        /* <DEDUP_REMOVED lines=303> */
.L_x_30870:
        /* <DEDUP_REMOVED lines=29> */
.L_x_30872:
[----:B------:R-:W-:Y:S05]  /*11b20*/  BSYNC.RECONVERGENT B6 ;  /* 0x0000000000067941 */ /* 0x000fea0003800200 */
.L_x_30871:
        /* <DEDUP_REMOVED lines=276> */
.L_x_30873:
        /* <DEDUP_REMOVED lines=8> */
.L_x_30869:
[----:B------:R-:W-:Y:S05]  /*12cf0*/  BSYNC.RECONVERGENT B7 ;  /* 0x0000000000077941 */ /* 0x000fea0003800200 */
.L_x_30868:
        /* <DEDUP_REMOVED lines=302> */
.L_x_30874:
        /* <DEDUP_REMOVED lines=31> */
.L_x_30876:
[----:B------:R-:W-:Y:S05]  /*141d0*/  BSYNC.RECONVERGENT B6 ;  /* 0x0000000000067941 */ /* 0x000fea0003800200 */
.L_x_30875:
        /* <DEDUP_REMOVED lines=276> */
.L_x_30877:
[----:B------:R-:W2:Y:S01]  /*15320*/  LDG.E.64 R18, desc[UR36][R18.64] ;  /* 0x0000002412127981 */ /* 0x000ea2000c1e1b00 */
[----:B------:R-:W0:Y:S02]  /*15330*/  LDC.64 R2, c[0x0][0x730] ;  /* 0x0001cc00ff027b82 */ /* 0x000e240000000a00 */
[----:B0-----:R-:W-:-:S05]  /*15340*/  IMAD.WIDE R2, R0, 0x8, R2 ;  /* 0x0000000800027825 */ /* 0x001fca00078e0202 */
[----:B--2---:R-:W-:Y:S01]  /*15350*/  STG.E.64 desc[UR36][R2.64], R18 ;  /* 0x0000001202007986 */ /* 0x004fe2000c101b24 */
[----:B------:R-:W-:Y:S05]  /*15360*/  EXIT ;  /* 0x000000000000794d */ /* 0x000fea0003800000 */
.L_x_30836:
        /* <DEDUP_REMOVED lines=305> */
.L_x_30880:
        /* <DEDUP_REMOVED lines=29> */
.L_x_30882:
[----:B------:R-:W-:Y:S05]  /*16850*/  BSYNC.RECONVERGENT B6 ;  /* 0x0000000000067941 */ /* 0x000fea0003800200 */
.L_x_30881:
        /* <DEDUP_REMOVED lines=14> */
.L_x_30879:
[----:B------:R-:W-:Y:S05]  /*16940*/  BSYNC.RECONVERGENT B7 ;  /* 0x0000000000077941 */ /* 0x000fea0003800200 */
.L_x_30878:
        /* <DEDUP_REMOVED lines=302> */
.L_x_30885:
        /* <DEDUP_REMOVED lines=29> */
.L_x_30887:
[----:B------:R-:W-:Y:S05]  /*17e00*/  BSYNC.RECONVERGENT B6 ;  /* 0x0000000000067941 */ /* 0x000fea0003800200 */
.L_x_30886:
        /* <DEDUP_REMOVED lines=14> */
.L_x_30884:
[----:B------:R-:W-:Y:S05]  /*17ef0*/  BSYNC.RECONVERGENT B7 ;  /* 0x0000000000077941 */ /* 0x000fea0003800200 */
.L_x_30883:
        /* <DEDUP_REMOVED lines=302> */
.L_x_30890:
        /* <DEDUP_REMOVED lines=29> */
.L_x_30892:
[----:B------:R-:W-:Y:S05]  /*193b0*/  BSYNC.RECONVERGENT B6 ;  /* 0x0000000000067941 */ /* 0x000fea0003800200 */
.L_x_30891:
        /* <DEDUP_REMOVED lines=14> */
.L_x_30889:
[----:B------:R-:W-:Y:S05]  /*194a0*/  BSYNC.RECONVERGENT B7 ;  /* 0x0000000000077941 */ /* 0x000fea0003800200 */
.L_x_30888:
        /* <DEDUP_REMOVED lines=301> */
.L_x_30893:
        /* <DEDUP_REMOVED lines=31> */
.L_x_30895:
[----:B------:R-:W-:Y:S05]  /*1a970*/  BSYNC.RECONVERGENT B6 ;  /* 0x0000000000067941 */ /* 0x000fea0003800200 */
.L_x_30894:
        /* <DEDUP_REMOVED lines=11> */
.L_x_30896:
        /* <DEDUP_REMOVED lines=13> */
.L_x_41992:


//--------------------- .text._ZN2at6native24index_elementwise_kernelILi128ELi4EZNS0_20cuda_take_put_kernelIdiZZZZZNS0_10put_kernelERNS_14TensorIteratorERKNS_10TensorBaseEbENKUlvE_clEvENKUlvE4_clEvENKUlvE_clEvENKUlvE_clEvEUlRdiE_EEvS4_S7_RKT1_EUliE_EEvlSE_ --------------------------
	.section	.text._ZN2at6native24index_elementwise_kernelILi128ELi4EZNS0_20cuda_take_put_kernelIdiZZZZZNS0_10put_kernelERNS_14TensorIteratorERKNS_10TensorBaseEbENKUlvE_clEvENKUlvE4_clEvENKUlvE_clEvENKUlvE_clEvEUlRdiE_EEvS4_S7_RKT1_EUliE_EEvlSE_,"ax",@progbits
	.align	128
        .global         _ZN2at6native24index_elementwise_kernelILi128ELi4EZNS0_20cuda_take_put_kernelIdiZZZZZNS0_10put_kernelERNS_14TensorIteratorERKNS_10TensorBaseEbENKUlvE_clEvENKUlvE4_clEvENKUlvE_clEvENKUlvE_clEvEUlRdiE_EEvS4_S7_RKT1_EUliE_EEvlSE_
        .type           _ZN2at6native24index_elementwise_kernelILi128ELi4EZNS0_20cuda_take_put_kernelIdiZZZZZNS0_10put_kernelERNS_14TensorIteratorERKNS_10TensorBaseEbENKUlvE_clEvENKUlvE4_clEvENKUlvE_clEvENKUlvE_clEvEUlRdiE_EEvS4_S7_RKT1_EUliE_EEvlSE_,@function
        .size           _ZN2at6native24index_elementwise_kernelILi128ELi4EZNS0_20cuda_take_put_kernelIdiZZZZZNS0_10put_kernelERNS_14TensorIteratorERKNS_10TensorBaseEbENKUlvE_clEvENKUlvE4_clEvENKUlvE_clEvENKUlvE_clEvEUlRdiE_EEvS4_S7_RKT1_EUliE_EEvlSE_,(.L_x_41993 - _ZN2at6native24index_elementwise_kernelILi128ELi4EZNS0_20cuda_take_put_kernelIdiZZZZZNS0_10put_kernelERNS_14TensorIteratorERKNS_10TensorBaseEbENKUlvE_clEvENKUlvE4_clEvENKUlvE_clEvENKUlvE_clEvEUlRdiE_EEvS4_S7_RKT1_EUliE_EEvlSE_)
        .other          _ZN2at6native24index_elementwise_kernelILi128ELi4EZNS0_20cuda_take_put_kernelIdiZZZZZNS0_10put_kernelERNS_14TensorIteratorERKNS_10TensorBaseEbENKUlvE_clEvENKUlvE4_clEvENKUlvE_clEvENKUlvE_clEvEUlRdiE_EEvS4_S7_RKT1_EUliE_EEvlSE_,@"STO_CUDA_ENTRY STV_DEFAULT"
_ZN2at6native24index_elementwise_kernelILi128ELi4EZNS0_20cuda_take_put_kernelIdiZZZZZNS0_10put_kernelERNS_14TensorIteratorERKNS_10TensorBaseEbENKUlvE_clEvENKUlvE4_clEvENKUlvE_clEvENKUlvE_clEvEUlRdiE_EEvS4_S7_RKT1_EUliE_EEvlSE_:
.text._ZN2at6native24index_elementwise_kernelILi128ELi4EZNS0_20cuda_take_put_kernelIdiZZZZZNS0_10put_kernelERNS_14TensorIteratorERKNS_10TensorBaseEbENKUlvE_clEvENKUlvE4_clEvENKUlvE_clEvENKUlvE_clEvEUlRdiE_EEvS4_S7_RKT1_EUliE_EEvlSE_:
        /* <DEDUP_REMOVED lines=316> */
.L_x_30899:
        /* <DEDUP_REMOVED lines=31> */
.L_x_30901:
[----:B------:R-:W-:Y:S05]  /*15b0*/  BSYNC.RECONVERGENT B6 ;  /* 0x0000000000067941 */ /* 0x000fea0003800200 */
.L_x_30900:
        /* <DEDUP_REMOVED lines=287> */
.L_x_30902:
[----:B------:R-:W2:Y:S01]  /*27b0*/  LDG.E.64 R18, desc[UR36][R18.64] ;  /* 0x0000002412127981 */ /* 0x000ea2000c1e1b00 */
[----:B------:R-:W0:Y:S02]  /*27c0*/  LDC.64 R4, c[0x0][0x738] ;  /* 0x0001ce00ff047b82 */ /* 0x000e240000000a00 */
[----:B0-----:R-:W-:-:S05]  /*27d0*/  IMAD.WIDE R2, R3, 0x8, R4 ;  /* 0x0000000803027825 */ /* 0x001fca00078e0204 */
[----:B--2---:R0:W-:Y:S01]  /*27e0*/  REDG.E.ADD.F64.RN.STRONG.GPU desc[UR36][R2.64], R18 ;  /* 0x00000012020079a6 */ /* 0x0041e2000c12ff24 */
[----:B------:R-:W-:-:S07]  /*27f0*/  IADD3 R23, PT, PT, R23, 0x80, RZ ;  /* 0x0000008017177810 */ /* 0x000fce0007ffe0ff */
.L_x_30898:
[----:B------:R-:W-:Y:S05]  /*2800*/  BSYNC.RECONVERGENT B7 ;  /* 0x0000000000077941 */ /* 0x000fea0003800200 */
.L_x_30897:
        /* <DEDUP_REMOVED lines=310> */
.L_x_30905:
        /* <DEDUP_REMOVED lines=31> */
.L_x_30907:
[----:B------:R-:W-:Y:S05]  /*3d60*/  BSYNC.RECONVERGENT B6 ;  /* 0x0000000000067941 */ /* 0x000fea0003800200 */
.L_x_30906:
        /* <DEDUP_REMOVED lines=287> */
.L_x_30908:
[----:B------:R-:W2:Y:S01]  /*4f60*/  LDG.E.64 R18, desc[UR36][R18.64] ;  /* 0x0000002412127981 */ /* 0x000ea2000c1e1b00 */
[----:B------:R-:W0:Y:S02]  /*4f70*/  LDC.64 R4, c[0x0][0x738] ;  /* 0x0001ce00ff047b82 */ /* 0x000e240000000a00 */
[----:B0-----:R-:W-:-:S05]  /*4f80*/  IMAD.WIDE R2, R3, 0x8, R4 ;  /* 0x0000000803027825 */ /* 0x001fca00078e0204 */
[----:B--2---:R1:W-:Y:S01]  /*4f90*/  REDG.E.ADD.F64.RN.STRONG.GPU desc[UR36][R2.64], R18 ;  /* 0x00000012020079a6 */ /* 0x0043e2000c12ff24 */
[----:B------:R-:W-:-:S07]  /*4fa0*/  IADD3 R23, PT, PT, R23, 0x80, RZ ;  /* 0x0000008017177810 */ /* 0x000fce0007ffe0ff */
.L_x_30904:
[----:B------:R-:W-:Y:S05]  /*4fb0*/  BSYNC.RECONVERGENT B7 ;  /* 0x0000000000077941 */ /* 0x000fea0003800200 */
.L_x_30903:
        /* <DEDUP_REMOVED lines=310> */
.L_x_30911:
        /* <DEDUP_REMOVED lines=31> */
.L_x_30913:
[----:B------:R-:W-:Y:S05]  /*6510*/  BSYNC.RECONVERGENT B6 ;  /* 0x0000000000067941 */ /* 0x000fea0003800200 */
.L_x_30912:
        /* <DEDUP_REMOVED lines=287> */
.L_x_30914:
[----:B------:R-:W2:Y:S01]  /*7710*/  LDG.E.64 R18, desc[UR36][R18.64] ;  /* 0x0000002412127981 */ /* 0x000ea2000c1e1b00 */
[----:B------:R-:W0:Y:S02]  /*7720*/  LDC.64 R4, c[0x0][0x738] ;  /* 0x0001ce00ff047b82 */ /* 0x000e240000000a00 */
[----:B0-----:R-:W-:-:S05]  /*7730*/  IMAD.WIDE R2, R3, 0x8, R4 ;  /* 0x0000000803027825 */ /* 0x001fca00078e0204 */
[----:B--2---:R2:W-:Y:S01]  /*7740*/  REDG.E.ADD.F64.RN.STRONG.GPU desc[UR36][R2.64], R18 ;  /* 0x00000012020079a6 */ /* 0x0045e2000c12ff24 */
[----:B------:R-:W-:-:S07]  /*7750*/  IADD3 R23, PT, PT, R23, 0x80, RZ ;  /* 0x0000008017177810 */ /* 0x000fce0007ffe0ff */
.L_x_30910:
[----:B------:R-:W-:Y:S05]  /*7760*/  BSYNC.RECONVERGENT B7 ;  /* 0x0000000000077941 */ /* 0x000fea0003800200 */
.L_x_30909:
        /* <DEDUP_REMOVED lines=309> */
.L_x_30915:
        /* <DEDUP_REMOVED lines=31> */
.L_x_30917:
[----:B------:R-:W-:Y:S05]  /*8cb0*/  BSYNC.RECONVERGENT B6 ;  /* 0x0000000000067941 */ /* 0x000fea0003800200 */
.L_x_30916:
        /* <DEDUP_REMOVED lines=287> */
.L_x_30918:
[----:B------:R-:W2:Y:S01]  /*9eb0*/  LDG.E.64 R18, desc[UR36][R18.64] ;  /* 0x0000002412127981 */ /* 0x000ea2000c1e1b00 */
[----:B------:R-:W0:Y:S02]  /*9ec0*/  LDC.64 R4, c[0x0][0x738] ;  /* 0x0001ce00ff047b82 */ /* 0x000e240000000a00 */
[----:B0-----:R-:W-:-:S05]  /*9ed0*/  IMAD.WIDE R2, R3, 0x8, R4 ;  /* 0x0000000803027825 */ /* 0x001fca00078e0204 */
[----:B--2---:R-:W-:Y:S01]  /*9ee0*/  REDG.E.ADD.F64.RN.STRONG.GPU desc[UR36][R2.64], R18 ;  /* 0x00000012020079a6 */ /* 0x004fe2000c12ff24 */
[----:B------:R-:W-:Y:S05]  /*9ef0*/  EXIT ;  /* 0x000000000000794d */ /* 0x000fea0003800000 */
.L_x_30919:
        /* <DEDUP_REMOVED lines=16> */
.L_x_41993:


//--------------------- .text._ZN2at6native24index_elementwise_kernelILi128ELi4EZNS0_20cuda_take_put_kernelIslZZZZZNS0_10put_kernelERNS_14TensorIteratorERKNS_10TensorBaseEbENKUlvE_clEvENKUlvE3_clEvENKUlvE_clEvENKUlvE0_clEvEUlRslE0_EEvS4_S7_RKT1_EUliE_EEvlSE_ --------------------------
	.section	.text._ZN2at6native24index_elementwise_kernelILi128ELi4EZNS0_20cuda_take_put_kernelIslZZZZZNS0_10put_kernelERNS_14TensorIteratorERKNS_10TensorBaseEbENKUlvE_clEvENKUlvE3_clEvENKUlvE_clEvENKUlvE0_clEvEUlRslE0_EEvS4_S7_RKT1_EUliE_EEvlSE_,"ax",@progbits
	.align	128
        .global         _ZN2at6native24index_elementwise_kernelILi128ELi4EZNS0_20cuda_take_put_kernelIslZZZZZNS0_10put_kernelERNS_14TensorIteratorERKNS_10TensorBaseEbENKUlvE_clEvENKUlvE3_clEvENKUlvE_clEvENKUlvE0_clEvEUlRslE0_EEvS4_S7_RKT1_EUliE_EEvlSE_
        .type           _ZN2at6native24index_elementwise_kernelILi128ELi4EZNS0_20cuda_take_put_kernelIslZZZZZNS0_10put_kernelERNS_14TensorIteratorERKNS_10TensorBaseEbENKUlvE_clEvENKUlvE3_clEvENKUlvE_clEvENKUlvE0_clEvEUlRslE0_EEvS4_S7_RKT1_EUliE_EEvlSE_,@function
        .size           _ZN2at6native24index_elementwise_kernelILi128ELi4EZNS0_20cuda_take_put_kernelIslZZZZZNS0_10put_kernelERNS_14TensorIteratorERKNS_10TensorBaseEbENKUlvE_clEvENKUlvE3_clEvENKUlvE_clEvENKUlvE0_clEvEUlRslE0_EEvS4_S7_RKT1_EUliE_EEvlSE_,(.L_x_41834 - _ZN2at6native24index_elementwise_kernelILi128ELi4EZNS0_20cuda_take_put_kernelIslZZZZZNS0_10put_kernelERNS_14TensorIteratorERKNS_10TensorBaseEbENKUlvE_clEvENKUlvE3_clEvENKUlvE_clEvENKUlvE0_clEvEUlRslE0_EEvS4_S7_RKT1_EUliE_EEvlSE_)
        .other          _ZN2at6native24index_elementwise_kernelILi128ELi4EZNS0_20cuda_take_put_kernelIslZZZZZNS0_10put_kernelERNS_14TensorIteratorERKNS_10TensorBaseEbENKUlvE_clEvENKUlvE3_clEvENKUlvE_clEvENKUlvE0_clEvEUlRslE0_EEvS4_S7_RKT1_EUliE_EEvlSE_,@"STO_CUDA_ENTRY STV_DEFAULT"
_ZN2at6native24index_elementwise_kernelILi128ELi4EZNS0_20cuda_take_put_kernelIslZZZZZNS0_10put_kernelERNS_14TensorIteratorERKNS_10TensorBaseEbENKUlvE_clEvENKUlvE3_clEvENKUlvE_clEvENKUlvE0_clEvEUlRslE0_EEvS4_S7_RKT1_EUliE_EEvlSE_:
.text._ZN2at6native24index_elementwise_kernelILi128ELi4EZNS0_20cuda_take_put_kernelIslZZZZZNS0_10put_kernelERNS_14TensorIteratorERKNS_10TensorBaseEbENKUlvE_clEvENKUlvE3_clEvENKUlvE_clEvENKUlvE0_clEvEUlRslE0_EEvS4_S7_RKT1_EUliE_EEvlSE_:
        /* <DEDUP_REMOVED lines=47> */
.L_x_30925:
[----:B------:R-:W0:Y:S02]  /*02f0*/  LDC.64 R2, c[0x0][0x580] ;  /* 0x00016000ff027b82 */ /* 0x000e240000000a00 */
[----:B0-----:R-:W2:Y:S06]  /*0300*/  LDG.E.U16 R3, desc[UR36][R2.64] ;  /* 0x0000002402037981 */ /* 0x001eac000c1e1500 */
[----:B------:R-:W2:Y:S01]  /*0310*/  LDC.64 R4, c[0x0][0x738] ;  /* 0x0001ce00ff047b82 */ /* 0x000ea20000000a00 */
[----:B------:R-:W-:Y:S01]  /*0320*/  VIADD R16, R16, 0x80 ;  /* 0x0000008010107836 */ /* 0x000fe20000000000 */
[----:B--2---:R0:W-:Y:S06]  /*0330*/  STG.E.U16 desc[UR36][R4.64], R3 ;  /* 0x0000000304007986 */ /* 0x0041ec000c101524 */
.L_x_30924:
[----:B------:R-:W-:Y:S05]  /*0340*/  BSYNC.RECONVERGENT B6 ;  /* 0x0000000000067941 */ /* 0x000fea0003800200 */
.L_x_30923:
        /* <DEDUP_REMOVED lines=31> */
.L_x_30928:
[----:B------:R-:W0:Y:S02]  /*0540*/  LDC.64 R2, c[0x0][0x580] ;  /* 0x00016000ff027b82 */ /* 0x000e240000000a00 */
[----:B0-----:R-:W2:Y:S06]  /*0550*/  LDG.E.U16 R3, desc[UR36][R2.64] ;  /* 0x0000002402037981 */ /* 0x001eac000c1e1500 */
[----:B------:R-:W2:Y:S01]  /*0560*/  LDC.64 R4, c[0x0][0x738] ;  /* 0x0001ce00ff047b82 */ /* 0x000ea20000000a00 */
[----:B------:R-:W-:Y:S01]  /*0570*/  VIADD R16, R16, 0x80 ;  /* 0x0000008010107836 */ /* 0x000fe20000000000 */
[----:B--2---:R1:W-:Y:S06]  /*0580*/  STG.E.U16 desc[UR36][R4.64], R3 ;  /* 0x0000000304007986 */ /* 0x0043ec000c101524 */
.L_x_30927:
[----:B------:R-:W-:Y:S05]  /*0590*/  BSYNC.RECONVERGENT B6 ;  /* 0x0000000000067941 */ /* 0x000fea0003800200 */
.L_x_30926:
        /* <DEDUP_REMOVED lines=31> */
.L_x_30931:
[----:B------:R-:W0:Y:S02]  /*0790*/  LDC.64 R2, c[0x0][0x580] ;  /* 0x00016000ff027b82 */ /* 0x000e240000000a00 */
[----:B0-----:R-:W2:Y:S06]  /*07a0*/  LDG.E.U16 R3, desc[UR36][R2.64] ;  /* 0x0000002402037981 */ /* 0x001eac000c1e1500 */
[----:B------:R-:W2:Y:S01]  /*07b0*/  LDC.64 R4, c[0x0][0x738] ;  /* 0x0001ce00ff047b82 */ /* 0x000ea20000000a00 */
[----:B------:R-:W-:Y:S01]  /*07c0*/  VIADD R16, R16, 0x80 ;  /* 0x0000008010107836 */ /* 0x000fe20000000000 */
[----:B--2---:R2:W-:Y:S06]  /*07d0*/  STG.E.U16 desc[UR36][R4.64], R3 ;  /* 0x0000000304007986 */ /* 0x0045ec000c101524 */
.L_x_30930:
[----:B------:R-:W-:Y:S05]  /*07e0*/  BSYNC.RECONVERGENT B6 ;  /* 0x0000000000067941 */ /* 0x000fea0003800200 */
.L_x_30929:
        /* <DEDUP_REMOVED lines=30> */
.L_x_30932:
[----:B------:R-:W0:Y:S02]  /*09d0*/  LDC.64 R2, c[0x0][0x580] ;  /* 0x00016000ff027b82 */ /* 0x000e240000000a00 */
[----:B0-----:R-:W2:Y:S06]  /*09e0*/  LDG.E.U16 R3, desc[UR36][R2.64] ;  /* 0x0000002402037981 */ /* 0x001eac000c1e1500 */
[----:B------:R-:W2:Y:S02]  /*09f0*/  LDC.64 R4, c[0x0][0x738] ;  /* 0x0001ce00ff047b82 */ /* 0x000ea40000000a00 */
[----:B--2---:R-:W-:Y:S01]  /*0a00*/  STG.E.U16 desc[UR36][R4.64], R3 ;  /* 0x0000000304007986 */ /* 0x004fe2000c101524 */
[----:B------:R-:W-:Y:S05]  /*0a10*/  EXIT ;  /* 0x000000000000794d */ /* 0x000fea0003800000 */
.L_x_30922:
        /* <DEDUP_REMOVED lines=35> */
.L_x_30935:
        /* <DEDUP_REMOVED lines=35> */
.L_x_30936:
[----:B------:R-:W0:Y:S01]  /*0e80*/  LDCU.64 UR4, c[0x0][0x5a8] ;  /* 0x0000b500ff0477ac */ /* 0x000e220008000a00 */
[----:B------:R-:W-:Y:S01]  /*0e90*/  IMAD.MOV.U32 R10, RZ, RZ, R12 ;  /* 0x000000ffff0a7224 */ /* 0x000fe200078e000c */
[----:B------:R-:W-:Y:S02]  /*0ea0*/  MOV R9, R13 ;  /* 0x0000000d00097202 */ /* 0x000fe40000000f00 */
[----:B------:R-:W-:Y:S02]  /*0eb0*/  MOV R0, 0xef0 ;  /* 0x00000ef000007802 */ /* 0x000fe40000000f00 */
[----:B0-----:R-:W-:Y:S01]  /*0ec0*/  MOV R4, UR4 ;  /* 0x0000000400047c02 */ /* 0x001fe20008000f00 */
[----:B------:R-:W-:-:S07]  /*0ed0*/  IMAD.U32 R3, RZ, RZ, UR5 ;  /* 0x00000005ff037e24 */ /* 0x000fce000f8e00ff */
[----:B------:R-:W-:Y:S05]  /*0ee0*/  CALL.REL.NOINC `($__internal_52_$__cuda_sm20_div_u64) ;  /* 0x000003cc002c7944 */ /* 0x000fea0003c00000 */
        /* <DEDUP_REMOVED lines=10> */
.L_x_30937:
        /* <DEDUP_REMOVED lines=37> */
.L_x_30940:
[----:B------:R-:W0:Y:S01]  /*11e0*/  LDCU.64 UR4, c[0x0][0x5b0] ;  /* 0x0000b600ff0477ac */ /* 0x000e220008000a00 */
[----:B------:R-:W-:Y:S01]  /*11f0*/  MOV R10, R12 ;  /* 0x0000000c000a7202 */ /* 0x000fe20000000f00 */
[----:B------:R-:W-:Y:S01]  /*1200*/  IMAD.MOV.U32 R9, RZ, RZ, R13 ;  /* 0x000000ffff097224 */ /* 0x000fe200078e000d */
[----:B------:R-:W-:Y:S01]  /*1210*/  MOV R0, 0x1250 ;  /* 0x0000125000007802 */ /* 0x000fe20000000f00 */
[----:B0-----:R-:W-:Y:S01]  /*1220*/  IMAD.U32 R4, RZ, RZ, UR4 ;  /* 0x00000004ff047e24 */ /* 0x001fe2000f8e00ff */
[----:B------:R-:W-:-:S07]  /*1230*/  MOV R3, UR5 ;  /* 0x0000000500037c02 */ /* 0x000fce0008000f00 */
[----:B------:R-:W-:Y:S05]  /*1240*/  CALL.REL.NOINC `($__internal_52_$__cuda_sm20_div_u64) ;  /* 0x000003c800547944 */ /* 0x000fea0003c00000 */
        /* <DEDUP_REMOVED lines=11> */
.L_x_30941:
[----:B------:R-:W-:Y:S05]  /*1300*/  BSYNC.RECONVERGENT B0 ;  /* 0x0000000000007941 */ /* 0x000fea0003800200 */
.L_x_30939:
        /* <DEDUP_REMOVED lines=38> */
.L_x_30943:
        /* <DEDUP_REMOVED lines=18> */
.L_x_30944:
[----:B------:R-:W-:Y:S05]  /*1690*/  BSYNC.RECONVERGENT B0 ;  /* 0x0000000000007941 */ /* 0x000fea0003800200 */
.L_x_30942:
        /* <DEDUP_REMOVED lines=38> */
.L_x_30946:
        /* <DEDUP_REMOVED lines=18> */
.L_x_30947:
[----:B------:R-:W-:Y:S05]  /*1a20*/  BSYNC.RECONVERGENT B0 ;  /* 0x0000000000007941 */ /* 0x000fea0003800200 */
.L_x_30945:
        /* <DEDUP_REMOVED lines=38> */
.L_x_30949:
        /* <DEDUP_REMOVED lines=18> */
.L_x_30950:
[----:B------:R-:W-:Y:S05]  /*1db0*/  BSYNC.RECONVERGENT B0 ;  /* 0x0000000000007941 */ /* 0x000fea0003800200 */
.L_x_30948:
        /* <DEDUP_REMOVED lines=38> */
.L_x_30952:
        /* <DEDUP_REMOVED lines=18> */
.L_x_30953:
[----:B------:R-:W-:Y:S05]  /*2140*/  BSYNC.RECONVERGENT B0 ;  /* 0x0000000000007941 */ /* 0x000fea0003800200 */
.L_x_30951:
        /* <DEDUP_REMOVED lines=38> */
.L_x_30955:
        /* <DEDUP_REMOVED lines=18> */
.L_x_30956:
[----:B------:R-:W-:Y:S05]  /*24d0*/  BSYNC.RECONVERGENT B0 ;  /* 0x0000000000007941 */ /* 0x000fea0003800200 */
.L_x_30954:
        /* <DEDUP_REMOVED lines=38> */
.L_x_30958:
        /* <DEDUP_REMOVED lines=18> */
.L_x_30959:
[----:B------:R-:W-:Y:S05]  /*2860*/  BSYNC.RECONVERGENT B0 ;  /* 0x0000000000007941 */ /* 0x000fea0003800200 */
.L_x_30957:
        /* <DEDUP_REMOVED lines=38> */
.L_x_30961:
        /* <DEDUP_REMOVED lines=18> */
.L_x_30962:
[----:B------:R-:W-:Y:S05]  /*2bf0*/  BSYNC.RECONVERGENT B0 ;  /* 0x0000000000007941 */ /* 0x000fea0003800200 */
.L_x_30960:
        /* <DEDUP_REMOVED lines=38> */
.L_x_30964:
        /* <DEDUP_REMOVED lines=18> */
.L_x_30965:
[----:B------:R-:W-:Y:S05]  /*2f80*/  BSYNC.RECONVERGENT B0 ;  /* 0x0000000000007941 */ /* 0x000fea0003800200 */
.L_x_30963:
        /* <DEDUP_REMOVED lines=38> */
.L_x_30967:
        /* <DEDUP_REMOVED lines=18> */
.L_x_30968:
[----:B------:R-:W-:Y:S05]  /*3310*/  BSYNC.RECONVERGENT B0 ;  /* 0x0000000000007941 */ /* 0x000fea0003800200 */
.L_x_30966:
        /* <DEDUP_REMOVED lines=38> */
.L_x_30970:
        /* <DEDUP_REMOVED lines=18> */
.L_x_30971:
[----:B------:R-:W-:Y:S05]  /*36a0*/  BSYNC.RECONVERGENT B0 ;  /* 0x0000000000007941 */ /* 0x000fea0003800200 */
.L_x_30969:
        /* <DEDUP_REMOVED lines=38> */
.L_x_30973:
        /* <DEDUP_REMOVED lines=18> */
.L_x_30974:
[----:B------:R-:W-:Y:S05]  /*3a30*/  BSYNC.RECONVERGENT B0 ;  /* 0x0000000000007941 */ /* 0x000fea0003800200 */
.L_x_30972:
        /* <DEDUP_REMOVED lines=38> */
.L_x_30976:
        /* <DEDUP_REMOVED lines=18> */
.L_x_30977:
[----:B------:R-:W-:Y:S05]  /*3dc0*/  BSYNC.RECONVERGENT B0 ;  /* 0x0000000000007941 */ /* 0x000fea0003800200 */
.L_x_30975:
        /* <DEDUP_REMOVED lines=38> */
.L_x_30979:
        /* <DEDUP_REMOVED lines=18> */
.L_x_30980:
[----:B------:R-:W-:Y:S05]  /*4150*/  BSYNC.RECONVERGENT B0 ;  /* 0x0000000000007941 */ /* 0x000fea0003800200 */
.L_x_30978:
        /* <DEDUP_REMOVED lines=38> */
.L_x_30982:
        /* <DEDUP_REMOVED lines=18> */
.L_x_30983:
[----:B------:R-:W-:Y:S05]  /*44e0*/  BSYNC.RECONVERGENT B0 ;  /* 0x0000000000007941 */ /* 0x000fea0003800200 */
.L_x_30981:
        /* <DEDUP_REMOVED lines=38> */
.L_x_30985:
        /* <DEDUP_REMOVED lines=18> */
.L_x_30986:
[----:B------:R-:W-:Y:S05]  /*4870*/  BSYNC.RECONVERGENT B0 ;  /* 0x0000000000007941 */ /* 0x000fea0003800200 */
.L_x_30984:
        /* <DEDUP_REMOVED lines=38> */
.L_x_30988:
        /* <DEDUP_REMOVED lines=18> */
.L_x_30989:
[----:B------:R-:W-:Y:S05]  /*4c00*/  BSYNC.RECONVERGENT B0 ;  /* 0x0000000000007941 */ /* 0x000fea0003800200 */
.L_x_30987:
        /* <DEDUP_REMOVED lines=38> */
.L_x_30991:
        /* <DEDUP_REMOVED lines=18> */
.L_x_30992:
[----:B------:R-:W-:Y:S05]  /*4f90*/  BSYNC.RECONVERGENT B0 ;  /* 0x0000000000007941 */ /* 0x000fea0003800200 */
.L_x_30990:
        /* <DEDUP_REMOVED lines=38> */
.L_x_30994:
        /* <DEDUP_REMOVED lines=18> */
.L_x_30995:
[----:B------:R-:W-:Y:S05]  /*5320*/  BSYNC.RECONVERGENT B0 ;  /* 0x0000000000007941 */ /* 0x000fea0003800200 */
.L_x_30993:
        /* <DEDUP_REMOVED lines=38> */
.L_x_30997:
        /* <DEDUP_REMOVED lines=18> */
.L_x_30998:
[----:B------:R-:W-:Y:S05]  /*56b0*/  BSYNC.RECONVERGENT B0 ;  /* 0x0000000000007941 */ /* 0x000fea0003800200 */
.L_x_30996:
        /* <DEDUP_REMOVED lines=38> */
.L_x_31000:
        /* <DEDUP_REMOVED lines=18> */
.L_x_31001:
[----:B------:R-:W-:Y:S05]  /*5a40*/  BSYNC.RECONVERGENT B0 ;  /* 0x0000000000007941 */ /* 0x000fea0003800200 */
.L_x_30999:
        /* <DEDUP_REMOVED lines=38> */
.L_x_31003:
        /* <DEDUP_REMOVED lines=18> */
.L_x_31004:
[----:B------:R-:W-:Y:S05]  /*5dd0*/  BSYNC.RECONVERGENT B0 ;  /* 0x0000000000007941 */ /* 0x000fea0003800200 */
.L_x_31002:
        /* <DEDUP_REMOVED lines=37> */
.L_x_31006:
        /* <DEDUP_REMOVED lines=16> */
.L_x_31007:
[----:B------:R-:W-:Y:S05]  /*6130*/  BSYNC.RECONVERGENT B0 ;  /* 0x0000000000007941 */ /* 0x000fea0003800200 */
.L_x_31005:
        /* <DEDUP_REMOVED lines=34> */
.L_x_31009:
[----:B------:R-:W-:Y:S01]  /*6360*/  IMAD.MOV.U32 R8, RZ, RZ, R6 ;  /* 0x000000ffff087224 */ /* 0x000fe200078e0006 */
[----:B------:R-:W-:Y:S02]  /*6370*/  MOV R10, R7 ;  /* 0x00000007000a7202 */ /* 0x000fe40000000f00 */
[----:B------:R-:W-:-:S07]  /*6380*/  MOV R9, 0x63a0 ;  /* 0x000063a000097802 */ /* 0x000fce0000000f00 */
[----:B------:R-:W-:Y:S05]  /*6390*/  CALL.REL.NOINC `($__internal_53_$__cuda_sm20_rem_u64) ;  /* 0x0000037c00147944 */ /* 0x000fea0003c00000 */
[----:B------:R-:W-:Y:S01]  /*63a0*/  IMAD.MOV.U32 R4, RZ, RZ, R0 ;  /* 0x000000ffff047224 */ /* 0x000fe200078e0000 */
[----:B------:R-:W-:-:S07]  /*63b0*/  MOV R5, R3 ;  /* 0x0000000300057202 */ /* 0x000fce0000000f00 */
.L_x_31010:
[----:B------:R-:W-:Y:S05]  /*63c0*/  BSYNC.RECONVERGENT B0 ;  /* 0x0000000000007941 */ /* 0x000fea0003800200 */
.L_x_31008:
[----:B------:R-:W0:Y:S01]  /*63d0*/  LDCU.64 UR4, c[0x0][0x730] ;  /* 0x0000e600ff0477ac */ /* 0x000e220008000a00 */
[----:B------:R-:W-:Y:S02]  /*63e0*/  IMAD.MOV.U32 R3, RZ, RZ, R17 ;  /* 0x000000ffff037224 */ /* 0x000fe400078e0011 */
[----:B0-----:R-:W-:Y:S02]  /*63f0*/  IMAD R5, R5, UR4, RZ ;  /* 0x0000000405057c24 */ /* 0x001fe4000f8e02ff */
[----:B------:R-:W-:-:S04]  /*6400*/  IMAD.WIDE.U32 R2, R4, UR4, R2 ;  /* 0x0000000404027c25 */ /* 0x000fc8000f8e0002 */
[----:B------:R-:W-:-:S05]  /*6410*/  IMAD R5, R4, UR5, R5 ;  /* 0x0000000504057c24 */ /* 0x000fca000f8e0205 */
[----:B------:R-:W-:-:S07]  /*6420*/  IADD3 R17, PT, PT, R3, R5, RZ ;  /* 0x0000000503117210 */ /* 0x000fce0007ffe0ff */
.L_x_30938:
[----:B------:R-:W0:Y:S01]  /*6430*/  LDC.64 R6, c[0x0][0x580] ;  /* 0x00016000ff067b82 */ /* 0x000e220000000a00 */
[----:B------:R-:W1:Y:S01]  /*6440*/  LDCU.64 UR4, c[0x0][0x738] ;  /* 0x0000e700ff0477ac */ /* 0x000e620008000a00 */
[----:B0-----:R-:W2:Y:S01]  /*6450*/  LDG.E.U16 R7, desc[UR36][R6.64] ;  /* 0x0000002406077981 */ /* 0x001ea2000c1e1500 */
[----:B-1----:R-:W-:Y:S01]  /*6460*/  LEA R4, P0, R2, UR4, 0x1 ;  /* 0x0000000402047c11 */ /* 0x002fe2000f8008ff */
[----:B------:R-:W-:-:S03]  /*6470*/  VIADD R16, R16, 0x80 ;  /* 0x0000008010107836 */ /* 0x000fc60000000000 */
[----:B------:R-:W-:-:S05]  /*6480*/  LEA.HI.X R5, R2, UR5, R17, 0x1, P0 ;  /* 0x0000000502057c11 */ /* 0x000fca00080f0c11 */
[----:B--2---:R0:W-:Y:S04]  /*6490*/  STG.E.U16 desc[UR36][R4.64], R7 ;  /* 0x0000000704007986 */ /* 0x0041e8000c101524 */
.L_x_30934:
[----:B------:R-:W-:Y:S05]  /*64a0*/  BSYNC.RECONVERGENT B6 ;  /* 0x0000000000067941 */ /* 0x000fea0003800200 */
.L_x_30933:
        /* <DEDUP_REMOVED lines=31> */
.L_x_31013:
        /* <DEDUP_REMOVED lines=36> */
.L_x_31014:
        /* <DEDUP_REMOVED lines=17> */
.L_x_31015:
        /* <DEDUP_REMOVED lines=37> */
.L_x_31018:
        /* <DEDUP_REMOVED lines=18> */
.L_x_31019:
[----:B------:R-:W-:Y:S05]  /*6d60*/  BSYNC.RECONVERGENT B0 ;  /* 0x0000000000007941 */ /* 0x000fea0003800200 */
.L_x_31017:
        /* <DEDUP_REMOVED lines=38> */
.L_x_31021:
        /* <DEDUP_REMOVED lines=18> */
.L_x_31022:
[----:B------:R-:W-:Y:S05]  /*70f0*/  BSYNC.RECONVERGENT B0 ;  /* 0x0000000000007941 */ /* 0x000fea0003800200 */
.L_x_31020:
        /* <DEDUP_REMOVED lines=38> */
.L_x_31024:
        /* <DEDUP_REMOVED lines=18> */
.L_x_31025:
[----:B------:R-:W-:Y:S05]  /*7480*/  BSYNC.RECONVERGENT B0 ;  /* 0x0000000000007941 */ /* 0x000fea0003800200 */
.L_x_31023:
        /* <DEDUP_REMOVED lines=38> */
.L_x_31027:
        /* <DEDUP_REMOVED lines=18> */
.L_x_31028:
[----:B------:R-:W-:Y:S05]  /*7810*/  BSYNC.RECONVERGENT B0 ;  /* 0x0000000000007941 */ /* 0x000fea0003800200 */
.L_x_31026:
        /* <DEDUP_REMOVED lines=38> */
.L_x_31030:
        /* <DEDUP_REMOVED lines=18> */
.L_x_31031:
[----:B------:R-:W-:Y:S05]  /*7ba0*/  BSYNC.RECONVERGENT B0 ;  /* 0x0000000000007941 */ /* 0x000fea0003800200 */
.L_x_31029:
        /* <DEDUP_REMOVED lines=38> */
.L_x_31033:
        /* <DEDUP_REMOVED lines=18> */
.L_x_31034:
[----:B------:R-:W-:Y:S05]  /*7f30*/  BSYNC.RECONVERGENT B0 ;  /* 0x0000000000007941 */ /* 0x000fea0003800200 */
.L_x_31032:
        /* <DEDUP_REMOVED lines=38> */
.L_x_31036:
        /* <DEDUP_REMOVED lines=18> */
.L_x_31037:
[----:B------:R-:W-:Y:S05]  /*82c0*/  BSYNC.RECONVERGENT B0 ;  /* 0x0000000000007941 */ /* 0x000fea0003800200 */
.L_x_31035:
        /* <DEDUP_REMOVED lines=38> */
.L_x_31039:
        /* <DEDUP_REMOVED lines=18> */
.L_x_31040:
[----:B------:R-:W-:Y:S05]  /*8650*/  BSYNC.RECONVERGENT B0 ;  /* 0x0000000000007941 */ /* 0x000fea0003800200 */
.L_x_31038:
        /* <DEDUP_REMOVED lines=38> */
.L_x_31042:
        /* <DEDUP_REMOVED lines=18> */
.L_x_31043:
[----:B------:R-:W-:Y:S05]  /*89e0*/  BSYNC.RECONVERGENT B0 ;  /* 0x0000000000007941 */ /* 0x000fea0003800200 */
.L_x_31041:
        /* <DEDUP_REMOVED lines=38> */
.L_x_31045:
        /* <DEDUP_REMOVED lines=18> */
.L_x_31046:
[----:B------:R-:W-:Y:S05]  /*8d70*/  BSYNC.RECONVERGENT B0 ;  /* 0x0000000000007941 */ /* 0x000fea0003800200 */
.L_x_31044:
        /* <DEDUP_REMOVED lines=38> */
.L_x_31048:
        /* <DEDUP_REMOVED lines=18> */
.L_x_31049:
[----:B------:R-:W-:Y:S05]  /*9100*/  BSYNC.RECONVERGENT B0 ;  /* 0x0000000000007941 */ /* 0x000fea0003800200 */
.L_x_31047:
        /* <DEDUP_REMOVED lines=38> */
.L_x_31051:
        /* <DEDUP_REMOVED lines=18> */
.L_x_31052:
[----:B------:R-:W-:Y:S05]  /*9490*/  BSYNC.RECONVERGENT B0 ;  /* 0x0000000000007941 */ /* 0x000fea0003800200 */
.L_x_31050:
        /* <DEDUP_REMOVED lines=38> */
.L_x_31054:
        /* <DEDUP_REMOVED lines=18> */
.L_x_31055:
[----:B------:R-:W-:Y:S05]  /*9820*/  BSYNC.RECONVERGENT B0 ;  /* 0x0000000000007941 */ /* 0x000fea0003800200 */
.L_x_31053:
        /* <DEDUP_REMOVED lines=38> */
.L_x_31057:
        /* <DEDUP_REMOVED lines=18> */
.L_x_31058:
[----:B------:R-:W-:Y:S05]  /*9bb0*/  BSYNC.RECONVERGENT B0 ;  /* 0x0000000000007941 */ /* 0x000fea0003800200 */
.L_x_31056:
        /* <DEDUP_REMOVED lines=38> */
.L_x_31060:
        /* <DEDUP_REMOVED lines=18> */
.L_x_31061:
[----:B------:R-:W-:Y:S05]  /*9f40*/  BSYNC.RECONVERGENT B0 ;  /* 0x0000000000007941 */ /* 0x000fea0003800200 */
.L_x_31059:
        /* <DEDUP_REMOVED lines=38> */
.L_x_31063:
        /* <DEDUP_REMOVED lines=18> */
.L_x_31064:
[----:B------:R-:W-:Y:S05]  /*a2d0*/  BSYNC.RECONVERGENT B0 ;  /* 0x0000000000007941 */ /* 0x000fea0003800200 */
.L_x_31062:
        /* <DEDUP_REMOVED lines=38> */
.L_x_31066:
        /* <DEDUP_REMOVED lines=18> */
.L_x_31067:
[----:B------:R-:W-:Y:S05]  /*a660*/  BSYNC.RECONVERGENT B0 ;  /* 0x0000000000007941 */ /* 0x000fea0003800200 */
.L_x_31065:
        /* <DEDUP_REMOVED lines=38> */
.L_x_31069:
        /* <DEDUP_REMOVED lines=18> */
.L_x_31070:
[----:B------:R-:W-:Y:S05]  /*a9f0*/  BSYNC.RECONVERGENT B0 ;  /* 0x0000000000007941 */ /* 0x000fea0003800200 */
.L_x_31068:
        /* <DEDUP_REMOVED lines=38> */
.L_x_31072:
        /* <DEDUP_REMOVED lines=18> */
.L_x_31073:
[----:B------:R-:W-:Y:S05]  /*ad80*/  BSYNC.RECONVERGENT B0 ;  /* 0x0000000000007941 */ /* 0x000fea0003800200 */
.L_x_31071:
        /* <DEDUP_REMOVED lines=38> */
.L_x_31075:
        /* <DEDUP_REMOVED lines=18> */
.L_x_31076:
[----:B------:R-:W-:Y:S05]  /*b110*/  BSYNC.RECONVERGENT B0 ;  /* 0x0000000000007941 */ /* 0x000fea0003800200 */
.L_x_31074:
        /* <DEDUP_REMOVED lines=38> */
.L_x_31078:
        /* <DEDUP_REMOVED lines=18> */
.L_x_31079:
[----:B------:R-:W-:Y:S05]  /*b4a0*/  BSYNC.RECONVERGENT B0 ;  /* 0x0000000000007941 */ /* 0x000fea0003800200 */
.L_x_31077:
        /* <DEDUP_REMOVED lines=38> */
.L_x_31081:
        /* <DEDUP_REMOVED lines=18> */
.L_x_31082:
[----:B------:R-:W-:Y:S05]  /*b830*/  BSYNC.RECONVERGENT B0 ;  /* 0x0000000000007941 */ /* 0x000fea0003800200 */
.L_x_31080:
        /* <DEDUP_REMOVED lines=37> */
.L_x_31084:
        /* <DEDUP_REMOVED lines=16> */
.L_x_31085:
[----:B------:R-:W-:Y:S05]  /*bb90*/  BSYNC.RECONVERGENT B0 ;  /* 0x0000000000007941 */ /* 0x000fea0003800200 */
.L_x_31083:
        /* <DEDUP_REMOVED lines=33> */
.L_x_31087:
[----:B------:R-:W-:Y:S01]  /*bdb0*/  MOV R8, R6 ;  /* 0x0000000600087202 */ /* 0x000fe20000000f00 */
[----:B------:R-:W-:Y:S01]  /*bdc0*/  IMAD.MOV.U32 R10, RZ, RZ, R7 ;  /* 0x000000ffff0a7224 */ /* 0x000fe200078e0007 */
[----:B------:R-:W-:-:S07]  /*bdd0*/  MOV R9, 0xbdf0 ;  /* 0x0000bdf000097802 */ /* 0x000fce0000000f00 */
[----:B------:R-:W-:Y:S05]  /*bde0*/  CALL.REL.NOINC `($__internal_53_$__cuda_sm20_rem_u64) ;  /* 0x0000032000807944 */ /* 0x000fea0003c00000 */
[----:B------:R-:W-:Y:S01]  /*bdf0*/  MOV R4, R0 ;  /* 0x0000000000047202 */ /* 0x000fe20000000f00 */
[----:B------:R-:W-:-:S07]  /*be00*/  IMAD.MOV.U32 R5, RZ, RZ, R3 ;  /* 0x000000ffff057224 */ /* 0x000fce00078e0003 */
.L_x_31088:
[----:B------:R-:W-:Y:S05]  /*be10*/  BSYNC.RECONVERGENT B0 ;  /* 0x0000000000007941 */ /* 0x000fea0003800200 */
.L_x_31086:
[----:B------:R-:W0:Y:S01]  /*be20*/  LDCU.64 UR4, c[0x0][0x730] ;  /* 0x0000e600ff0477ac */ /* 0x000e220008000a00 */
[----:B------:R-:W-:Y:S01]  /*be30*/  MOV R3, R17 ;  /* 0x0000001100037202 */ /* 0x000fe20000000f00 */
[----:B0-----:R-:W-:Y:S02]  /*be40*/  IMAD R5, R5, UR4, RZ ;  /* 0x0000000405057c24 */ /* 0x001fe4000f8e02ff */
[----:B------:R-:W-:-:S04]  /*be50*/  IMAD.WIDE.U32 R2, R4, UR4, R2 ;  /* 0x0000000404027c25 */ /* 0x000fc8000f8e0002 */
[----:B------:R-:W-:-:S04]  /*be60*/  IMAD R5, R4, UR5, R5 ;  /* 0x0000000504057c24 */ /* 0x000fc8000f8e0205 */
[----:B------:R-:W-:-:S07]  /*be70*/  IMAD.IADD R17, R3, 0x1, R5 ;  /* 0x0000000103117824 */ /* 0x000fce00078e0205 */
.L_x_31016:
[----:B------:R-:W0:Y:S01]  /*be80*/  LDC.64 R6, c[0x0][0x580] ;  /* 0x00016000ff067b82 */ /* 0x000e220000000a00 */
[----:B------:R-:W1:Y:S01]  /*be90*/  LDCU.64 UR4, c[0x0][0x738] ;  /* 0x0000e700ff0477ac */ /* 0x000e620008000a00 */
[----:B0-----:R-:W2:Y:S01]  /*bea0*/  LDG.E.U16 R7, desc[UR36][R6.64] ;  /* 0x0000002406077981 */ /* 0x001ea2000c1e1500 */
[----:B-1----:R-:W-:Y:S02]  /*beb0*/  LEA R4, P0, R2, UR4, 0x1 ;  /* 0x0000000402047c11 */ /* 0x002fe4000f8008ff */
[----:B------:R-:W-:Y:S02]  /*bec0*/  IADD3 R16, PT, PT, R16, 0x80, RZ ;  /* 0x0000008010107810 */ /* 0x000fe40007ffe0ff */
[----:B------:R-:W-:-:S05]  /*bed0*/  LEA.HI.X R5, R2, UR5, R17, 0x1, P0 ;  /* 0x0000000502057c11 */ /* 0x000fca00080f0c11 */
[----:B--2---:R1:W-:Y:S04]  /*bee0*/  STG.E.U16 desc[UR36][R4.64], R7 ;  /* 0x0000000704007986 */ /* 0x0043e8000c101524 */
.L_x_31012:
[----:B------:R-:W-:Y:S05]  /*bef0*/  BSYNC.RECONVERGENT B6 ;  /* 0x0000000000067941 */ /* 0x000fea0003800200 */
.L_x_31011:
        /* <DEDUP_REMOVED lines=31> */
.L_x_31091:
        /* <DEDUP_REMOVED lines=36> */
.L_x_31092:
[----:B------:R-:W0:Y:S01]  /*c330*/  LDCU.64 UR4, c[0x0][0x5a8] ;  /* 0x0000b500ff0477ac */ /* 0x000e220008000a00 */
[----:B------:R-:W-:Y:S01]  /*c340*/  MOV R10, R12 ;  /* 0x0000000c000a7202 */ /* 0x000fe20000000f00 */
[----:B------:R-:W-:Y:S01]  /*c350*/  IMAD.MOV.U32 R9, RZ, RZ, R13 ;  /* 0x000000ffff097224 */ /* 0x000fe200078e000d */
[----:B------:R-:W-:Y:S01]  /*c360*/  MOV R0, 0xc3a0 ;  /* 0x0000c3a000007802 */ /* 0x000fe20000000f00 */
[----:B01----:R-:W-:Y:S01]  /*c370*/  IMAD.U32 R4, RZ, RZ, UR4 ;  /* 0x00000004ff047e24 */ /* 0x003fe2000f8e00ff */
[----:B------:R-:W-:-:S07]  /*c380*/  MOV R3, UR5 ;  /* 0x0000000500037c02 */ /* 0x000fce0008000f00 */
[----:B------:R-:W-:Y:S05]  /*c390*/  CALL.REL.NOINC `($__internal_52_$__cuda_sm20_div_u64) ;  /* 0x0000031800007944 */ /* 0x000fea0003c00000 */
        /* <DEDUP_REMOVED lines=10> */
.L_x_31093:
        /* <DEDUP_REMOVED lines=37> */
.L_x_31096:
        /* <DEDUP_REMOVED lines=18> */
.L_x_31097:
[----:B------:R-:W-:Y:S05]  /*c7b0*/  BSYNC.RECONVERGENT B0 ;  /* 0x0000000000007941 */ /* 0x000fea0003800200 */
.L_x_31095:
        /* <DEDUP_REMOVED lines=38> */
.L_x_31099:
        /* <DEDUP_REMOVED lines=18> */
.L_x_31100:
[----:B------:R-:W-:Y:S05]  /*cb40*/  BSYNC.RECONVERGENT B0 ;  /* 0x0000000000007941 */ /* 0x000fea0003800200 */
.L_x_31098:
        /* <DEDUP_REMOVED lines=38> */
.L_x_31102:
        /* <DEDUP_REMOVED lines=18> */
.L_x_31103:
[----:B------:R-:W-:Y:S05]  /*ced0*/  BSYNC.RECONVERGENT B0 ;  /* 0x0000000000007941 */ /* 0x000fea0003800200 */
.L_x_31101:
        /* <DEDUP_REMOVED lines=38> */
.L_x_31105:
        /* <DEDUP_REMOVED lines=18> */
.L_x_31106:
[----:B------:R-:W-:Y:S05]  /*d260*/  BSYNC.RECONVERGENT B0 ;  /* 0x0000000000007941 */ /* 0x000fea0003800200 */
.L_x_31104:
        /* <DEDUP_REMOVED lines=38> */
.L_x_31108:
        /* <DEDUP_REMOVED lines=18> */
.L_x_31109:
[----:B------:R-:W-:Y:S05]  /*d5f0*/  BSYNC.RECONVERGENT B0 ;  /* 0x0000000000007941 */ /* 0x000fea0003800200 */
.L_x_31107:
        /* <DEDUP_REMOVED lines=38> */
.L_x_31111:
        /* <DEDUP_REMOVED lines=18> */
.L_x_31112:
[----:B------:R-:W-:Y:S05]  /*d980*/  BSYNC.RECONVERGENT B0 ;  /* 0x0000000000007941 */ /* 0x000fea0003800200 */
.L_x_31110:
        /* <DEDUP_REMOVED lines=38> */
.L_x_31114:
        /* <DEDUP_REMOVED lines=18> */
.L_x_31115:
[----:B------:R-:W-:Y:S05]  /*dd10*/  BSYNC.RECONVERGENT B0 ;  /* 0x0000000000007941 */ /* 0x000fea0003800200 */
.L_x_31113:
        /* <DEDUP_REMOVED lines=38> */
.L_x_31117:
        /* <DEDUP_REMOVED lines=18> */
.L_x_31118:
[----:B------:R-:W-:Y:S05]  /*e0a0*/  BSYNC.RECONVERGENT B0 ;  /* 0x0000000000007941 */ /* 0x000fea0003800200 */
.L_x_31116:
        /* <DEDUP_REMOVED lines=38> */
.L_x_31120:
        /* <DEDUP_REMOVED lines=18> */
.L_x_31121:
[----:B------:R-:W-:Y:S05]  /*e430*/  BSYNC.RECONVERGENT B0 ;  /* 0x0000000000007941 */ /* 0x000fea0003800200 */
.L_x_31119:
        /* <DEDUP_REMOVED lines=38> */
.L_x_31123:
        /* <DEDUP_REMOVED lines=18> */
.L_x_31124:
[----:B------:R-:W-:Y:S05]  /*e7c0*/  BSYNC.RECONVERGENT B0 ;  /* 0x0000000000007941 */ /* 0x000fea0003800200 */
.L_x_31122:
        /* <DEDUP_REMOVED lines=38> */
.L_x_31126:
        /* <DEDUP_REMOVED lines=18> */
.L_x_31127:
[----:B------:R-:W-:Y:S05]  /*eb50*/  BSYNC.RECONVERGENT B0 ;  /* 0x0000000000007941 */ /* 0x000fea0003800200 */
.L_x_31125:
        /* <DEDUP_REMOVED lines=38> */
.L_x_31129:
        /* <DEDUP_REMOVED lines=18> */
.L_x_31130:
[----:B------:R-:W-:Y:S05]  /*eee0*/  BSYNC.RECONVERGENT B0 ;  /* 0x0000000000007941 */ /* 0x000fea0003800200 */
.L_x_31128:
        /* <DEDUP_REMOVED lines=38> */
.L_x_31132:
        /* <DEDUP_REMOVED lines=18> */
.L_x_31133:
[----:B------:R-:W-:Y:S05]  /*f270*/  BSYNC.RECONVERGENT B0 ;  /* 0x0000000000007941 */ /* 0x000fea0003800200 */
.L_x_31131:
        /* <DEDUP_REMOVED lines=38> */
.L_x_31135:
        /* <DEDUP_REMOVED lines=18> */
.L_x_31136:
[----:B------:R-:W-:Y:S05]  /*f600*/  BSYNC.RECONVERGENT B0 ;  /* 0x0000000000007941 */ /* 0x000fea0003800200 */
.L_x_31134:
        /* <DEDUP_REMOVED lines=38> */
.L_x_31138:
        /* <DEDUP_REMOVED lines=18> */
.L_x_31139:
[----:B------:R-:W-:Y:S05]  /*f990*/  BSYNC.RECONVERGENT B0 ;  /* 0x0000000000007941 */ /* 0x000fea0003800200 */
.L_x_31137:
        /* <DEDUP_REMOVED lines=38> */
.L_x_31141:
        /* <DEDUP_REMOVED lines=18> */
.L_x_31142:
[----:B------:R-:W-:Y:S05]  /*fd20*/  BSYNC.RECONVERGENT B0 ;  /* 0x0000000000007941 */ /* 0x000fea0003800200 */
.L_x_31140:
        /* <DEDUP_REMOVED lines=38> */
.L_x_31144:
        /* <DEDUP_REMOVED lines=18> */
.L_x_31145:
[----:B------:R-:W-:Y:S05]  /*100b0*/  BSYNC.RECONVERGENT B0 ;  /* 0x0000000000007941 */ /* 0x000fea0003800200 */
.L_x_31143:
        /* <DEDUP_REMOVED lines=38> */
.L_x_31147:
        /* <DEDUP_REMOVED lines=18> */
.L_x_31148:
[----:B------:R-:W-:Y:S05]  /*10440*/  BSYNC.RECONVERGENT B0 ;  /* 0x0000000000007941 */ /* 0x000fea0003800200 */
.L_x_31146:
        /* <DEDUP_REMOVED lines=38> */
.L_x_31150:
        /* <DEDUP_REMOVED lines=18> */
.L_x_31151:
[----:B------:R-:W-:Y:S05]  /*107d0*/  BSYNC.RECONVERGENT B0 ;  /* 0x0000000000007941 */ /* 0x000fea0003800200 */
.L_x_31149:
        /* <DEDUP_REMOVED lines=38> */
.L_x_31153:
        /* <DEDUP_REMOVED lines=18> */
.L_x_31154:
[----:B------:R-:W-:Y:S05]  /*10b60*/  BSYNC.RECONVERGENT B0 ;  /* 0x0000000000007941 */ /* 0x000fea0003800200 */
.L_x_31152:
        /* <DEDUP_REMOVED lines=38> */
.L_x_31156:
        /* <DEDUP_REMOVED lines=18> */
.L_x_31157:
[----:B------:R-:W-:Y:S05]  /*10ef0*/  BSYNC.RECONVERGENT B0 ;  /* 0x0000000000007941 */ /* 0x000fea0003800200 */
.L_x_31155:
        /* <DEDUP_REMOVED lines=38> */
.L_x_31159:
        /* <DEDUP_REMOVED lines=18> */
.L_x_31160:
[----:B------:R-:W-:Y:S05]  /*11280*/  BSYNC.RECONVERGENT B0 ;  /* 0x0000000000007941 */ /* 0x000fea0003800200 */
.L_x_31158:
        /* <DEDUP_REMOVED lines=37> */
.L_x_31162:
        /* <DEDUP_REMOVED lines=16> */
.L_x_31163:
[----:B------:R-:W-:Y:S05]  /*115e0*/  BSYNC.RECONVERGENT B0 ;  /* 0x0000000000007941 */ /* 0x000fea0003800200 */
.L_x_31161:
        /* <DEDUP_REMOVED lines=33> */
.L_x_31165:
[----:B------:R-:W-:Y:S01]  /*11800*/  IMAD.MOV.U32 R8, RZ, RZ, R6 ;  /* 0x000000ffff087224 */ /* 0x000fe200078e0006 */
[----:B------:R-:W-:Y:S02]  /*11810*/  MOV R10, R7 ;  /* 0x00000007000a7202 */ /* 0x000fe40000000f00 */
[----:B------:R-:W-:-:S07]  /*11820*/  MOV R9, 0x11840 ;  /* 0x0001184000097802 */ /* 0x000fce0000000f00 */
[----:B------:R-:W-:Y:S05]  /*11830*/  CALL.REL.NOINC `($__internal_53_$__cuda_sm20_rem_u64) ;  /* 0x000002c400ec7944 */ /* 0x000fea0003c00000 */
[----:B------:R-:W-:Y:S01]  /*11840*/  IMAD.MOV.U32 R4, RZ, RZ, R0 ;  /* 0x000000ffff047224 */ /* 0x000fe200078e0000 */
[----:B------:R-:W-:-:S07]  /*11850*/  MOV R5, R3 ;  /* 0x0000000300057202 */ /* 0x000fce0000000f00 */
.L_x_31166:
[----:B------:R-:W-:Y:S05]  /*11860*/  BSYNC.RECONVERGENT B0 ;  /* 0x0000000000007941 */ /* 0x000fea0003800200 */
.L_x_31164:
[----:B------:R-:W0:Y:S01]  /*11870*/  LDCU.64 UR4, c[0x0][0x730] ;  /* 0x0000e600ff0477ac */ /* 0x000e220008000a00 */
[----:B------:R-:W-:Y:S02]  /*11880*/  IMAD.MOV.U32 R3, RZ, RZ, R17 ;  /* 0x000000ffff037224 */ /* 0x000fe400078e0011 */
[----:B0-----:R-:W-:Y:S02]  /*11890*/  IMAD R5, R5, UR4, RZ ;  /* 0x0000000405057c24 */ /* 0x001fe4000f8e02ff */
[----:B------:R-:W-:-:S04]  /*118a0*/  IMAD.WIDE.U32 R2, R4, UR4, R2 ;  /* 0x0000000404027c25 */ /* 0x000fc8000f8e0002 */
[----:B------:R-:W-:-:S05]  /*118b0*/  IMAD R5, R4, UR5, R5 ;  /* 0x0000000504057c24 */ /* 0x000fca000f8e0205 */
[----:B------:R-:W-:-:S07]  /*118c0*/  IADD3 R17, PT, PT, R3, R5, RZ ;  /* 0x0000000503117210 */ /* 0x000fce0007ffe0ff */
.L_x_31094:
[----:B------:R-:W0:Y:S01]  /*118d0*/  LDC.64 R6, c[0x0][0x580] ;  /* 0x00016000ff067b82 */ /* 0x000e220000000a00 */
[----:B------:R-:W1:Y:S01]  /*118e0*/  LDCU.64 UR4, c[0x0][0x738] ;  /* 0x0000e700ff0477ac */ /* 0x000e620008000a00 */
[----:B0-----:R-:W2:Y:S01]  /*118f0*/  LDG.E.U16 R7, desc[UR36][R6.64] ;  /* 0x0000002406077981 */ /* 0x001ea2000c1e1500 */
[----:B-1----:R-:W-:Y:S01]  /*11900*/  LEA R4, P0, R2, UR4, 0x1 ;  /* 0x0000000402047c11 */ /* 0x002fe2000f8008ff */
[----:B------:R-:W-:-:S03]  /*11910*/  VIADD R16, R16, 0x80 ;  /* 0x0000008010107836 */ /* 0x000fc60000000000 */
[----:B------:R-:W-:-:S05]  /*11920*/  LEA.HI.X R5, R2, UR5, R17, 0x1, P0 ;  /* 0x0000000502057c11 */ /* 0x000fca00080f0c11 */
[----:B--2---:R2:W-:Y:S04]  /*11930*/  STG.E.U16 desc[UR36][R4.64], R7 ;  /* 0x0000000704007986 */ /* 0x0045e8000c101524 */
.L_x_31090:
[----:B------:R-:W-:Y:S05]  /*11940*/  BSYNC.RECONVERGENT B6 ;  /* 0x0000000000067941 */ /* 0x000fea0003800200 */
.L_x_31089:
        /* <DEDUP_REMOVED lines=30> */
.L_x_31167:
        /* <DEDUP_REMOVED lines=36> */
.L_x_31168:
[----:B------:R-:W0:Y:S01]  /*11d70*/  LDCU.64 UR4, c[0x0][0x5a8] ;  /* 0x0000b500ff0477ac */ /* 0x000e220008000a00 */
[----:B------:R-:W-:Y:S01]  /*11d80*/  IMAD.MOV.U32 R10, RZ, RZ, R12 ;  /* 0x000000ffff0a7224 */ /* 0x000fe200078e000c */
[----:B------:R-:W-:Y:S02]  /*11d90*/  MOV R9, R13 ;  /* 0x0000000d00097202 */ /* 0x000fe40000000f00 */
[----:B------:R-:W-:Y:S02]  /*11da0*/  MOV R0, 0x11de0 ;  /* 0x00011de000007802 */ /* 0x000fe40000000f00 */
[----:B012---:R-:W-:Y:S01]  /*11db0*/  MOV R4, UR4 ;  /* 0x0000000400047c02 */ /* 0x007fe20008000f00 */
        /* <DEDUP_REMOVED lines=12> */
.L_x_31169:
        /* <DEDUP_REMOVED lines=37> */
.L_x_31172:
        /* <DEDUP_REMOVED lines=18> */
.L_x_31173:
[----:B------:R-:W-:Y:S05]  /*121f0*/  BSYNC.RECONVERGENT B0 ;  /* 0x0000000000007941 */ /* 0x000fea0003800200 */
.L_x_31171:
        /* <DEDUP_REMOVED lines=37> */
.L_x_31175:
        /* <DEDUP_REMOVED lines=18> */
.L_x_31176:
[----:B------:R-:W-:Y:S05]  /*12570*/  BSYNC.RECONVERGENT B0 ;  /* 0x0000000000007941 */ /* 0x000fea0003800200 */
.L_x_31174:
        /* <DEDUP_REMOVED lines=37> */
.L_x_31178:
        /* <DEDUP_REMOVED lines=18> */
.L_x_31179:
[----:B------:R-:W-:Y:S05]  /*128f0*/  BSYNC.RECONVERGENT B0 ;  /* 0x0000000000007941 */ /* 0x000fea0003800200 */
.L_x_31177:
        /* <DEDUP_REMOVED lines=37> */
.L_x_31181:
        /* <DEDUP_REMOVED lines=18> */
.L_x_31182:
[----:B------:R-:W-:Y:S05]  /*12c70*/  BSYNC.RECONVERGENT B0 ;  /* 0x0000000000007941 */ /* 0x000fea0003800200 */
.L_x_31180:
        /* <DEDUP_REMOVED lines=37> */
.L_x_31184:
        /* <DEDUP_REMOVED lines=18> */
.L_x_31185:
[----:B------:R-:W-:Y:S05]  /*12ff0*/  BSYNC.RECONVERGENT B0 ;  /* 0x0000000000007941 */ /* 0x000fea0003800200 */
.L_x_31183:
        /* <DEDUP_REMOVED lines=37> */
.L_x_31187:
        /* <DEDUP_REMOVED lines=18> */
.L_x_31188:
[----:B------:R-:W-:Y:S05]  /*13370*/  BSYNC.RECONVERGENT B0 ;  /* 0x0000000000007941 */ /* 0x000fea0003800200 */
.L_x_31186:
        /* <DEDUP_REMOVED lines=37> */
.L_x_31190:
        /* <DEDUP_REMOVED lines=18> */
.L_x_31191:
[----:B------:R-:W-:Y:S05]  /*136f0*/  BSYNC.RECONVERGENT B0 ;  /* 0x0000000000007941 */ /* 0x000fea0003800200 */
.L_x_31189:
        /* <DEDUP_REMOVED lines=37> */
.L_x_31193:
        /* <DEDUP_REMOVED lines=18> */
.L_x_31194:
[----:B------:R-:W-:Y:S05]  /*13a70*/  BSYNC.RECONVERGENT B0 ;  /* 0x0000000000007941 */ /* 0x000fea0003800200 */
.L_x_31192:
        /* <DEDUP_REMOVED lines=37> */
.L_x_31196:
        /* <DEDUP_REMOVED lines=18> */
.L_x_31197:
[----:B------:R-:W-:Y:S05]  /*13df0*/  BSYNC.RECONVERGENT B0 ;  /* 0x0000000000007941 */ /* 0x000fea0003800200 */
.L_x_31195:
        /* <DEDUP_REMOVED lines=37> */
.L_x_31199:
        /* <DEDUP_REMOVED lines=18> */
.L_x_31200:
[----:B------:R-:W-:Y:S05]  /*14170*/  BSYNC.RECONVERGENT B0 ;  /* 0x0000000000007941 */ /* 0x000fea0003800200 */
.L_x_31198:
        /* <DEDUP_REMOVED lines=37> */
.L_x_31202:
        /* <DEDUP_REMOVED lines=18> */
.L_x_31203:
[----:B------:R-:W-:Y:S05]  /*144f0*/  BSYNC.RECONVERGENT B0 ;  /* 0x0000000000007941 */ /* 0x000fea0003800200 */
.L_x_31201:
        /* <DEDUP_REMOVED lines=37> */
.L_x_31205:
        /* <DEDUP_REMOVED lines=18> */
.L_x_31206:
[----:B------:R-:W-:Y:S05]  /*14870*/  BSYNC.RECONVERGENT B0 ;  /* 0x0000000000007941 */ /* 0x000fea0003800200 */
.L_x_31204:
        /* <DEDUP_REMOVED lines=37> */
.L_x_31208:
        /* <DEDUP_REMOVED lines=18> */
.L_x_31209:
[----:B------:R-:W-:Y:S05]  /*14bf0*/  BSYNC.RECONVERGENT B0 ;  /* 0x0000000000007941 */ /* 0x000fea0003800200 */
.L_x_31207:
        /* <DEDUP_REMOVED lines=37> */
.L_x_31211:
        /* <DEDUP_REMOVED lines=18> */
.L_x_31212:
[----:B------:R-:W-:Y:S05]  /*14f70*/  BSYNC.RECONVERGENT B0 ;  /* 0x0000000000007941 */ /* 0x000fea0003800200 */
.L_x_31210:
        /* <DEDUP_REMOVED lines=37> */
.L_x_31214:
        /* <DEDUP_REMOVED lines=18> */
.L_x_31215:
[----:B------:R-:W-:Y:S05]  /*152f0*/  BSYNC.RECONVERGENT B0 ;  /* 0x0000000000007941 */ /* 0x000fea0003800200 */
.L_x_31213:
        /* <DEDUP_REMOVED lines=37> */
.L_x_31217:
        /* <DEDUP_REMOVED lines=18> */
.L_x_31218:
[----:B------:R-:W-:Y:S05]  /*15670*/  BSYNC.RECONVERGENT B0 ;  /* 0x0000000000007941 */ /* 0x000fea0003800200 */
.L_x_31216:
        /* <DEDUP_REMOVED lines=37> */
.L_x_31220:
        /* <DEDUP_REMOVED lines=18> */
.L_x_31221:
[----:B------:R-:W-:Y:S05]  /*159f0*/  BSYNC.RECONVERGENT B0 ;  /* 0x0000000000007941 */ /* 0x000fea0003800200 */
.L_x_31219:
        /* <DEDUP_REMOVED lines=37> */
.L_x_31223:
        /* <DEDUP_REMOVED lines=18> */
.L_x_31224:
[----:B------:R-:W-:Y:S05]  /*15d70*/  BSYNC.RECONVERGENT B0 ;  /* 0x0000000000007941 */ /* 0x000fea0003800200 */
.L_x_31222:
        /* <DEDUP_REMOVED lines=37> */
.L_x_31226:
        /* <DEDUP_REMOVED lines=18> */
.L_x_31227:
[----:B------:R-:W-:Y:S05]  /*160f0*/  BSYNC.RECONVERGENT B0 ;  /* 0x0000000000007941 */ /* 0x000fea0003800200 */
.L_x_31225:
        /* <DEDUP_REMOVED lines=37> */
.L_x_31229:
        /* <DEDUP_REMOVED lines=18> */
.L_x_31230:
[----:B------:R-:W-:Y:S05]  /*16470*/  BSYNC.RECONVERGENT B0 ;  /* 0x0000000000007941 */ /* 0x000fea0003800200 */
.L_x_31228:
        /* <DEDUP_REMOVED lines=37> */
.L_x_31232:
        /* <DEDUP_REMOVED lines=18> */
.L_x_31233:
[----:B------:R-:W-:Y:S05]  /*167f0*/  BSYNC.RECONVERGENT B0 ;  /* 0x0000000000007941 */ /* 0x000fea0003800200 */
.L_x_31231:
        /* <DEDUP_REMOVED lines=37> */
.L_x_31235:
        /* <DEDUP_REMOVED lines=18> */
.L_x_31236:
[----:B------:R-:W-:Y:S05]  /*16b70*/  BSYNC.RECONVERGENT B0 ;  /* 0x0000000000007941 */ /* 0x000fea0003800200 */
.L_x_31234:
        /* <DEDUP_REMOVED lines=36> */
.L_x_31238:
        /* <DEDUP_REMOVED lines=16> */
.L_x_31239:
[----:B------:R-:W-:Y:S05]  /*16ec0*/  BSYNC.RECONVERGENT B0 ;  /* 0x0000000000007941 */ /* 0x000fea0003800200 */
.L_x_31237:
        /* <DEDUP_REMOVED lines=32> */
.L_x_31241:
[----:B------:R-:W-:Y:S01]  /*170d0*/  IMAD.MOV.U32 R8, RZ, RZ, R6 ;  /* 0x000000ffff087224 */ /* 0x000fe200078e0006 */
[----:B------:R-:W-:Y:S02]  /*170e0*/  MOV R10, R7 ;  /* 0x00000007000a7202 */ /* 0x000fe40000000f00 */
[----:B------:R-:W-:-:S07]  /*170f0*/  MOV R9, 0x17110 ;  /* 0x0001711000097802 */ /* 0x000fce0000000f00 */
[----:B------:R-:W-:Y:S05]  /*17100*/  CALL.REL.NOINC `($__internal_53_$__cuda_sm20_rem_u64) ;  /* 0x0000026c00b87944 */ /* 0x000fea0003c00000 */
[----:B------:R-:W-:-:S07]  /*17110*/  IMAD.MOV.U32 R2, RZ, RZ, R0 ;  /* 0x000000ffff027224 */ /* 0x000fce00078e0000 */
.L_x_31242:
[----:B------:R-:W-:Y:S05]  /*17120*/  BSYNC.RECONVERGENT B0 ;  /* 0x0000000000007941 */ /* 0x000fea0003800200 */
.L_x_31240:
[----:B------:R-:W0:Y:S02]  /*17130*/  LDCU.64 UR4, c[0x0][0x730] ;  /* 0x0000e600ff0477ac */ /* 0x000e240008000a00 */
[----:B0-----:R-:W-:Y:S02]  /*17140*/  IMAD R3, R3, UR4, RZ ;  /* 0x0000000403037c24 */ /* 0x001fe4000f8e02ff */
[----:B------:R-:W-:-:S04]  /*17150*/  IMAD.WIDE.U32 R16, R2, UR4, R16 ;  /* 0x0000000402107c25 */ /* 0x000fc8000f8e0010 */
[----:B------:R-:W-:-:S05]  /*17160*/  IMAD R3, R2, UR5, R3 ;  /* 0x0000000502037c24 */ /* 0x000fca000f8e0203 */
[----:B------:R-:W-:-:S07]  /*17170*/  IADD3 R17, PT, PT, R17, R3, RZ ;  /* 0x0000000311117210 */ /* 0x000fce0007ffe0ff */
.L_x_31170:
[----:B------:R-:W0:Y:S01]  /*17180*/  LDC.64 R4, c[0x0][0x580] ;  /* 0x00016000ff047b82 */ /* 0x000e220000000a00 */
[----:B------:R-:W1:Y:S01]  /*17190*/  LDCU.64 UR4, c[0x0][0x738] ;  /* 0x0000e700ff0477ac */ /* 0x000e620008000a00 */
[----:B0-----:R-:W2:Y:S01]  /*171a0*/  LDG.E.U16 R5, desc[UR36][R4.64] ;  /* 0x0000002404057981 */ /* 0x001ea2000c1e1500 */
[----:B-1----:R-:W-:-:S04]  /*171b0*/  LEA R2, P0, R16, UR4, 0x1 ;  /* 0x0000000410027c11 */ /* 0x002fc8000f8008ff */
[----:B------:R-:W-:-:S05]  /*171c0*/  LEA.HI.X R3, R16, UR5, R17, 0x1, P0 ;  /* 0x0000000510037c11 */ /* 0x000fca00080f0c11 */
[----:B--2---:R-:W-:Y:S01]  /*171d0*/  STG.E.U16 desc[UR36][R2.64], R5 ;  /* 0x0000000502007986 */ /* 0x004fe2000c101524 */
[----:B------:R-:W-:Y:S05]  /*171e0*/  EXIT ;  /* 0x000000000000794d */ /* 0x000fea0003800000 */
.L_x_30921:
        /* <DEDUP_REMOVED lines=31> */
.L_x_31245:
        /* <DEDUP_REMOVED lines=14> */
.L_x_31244:
[----:B------:R-:W-:Y:S05]  /*174c0*/  BSYNC.RECONVERGENT B6 ;  /* 0x0000000000067941 */ /* 0x000fea0003800200 */
.L_x_31243:
        /* <DEDUP_REMOVED lines=31> */
.L_x_31248:
        /* <DEDUP_REMOVED lines=14> */
.L_x_31247:
[----:B------:R-:W-:Y:S05]  /*177a0*/  BSYNC.RECONVERGENT B6 ;  /* 0x0000000000067941 */ /* 0x000fea0003800200 */
.L_x_31246:
        /* <DEDUP_REMOVED lines=31> */
.L_x_31251:
        /* <DEDUP_REMOVED lines=14> */
.L_x_31250:
[----:B------:R-:W-:Y:S05]  /*17a80*/  BSYNC.RECONVERGENT B6 ;  /* 0x0000000000067941 */ /* 0x000fea0003800200 */
.L_x_31249:
        /* <DEDUP_REMOVED lines=30> */
.L_x_31252:
        /* <DEDUP_REMOVED lines=14> */
.L_x_30920:
        /* <DEDUP_REMOVED lines=311> */
.L_x_31257:
        /* <DEDUP_REMOVED lines=29> */
.L_x_31259:
[----:B------:R-:W-:Y:S05]  /*19290*/  BSYNC.RECONVERGENT B7 ;  /* 0x0000000000077941 */ /* 0x000fea0003800200 */
.L_x_31258:
[----:B------:R-:W0:Y:S02]  /*192a0*/  LDCU.64 UR4, c[0x0][0x580] ;  /* 0x0000b000ff0477ac */ /* 0x000e240008000a00 */
[----:B0-----:R-:W-:-:S05]  /*192b0*/  IADD3 R2, P0, PT, R19, UR4, RZ ;  /* 0x0000000413027c10 */ /* 0x001fca000ff1e0ff */
[----:B------:R-:W-:-:S06]  /*192c0*/  IMAD.X R3, RZ, RZ, UR5, P0 ;  /* 0x00000005ff037e24 */ /* 0x000fcc00080e06ff */
[----:B------:R-:W2:Y:S01]  /*192d0*/  LDG.E.U16 R3, desc[UR36][R2.64] ;  /* 0x0000002402037981 */ /* 0x000ea2000c1e1500 */
[----:B------:R-:W2:Y:S01]  /*192e0*/  LDC.64 R4, c[0x0][0x738] ;  /* 0x0001ce00ff047b82 */ /* 0x000ea20000000a00 */
[----:B------:R-:W-:Y:S02]  /*192f0*/  IADD3 R16, PT, PT, R16, 0x80, RZ ;  /* 0x0000008010107810 */ /* 0x000fe40007ffe0ff */
[----:B--2---:R0:W-:Y:S05]  /*19300*/  STG.E.U16 desc[UR36][R4.64], R3 ;  /* 0x0000000304007986 */ /* 0x0041ea000c101524 */
.L_x_31256:
[----:B------:R-:W-:Y:S05]  /*19310*/  BSYNC.RECONVERGENT B6 ;  /* 0x0000000000067941 */ /* 0x000fea0003800200 */
.L_x_31255:
        /* <DEDUP_REMOVED lines=303> */
.L_x_31262:
        /* <DEDUP_REMOVED lines=29> */
.L_x_31264:
[----:B------:R-:W-:Y:S05]  /*1a7e0*/  BSYNC.RECONVERGENT B7 ;  /* 0x0000000000077941 */ /* 0x000fea0003800200 */
.L_x_31263:
[----:B------:R-:W0:Y:S02]  /*1a7f0*/  LDCU.64 UR4, c[0x0][0x580] ;  /* 0x0000b000ff0477ac */ /* 0x000e240008000a00 */
[----:B0-----:R-:W-:-:S04]  /*1a800*/  IADD3 R2, P0, PT, R19, UR4, RZ ;  /* 0x0000000413027c10 */ /* 0x001fc8000ff1e0ff */
[----:B------:R-:W-:-:S06]  /*1a810*/  IADD3.X R3, PT, PT, RZ, UR5, RZ, P0, !PT ;  /* 0x00000005ff037c10 */ /* 0x000fcc00087fe4ff */
[----:B------:R-:W2:Y:S01]  /*1a820*/  LDG.E.U16 R3, desc[UR36][R2.64] ;  /* 0x0000002402037981 */ /* 0x000ea2000c1e1500 */
[----:B------:R-:W2:Y:S01]  /*1a830*/  LDC.64 R4, c[0x0][0x738] ;  /* 0x0001ce00ff047b82 */ /* 0x000ea20000000a00 */
[----:B------:R-:W-:Y:S02]  /*1a840*/  VIADD R16, R16, 0x80 ;  /* 0x0000008010107836 */ /* 0x000fe40000000000 */
[----:B--2---:R1:W-:Y:S05]  /*1a850*/  STG.E.U16 desc[UR36][R4.64], R3 ;  /* 0x0000000304007986 */ /* 0x0043ea000c101524 */
.L_x_31261:
[----:B------:R-:W-:Y:S05]  /*1a860*/  BSYNC.RECONVERGENT B6 ;  /* 0x0000000000067941 */ /* 0x000fea0003800200 */
.L_x_31260:
        /* <DEDUP_REMOVED lines=303> */
.L_x_31267:
        /* <DEDUP_REMOVED lines=29> */
.L_x_31269:
[----:B------:R-:W-:Y:S05]  /*1bd30*/  BSYNC.RECONVERGENT B7 ;  /* 0x0000000000077941 */ /* 0x000fea0003800200 */
.L_x_31268:
[----:B------:R-:W0:Y:S02]  /*1bd40*/  LDCU.64 UR4, c[0x0][0x580] ;  /* 0x0000b000ff0477ac */ /* 0x000e240008000a00 */
[----:B0-----:R-:W-:-:S05]  /*1bd50*/  IADD3 R2, P0, PT, R19, UR4, RZ ;  /* 0x0000000413027c10 */ /* 0x001fca000ff1e0ff */
[----:B------:R-:W-:-:S06]  /*1bd60*/  IMAD.X R3, RZ, RZ, UR5, P0 ;  /* 0x00000005ff037e24 */ /* 0x000fcc00080e06ff */
[----:B------:R-:W2:Y:S01]  /*1bd70*/  LDG.E.U16 R3, desc[UR36][R2.64] ;  /* 0x0000002402037981 */ /* 0x000ea2000c1e1500 */
[----:B------:R-:W2:Y:S01]  /*1bd80*/  LDC.64 R4, c[0x0][0x738] ;  /* 0x0001ce00ff047b82 */ /* 0x000ea20000000a00 */
[----:B------:R-:W-:Y:S02]  /*1bd90*/  IADD3 R16, PT, PT, R16, 0x80, RZ ;  /* 0x0000008010107810 */ /* 0x000fe40007ffe0ff */
[----:B--2---:R2:W-:Y:S05]  /*1bda0*/  STG.E.U16 desc[UR36][R4.64], R3 ;  /* 0x0000000304007986 */ /* 0x0045ea000c101524 */
.L_x_31266:
[----:B------:R-:W-:Y:S05]  /*1bdb0*/  BSYNC.RECONVERGENT B6 ;  /* 0x0000000000067941 */ /* 0x000fea0003800200 */
.L_x_31265:
        /* <DEDUP_REMOVED lines=302> */
.L_x_31270:
        /* <DEDUP_REMOVED lines=31> */
.L_x_31272:
[----:B------:R-:W-:Y:S05]  /*1d290*/  BSYNC.RECONVERGENT B6 ;  /* 0x0000000000067941 */ /* 0x000fea0003800200 */
.L_x_31271:
[----:B------:R-:W2:Y:S01]  /*1d2a0*/  LDG.E.U16 R17, desc[UR36][R16.64] ;  /* 0x0000002410117981 */ /* 0x000ea2000c1e1500 */
[----:B------:R-:W2:Y:S03]  /*1d2b0*/  LDC.64 R2, c[0x0][0x738] ;  /* 0x0001ce00ff027b82 */ /* 0x000ea60000000a00 */
[----:B--2---:R-:W-:Y:S01]  /*1d2c0*/  STG.E.U16 desc[UR36][R2.64], R17 ;  /* 0x0000001102007986 */ /* 0x004fe2000c101524 */
[----:B------:R-:W-:Y:S05]  /*1d2d0*/  EXIT ;  /* 0x000000000000794d */ /* 0x000fea0003800000 */
.L_x_31254:
        /* <DEDUP_REMOVED lines=309> */
.L_x_31275:
        /* <DEDUP_REMOVED lines=29> */
.L_x_31277:
[----:B------:R-:W-:Y:S05]  /*1e800*/  BSYNC.RECONVERGENT B7 ;  /* 0x0000000000077941 */ /* 0x000fea0003800200 */
.L_x_31276:
        /* <DEDUP_REMOVED lines=36> */
.L_x_31279:
        /* <DEDUP_REMOVED lines=17> */
.L_x_31280:
[----:B------:R-:W-:Y:S05]  /*1eb60*/  BSYNC.RECONVERGENT B0 ;  /* 0x0000000000007941 */ /* 0x000fea0003800200 */
.L_x_31278:
        /* <DEDUP_REMOVED lines=37> */
.L_x_31283:
        /* <DEDUP_REMOVED lines=18> */
.L_x_31284:
[----:B------:R-:W-:Y:S05]  /*1eee0*/  BSYNC.RECONVERGENT B0 ;  /* 0x0000000000007941 */ /* 0x000fea0003800200 */
.L_x_31282:
        /* <DEDUP_REMOVED lines=37> */
.L_x_31286:
        /* <DEDUP_REMOVED lines=18> */
.L_x_31287:
[----:B------:R-:W-:Y:S05]  /*1f260*/  BSYNC.RECONVERGENT B0 ;  /* 0x0000000000007941 */ /* 0x000fea0003800200 */
.L_x_31285:
        /* <DEDUP_REMOVED lines=37> */
.L_x_31289:
        /* <DEDUP_REMOVED lines=18> */
.L_x_31290:
[----:B------:R-:W-:Y:S05]  /*1f5e0*/  BSYNC.RECONVERGENT B0 ;  /* 0x0000000000007941 */ /* 0x000fea0003800200 */
.L_x_31288:
        /* <DEDUP_REMOVED lines=37> */
.L_x_31292:
[----:B------:R-:W0:Y:S01]  /*1f840*/  LDCU.64 UR4, c[0x0][0x5c8] ;  /* 0x0000b900ff0477ac */ /* 0x000e220008000a00 */
[----:B------:R-:W-:Y:S02]  /*1f850*/  MOV R10, R12 ;  /* 0x0000000c000a7202 */ /* 0x000fe40000000f00 */
        /* <DEDUP_REMOVED lines=16> */
.L_x_31293:
[----:B------:R-:W-:Y:S05]  /*1f960*/  BSYNC.RECONVERGENT B0 ;  /* 0x0000000000007941 */ /* 0x000fea0003800200 */
.L_x_31291:
        /* <DEDUP_REMOVED lines=37> */
.L_x_31295:
[----:B------:R-:W0:Y:S01]  /*1fbc0*/  LDCU.64 UR4, c[0x0][0x5d0] ;  /* 0x0000ba00ff0477ac */ /* 0x000e220008000a00 */
[----:B------:R-:W-:Y:S02]  /*1fbd0*/  MOV R10, R12 ;  /* 0x0000000c000a7202 */ /* 0x000fe40000000f00 */
[----:B------:R-:W-:Y:S02]  /*1fbe0*/  MOV R9, R13 ;  /* 0x0000000d00097202 */ /* 0x000fe40000000f00 */
[----:B------:R-:W-:Y:S01]  /*1fbf0*/  MOV R0, 0x1fc30 ;  /* 0x0001fc3000007802 */ /* 0x000fe20000000f00 */
[----:B0-----:R-:W-:Y:S01]  /*1fc00*/  IMAD.U32 R4, RZ, RZ, UR4 ;  /* 0x00000004ff047e24 */ /* 0x001fe2000f8e00ff */
[----:B------:R-:W-:-:S07]  /*1fc10*/  MOV R3, UR5 ;  /* 0x0000000500037c02 */ /* 0x000fce0008000f00 */
[----:B------:R-:W-:Y:S05]  /*1fc20*/  CALL.REL.NOINC `($__internal_52_$__cuda_sm20_div_u64) ;  /* 0x000001dc00dc7944 */ /* 0x000fea0003c00000 */
        /* <DEDUP_REMOVED lines=11> */
.L_x_31296:
[----:B------:R-:W-:Y:S05]  /*1fce0*/  BSYNC.RECONVERGENT B0 ;  /* 0x0000000000007941 */ /* 0x000fea0003800200 */
.L_x_31294:
        /* <DEDUP_REMOVED lines=37> */
.L_x_31298:
[----:B------:R-:W0:Y:S01]  /*1ff40*/  LDCU.64 UR4, c[0x0][0x5d8] ;  /* 0x0000bb00ff0477ac */ /* 0x000e220008000a00 */
[----:B------:R-:W-:Y:S01]  /*1ff50*/  IMAD.MOV.U32 R10, RZ, RZ, R12 ;  /* 0x000000ffff0a7224 */ /* 0x000fe200078e000c */
[----:B------:R-:W-:Y:S01]  /*1ff60*/  MOV R0, 0x1ffb0 ;  /* 0x0001ffb000007802 */ /* 0x000fe20000000f00 */
[----:B------:R-:W-:Y:S01]  /*1ff70*/  IMAD.MOV.U32 R9, RZ, RZ, R13 ;  /* 0x000000ffff097224 */ /* 0x000fe200078e000d */
[----:B0-----:R-:W-:Y:S02]  /*1ff80*/  MOV R4, UR4 ;  /* 0x0000000400047c02 */ /* 0x001fe40008000f00 */
[----:B------:R-:W-:-:S07]  /*1ff90*/  MOV R3, UR5 ;  /* 0x0000000500037c02 */ /* 0x000fce0008000f00 */
[----:B------:R-:W-:Y:S05]  /*1ffa0*/  CALL.REL.NOINC `($__internal_52_$__cuda_sm20_div_u64) ;  /* 0x000001d800fc7944 */ /* 0x000fea0003c00000 */
        /* <DEDUP_REMOVED lines=11> */
.L_x_31299:
[----:B------:R-:W-:Y:S05]  /*20060*/  BSYNC.RECONVERGENT B0 ;  /* 0x0000000000007941 */ /* 0x000fea0003800200 */
.L_x_31297:
        /* <DEDUP_REMOVED lines=37> */
.L_x_31301:
        /* <DEDUP_REMOVED lines=18> */
.L_x_31302:
[----:B------:R-:W-:Y:S05]  /*203e0*/  BSYNC.RECONVERGENT B0 ;  /* 0x0000000000007941 */ /* 0x000fea0003800200 */
.L_x_31300:
        /* <DEDUP_REMOVED lines=37> */
.L_x_31304:
        /* <DEDUP_REMOVED lines=18> */
.L_x_31305:
[----:B------:R-:W-:Y:S05]  /*20760*/  BSYNC.RECONVERGENT B0 ;  /* 0x0000000000007941 */ /* 0x000fea0003800200 */
.L_x_31303:
        /* <DEDUP_REMOVED lines=37> */
.L_x_31307:
        /* <DEDUP_REMOVED lines=18> */
.L_x_31308:
[----:B------:R-:W-:Y:S05]  /*20ae0*/  BSYNC.RECONVERGENT B0 ;  /* 0x0000000000007941 */ /* 0x000fea0003800200 */
.L_x_31306:
        /* <DEDUP_REMOVED lines=37> */
.L_x_31310:
        /* <DEDUP_REMOVED lines=18> */
.L_x_31311:
[----:B------:R-:W-:Y:S05]  /*20e60*/  BSYNC.RECONVERGENT B0 ;  /* 0x0000000000007941 */ /* 0x000fea0003800200 */
.L_x_31309:
        /* <DEDUP_REMOVED lines=37> */
.L_x_31313:
        /* <DEDUP_REMOVED lines=18> */
.L_x_31314:
[----:B------:R-:W-:Y:S05]  /*211e0*/  BSYNC.RECONVERGENT B0 ;  /* 0x0000000000007941 */ /* 0x000fea0003800200 */
.L_x_31312:
        /* <DEDUP_REMOVED lines=37> */
.L_x_31316:
        /* <DEDUP_REMOVED lines=18> */
.L_x_31317:
[----:B------:R-:W-:Y:S05]  /*21560*/  BSYNC.RECONVERGENT B0 ;  /* 0x0000000000007941 */ /* 0x000fea0003800200 */
.L_x_31315:
        /* <DEDUP_REMOVED lines=37> */
.L_x_31319:
        /* <DEDUP_REMOVED lines=18> */
.L_x_31320:
[----:B------:R-:W-:Y:S05]  /*218e0*/  BSYNC.RECONVERGENT B0 ;  /* 0x0000000000007941 */ /* 0x000fea0003800200 */
.L_x_31318:
        /* <DEDUP_REMOVED lines=37> */
.L_x_31322:
        /* <DEDUP_REMOVED lines=18> */
.L_x_31323:
[----:B------:R-:W-:Y:S05]  /*21c60*/  BSYNC.RECONVERGENT B0 ;  /* 0x0000000000007941 */ /* 0x000fea0003800200 */
.L_x_31321:
        /* <DEDUP_REMOVED lines=37> */
.L_x_31325:
        /* <DEDUP_REMOVED lines=18> */
.L_x_31326:
[----:B------:R-:W-:Y:S05]  /*21fe0*/  BSYNC.RECONVERGENT B0 ;  /* 0x0000000000007941 */ /* 0x000fea0003800200 */
.L_x_31324:
        /* <DEDUP_REMOVED lines=37> */
.L_x_31328:
        /* <DEDUP_REMOVED lines=18> */
.L_x_31329:
[----:B------:R-:W-:Y:S05]  /*22360*/  BSYNC.RECONVERGENT B0 ;  /* 0x0000000000007941 */ /* 0x000fea0003800200 */
.L_x_31327:
        /* <DEDUP_REMOVED lines=37> */
.L_x_31331:
        /* <DEDUP_REMOVED lines=18> */
.L_x_31332:
[----:B------:R-:W-:Y:S05]  /*226e0*/  BSYNC.RECONVERGENT B0 ;  /* 0x0000000000007941 */ /* 0x000fea0003800200 */
.L_x_31330:
        /* <DEDUP_REMOVED lines=37> */
.L_x_31334:
        /* <DEDUP_REMOVED lines=18> */
.L_x_31335:
[----:B------:R-:W-:Y:S05]  /*22a60*/  BSYNC.RECONVERGENT B0 ;  /* 0x0000000000007941 */ /* 0x000fea0003800200 */
.L_x_31333:
        /* <DEDUP_REMOVED lines=37> */
.L_x_31337:
        /* <DEDUP_REMOVED lines=18> */
.L_x_31338:
[----:B------:R-:W-:Y:S05]  /*22de0*/  BSYNC.RECONVERGENT B0 ;  /* 0x0000000000007941 */ /* 0x000fea0003800200 */
.L_x_31336:
        /* <DEDUP_REMOVED lines=37> */
.L_x_31340:
        /* <DEDUP_REMOVED lines=18> */
.L_x_31341:
[----:B------:R-:W-:Y:S05]  /*23160*/  BSYNC.RECONVERGENT B0 ;  /* 0x0000000000007941 */ /* 0x000fea0003800200 */
.L_x_31339:
        /* <DEDUP_REMOVED lines=37> */
.L_x_31343:
        /* <DEDUP_REMOVED lines=18> */
.L_x_31344:
[----:B------:R-:W-:Y:S05]  /*234e0*/  BSYNC.RECONVERGENT B0 ;  /* 0x0000000000007941 */ /* 0x000fea0003800200 */
.L_x_31342:
        /* <DEDUP_REMOVED lines=37> */
.L_x_31346:
        /* <DEDUP_REMOVED lines=18> */
.L_x_31347:
[----:B------:R-:W-:Y:S05]  /*23860*/  BSYNC.RECONVERGENT B0 ;  /* 0x0000000000007941 */ /* 0x000fea0003800200 */
.L_x_31345:
        /* <DEDUP_REMOVED lines=36> */
.L_x_31349:
        /* <DEDUP_REMOVED lines=16> */
.L_x_31350:
[----:B------:R-:W-:Y:S05]  /*23bb0*/  BSYNC.RECONVERGENT B0 ;  /* 0x0000000000007941 */ /* 0x000fea0003800200 */
.L_x_31348:
        /* <DEDUP_REMOVED lines=32> */
.L_x_31352:
[----:B------:R-:W-:Y:S01]  /*23dc0*/  MOV R8, R6 ;  /* 0x0000000600087202 */ /* 0x000fe20000000f00 */
[----:B------:R-:W-:Y:S01]  /*23dd0*/  IMAD.MOV.U32 R10, RZ, RZ, R7 ;  /* 0x000000ffff0a7224 */ /* 0x000fe200078e0007 */
[----:B------:R-:W-:-:S07]  /*23de0*/  MOV R9, 0x23e00 ;  /* 0x00023e0000097802 */ /* 0x000fce0000000f00 */
[----:B------:R-:W-:Y:S05]  /*23df0*/  CALL.REL.NOINC `($__internal_53_$__cuda_sm20_rem_u64) ;  /* 0x000001a0007c7944 */ /* 0x000fea0003c00000 */
[----:B------:R-:W-:Y:S02]  /*23e00*/  MOV R4, R0 ;  /* 0x0000000000047202 */ /* 0x000fe40000000f00 */
[----:B------:R-:W-:-:S07]  /*23e10*/  MOV R5, R3 ;  /* 0x0000000300057202 */ /* 0x000fce0000000f00 */
.L_x_31353:
[----:B------:R-:W-:Y:S05]  /*23e20*/  BSYNC.RECONVERGENT B0 ;  /* 0x0000000000007941 */ /* 0x000fea0003800200 */
.L_x_31351:
[----:B------:R-:W0:Y:S02]  /*23e30*/  LDCU.64 UR4, c[0x0][0x730] ;  /* 0x0000e600ff0477ac */ /* 0x000e240008000a00 */
[----:B0-----:R-:W-:Y:S02]  /*23e40*/  IMAD R3, R5, UR4, RZ ;  /* 0x0000000405037c24 */ /* 0x001fe4000f8e02ff */
[----:B------:R-:W-:-:S04]  /*23e50*/  IMAD.WIDE.U32 R20, R4, UR4, R20 ;  /* 0x0000000404147c25 */ /* 0x000fc8000f8e0014 */
[----:B------:R-:W-:-:S04]  /*23e60*/  IMAD R3, R4, UR5, R3 ;  /* 0x0000000504037c24 */ /* 0x000fc8000f8e0203 */
[----:B------:R-:W-:-:S07]  /*23e70*/  IMAD.IADD R21, R21, 0x1, R3 ;  /* 0x0000000115157824 */ /* 0x000fce00078e0203 */
.L_x_31281:
        /* <DEDUP_REMOVED lines=9> */
.L_x_31274:
[----:B------:R-:W-:Y:S05]  /*23f10*/  BSYNC.RECONVERGENT B6 ;  /* 0x0000000000067941 */ /* 0x000fea0003800200 */
.L_x_31273:
        /* <DEDUP_REMOVED lines=303> */
.L_x_31356:
        /* <DEDUP_REMOVED lines=29> */
.L_x_31358:
[----:B------:R-:W-:Y:S05]  /*253e0*/  BSYNC.RECONVERGENT B7 ;  /* 0x0000000000077941 */ /* 0x000fea0003800200 */
.L_x_31357:
        /* <DEDUP_REMOVED lines=36> */
.L_x_31360:
        /* <DEDUP_REMOVED lines=17> */
.L_x_31361:
[----:B------:R-:W-:Y:S05]  /*25740*/  BSYNC.RECONVERGENT B0 ;  /* 0x0000000000007941 */ /* 0x000fea0003800200 */
.L_x_31359:
        /* <DEDUP_REMOVED lines=37> */
.L_x_31364:
        /* <DEDUP_REMOVED lines=18> */
.L_x_31365:
[----:B------:R-:W-:Y:S05]  /*25ac0*/  BSYNC.RECONVERGENT B0 ;  /* 0x0000000000007941 */ /* 0x000fea0003800200 */
.L_x_31363:
        /* <DEDUP_REMOVED lines=37> */
.L_x_31367:
        /* <DEDUP_REMOVED lines=18> */
.L_x_31368:
[----:B------:R-:W-:Y:S05]  /*25e40*/  BSYNC.RECONVERGENT B0 ;  /* 0x0000000000007941 */ /* 0x000fea0003800200 */
.L_x_31366:
        /* <DEDUP_REMOVED lines=37> */
.L_x_31370:
        /* <DEDUP_REMOVED lines=18> */
.L_x_31371:
[----:B------:R-:W-:Y:S05]  /*261c0*/  BSYNC.RECONVERGENT B0 ;  /* 0x0000000000007941 */ /* 0x000fea0003800200 */
.L_x_31369:
        /* <DEDUP_REMOVED lines=37> */
.L_x_31373:
        /* <DEDUP_REMOVED lines=18> */
.L_x_31374:
[----:B------:R-:W-:Y:S05]  /*26540*/  BSYNC.RECONVERGENT B0 ;  /* 0x0000000000007941 */ /* 0x000fea0003800200 */
.L_x_31372:
        /* <DEDUP_REMOVED lines=37> */
.L_x_31376:
        /* <DEDUP_REMOVED lines=18> */
.L_x_31377:
[----:B------:R-:W-:Y:S05]  /*268c0*/  BSYNC.RECONVERGENT B0 ;  /* 0x0000000000007941 */ /* 0x000fea0003800200 */
.L_x_31375:
        /* <DEDUP_REMOVED lines=37> */
.L_x_31379:
        /* <DEDUP_REMOVED lines=18> */
.L_x_31380:
[----:B------:R-:W-:Y:S05]  /*26c40*/  BSYNC.RECONVERGENT B0 ;  /* 0x0000000000007941 */ /* 0x000fea0003800200 */
.L_x_31378:
        /* <DEDUP_REMOVED lines=37> */
.L_x_31382:
        /* <DEDUP_REMOVED lines=18> */
.L_x_31383:
[----:B------:R-:W-:Y:S05]  /*26fc0*/  BSYNC.RECONVERGENT B0 ;  /* 0x0000000000007941 */ /* 0x000fea0003800200 */
.L_x_31381:
        /* <DEDUP_REMOVED lines=37> */
.L_x_31385:
        /* <DEDUP_REMOVED lines=18> */
.L_x_31386:
[----:B------:R-:W-:Y:S05]  /*27340*/  BSYNC.RECONVERGENT B0 ;  /* 0x0000000000007941 */ /* 0x000fea0003800200 */
.L_x_31384:
        /* <DEDUP_REMOVED lines=37> */
.L_x_31388:
        /* <DEDUP_REMOVED lines=18> */
.L_x_31389:
[----:B------:R-:W-:Y:S05]  /*276c0*/  BSYNC.RECONVERGENT B0 ;  /* 0x0000000000007941 */ /* 0x000fea0003800200 */
.L_x_31387:
        /* <DEDUP_REMOVED lines=37> */
.L_x_31391:
        /* <DEDUP_REMOVED lines=18> */
.L_x_31392:
[----:B------:R-:W-:Y:S05]  /*27a40*/  BSYNC.RECONVERGENT B0 ;  /* 0x0000000000007941 */ /* 0x000fea0003800200 */
.L_x_31390:
        /* <DEDUP_REMOVED lines=37> */
.L_x_31394:
        /* <DEDUP_REMOVED lines=18> */
.L_x_31395:
[----:B------:R-:W-:Y:S05]  /*27dc0*/  BSYNC.RECONVERGENT B0 ;  /* 0x0000000000007941 */ /* 0x000fea0003800200 */
.L_x_31393:
        /* <DEDUP_REMOVED lines=37> */
.L_x_31397:
        /* <DEDUP_REMOVED lines=18> */
.L_x_31398:
[----:B------:R-:W-:Y:S05]  /*28140*/  BSYNC.RECONVERGENT B0 ;  /* 0x0000000000007941 */ /* 0x000fea0003800200 */
.L_x_31396:
        /* <DEDUP_REMOVED lines=37> */
.L_x_31400:
        /* <DEDUP_REMOVED lines=18> */
.L_x_31401:
[----:B------:R-:W-:Y:S05]  /*284c0*/  BSYNC.RECONVERGENT B0 ;  /* 0x0000000000007941 */ /* 0x000fea0003800200 */
.L_x_31399:
        /* <DEDUP_REMOVED lines=37> */
.L_x_31403:
        /* <DEDUP_REMOVED lines=18> */
.L_x_31404:
[----:B------:R-:W-:Y:S05]  /*28840*/  BSYNC.RECONVERGENT B0 ;  /* 0x0000000000007941 */ /* 0x000fea0003800200 */
.L_x_31402:
        /* <DEDUP_REMOVED lines=37> */
.L_x_31406:
        /* <DEDUP_REMOVED lines=18> */
.L_x_31407:
[----:B------:R-:W-:Y:S05]  /*28bc0*/  BSYNC.RECONVERGENT B0 ;  /* 0x0000000000007941 */ /* 0x000fea0003800200 */
.L_x_31405:
        /* <DEDUP_REMOVED lines=37> */
.L_x_31409:
        /* <DEDUP_REMOVED lines=18> */
.L_x_31410:
[----:B------:R-:W-:Y:S05]  /*28f40*/  BSYNC.RECONVERGENT B0 ;  /* 0x0000000000007941 */ /* 0x000fea0003800200 */
.L_x_31408:
        /* <DEDUP_REMOVED lines=37> */
.L_x_31412:
        /* <DEDUP_REMOVED lines=18> */
.L_x_31413:
[----:B------:R-:W-:Y:S05]  /*292c0*/  BSYNC.RECONVERGENT B0 ;  /* 0x0000000000007941 */ /* 0x000fea0003800200 */
.L_x_31411:
        /* <DEDUP_REMOVED lines=37> */
.L_x_31415:
        /* <DEDUP_REMOVED lines=18> */
.L_x_31416:
[----:B------:R-:W-:Y:S05]  /*29640*/  BSYNC.RECONVERGENT B0 ;  /* 0x0000000000007941 */ /* 0x000fea0003800200 */
.L_x_31414:
        /* <DEDUP_REMOVED lines=37> */
.L_x_31418:
        /* <DEDUP_REMOVED lines=18> */
.L_x_31419:
[----:B------:R-:W-:Y:S05]  /*299c0*/  BSYNC.RECONVERGENT B0 ;  /* 0x0000000000007941 */ /* 0x000fea0003800200 */
.L_x_31417:
        /* <DEDUP_REMOVED lines=37> */
.L_x_31421:
        /* <DEDUP_REMOVED lines=18> */
.L_x_31422:
[----:B------:R-:W-:Y:S05]  /*29d40*/  BSYNC.RECONVERGENT B0 ;  /* 0x0000000000007941 */ /* 0x000fea0003800200 */
.L_x_31420:
        /* <DEDUP_REMOVED lines=37> */
.L_x_31424:
        /* <DEDUP_REMOVED lines=18> */
.L_x_31425:
[----:B------:R-:W-:Y:S05]  /*2a0c0*/  BSYNC.RECONVERGENT B0 ;  /* 0x0000000000007941 */ /* 0x000fea0003800200 */
.L_x_31423:
        /* <DEDUP_REMOVED lines=37> */
.L_x_31427:
        /* <DEDUP_REMOVED lines=18> */
.L_x_31428:
[----:B------:R-:W-:Y:S05]  /*2a440*/  BSYNC.RECONVERGENT B0 ;  /* 0x0000000000007941 */ /* 0x000fea0003800200 */
.L_x_31426:
        /* <DEDUP_REMOVED lines=36> */
.L_x_31430:
        /* <DEDUP_REMOVED lines=16> */
.L_x_31431:
[----:B------:R-:W-:Y:S05]  /*2a790*/  BSYNC.RECONVERGENT B0 ;  /* 0x0000000000007941 */ /* 0x000fea0003800200 */
.L_x_31429:
        /* <DEDUP_REMOVED lines=32> */
.L_x_31433:
[----:B------:R-:W-:Y:S02]  /*2a9a0*/  MOV R8, R6 ;  /* 0x0000000600087202 */ /* 0x000fe40000000f00 */
[----:B------:R-:W-:Y:S02]  /*2a9b0*/  MOV R10, R7 ;  /* 0x00000007000a7202 */ /* 0x000fe40000000f00 */
[----:B------:R-:W-:-:S07]  /*2a9c0*/  MOV R9, 0x2a9e0 ;  /* 0x0002a9e000097802 */ /* 0x000fce0000000f00 */
[----:B------:R-:W-:Y:S05]  /*2a9d0*/  CALL.REL.NOINC `($__internal_53_$__cuda_sm20_rem_u64) ;  /* 0x0000013400847944 */ /* 0x000fea0003c00000 */
[----:B------:R-:W-:Y:S01]  /*2a9e0*/  IMAD.MOV.U32 R4, RZ, RZ, R0 ;  /* 0x000000ffff047224 */ /* 0x000fe200078e0000 */
[----:B------:R-:W-:-:S07]  /*2a9f0*/  MOV R5, R3 ;  /* 0x0000000300057202 */ /* 0x000fce0000000f00 */
.L_x_31434:
[----:B------:R-:W-:Y:S05]  /*2aa00*/  BSYNC.RECONVERGENT B0 ;  /* 0x0000000000007941 */ /* 0x000fea0003800200 */
.L_x_31432:
[----:B------:R-:W0:Y:S02]  /*2aa10*/  LDCU.64 UR4, c[0x0][0x730] ;  /* 0x0000e600ff0477ac */ /* 0x000e240008000a00 */
[----:B0-----:R-:W-:Y:S02]  /*2aa20*/  IMAD R3, R5, UR4, RZ ;  /* 0x0000000405037c24 */ /* 0x001fe4000f8e02ff */
[----:B------:R-:W-:-:S04]  /*2aa30*/  IMAD.WIDE.U32 R20, R4, UR4, R20 ;  /* 0x0000000404147c25 */ /* 0x000fc8000f8e0014 */
[----:B------:R-:W-:-:S05]  /*2aa40*/  IMAD R3, R4, UR5, R3 ;  /* 0x0000000504037c24 */ /* 0x000fca000f8e0203 */
[----:B------:R-:W-:-:S07]  /*2aa50*/  IADD3 R21, PT, PT, R21, R3, RZ ;  /* 0x0000000315157210 */ /* 0x000fce0007ffe0ff */
.L_x_31362:
        /* <DEDUP_REMOVED lines=9> */
.L_x_31355:
[----:B------:R-:W-:Y:S05]  /*2aaf0*/  BSYNC.RECONVERGENT B6 ;  /* 0x0000000000067941 */ /* 0x000fea0003800200 */
.L_x_31354:
        /* <DEDUP_REMOVED lines=303> */
.L_x_31437:
        /* <DEDUP_REMOVED lines=29> */
.L_x_31439:
[----:B------:R-:W-:Y:S05]  /*2bfc0*/  BSYNC.RECONVERGENT B7 ;  /* 0x0000000000077941 */ /* 0x000fea0003800200 */
.L_x_31438:
        /* <DEDUP_REMOVED lines=36> */
.L_x_31441:
        /* <DEDUP_REMOVED lines=17> */
.L_x_31442:
[----:B------:R-:W-:Y:S05]  /*2c320*/  BSYNC.RECONVERGENT B0 ;  /* 0x0000000000007941 */ /* 0x000fea0003800200 */
.L_x_31440:
        /* <DEDUP_REMOVED lines=37> */
.L_x_31445:
        /* <DEDUP_REMOVED lines=18> */
.L_x_31446:
[----:B------:R-:W-:Y:S05]  /*2c6a0*/  BSYNC.RECONVERGENT B0 ;  /* 0x0000000000007941 */ /* 0x000fea0003800200 */
.L_x_31444:
        /* <DEDUP_REMOVED lines=37> */
.L_x_31448:
        /* <DEDUP_REMOVED lines=18> */
.L_x_31449:
[----:B------:R-:W-:Y:S05]  /*2ca20*/  BSYNC.RECONVERGENT B0 ;  /* 0x0000000000007941 */ /* 0x000fea0003800200 */
.L_x_31447:
        /* <DEDUP_REMOVED lines=37> */
.L_x_31451:
        /* <DEDUP_REMOVED lines=18> */
.L_x_31452:
[----:B------:R-:W-:Y:S05]  /*2cda0*/  BSYNC.RECONVERGENT B0 ;  /* 0x0000000000007941 */ /* 0x000fea0003800200 */
.L_x_31450:
        /* <DEDUP_REMOVED lines=37> */
.L_x_31454:
        /* <DEDUP_REMOVED lines=18> */
.L_x_31455:
[----:B------:R-:W-:Y:S05]  /*2d120*/  BSYNC.RECONVERGENT B0 ;  /* 0x0000000000007941 */ /* 0x000fea0003800200 */
.L_x_31453:
        /* <DEDUP_REMOVED lines=37> */
.L_x_31457:
        /* <DEDUP_REMOVED lines=18> */
.L_x_31458:
[----:B------:R-:W-:Y:S05]  /*2d4a0*/  BSYNC.RECONVERGENT B0 ;  /* 0x0000000000007941 */ /* 0x000fea0003800200 */
.L_x_31456:
        /* <DEDUP_REMOVED lines=37> */
.L_x_31460:
        /* <DEDUP_REMOVED lines=18> */
.L_x_31461:
[----:B------:R-:W-:Y:S05]  /*2d820*/  BSYNC.RECONVERGENT B0 ;  /* 0x0000000000007941 */ /* 0x000fea0003800200 */
.L_x_31459:
        /* <DEDUP_REMOVED lines=37> */
.L_x_31463:
        /* <DEDUP_REMOVED lines=18> */
.L_x_31464:
[----:B------:R-:W-:Y:S05]  /*2dba0*/  BSYNC.RECONVERGENT B0 ;  /* 0x0000000000007941 */ /* 0x000fea0003800200 */
.L_x_31462:
        /* <DEDUP_REMOVED lines=37> */
.L_x_31466:
        /* <DEDUP_REMOVED lines=18> */
.L_x_31467:
[----:B------:R-:W-:Y:S05]  /*2df20*/  BSYNC.RECONVERGENT B0 ;  /* 0x0000000000007941 */ /* 0x000fea0003800200 */
.L_x_31465:
        /* <DEDUP_REMOVED lines=37> */
.L_x_31469:
        /* <DEDUP_REMOVED lines=18> */
.L_x_31470:
[----:B------:R-:W-:Y:S05]  /*2e2a0*/  BSYNC.RECONVERGENT B0 ;  /* 0x0000000000007941 */ /* 0x000fea0003800200 */
.L_x_31468:
        /* <DEDUP_REMOVED lines=37> */
.L_x_31472:
        /* <DEDUP_REMOVED lines=18> */
.L_x_31473:
[----:B------:R-:W-:Y:S05]  /*2e620*/  BSYNC.RECONVERGENT B0 ;  /* 0x0000000000007941 */ /* 0x000fea0003800200 */
.L_x_31471:
        /* <DEDUP_REMOVED lines=37> */
.L_x_31475:
        /* <DEDUP_REMOVED lines=18> */
.L_x_31476:
[----:B------:R-:W-:Y:S05]  /*2e9a0*/  BSYNC.RECONVERGENT B0 ;  /* 0x0000000000007941 */ /* 0x000fea0003800200 */
.L_x_31474:
        /* <DEDUP_REMOVED lines=37> */
.L_x_31478:
        /* <DEDUP_REMOVED lines=18> */
.L_x_31479:
[----:B------:R-:W-:Y:S05]  /*2ed20*/  BSYNC.RECONVERGENT B0 ;  /* 0x0000000000007941 */ /* 0x000fea0003800200 */
.L_x_31477:
        /* <DEDUP_REMOVED lines=37> */
.L_x_31481:
        /* <DEDUP_REMOVED lines=18> */
.L_x_31482:
[----:B------:R-:W-:Y:S05]  /*2f0a0*/  BSYNC.RECONVERGENT B0 ;  /* 0x0000000000007941 */ /* 0x000fea0003800200 */
.L_x_31480:
        /* <DEDUP_REMOVED lines=37> */
.L_x_31484:
        /* <DEDUP_REMOVED lines=18> */
.L_x_31485:
[----:B------:R-:W-:Y:S05]  /*2f420*/  BSYNC.RECONVERGENT B0 ;  /* 0x0000000000007941 */ /* 0x000fea0003800200 */
.L_x_31483:
        /* <DEDUP_REMOVED lines=37> */
.L_x_31487:
        /* <DEDUP_REMOVED lines=18> */
.L_x_31488:
[----:B------:R-:W-:Y:S05]  /*2f7a0*/  BSYNC.RECONVERGENT B0 ;  /* 0x0000000000007941 */ /* 0x000fea0003800200 */
.L_x_31486:
        /* <DEDUP_REMOVED lines=37> */
.L_x_31490:
        /* <DEDUP_REMOVED lines=18> */
.L_x_31491:
[----:B------:R-:W-:Y:S05]  /*2fb20*/  BSYNC.RECONVERGENT B0 ;  /* 0x0000000000007941 */ /* 0x000fea0003800200 */
.L_x_31489:
        /* <DEDUP_REMOVED lines=37> */
.L_x_31493:
        /* <DEDUP_REMOVED lines=18> */
.L_x_31494:
[----:B------:R-:W-:Y:S05]  /*2fea0*/  BSYNC.RECONVERGENT B0 ;  /* 0x0000000000007941 */ /* 0x000fea0003800200 */
.L_x_31492:
        /* <DEDUP_REMOVED lines=37> */
.L_x_31496:
        /* <DEDUP_REMOVED lines=18> */
.L_x_31497:
[----:B------:R-:W-:Y:S05]  /*30220*/  BSYNC.RECONVERGENT B0 ;  /* 0x0000000000007941 */ /* 0x000fea0003800200 */
.L_x_31495:
        /* <DEDUP_REMOVED lines=37> */
.L_x_31499:
        /* <DEDUP_REMOVED lines=18> */
.L_x_31500:
[----:B------:R-:W-:Y:S05]  /*305a0*/  BSYNC.RECONVERGENT B0 ;  /* 0x0000000000007941 */ /* 0x000fea0003800200 */
.L_x_31498:
        /* <DEDUP_REMOVED lines=37> */
.L_x_31502:
        /* <DEDUP_REMOVED lines=18> */
.L_x_31503:
[----:B------:R-:W-:Y:S05]  /*30920*/  BSYNC.RECONVERGENT B0 ;  /* 0x0000000000007941 */ /* 0x000fea0003800200 */
.L_x_31501:
        /* <DEDUP_REMOVED lines=37> */
.L_x_31505:
        /* <DEDUP_REMOVED lines=18> */
.L_x_31506:
[----:B------:R-:W-:Y:S05]  /*30ca0*/  BSYNC.RECONVERGENT B0 ;  /* 0x0000000000007941 */ /* 0x000fea0003800200 */
.L_x_31504:
        /* <DEDUP_REMOVED lines=37> */
.L_x_31508:
        /* <DEDUP_REMOVED lines=18> */
.L_x_31509:
[----:B------:R-:W-:Y:S05]  /*31020*/  BSYNC.RECONVERGENT B0 ;  /* 0x0000000000007941 */ /* 0x000fea0003800200 */
.L_x_31507:
        /* <DEDUP_REMOVED lines=36> */
.L_x_31511:
        /* <DEDUP_REMOVED lines=16> */
.L_x_31512:
[----:B------:R-:W-:Y:S05]  /*31370*/  BSYNC.RECONVERGENT B0 ;  /* 0x0000000000007941 */ /* 0x000fea0003800200 */
.L_x_31510:
        /* <DEDUP_REMOVED lines=32> */
.L_x_31514:
[----:B------:R-:W-:Y:S01]  /*31580*/  IMAD.MOV.U32 R8, RZ, RZ, R6 ;  /* 0x000000ffff087224 */ /* 0x000fe200078e0006 */
[----:B------:R-:W-:Y:S02]  /*31590*/  MOV R10, R7 ;  /* 0x00000007000a7202 */ /* 0x000fe40000000f00 */
[----:B------:R-:W-:-:S07]  /*315a0*/  MOV R9, 0x315c0 ;  /* 0x000315c000097802 */ /* 0x000fce0000000f00 */
[----:B------:R-:W-:Y:S05]  /*315b0*/  CALL.REL.NOINC `($__internal_53_$__cuda_sm20_rem_u64) ;  /* 0x000000c8008c7944 */ /* 0x000fea0003c00000 */
[----:B------:R-:W-:Y:S01]  /*315c0*/  MOV R4, R0 ;  /* 0x0000000000047202 */ /* 0x000fe20000000f00 */
[----:B------:R-:W-:-:S07]  /*315d0*/  IMAD.MOV.U32 R5, RZ, RZ, R3 ;  /* 0x000000ffff057224 */ /* 0x000fce00078e0003 */
.L_x_31515:
[----:B------:R-:W-:Y:S05]  /*315e0*/  BSYNC.RECONVERGENT B0 ;  /* 0x0000000000007941 */ /* 0x000fea0003800200 */
.L_x_31513:
[----:B------:R-:W0:Y:S02]  /*315f0*/  LDCU.64 UR4, c[0x0][0x730] ;  /* 0x0000e600ff0477ac */ /* 0x000e240008000a00 */
[----:B0-----:R-:W-:Y:S02]  /*31600*/  IMAD R3, R5, UR4, RZ ;  /* 0x0000000405037c24 */ /* 0x001fe4000f8e02ff */
[----:B------:R-:W-:-:S04]  /*31610*/  IMAD.WIDE.U32 R20, R4, UR4, R20 ;  /* 0x0000000404147c25 */ /* 0x000fc8000f8e0014 */
[----:B------:R-:W-:-:S05]  /*31620*/  IMAD R3, R4, UR5, R3 ;  /* 0x0000000504037c24 */ /* 0x000fca000f8e0203 */
[----:B------:R-:W-:-:S07]  /*31630*/  IADD3 R21, PT, PT, R21, R3, RZ ;  /* 0x0000000315157210 */ /* 0x000fce0007ffe0ff */
.L_x_31443:
        /* <DEDUP_REMOVED lines=9> */
.L_x_31436:
[----:B------:R-:W-:Y:S05]  /*316d0*/  BSYNC.RECONVERGENT B6 ;  /* 0x0000000000067941 */ /* 0x000fea0003800200 */
.L_x_31435:
        /* <DEDUP_REMOVED lines=302> */
.L_x_31516:
        /* <DEDUP_REMOVED lines=31> */
.L_x_31518:
[----:B------:R-:W-:Y:S05]  /*32bb0*/  BSYNC.RECONVERGENT B6 ;  /* 0x0000000000067941 */ /* 0x000fea0003800200 */
.L_x_31517:
        /* <DEDUP_REMOVED lines=37> */
.L_x_31520:
        /* <DEDUP_REMOVED lines=17> */
.L_x_31521:
[----:B------:R-:W-:Y:S05]  /*32f20*/  BSYNC.RECONVERGENT B0 ;  /* 0x0000000000007941 */ /* 0x000fea0003800200 */
.L_x_31519:
        /* <DEDUP_REMOVED lines=37> */
.L_x_31524:
        /* <DEDUP_REMOVED lines=18> */
.L_x_31525:
[----:B------:R-:W-:Y:S05]  /*332a0*/  BSYNC.RECONVERGENT B0 ;  /* 0x0000000000007941 */ /* 0x000fea0003800200 */
.L_x_31523:
        /* <DEDUP_REMOVED lines=38> */
.L_x_31527:
        /* <DEDUP_REMOVED lines=18> */
.L_x_31528:
[----:B------:R-:W-:Y:S05]  /*33630*/  BSYNC.RECONVERGENT B0 ;  /* 0x0000000000007941 */ /* 0x000fea0003800200 */
.L_x_31526:
        /* <DEDUP_REMOVED lines=38> */
.L_x_31530:
        /* <DEDUP_REMOVED lines=18> */
.L_x_31531:
[----:B------:R-:W-:Y:S05]  /*339c0*/  BSYNC.RECONVERGENT B0 ;  /* 0x0000000000007941 */ /* 0x000fea0003800200 */
.L_x_31529:
        /* <DEDUP_REMOVED lines=38> */
.L_x_31533:
        /* <DEDUP_REMOVED lines=18> */
.L_x_31534:
[----:B------:R-:W-:Y:S05]  /*33d50*/  BSYNC.RECONVERGENT B0 ;  /* 0x0000000000007941 */ /* 0x000fea0003800200 */
.L_x_31532:
        /* <DEDUP_REMOVED lines=38> */
.L_x_31536:
        /* <DEDUP_REMOVED lines=18> */
.L_x_31537:
[----:B------:R-:W-:Y:S05]  /*340e0*/  BSYNC.RECONVERGENT B0 ;  /* 0x0000000000007941 */ /* 0x000fea0003800200 */
.L_x_31535:
        /* <DEDUP_REMOVED lines=38> */
.L_x_31539:
        /* <DEDUP_REMOVED lines=18> */
.L_x_31540:
[----:B------:R-:W-:Y:S05]  /*34470*/  BSYNC.RECONVERGENT B0 ;  /* 0x0000000000007941 */ /* 0x000fea0003800200 */
.L_x_31538:
        /* <DEDUP_REMOVED lines=38> */
.L_x_31542:
        /* <DEDUP_REMOVED lines=18> */
.L_x_31543:
[----:B------:R-:W-:Y:S05]  /*34800*/  BSYNC.RECONVERGENT B0 ;  /* 0x0000000000007941 */ /* 0x000fea0003800200 */
.L_x_31541:
        /* <DEDUP_REMOVED lines=38> */
.L_x_31545:
        /* <DEDUP_REMOVED lines=18> */
.L_x_31546:
[----:B------:R-:W-:Y:S05]  /*34b90*/  BSYNC.RECONVERGENT B0 ;  /* 0x0000000000007941 */ /* 0x000fea0003800200 */
.L_x_31544:
        /* <DEDUP_REMOVED lines=38> */
.L_x_31548:
        /* <DEDUP_REMOVED lines=18> */
.L_x_31549:
[----:B------:R-:W-:Y:S05]  /*34f20*/  BSYNC.RECONVERGENT B0 ;  /* 0x0000000000007941 */ /* 0x000fea0003800200 */
.L_x_31547:
        /* <DEDUP_REMOVED lines=38> */
.L_x_31551:
        /* <DEDUP_REMOVED lines=18> */
.L_x_31552:
[----:B------:R-:W-:Y:S05]  /*352b0*/  BSYNC.RECONVERGENT B0 ;  /* 0x0000000000007941 */ /* 0x000fea0003800200 */
.L_x_31550:
        /* <DEDUP_REMOVED lines=38> */
.L_x_31554:
        /* <DEDUP_REMOVED lines=18> */
.L_x_31555:
[----:B------:R-:W-:Y:S05]  /*35640*/  BSYNC.RECONVERGENT B0 ;  /* 0x0000000000007941 */ /* 0x000fea0003800200 */
.L_x_31553:
        /* <DEDUP_REMOVED lines=38> */
.L_x_31557:
        /* <DEDUP_REMOVED lines=18> */
.L_x_31558:
[----:B------:R-:W-:Y:S05]  /*359d0*/  BSYNC.RECONVERGENT B0 ;  /* 0x0000000000007941 */ /* 0x000fea0003800200 */
.L_x_31556:
        /* <DEDUP_REMOVED lines=38> */
.L_x_31560:
        /* <DEDUP_REMOVED lines=18> */
.L_x_31561:
[----:B------:R-:W-:Y:S05]  /*35d60*/  BSYNC.RECONVERGENT B0 ;  /* 0x0000000000007941 */ /* 0x000fea0003800200 */
.L_x_31559:
        /* <DEDUP_REMOVED lines=38> */
.L_x_31563:
        /* <DEDUP_REMOVED lines=18> */
.L_x_31564:
[----:B------:R-:W-:Y:S05]  /*360f0*/  BSYNC.RECONVERGENT B0 ;  /* 0x0000000000007941 */ /* 0x000fea0003800200 */
.L_x_31562:
        /* <DEDUP_REMOVED lines=38> */
.L_x_31566:
        /* <DEDUP_REMOVED lines=18> */
.L_x_31567:
[----:B------:R-:W-:Y:S05]  /*36480*/  BSYNC.RECONVERGENT B0 ;  /* 0x0000000000007941 */ /* 0x000fea0003800200 */
.L_x_31565:
        /* <DEDUP_REMOVED lines=38> */
.L_x_31569:
        /* <DEDUP_REMOVED lines=18> */
.L_x_31570:
[----:B------:R-:W-:Y:S05]  /*36810*/  BSYNC.RECONVERGENT B0 ;  /* 0x0000000000007941 */ /* 0x000fea0003800200 */
.L_x_31568:
        /* <DEDUP_REMOVED lines=38> */
.L_x_31572:
        /* <DEDUP_REMOVED lines=18> */
.L_x_31573:
[----:B------:R-:W-:Y:S05]  /*36ba0*/  BSYNC.RECONVERGENT B0 ;  /* 0x0000000000007941 */ /* 0x000fea0003800200 */
.L_x_31571:
        /* <DEDUP_REMOVED lines=38> */
.L_x_31575:
        /* <DEDUP_REMOVED lines=18> */
.L_x_31576:
[----:B------:R-:W-:Y:S05]  /*36f30*/  BSYNC.RECONVERGENT B0 ;  /* 0x0000000000007941 */ /* 0x000fea0003800200 */
.L_x_31574:
        /* <DEDUP_REMOVED lines=38> */
.L_x_31578:
        /* <DEDUP_REMOVED lines=18> */
.L_x_31579:
[----:B------:R-:W-:Y:S05]  /*372c0*/  BSYNC.RECONVERGENT B0 ;  /* 0x0000000000007941 */ /* 0x000fea0003800200 */
.L_x_31577:
        /* <DEDUP_REMOVED lines=38> */
.L_x_31581:
        /* <DEDUP_REMOVED lines=18> */
.L_x_31582:
[----:B------:R-:W-:Y:S05]  /*37650*/  BSYNC.RECONVERGENT B0 ;  /* 0x0000000000007941 */ /* 0x000fea0003800200 */
.L_x_31580:
        /* <DEDUP_REMOVED lines=38> */
.L_x_31584:
        /* <DEDUP_REMOVED lines=18> */
.L_x_31585:
[----:B------:R-:W-:Y:S05]  /*379e0*/  BSYNC.RECONVERGENT B0 ;  /* 0x0000000000007941 */ /* 0x000fea0003800200 */
.L_x_31583:
        /* <DEDUP_REMOVED lines=38> */
.L_x_31587:
        /* <DEDUP_REMOVED lines=18> */
.L_x_31588:
[----:B------:R-:W-:Y:S05]  /*37d70*/  BSYNC.RECONVERGENT B0 ;  /* 0x0000000000007941 */ /* 0x000fea0003800200 */
.L_x_31586:
        /* <DEDUP_REMOVED lines=37> */
.L_x_31590:
        /* <DEDUP_REMOVED lines=16> */
.L_x_31591:
[----:B------:R-:W-:Y:S05]  /*380d0*/  BSYNC.RECONVERGENT B0 ;  /* 0x0000000000007941 */ /* 0x000fea0003800200 */
.L_x_31589:
        /* <DEDUP_REMOVED lines=33> */
.L_x_31593:
[----:B------:R-:W-:Y:S01]  /*382f0*/  IMAD.MOV.U32 R8, RZ, RZ, R6 ;  /* 0x000000ffff087224 */ /* 0x000fe200078e0006 */
[----:B------:R-:W-:Y:S02]  /*38300*/  MOV R10, R7 ;  /* 0x00000007000a7202 */ /* 0x000fe40000000f00 */
[----:B------:R-:W-:-:S07]  /*38310*/  MOV R9, 0x38330 ;  /* 0x0003833000097802 */ /* 0x000fce0000000f00 */
[----:B------:R-:W-:Y:S05]  /*38320*/  CALL.REL.NOINC `($__internal_53_$__cuda_sm20_rem_u64) ;  /* 0x0000005c00307944 */ /* 0x000fea0003c00000 */
[----:B------:R-:W-:Y:S01]  /*38330*/  MOV R4, R0 ;  /* 0x0000000000047202 */ /* 0x000fe20000000f00 */
[----:B------:R-:W-:-:S07]  /*38340*/  IMAD.MOV.U32 R5, RZ, RZ, R3 ;  /* 0x000000ffff057224 */ /* 0x000fce00078e0003 */
.L_x_31594:
[----:B------:R-:W-:Y:S05]  /*38350*/  BSYNC.RECONVERGENT B0 ;  /* 0x0000000000007941 */ /* 0x000fea0003800200 */
.L_x_31592:
[----:B------:R-:W0:Y:S01]  /*38360*/  LDCU.64 UR4, c[0x0][0x730] ;  /* 0x0000e600ff0477ac */ /* 0x000e220008000a00 */
[----:B------:R-:W-:Y:S01]  /*38370*/  MOV R3, R21 ;  /* 0x0000001500037202 */ /* 0x000fe20000000f00 */
[----:B0-----:R-:W-:Y:S02]  /*38380*/  IMAD R5, R5, UR4, RZ ;  /* 0x0000000405057c24 */ /* 0x001fe4000f8e02ff */
[----:B------:R-:W-:-:S04]  /*38390*/  IMAD.WIDE.U32 R2, R4, UR4, R2 ;  /* 0x0000000404027c25 */ /* 0x000fc8000f8e0002 */
[----:B------:R-:W-:-:S05]  /*383a0*/  IMAD R5, R4, UR5, R5 ;  /* 0x0000000504057c24 */ /* 0x000fca000f8e0205 */
[----:B------:R-:W-:-:S07]  /*383b0*/  IADD3 R21, PT, PT, R3, R5, RZ ;  /* 0x0000000503157210 */ /* 0x000fce0007ffe0ff */
.L_x_31522:
[----:B------:R-:W2:Y:S01]  /*383c0*/  LDG.E.U16 R17, desc[UR36][R16.64] ;  /* 0x0000002410117981 */ /* 0x000ea2000c1e1500 */
[----:B------:R-:W0:Y:S02]  /*383d0*/  LDCU.64 UR4, c[0x0][0x738] ;  /* 0x0000e700ff0477ac */ /* 0x000e240008000a00 */
[----:B0-----:R-:W-:-:S04]  /*383e0*/  LEA R4, P0, R2, UR4, 0x1 ;  /* 0x0000000402047c11 */ /* 0x001fc8000f8008ff */
[----:B------:R-:W-:-:S05]  /*383f0*/  LEA.HI.X R5, R2, UR5, R21, 0x1, P0 ;  /* 0x0000000502057c11 */ /* 0x000fca00080f0c15 */
[----:B--2---:R-:W-:Y:S01]  /*38400*/  STG.E.U16 desc[UR36][R4.64], R17 ;  /* 0x0000001104007986 */ /* 0x004fe2000c101524 */
[----:B------:R-:W-:Y:S05]  /*38410*/  EXIT ;  /* 0x000000000000794d */ /* 0x000fea0003800000 */
.L_x_31253:
        /* <DEDUP_REMOVED lines=306> */
.L_x_31597:
        /* <DEDUP_REMOVED lines=29> */
.L_x_31599:
[----:B------:R-:W-:Y:S05]  /*39910*/  BSYNC.RECONVERGENT B7 ;  /* 0x0000000000077941 */ /* 0x000fea0003800200 */
.L_x_31598:
        /* <DEDUP_REMOVED lines=16> */
.L_x_31596:
[----:B------:R-:W-:Y:S05]  /*39a20*/  BSYNC.RECONVERGENT B6 ;  /* 0x0000000000067941 */ /* 0x000fea0003800200 */
.L_x_31595:
        /* <DEDUP_REMOVED lines=303> */
.L_x_31602:
        /* <DEDUP_REMOVED lines=29> */
.L_x_31604:
[----:B------:R-:W-:Y:S05]  /*3aef0*/  BSYNC.RECONVERGENT B7 ;  /* 0x0000000000077941 */ /* 0x000fea0003800200 */
.L_x_31603:
        /* <DEDUP_REMOVED lines=16> */
.L_x_31601:
[----:B------:R-:W-:Y:S05]  /*3b000*/  BSYNC.RECONVERGENT B6 ;  /* 0x0000000000067941 */ /* 0x000fea0003800200 */
.L_x_31600:
        /* <DEDUP_REMOVED lines=303> */
.L_x_31607:
        /* <DEDUP_REMOVED lines=29> */
.L_x_31609:
[----:B------:R-:W-:Y:S05]  /*3c4d0*/  BSYNC.RECONVERGENT B7 ;  /* 0x0000000000077941 */ /* 0x000fea0003800200 */
.L_x_31608:
        /* <DEDUP_REMOVED lines=16> */
.L_x_31606:
[----:B------:R-:W-:Y:S05]  /*3c5e0*/  BSYNC.RECONVERGENT B6 ;  /* 0x0000000000067941 */ /* 0x000fea0003800200 */
.L_x_31605:
        /* <DEDUP_REMOVED lines=302> */
.L_x_31610:
        /* <DEDUP_REMOVED lines=31> */
.L_x_31612:
[----:B------:R-:W-:Y:S05]  /*3dac0*/  BSYNC.RECONVERGENT B6 ;  /* 0x0000000000067941 */ /* 0x000fea0003800200 */
.L_x_31611:
        /* <DEDUP_REMOVED lines=13> */
        .weak           $__internal_52_$__cuda_sm20_div_u64
        .type           $__internal_52_$__cuda_sm20_div_u64,@function
        .size           $__internal_52_$__cuda_sm20_div_u64,($__internal_53_$__cuda_sm20_rem_u64 - $__internal_52_$__cuda_sm20_div_u64)
$__internal_52_$__cuda_sm20_div_u64:
        /* <DEDUP_REMOVED lines=68> */
[----:B------:R-:W-:Y:S05]  /*3dfe0*/  RET.REL.NODEC R4 `(_ZN2at6native24index_elementwise_kernelILi128ELi4EZNS0_20cuda_take_put_kernelIslZZZZZNS0_10put_kernelERNS_14TensorIteratorERKNS_10TensorBaseEbENKUlvE_clEvENKUlvE3_clEvENKUlvE_clEvENKUlvE0_clEvEUlRslE0_EEvS4_S7_RKT1_EUliE_EEvlSE_) ;  /* 0xfffffc2004047950 */ /* 0x000fea0003c3ffff */
        .weak           $__internal_53_$__cuda_sm20_rem_u64
        .type           $__internal_53_$__cuda_sm20_rem_u64,@function
        .size           $__internal_53_$__cuda_sm20_rem_u64,(.L_x_41834 - $__internal_53_$__cuda_sm20_rem_u64)
$__internal_53_$__cuda_sm20_rem_u64:
        /* <DEDUP_REMOVED lines=63> */
[----:B------:R-:W-:Y:S06]  /*3e3e0*/  RET.REL.NODEC R4 `(_ZN2at6native24index_elementwise_kernelILi128ELi4EZNS0_20cuda_take_put_kernelIslZZZZZNS0_10put_kernelERNS_14TensorIteratorERKNS_10TensorBaseEbENKUlvE_clEvENKUlvE3_clEvENKUlvE_clEvENKUlvE0_clEvEUlRslE0_EEvS4_S7_RKT1_EUliE_EEvlSE_) ;  /* 0xfffffc1c04047950 */ /* 0x000fec0003c3ffff */
.L_x_31613:
        /* <DEDUP_REMOVED lines=9> */
.L_x_41834:


//--------------------- .text._ZN2at6native24index_elementwise_kernelILi128ELi4EZNS0_20cuda_take_put_kernelIslZZZZZNS0_10put_kernelERNS_14TensorIteratorERKNS_10TensorBaseEbENKUlvE_clEvENKUlvE3_clEvENKUlvE_clEvENKUlvE0_clEvEUlRslE_EEvS4_S7_RKT1_EUliE_EEvlSE_ --------------------------
	.section	.text._ZN2at6native24index_elementwise_kernelILi128ELi4EZNS0_20cuda_take_put_kernelIslZZZZZNS0_10put_kernelERNS_14TensorIteratorERKNS_10TensorBaseEbENKUlvE_clEvENKUlvE3_clEvENKUlvE_clEvENKUlvE0_clEvEUlRslE_EEvS4_S7_RKT1_EUliE_EEvlSE_,"ax",@progbits
	.align	128
        .global         _ZN2at6native24index_elementwise_kernelILi128ELi4EZNS0_20cuda_take_put_kernelIslZZZZZNS0_10put_kernelERNS_14TensorIteratorERKNS_10TensorBaseEbENKUlvE_clEvENKUlvE3_clEvENKUlvE_clEvENKUlvE0_clEvEUlRslE_EEvS4_S7_RKT1_EUliE_EEvlSE_
        .type           _ZN2at6native24index_elementwise_kernelILi128ELi4EZNS0_20cuda_take_put_kernelIslZZZZZNS0_10put_kernelERNS_14TensorIteratorERKNS_10TensorBaseEbENKUlvE_clEvENKUlvE3_clEvENKUlvE_clEvENKUlvE0_clEvEUlRslE_EEvS4_S7_RKT1_EUliE_EEvlSE_,@function
        .size           _ZN2at6native24index_elementwise_kernelILi128ELi4EZNS0_20cuda_take_put_kernelIslZZZZZNS0_10put_kernelERNS_14TensorIteratorERKNS_10TensorBaseEbENKUlvE_clEvENKUlvE3_clEvENKUlvE_clEvENKUlvE0_clEvEUlRslE_EEvS4_S7_RKT1_EUliE_EEvlSE_,(.L_x_41836 - _ZN2at6native24index_elementwise_kernelILi128ELi4EZNS0_20cuda_take_put_kernelIslZZZZZNS0_10put_kernelERNS_14TensorIteratorERKNS_10TensorBaseEbENKUlvE_clEvENKUlvE3_clEvENKUlvE_clEvENKUlvE0_clEvEUlRslE_EEvS4_S7_RKT1_EUliE_EEvlSE_)
        .other          _ZN2at6native24index_elementwise_kernelILi128ELi4EZNS0_20cuda_take_put_kernelIslZZZZZNS0_10put_kernelERNS_14TensorIteratorERKNS_10TensorBaseEbENKUlvE_clEvENKUlvE3_clEvENKUlvE_clEvENKUlvE0_clEvEUlRslE_EEvS4_S7_RKT1_EUliE_EEvlSE_,@"STO_CUDA_ENTRY STV_DEFAULT"
_ZN2at6native24index_elementwise_kernelILi128ELi4EZNS0_20cuda_take_put_kernelIslZZZZZNS0_10put_kernelERNS_14TensorIteratorERKNS_10TensorBaseEbENKUlvE_clEvENKUlvE3_clEvENKUlvE_clEvENKUlvE0_clEvEUlRslE_EEvS4_S7_RKT1_EUliE_EEvlSE_:
.text._ZN2at6native24index_elementwise_kernelILi128ELi4EZNS0_20cuda_take_put_kernelIslZZZZZNS0_10put_kernelERNS_14TensorIteratorERKNS_10TensorBaseEbENKUlvE_clEvENKUlvE3_clEvENKUlvE_clEvENKUlvE0_clEvEUlRslE_EEvS4_S7_RKT1_EUliE_EEvlSE_:
        /* <DEDUP_REMOVED lines=47> */
.L_x_31619:
[----:B------:R-:W0:Y:S08]  /*02f0*/  LDC.64 R4, c[0x0][0x740] ;  /* 0x0001d000ff047b82 */ /* 0x000e300000000a00 */
[----:B------:R-:W1:Y:S01]  /*0300*/  LDC.64 R2, c[0x0][0x580] ;  /* 0x00016000ff027b82 */ /* 0x000e620000000a00 */
[----:B0-----:R-:W-:-:S04]  /*0310*/  LOP3.LUT R9, R4, 0x2, RZ, 0xc0, !PT ;  /* 0x0000000204097812 */ /* 0x001fc800078ec0ff */
[----:B------:R-:W-:-:S04]  /*0320*/  IADD3 R4, P0, PT, -R9, R4, RZ ;  /* 0x0000000409047210 */ /* 0x000fc80007f1e1ff */
[----:B------:R-:W-:Y:S01]  /*0330*/  IADD3.X R5, PT, PT, R5, -0x1, RZ, P0, !PT ;  /* 0xffffffff05057810 */ /* 0x000fe200007fe4ff */
[----:B-1----:R0:W5:Y:S04]  /*0340*/  LDG.E.S16 R3, desc[UR36][R2.64] ;  /* 0x0000002402037981 */ /* 0x002168000c1e1700 */
[----:B------:R0:W5:Y:S01]  /*0350*/  LDG.E R6, desc[UR36][R4.64] ;  /* 0x0000002404067981 */ /* 0x000162000c1e1900 */
[----:B------:R-:W-:Y:S01]  /*0360*/  ISETP.NE.U32.AND P0, PT, R9, RZ, PT ;  /* 0x000000ff0900720c */ /* 0x000fe20003f05070 */
[----:B------:R-:W-:Y:S03]  /*0370*/  BSSY B0, `(.L_x_31620) ;  /* 0x0000019000007945 */ /* 0x000fe60003800000 */
[----:B------:R-:W-:-:S13]  /*0380*/  ISETP.NE.AND.EX P0, PT, RZ, RZ, PT, P0 ;  /* 0x000000ffff00720c */ /* 0x000fda0003f05300 */
[----:B0-----:R-:W-:Y:S05]  /*0390*/  @!P0 BRA `(.L_x_31621) ;  /* 0x0000000000348947 */ /* 0x001fea0003800000 */
[----:B------:R-:W-:Y:S01]  /*03a0*/  BSSY B1, `(.L_x_31622) ;  /* 0x000000b000017945 */ /* 0x000fe20003800000 */
[----:B------:R-:W-:-:S07]  /*03b0*/  IMAD.SHL.U32 R9, R9, 0x8, RZ ;  /* 0x0000000809097824 */ /* 0x000fce00078e00ff */
.L_x_31623:
[----:B-----5:R-:W-:Y:S01]  /*03c0*/  SHF.R.U32.HI R0, RZ, R9, R6 ;  /* 0x00000009ff007219 */ /* 0x020fe20000011606 */
[----:B------:R-:W-:Y:S05]  /*03d0*/  YIELD ;  /* 0x0000000000007946 */ /* 0x000fea0003800000 */
[----:B------:R-:W-:Y:S02]  /*03e0*/  LOP3.LUT R7, R6, 0xffff, RZ, 0xc0, !PT ;  /* 0x0000ffff06077812 */ /* 0x000fe400078ec0ff */
[----:B------:R-:W-:-:S05]  /*03f0*/  IADD3 R0, PT, PT, R3, R0, RZ ;  /* 0x0000000003007210 */ /* 0x000fca0007ffe0ff */
[----:B------:R-:W-:-:S06]  /*0400*/  IMAD R7, R0, 0x10000, R7 ;  /* 0x0001000000077824 */ /* 0x000fcc00078e0207 */
[----:B------:R-:W2:Y:S02]  /*0410*/  ATOMG.E.CAS.STRONG.GPU PT, R7, [R4], R6, R7 ;  /* 0x00000006040773a9 */ /* 0x000ea400001ee107 */
[-C--:B--2---:R-:W-:Y:S02]  /*0420*/  ISETP.NE.AND P0, PT, R6, R7.reuse, PT ;  /* 0x000000070600720c */ /* 0x084fe40003f05270 */
[----:B------:R-:W-:-:S11]  /*0430*/  MOV R6, R7 ;  /* 0x0000000700067202 */ /* 0x000fd60000000f00 */
[----:B------:R-:W-:Y:S05]  /*0440*/  @P0 BRA `(.L_x_31623) ;  /* 0xfffffffc00dc0947 */ /* 0x000fea000383ffff */
[----:B------:R-:W-:Y:S05]  /*0450*/  BSYNC B1 ;  /* 0x0000000000017941 */ /* 0x000fea0003800000 */
.L_x_31622:
[----:B------:R-:W-:Y:S05]  /*0460*/  BRA `(.L_x_31624) ;  /* 0x0000000000247947 */ /* 0x000fea0003800000 */
.L_x_31621:
[----:B-----5:R-:W-:Y:S01]  /*0470*/  IMAD.IADD R0, R3, 0x1, R6 ;  /* 0x0000000103007824 */ /* 0x020fe200078e0206 */
[----:B------:R-:W-:Y:S01]  /*0480*/  MOV R8, R6 ;  /* 0x0000000600087202 */ /* 0x000fe20000000f00 */
[----:B------:R-:W-:Y:S05]  /*0490*/  YIELD ;  /* 0x0000000000007946 */ /* 0x000fea0003800000 */
[----:B------:R-:W-:-:S04]  /*04a0*/  LOP3.LUT R7, R0, 0xffff, RZ, 0xc0, !PT ;  /* 0x0000ffff00077812 */ /* 0x000fc800078ec0ff */
[----:B------:R-:W-:-:S05]  /*04b0*/  LOP3.LUT R9, R7, 0xffff0000, R6, 0xf8, !PT ;  /* 0xffff000007097812 */ /* 0x000fca00078ef806 */
[----:B------:R-:W2:Y:S02]  /*04c0*/  ATOMG.E.CAS.STRONG.GPU PT, R7, [R4], R8, R9 ;  /* 0x00000008040773a9 */ /* 0x000ea400001ee109 */
[----:B--2---:R-:W-:Y:S01]  /*04d0*/  ISETP.NE.AND P0, PT, R6, R7, PT ;  /* 0x000000070600720c */ /* 0x004fe20003f05270 */
[----:B------:R-:W-:-:S12]  /*04e0*/  IMAD.MOV.U32 R6, RZ, RZ, R7 ;  /* 0x000000ffff067224 */ /* 0x000fd800078e0007 */
[----:B------:R-:W-:Y:S05]  /*04f0*/  @P0 BRA `(.L_x_31621) ;  /* 0xfffffffc00dc0947 */ /* 0x000fea000383ffff */
.L_x_31624:
[----:B------:R-:W-:Y:S05]  /*0500*/  BSYNC B0 ;  /* 0x0000000000007941 */ /* 0x000fea0003800000 */
.L_x_31620:
[----:B------:R-:W-:-:S07]  /*0510*/  IADD3 R16, PT, PT, R16, 0x80, RZ ;  /* 0x0000008010107810 */ /* 0x000fce0007ffe0ff */
.L_x_31618:
[----:B------:R-:W-:Y:S05]  /*0520*/  BSYNC B6 ;  /* 0x0000000000067941 */ /* 0x000fea0003800000 */
.L_x_31617:
        /* <DEDUP_REMOVED lines=31> */
.L_x_31627:
        /* <DEDUP_REMOVED lines=11> */
[----:B------:R-:W-:Y:S02]  /*07d0*/  SHF.L.U32 R9, R7, 0x3, RZ ;  /* 0x0000000307097819 */ /* 0x000fe400000006ff */
[----:B-----5:R-:W-:Y:S02]  /*07e0*/  LOP3.LUT R7, R6, 0xffff, RZ, 0xc0, !PT ;  /* 0x0000ffff06077812 */ /* 0x020fe400078ec0ff */
[----:B------:R-:W-:-:S05]  /*07f0*/  SHF.R.U32.HI R0, RZ, R9, R6 ;  /* 0x00000009ff007219 */ /* 0x000fca0000011606 */
[----:B------:R-:W-:-:S05]  /*0800*/  IMAD.IADD R0, R3, 0x1, R0 ;  /* 0x0000000103007824 */ /* 0x000fca00078e0200 */
[----:B------:R-:W-:-:S06]  /*0810*/  LEA R7, R0, R7, 0x10 ;  /* 0x0000000700077211 */ /* 0x000fcc00078e80ff */
[----:B------:R-:W2:Y:S01]  /*0820*/  ATOMG.E.CAS.STRONG.GPU PT, R7, [R4], R6, R7 ;  /* 0x00000006040773a9 */ /* 0x000ea200001ee107 */
[----:B------:R-:W-:Y:S01]  /*0830*/  BSSY B1, `(.L_x_31630) ;  /* 0x000000d000017945 */ /* 0x000fe20003800000 */
[----:B--2---:R-:W-:-:S13]  /*0840*/  ISETP.NE.AND P0, PT, R6, R7, PT ;  /* 0x000000070600720c */ /* 0x004fda0003f05270 */
[----:B------:R-:W-:Y:S05]  /*0850*/  @!P0 BRA `(.L_x_31631) ;  /* 0x0000000000288947 */ /* 0x000fea0003800000 */
[----:B------:R-:W-:-:S07]  /*0860*/  IMAD.MOV.U32 R6, RZ, RZ, R7 ;  /* 0x000000ffff067224 */ /* 0x000fce00078e0007 */
.L_x_31632:
[----:B------:R-:W-:Y:S01]  /*0870*/  SHF.R.U32.HI R0, RZ, R9, R6 ;  /* 0x00000009ff007219 */ /* 0x000fe20000011606 */
        /* <DEDUP_REMOVED lines=8> */
.L_x_31631:
[----:B------:R-:W-:Y:S05]  /*0900*/  BSYNC B1 ;  /* 0x0000000000017941 */ /* 0x000fea0003800000 */
.L_x_31630:
[----:B------:R-:W-:Y:S05]  /*0910*/  BRA `(.L_x_31633) ;  /* 0x0000000000207947 */ /* 0x000fea0003800000 */
.L_x_31629:
[----:B-----5:R-:W-:Y:S01]  /*0920*/  IMAD.IADD R0, R3, 0x1, R6 ;  /* 0x0000000103007824 */ /* 0x020fe200078e0206 */
[----:B------:R-:W-:Y:S05]  /*0930*/  YIELD ;  /* 0x0000000000007946 */ /* 0x000fea0003800000 */
[----:B------:R-:W-:-:S04]  /*0940*/  LOP3.LUT R7, R0, 0xffff, RZ, 0xc0, !PT ;  /* 0x0000ffff00077812 */ /* 0x000fc800078ec0ff */
[----:B------:R-:W-:-:S06]  /*0950*/  LOP3.LUT R7, R7, 0xffff0000, R6, 0xf8, !PT ;  /* 0xffff000007077812 */ /* 0x000fcc00078ef806 */
[----:B------:R-:W2:Y:S02]  /*0960*/  ATOMG.E.CAS.STRONG.GPU PT, R7, [R4], R6, R7 ;  /* 0x00000006040773a9 */ /* 0x000ea400001ee107 */
[-C--:B--2---:R-:W-:Y:S02]  /*0970*/  ISETP.NE.AND P0, PT, R6, R7.reuse, PT ;  /* 0x000000070600720c */ /* 0x084fe40003f05270 */
[----:B------:R-:W-:-:S11]  /*0980*/  MOV R6, R7 ;  /* 0x0000000700067202 */ /* 0x000fd60000000f00 */
[----:B------:R-:W-:Y:S05]  /*0990*/  @P0 BRA `(.L_x_31629) ;  /* 0xfffffffc00e00947 */ /* 0x000fea000383ffff */
.L_x_31633:
[----:B------:R-:W-:Y:S05]  /*09a0*/  BSYNC B0 ;  /* 0x0000000000007941 */ /* 0x000fea0003800000 */
.L_x_31628:
[----:B------:R-:W-:-:S07]  /*09b0*/  VIADD R16, R16, 0x80 ;  /* 0x0000008010107836 */ /* 0x000fce0000000000 */
.L_x_31626:
[----:B------:R-:W-:Y:S05]  /*09c0*/  BSYNC B6 ;  /* 0x0000000000067941 */ /* 0x000fea0003800000 */
.L_x_31625:
        /* <DEDUP_REMOVED lines=31> */
.L_x_31636:
        /* <DEDUP_REMOVED lines=11> */
[----:B------:R-:W-:Y:S01]  /*0c70*/  IMAD.SHL.U32 R9, R7, 0x8, RZ ;  /* 0x0000000807097824 */ /* 0x000fe200078e00ff */
[----:B-----5:R-:W-:-:S04]  /*0c80*/  LOP3.LUT R7, R6, 0xffff, RZ, 0xc0, !PT ;  /* 0x0000ffff06077812 */ /* 0x020fc800078ec0ff */
[----:B------:R-:W-:-:S04]  /*0c90*/  SHF.R.U32.HI R0, RZ, R9, R6 ;  /* 0x00000009ff007219 */ /* 0x000fc80000011606 */
[----:B------:R-:W-:-:S05]  /*0ca0*/  IADD3 R0, PT, PT, R3, R0, RZ ;  /* 0x0000000003007210 */ /* 0x000fca0007ffe0ff */
[----:B------:R-:W-:-:S06]  /*0cb0*/  IMAD R7, R0, 0x10000, R7 ;  /* 0x0001000000077824 */ /* 0x000fcc00078e0207 */
[----:B------:R-:W2:Y:S01]  /*0cc0*/  ATOMG.E.CAS.STRONG.GPU PT, R7, [R4], R6, R7 ;  /* 0x00000006040773a9 */ /* 0x000ea200001ee107 */
[----:B------:R-:W-:Y:S01]  /*0cd0*/  BSSY B1, `(.L_x_31639) ;  /* 0x000000d000017945 */ /* 0x000fe20003800000 */
[----:B--2---:R-:W-:-:S13]  /*0ce0*/  ISETP.NE.AND P0, PT, R6, R7, PT ;  /* 0x000000070600720c */ /* 0x004fda0003f05270 */
[----:B------:R-:W-:Y:S05]  /*0cf0*/  @!P0 BRA `(.L_x_31640) ;  /* 0x0000000000288947 */ /* 0x000fea0003800000 */
[----:B------:R-:W-:-:S07]  /*0d00*/  MOV R6, R7 ;  /* 0x0000000700067202 */ /* 0x000fce0000000f00 */
.L_x_31641:
[----:B------:R-:W-:Y:S01]  /*0d10*/  SHF.R.U32.HI R0, RZ, R9, R6 ;  /* 0x00000009ff007219 */ /* 0x000fe20000011606 */
[----:B------:R-:W-:Y:S05]  /*0d20*/  YIELD ;  /* 0x0000000000007946 */ /* 0x000fea0003800000 */
[----:B------:R-:W-:Y:S01]  /*0d30*/  IMAD.IADD R0, R3, 0x1, R0 ;  /* 0x0000000103007824 */ /* 0x000fe200078e0200 */
[----:B------:R-:W-:-:S04]  /*0d40*/  LOP3.LUT R7, R6, 0xffff, RZ, 0xc0, !PT ;  /* 0x0000ffff06077812 */ /* 0x000fc800078ec0ff */
[----:B------:R-:W-:-:S06]  /*0d50*/  LEA R7, R0, R7, 0x10 ;  /* 0x0000000700077211 */ /* 0x000fcc00078e80ff */
[----:B------:R-:W2:Y:S02]  /*0d60*/  ATOMG.E.CAS.STRONG.GPU PT, R7, [R4], R6, R7 ;  /* 0x00000006040773a9 */ /* 0x000ea400001ee107 */
[----:B--2---:R-:W-:Y:S01]  /*0d70*/  ISETP.NE.AND P0, PT, R6, R7, PT ;  /* 0x000000070600720c */ /* 0x004fe20003f05270 */
[----:B------:R-:W-:-:S12]  /*0d80*/  IMAD.MOV.U32 R6, RZ, RZ, R7 ;  /* 0x000000ffff067224 */ /* 0x000fd800078e0007 */
[----:B------:R-:W-:Y:S05]  /*0d90*/  @P0 BRA `(.L_x_31641) ;  /* 0xfffffffc00dc0947 */ /* 0x000fea000383ffff */
.L_x_31640:
[----:B------:R-:W-:Y:S05]  /*0da0*/  BSYNC B1 ;  /* 0x0000000000017941 */ /* 0x000fea0003800000 */
.L_x_31639:
[----:B------:R-:W-:Y:S05]  /*0db0*/  BRA `(.L_x_31642) ;  /* 0x0000000000207947 */ /* 0x000fea0003800000 */
.L_x_31638:
[----:B-----5:R-:W-:Y:S01]  /*0dc0*/  IADD3 R0, PT, PT, R3, R6, RZ ;  /* 0x0000000603007210 */ /* 0x020fe20007ffe0ff */
[----:B------:R-:W-:Y:S05]  /*0dd0*/  YIELD ;  /* 0x0000000000007946 */ /* 0x000fea0003800000 */
[----:B------:R-:W-:-:S04]  /*0de0*/  LOP3.LUT R7, R0, 0xffff, RZ, 0xc0, !PT ;  /* 0x0000ffff00077812 */ /* 0x000fc800078ec0ff */
[----:B------:R-:W-:-:S06]  /*0df0*/  LOP3.LUT R7, R7, 0xffff0000, R6, 0xf8, !PT ;  /* 0xffff000007077812 */ /* 0x000fcc00078ef806 */
[----:B------:R-:W2:Y:S02]  /*0e00*/  ATOMG.E.CAS.STRONG.GPU PT, R7, [R4], R6, R7 ;  /* 0x00000006040773a9 */ /* 0x000ea400001ee107 */
[----:B--2---:R-:W-:Y:S01]  /*0e10*/  ISETP.NE.AND P0, PT, R6, R7, PT ;  /* 0x000000070600720c */ /* 0x004fe20003f05270 */
[----:B------:R-:W-:-:S12]  /*0e20*/  IMAD.MOV.U32 R6, RZ, RZ, R7 ;  /* 0x000000ffff067224 */ /* 0x000fd800078e0007 */
[----:B------:R-:W-:Y:S05]  /*0e30*/  @P0 BRA `(.L_x_31638) ;  /* 0xfffffffc00e00947 */ /* 0x000fea000383ffff */
.L_x_31642:
[----:B------:R-:W-:Y:S05]  /*0e40*/  BSYNC B0 ;  /* 0x0000000000007941 */ /* 0x000fea0003800000 */
.L_x_31637:
[----:B------:R-:W-:-:S07]  /*0e50*/  IADD3 R16, PT, PT, R16, 0x80, RZ ;  /* 0x0000008010107810 */ /* 0x000fce0007ffe0ff */
.L_x_31635:
[----:B------:R-:W-:Y:S05]  /*0e60*/  BSYNC B6 ;  /* 0x0000000000067941 */ /* 0x000fea0003800000 */
.L_x_31634:
        /* <DEDUP_REMOVED lines=30> */
.L_x_31643:
[----:B------:R-:W0:Y:S08]  /*1050*/  LDC.64 R4, c[0x0][0x740] ;  /* 0x0001d000ff047b82 */ /* 0x000e300000000a00 */
[----:B------:R-:W1:Y:S01]  /*1060*/  LDC.64 R2, c[0x0][0x580] ;  /* 0x00016000ff027b82 */ /* 0x000e620000000a00 */
[----:B0-----:R-:W-:-:S04]  /*1070*/  LOP3.LUT R7, R4, 0x2, RZ, 0xc0, !PT ;  /* 0x0000000204077812 */ /* 0x001fc800078ec0ff */
[----:B------:R-:W-:-:S04]  /*1080*/  IADD3 R4, P0, PT, -R7, R4, RZ ;  /* 0x0000000407047210 */ /* 0x000fc80007f1e1ff */
[----:B------:R-:W-:Y:S01]  /*1090*/  IADD3.X R5, PT, PT, R5, -0x1, RZ, P0, !PT ;  /* 0xffffffff05057810 */ /* 0x000fe200007fe4ff */
[----:B-1----:R0:W5:Y:S04]  /*10a0*/  LDG.E.S16 R3, desc[UR36][R2.64] ;  /* 0x0000002402037981 */ /* 0x002168000c1e1700 */
[----:B------:R0:W5:Y:S01]  /*10b0*/  LDG.E R6, desc[UR36][R4.64] ;  /* 0x0000002404067981 */ /* 0x000162000c1e1900 */
[----:B------:R-:W-:-:S04]  /*10c0*/  ISETP.NE.U32.AND P0, PT, R7, RZ, PT ;  /* 0x000000ff0700720c */ /* 0x000fc80003f05070 */
[----:B------:R-:W-:-:S13]  /*10d0*/  ISETP.NE.AND.EX P0, PT, RZ, RZ, PT, P0 ;  /* 0x000000ffff00720c */ /* 0x000fda0003f05300 */
[----:B0-----:R-:W-:Y:S05]  /*10e0*/  @!P0 BRA `(.L_x_31644) ;  /* 0x00000000002c8947 */ /* 0x001fea0003800000 */
[----:B------:R-:W-:-:S07]  /*10f0*/  SHF.L.U32 R9, R7, 0x3, RZ ;  /* 0x0000000307097819 */ /* 0x000fce00000006ff */
.L_x_31645:
[----:B-----5:R-:W-:Y:S01]  /*1100*/  SHF.R.U32.HI R0, RZ, R9, R6 ;  /* 0x00000009ff007219 */ /* 0x020fe20000011606 */
[----:B------:R-:W-:Y:S05]  /*1110*/  YIELD ;  /* 0x0000000000007946 */ /* 0x000fea0003800000 */
[----:B------:R-:W-:Y:S01]  /*1120*/  IMAD.IADD R0, R3, 0x1, R0 ;  /* 0x0000000103007824 */ /* 0x000fe200078e0200 */
[----:B------:R-:W-:-:S04]  /*1130*/  LOP3.LUT R7, R6, 0xffff, RZ, 0xc0, !PT ;  /* 0x0000ffff06077812 */ /* 0x000fc800078ec0ff */
[----:B------:R-:W-:-:S06]  /*1140*/  LEA R7, R0, R7, 0x10 ;  /* 0x0000000700077211 */ /* 0x000fcc00078e80ff */
[----:B------:R-:W2:Y:S02]  /*1150*/  ATOMG.E.CAS.STRONG.GPU PT, R7, [R4], R6, R7 ;  /* 0x00000006040773a9 */ /* 0x000ea400001ee107 */
[----:B--2---:R-:W-:-:S13]  /*1160*/  ISETP.NE.AND P0, PT, R6, R7, PT ;  /* 0x000000070600720c */ /* 0x004fda0003f05270 */
[----:B------:R-:W-:Y:S05]  /*1170*/  @!P0 EXIT ;  /* 0x000000000000894d */ /* 0x000fea0003800000 */
[----:B------:R-:W-:Y:S01]  /*1180*/  IMAD.MOV.U32 R6, RZ, RZ, R7 ;  /* 0x000000ffff067224 */ /* 0x000fe200078e0007 */
[----:B------:R-:W-:Y:S06]  /*1190*/  BRA `(.L_x_31645) ;  /* 0xfffffffc00d87947 */ /* 0x000fec000383ffff */
.L_x_31644:
[----:B-----5:R-:W-:Y:S01]  /*11a0*/  IADD3 R0, PT, PT, R3, R6, RZ ;  /* 0x0000000603007210 */ /* 0x020fe20007ffe0ff */
[----:B------:R-:W-:Y:S05]  /*11b0*/  YIELD ;  /* 0x0000000000007946 */ /* 0x000fea0003800000 */
[----:B------:R-:W-:-:S04]  /*11c0*/  LOP3.LUT R7, R0, 0xffff, RZ, 0xc0, !PT ;  /* 0x0000ffff00077812 */ /* 0x000fc800078ec0ff */
[----:B------:R-:W-:-:S06]  /*11d0*/  LOP3.LUT R7, R7, 0xffff0000, R6, 0xf8, !PT ;  /* 0xffff000007077812 */ /* 0x000fcc00078ef806 */
[----:B------:R-:W2:Y:S02]  /*11e0*/  ATOMG.E.CAS.STRONG.GPU PT, R7, [R4], R6, R7 ;  /* 0x00000006040773a9 */ /* 0x000ea400001ee107 */
[----:B--2---:R-:W-:-:S13]  /*11f0*/  ISETP.NE.AND P0, PT, R6, R7, PT ;  /* 0x000000070600720c */ /* 0x004fda0003f05270 */
[----:B------:R-:W-:Y:S05]  /*1200*/  @!P0 EXIT ;  /* 0x000000000000894d */ /* 0x000fea0003800000 */
[----:B------:R-:W-:Y:S01]  /*1210*/  IMAD.MOV.U32 R6, RZ, RZ, R7 ;  /* 0x000000ffff067224 */ /* 0x000fe200078e0007 */
[----:B------:R-:W-:Y:S06]  /*1220*/  BRA `(.L_x_31644) ;  /* 0xfffffffc00dc7947 */ /* 0x000fec000383ffff */
.L_x_31616:
        /* <DEDUP_REMOVED lines=35> */
.L_x_31648:
[----:B------:R-:W0:Y:S01]  /*1460*/  LDCU.64 UR6, c[0x0][0x590] ;  /* 0x0000b200ff0677ac */ /* 0x000e220008000a00 */
[--C-:B------:R-:W-:Y:S02]  /*1470*/  SHF.R.S32.HI R13, RZ, 0x1f, R19.reuse ;  /* 0x0000001fff0d7819 */ /* 0x100fe40000011413 */
        /* <DEDUP_REMOVED lines=33> */
.L_x_31649:
[----:B------:R-:W0:Y:S01]  /*1690*/  LDCU.64 UR4, c[0x0][0x5a8] ;  /* 0x0000b500ff0477ac */ /* 0x000e220008000a00 */
[----:B------:R-:W-:Y:S01]  /*16a0*/  MOV R10, R12 ;  /* 0x0000000c000a7202 */ /* 0x000fe20000000f00 */
[----:B------:R-:W-:Y:S01]  /*16b0*/  IMAD.MOV.U32 R9, RZ, RZ, R13 ;  /* 0x000000ffff097224 */ /* 0x000fe200078e000d */
[----:B------:R-:W-:Y:S01]  /*16c0*/  MOV R0, 0x1700 ;  /* 0x0000170000007802 */ /* 0x000fe20000000f00 */
[----:B0-----:R-:W-:Y:S01]  /*16d0*/  IMAD.U32 R4, RZ, RZ, UR4 ;  /* 0x00000004ff047e24 */ /* 0x001fe2000f8e00ff */
[----:B------:R-:W-:-:S07]  /*16e0*/  MOV R3, UR5 ;  /* 0x0000000500037c02 */ /* 0x000fce0008000f00 */
[----:B------:R-:W-:Y:S05]  /*16f0*/  CALL.REL.NOINC `($__internal_54_$__cuda_sm20_div_u64) ;  /* 0x000003e800587944 */ /* 0x000fea0003c00000 */
        /* <DEDUP_REMOVED lines=10> */
.L_x_31650:
        /* <DEDUP_REMOVED lines=37> */
.L_x_31653:
[----:B------:R-:W0:Y:S01]  /*19f0*/  LDCU.64 UR4, c[0x0][0x5b0] ;  /* 0x0000b600ff0477ac */ /* 0x000e220008000a00 */
[----:B------:R-:W-:Y:S01]  /*1a00*/  IMAD.MOV.U32 R10, RZ, RZ, R12 ;  /* 0x000000ffff0a7224 */ /* 0x000fe200078e000c */
[----:B------:R-:W-:Y:S02]  /*1a10*/  MOV R9, R13 ;  /* 0x0000000d00097202 */ /* 0x000fe40000000f00 */
[----:B------:R-:W-:Y:S02]  /*1a20*/  MOV R0, 0x1a60 ;  /* 0x00001a6000007802 */ /* 0x000fe40000000f00 */
[----:B0-----:R-:W-:Y:S01]  /*1a30*/  MOV R4, UR4 ;  /* 0x0000000400047c02 */ /* 0x001fe20008000f00 */
[----:B------:R-:W-:-:S07]  /*1a40*/  IMAD.U32 R3, RZ, RZ, UR5 ;  /* 0x00000005ff037e24 */ /* 0x000fce000f8e00ff */
[----:B------:R-:W-:Y:S05]  /*1a50*/  CALL.REL.NOINC `($__internal_54_$__cuda_sm20_div_u64) ;  /* 0x000003e400807944 */ /* 0x000fea0003c00000 */
        /* <DEDUP_REMOVED lines=11> */
.L_x_31654:
[----:B------:R-:W-:Y:S05]  /*1b10*/  BSYNC.RECONVERGENT B0 ;  /* 0x0000000000007941 */ /* 0x000fea0003800200 */
.L_x_31652:
        /* <DEDUP_REMOVED lines=38> */
.L_x_31656:
        /* <DEDUP_REMOVED lines=18> */
.L_x_31657:
[----:B------:R-:W-:Y:S05]  /*1ea0*/  BSYNC.RECONVERGENT B0 ;  /* 0x0000000000007941 */ /* 0x000fea0003800200 */
.L_x_31655:
        /* <DEDUP_REMOVED lines=38> */
.L_x_31659:
        /* <DEDUP_REMOVED lines=18> */
.L_x_31660:
[----:B------:R-:W-:Y:S05]  /*2230*/  BSYNC.RECONVERGENT B0 ;  /* 0x0000000000007941 */ /* 0x000fea0003800200 */
.L_x_31658:
        /* <DEDUP_REMOVED lines=38> */
.L_x_31662:
        /* <DEDUP_REMOVED lines=18> */
.L_x_31663:
[----:B------:R-:W-:Y:S05]  /*25c0*/  BSYNC.RECONVERGENT B0 ;  /* 0x0000000000007941 */ /* 0x000fea0003800200 */
.L_x_31661:
        /* <DEDUP_REMOVED lines=38> */
.L_x_31665:
        /* <DEDUP_REMOVED lines=18> */
.L_x_31666:
[----:B------:R-:W-:Y:S05]  /*2950*/  BSYNC.RECONVERGENT B0 ;  /* 0x0000000000007941 */ /* 0x000fea0003800200 */
.L_x_31664:
        /* <DEDUP_REMOVED lines=38> */
.L_x_31668:
        /* <DEDUP_REMOVED lines=18> */
.L_x_31669:
[----:B------:R-:W-:Y:S05]  /*2ce0*/  BSYNC.RECONVERGENT B0 ;  /* 0x0000000000007941 */ /* 0x000fea0003800200 */
.L_x_31667:
        /* <DEDUP_REMOVED lines=38> */
.L_x_31671:
        /* <DEDUP_REMOVED lines=18> */
.L_x_31672:
[----:B------:R-:W-:Y:S05]  /*3070*/  BSYNC.RECONVERGENT B0 ;  /* 0x0000000000007941 */ /* 0x000fea0003800200 */
.L_x_31670:
        /* <DEDUP_REMOVED lines=38> */
.L_x_31674:
        /* <DEDUP_REMOVED lines=18> */
.L_x_31675:
[----:B------:R-:W-:Y:S05]  /*3400*/  BSYNC.RECONVERGENT B0 ;  /* 0x0000000000007941 */ /* 0x000fea0003800200 */
.L_x_31673:
        /* <DEDUP_REMOVED lines=38> */
.L_x_31677:
        /* <DEDUP_REMOVED lines=18> */
.L_x_31678:
[----:B------:R-:W-:Y:S05]  /*3790*/  BSYNC.RECONVERGENT B0 ;  /* 0x0000000000007941 */ /* 0x000fea0003800200 */
.L_x_31676:
        /* <DEDUP_REMOVED lines=38> */
.L_x_31680:
        /* <DEDUP_REMOVED lines=18> */
.L_x_31681:
[----:B------:R-:W-:Y:S05]  /*3b20*/  BSYNC.RECONVERGENT B0 ;  /* 0x0000000000007941 */ /* 0x000fea0003800200 */
.L_x_31679:
        /* <DEDUP_REMOVED lines=38> */
.L_x_31683:
        /* <DEDUP_REMOVED lines=18> */
.L_x_31684:
[----:B------:R-:W-:Y:S05]  /*3eb0*/  BSYNC.RECONVERGENT B0 ;  /* 0x0000000000007941 */ /* 0x000fea0003800200 */
.L_x_31682:
        /* <DEDUP_REMOVED lines=38> */
.L_x_31686:
        /* <DEDUP_REMOVED lines=18> */
.L_x_31687:
[----:B------:R-:W-:Y:S05]  /*4240*/  BSYNC.RECONVERGENT B0 ;  /* 0x0000000000007941 */ /* 0x000fea0003800200 */
.L_x_31685:
        /* <DEDUP_REMOVED lines=38> */
.L_x_31689:
        /* <DEDUP_REMOVED lines=18> */
.L_x_31690:
[----:B------:R-:W-:Y:S05]  /*45d0*/  BSYNC.RECONVERGENT B0 ;  /* 0x0000000000007941 */ /* 0x000fea0003800200 */
.L_x_31688:
        /* <DEDUP_REMOVED lines=38> */
.L_x_31692:
        /* <DEDUP_REMOVED lines=18> */
.L_x_31693:
[----:B------:R-:W-:Y:S05]  /*4960*/  BSYNC.RECONVERGENT B0 ;  /* 0x0000000000007941 */ /* 0x000fea0003800200 */
.L_x_31691:
        /* <DEDUP_REMOVED lines=38> */
.L_x_31695:
        /* <DEDUP_REMOVED lines=18> */
.L_x_31696:
[----:B------:R-:W-:Y:S05]  /*4cf0*/  BSYNC.RECONVERGENT B0 ;  /* 0x0000000000007941 */ /* 0x000fea0003800200 */
.L_x_31694:
        /* <DEDUP_REMOVED lines=38> */
.L_x_31698:
        /* <DEDUP_REMOVED lines=18> */
.L_x_31699:
[----:B------:R-:W-:Y:S05]  /*5080*/  BSYNC.RECONVERGENT B0 ;  /* 0x0000000000007941 */ /* 0x000fea0003800200 */
.L_x_31697:
        /* <DEDUP_REMOVED lines=38> */
.L_x_31701:
        /* <DEDUP_REMOVED lines=18> */
.L_x_31702:
[----:B------:R-:W-:Y:S05]  /*5410*/  BSYNC.RECONVERGENT B0 ;  /* 0x0000000000007941 */ /* 0x000fea0003800200 */
.L_x_31700:
        /* <DEDUP_REMOVED lines=38> */
.L_x_31704:
        /* <DEDUP_REMOVED lines=18> */
.L_x_31705:
[----:B------:R-:W-:Y:S05]  /*57a0*/  BSYNC.RECONVERGENT B0 ;  /* 0x0000000000007941 */ /* 0x000fea0003800200 */
.L_x_31703:
        /* <DEDUP_REMOVED lines=38> */
.L_x_31707:
        /* <DEDUP_REMOVED lines=18> */
.L_x_31708:
[----:B------:R-:W-:Y:S05]  /*5b30*/  BSYNC.RECONVERGENT B0 ;  /* 0x0000000000007941 */ /* 0x000fea0003800200 */
.L_x_31706:
        /* <DEDUP_REMOVED lines=38> */
.L_x_31710:
        /* <DEDUP_REMOVED lines=18> */
.L_x_31711:
[----:B------:R-:W-:Y:S05]  /*5ec0*/  BSYNC.RECONVERGENT B0 ;  /* 0x0000000000007941 */ /* 0x000fea0003800200 */
.L_x_31709:
        /* <DEDUP_REMOVED lines=38> */
.L_x_31713:
        /* <DEDUP_REMOVED lines=18> */
.L_x_31714:
[----:B------:R-:W-:Y:S05]  /*6250*/  BSYNC.RECONVERGENT B0 ;  /* 0x0000000000007941 */ /* 0x000fea0003800200 */
.L_x_31712:
        /* <DEDUP_REMOVED lines=38> */
.L_x_31716:
        /* <DEDUP_REMOVED lines=18> */
.L_x_31717:
[----:B------:R-:W-:Y:S05]  /*65e0*/  BSYNC.RECONVERGENT B0 ;  /* 0x0000000000007941 */ /* 0x000fea0003800200 */
.L_x_31715:
        /* <DEDUP_REMOVED lines=36> */
[----:B------:R-:W-:Y:S06]  /*6830*/  BRA `(.L_x_31720) ;  /* 0x0000000000407947 */ /* 0x000fec0003800000 */
.L_x_31719:
        /* <DEDUP_REMOVED lines=16> */
.L_x_31720:
[----:B------:R-:W-:Y:S05]  /*6940*/  BSYNC.RECONVERGENT B0 ;  /* 0x0000000000007941 */ /* 0x000fea0003800200 */
.L_x_31718:
        /* <DEDUP_REMOVED lines=34> */
.L_x_31722:
[----:B------:R-:W-:Y:S01]  /*6b70*/  MOV R8, R6 ;  /* 0x0000000600087202 */ /* 0x000fe20000000f00 */
[----:B------:R-:W-:Y:S01]  /*6b80*/  IMAD.MOV.U32 R10, RZ, RZ, R7 ;  /* 0x000000ffff0a7224 */ /* 0x000fe200078e0007 */
[----:B------:R-:W-:-:S07]  /*6b90*/  MOV R9, 0x6bb0 ;  /* 0x00006bb000097802 */ /* 0x000fce0000000f00 */
[----:B------:R-:W-:Y:S05]  /*6ba0*/  CALL.REL.NOINC `($__internal_55_$__cuda_sm20_rem_u64) ;  /* 0x0000039800407944 */ /* 0x000fea0003c00000 */
[----:B------:R-:W-:Y:S01]  /*6bb0*/  MOV R4, R0 ;  /* 0x0000000000047202 */ /* 0x000fe20000000f00 */
[----:B------:R-:W-:-:S07]  /*6bc0*/  IMAD.MOV.U32 R5, RZ, RZ, R3 ;  /* 0x000000ffff057224 */ /* 0x000fce00078e0003 */
.L_x_31723:
[----:B------:R-:W-:Y:S05]  /*6bd0*/  BSYNC.RECONVERGENT B0 ;  /* 0x0000000000007941 */ /* 0x000fea0003800200 */
.L_x_31721:
[----:B------:R-:W0:Y:S01]  /*6be0*/  LDCU.64 UR4, c[0x0][0x730] ;  /* 0x0000e600ff0477ac */ /* 0x000e220008000a00 */
[----:B------:R-:W-:Y:S01]  /*6bf0*/  MOV R3, R17 ;  /* 0x0000001100037202 */ /* 0x000fe20000000f00 */
[----:B0-----:R-:W-:Y:S02]  /*6c00*/  IMAD R5, R5, UR4, RZ ;  /* 0x0000000405057c24 */ /* 0x001fe4000f8e02ff */
[----:B------:R-:W-:-:S04]  /*6c10*/  IMAD.WIDE.U32 R2, R4, UR4, R2 ;  /* 0x0000000404027c25 */ /* 0x000fc8000f8e0002 */
[----:B------:R-:W-:-:S04]  /*6c20*/  IMAD R5, R4, UR5, R5 ;  /* 0x0000000504057c24 */ /* 0x000fc8000f8e0205 */
[----:B------:R-:W-:-:S07]  /*6c30*/  IMAD.IADD R17, R3, 0x1, R5 ;  /* 0x0000000103117824 */ /* 0x000fce00078e0205 */
.L_x_31651:
[----:B------:R-:W0:Y:S01]  /*6c40*/  LDC.64 R8, c[0x0][0x740] ;  /* 0x0001d000ff087b82 */ /* 0x000e220000000a00 */
[C---:B------:R-:W-:Y:S02]  /*6c50*/  SHF.L.U32 R3, R2.reuse, 0x1, RZ ;  /* 0x0000000102037819 */ /* 0x040fe400000006ff */
[----:B------:R-:W-:-:S05]  /*6c60*/  SHF.L.U64.HI R0, R2, 0x1, R17 ;  /* 0x0000000102007819 */ /* 0x000fca0000010211 */
[----:B------:R-:W1:Y:S01]  /*6c70*/  LDC.64 R4, c[0x0][0x580] ;  /* 0x00016000ff047b82 */ /* 0x000e620000000a00 */
[----:B0-----:R-:W-:-:S05]  /*6c80*/  IMAD.IADD R7, R3, 0x1, R8 ;  /* 0x0000000103077824 */ /* 0x001fca00078e0208 */
[----:B------:R-:W-:Y:S01]  /*6c90*/  LOP3.LUT R7, R7, 0x2, RZ, 0xc0, !PT ;  /* 0x0000000207077812 */ /* 0x000fe200078ec0ff */
[----:B-1----:R0:W5:Y:S03]  /*6ca0*/  LDG.E.S16 R4, desc[UR36][R4.64] ;  /* 0x0000002404047981 */ /* 0x002166000c1e1700 */
[----:B------:R-:W-:-:S04]  /*6cb0*/  IADD3 R2, P0, P1, -R7, R8, R3 ;  /* 0x0000000807027210 */ /* 0x000fc8000791e103 */
[----:B------:R-:W-:-:S05]  /*6cc0*/  IADD3.X R3, PT, PT, R9, -0x1, R0, P0, P1 ;  /* 0xffffffff09037810 */ /* 0x000fca00007e2400 */
[----:B------:R0:W5:Y:S01]  /*6cd0*/  LDG.E R6, desc[UR36][R2.64] ;  /* 0x0000002402067981 */ /* 0x000162000c1e1900 */
[C---:B------:R-:W-:Y:S01]  /*6ce0*/  ISETP.NE.U32.AND P0, PT, R7.reuse, RZ, PT ;  /* 0x000000ff0700720c */ /* 0x040fe20003f05070 */
[----:B------:R-:W-:Y:S01]  /*6cf0*/  BSSY B0, `(.L_x_31724) ;  /* 0x000000f000007945 */ /* 0x000fe20003800000 */
[----:B------:R-:W-:Y:S02]  /*6d00*/  SHF.L.U32 R9, R7, 0x3, RZ ;  /* 0x0000000307097819 */ /* 0x000fe400000006ff */
[----:B------:R-:W-:-:S13]  /*6d10*/  ISETP.NE.AND.EX P0, PT, RZ, RZ, PT, P0 ;  /* 0x000000ffff00720c */ /* 0x000fda0003f05300 */
.L_x_31725:
[----:B-----5:R-:W-:Y:S01]  /*6d20*/  SHF.R.U32.HI R0, RZ, R9, R6 ;  /* 0x00000009ff007219 */ /* 0x020fe20000011606 */
[----:B------:R-:W-:Y:S05]  /*6d30*/  YIELD ;  /* 0x0000000000007946 */ /* 0x000fea0003800000 */
[----:B0-----:R-:W-:Y:S02]  /*6d40*/  PRMT R5, R0, 0x9910, RZ ;  /* 0x0000991000057816 */ /* 0x001fe400000000ff */
[----:B------:R-:W-:-:S03]  /*6d50*/  @P0 LOP3.LUT R7, R6, 0xffff, RZ, 0xc0, !PT ;  /* 0x0000ffff06070812 */ /* 0x000fc600078ec0ff */
[----:B------:R-:W-:-:S05]  /*6d60*/  IMAD.IADD R0, R4, 0x1, R5 ;  /* 0x0000000104007824 */ /* 0x000fca00078e0205 */
[C---:B------:R-:W-:Y:S02]  /*6d70*/  @!P0 LOP3.LUT R5, R0.reuse, 0xffff, RZ, 0xc0, !PT ;  /* 0x0000ffff00058812 */ /* 0x040fe400078ec0ff */
[----:B------:R-:W-:Y:S02]  /*6d80*/  @P0 LEA R7, R0, R7, 0x10 ;  /* 0x0000000700070211 */ /* 0x000fe400078e80ff */
[----:B------:R-:W-:-:S06]  /*6d90*/  @!P0 LOP3.LUT R7, R5, 0xffff0000, R6, 0xf8, !PT ;  /* 0xffff000005078812 */ /* 0x000fcc00078ef806 */
[----:B------:R-:W2:Y:S02]  /*6da0*/  ATOMG.E.CAS.STRONG.GPU PT, R7, [R2], R6, R7 ;  /* 0x00000006020773a9 */ /* 0x000ea400001ee107 */
[----:B--2---:R-:W-:Y:S01]  /*6db0*/  ISETP.NE.AND P1, PT, R6, R7, PT ;  /* 0x000000070600720c */ /* 0x004fe20003f25270 */
[----:B------:R-:W-:-:S12]  /*6dc0*/  IMAD.MOV.U32 R6, RZ, RZ, R7 ;  /* 0x000000ffff067224 */ /* 0x000fd800078e0007 */
[----:B------:R-:W-:Y:S05]  /*6dd0*/  @P1 BRA `(.L_x_31725) ;  /* 0xfffffffc00d01947 */ /* 0x000fea000383ffff */
[----:B------:R-:W-:Y:S05]  /*6de0*/  BSYNC B0 ;  /* 0x0000000000007941 */ /* 0x000fea0003800000 */
.L_x_31724:
[----:B------:R-:W-:-:S07]  /*6df0*/  IADD3 R16, PT, PT, R16, 0x80, RZ ;  /* 0x0000008010107810 */ /* 0x000fce0007ffe0ff */
.L_x_31647:
[----:B------:R-:W-:Y:S05]  /*6e00*/  BSYNC B6 ;  /* 0x0000000000067941 */ /* 0x000fea0003800000 */
.L_x_31646:
        /* <DEDUP_REMOVED lines=31> */
.L_x_31728:
        /* <DEDUP_REMOVED lines=36> */
.L_x_31729:
        /* <DEDUP_REMOVED lines=17> */
.L_x_31730:
        /* <DEDUP_REMOVED lines=37> */
.L_x_31733:
        /* <DEDUP_REMOVED lines=18> */
.L_x_31734:
[----:B------:R-:W-:Y:S05]  /*76c0*/  BSYNC.RECONVERGENT B0 ;  /* 0x0000000000007941 */ /* 0x000fea0003800200 */
.L_x_31732:
        /* <DEDUP_REMOVED lines=38> */
.L_x_31736:
        /* <DEDUP_REMOVED lines=18> */
.L_x_31737:
[----:B------:R-:W-:Y:S05]  /*7a50*/  BSYNC.RECONVERGENT B0 ;  /* 0x0000000000007941 */ /* 0x000fea0003800200 */
.L_x_31735:
        /* <DEDUP_REMOVED lines=38> */
.L_x_31739:
        /* <DEDUP_REMOVED lines=18> */
.L_x_31740:
[----:B------:R-:W-:Y:S05]  /*7de0*/  BSYNC.RECONVERGENT B0 ;  /* 0x0000000000007941 */ /* 0x000fea0003800200 */
.L_x_31738:
        /* <DEDUP_REMOVED lines=38> */
.L_x_31742:
        /* <DEDUP_REMOVED lines=18> */
.L_x_31743:
[----:B------:R-:W-:Y:S05]  /*8170*/  BSYNC.RECONVERGENT B0 ;  /* 0x0000000000007941 */ /* 0x000fea0003800200 */
.L_x_31741:
        /* <DEDUP_REMOVED lines=38> */
.L_x_31745:
        /* <DEDUP_REMOVED lines=18> */
.L_x_31746:
[----:B------:R-:W-:Y:S05]  /*8500*/  BSYNC.RECONVERGENT B0 ;  /* 0x0000000000007941 */ /* 0x000fea0003800200 */
.L_x_31744:
        /* <DEDUP_REMOVED lines=38> */
.L_x_31748:
        /* <DEDUP_REMOVED lines=18> */
.L_x_31749:
[----:B------:R-:W-:Y:S05]  /*8890*/  BSYNC.RECONVERGENT B0 ;  /* 0x0000000000007941 */ /* 0x000fea0003800200 */
.L_x_31747:
        /* <DEDUP_REMOVED lines=38> */
.L_x_31751:
        /* <DEDUP_REMOVED lines=18> */
.L_x_31752:
[----:B------:R-:W-:Y:S05]  /*8c20*/  BSYNC.RECONVERGENT B0 ;  /* 0x0000000000007941 */ /* 0x000fea0003800200 */
.L_x_31750:
        /* <DEDUP_REMOVED lines=38> */
.L_x_31754:
        /* <DEDUP_REMOVED lines=18> */
.L_x_31755:
[----:B------:R-:W-:Y:S05]  /*8fb0*/  BSYNC.RECONVERGENT B0 ;  /* 0x0000000000007941 */ /* 0x000fea0003800200 */
.L_x_31753:
        /* <DEDUP_REMOVED lines=38> */
.L_x_31757:
        /* <DEDUP_REMOVED lines=18> */
.L_x_31758:
[----:B------:R-:W-:Y:S05]  /*9340*/  BSYNC.RECONVERGENT B0 ;  /* 0x0000000000007941 */ /* 0x000fea0003800200 */
.L_x_31756:
        /* <DEDUP_REMOVED lines=38> */
.L_x_31760:
        /* <DEDUP_REMOVED lines=18> */
.L_x_31761:
[----:B------:R-:W-:Y:S05]  /*96d0*/  BSYNC.RECONVERGENT B0 ;  /* 0x0000000000007941 */ /* 0x000fea0003800200 */
.L_x_31759:
        /* <DEDUP_REMOVED lines=38> */
.L_x_31763:
        /* <DEDUP_REMOVED lines=18> */
.L_x_31764:
[----:B------:R-:W-:Y:S05]  /*9a60*/  BSYNC.RECONVERGENT B0 ;  /* 0x0000000000007941 */ /* 0x000fea0003800200 */
.L_x_31762:
        /* <DEDUP_REMOVED lines=38> */
.L_x_31766:
        /* <DEDUP_REMOVED lines=18> */
.L_x_31767:
[----:B------:R-:W-:Y:S05]  /*9df0*/  BSYNC.RECONVERGENT B0 ;  /* 0x0000000000007941 */ /* 0x000fea0003800200 */
.L_x_31765:
        /* <DEDUP_REMOVED lines=38> */
.L_x_31769:
        /* <DEDUP_REMOVED lines=18> */
.L_x_31770:
[----:B------:R-:W-:Y:S05]  /*a180*/  BSYNC.RECONVERGENT B0 ;  /* 0x0000000000007941 */ /* 0x000fea0003800200 */
.L_x_31768:
        /* <DEDUP_REMOVED lines=38> */
.L_x_31772:
        /* <DEDUP_REMOVED lines=18> */
.L_x_31773:
[----:B------:R-:W-:Y:S05]  /*a510*/  BSYNC.RECONVERGENT B0 ;  /* 0x0000000000007941 */ /* 0x000fea0003800200 */
.L_x_31771:
        /* <DEDUP_REMOVED lines=38> */
.L_x_31775:
        /* <DEDUP_REMOVED lines=18> */
.L_x_31776:
[----:B------:R-:W-:Y:S05]  /*a8a0*/  BSYNC.RECONVERGENT B0 ;  /* 0x0000000000007941 */ /* 0x000fea0003800200 */
.L_x_31774:
        /* <DEDUP_REMOVED lines=38> */
.L_x_31778:
        /* <DEDUP_REMOVED lines=18> */
.L_x_31779:
[----:B------:R-:W-:Y:S05]  /*ac30*/  BSYNC.RECONVERGENT B0 ;  /* 0x0000000000007941 */ /* 0x000fea0003800200 */
.L_x_31777:
        /* <DEDUP_REMOVED lines=38> */
.L_x_31781:
        /* <DEDUP_REMOVED lines=18> */
.L_x_31782:
[----:B------:R-:W-:Y:S05]  /*afc0*/  BSYNC.RECONVERGENT B0 ;  /* 0x0000000000007941 */ /* 0x000fea0003800200 */
.L_x_31780:
        /* <DEDUP_REMOVED lines=38> */
.L_x_31784:
        /* <DEDUP_REMOVED lines=18> */
.L_x_31785:
[----:B------:R-:W-:Y:S05]  /*b350*/  BSYNC.RECONVERGENT B0 ;  /* 0x0000000000007941 */ /* 0x000fea0003800200 */
.L_x_31783:
        /* <DEDUP_REMOVED lines=38> */
.L_x_31787:
        /* <DEDUP_REMOVED lines=18> */
.L_x_31788:
[----:B------:R-:W-:Y:S05]  /*b6e0*/  BSYNC.RECONVERGENT B0 ;  /* 0x0000000000007941 */ /* 0x000fea0003800200 */
.L_x_31786:
        /* <DEDUP_REMOVED lines=38> */
.L_x_31790:
        /* <DEDUP_REMOVED lines=18> */
.L_x_31791:
[----:B------:R-:W-:Y:S05]  /*ba70*/  BSYNC.RECONVERGENT B0 ;  /* 0x0000000000007941 */ /* 0x000fea0003800200 */
.L_x_31789:
        /* <DEDUP_REMOVED lines=38> */
.L_x_31793:
        /* <DEDUP_REMOVED lines=18> */
.L_x_31794:
[----:B------:R-:W-:Y:S05]  /*be00*/  BSYNC.RECONVERGENT B0 ;  /* 0x0000000000007941 */ /* 0x000fea0003800200 */
.L_x_31792:
        /* <DEDUP_REMOVED lines=38> */
.L_x_31796:
        /* <DEDUP_REMOVED lines=18> */
.L_x_31797:
[----:B------:R-:W-:Y:S05]  /*c190*/  BSYNC.RECONVERGENT B0 ;  /* 0x0000000000007941 */ /* 0x000fea0003800200 */
.L_x_31795:
        /* <DEDUP_REMOVED lines=37> */
.L_x_31799:
        /* <DEDUP_REMOVED lines=16> */
.L_x_31800:
[----:B------:R-:W-:Y:S05]  /*c4f0*/  BSYNC.RECONVERGENT B0 ;  /* 0x0000000000007941 */ /* 0x000fea0003800200 */
.L_x_31798:
        /* <DEDUP_REMOVED lines=33> */
.L_x_31802:
[----:B------:R-:W-:Y:S01]  /*c710*/  IMAD.MOV.U32 R8, RZ, RZ, R6 ;  /* 0x000000ffff087224 */ /* 0x000fe200078e0006 */
[----:B------:R-:W-:Y:S02]  /*c720*/  MOV R10, R7 ;  /* 0x00000007000a7202 */ /* 0x000fe40000000f00 */
[----:B------:R-:W-:-:S07]  /*c730*/  MOV R9, 0xc750 ;  /* 0x0000c75000097802 */ /* 0x000fce0000000f00 */
[----:B------:R-:W-:Y:S05]  /*c740*/  CALL.REL.NOINC `($__internal_55_$__cuda_sm20_rem_u64) ;  /* 0x0000033c00587944 */ /* 0x000fea0003c00000 */
[----:B------:R-:W-:Y:S01]  /*c750*/  IMAD.MOV.U32 R4, RZ, RZ, R0 ;  /* 0x000000ffff047224 */ /* 0x000fe200078e0000 */
[----:B------:R-:W-:-:S07]  /*c760*/  MOV R5, R3 ;  /* 0x0000000300057202 */ /* 0x000fce0000000f00 */
.L_x_31803:
[----:B------:R-:W-:Y:S05]  /*c770*/  BSYNC.RECONVERGENT B0 ;  /* 0x0000000000007941 */ /* 0x000fea0003800200 */
.L_x_31801:
[----:B------:R-:W0:Y:S01]  /*c780*/  LDCU.64 UR4, c[0x0][0x730] ;  /* 0x0000e600ff0477ac */ /* 0x000e220008000a00 */
[----:B------:R-:W-:Y:S02]  /*c790*/  IMAD.MOV.U32 R3, RZ, RZ, R17 ;  /* 0x000000ffff037224 */ /* 0x000fe400078e0011 */
[----:B0-----:R-:W-:Y:S02]  /*c7a0*/  IMAD R5, R5, UR4, RZ ;  /* 0x0000000405057c24 */ /* 0x001fe4000f8e02ff */
[----:B------:R-:W-:-:S04]  /*c7b0*/  IMAD.WIDE.U32 R2, R4, UR4, R2 ;  /* 0x0000000404027c25 */ /* 0x000fc8000f8e0002 */
[----:B------:R-:W-:-:S05]  /*c7c0*/  IMAD R5, R4, UR5, R5 ;  /* 0x0000000504057c24 */ /* 0x000fca000f8e0205 */
[----:B------:R-:W-:-:S07]  /*c7d0*/  IADD3 R17, PT, PT, R3, R5, RZ ;  /* 0x0000000503117210 */ /* 0x000fce0007ffe0ff */
.L_x_31731:
[----:B------:R-:W0:Y:S01]  /*c7e0*/  LDC.64 R8, c[0x0][0x740] ;  /* 0x0001d000ff087b82 */ /* 0x000e220000000a00 */
[C---:B------:R-:W-:Y:S01]  /*c7f0*/  IMAD.SHL.U32 R3, R2.reuse, 0x2, RZ ;  /* 0x0000000202037824 */ /* 0x040fe200078e00ff */
[----:B------:R-:W-:-:S06]  /*c800*/  SHF.L.U64.HI R0, R2, 0x1, R17 ;  /* 0x0000000102007819 */ /* 0x000fcc0000010211 */
[----:B------:R-:W1:Y:S01]  /*c810*/  LDC.64 R4, c[0x0][0x580] ;  /* 0x00016000ff047b82 */ /* 0x000e620000000a00 */
[----:B0-----:R-:W-:-:S04]  /*c820*/  IADD3 R7, PT, PT, R3, R8, RZ ;  /* 0x0000000803077210 */ /* 0x001fc80007ffe0ff */
[----:B------:R-:W-:-:S04]  /*c830*/  LOP3.LUT R7, R7, 0x2, RZ, 0xc0, !PT ;  /* 0x0000000207077812 */ /* 0x000fc800078ec0ff */
[----:B------:R-:W-:Y:S01]  /*c840*/  IADD3 R2, P0, P1, -R7, R8, R3 ;  /* 0x0000000807027210 */ /* 0x000fe2000791e103 */
[----:B-1----:R0:W5:Y:S03]  /*c850*/  LDG.E.S16 R4, desc[UR36][R4.64] ;  /* 0x0000002404047981 */ /* 0x002166000c1e1700 */
[----:B------:R-:W-:-:S05]  /*c860*/  IADD3.X R3, PT, PT, R9, -0x1, R0, P0, P1 ;  /* 0xffffffff09037810 */ /* 0x000fca00007e2400 */
[----:B------:R0:W5:Y:S01]  /*c870*/  LDG.E R6, desc[UR36][R2.64] ;  /* 0x0000002402067981 */ /* 0x000162000c1e1900 */
[C---:B------:R-:W-:Y:S01]  /*c880*/  ISETP.NE.U32.AND P0, PT, R7.reuse, RZ, PT ;  /* 0x000000ff0700720c */ /* 0x040fe20003f05070 */
[----:B------:R-:W-:Y:S01]  /*c890*/  BSSY B0, `(.L_x_31804) ;  /* 0x000000f000007945 */ /* 0x000fe20003800000 */
[----:B------:R-:W-:Y:S02]  /*c8a0*/  IMAD.SHL.U32 R9, R7, 0x8, RZ ;  /* 0x0000000807097824 */ /* 0x000fe400078e00ff */
[----:B------:R-:W-:-:S13]  /*c8b0*/  ISETP.NE.AND.EX P0, PT, RZ, RZ, PT, P0 ;  /* 0x000000ffff00720c */ /* 0x000fda0003f05300 */
.L_x_31805:
[----:B-----5:R-:W-:Y:S01]  /*c8c0*/  SHF.R.U32.HI R0, RZ, R9, R6 ;  /* 0x00000009ff007219 */ /* 0x020fe20000011606 */
[----:B------:R-:W-:Y:S05]  /*c8d0*/  YIELD ;  /* 0x0000000000007946 */ /* 0x000fea0003800000 */
[----:B0-----:R-:W-:Y:S02]  /*c8e0*/  PRMT R5, R0, 0x9910, RZ ;  /* 0x0000991000057816 */ /* 0x001fe400000000ff */
[----:B------:R-:W-:Y:S02]  /*c8f0*/  @P0 LOP3.LUT R7, R6, 0xffff, RZ, 0xc0, !PT ;  /* 0x0000ffff06070812 */ /* 0x000fe400078ec0ff */
[----:B------:R-:W-:-:S04]  /*c900*/  IADD3 R0, PT, PT, R4, R5, RZ ;  /* 0x0000000504007210 */ /* 0x000fc80007ffe0ff */
[C---:B------:R-:W-:Y:S01]  /*c910*/  @!P0 LOP3.LUT R5, R0.reuse, 0xffff, RZ, 0xc0, !PT ;  /* 0x0000ffff00058812 */ /* 0x040fe200078ec0ff */
[----:B------:R-:W-:-:S03]  /*c920*/  @P0 IMAD R7, R0, 0x10000, R7 ;  /* 0x0001000000070824 */ /* 0x000fc600078e0207 */
[----:B------:R-:W-:-:S06]  /*c930*/  @!P0 LOP3.LUT R7, R5, 0xffff0000, R6, 0xf8, !PT ;  /* 0xffff000005078812 */ /* 0x000fcc00078ef806 */
[----:B------:R-:W2:Y:S02]  /*c940*/  ATOMG.E.CAS.STRONG.GPU PT, R7, [R2], R6, R7 ;  /* 0x00000006020773a9 */ /* 0x000ea400001ee107 */
[-C--:B--2---:R-:W-:Y:S02]  /*c950*/  ISETP.NE.AND P1, PT, R6, R7.reuse, PT ;  /* 0x000000070600720c */ /* 0x084fe40003f25270 */
[----:B------:R-:W-:-:S11]  /*c960*/  MOV R6, R7 ;  /* 0x0000000700067202 */ /* 0x000fd60000000f00 */
[----:B------:R-:W-:Y:S05]  /*c970*/  @P1 BRA `(.L_x_31805) ;  /* 0xfffffffc00d01947 */ /* 0x000fea000383ffff */
[----:B------:R-:W-:Y:S05]  /*c980*/  BSYNC B0 ;  /* 0x0000000000007941 */ /* 0x000fea0003800000 */
.L_x_31804:
[----:B------:R-:W-:-:S07]  /*c990*/  VIADD R16, R16, 0x80 ;  /* 0x0000008010107836 */ /* 0x000fce0000000000 */
.L_x_31727:
[----:B------:R-:W-:Y:S05]  /*c9a0*/  BSYNC B6 ;  /* 0x0000000000067941 */ /* 0x000fea0003800000 */
.L_x_31726:
        /* <DEDUP_REMOVED lines=31> */
.L_x_31808:
        /* <DEDUP_REMOVED lines=36> */
.L_x_31809:
        /* <DEDUP_REMOVED lines=17> */
.L_x_31810:
        /* <DEDUP_REMOVED lines=37> */
.L_x_31813:
        /* <DEDUP_REMOVED lines=18> */
.L_x_31814:
[----:B------:R-:W-:Y:S05]  /*d260*/  BSYNC.RECONVERGENT B0 ;  /* 0x0000000000007941 */ /* 0x000fea0003800200 */
.L_x_31812:
        /* <DEDUP_REMOVED lines=38> */
.L_x_31816:
        /* <DEDUP_REMOVED lines=18> */
.L_x_31817:
[----:B------:R-:W-:Y:S05]  /*d5f0*/  BSYNC.RECONVERGENT B0 ;  /* 0x0000000000007941 */ /* 0x000fea0003800200 */
.L_x_31815:
        /* <DEDUP_REMOVED lines=38> */
.L_x_31819:
        /* <DEDUP_REMOVED lines=18> */
.L_x_31820:
[----:B------:R-:W-:Y:S05]  /*d980*/  BSYNC.RECONVERGENT B0 ;  /* 0x0000000000007941 */ /* 0x000fea0003800200 */
.L_x_31818:
        /* <DEDUP_REMOVED lines=38> */
.L_x_31822:
        /* <DEDUP_REMOVED lines=18> */
.L_x_31823:
[----:B------:R-:W-:Y:S05]  /*dd10*/  BSYNC.RECONVERGENT B0 ;  /* 0x0000000000007941 */ /* 0x000fea0003800200 */
.L_x_31821:
        /* <DEDUP_REMOVED lines=38> */
.L_x_31825:
        /* <DEDUP_REMOVED lines=18> */
.L_x_31826:
[----:B------:R-:W-:Y:S05]  /*e0a0*/  BSYNC.RECONVERGENT B0 ;  /* 0x0000000000007941 */ /* 0x000fea0003800200 */
.L_x_31824:
        /* <DEDUP_REMOVED lines=38> */
.L_x_31828:
        /* <DEDUP_REMOVED lines=18> */
.L_x_31829:
[----:B------:R-:W-:Y:S05]  /*e430*/  BSYNC.RECONVERGENT B0 ;  /* 0x0000000000007941 */ /* 0x000fea0003800200 */
.L_x_31827:
        /* <DEDUP_REMOVED lines=38> */
.L_x_31831:
        /* <DEDUP_REMOVED lines=18> */
.L_x_31832:
[----:B------:R-:W-:Y:S05]  /*e7c0*/  BSYNC.RECONVERGENT B0 ;  /* 0x0000000000007941 */ /* 0x000fea0003800200 */
.L_x_31830:
        /* <DEDUP_REMOVED lines=38> */
.L_x_31834:
        /* <DEDUP_REMOVED lines=18> */
.L_x_31835:
[----:B------:R-:W-:Y:S05]  /*eb50*/  BSYNC.RECONVERGENT B0 ;  /* 0x0000000000007941 */ /* 0x000fea0003800200 */
.L_x_31833:
        /* <DEDUP_REMOVED lines=38> */
.L_x_31837:
        /* <DEDUP_REMOVED lines=18> */
.L_x_31838:
[----:B------:R-:W-:Y:S05]  /*eee0*/  BSYNC.RECONVERGENT B0 ;  /* 0x0000000000007941 */ /* 0x000fea0003800200 */
.L_x_31836:
        /* <DEDUP_REMOVED lines=38> */
.L_x_31840:
        /* <DEDUP_REMOVED lines=18> */
.L_x_31841:
[----:B------:R-:W-:Y:S05]  /*f270*/  BSYNC.RECONVERGENT B0 ;  /* 0x0000000000007941 */ /* 0x000fea0003800200 */
.L_x_31839:
        /* <DEDUP_REMOVED lines=38> */
.L_x_31843:
        /* <DEDUP_REMOVED lines=18> */
.L_x_31844:
[----:B------:R-:W-:Y:S05]  /*f600*/  BSYNC.RECONVERGENT B0 ;  /* 0x0000000000007941 */ /* 0x000fea0003800200 */
.L_x_31842:
        /* <DEDUP_REMOVED lines=38> */
.L_x_31846:
        /* <DEDUP_REMOVED lines=18> */
.L_x_31847:
[----:B------:R-:W-:Y:S05]  /*f990*/  BSYNC.RECONVERGENT B0 ;  /* 0x0000000000007941 */ /* 0x000fea0003800200 */
.L_x_31845:
        /* <DEDUP_REMOVED lines=38> */
.L_x_31849:
        /* <DEDUP_REMOVED lines=18> */
.L_x_31850:
[----:B------:R-:W-:Y:S05]  /*fd20*/  BSYNC.RECONVERGENT B0 ;  /* 0x0000000000007941 */ /* 0x000fea0003800200 */
.L_x_31848:
        /* <DEDUP_REMOVED lines=38> */
.L_x_31852:
        /* <DEDUP_REMOVED lines=18> */
.L_x_31853:
[----:B------:R-:W-:Y:S05]  /*100b0*/  BSYNC.RECONVERGENT B0 ;  /* 0x0000000000007941 */ /* 0x000fea0003800200 */
.L_x_31851:
        /* <DEDUP_REMOVED lines=38> */
.L_x_31855:
        /* <DEDUP_REMOVED lines=18> */
.L_x_31856:
[----:B------:R-:W-:Y:S05]  /*10440*/  BSYNC.RECONVERGENT B0 ;  /* 0x0000000000007941 */ /* 0x000fea0003800200 */
.L_x_31854:
        /* <DEDUP_REMOVED lines=38> */
.L_x_31858:
        /* <DEDUP_REMOVED lines=18> */
.L_x_31859:
[----:B------:R-:W-:Y:S05]  /*107d0*/  BSYNC.RECONVERGENT B0 ;  /* 0x0000000000007941 */ /* 0x000fea0003800200 */
.L_x_31857:
        /* <DEDUP_REMOVED lines=38> */
.L_x_31861:
        /* <DEDUP_REMOVED lines=18> */
.L_x_31862:
[----:B------:R-:W-:Y:S05]  /*10b60*/  BSYNC.RECONVERGENT B0 ;  /* 0x0000000000007941 */ /* 0x000fea0003800200 */
.L_x_31860:
        /* <DEDUP_REMOVED lines=38> */
.L_x_31864:
        /* <DEDUP_REMOVED lines=18> */
.L_x_31865:
[----:B------:R-:W-:Y:S05]  /*10ef0*/  BSYNC.RECONVERGENT B0 ;  /* 0x0000000000007941 */ /* 0x000fea0003800200 */
.L_x_31863:
        /* <DEDUP_REMOVED lines=38> */
.L_x_31867:
        /* <DEDUP_REMOVED lines=18> */
.L_x_31868:
[----:B------:R-:W-:Y:S05]  /*11280*/  BSYNC.RECONVERGENT B0 ;  /* 0x0000000000007941 */ /* 0x000fea0003800200 */
.L_x_31866:
        /* <DEDUP_REMOVED lines=38> */
.L_x_31870:
        /* <DEDUP_REMOVED lines=18> */
.L_x_31871:
[----:B------:R-:W-:Y:S05]  /*11610*/  BSYNC.RECONVERGENT B0 ;  /* 0x0000000000007941 */ /* 0x000fea0003800200 */
.L_x_31869:
        /* <DEDUP_REMOVED lines=38> */
.L_x_31873:
        /* <DEDUP_REMOVED lines=18> */
.L_x_31874:
[----:B------:R-:W-:Y:S05]  /*119a0*/  BSYNC.RECONVERGENT B0 ;  /* 0x0000000000007941 */ /* 0x000fea0003800200 */
.L_x_31872:
        /* <DEDUP_REMOVED lines=38> */
.L_x_31876:
        /* <DEDUP_REMOVED lines=18> */
.L_x_31877:
[----:B------:R-:W-:Y:S05]  /*11d30*/  BSYNC.RECONVERGENT B0 ;  /* 0x0000000000007941 */ /* 0x000fea0003800200 */
.L_x_31875:
        /* <DEDUP_REMOVED lines=37> */
.L_x_31879:
        /* <DEDUP_REMOVED lines=16> */
.L_x_31880:
[----:B------:R-:W-:Y:S05]  /*12090*/  BSYNC.RECONVERGENT B0 ;  /* 0x0000000000007941 */ /* 0x000fea0003800200 */
.L_x_31878:
        /* <DEDUP_REMOVED lines=33> */
.L_x_31882:
[----:B------:R-:W-:Y:S01]  /*122b0*/  MOV R8, R6 ;  /* 0x0000000600087202 */ /* 0x000fe20000000f00 */
[----:B------:R-:W-:Y:S01]  /*122c0*/  IMAD.MOV.U32 R10, RZ, RZ, R7 ;  /* 0x000000ffff0a7224 */ /* 0x000fe200078e0007 */
[----:B------:R-:W-:-:S07]  /*122d0*/  MOV R9, 0x122f0 ;  /* 0x000122f000097802 */ /* 0x000fce0000000f00 */
[----:B------:R-:W-:Y:S05]  /*122e0*/  CALL.REL.NOINC `($__internal_55_$__cuda_sm20_rem_u64) ;  /* 0x000002e000707944 */ /* 0x000fea0003c00000 */
[----:B------:R-:W-:Y:S01]  /*122f0*/  MOV R4, R0 ;  /* 0x0000000000047202 */ /* 0x000fe20000000f00 */
[----:B------:R-:W-:-:S07]  /*12300*/  IMAD.MOV.U32 R5, RZ, RZ, R3 ;  /* 0x000000ffff057224 */ /* 0x000fce00078e0003 */
.L_x_31883:
[----:B------:R-:W-:Y:S05]  /*12310*/  BSYNC.RECONVERGENT B0 ;  /* 0x0000000000007941 */ /* 0x000fea0003800200 */
.L_x_31881:
[----:B------:R-:W0:Y:S01]  /*12320*/  LDCU.64 UR4, c[0x0][0x730] ;  /* 0x0000e600ff0477ac */ /* 0x000e220008000a00 */
[----:B------:R-:W-:Y:S01]  /*12330*/  MOV R3, R17 ;  /* 0x0000001100037202 */ /* 0x000fe20000000f00 */
[----:B0-----:R-:W-:Y:S02]  /*12340*/  IMAD R5, R5, UR4, RZ ;  /* 0x0000000405057c24 */ /* 0x001fe4000f8e02ff */
[----:B------:R-:W-:-:S04]  /*12350*/  IMAD.WIDE.U32 R2, R4, UR4, R2 ;  /* 0x0000000404027c25 */ /* 0x000fc8000f8e0002 */
[----:B------:R-:W-:-:S04]  /*12360*/  IMAD R5, R4, UR5, R5 ;  /* 0x0000000504057c24 */ /* 0x000fc8000f8e0205 */
[----:B------:R-:W-:-:S07]  /*12370*/  IMAD.IADD R17, R3, 0x1, R5 ;  /* 0x0000000103117824 */ /* 0x000fce00078e0205 */
.L_x_31811:
        /* <DEDUP_REMOVED lines=14> */
.L_x_31885:
        /* <DEDUP_REMOVED lines=13> */
.L_x_31884:
[----:B------:R-:W-:-:S07]  /*12530*/  IADD3 R16, PT, PT, R16, 0x80, RZ ;  /* 0x0000008010107810 */ /* 0x000fce0007ffe0ff */
.L_x_31807:
[----:B------:R-:W-:Y:S05]  /*12540*/  BSYNC B6 ;  /* 0x0000000000067941 */ /* 0x000fea0003800000 */
.L_x_31806:
        /* <DEDUP_REMOVED lines=30> */
.L_x_31886:
        /* <DEDUP_REMOVED lines=36> */
.L_x_31887:
        /* <DEDUP_REMOVED lines=17> */
.L_x_31888:
        /* <DEDUP_REMOVED lines=37> */
.L_x_31891:
        /* <DEDUP_REMOVED lines=18> */
.L_x_31892:
[----:B------:R-:W-:Y:S05]  /*12df0*/  BSYNC.RECONVERGENT B0 ;  /* 0x0000000000007941 */ /* 0x000fea0003800200 */
.L_x_31890:
        /* <DEDUP_REMOVED lines=37> */
.L_x_31894:
        /* <DEDUP_REMOVED lines=18> */
.L_x_31895:
[----:B------:R-:W-:Y:S05]  /*13170*/  BSYNC.RECONVERGENT B0 ;  /* 0x0000000000007941 */ /* 0x000fea0003800200 */
.L_x_31893:
        /* <DEDUP_REMOVED lines=37> */
.L_x_31897:
        /* <DEDUP_REMOVED lines=18> */
.L_x_31898:
[----:B------:R-:W-:Y:S05]  /*134f0*/  BSYNC.RECONVERGENT B0 ;  /* 0x0000000000007941 */ /* 0x000fea0003800200 */
.L_x_31896:
        /* <DEDUP_REMOVED lines=37> */
.L_x_31900:
        /* <DEDUP_REMOVED lines=18> */
.L_x_31901:
[----:B------:R-:W-:Y:S05]  /*13870*/  BSYNC.RECONVERGENT B0 ;  /* 0x0000000000007941 */ /* 0x000fea0003800200 */
.L_x_31899:
        /* <DEDUP_REMOVED lines=37> */
.L_x_31903:
        /* <DEDUP_REMOVED lines=18> */
.L_x_31904:
[----:B------:R-:W-:Y:S05]  /*13bf0*/  BSYNC.RECONVERGENT B0 ;  /* 0x0000000000007941 */ /* 0x000fea0003800200 */
.L_x_31902:
        /* <DEDUP_REMOVED lines=37> */
.L_x_31906:
        /* <DEDUP_REMOVED lines=18> */
.L_x_31907:
[----:B------:R-:W-:Y:S05]  /*13f70*/  BSYNC.RECONVERGENT B0 ;  /* 0x0000000000007941 */ /* 0x000fea0003800200 */
.L_x_31905:
        /* <DEDUP_REMOVED lines=37> */
.L_x_31909:
        /* <DEDUP_REMOVED lines=18> */
.L_x_31910:
[----:B------:R-:W-:Y:S05]  /*142f0*/  BSYNC.RECONVERGENT B0 ;  /* 0x0000000000007941 */ /* 0x000fea0003800200 */
.L_x_31908:
        /* <DEDUP_REMOVED lines=37> */
.L_x_31912:
        /* <DEDUP_REMOVED lines=18> */
.L_x_31913:
[----:B------:R-:W-:Y:S05]  /*14670*/  BSYNC.RECONVERGENT B0 ;  /* 0x0000000000007941 */ /* 0x000fea0003800200 */
.L_x_31911:
        /* <DEDUP_REMOVED lines=37> */
.L_x_31915:
        /* <DEDUP_REMOVED lines=18> */
.L_x_31916:
[----:B------:R-:W-:Y:S05]  /*149f0*/  BSYNC.RECONVERGENT B0 ;  /* 0x0000000000007941 */ /* 0x000fea0003800200 */
.L_x_31914:
        /* <DEDUP_REMOVED lines=37> */
.L_x_31918:
        /* <DEDUP_REMOVED lines=18> */
.L_x_31919:
[----:B------:R-:W-:Y:S05]  /*14d70*/  BSYNC.RECONVERGENT B0 ;  /* 0x0000000000007941 */ /* 0x000fea0003800200 */
.L_x_31917:
        /* <DEDUP_REMOVED lines=37> */
.L_x_31921:
        /* <DEDUP_REMOVED lines=18> */
.L_x_31922:
[----:B------:R-:W-:Y:S05]  /*150f0*/  BSYNC.RECONVERGENT B0 ;  /* 0x0000000000007941 */ /* 0x000fea0003800200 */
.L_x_31920:
        /* <DEDUP_REMOVED lines=37> */
.L_x_31924:
        /* <DEDUP_REMOVED lines=18> */
.L_x_31925:
[----:B------:R-:W-:Y:S05]  /*15470*/  BSYNC.RECONVERGENT B0 ;  /* 0x0000000000007941 */ /* 0x000fea0003800200 */
.L_x_31923:
        /* <DEDUP_REMOVED lines=37> */
.L_x_31927:
        /* <DEDUP_REMOVED lines=18> */
.L_x_31928:
[----:B------:R-:W-:Y:S05]  /*157f0*/  BSYNC.RECONVERGENT B0 ;  /* 0x0000000000007941 */ /* 0x000fea0003800200 */
.L_x_31926:
        /* <DEDUP_REMOVED lines=37> */
.L_x_31930:
        /* <DEDUP_REMOVED lines=18> */
.L_x_31931:
[----:B------:R-:W-:Y:S05]  /*15b70*/  BSYNC.RECONVERGENT B0 ;  /* 0x0000000000007941 */ /* 0x000fea0003800200 */
.L_x_31929:
        /* <DEDUP_REMOVED lines=37> */
.L_x_31933:
        /* <DEDUP_REMOVED lines=18> */
.L_x_31934:
[----:B------:R-:W-:Y:S05]  /*15ef0*/  BSYNC.RECONVERGENT B0 ;  /* 0x0000000000007941 */ /* 0x000fea0003800200 */
.L_x_31932:
        /* <DEDUP_REMOVED lines=37> */
.L_x_31936:
        /* <DEDUP_REMOVED lines=18> */
.L_x_31937:
[----:B------:R-:W-:Y:S05]  /*16270*/  BSYNC.RECONVERGENT B0 ;  /* 0x0000000000007941 */ /* 0x000fea0003800200 */
.L_x_31935:
        /* <DEDUP_REMOVED lines=37> */
.L_x_31939:
        /* <DEDUP_REMOVED lines=18> */
.L_x_31940:
[----:B------:R-:W-:Y:S05]  /*165f0*/  BSYNC.RECONVERGENT B0 ;  /* 0x0000000000007941 */ /* 0x000fea0003800200 */
.L_x_31938:
        /* <DEDUP_REMOVED lines=37> */
.L_x_31942:
        /* <DEDUP_REMOVED lines=18> */
.L_x_31943:
[----:B------:R-:W-:Y:S05]  /*16970*/  BSYNC.RECONVERGENT B0 ;  /* 0x0000000000007941 */ /* 0x000fea0003800200 */
.L_x_31941:
        /* <DEDUP_REMOVED lines=37> */
.L_x_31945:
        /* <DEDUP_REMOVED lines=18> */
.L_x_31946:
[----:B------:R-:W-:Y:S05]  /*16cf0*/  BSYNC.RECONVERGENT B0 ;  /* 0x0000000000007941 */ /* 0x000fea0003800200 */
.L_x_31944:
        /* <DEDUP_REMOVED lines=37> */
.L_x_31948:
        /* <DEDUP_REMOVED lines=18> */
.L_x_31949:
[----:B------:R-:W-:Y:S05]  /*17070*/  BSYNC.RECONVERGENT B0 ;  /* 0x0000000000007941 */ /* 0x000fea0003800200 */
.L_x_31947:
        /* <DEDUP_REMOVED lines=37> */
.L_x_31951:
        /* <DEDUP_REMOVED lines=18> */
.L_x_31952:
[----:B------:R-:W-:Y:S05]  /*173f0*/  BSYNC.RECONVERGENT B0 ;  /* 0x0000000000007941 */ /* 0x000fea0003800200 */
.L_x_31950:
        /* <DEDUP_REMOVED lines=37> */
.L_x_31954:
        /* <DEDUP_REMOVED lines=18> */
.L_x_31955:
[----:B------:R-:W-:Y:S05]  /*17770*/  BSYNC.RECONVERGENT B0 ;  /* 0x0000000000007941 */ /* 0x000fea0003800200 */
.L_x_31953:
        /* <DEDUP_REMOVED lines=36> */
.L_x_31957:
        /* <DEDUP_REMOVED lines=16> */
.L_x_31958:
[----:B------:R-:W-:Y:S05]  /*17ac0*/  BSYNC.RECONVERGENT B0 ;  /* 0x0000000000007941 */ /* 0x000fea0003800200 */
.L_x_31956:
        /* <DEDUP_REMOVED lines=27> */
[----:B------:R-:W-:-:S05]  /*17c80*/  @P0 VIADD R2, R2, -UR4 ;  /* 0x8000000402020c36 */ /* 0x000fca0008000000 */
[----:B------:R-:W-:-:S13]  /*17c90*/  ISETP.GE.U32.AND P0, PT, R2, UR4, PT ;  /* 0x0000000402007c0c */ /* 0x000fda000bf06070 */
[----:B------:R-:W-:Y:S02]  /*17ca0*/  @P0 IADD3 R2, PT, PT, R2, -UR4, RZ ;  /* 0x8000000402020c10 */ /* 0x000fe4000fffe0ff */
[----:B------:R-:W-:Y:S01]  /*17cb0*/  @!P1 LOP3.LUT R2, RZ, UR4, RZ, 0x33, !PT ;  /* 0x00000004ff029c12 */ /* 0x000fe2000f8e33ff */
[----:B------:R-:W-:Y:S06]  /*17cc0*/  BRA `(.L_x_31961) ;  /* 0x0000000000147947 */ /* 0x000fec0003800000 */
.L_x_31960:
[----:B------:R-:W-:Y:S01]  /*17cd0*/  MOV R8, R6 ;  /* 0x0000000600087202 */ /* 0x000fe20000000f00 */
[----:B------:R-:W-:Y:S01]  /*17ce0*/  IMAD.MOV.U32 R10, RZ, RZ, R7 ;  /* 0x000000ffff0a7224 */ /* 0x000fe200078e0007 */
[----:B------:R-:W-:-:S07]  /*17cf0*/  MOV R9, 0x17d10 ;  /* 0x00017d1000097802 */ /* 0x000fce0000000f00 */
[----:B------:R-:W-:Y:S05]  /*17d00*/  CALL.REL.NOINC `($__internal_55_$__cuda_sm20_rem_u64) ;  /* 0x0000028400e87944 */ /* 0x000fea0003c00000 */
[----:B------:R-:W-:-:S07]  /*17d10*/  MOV R2, R0 ;  /* 0x0000000000027202 */ /* 0x000fce0000000f00 */
.L_x_31961:
[----:B------:R-:W-:Y:S05]  /*17d20*/  BSYNC.RECONVERGENT B0 ;  /* 0x0000000000007941 */ /* 0x000fea0003800200 */
.L_x_31959:
[----:B------:R-:W0:Y:S02]  /*17d30*/  LDCU.64 UR4, c[0x0][0x730] ;  /* 0x0000e600ff0477ac */ /* 0x000e240008000a00 */
[----:B0-----:R-:W-:Y:S02]  /*17d40*/  IMAD R3, R3, UR4, RZ ;  /* 0x0000000403037c24 */ /* 0x001fe4000f8e02ff */
[----:B------:R-:W-:-:S04]  /*17d50*/  IMAD.WIDE.U32 R16, R2, UR4, R16 ;  /* 0x0000000402107c25 */ /* 0x000fc8000f8e0010 */
[----:B------:R-:W-:-:S04]  /*17d60*/  IMAD R3, R2, UR5, R3 ;  /* 0x0000000502037c24 */ /* 0x000fc8000f8e0203 */
[----:B------:R-:W-:-:S07]  /*17d70*/  IMAD.IADD R17, R17, 0x1, R3 ;  /* 0x0000000111117824 */ /* 0x000fce00078e0203 */
.L_x_31889:
        /* <DEDUP_REMOVED lines=10> */
[C---:B------:R-:W-:Y:S02]  /*17e20*/  ISETP.NE.U32.AND P0, PT, R7.reuse, RZ, PT ;  /* 0x000000ff0700720c */ /* 0x040fe40003f05070 */
[----:B------:R-:W-:Y:S02]  /*17e30*/  SHF.L.U32 R9, R7, 0x3, RZ ;  /* 0x0000000307097819 */ /* 0x000fe400000006ff */
[----:B------:R-:W-:-:S13]  /*17e40*/  ISETP.NE.AND.EX P0, PT, RZ, RZ, PT, P0 ;  /* 0x000000ffff00720c */ /* 0x000fda0003f05300 */
.L_x_31962:
        /* <DEDUP_REMOVED lines=9> */
[----:B--2---:R-:W-:-:S13]  /*17ee0*/  ISETP.NE.AND P1, PT, R6, R7, PT ;  /* 0x000000070600720c */ /* 0x004fda0003f25270 */
[----:B------:R-:W-:Y:S05]  /*17ef0*/  @!P1 EXIT ;  /* 0x000000000000994d */ /* 0x000fea0003800000 */
[----:B------:R-:W-:Y:S01]  /*17f00*/  IMAD.MOV.U32 R6, RZ, RZ, R7 ;  /* 0x000000ffff067224 */ /* 0x000fe200078e0007 */
[----:B------:R-:W-:Y:S06]  /*17f10*/  BRA `(.L_x_31962) ;  /* 0xfffffffc00cc7947 */ /* 0x000fec000383ffff */
.L_x_31615:
        /* <DEDUP_REMOVED lines=31> */
.L_x_31965:
[----:B------:R-:W0:Y:S01]  /*18110*/  LDCU.64 UR4, c[0x0][0x590] ;  /* 0x0000b200ff0477ac */ /* 0x000e220008000a00 */
[----:B------:R-:W1:Y:S01]  /*18120*/  LDC.64 R10, c[0x0][0x740] ;  /* 0x0001d000ff0a7b82 */ /* 0x000e620000000a00 */
[--C-:B------:R-:W-:Y:S02]  /*18130*/  SHF.R.S32.HI R3, RZ, 0x1f, R19.reuse ;  /* 0x0000001fff037819 */ /* 0x100fe40000011413 */
[----:B------:R-:W-:-:S05]  /*18140*/  SHF.R.S32.HI R9, RZ, 0x1f, R19 ;  /* 0x0000001fff097819 */ /* 0x000fca0000011413 */
[----:B------:R-:W2:Y:S01]  /*18150*/  LDC.64 R4, c[0x0][0x580] ;  /* 0x00016000ff047b82 */ /* 0x000ea20000000a00 */
[----:B0-----:R-:W-:Y:S02]  /*18160*/  LOP3.LUT R3, R3, UR4, RZ, 0xc0, !PT ;  /* 0x0000000403037c12 */ /* 0x001fe4000f8ec0ff */
[----:B------:R-:W-:Y:S02]  /*18170*/  LOP3.LUT R9, R9, UR5, RZ, 0xc0, !PT ;  /* 0x0000000509097c12 */ /* 0x000fe4000f8ec0ff */
[----:B------:R-:W-:-:S05]  /*18180*/  IADD3 R0, P0, PT, R18, R3, RZ ;  /* 0x0000000312007210 */ /* 0x000fca0007f1e0ff */
[----:B------:R-:W-:Y:S02]  /*18190*/  IMAD.SHL.U32 R3, R0, 0x2, RZ ;  /* 0x0000000200037824 */ /* 0x000fe400078e00ff */
[----:B------:R-:W-:-:S03]  /*181a0*/  IMAD.X R19, R19, 0x1, R9, P0 ;  /* 0x0000000113137824 */ /* 0x000fc600000e0609 */
[----:B-1----:R-:W-:Y:S01]  /*181b0*/  IADD3 R7, PT, PT, R3, R10, RZ ;  /* 0x0000000a03077210 */ /* 0x002fe20007ffe0ff */
[----:B--2---:R0:W5:Y:S01]  /*181c0*/  LDG.E.S16 R4, desc[UR36][R4.64] ;  /* 0x0000002404047981 */ /* 0x004162000c1e1700 */
[----:B------:R-:W-:Y:S02]  /*181d0*/  SHF.L.U64.HI R0, R0, 0x1, R19 ;  /* 0x0000000100007819 */ /* 0x000fe40000010213 */
[----:B------:R-:W-:-:S04]  /*181e0*/  LOP3.LUT R7, R7, 0x2, RZ, 0xc0, !PT ;  /* 0x0000000207077812 */ /* 0x000fc800078ec0ff */
[----:B------:R-:W-:-:S04]  /*181f0*/  IADD3 R2, P0, P1, -R7, R10, R3 ;  /* 0x0000000a07027210 */ /* 0x000fc8000791e103 */
[----:B------:R-:W-:-:S05]  /*18200*/  IADD3.X R3, PT, PT, R11, -0x1, R0, P0, P1 ;  /* 0xffffffff0b037810 */ /* 0x000fca00007e2400 */
[----:B------:R0:W5:Y:S01]  /*18210*/  LDG.E R8, desc[UR36][R2.64] ;  /* 0x0000002402087981 */ /* 0x000162000c1e1900 */
[C---:B------:R-:W-:Y:S01]  /*18220*/  ISETP.NE.U32.AND P0, PT, R7.reuse, RZ, PT ;  /* 0x000000ff0700720c */ /* 0x040fe20003f05070 */
[----:B------:R-:W-:Y:S01]  /*18230*/  BSSY B0, `(.L_x_31966) ;  /* 0x000000f000007945 */ /* 0x000fe20003800000 */
[----:B------:R-:W-:Y:S02]  /*18240*/  SHF.L.U32 R7, R7, 0x3, RZ ;  /* 0x0000000307077819 */ /* 0x000fe400000006ff */
[----:B------:R-:W-:-:S13]  /*18250*/  ISETP.NE.AND.EX P0, PT, RZ, RZ, PT, P0 ;  /* 0x000000ffff00720c */ /* 0x000fda0003f05300 */
.L_x_31967:
        /* <DEDUP_REMOVED lines=13> */
.L_x_31966:
[----:B------:R-:W-:-:S07]  /*18330*/  IADD3 R16, PT, PT, R16, 0x80, RZ ;  /* 0x0000008010107810 */ /* 0x000fce0007ffe0ff */
.L_x_31964:
[----:B------:R-:W-:Y:S05]  /*18340*/  BSYNC B6 ;  /* 0x0000000000067941 */ /* 0x000fea0003800000 */
.L_x_31963:
        /* <DEDUP_REMOVED lines=31> */
.L_x_31970:
[----:B------:R-:W0:Y:S01]  /*18540*/  LDCU.64 UR4, c[0x0][0x590] ;  /* 0x0000b200ff0477ac */ /* 0x000e220008000a00 */
[----:B------:R-:W1:Y:S01]  /*18550*/  LDC.64 R10, c[0x0][0x740] ;  /* 0x0001d000ff0a7b82 */ /* 0x000e620000000a00 */
[--C-:B------:R-:W-:Y:S02]  /*18560*/  SHF.R.S32.HI R3, RZ, 0x1f, R19.reuse ;  /* 0x0000001fff037819 */ /* 0x100fe40000011413 */
[----:B------:R-:W-:-:S05]  /*18570*/  SHF.R.S32.HI R9, RZ, 0x1f, R19 ;  /* 0x0000001fff097819 */ /* 0x000fca0000011413 */
[----:B------:R-:W2:Y:S01]  /*18580*/  LDC.64 R4, c[0x0][0x580] ;  /* 0x00016000ff047b82 */ /* 0x000ea20000000a00 */
[----:B0-----:R-:W-:Y:S02]  /*18590*/  LOP3.LUT R3, R3, UR4, RZ, 0xc0, !PT ;  /* 0x0000000403037c12 */ /* 0x001fe4000f8ec0ff */
[----:B------:R-:W-:Y:S02]  /*185a0*/  LOP3.LUT R9, R9, UR5, RZ, 0xc0, !PT ;  /* 0x0000000509097c12 */ /* 0x000fe4000f8ec0ff */
[----:B------:R-:W-:-:S04]  /*185b0*/  IADD3 R0, P0, PT, R18, R3, RZ ;  /* 0x0000000312007210 */ /* 0x000fc80007f1e0ff */
[----:B------:R-:W-:Y:S02]  /*185c0*/  SHF.L.U32 R3, R0, 0x1, RZ ;  /* 0x0000000100037819 */ /* 0x000fe400000006ff */
[----:B------:R-:W-:-:S03]  /*185d0*/  IADD3.X R19, PT, PT, R19, R9, RZ, P0, !PT ;  /* 0x0000000913137210 */ /* 0x000fc600007fe4ff */
[----:B-1----:R-:W-:Y:S01]  /*185e0*/  IMAD.IADD R7, R3, 0x1, R10 ;  /* 0x0000000103077824 */ /* 0x002fe200078e020a */
[----:B------:R-:W-:Y:S01]  /*185f0*/  SHF.L.U64.HI R0, R0, 0x1, R19 ;  /* 0x0000000100007819 */ /* 0x000fe20000010213 */
[----:B--2---:R0:W5:Y:S03]  /*18600*/  LDG.E.S16 R4, desc[UR36][R4.64] ;  /* 0x0000002404047981 */ /* 0x004166000c1e1700 */
[----:B------:R-:W-:-:S04]  /*18610*/  LOP3.LUT R7, R7, 0x2, RZ, 0xc0, !PT ;  /* 0x0000000207077812 */ /* 0x000fc800078ec0ff */
[----:B------:R-:W-:-:S04]  /*18620*/  IADD3 R2, P0, P1, -R7, R10, R3 ;  /* 0x0000000a07027210 */ /* 0x000fc8000791e103 */
[----:B------:R-:W-:-:S05]  /*18630*/  IADD3.X R3, PT, PT, R11, -0x1, R0, P0, P1 ;  /* 0xffffffff0b037810 */ /* 0x000fca00007e2400 */
[----:B------:R0:W5:Y:S01]  /*18640*/  LDG.E R8, desc[UR36][R2.64] ;  /* 0x0000002402087981 */ /* 0x000162000c1e1900 */
[C---:B------:R-:W-:Y:S01]  /*18650*/  ISETP.NE.U32.AND P0, PT, R7.reuse, RZ, PT ;  /* 0x000000ff0700720c */ /* 0x040fe20003f05070 */
[----:B------:R-:W-:Y:S01]  /*18660*/  BSSY B0, `(.L_x_31971) ;  /* 0x000000f000007945 */ /* 0x000fe20003800000 */
[----:B------:R-:W-:Y:S02]  /*18670*/  IMAD.SHL.U32 R7, R7, 0x8, RZ ;  /* 0x0000000807077824 */ /* 0x000fe400078e00ff */
[----:B------:R-:W-:-:S13]  /*18680*/  ISETP.NE.AND.EX P0, PT, RZ, RZ, PT, P0 ;  /* 0x000000ffff00720c */ /* 0x000fda0003f05300 */
.L_x_31972:
        /* <DEDUP_REMOVED lines=13> */
.L_x_31971:
[----:B------:R-:W-:-:S07]  /*18760*/  VIADD R16, R16, 0x80 ;  /* 0x0000008010107836 */ /* 0x000fce0000000000 */
.L_x_31969:
[----:B------:R-:W-:Y:S05]  /*18770*/  BSYNC B6 ;  /* 0x0000000000067941 */ /* 0x000fea0003800000 */
.L_x_31968:
        /* <DEDUP_REMOVED lines=31> */
.L_x_31975:
        /* <DEDUP_REMOVED lines=21> */
.L_x_31977:
        /* <DEDUP_REMOVED lines=13> */
.L_x_31976:
[----:B------:R-:W-:-:S07]  /*18b90*/  IADD3 R16, PT, PT, R16, 0x80, RZ ;  /* 0x0000008010107810 */ /* 0x000fce0007ffe0ff */
.L_x_31974:
[----:B------:R-:W-:Y:S05]  /*18ba0*/  BSYNC B6 ;  /* 0x0000000000067941 */ /* 0x000fea0003800000 */
.L_x_31973:
        /* <DEDUP_REMOVED lines=30> */
.L_x_31978:
        /* <DEDUP_REMOVED lines=18> */
[----:B------:R-:W-:-:S03]  /*18eb0*/  IMAD.SHL.U32 R7, R7, 0x8, RZ ;  /* 0x0000000807077824 */ /* 0x000fc600078e00ff */
[----:B------:R-:W-:-:S13]  /*18ec0*/  ISETP.NE.AND.EX P0, PT, RZ, RZ, PT, P0 ;  /* 0x000000ffff00720c */ /* 0x000fda0003f05300 */
.L_x_31979:
        /* <DEDUP_REMOVED lines=9> */
[----:B--2---:R-:W-:-:S13]  /*18f60*/  ISETP.NE.AND P1, PT, R8, R9, PT ;  /* 0x000000090800720c */ /* 0x004fda0003f25270 */
[----:B------:R-:W-:Y:S05]  /*18f70*/  @!P1 EXIT ;  /* 0x000000000000994d */ /* 0x000fea0003800000 */
[----:B------:R-:W-:Y:S01]  /*18f80*/  MOV R8, R9 ;  /* 0x0000000900087202 */ /* 0x000fe20000000f00 */
[----:B------:R-:W-:Y:S06]  /*18f90*/  BRA `(.L_x_31979) ;  /* 0xfffffffc00cc7947 */ /* 0x000fec000383ffff */
.L_x_31614:
[----:B------:R-:W-:-:S09]  /*18fa0*/  UISETP.NE.AND UP0, UPT, UR5, URZ, UPT ;  /* 0x000000ff0500728c */ /* 0x000fd2000bf05270 */
[----:B------:R-:W-:Y:S05]  /*18fb0*/  BRA.U UP0, `(.L_x_31980) ;  /* 0x0000021500007547 */ /* 0x000fea000b800000 */
[----:B------:R-:W0:Y:S01]  /*18fc0*/  LDCU UR40, c[0x0][0x5a0] ;  /* 0x0000b400ff2877ac */ /* 0x000e220008000800 */
[----:B------:R-:W-:Y:S01]  /*18fd0*/  VIADD R22, R18, 0xffffffff ;  /* 0xffffffff12167836 */ /* 0x000fe20000000000 */
[----:B0-----:R-:W-:-:S09]  /*18fe0*/  UISETP.NE.AND UP0, UPT, UR40, URZ, UPT ;  /* 0x000000ff2800728c */ /* 0x001fd2000bf05270 */
[----:B------:R-:W-:Y:S05]  /*18ff0*/  BRA.U UP0, `(.L_x_31981) ;  /* 0x0000005d00587547 */ /* 0x000fea000b800000 */
        /* <DEDUP_REMOVED lines=305> */
.L_x_31984:
        /* <DEDUP_REMOVED lines=29> */
.L_x_31986:
[----:B------:R-:W-:Y:S05]  /*1a4e0*/  BSYNC.RECONVERGENT B7 ;  /* 0x0000000000077941 */ /* 0x000fea0003800200 */
.L_x_31985:
[----:B------:R-:W0:Y:S01]  /*1a4f0*/  LDC.64 R4, c[0x0][0x740] ;  /* 0x0001d000ff047b82 */ /* 0x000e220000000a00 */
[----:B------:R-:W1:Y:S02]  /*1a500*/  LDCU.64 UR4, c[0x0][0x580] ;  /* 0x0000b000ff0477ac */ /* 0x000e640008000a00 */
[----:B-1----:R-:W-:-:S04]  /*1a510*/  IADD3 R2, P0, PT, R19, UR4, RZ ;  /* 0x0000000413027c10 */ /* 0x002fc8000ff1e0ff */
[----:B------:R-:W-:Y:S02]  /*1a520*/  IADD3.X R3, PT, PT, RZ, UR5, RZ, P0, !PT ;  /* 0x00000005ff037c10 */ /* 0x000fe400087fe4ff */
[----:B0-----:R-:W-:-:S03]  /*1a530*/  LOP3.LUT R7, R4, 0x2, RZ, 0xc0, !PT ;  /* 0x0000000204077812 */ /* 0x001fc600078ec0ff */
[----:B------:R0:W5:Y:S01]  /*1a540*/  LDG.E.S16 R9, desc[UR36][R2.64] ;  /* 0x0000002402097981 */ /* 0x000162000c1e1700 */
[----:B------:R-:W-:-:S04]  /*1a550*/  IADD3 R4, P1, PT, -R7, R4, RZ ;  /* 0x0000000407047210 */ /* 0x000fc80007f3e1ff */
[----:B------:R-:W-:-:S05]  /*1a560*/  IADD3.X R5, PT, PT, R5, -0x1, RZ, P1, !PT ;  /* 0xffffffff05057810 */ /* 0x000fca0000ffe4ff */
[----:B------:R0:W5:Y:S01]  /*1a570*/  LDG.E R6, desc[UR36][R4.64] ;  /* 0x0000002404067981 */ /* 0x000162000c1e1900 */
[----:B------:R-:W-:-:S04]  /*1a580*/  ISETP.NE.U32.AND P0, PT, R7, RZ, PT ;  /* 0x000000ff0700720c */ /* 0x000fc80003f05070 */
[----:B------:R-:W-:Y:S01]  /*1a590*/  ISETP.NE.AND.EX P0, PT, RZ, RZ, PT, P0 ;  /* 0x000000ffff00720c */ /* 0x000fe20003f05300 */
[----:B------:R-:W-:-:S12]  /*1a5a0*/  BSSY B0, `(.L_x_31987) ;  /* 0x0000018000007945 */ /* 0x000fd80003800000 */
[----:B0-----:R-:W-:Y:S05]  /*1a5b0*/  @!P0 BRA `(.L_x_31988) ;  /* 0x0000000000348947 */ /* 0x001fea0003800000 */
[----:B------:R-:W-:Y:S01]  /*1a5c0*/  BSSY B1, `(.L_x_31989) ;  /* 0x000000b000017945 */ /* 0x000fe20003800000 */
[----:B------:R-:W-:-:S07]  /*1a5d0*/  IMAD.SHL.U32 R3, R7, 0x8, RZ ;  /* 0x0000000807037824 */ /* 0x000fce00078e00ff */
.L_x_31990:
        /* <DEDUP_REMOVED lines=10> */
.L_x_31989:
[----:B------:R-:W-:Y:S05]  /*1a680*/  BRA `(.L_x_31991) ;  /* 0x0000000000247947 */ /* 0x000fea0003800000 */
.L_x_31988:
[----:B-----5:R-:W-:Y:S01]  /*1a690*/  IMAD.IADD R0, R9, 0x1, R6 ;  /* 0x0000000109007824 */ /* 0x020fe200078e0206 */
[----:B------:R-:W-:Y:S01]  /*1a6a0*/  MOV R2, R6 ;  /* 0x0000000600027202 */ /* 0x000fe20000000f00 */
[----:B------:R-:W-:Y:S05]  /*1a6b0*/  YIELD ;  /* 0x0000000000007946 */ /* 0x000fea0003800000 */
[----:B------:R-:W-:-:S04]  /*1a6c0*/  LOP3.LUT R3, R0, 0xffff, RZ, 0xc0, !PT ;  /* 0x0000ffff00037812 */ /* 0x000fc800078ec0ff */
[----:B------:R-:W-:-:S06]  /*1a6d0*/  LOP3.LUT R3, R3, 0xffff0000, R6, 0xf8, !PT ;  /* 0xffff000003037812 */ /* 0x000fcc00078ef806 */
[----:B------:R-:W2:Y:S02]  /*1a6e0*/  ATOMG.E.CAS.STRONG.GPU PT, R3, [R4], R2, R3 ;  /* 0x00000002040373a9 */ /* 0x000ea400001ee103 */
[----:B--2---:R-:W-:Y:S01]  /*1a6f0*/  ISETP.NE.AND P0, PT, R6, R3, PT ;  /* 0x000000030600720c */ /* 0x004fe20003f05270 */
[----:B------:R-:W-:-:S12]  /*1a700*/  IMAD.MOV.U32 R6, RZ, RZ, R3 ;  /* 0x000000ffff067224 */ /* 0x000fd800078e0003 */
[----:B------:R-:W-:Y:S05]  /*1a710*/  @P0 BRA `(.L_x_31988) ;  /* 0xfffffffc00dc0947 */ /* 0x000fea000383ffff */
.L_x_31991:
[----:B------:R-:W-:Y:S05]  /*1a720*/  BSYNC B0 ;  /* 0x0000000000007941 */ /* 0x000fea0003800000 */
.L_x_31987:
[----:B------:R-:W-:-:S07]  /*1a730*/  IADD3 R16, PT, PT, R16, 0x80, RZ ;  /* 0x0000008010107810 */ /* 0x000fce0007ffe0ff */
.L_x_31983:
[----:B------:R-:W-:Y:S05]  /*1a740*/  BSYNC B6 ;  /* 0x0000000000067941 */ /* 0x000fea0003800000 */
.L_x_31982:
[----:B------:R-:W0:Y:S01]  /*1a750*/  LDCU.64 UR4, c[0x0][0x380] ;  /* 0x00007000ff0477ac */ /* 0x000e220008000a00 */
[----:B------:R-:W-:Y:S01]  /*1a760*/  BSSY B6, `(.L_x_31992) ;  /* 0x0000179000067945 */ /* 0x000fe20003800000 */
        /* <DEDUP_REMOVED lines=301> */
.L_x_31994:
        /* <DEDUP_REMOVED lines=29> */
.L_x_31996:
[----:B------:R-:W-:Y:S05]  /*1bc10*/  BSYNC.RECONVERGENT B7 ;  /* 0x0000000000077941 */ /* 0x000fea0003800200 */
.L_x_31995:
        /* <DEDUP_REMOVED lines=13> */
[----:B------:R-:W-:Y:S01]  /*1bcf0*/  IMAD.SHL.U32 R7, R7, 0x8, RZ ;  /* 0x0000000807077824 */ /* 0x000fe200078e00ff */
[----:B-----5:R-:W-:Y:S01]  /*1bd00*/  LOP3.LUT R3, R6, 0xffff, RZ, 0xc0, !PT ;  /* 0x0000ffff06037812 */ /* 0x020fe200078ec0ff */
[----:B------:R-:W-:-:S03]  /*1bd10*/  IMAD.MOV.U32 R2, RZ, RZ, R6 ;  /* 0x000000ffff027224 */ /* 0x000fc600078e0006 */
[----:B------:R-:W-:-:S04]  /*1bd20*/  SHF.R.U32.HI R0, RZ, R7, R6 ;  /* 0x00000007ff007219 */ /* 0x000fc80000011606 */
[----:B------:R-:W-:-:S04]  /*1bd30*/  IADD3 R0, PT, PT, R9, R0, RZ ;  /* 0x0000000009007210 */ /* 0x000fc80007ffe0ff */
[----:B------:R-:W-:-:S06]  /*1bd40*/  LEA R3, R0, R3, 0x10 ;  /* 0x0000000300037211 */ /* 0x000fcc00078e80ff */
[----:B------:R-:W2:Y:S01]  /*1bd50*/  ATOMG.E.CAS.STRONG.GPU PT, R3, [R4], R2, R3 ;  /* 0x00000002040373a9 */ /* 0x000ea200001ee103 */
[----:B------:R-:W-:Y:S01]  /*1bd60*/  BSSY B1, `(.L_x_31999) ;  /* 0x000000d000017945 */ /* 0x000fe20003800000 */
[----:B--2---:R-:W-:-:S13]  /*1bd70*/  ISETP.NE.AND P0, PT, R6, R3, PT ;  /* 0x000000030600720c */ /* 0x004fda0003f05270 */
[----:B------:R-:W-:Y:S05]  /*1bd80*/  @!P0 BRA `(.L_x_32000) ;  /* 0x0000000000288947 */ /* 0x000fea0003800000 */
[----:B------:R-:W-:-:S07]  /*1bd90*/  IMAD.MOV.U32 R2, RZ, RZ, R3 ;  /* 0x000000ffff027224 */ /* 0x000fce00078e0003 */
.L_x_32001:
        /* <DEDUP_REMOVED lines=9> */
.L_x_32000:
[----:B------:R-:W-:Y:S05]  /*1be30*/  BSYNC B1 ;  /* 0x0000000000017941 */ /* 0x000fea0003800000 */
.L_x_31999:
[----:B------:R-:W-:Y:S05]  /*1be40*/  BRA `(.L_x_32002) ;  /* 0x0000000000207947 */ /* 0x000fea0003800000 */
.L_x_31998:
        /* <DEDUP_REMOVED lines=8> */
.L_x_32002:
[----:B------:R-:W-:Y:S05]  /*1bed0*/  BSYNC B0 ;  /* 0x0000000000007941 */ /* 0x000fea0003800000 */
.L_x_31997:
[----:B------:R-:W-:-:S07]  /*1bee0*/  VIADD R16, R16, 0x80 ;  /* 0x0000008010107836 */ /* 0x000fce0000000000 */
.L_x_31993:
[----:B------:R-:W-:Y:S05]  /*1bef0*/  BSYNC B6 ;  /* 0x0000000000067941 */ /* 0x000fea0003800000 */
.L_x_31992:
[----:B------:R-:W0:Y:S01]  /*1bf00*/  LDCU.64 UR4, c[0x0][0x380] ;  /* 0x00007000ff0477ac */ /* 0x000e220008000a00 */
[----:B------:R-:W-:Y:S01]  /*1bf10*/  BSSY B6, `(.L_x_32003) ;  /* 0x0000179000067945 */ /* 0x000fe20003800000 */
        /* <DEDUP_REMOVED lines=301> */
.L_x_32005:
        /* <DEDUP_REMOVED lines=29> */
.L_x_32007:
[----:B------:R-:W-:Y:S05]  /*1d3c0*/  BSYNC.RECONVERGENT B7 ;  /* 0x0000000000077941 */ /* 0x000fea0003800200 */
.L_x_32006:
[----:B------:R-:W0:Y:S01]  /*1d3d0*/  LDC.64 R4, c[0x0][0x740] ;  /* 0x0001d000ff047b82 */ /* 0x000e220000000a00 */
[----:B------:R-:W1:Y:S02]  /*1d3e0*/  LDCU.64 UR4, c[0x0][0x580] ;  /* 0x0000b000ff0477ac */ /* 0x000e640008000a00 */
[----:B-1----:R-:W-:Y:S02]  /*1d3f0*/  IADD3 R2, P0, PT, R19, UR4, RZ ;  /* 0x0000000413027c10 */ /* 0x002fe4000ff1e0ff */
[----:B0-----:R-:W-:-:S03]  /*1d400*/  LOP3.LUT R7, R4, 0x2, RZ, 0xc0, !PT ;  /* 0x0000000204077812 */ /* 0x001fc600078ec0ff */
[----:B------:R-:W-:Y:S01]  /*1d410*/  IMAD.X R3, RZ, RZ, UR5, P0 ;  /* 0x00000005ff037e24 */ /* 0x000fe200080e06ff */
[----:B------:R-:W-:-:S04]  /*1d420*/  IADD3 R4, P1, PT, -R7, R4, RZ ;  /* 0x0000000407047210 */ /* 0x000fc80007f3e1ff */
[----:B------:R0:W5:Y:S01]  /*1d430*/  LDG.E.S16 R9, desc[UR36][R2.64] ;  /* 0x0000002402097981 */ /* 0x000162000c1e1700 */
[----:B------:R-:W-:-:S05]  /*1d440*/  IADD3.X R5, PT, PT, R5, -0x1, RZ, P1, !PT ;  /* 0xffffffff05057810 */ /* 0x000fca0000ffe4ff */
[----:B------:R0:W5:Y:S01]  /*1d450*/  LDG.E R6, desc[UR36][R4.64] ;  /* 0x0000002404067981 */ /* 0x000162000c1e1900 */
[----:B------:R-:W-:-:S04]  /*1d460*/  ISETP.NE.U32.AND P0, PT, R7, RZ, PT ;  /* 0x000000ff0700720c */ /* 0x000fc80003f05070 */
[----:B------:R-:W-:Y:S01]  /*1d470*/  ISETP.NE.AND.EX P0, PT, RZ, RZ, PT, P0 ;  /* 0x000000ffff00720c */ /* 0x000fe20003f05300 */
[----:B------:R-:W-:-:S12]  /*1d480*/  BSSY B0, `(.L_x_32008) ;  /* 0x0000020000007945 */ /* 0x000fd80003800000 */
[----:B0-----:R-:W-:Y:S05]  /*1d490*/  @!P0 BRA `(.L_x_32009) ;  /* 0x0000000000588947 */ /* 0x001fea0003800000 */
[----:B------:R-:W-:Y:S02]  /*1d4a0*/  SHF.L.U32 R7, R7, 0x3, RZ ;  /* 0x0000000307077819 */ /* 0x000fe400000006ff */
[----:B-----5:R-:W-:Y:S02]  /*1d4b0*/  LOP3.LUT R3, R6, 0xffff, RZ, 0xc0, !PT ;  /* 0x0000ffff06037812 */ /* 0x020fe400078ec0ff */
[----:B------:R-:W-:Y:S02]  /*1d4c0*/  SHF.R.U32.HI R0, RZ, R7, R6 ;  /* 0x00000007ff007219 */ /* 0x000fe40000011606 */
[----:B------:R-:W-:-:S03]  /*1d4d0*/  MOV R2, R6 ;  /* 0x0000000600027202 */ /* 0x000fc60000000f00 */
[----:B------:R-:W-:-:S04]  /*1d4e0*/  IMAD.IADD R0, R9, 0x1, R0 ;  /* 0x0000000109007824 */ /* 0x000fc800078e0200 */
[----:B------:R-:W-:-:S06]  /*1d4f0*/  IMAD R3, R0, 0x10000, R3 ;  /* 0x0001000000037824 */ /* 0x000fcc00078e0203 */
[----:B------:R-:W2:Y:S01]  /*1d500*/  ATOMG.E.CAS.STRONG.GPU PT, R3, [R4], R2, R3 ;  /* 0x00000002040373a9 */ /* 0x000ea200001ee103 */
[----:B------:R-:W-:Y:S01]  /*1d510*/  BSSY B1, `(.L_x_32010) ;  /* 0x000000d000017945 */ /* 0x000fe20003800000 */
[----:B--2---:R-:W-:-:S13]  /*1d520*/  ISETP.NE.AND P0, PT, R6, R3, PT ;  /* 0x000000030600720c */ /* 0x004fda0003f05270 */
[----:B------:R-:W-:Y:S05]  /*1d530*/  @!P0 BRA `(.L_x_32011) ;  /* 0x0000000000288947 */ /* 0x000fea0003800000 */
[----:B------:R-:W-:-:S07]  /*1d540*/  MOV R2, R3 ;  /* 0x0000000300027202 */ /* 0x000fce0000000f00 */
.L_x_32012:
        /* <DEDUP_REMOVED lines=9> */
.L_x_32011:
[----:B------:R-:W-:Y:S05]  /*1d5e0*/  BSYNC B1 ;  /* 0x0000000000017941 */ /* 0x000fea0003800000 */
.L_x_32010:
[----:B------:R-:W-:Y:S05]  /*1d5f0*/  BRA `(.L_x_32013) ;  /* 0x0000000000207947 */ /* 0x000fea0003800000 */
.L_x_32009:
        /* <DEDUP_REMOVED lines=8> */
.L_x_32013:
[----:B------:R-:W-:Y:S05]  /*1d680*/  BSYNC B0 ;  /* 0x0000000000007941 */ /* 0x000fea0003800000 */
.L_x_32008:
[----:B------:R-:W-:-:S07]  /*1d690*/  IADD3 R16, PT, PT, R16, 0x80, RZ ;  /* 0x0000008010107810 */ /* 0x000fce0007ffe0ff */
.L_x_32004:
[----:B------:R-:W-:Y:S05]  /*1d6a0*/  BSYNC B6 ;  /* 0x0000000000067941 */ /* 0x000fea0003800000 */
.L_x_32003:
[----:B------:R-:W0:Y:S02]  /*1d6b0*/  LDCU.64 UR4, c[0x0][0x380] ;  /* 0x00007000ff0477ac */ /* 0x000e240008000a00 */
[----:B0-----:R-:W-:-:S04]  /*1d6c0*/  ISETP.GE.U32.AND P0, PT, R16, UR4, PT ;  /* 0x0000000410007c0c */ /* 0x001fc8000bf06070 */
[----:B------:R-:W-:-:S13]  /*1d6d0*/  ISETP.GE.AND.EX P0, PT, RZ, UR5, PT, P0 ;  /* 0x00000005ff007c0c */ /* 0x000fda000bf06300 */
[----:B------:R-:W-:Y:S05]  /*1d6e0*/  @P0 EXIT ;  /* 0x000000000000094d */ /* 0x000fea0003800000 */
        /* <DEDUP_REMOVED lines=298> */
.L_x_32014:
        /* <DEDUP_REMOVED lines=31> */
.L_x_32016:
[----:B------:R-:W-:Y:S05]  /*1eb80*/  BSYNC.RECONVERGENT B6 ;  /* 0x0000000000067941 */ /* 0x000fea0003800200 */
.L_x_32015:
[----:B------:R-:W0:Y:S01]  /*1eb90*/  LDC.64 R2, c[0x0][0x740] ;  /* 0x0001d000ff027b82 */ /* 0x000e220000000a00 */
[----:B------:R1:W5:Y:S01]  /*1eba0*/  LDG.E.S16 R17, desc[UR36][R16.64] ;  /* 0x0000002410117981 */ /* 0x000362000c1e1700 */
[----:B0-----:R-:W-:-:S04]  /*1ebb0*/  LOP3.LUT R5, R2, 0x2, RZ, 0xc0, !PT ;  /* 0x0000000202057812 */ /* 0x001fc800078ec0ff */
[----:B------:R-:W-:-:S04]  /*1ebc0*/  IADD3 R2, P0, PT, -R5, R2, RZ ;  /* 0x0000000205027210 */ /* 0x000fc80007f1e1ff */
[----:B------:R-:W-:-:S05]  /*1ebd0*/  IADD3.X R3, PT, PT, R3, -0x1, RZ, P0, !PT ;  /* 0xffffffff03037810 */ /* 0x000fca00007fe4ff */
[----:B------:R1:W5:Y:S01]  /*1ebe0*/  LDG.E R4, desc[UR36][R2.64] ;  /* 0x0000002402047981 */ /* 0x000362000c1e1900 */
[----:B------:R-:W-:-:S04]  /*1ebf0*/  ISETP.NE.U32.AND P0, PT, R5, RZ, PT ;  /* 0x000000ff0500720c */ /* 0x000fc80003f05070 */
[----:B------:R-:W-:-:S13]  /*1ec00*/  ISETP.NE.AND.EX P0, PT, RZ, RZ, PT, P0 ;  /* 0x000000ffff00720c */ /* 0x000fda0003f05300 */
[----:B-1----:R-:W-:Y:S05]  /*1ec10*/  @!P0 BRA `(.L_x_32017) ;  /* 0x00000000002c8947 */ /* 0x002fea0003800000 */
[----:B------:R-:W-:-:S07]  /*1ec20*/  IMAD.SHL.U32 R7, R5, 0x8, RZ ;  /* 0x0000000805077824 */ /* 0x000fce00078e00ff */
.L_x_32018:
[----:B-----5:R-:W-:Y:S01]  /*1ec30*/  SHF.R.U32.HI R0, RZ, R7, R4 ;  /* 0x00000007ff007219 */ /* 0x020fe20000011604 */
[----:B------:R-:W-:Y:S05]  /*1ec40*/  YIELD ;  /* 0x0000000000007946 */ /* 0x000fea0003800000 */
[----:B------:R-:W-:Y:S02]  /*1ec50*/  LOP3.LUT R5, R4, 0xffff, RZ, 0xc0, !PT ;  /* 0x0000ffff04057812 */ /* 0x000fe400078ec0ff */
[----:B------:R-:W-:-:S05]  /*1ec60*/  IADD3 R0, PT, PT, R17, R0, RZ ;  /* 0x0000000011007210 */ /* 0x000fca0007ffe0ff */
[----:B------:R-:W-:-:S06]  /*1ec70*/  IMAD R5, R0, 0x10000, R5 ;  /* 0x0001000000057824 */ /* 0x000fcc00078e0205 */
[----:B------:R-:W2:Y:S02]  /*1ec80*/  ATOMG.E.CAS.STRONG.GPU PT, R5, [R2], R4, R5 ;  /* 0x00000004020573a9 */ /* 0x000ea400001ee105 */
[----:B--2---:R-:W-:-:S13]  /*1ec90*/  ISETP.NE.AND P0, PT, R4, R5, PT ;  /* 0x000000050400720c */ /* 0x004fda0003f05270 */
[----:B------:R-:W-:Y:S05]  /*1eca0*/  @!P0 EXIT ;  /* 0x000000000000894d */ /* 0x000fea0003800000 */
[----:B------:R-:W-:Y:S01]  /*1ecb0*/  MOV R4, R5 ;  /* 0x0000000500047202 */ /* 0x000fe20000000f00 */
[----:B------:R-:W-:Y:S06]  /*1ecc0*/  BRA `(.L_x_32018) ;  /* 0xfffffffc00d87947 */ /* 0x000fec000383ffff */
.L_x_32017:
[----:B-----5:R-:W-:Y:S01]  /*1ecd0*/  IMAD.IADD R0, R17, 0x1, R4 ;  /* 0x0000000111007824 */ /* 0x020fe200078e0204 */
[----:B------:R-:W-:Y:S05]  /*1ece0*/  YIELD ;  /* 0x0000000000007946 */ /* 0x000fea0003800000 */
[----:B------:R-:W-:-:S04]  /*1ecf0*/  LOP3.LUT R5, R0, 0xffff, RZ, 0xc0, !PT ;  /* 0x0000ffff00057812 */ /* 0x000fc800078ec0ff */
[----:B------:R-:W-:-:S06]  /*1ed00*/  LOP3.LUT R5, R5, 0xffff0000, R4, 0xf8, !PT ;  /* 0xffff000005057812 */ /* 0x000fcc00078ef804 */
[----:B------:R-:W2:Y:S02]  /*1ed10*/  ATOMG.E.CAS.STRONG.GPU PT, R5, [R2], R4, R5 ;  /* 0x00000004020573a9 */ /* 0x000ea400001ee105 */
[----:B--2---:R-:W-:-:S13]  /*1ed20*/  ISETP.NE.AND P0, PT, R4, R5, PT ;  /* 0x000000050400720c */ /* 0x004fda0003f05270 */
[----:B------:R-:W-:Y:S05]  /*1ed30*/  @!P0 EXIT ;  /* 0x000000000000894d */ /* 0x000fea0003800000 */
[----:B------:R-:W-:Y:S01]  /*1ed40*/  MOV R4, R5 ;  /* 0x0000000500047202 */ /* 0x000fe20000000f00 */
[----:B------:R-:W-:Y:S06]  /*1ed50*/  BRA `(.L_x_32017) ;  /* 0xfffffffc00dc7947 */ /* 0x000fec000383ffff */
.L_x_31981:
        /* <DEDUP_REMOVED lines=309> */
.L_x_32021:
        /* <DEDUP_REMOVED lines=29> */
.L_x_32023:
[----:B------:R-:W-:Y:S05]  /*20280*/  BSYNC.RECONVERGENT B7 ;  /* 0x0000000000077941 */ /* 0x000fea0003800200 */
.L_x_32022:
        /* <DEDUP_REMOVED lines=36> */
.L_x_32025:
        /* <DEDUP_REMOVED lines=17> */
.L_x_32026:
[----:B------:R-:W-:Y:S05]  /*205e0*/  BSYNC.RECONVERGENT B0 ;  /* 0x0000000000007941 */ /* 0x000fea0003800200 */
.L_x_32024:
        /* <DEDUP_REMOVED lines=37> */
.L_x_32029:
        /* <DEDUP_REMOVED lines=18> */
.L_x_32030:
[----:B------:R-:W-:Y:S05]  /*20960*/  BSYNC.RECONVERGENT B0 ;  /* 0x0000000000007941 */ /* 0x000fea0003800200 */
.L_x_32028:
        /* <DEDUP_REMOVED lines=37> */
.L_x_32032:
        /* <DEDUP_REMOVED lines=18> */
.L_x_32033:
[----:B------:R-:W-:Y:S05]  /*20ce0*/  BSYNC.RECONVERGENT B0 ;  /* 0x0000000000007941 */ /* 0x000fea0003800200 */
.L_x_32031:
        /* <DEDUP_REMOVED lines=37> */
.L_x_32035:
        /* <DEDUP_REMOVED lines=18> */
.L_x_32036:
[----:B------:R-:W-:Y:S05]  /*21060*/  BSYNC.RECONVERGENT B0 ;  /* 0x0000000000007941 */ /* 0x000fea0003800200 */
.L_x_32034:
        /* <DEDUP_REMOVED lines=37> */
.L_x_32038:
        /* <DEDUP_REMOVED lines=18> */
.L_x_32039:
[----:B------:R-:W-:Y:S05]  /*213e0*/  BSYNC.RECONVERGENT B0 ;  /* 0x0000000000007941 */ /* 0x000fea0003800200 */
.L_x_32037:
        /* <DEDUP_REMOVED lines=37> */
.L_x_32041:
        /* <DEDUP_REMOVED lines=18> */
.L_x_32042:
[----:B------:R-:W-:Y:S05]  /*21760*/  BSYNC.RECONVERGENT B0 ;  /* 0x0000000000007941 */ /* 0x000fea0003800200 */
.L_x_32040:
        /* <DEDUP_REMOVED lines=37> */
.L_x_32044:
        /* <DEDUP_REMOVED lines=18> */
.L_x_32045:
[----:B------:R-:W-:Y:S05]  /*21ae0*/  BSYNC.RECONVERGENT B0 ;  /* 0x0000000000007941 */ /* 0x000fea0003800200 */
.L_x_32043:
        /* <DEDUP_REMOVED lines=37> */
.L_x_32047:
        /* <DEDUP_REMOVED lines=18> */
.L_x_32048:
[----:B------:R-:W-:Y:S05]  /*21e60*/  BSYNC.RECONVERGENT B0 ;  /* 0x0000000000007941 */ /* 0x000fea0003800200 */
.L_x_32046:
        /* <DEDUP_REMOVED lines=37> */
.L_x_32050:
        /* <DEDUP_REMOVED lines=18> */
.L_x_32051:
[----:B------:R-:W-:Y:S05]  /*221e0*/  BSYNC.RECONVERGENT B0 ;  /* 0x0000000000007941 */ /* 0x000fea0003800200 */
.L_x_32049:
        /* <DEDUP_REMOVED lines=37> */
.L_x_32053:
        /* <DEDUP_REMOVED lines=18> */
.L_x_32054:
[----:B------:R-:W-:Y:S05]  /*22560*/  BSYNC.RECONVERGENT B0 ;  /* 0x0000000000007941 */ /* 0x000fea0003800200 */
.L_x_32052:
        /* <DEDUP_REMOVED lines=37> */
.L_x_32056:
        /* <DEDUP_REMOVED lines=18> */
.L_x_32057:
[----:B------:R-:W-:Y:S05]  /*228e0*/  BSYNC.RECONVERGENT B0 ;  /* 0x0000000000007941 */ /* 0x000fea0003800200 */
.L_x_32055:
        /* <DEDUP_REMOVED lines=37> */
.L_x_32059:
        /* <DEDUP_REMOVED lines=18> */
.L_x_32060:
[----:B------:R-:W-:Y:S05]  /*22c60*/  BSYNC.RECONVERGENT B0 ;  /* 0x0000000000007941 */ /* 0x000fea0003800200 */
.L_x_32058:
        /* <DEDUP_REMOVED lines=37> */
.L_x_32062:
        /* <DEDUP_REMOVED lines=18> */
.L_x_32063:
[----:B------:R-:W-:Y:S05]  /*22fe0*/  BSYNC.RECONVERGENT B0 ;  /* 0x0000000000007941 */ /* 0x000fea0003800200 */
.L_x_32061:
        /* <DEDUP_REMOVED lines=37> */
.L_x_32065:
        /* <DEDUP_REMOVED lines=18> */
.L_x_32066:
[----:B------:R-:W-:Y:S05]  /*23360*/  BSYNC.RECONVERGENT B0 ;  /* 0x0000000000007941 */ /* 0x000fea0003800200 */
.L_x_32064:
        /* <DEDUP_REMOVED lines=37> */
.L_x_32068:
        /* <DEDUP_REMOVED lines=18> */
.L_x_32069:
[----:B------:R-:W-:Y:S05]  /*236e0*/  BSYNC.RECONVERGENT B0 ;  /* 0x0000000000007941 */ /* 0x000fea0003800200 */
.L_x_32067:
        /* <DEDUP_REMOVED lines=37> */
.L_x_32071:
        /* <DEDUP_REMOVED lines=18> */
.L_x_32072:
[----:B------:R-:W-:Y:S05]  /*23a60*/  BSYNC.RECONVERGENT B0 ;  /* 0x0000000000007941 */ /* 0x000fea0003800200 */
.L_x_32070:
        /* <DEDUP_REMOVED lines=37> */
.L_x_32074:
        /* <DEDUP_REMOVED lines=18> */
.L_x_32075:
[----:B------:R-:W-:Y:S05]  /*23de0*/  BSYNC.RECONVERGENT B0 ;  /* 0x0000000000007941 */ /* 0x000fea0003800200 */
.L_x_32073:
        /* <DEDUP_REMOVED lines=37> */
.L_x_32077:
        /* <DEDUP_REMOVED lines=18> */
.L_x_32078:
[----:B------:R-:W-:Y:S05]  /*24160*/  BSYNC.RECONVERGENT B0 ;  /* 0x0000000000007941 */ /* 0x000fea0003800200 */
.L_x_32076:
        /* <DEDUP_REMOVED lines=37> */
.L_x_32080:
        /* <DEDUP_REMOVED lines=18> */
.L_x_32081:
[----:B------:R-:W-:Y:S05]  /*244e0*/  BSYNC.RECONVERGENT B0 ;  /* 0x0000000000007941 */ /* 0x000fea0003800200 */
.L_x_32079:
        /* <DEDUP_REMOVED lines=37> */
.L_x_32083:
        /* <DEDUP_REMOVED lines=18> */
.L_x_32084:
[----:B------:R-:W-:Y:S05]  /*24860*/  BSYNC.RECONVERGENT B0 ;  /* 0x0000000000007941 */ /* 0x000fea0003800200 */
.L_x_32082:
        /* <DEDUP_REMOVED lines=37> */
.L_x_32086:
        /* <DEDUP_REMOVED lines=18> */
.L_x_32087:
[----:B------:R-:W-:Y:S05]  /*24be0*/  BSYNC.RECONVERGENT B0 ;  /* 0x0000000000007941 */ /* 0x000fea0003800200 */
.L_x_32085:
        /* <DEDUP_REMOVED lines=37> */
.L_x_32089:
        /* <DEDUP_REMOVED lines=18> */
.L_x_32090:
[----:B------:R-:W-:Y:S05]  /*24f60*/  BSYNC.RECONVERGENT B0 ;  /* 0x0000000000007941 */ /* 0x000fea0003800200 */
.L_x_32088:
        /* <DEDUP_REMOVED lines=37> */
.L_x_32092:
        /* <DEDUP_REMOVED lines=18> */
.L_x_32093:
[----:B------:R-:W-:Y:S05]  /*252e0*/  BSYNC.RECONVERGENT B0 ;  /* 0x0000000000007941 */ /* 0x000fea0003800200 */
.L_x_32091:
        /* <DEDUP_REMOVED lines=36> */
.L_x_32095:
        /* <DEDUP_REMOVED lines=16> */
.L_x_32096:
[----:B------:R-:W-:Y:S05]  /*25630*/  BSYNC.RECONVERGENT B0 ;  /* 0x0000000000007941 */ /* 0x000fea0003800200 */
.L_x_32094:
        /* <DEDUP_REMOVED lines=32> */
.L_x_32098:
[----:B------:R-:W-:Y:S01]  /*25840*/  MOV R8, R6 ;  /* 0x0000000600087202 */ /* 0x000fe20000000f00 */
[----:B------:R-:W-:Y:S01]  /*25850*/  IMAD.MOV.U32 R10, RZ, RZ, R7 ;  /* 0x000000ffff0a7224 */ /* 0x000fe200078e0007 */
[----:B------:R-:W-:-:S07]  /*25860*/  MOV R9, 0x25880 ;  /* 0x0002588000097802 */ /* 0x000fce0000000f00 */
[----:B------:R-:W-:Y:S05]  /*25870*/  CALL.REL.NOINC `($__internal_55_$__cuda_sm20_rem_u64) ;  /* 0x000001ac000c7944 */ /* 0x000fea0003c00000 */
[----:B------:R-:W-:Y:S01]  /*25880*/  MOV R4, R0 ;  /* 0x0000000000047202 */ /* 0x000fe20000000f00 */
[----:B------:R-:W-:-:S07]  /*25890*/  IMAD.MOV.U32 R5, RZ, RZ, R3 ;  /* 0x000000ffff057224 */ /* 0x000fce00078e0003 */
.L_x_32099:
[----:B------:R-:W-:Y:S05]  /*258a0*/  BSYNC.RECONVERGENT B0 ;  /* 0x0000000000007941 */ /* 0x000fea0003800200 */
.L_x_32097:
[----:B------:R-:W0:Y:S02]  /*258b0*/  LDCU.64 UR4, c[0x0][0x730] ;  /* 0x0000e600ff0477ac */ /* 0x000e240008000a00 */
[----:B0-----:R-:W-:Y:S02]  /*258c0*/  IMAD R3, R5, UR4, RZ ;  /* 0x0000000405037c24 */ /* 0x001fe4000f8e02ff */
[----:B------:R-:W-:-:S04]  /*258d0*/  IMAD.WIDE.U32 R20, R4, UR4, R20 ;  /* 0x0000000404147c25 */ /* 0x000fc8000f8e0014 */
[----:B------:R-:W-:-:S05]  /*258e0*/  IMAD R3, R4, UR5, R3 ;  /* 0x0000000504037c24 */ /* 0x000fca000f8e0203 */
[----:B------:R-:W-:-:S07]  /*258f0*/  IADD3 R21, PT, PT, R21, R3, RZ ;  /* 0x0000000315157210 */ /* 0x000fce0007ffe0ff */
.L_x_32027:
[----:B------:R-:W0:Y:S01]  /*25900*/  LDC.64 R8, c[0x0][0x740] ;  /* 0x0001d000ff087b82 */ /* 0x000e220000000a00 */
[----:B------:R-:W1:Y:S01]  /*25910*/  LDCU.64 UR4, c[0x0][0x580] ;  /* 0x0000b000ff0477ac */ /* 0x000e620008000a00 */
[C---:B------:R-:W-:Y:S01]  /*25920*/  IMAD.SHL.U32 R7, R20.reuse, 0x2, RZ ;  /* 0x0000000214077824 */ /* 0x040fe200078e00ff */
[----:B------:R-:W-:Y:S02]  /*25930*/  SHF.L.U64.HI R20, R20, 0x1, R21 ;  /* 0x0000000114147819 */ /* 0x000fe40000010215 */
[----:B-1----:R-:W-:Y:S02]  /*25940*/  IADD3 R4, P0, PT, R17, UR4, RZ ;  /* 0x0000000411047c10 */ /* 0x002fe4000ff1e0ff */
[----:B0-----:R-:W-:-:S03]  /*25950*/  IADD3 R3, PT, PT, R7, R8, RZ ;  /* 0x0000000807037210 */ /* 0x001fc60007ffe0ff */
[----:B------:R-:W-:Y:S01]  /*25960*/  IMAD.X R5, RZ, RZ, UR5, P0 ;  /* 0x00000005ff057e24 */ /* 0x000fe200080e06ff */
[----:B------:R-:W-:-:S05]  /*25970*/  LOP3.LUT R3, R3, 0x2, RZ, 0xc0, !PT ;  /* 0x0000000203037812 */ /* 0x000fca00078ec0ff */
[----:B------:R0:W5:Y:S01]  /*25980*/  LDG.E.S16 R5, desc[UR36][R4.64] ;  /* 0x0000002404057981 */ /* 0x000162000c1e1700 */
[----:B------:R-:W-:-:S04]  /*25990*/  IADD3 R6, P1, P2, -R3, R8, R7 ;  /* 0x0000000803067210 */ /* 0x000fc80007a3e107 */
[----:B------:R-:W-:-:S05]  /*259a0*/  IADD3.X R7, PT, PT, R9, -0x1, R20, P1, P2 ;  /* 0xffffffff09077810 */ /* 0x000fca0000fe4414 */
[----:B------:R0:W5:Y:S01]  /*259b0*/  LDG.E R8, desc[UR36][R6.64] ;  /* 0x0000002406087981 */ /* 0x000162000c1e1900 */
[C---:B------:R-:W-:Y:S01]  /*259c0*/  ISETP.NE.U32.AND P0, PT, R3.reuse, RZ, PT ;  /* 0x000000ff0300720c */ /* 0x040fe20003f05070 */
[----:B------:R-:W-:Y:S01]  /*259d0*/  BSSY B0, `(.L_x_32100) ;  /* 0x000000f000007945 */ /* 0x000fe20003800000 */
[----:B------:R-:W-:Y:S02]  /*259e0*/  SHF.L.U32 R11, R3, 0x3, RZ ;  /* 0x00000003030b7819 */ /* 0x000fe400000006ff */
[----:B------:R-:W-:-:S13]  /*259f0*/  ISETP.NE.AND.EX P0, PT, RZ, RZ, PT, P0 ;  /* 0x000000ffff00720c */ /* 0x000fda0003f05300 */
.L_x_32101:
[----:B-----5:R-:W-:Y:S01]  /*25a00*/  SHF.R.U32.HI R0, RZ, R11, R8 ;  /* 0x0000000bff007219 */ /* 0x020fe20000011608 */
[----:B------:R-:W-:Y:S05]  /*25a10*/  YIELD ;  /* 0x0000000000007946 */ /* 0x000fea0003800000 */
[----:B------:R-:W-:Y:S02]  /*25a20*/  PRMT R0, R0, 0x9910, RZ ;  /* 0x0000991000007816 */ /* 0x000fe400000000ff */
        /* <DEDUP_REMOVED lines=10> */
.L_x_32100:
[----:B------:R-:W-:-:S07]  /*25ad0*/  IADD3 R16, PT, PT, R16, 0x80, RZ ;  /* 0x0000008010107810 */ /* 0x000fce0007ffe0ff */
.L_x_32020:
[----:B------:R-:W-:Y:S05]  /*25ae0*/  BSYNC B6 ;  /* 0x0000000000067941 */ /* 0x000fea0003800000 */
.L_x_32019:
[----:B------:R-:W1:Y:S01]  /*25af0*/  LDCU.64 UR4, c[0x0][0x380] ;  /* 0x00007000ff0477ac */ /* 0x000e620008000a00 */
[----:B------:R-:W-:Y:S01]  /*25b00*/  BSSY B6, `(.L_x_32102) ;  /* 0x00006d1000067945 */ /* 0x000fe20003800000 */
[----:B-1----:R-:W-:-:S04]  /*25b10*/  ISETP.GE.U32.AND P0, PT, R16, UR4, PT ;  /* 0x0000000410007c0c */ /* 0x002fc8000bf06070 */
[----:B------:R-:W-:-:S13]  /*25b20*/  ISETP.GE.AND.EX P0, PT, RZ, UR5, PT, P0 ;  /* 0x00000005ff007c0c */ /* 0x000fda000bf06300 */
[----:B------:R-:W-:Y:S05]  /*25b30*/  @P0 BRA `(.L_x_32103) ;  /* 0x0000006c00340947 */ /* 0x000fea0003800000 */
[----:B------:R-:W1:Y:S01]  /*25b40*/  LDCU.64 UR4, c[0x0][0x390] ;  /* 0x00007200ff0477ac */ /* 0x000e620008000a00 */
[----:B------:R-:W-:Y:S01]  /*25b50*/  MOV R5, R16 ;  /* 0x0000001000057202 */ /* 0x000fe20000000f00 */
[----:B0-----:R-:W-:Y:S01]  /*25b60*/  IMAD.MOV.U32 R4, RZ, RZ, RZ ;  /* 0x000000ffff047224 */ /* 0x001fe200078e00ff */
        /* <DEDUP_REMOVED lines=295> */
.L_x_32104:
        /* <DEDUP_REMOVED lines=29> */
.L_x_32106:
[----:B------:R-:W-:Y:S05]  /*26fb0*/  BSYNC.RECONVERGENT B7 ;  /* 0x0000000000077941 */ /* 0x000fea0003800200 */
.L_x_32105:
        /* <DEDUP_REMOVED lines=36> */
.L_x_32108:
        /* <DEDUP_REMOVED lines=17> */
.L_x_32109:
[----:B------:R-:W-:Y:S05]  /*27310*/  BSYNC.RECONVERGENT B0 ;  /* 0x0000000000007941 */ /* 0x000fea0003800200 */
.L_x_32107:
        /* <DEDUP_REMOVED lines=37> */
.L_x_32112:
        /* <DEDUP_REMOVED lines=18> */
.L_x_32113:
[----:B------:R-:W-:Y:S05]  /*27690*/  BSYNC.RECONVERGENT B0 ;  /* 0x0000000000007941 */ /* 0x000fea0003800200 */
.L_x_32111:
        /* <DEDUP_REMOVED lines=37> */
.L_x_32115:
        /* <DEDUP_REMOVED lines=18> */
.L_x_32116:
[----:B------:R-:W-:Y:S05]  /*27a10*/  BSYNC.RECONVERGENT B0 ;  /* 0x0000000000007941 */ /* 0x000fea0003800200 */
.L_x_32114:
        /* <DEDUP_REMOVED lines=37> */
.L_x_32118:
        /* <DEDUP_REMOVED lines=18> */
.L_x_32119:
[----:B------:R-:W-:Y:S05]  /*27d90*/  BSYNC.RECONVERGENT B0 ;  /* 0x0000000000007941 */ /* 0x000fea0003800200 */
.L_x_32117:
        /* <DEDUP_REMOVED lines=37> */
.L_x_32121:
        /* <DEDUP_REMOVED lines=18> */
.L_x_32122:
[----:B------:R-:W-:Y:S05]  /*28110*/  BSYNC.RECONVERGENT B0 ;  /* 0x0000000000007941 */ /* 0x000fea0003800200 */
.L_x_32120:
        /* <DEDUP_REMOVED lines=37> */
.L_x_32124:
        /* <DEDUP_REMOVED lines=18> */
.L_x_32125:
[----:B------:R-:W-:Y:S05]  /*28490*/  BSYNC.RECONVERGENT B0 ;  /* 0x0000000000007941 */ /* 0x000fea0003800200 */
.L_x_32123:
        /* <DEDUP_REMOVED lines=37> */
.L_x_32127:
        /* <DEDUP_REMOVED lines=18> */
.L_x_32128:
[----:B------:R-:W-:Y:S05]  /*28810*/  BSYNC.RECONVERGENT B0 ;  /* 0x0000000000007941 */ /* 0x000fea0003800200 */
.L_x_32126:
        /* <DEDUP_REMOVED lines=37> */
.L_x_32130:
        /* <DEDUP_REMOVED lines=18> */
.L_x_32131:
[----:B------:R-:W-:Y:S05]  /*28b90*/  BSYNC.RECONVERGENT B0 ;  /* 0x0000000000007941 */ /* 0x000fea0003800200 */
.L_x_32129:
        /* <DEDUP_REMOVED lines=37> */
.L_x_32133:
        /* <DEDUP_REMOVED lines=18> */
.L_x_32134:
[----:B------:R-:W-:Y:S05]  /*28f10*/  BSYNC.RECONVERGENT B0 ;  /* 0x0000000000007941 */ /* 0x000fea0003800200 */
.L_x_32132:
        /* <DEDUP_REMOVED lines=37> */
.L_x_32136:
        /* <DEDUP_REMOVED lines=18> */
.L_x_32137:
[----:B------:R-:W-:Y:S05]  /*29290*/  BSYNC.RECONVERGENT B0 ;  /* 0x0000000000007941 */ /* 0x000fea0003800200 */
.L_x_32135:
        /* <DEDUP_REMOVED lines=37> */
.L_x_32139:
        /* <DEDUP_REMOVED lines=18> */
.L_x_32140:
[----:B------:R-:W-:Y:S05]  /*29610*/  BSYNC.RECONVERGENT B0 ;  /* 0x0000000000007941 */ /* 0x000fea0003800200 */
.L_x_32138:
        /* <DEDUP_REMOVED lines=37> */
.L_x_32142:
        /* <DEDUP_REMOVED lines=18> */
.L_x_32143:
[----:B------:R-:W-:Y:S05]  /*29990*/  BSYNC.RECONVERGENT B0 ;  /* 0x0000000000007941 */ /* 0x000fea0003800200 */
.L_x_32141:
        /* <DEDUP_REMOVED lines=37> */
.L_x_32145:
        /* <DEDUP_REMOVED lines=18> */
.L_x_32146:
[----:B------:R-:W-:Y:S05]  /*29d10*/  BSYNC.RECONVERGENT B0 ;  /* 0x0000000000007941 */ /* 0x000fea0003800200 */
.L_x_32144:
        /* <DEDUP_REMOVED lines=37> */
.L_x_32148:
        /* <DEDUP_REMOVED lines=18> */
.L_x_32149:
[----:B------:R-:W-:Y:S05]  /*2a090*/  BSYNC.RECONVERGENT B0 ;  /* 0x0000000000007941 */ /* 0x000fea0003800200 */
.L_x_32147:
        /* <DEDUP_REMOVED lines=37> */
.L_x_32151:
[----:B------:R-:W0:Y:S01]  /*2a2f0*/  LDCU.64 UR4, c[0x0][0x618] ;  /* 0x0000c300ff0477ac */ /* 0x000e220008000a00 */
[----:B------:R-:W-:Y:S02]  /*2a300*/  MOV R10, R12 ;  /* 0x0000000c000a7202 */ /* 0x000fe40000000f00 */
        /* <DEDUP_REMOVED lines=16> */
.L_x_32152:
[----:B------:R-:W-:Y:S05]  /*2a410*/  BSYNC.RECONVERGENT B0 ;  /* 0x0000000000007941 */ /* 0x000fea0003800200 */
.L_x_32150:
        /* <DEDUP_REMOVED lines=37> */
.L_x_32154:
[----:B------:R-:W0:Y:S01]  /*2a670*/  LDCU.64 UR4, c[0x0][0x620] ;  /* 0x0000c400ff0477ac */ /* 0x000e220008000a00 */
[----:B------:R-:W-:Y:S02]  /*2a680*/  MOV R10, R12 ;  /* 0x0000000c000a7202 */ /* 0x000fe40000000f00 */
[----:B------:R-:W-:Y:S02]  /*2a690*/  MOV R9, R13 ;  /* 0x0000000d00097202 */ /* 0x000fe40000000f00 */
[----:B------:R-:W-:Y:S01]  /*2a6a0*/  MOV R0, 0x2a6e0 ;  /* 0x0002a6e000007802 */ /* 0x000fe20000000f00 */
[----:B0-----:R-:W-:Y:S01]  /*2a6b0*/  IMAD.U32 R4, RZ, RZ, UR4 ;  /* 0x00000004ff047e24 */ /* 0x001fe2000f8e00ff */
[----:B------:R-:W-:-:S07]  /*2a6c0*/  MOV R3, UR5 ;  /* 0x0000000500037c02 */ /* 0x000fce0008000f00 */
[----:B------:R-:W-:Y:S05]  /*2a6d0*/  CALL.REL.NOINC `($__internal_54_$__cuda_sm20_div_u64) ;  /* 0x0000015800607944 */ /* 0x000fea0003c00000 */
        /* <DEDUP_REMOVED lines=11> */
.L_x_32155:
[----:B------:R-:W-:Y:S05]  /*2a790*/  BSYNC.RECONVERGENT B0 ;  /* 0x0000000000007941 */ /* 0x000fea0003800200 */
.L_x_32153:
        /* <DEDUP_REMOVED lines=37> */
.L_x_32157:
[----:B------:R-:W0:Y:S01]  /*2a9f0*/  LDCU.64 UR4, c[0x0][0x628] ;  /* 0x0000c500ff0477ac */ /* 0x000e220008000a00 */
[----:B------:R-:W-:Y:S01]  /*2aa00*/  IMAD.MOV.U32 R10, RZ, RZ, R12 ;  /* 0x000000ffff0a7224 */ /* 0x000fe200078e000c */
[----:B------:R-:W-:Y:S01]  /*2aa10*/  MOV R0, 0x2aa60 ;  /* 0x0002aa6000007802 */ /* 0x000fe20000000f00 */
[----:B------:R-:W-:Y:S01]  /*2aa20*/  IMAD.MOV.U32 R9, RZ, RZ, R13 ;  /* 0x000000ffff097224 */ /* 0x000fe200078e000d */
[----:B0-----:R-:W-:Y:S02]  /*2aa30*/  MOV R4, UR4 ;  /* 0x0000000400047c02 */ /* 0x001fe40008000f00 */
[----:B------:R-:W-:-:S07]  /*2aa40*/  MOV R3, UR5 ;  /* 0x0000000500037c02 */ /* 0x000fce0008000f00 */
[----:B------:R-:W-:Y:S05]  /*2aa50*/  CALL.REL.NOINC `($__internal_54_$__cuda_sm20_div_u64) ;  /* 0x0000015400807944 */ /* 0x000fea0003c00000 */
        /* <DEDUP_REMOVED lines=11> */
.L_x_32158:
[----:B------:R-:W-:Y:S05]  /*2ab10*/  BSYNC.RECONVERGENT B0 ;  /* 0x0000000000007941 */ /* 0x000fea0003800200 */
.L_x_32156:
        /* <DEDUP_REMOVED lines=37> */
.L_x_32160:
        /* <DEDUP_REMOVED lines=18> */
.L_x_32161:
[----:B------:R-:W-:Y:S05]  /*2ae90*/  BSYNC.RECONVERGENT B0 ;  /* 0x0000000000007941 */ /* 0x000fea0003800200 */
.L_x_32159:
        /* <DEDUP_REMOVED lines=37> */
.L_x_32163:
        /* <DEDUP_REMOVED lines=18> */
.L_x_32164:
[----:B------:R-:W-:Y:S05]  /*2b210*/  BSYNC.RECONVERGENT B0 ;  /* 0x0000000000007941 */ /* 0x000fea0003800200 */
.L_x_32162:
        /* <DEDUP_REMOVED lines=37> */
.L_x_32166:
        /* <DEDUP_REMOVED lines=18> */
.L_x_32167:
[----:B------:R-:W-:Y:S05]  /*2b590*/  BSYNC.RECONVERGENT B0 ;  /* 0x0000000000007941 */ /* 0x000fea0003800200 */
.L_x_32165:
        /* <DEDUP_REMOVED lines=37> */
.L_x_32169:
        /* <DEDUP_REMOVED lines=18> */
.L_x_32170:
[----:B------:R-:W-:Y:S05]  /*2b910*/  BSYNC.RECONVERGENT B0 ;  /* 0x0000000000007941 */ /* 0x000fea0003800200 */
.L_x_32168:
        /* <DEDUP_REMOVED lines=37> */
.L_x_32172:
        /* <DEDUP_REMOVED lines=18> */
.L_x_32173:
[----:B------:R-:W-:Y:S05]  /*2bc90*/  BSYNC.RECONVERGENT B0 ;  /* 0x0000000000007941 */ /* 0x000fea0003800200 */
.L_x_32171:
        /* <DEDUP_REMOVED lines=37> */
.L_x_32175:
        /* <DEDUP_REMOVED lines=18> */
.L_x_32176:
[----:B------:R-:W-:Y:S05]  /*2c010*/  BSYNC.RECONVERGENT B0 ;  /* 0x0000000000007941 */ /* 0x000fea0003800200 */
.L_x_32174:
        /* <DEDUP_REMOVED lines=36> */
.L_x_32178:
        /* <DEDUP_REMOVED lines=16> */
.L_x_32179:
[----:B------:R-:W-:Y:S05]  /*2c360*/  BSYNC.RECONVERGENT B0 ;  /* 0x0000000000007941 */ /* 0x000fea0003800200 */
.L_x_32177:
        /* <DEDUP_REMOVED lines=32> */
.L_x_32181:
[----:B------:R-:W-:Y:S02]  /*2c570*/  MOV R8, R6 ;  /* 0x0000000600087202 */ /* 0x000fe40000000f00 */
[----:B------:R-:W-:Y:S02]  /*2c580*/  MOV R10, R7 ;  /* 0x00000007000a7202 */ /* 0x000fe40000000f00 */
[----:B------:R-:W-:-:S07]  /*2c590*/  MOV R9, 0x2c5b0 ;  /* 0x0002c5b000097802 */ /* 0x000fce0000000f00 */
[----:B------:R-:W-:Y:S05]  /*2c5a0*/  CALL.REL.NOINC `($__internal_55_$__cuda_sm20_rem_u64) ;  /* 0x0000013c00c07944 */ /* 0x000fea0003c00000 */
[----:B------:R-:W-:Y:S01]  /*2c5b0*/  IMAD.MOV.U32 R4, RZ, RZ, R0 ;  /* 0x000000ffff047224 */ /* 0x000fe200078e0000 */
[----:B------:R-:W-:-:S07]  /*2c5c0*/  MOV R5, R3 ;  /* 0x0000000300057202 */ /* 0x000fce0000000f00 */
.L_x_32182:
[----:B------:R-:W-:Y:S05]  /*2c5d0*/  BSYNC.RECONVERGENT B0 ;  /* 0x0000000000007941 */ /* 0x000fea0003800200 */
.L_x_32180:
[----:B------:R-:W0:Y:S02]  /*2c5e0*/  LDCU.64 UR4, c[0x0][0x730] ;  /* 0x0000e600ff0477ac */ /* 0x000e240008000a00 */
[----:B0-----:R-:W-:Y:S02]  /*2c5f0*/  IMAD R3, R5, UR4, RZ ;  /* 0x0000000405037c24 */ /* 0x001fe4000f8e02ff */
[----:B------:R-:W-:-:S04]  /*2c600*/  IMAD.WIDE.U32 R20, R4, UR4, R20 ;  /* 0x0000000404147c25 */ /* 0x000fc8000f8e0014 */
[----:B------:R-:W-:-:S05]  /*2c610*/  IMAD R3, R4, UR5, R3 ;  /* 0x0000000504037c24 */ /* 0x000fca000f8e0203 */
[----:B------:R-:W-:-:S07]  /*2c620*/  IADD3 R21, PT, PT, R21, R3, RZ ;  /* 0x0000000315157210 */ /* 0x000fce0007ffe0ff */
.L_x_32110:
[----:B------:R-:W0:Y:S01]  /*2c630*/  LDC.64 R8, c[0x0][0x740] ;  /* 0x0001d000ff087b82 */ /* 0x000e220000000a00 */
[----:B------:R-:W1:Y:S01]  /*2c640*/  LDCU.64 UR4, c[0x0][0x580] ;  /* 0x0000b000ff0477ac */ /* 0x000e620008000a00 */
[C---:B------:R-:W-:Y:S01]  /*2c650*/  IMAD.SHL.U32 R7, R20.reuse, 0x2, RZ ;  /* 0x0000000214077824 */ /* 0x040fe200078e00ff */
[----:B------:R-:W-:Y:S02]  /*2c660*/  SHF.L.U64.HI R20, R20, 0x1, R21 ;  /* 0x0000000114147819 */ /* 0x000fe40000010215 */
[----:B-1----:R-:W-:-:S04]  /*2c670*/  IADD3 R4, P0, PT, R17, UR4, RZ ;  /* 0x0000000411047c10 */ /* 0x002fc8000ff1e0ff */
[----:B------:R-:W-:Y:S02]  /*2c680*/  IADD3.X R5, PT, PT, RZ, UR5, RZ, P0, !PT ;  /* 0x00000005ff057c10 */ /* 0x000fe400087fe4ff */
[----:B0-----:R-:W-:-:S04]  /*2c690*/  IADD3 R3, PT, PT, R7, R8, RZ ;  /* 0x0000000807037210 */ /* 0x001fc80007ffe0ff */
[----:B------:R-:W-:Y:S01]  /*2c6a0*/  LOP3.LUT R3, R3, 0x2, RZ, 0xc0, !PT ;  /* 0x0000000203037812 */ /* 0x000fe200078ec0ff */
[----:B------:R0:W5:Y:S03]  /*2c6b0*/  LDG.E.S16 R5, desc[UR36][R4.64] ;  /* 0x0000002404057981 */ /* 0x000166000c1e1700 */
[----:B------:R-:W-:-:S04]  /*2c6c0*/  IADD3 R6, P1, P2, -R3, R8, R7 ;  /* 0x0000000803067210 */ /* 0x000fc80007a3e107 */
[----:B------:R-:W-:-:S05]  /*2c6d0*/  IADD3.X R7, PT, PT, R9, -0x1, R20, P1, P2 ;  /* 0xffffffff09077810 */ /* 0x000fca0000fe4414 */
[----:B------:R0:W5:Y:S01]  /*2c6e0*/  LDG.E R8, desc[UR36][R6.64] ;  /* 0x0000002406087981 */ /* 0x000162000c1e1900 */
[C---:B------:R-:W-:Y:S01]  /*2c6f0*/  ISETP.NE.U32.AND P0, PT, R3.reuse, RZ, PT ;  /* 0x000000ff0300720c */ /* 0x040fe20003f05070 */
[----:B------:R-:W-:Y:S01]  /*2c700*/  BSSY B0, `(.L_x_32183) ;  /* 0x000000f000007945 */ /* 0x000fe20003800000 */
[----:B------:R-:W-:Y:S02]  /*2c710*/  IMAD.SHL.U32 R11, R3, 0x8, RZ ;  /* 0x00000008030b7824 */ /* 0x000fe400078e00ff */
[----:B------:R-:W-:-:S13]  /*2c720*/  ISETP.NE.AND.EX P0, PT, RZ, RZ, PT, P0 ;  /* 0x000000ffff00720c */ /* 0x000fda0003f05300 */
.L_x_32184:
[----:B-----5:R-:W-:Y:S01]  /*2c730*/  SHF.R.U32.HI R0, RZ, R11, R8 ;  /* 0x0000000bff007219 */ /* 0x020fe20000011608 */
[----:B------:R-:W-:Y:S05]  /*2c740*/  YIELD ;  /* 0x0000000000007946 */ /* 0x000fea0003800000 */
[----:B------:R-:W-:Y:S02]  /*2c750*/  PRMT R0, R0, 0x9910, RZ ;  /* 0x0000991000007816 */ /* 0x000fe400000000ff */
[----:B------:R-:W-:Y:S02]  /*2c760*/  @P0 LOP3.LUT R9, R8, 0xffff, RZ, 0xc0, !PT ;  /* 0x0000ffff08090812 */ /* 0x000fe400078ec0ff */
[----:B------:R-:W-:-:S04]  /*2c770*/  IADD3 R0, PT, PT, R5, R0, RZ ;  /* 0x0000000005007210 */ /* 0x000fc80007ffe0ff */
        /* <DEDUP_REMOVED lines=8> */
.L_x_32183:
[----:B------:R-:W-:-:S07]  /*2c800*/  IADD3 R16, PT, PT, R16, 0x80, RZ ;  /* 0x0000008010107810 */ /* 0x000fce0007ffe0ff */
.L_x_32103:
[----:B------:R-:W-:Y:S05]  /*2c810*/  BSYNC B6 ;  /* 0x0000000000067941 */ /* 0x000fea0003800000 */
.L_x_32102:
        /* <DEDUP_REMOVED lines=303> */
.L_x_32187:
        /* <DEDUP_REMOVED lines=29> */
.L_x_32189:
[----:B------:R-:W-:Y:S05]  /*2dce0*/  BSYNC.RECONVERGENT B7 ;  /* 0x0000000000077941 */ /* 0x000fea0003800200 */
.L_x_32188:
        /* <DEDUP_REMOVED lines=36> */
.L_x_32191:
        /* <DEDUP_REMOVED lines=17> */
.L_x_32192:
[----:B------:R-:W-:Y:S05]  /*2e040*/  BSYNC.RECONVERGENT B0 ;  /* 0x0000000000007941 */ /* 0x000fea0003800200 */
.L_x_32190:
        /* <DEDUP_REMOVED lines=37> */
.L_x_32195:
        /* <DEDUP_REMOVED lines=18> */
.L_x_32196:
[----:B------:R-:W-:Y:S05]  /*2e3c0*/  BSYNC.RECONVERGENT B0 ;  /* 0x0000000000007941 */ /* 0x000fea0003800200 */
.L_x_32194:
        /* <DEDUP_REMOVED lines=37> */
.L_x_32198:
        /* <DEDUP_REMOVED lines=18> */
.L_x_32199:
[----:B------:R-:W-:Y:S05]  /*2e740*/  BSYNC.RECONVERGENT B0 ;  /* 0x0000000000007941 */ /* 0x000fea0003800200 */
.L_x_32197:
        /* <DEDUP_REMOVED lines=37> */
.L_x_32201:
        /* <DEDUP_REMOVED lines=18> */
.L_x_32202:
[----:B------:R-:W-:Y:S05]  /*2eac0*/  BSYNC.RECONVERGENT B0 ;  /* 0x0000000000007941 */ /* 0x000fea0003800200 */
.L_x_32200:
        /* <DEDUP_REMOVED lines=37> */
.L_x_32204:
        /* <DEDUP_REMOVED lines=18> */
.L_x_32205:
[----:B------:R-:W-:Y:S05]  /*2ee40*/  BSYNC.RECONVERGENT B0 ;  /* 0x0000000000007941 */ /* 0x000fea0003800200 */
.L_x_32203:
        /* <DEDUP_REMOVED lines=37> */
.L_x_32207:
        /* <DEDUP_REMOVED lines=18> */
.L_x_32208:
[----:B------:R-:W-:Y:S05]  /*2f1c0*/  BSYNC.RECONVERGENT B0 ;  /* 0x0000000000007941 */ /* 0x000fea0003800200 */
.L_x_32206:
        /* <DEDUP_REMOVED lines=37> */
.L_x_32210:
        /* <DEDUP_REMOVED lines=18> */
.L_x_32211:
[----:B------:R-:W-:Y:S05]  /*2f540*/  BSYNC.RECONVERGENT B0 ;  /* 0x0000000000007941 */ /* 0x000fea0003800200 */
.L_x_32209:
        /* <DEDUP_REMOVED lines=37> */
.L_x_32213:
        /* <DEDUP_REMOVED lines=18> */
.L_x_32214:
[----:B------:R-:W-:Y:S05]  /*2f8c0*/  BSYNC.RECONVERGENT B0 ;  /* 0x0000000000007941 */ /* 0x000fea0003800200 */
.L_x_32212:
        /* <DEDUP_REMOVED lines=37> */
.L_x_32216:
        /* <DEDUP_REMOVED lines=18> */
.L_x_32217:
[----:B------:R-:W-:Y:S05]  /*2fc40*/  BSYNC.RECONVERGENT B0 ;  /* 0x0000000000007941 */ /* 0x000fea0003800200 */
.L_x_32215:
        /* <DEDUP_REMOVED lines=37> */
.L_x_32219:
        /* <DEDUP_REMOVED lines=18> */
.L_x_32220:
[----:B------:R-:W-:Y:S05]  /*2ffc0*/  BSYNC.RECONVERGENT B0 ;  /* 0x0000000000007941 */ /* 0x000fea0003800200 */
.L_x_32218:
        /* <DEDUP_REMOVED lines=37> */
.L_x_32222:
        /* <DEDUP_REMOVED lines=18> */
.L_x_32223:
[----:B------:R-:W-:Y:S05]  /*30340*/  BSYNC.RECONVERGENT B0 ;  /* 0x0000000000007941 */ /* 0x000fea0003800200 */
.L_x_32221:
        /* <DEDUP_REMOVED lines=37> */
.L_x_32225:
        /* <DEDUP_REMOVED lines=18> */
.L_x_32226:
[----:B------:R-:W-:Y:S05]  /*306c0*/  BSYNC.RECONVERGENT B0 ;  /* 0x0000000000007941 */ /* 0x000fea0003800200 */
.L_x_32224:
        /* <DEDUP_REMOVED lines=37> */
.L_x_32228:
        /* <DEDUP_REMOVED lines=18> */
.L_x_32229:
[----:B------:R-:W-:Y:S05]  /*30a40*/  BSYNC.RECONVERGENT B0 ;  /* 0x0000000000007941 */ /* 0x000fea0003800200 */
.L_x_32227:
        /* <DEDUP_REMOVED lines=37> */
.L_x_32231:
        /* <DEDUP_REMOVED lines=18> */
.L_x_32232:
[----:B------:R-:W-:Y:S05]  /*30dc0*/  BSYNC.RECONVERGENT B0 ;  /* 0x0000000000007941 */ /* 0x000fea0003800200 */
.L_x_32230:
        /* <DEDUP_REMOVED lines=37> */
.L_x_32234:
        /* <DEDUP_REMOVED lines=18> */
.L_x_32235:
[----:B------:R-:W-:Y:S05]  /*31140*/  BSYNC.RECONVERGENT B0 ;  /* 0x0000000000007941 */ /* 0x000fea0003800200 */
.L_x_32233:
        /* <DEDUP_REMOVED lines=37> */
.L_x_32237:
        /* <DEDUP_REMOVED lines=18> */
.L_x_32238:
[----:B------:R-:W-:Y:S05]  /*314c0*/  BSYNC.RECONVERGENT B0 ;  /* 0x0000000000007941 */ /* 0x000fea0003800200 */
.L_x_32236:
        /* <DEDUP_REMOVED lines=37> */
.L_x_32240:
        /* <DEDUP_REMOVED lines=18> */
.L_x_32241:
[----:B------:R-:W-:Y:S05]  /*31840*/  BSYNC.RECONVERGENT B0 ;  /* 0x0000000000007941 */ /* 0x000fea0003800200 */
.L_x_32239:
        /* <DEDUP_REMOVED lines=37> */
.L_x_32243:
        /* <DEDUP_REMOVED lines=18> */
.L_x_32244:
[----:B------:R-:W-:Y:S05]  /*31bc0*/  BSYNC.RECONVERGENT B0 ;  /* 0x0000000000007941 */ /* 0x000fea0003800200 */
.L_x_32242:
        /* <DEDUP_REMOVED lines=37> */
.L_x_32246:
        /* <DEDUP_REMOVED lines=18> */
.L_x_32247:
[----:B------:R-:W-:Y:S05]  /*31f40*/  BSYNC.RECONVERGENT B0 ;  /* 0x0000000000007941 */ /* 0x000fea0003800200 */
.L_x_32245:
        /* <DEDUP_REMOVED lines=37> */
.L_x_32249:
        /* <DEDUP_REMOVED lines=18> */
.L_x_32250:
[----:B------:R-:W-:Y:S05]  /*322c0*/  BSYNC.RECONVERGENT B0 ;  /* 0x0000000000007941 */ /* 0x000fea0003800200 */
.L_x_32248:
        /* <DEDUP_REMOVED lines=37> */
.L_x_32252:
        /* <DEDUP_REMOVED lines=18> */
.L_x_32253:
[----:B------:R-:W-:Y:S05]  /*32640*/  BSYNC.RECONVERGENT B0 ;  /* 0x0000000000007941 */ /* 0x000fea0003800200 */
.L_x_32251:
        /* <DEDUP_REMOVED lines=37> */
.L_x_32255:
        /* <DEDUP_REMOVED lines=18> */
.L_x_32256:
[----:B------:R-:W-:Y:S05]  /*329c0*/  BSYNC.RECONVERGENT B0 ;  /* 0x0000000000007941 */ /* 0x000fea0003800200 */
.L_x_32254:
        /* <DEDUP_REMOVED lines=37> */
.L_x_32258:
        /* <DEDUP_REMOVED lines=18> */
.L_x_32259:
[----:B------:R-:W-:Y:S05]  /*32d40*/  BSYNC.RECONVERGENT B0 ;  /* 0x0000000000007941 */ /* 0x000fea0003800200 */
.L_x_32257:
        /* <DEDUP_REMOVED lines=36> */
.L_x_32261:
        /* <DEDUP_REMOVED lines=16> */
.L_x_32262:
[----:B------:R-:W-:Y:S05]  /*33090*/  BSYNC.RECONVERGENT B0 ;  /* 0x0000000000007941 */ /* 0x000fea0003800200 */
.L_x_32260:
        /* <DEDUP_REMOVED lines=32> */
.L_x_32264:
[----:B------:R-:W-:Y:S01]  /*332a0*/  IMAD.MOV.U32 R8, RZ, RZ, R6 ;  /* 0x000000ffff087224 */ /* 0x000fe200078e0006 */
[----:B------:R-:W-:Y:S02]  /*332b0*/  MOV R10, R7 ;  /* 0x00000007000a7202 */ /* 0x000fe40000000f00 */
[----:B------:R-:W-:-:S07]  /*332c0*/  MOV R9, 0x332e0 ;  /* 0x000332e000097802 */ /* 0x000fce0000000f00 */
[----:B------:R-:W-:Y:S05]  /*332d0*/  CALL.REL.NOINC `($__internal_55_$__cuda_sm20_rem_u64) ;  /* 0x000000d000747944 */ /* 0x000fea0003c00000 */
[----:B------:R-:W-:Y:S01]  /*332e0*/  MOV R4, R0 ;  /* 0x0000000000047202 */ /* 0x000fe20000000f00 */
[----:B------:R-:W-:-:S07]  /*332f0*/  IMAD.MOV.U32 R5, RZ, RZ, R3 ;  /* 0x000000ffff057224 */ /* 0x000fce00078e0003 */
.L_x_32265:
[----:B------:R-:W-:Y:S05]  /*33300*/  BSYNC.RECONVERGENT B0 ;  /* 0x0000000000007941 */ /* 0x000fea0003800200 */
.L_x_32263:
[----:B------:R-:W0:Y:S02]  /*33310*/  LDCU.64 UR4, c[0x0][0x730] ;  /* 0x0000e600ff0477ac */ /* 0x000e240008000a00 */
[----:B0-----:R-:W-:Y:S02]  /*33320*/  IMAD R3, R5, UR4, RZ ;  /* 0x0000000405037c24 */ /* 0x001fe4000f8e02ff */
[----:B------:R-:W-:-:S04]  /*33330*/  IMAD.WIDE.U32 R20, R4, UR4, R20 ;  /* 0x0000000404147c25 */ /* 0x000fc8000f8e0014 */
[----:B------:R-:W-:-:S05]  /*33340*/  IMAD R3, R4, UR5, R3 ;  /* 0x0000000504037c24 */ /* 0x000fca000f8e0203 */
[----:B------:R-:W-:-:S07]  /*33350*/  IADD3 R21, PT, PT, R21, R3, RZ ;  /* 0x0000000315157210 */ /* 0x000fce0007ffe0ff */
.L_x_32193:
[----:B------:R-:W0:Y:S01]  /*33360*/  LDC.64 R8, c[0x0][0x740] ;  /* 0x0001d000ff087b82 */ /* 0x000e220000000a00 */
[----:B------:R-:W1:Y:S01]  /*33370*/  LDCU.64 UR4, c[0x0][0x580] ;  /* 0x0000b000ff0477ac */ /* 0x000e620008000a00 */
[C---:B------:R-:W-:Y:S02]  /*33380*/  SHF.L.U32 R7, R20.reuse, 0x1, RZ ;  /* 0x0000000114077819 */ /* 0x040fe400000006ff */
[----:B------:R-:W-:Y:S02]  /*33390*/  SHF.L.U64.HI R20, R20, 0x1, R21 ;  /* 0x0000000114147819 */ /* 0x000fe40000010215 */
[----:B-1----:R-:W-:-:S04]  /*333a0*/  IADD3 R4, P0, PT, R17, UR4, RZ ;  /* 0x0000000411047c10 */ /* 0x002fc8000ff1e0ff */
[----:B------:R-:W-:Y:S01]  /*333b0*/  IADD3.X R5, PT, PT, RZ, UR5, RZ, P0, !PT ;  /* 0x00000005ff057c10 */ /* 0x000fe200087fe4ff */
[----:B0-----:R-:W-:-:S05]  /*333c0*/  IMAD.IADD R3, R7, 0x1, R8 ;  /* 0x0000000107037824 */ /* 0x001fca00078e0208 */
[----:B------:R-:W-:Y:S01]  /*333d0*/  LOP3.LUT R3, R3, 0x2, RZ, 0xc0, !PT ;  /* 0x0000000203037812 */ /* 0x000fe200078ec0ff */
[----:B------:R0:W5:Y:S03]  /*333e0*/  LDG.E.S16 R5, desc[UR36][R4.64] ;  /* 0x0000002404057981 */ /* 0x000166000c1e1700 */
[----:B------:R-:W-:-:S04]  /*333f0*/  IADD3 R6, P1, P2, -R3, R8, R7 ;  /* 0x0000000803067210 */ /* 0x000fc80007a3e107 */
[----:B------:R-:W-:-:S05]  /*33400*/  IADD3.X R7, PT, PT, R9, -0x1, R20, P1, P2 ;  /* 0xffffffff09077810 */ /* 0x000fca0000fe4414 */
[----:B------:R0:W5:Y:S01]  /*33410*/  LDG.E R8, desc[UR36][R6.64] ;  /* 0x0000002406087981 */ /* 0x000162000c1e1900 */
[C---:B------:R-:W-:Y:S01]  /*33420*/  ISETP.NE.U32.AND P0, PT, R3.reuse, RZ, PT ;  /* 0x000000ff0300720c */ /* 0x040fe20003f05070 */
[----:B------:R-:W-:Y:S01]  /*33430*/  BSSY B0, `(.L_x_32266) ;  /* 0x000000f000007945 */ /* 0x000fe20003800000 */
[----:B------:R-:W-:Y:S02]  /*33440*/  SHF.L.U32 R11, R3, 0x3, RZ ;  /* 0x00000003030b7819 */ /* 0x000fe400000006ff */
[----:B------:R-:W-:-:S13]  /*33450*/  ISETP.NE.AND.EX P0, PT, RZ, RZ, PT, P0 ;  /* 0x000000ffff00720c */ /* 0x000fda0003f05300 */
.L_x_32267:
        /* <DEDUP_REMOVED lines=9> */
[-C--:B--2---:R-:W-:Y:S02]  /*334f0*/  ISETP.NE.AND P1, PT, R8, R9.reuse, PT ;  /* 0x000000090800720c */ /* 0x084fe40003f25270 */
[----:B------:R-:W-:-:S11]  /*33500*/  MOV R8, R9 ;  /* 0x0000000900087202 */ /* 0x000fd60000000f00 */
[----:B------:R-:W-:Y:S05]  /*33510*/  @P1 BRA `(.L_x_32267) ;  /* 0xfffffffc00d01947 */ /* 0x000fea000383ffff */
[----:B------:R-:W-:Y:S05]  /*33520*/  BSYNC B0 ;  /* 0x0000000000007941 */ /* 0x000fea0003800000 */
.L_x_32266:
[----:B------:R-:W-:-:S07]  /*33530*/  VIADD R16, R16, 0x80 ;  /* 0x0000008010107836 */ /* 0x000fce0000000000 */
.L_x_32186:
[----:B------:R-:W-:Y:S05]  /*33540*/  BSYNC B6 ;  /* 0x0000000000067941 */ /* 0x000fea0003800000 */
.L_x_32185:
        /* <DEDUP_REMOVED lines=302> */
.L_x_32268:
        /* <DEDUP_REMOVED lines=31> */
.L_x_32270:
[----:B------:R-:W-:Y:S05]  /*34a20*/  BSYNC.RECONVERGENT B6 ;  /* 0x0000000000067941 */ /* 0x000fea0003800200 */
.L_x_32269:
        /* <DEDUP_REMOVED lines=37> */
.L_x_32272:
        /* <DEDUP_REMOVED lines=17> */
.L_x_32273:
[----:B------:R-:W-:Y:S05]  /*34d90*/  BSYNC.RECONVERGENT B0 ;  /* 0x0000000000007941 */ /* 0x000fea0003800200 */
.L_x_32271:
        /* <DEDUP_REMOVED lines=37> */
.L_x_32276:
        /* <DEDUP_REMOVED lines=18> */
.L_x_32277:
[----:B------:R-:W-:Y:S05]  /*35110*/  BSYNC.RECONVERGENT B0 ;  /* 0x0000000000007941 */ /* 0x000fea0003800200 */
.L_x_32275:
        /* <DEDUP_REMOVED lines=38> */
.L_x_32279:
        /* <DEDUP_REMOVED lines=18> */
.L_x_32280:
[----:B------:R-:W-:Y:S05]  /*354a0*/  BSYNC.RECONVERGENT B0 ;  /* 0x0000000000007941 */ /* 0x000fea0003800200 */
.L_x_32278:
        /* <DEDUP_REMOVED lines=38> */
.L_x_32282:
        /* <DEDUP_REMOVED lines=18> */
.L_x_32283:
[----:B------:R-:W-:Y:S05]  /*35830*/  BSYNC.RECONVERGENT B0 ;  /* 0x0000000000007941 */ /* 0x000fea0003800200 */
.L_x_32281:
        /* <DEDUP_REMOVED lines=38> */
.L_x_32285:
        /* <DEDUP_REMOVED lines=18> */
.L_x_32286:
[----:B------:R-:W-:Y:S05]  /*35bc0*/  BSYNC.RECONVERGENT B0 ;  /* 0x0000000000007941 */ /* 0x000fea0003800200 */
.L_x_32284:
        /* <DEDUP_REMOVED lines=38> */
.L_x_32288:
        /* <DEDUP_REMOVED lines=18> */
.L_x_32289:
[----:B------:R-:W-:Y:S05]  /*35f50*/  BSYNC.RECONVERGENT B0 ;  /* 0x0000000000007941 */ /* 0x000fea0003800200 */
.L_x_32287:
        /* <DEDUP_REMOVED lines=38> */
.L_x_32291:
        /* <DEDUP_REMOVED lines=18> */
.L_x_32292:
[----:B------:R-:W-:Y:S05]  /*362e0*/  BSYNC.RECONVERGENT B0 ;  /* 0x0000000000007941 */ /* 0x000fea0003800200 */
.L_x_32290:
        /* <DEDUP_REMOVED lines=38> */
.L_x_32294:
        /* <DEDUP_REMOVED lines=18> */
.L_x_32295:
[----:B------:R-:W-:Y:S05]  /*36670*/  BSYNC.RECONVERGENT B0 ;  /* 0x0000000000007941 */ /* 0x000fea0003800200 */
.L_x_32293:
        /* <DEDUP_REMOVED lines=38> */
.L_x_32297:
        /* <DEDUP_REMOVED lines=18> */
.L_x_32298:
[----:B------:R-:W-:Y:S05]  /*36a00*/  BSYNC.RECONVERGENT B0 ;  /* 0x0000000000007941 */ /* 0x000fea0003800200 */
.L_x_32296:
        /* <DEDUP_REMOVED lines=38> */
.L_x_32300:
        /* <DEDUP_REMOVED lines=18> */
.L_x_32301:
[----:B------:R-:W-:Y:S05]  /*36d90*/  BSYNC.RECONVERGENT B0 ;  /* 0x0000000000007941 */ /* 0x000fea0003800200 */
.L_x_32299:
        /* <DEDUP_REMOVED lines=38> */
.L_x_32303:
        /* <DEDUP_REMOVED lines=18> */
.L_x_32304:
[----:B------:R-:W-:Y:S05]  /*37120*/  BSYNC.RECONVERGENT B0 ;  /* 0x0000000000007941 */ /* 0x000fea0003800200 */
.L_x_32302:
        /* <DEDUP_REMOVED lines=38> */
.L_x_32306:
        /* <DEDUP_REMOVED lines=18> */
.L_x_32307:
[----:B------:R-:W-:Y:S05]  /*374b0*/  BSYNC.RECONVERGENT B0 ;  /* 0x0000000000007941 */ /* 0x000fea0003800200 */
.L_x_32305:
        /* <DEDUP_REMOVED lines=38> */
.L_x_32309:
        /* <DEDUP_REMOVED lines=18> */
.L_x_32310:
[----:B------:R-:W-:Y:S05]  /*37840*/  BSYNC.RECONVERGENT B0 ;  /* 0x0000000000007941 */ /* 0x000fea0003800200 */
.L_x_32308:
        /* <DEDUP_REMOVED lines=38> */
.L_x_32312:
        /* <DEDUP_REMOVED lines=18> */
.L_x_32313:
[----:B------:R-:W-:Y:S05]  /*37bd0*/  BSYNC.RECONVERGENT B0 ;  /* 0x0000000000007941 */ /* 0x000fea0003800200 */
.L_x_32311:
        /* <DEDUP_REMOVED lines=38> */
.L_x_32315:
        /* <DEDUP_REMOVED lines=18> */
.L_x_32316:
[----:B------:R-:W-:Y:S05]  /*37f60*/  BSYNC.RECONVERGENT B0 ;  /* 0x0000000000007941 */ /* 0x000fea0003800200 */
.L_x_32314:
        /* <DEDUP_REMOVED lines=38> */
.L_x_32318:
        /* <DEDUP_REMOVED lines=18> */
.L_x_32319:
[----:B------:R-:W-:Y:S05]  /*382f0*/  BSYNC.RECONVERGENT B0 ;  /* 0x0000000000007941 */ /* 0x000fea0003800200 */
.L_x_32317:
        /* <DEDUP_REMOVED lines=38> */
.L_x_32321:
        /* <DEDUP_REMOVED lines=18> */
.L_x_32322:
[----:B------:R-:W-:Y:S05]  /*38680*/  BSYNC.RECONVERGENT B0 ;  /* 0x0000000000007941 */ /* 0x000fea0003800200 */
.L_x_32320:
        /* <DEDUP_REMOVED lines=38> */
.L_x_32324:
        /* <DEDUP_REMOVED lines=18> */
.L_x_32325:
[----:B------:R-:W-:Y:S05]  /*38a10*/  BSYNC.RECONVERGENT B0 ;  /* 0x0000000000007941 */ /* 0x000fea0003800200 */
.L_x_32323:
        /* <DEDUP_REMOVED lines=38> */
.L_x_32327:
        /* <DEDUP_REMOVED lines=18> */
.L_x_32328:
[----:B------:R-:W-:Y:S05]  /*38da0*/  BSYNC.RECONVERGENT B0 ;  /* 0x0000000000007941 */ /* 0x000fea0003800200 */
.L_x_32326:
        /* <DEDUP_REMOVED lines=38> */
.L_x_32330:
        /* <DEDUP_REMOVED lines=18> */
.L_x_32331:
[----:B------:R-:W-:Y:S05]  /*39130*/  BSYNC.RECONVERGENT B0 ;  /* 0x0000000000007941 */ /* 0x000fea0003800200 */
.L_x_32329:
        /* <DEDUP_REMOVED lines=38> */
.L_x_32333:
        /* <DEDUP_REMOVED lines=18> */
.L_x_32334:
[----:B------:R-:W-:Y:S05]  /*394c0*/  BSYNC.RECONVERGENT B0 ;  /* 0x0000000000007941 */ /* 0x000fea0003800200 */
.L_x_32332:
        /* <DEDUP_REMOVED lines=38> */
.L_x_32336:
        /* <DEDUP_REMOVED lines=18> */
.L_x_32337:
[----:B------:R-:W-:Y:S05]  /*39850*/  BSYNC.RECONVERGENT B0 ;  /* 0x0000000000007941 */ /* 0x000fea0003800200 */
.L_x_32335:
        /* <DEDUP_REMOVED lines=38> */
.L_x_32339:
        /* <DEDUP_REMOVED lines=18> */
.L_x_32340:
[----:B------:R-:W-:Y:S05]  /*39be0*/  BSYNC.RECONVERGENT B0 ;  /* 0x0000000000007941 */ /* 0x000fea0003800200 */
.L_x_32338:
        /* <DEDUP_REMOVED lines=37> */
.L_x_32342:
        /* <DEDUP_REMOVED lines=16> */
.L_x_32343:
[----:B------:R-:W-:Y:S05]  /*39f40*/  BSYNC.RECONVERGENT B0 ;  /* 0x0000000000007941 */ /* 0x000fea0003800200 */
.L_x_32341:
        /* <DEDUP_REMOVED lines=33> */
.L_x_32345:
[----:B------:R-:W-:Y:S01]  /*3a160*/  IMAD.MOV.U32 R8, RZ, RZ, R6 ;  /* 0x000000ffff087224 */ /* 0x000fe200078e0006 */
[----:B------:R-:W-:Y:S02]  /*3a170*/  MOV R10, R7 ;  /* 0x00000007000a7202 */ /* 0x000fe40000000f00 */
[----:B------:R-:W-:-:S07]  /*3a180*/  MOV R9, 0x3a1a0 ;  /* 0x0003a1a000097802 */ /* 0x000fce0000000f00 */
[----:B------:R-:W-:Y:S05]  /*3a190*/  CALL.REL.NOINC `($__internal_55_$__cuda_sm20_rem_u64) ;  /* 0x0000006000c47944 */ /* 0x000fea0003c00000 */
[----:B------:R-:W-:Y:S01]  /*3a1a0*/  MOV R4, R0 ;  /* 0x0000000000047202 */ /* 0x000fe20000000f00 */
[----:B------:R-:W-:-:S07]  /*3a1b0*/  IMAD.MOV.U32 R5, RZ, RZ, R3 ;  /* 0x000000ffff057224 */ /* 0x000fce00078e0003 */
.L_x_32346:
[----:B------:R-:W-:Y:S05]  /*3a1c0*/  BSYNC.RECONVERGENT B0 ;  /* 0x0000000000007941 */ /* 0x000fea0003800200 */
.L_x_32344:
[----:B------:R-:W0:Y:S01]  /*3a1d0*/  LDCU.64 UR4, c[0x0][0x730] ;  /* 0x0000e600ff0477ac */ /* 0x000e220008000a00 */
[----:B------:R-:W-:Y:S01]  /*3a1e0*/  MOV R3, R21 ;  /* 0x0000001500037202 */ /* 0x000fe20000000f00 */
[----:B0-----:R-:W-:Y:S02]  /*3a1f0*/  IMAD R5, R5, UR4, RZ ;  /* 0x0000000405057c24 */ /* 0x001fe4000f8e02ff */
[----:B------:R-:W-:-:S04]  /*3a200*/  IMAD.WIDE.U32 R2, R4, UR4, R2 ;  /* 0x0000000404027c25 */ /* 0x000fc8000f8e0002 */
[----:B------:R-:W-:-:S05]  /*3a210*/  IMAD R5, R4, UR5, R5 ;  /* 0x0000000504057c24 */ /* 0x000fca000f8e0205 */
[----:B------:R-:W-:-:S07]  /*3a220*/  IADD3 R21, PT, PT, R3, R5, RZ ;  /* 0x0000000503157210 */ /* 0x000fce0007ffe0ff */
.L_x_32274:
[----:B------:R-:W0:Y:S01]  /*3a230*/  LDC.64 R6, c[0x0][0x740] ;  /* 0x0001d000ff067b82 */ /* 0x000e220000000a00 */
[C---:B------:R-:W-:Y:S01]  /*3a240*/  IMAD.SHL.U32 R3, R2.reuse, 0x2, RZ ;  /* 0x0000000202037824 */ /* 0x040fe200078e00ff */
[----:B------:R-:W-:Y:S01]  /*3a250*/  SHF.L.U64.HI R0, R2, 0x1, R21 ;  /* 0x0000000102007819 */ /* 0x000fe20000010215 */
[----:B------:R1:W5:Y:S03]  /*3a260*/  LDG.E.S16 R17, desc[UR36][R16.64] ;  /* 0x0000002410117981 */ /* 0x000366000c1e1700 */
[----:B0-----:R-:W-:-:S04]  /*3a270*/  IADD3 R5, PT, PT, R3, R6, RZ ;  /* 0x0000000603057210 */ /* 0x001fc80007ffe0ff */
[----:B------:R-:W-:-:S04]  /*3a280*/  LOP3.LUT R5, R5, 0x2, RZ, 0xc0, !PT ;  /* 0x0000000205057812 */ /* 0x000fc800078ec0ff */
[----:B------:R-:W-:-:S04]  /*3a290*/  IADD3 R2, P0, P1, -R5, R6, R3 ;  /* 0x0000000605027210 */ /* 0x000fc8000791e103 */
[----:B------:R-:W-:-:S05]  /*3a2a0*/  IADD3.X R3, PT, PT, R7, -0x1, R0, P0, P1 ;  /* 0xffffffff07037810 */ /* 0x000fca00007e2400 */
[----:B------:R1:W5:Y:S01]  /*3a2b0*/  LDG.E R4, desc[UR36][R2.64] ;  /* 0x0000002402047981 */ /* 0x000362000c1e1900 */
[C---:B------:R-:W-:Y:S02]  /*3a2c0*/  ISETP.NE.U32.AND P0, PT, R5.reuse, RZ, PT ;  /* 0x000000ff0500720c */ /* 0x040fe40003f05070 */
[----:B------:R-:W-:Y:S02]  /*3a2d0*/  SHF.L.U32 R9, R5, 0x3, RZ ;  /* 0x0000000305097819 */ /* 0x000fe400000006ff */
[----:B------:R-:W-:-:S13]  /*3a2e0*/  ISETP.NE.AND.EX P0, PT, RZ, RZ, PT, P0 ;  /* 0x000000ffff00720c */ /* 0x000fda0003f05300 */
.L_x_32347:
        /* <DEDUP_REMOVED lines=11> */
[----:B------:R-:W-:Y:S01]  /*3a3a0*/  MOV R4, R5 ;  /* 0x0000000500047202 */ /* 0x000fe20000000f00 */
[----:B------:R-:W-:Y:S06]  /*3a3b0*/  BRA `(.L_x_32347) ;  /* 0xfffffffc00cc7947 */ /* 0x000fec000383ffff */
.L_x_31980:
        /* <DEDUP_REMOVED lines=306> */
.L_x_32350:
        /* <DEDUP_REMOVED lines=29> */
.L_x_32352:
[----:B------:R-:W-:Y:S05]  /*3b8b0*/  BSYNC.RECONVERGENT B7 ;  /* 0x0000000000077941 */ /* 0x000fea0003800200 */
.L_x_32351:
[----:B------:R-:W0:Y:S01]  /*3b8c0*/  LDCU.64 UR4, c[0x0][0x590] ;  /* 0x0000b200ff0477ac */ /* 0x000e220008000a00 */
[----:B------:R-:W1:Y:S01]  /*3b8d0*/  LDC.64 R8, c[0x0][0x740] ;  /* 0x0001d000ff087b82 */ /* 0x000e620000000a00 */
[----:B------:R-:W-:Y:S01]  /*3b8e0*/  SHF.R.S32.HI R3, RZ, 0x1f, R23 ;  /* 0x0000001fff037819 */ /* 0x000fe20000011417 */
[----:B------:R-:W2:Y:S03]  /*3b8f0*/  LDCU.64 UR6, c[0x0][0x580] ;  /* 0x0000b000ff0677ac */ /* 0x000ea60008000a00 */
[----:B0-----:R-:W-:-:S04]  /*3b900*/  LOP3.LUT R3, R3, UR4, RZ, 0xc0, !PT ;  /* 0x0000000403037c12 */ /* 0x001fc8000f8ec0ff */
[----:B------:R-:W-:Y:S02]  /*3b910*/  IADD3 R0, P0, PT, R22, R3, RZ ;  /* 0x0000000316007210 */ /* 0x000fe40007f1e0ff */
[----:B------:R-:W-:-:S03]  /*3b920*/  SHF.R.S32.HI R3, RZ, 0x1f, R23 ;  /* 0x0000001fff037819 */ /* 0x000fc60000011417 */
[----:B------:R-:W-:Y:S01]  /*3b930*/  IMAD.SHL.U32 R5, R0, 0x2, RZ ;  /* 0x0000000200057824 */ /* 0x000fe200078e00ff */
[----:B------:R-:W-:-:S04]  /*3b940*/  LOP3.LUT R3, R3, UR5, RZ, 0xc0, !PT ;  /* 0x0000000503037c12 */ /* 0x000fc8000f8ec0ff */
[-C--:B-1----:R-:W-:Y:S02]  /*3b950*/  IADD3 R7, PT, PT, R5, R8.reuse, RZ ;  /* 0x0000000805077210 */ /* 0x082fe40007ffe0ff */
[----:B------:R-:W-:Y:S02]  /*3b960*/  IADD3.X R23, PT, PT, R23, R3, RZ, P0, !PT ;  /* 0x0000000317177210 */ /* 0x000fe400007fe4ff */
[----:B------:R-:W-:Y:S02]  /*3b970*/  LOP3.LUT R7, R7, 0x2, RZ, 0xc0, !PT ;  /* 0x0000000207077812 */ /* 0x000fe400078ec0ff */
[----:B--2---:R-:W-:Y:S02]  /*3b980*/  IADD3 R2, P0, PT, R19, UR6, RZ ;  /* 0x0000000613027c10 */ /* 0x004fe4000ff1e0ff */
[----:B------:R-:W-:Y:S02]  /*3b990*/  SHF.L.U64.HI R0, R0, 0x1, R23 ;  /* 0x0000000100007819 */ /* 0x000fe40000010217 */
[----:B------:R-:W-:Y:S01]  /*3b9a0*/  IADD3 R4, P1, P2, -R7, R8, R5 ;  /* 0x0000000807047210 */ /* 0x000fe20007a3e105 */
[----:B------:R-:W-:-:S03]  /*3b9b0*/  IMAD.X R3, RZ, RZ, UR7, P0 ;  /* 0x00000007ff037e24 */ /* 0x000fc600080e06ff */
[----:B------:R-:W-:Y:S02]  /*3b9c0*/  IADD3.X R5, PT, PT, R9, -0x1, R0, P1, P2 ;  /* 0xffffffff09057810 */ /* 0x000fe40000fe4400 */
[----:B------:R0:W5:Y:S04]  /*3b9d0*/  LDG.E.S16 R9, desc[UR36][R2.64] ;  /* 0x0000002402097981 */ /* 0x000168000c1e1700 */
[----:B------:R0:W5:Y:S01]  /*3b9e0*/  LDG.E R6, desc[UR36][R4.64] ;  /* 0x0000002404067981 */ /* 0x000162000c1e1900 */
[C---:B------:R-:W-:Y:S01]  /*3b9f0*/  ISETP.NE.U32.AND P0, PT, R7.reuse, RZ, PT ;  /* 0x000000ff0700720c */ /* 0x040fe20003f05070 */
[----:B------:R-:W-:Y:S01]  /*3ba00*/  BSSY B0, `(.L_x_32353) ;  /* 0x000000f000007945 */ /* 0x000fe20003800000 */
[----:B------:R-:W-:Y:S02]  /*3ba10*/  SHF.L.U32 R11, R7, 0x3, RZ ;  /* 0x00000003070b7819 */ /* 0x000fe400000006ff */
[----:B------:R-:W-:-:S13]  /*3ba20*/  ISETP.NE.AND.EX P0, PT, RZ, RZ, PT, P0 ;  /* 0x000000ffff00720c */ /* 0x000fda0003f05300 */
.L_x_32354:
[----:B-----5:R-:W-:Y:S01]  /*3ba30*/  SHF.R.U32.HI R0, RZ, R11, R6 ;  /* 0x0000000bff007219 */ /* 0x020fe20000011606 */
[----:B------:R-:W-:Y:S05]  /*3ba40*/  YIELD ;  /* 0x0000000000007946 */ /* 0x000fea0003800000 */
[----:B------:R-:W-:Y:S02]  /*3ba50*/  PRMT R0, R0, 0x9910, RZ ;  /* 0x0000991000007816 */ /* 0x000fe400000000ff */
[----:B------:R-:W-:Y:S02]  /*3ba60*/  @P0 LOP3.LUT R7, R6, 0xffff, RZ, 0xc0, !PT ;  /* 0x0000ffff06070812 */ /* 0x000fe400078ec0ff */
[----:B------:R-:W-:-:S04]  /*3ba70*/  IADD3 R0, PT, PT, R9, R0, RZ ;  /* 0x0000000009007210 */ /* 0x000fc80007ffe0ff */
[C---:B0-----:R-:W-:Y:S01]  /*3ba80*/  @!P0 LOP3.LUT R3, R0.reuse, 0xffff, RZ, 0xc0, !PT ;  /* 0x0000ffff00038812 */ /* 0x041fe200078ec0ff */
[----:B------:R-:W-:-:S03]  /*3ba90*/  @P0 IMAD R7, R0, 0x10000, R7 ;  /* 0x0001000000070824 */ /* 0x000fc600078e0207 */
[----:B------:R-:W-:-:S06]  /*3baa0*/  @!P0 LOP3.LUT R7, R3, 0xffff0000, R6, 0xf8, !PT ;  /* 0xffff000003078812 */ /* 0x000fcc00078ef806 */
[----:B------:R-:W2:Y:S02]  /*3bab0*/  ATOMG.E.CAS.STRONG.GPU PT, R7, [R4], R6, R7 ;  /* 0x00000006040773a9 */ /* 0x000ea400001ee107 */
[-C--:B--2---:R-:W-:Y:S02]  /*3bac0*/  ISETP.NE.AND P1, PT, R6, R7.reuse, PT ;  /* 0x000000070600720c */ /* 0x084fe40003f25270 */
[----:B------:R-:W-:-:S11]  /*3bad0*/  MOV R6, R7 ;  /* 0x0000000700067202 */ /* 0x000fd60000000f00 */
[----:B------:R-:W-:Y:S05]  /*3bae0*/  @P1 BRA `(.L_x_32354) ;  /* 0xfffffffc00d01947 */ /* 0x000fea000383ffff */
[----:B------:R-:W-:Y:S05]  /*3baf0*/  BSYNC B0 ;  /* 0x0000000000007941 */ /* 0x000fea0003800000 */
.L_x_32353:
[----:B------:R-:W-:-:S07]  /*3bb00*/  IADD3 R16, PT, PT, R16, 0x80, RZ ;  /* 0x0000008010107810 */ /* 0x000fce0007ffe0ff */
.L_x_32349:
[----:B------:R-:W-:Y:S05]  /*3bb10*/  BSYNC B6 ;  /* 0x0000000000067941 */ /* 0x000fea0003800000 */
.L_x_32348:
        /* <DEDUP_REMOVED lines=303> */
.L_x_32357:
        /* <DEDUP_REMOVED lines=29> */
.L_x_32359:
[----:B------:R-:W-:Y:S05]  /*3cfe0*/  BSYNC.RECONVERGENT B7 ;  /* 0x0000000000077941 */ /* 0x000fea0003800200 */
.L_x_32358:
[----:B------:R-:W0:Y:S01]  /*3cff0*/  LDCU.64 UR4, c[0x0][0x590] ;  /* 0x0000b200ff0477ac */ /* 0x000e220008000a00 */
[----:B------:R-:W1:Y:S01]  /*3d000*/  LDC.64 R8, c[0x0][0x740] ;  /* 0x0001d000ff087b82 */ /* 0x000e620000000a00 */
[----:B------:R-:W-:Y:S01]  /*3d010*/  SHF.R.S32.HI R3, RZ, 0x1f, R23 ;  /* 0x0000001fff037819 */ /* 0x000fe20000011417 */
[----:B------:R-:W2:Y:S03]  /*3d020*/  LDCU.64 UR6, c[0x0][0x580] ;  /* 0x0000b000ff0677ac */ /* 0x000ea60008000a00 */
[----:B0-----:R-:W-:-:S04]  /*3d030*/  LOP3.LUT R3, R3, UR4, RZ, 0xc0, !PT ;  /* 0x0000000403037c12 */ /* 0x001fc8000f8ec0ff */
[----:B------:R-:W-:Y:S02]  /*3d040*/  IADD3 R0, P0, PT, R22, R3, RZ ;  /* 0x0000000316007210 */ /* 0x000fe40007f1e0ff */
[----:B------:R-:W-:Y:S02]  /*3d050*/  SHF.R.S32.HI R3, RZ, 0x1f, R23 ;  /* 0x0000001fff037819 */ /* 0x000fe40000011417 */
[----:B------:R-:W-:Y:S02]  /*3d060*/  SHF.L.U32 R5, R0, 0x1, RZ ;  /* 0x0000000100057819 */ /* 0x000fe400000006ff */
[----:B------:R-:W-:Y:S02]  /*3d070*/  LOP3.LUT R3, R3, UR5, RZ, 0xc0, !PT ;  /* 0x0000000503037c12 */ /* 0x000fe4000f8ec0ff */
[----:B-1----:R-:W-:-:S03]  /*3d080*/  IADD3 R7, PT, PT, R5, R8, RZ ;  /* 0x0000000805077210 */ /* 0x002fc60007ffe0ff */
[----:B------:R-:W-:Y:S01]  /*3d090*/  IMAD.X R23, R23, 0x1, R3, P0 ;  /* 0x0000000117177824 */ /* 0x000fe200000e0603 */
[----:B------:R-:W-:Y:S02]  /*3d0a0*/  LOP3.LUT R7, R7, 0x2, RZ, 0xc0, !PT ;  /* 0x0000000207077812 */ /* 0x000fe400078ec0ff */
[----:B--2---:R-:W-:Y:S02]  /*3d0b0*/  IADD3 R2, P0, PT, R19, UR6, RZ ;  /* 0x0000000613027c10 */ /* 0x004fe4000ff1e0ff */
[----:B------:R-:W-:Y:S02]  /*3d0c0*/  SHF.L.U64.HI R0, R0, 0x1, R23 ;  /* 0x0000000100007819 */ /* 0x000fe40000010217 */
[----:B------:R-:W-:Y:S02]  /*3d0d0*/  IADD3 R4, P1, P2, -R7, R8, R5 ;  /* 0x0000000807047210 */ /* 0x000fe40007a3e105 */
[----:B------:R-:W-:Y:S02]  /*3d0e0*/  IADD3.X R3, PT, PT, RZ, UR7, RZ, P0, !PT ;  /* 0x00000007ff037c10 */ /* 0x000fe400087fe4ff */
[----:B------:R-:W-:-:S03]  /*3d0f0*/  IADD3.X R5, PT, PT, R9, -0x1, R0, P1, P2 ;  /* 0xffffffff09057810 */ /* 0x000fc60000fe4400 */
[----:B------:R0:W5:Y:S04]  /*3d100*/  LDG.E.S16 R9, desc[UR36][R2.64] ;  /* 0x0000002402097981 */ /* 0x000168000c1e1700 */
[----:B------:R0:W5:Y:S01]  /*3d110*/  LDG.E R6, desc[UR36][R4.64] ;  /* 0x0000002404067981 */ /* 0x000162000c1e1900 */
[C---:B------:R-:W-:Y:S01]  /*3d120*/  ISETP.NE.U32.AND P0, PT, R7.reuse, RZ, PT ;  /* 0x000000ff0700720c */ /* 0x040fe20003f05070 */
[----:B------:R-:W-:Y:S01]  /*3d130*/  BSSY B0, `(.L_x_32360) ;  /* 0x000000f000007945 */ /* 0x000fe20003800000 */
[----:B------:R-:W-:Y:S02]  /*3d140*/  SHF.L.U32 R11, R7, 0x3, RZ ;  /* 0x00000003070b7819 */ /* 0x000fe400000006ff */
[----:B------:R-:W-:-:S13]  /*3d150*/  ISETP.NE.AND.EX P0, PT, RZ, RZ, PT, P0 ;  /* 0x000000ffff00720c */ /* 0x000fda0003f05300 */
.L_x_32361:
[----:B-----5:R-:W-:Y:S01]  /*3d160*/  SHF.R.U32.HI R0, RZ, R11, R6 ;  /* 0x0000000bff007219 */ /* 0x020fe20000011606 */
[----:B------:R-:W-:Y:S05]  /*3d170*/  YIELD ;  /* 0x0000000000007946 */ /* 0x000fea0003800000 */
[----:B------:R-:W-:Y:S02]  /*3d180*/  PRMT R0, R0, 0x9910, RZ ;  /* 0x0000991000007816 */ /* 0x000fe400000000ff */
[----:B------:R-:W-:-:S03]  /*3d190*/  @P0 LOP3.LUT R7, R6, 0xffff, RZ, 0xc0, !PT ;  /* 0x0000ffff06070812 */ /* 0x000fc600078ec0ff */
[----:B------:R-:W-:-:S05]  /*3d1a0*/  IMAD.IADD R0, R9, 0x1, R0 ;  /* 0x0000000109007824 */ /* 0x000fca00078e0200 */
[C---:B0-----:R-:W-:Y:S02]  /*3d1b0*/  @!P0 LOP3.LUT R3, R0.reuse, 0xffff, RZ, 0xc0, !PT ;  /* 0x0000ffff00038812 */ /* 0x041fe400078ec0ff */
[----:B------:R-:W-:Y:S02]  /*3d1c0*/  @P0 LEA R7, R0, R7, 0x10 ;  /* 0x0000000700070211 */ /* 0x000fe400078e80ff */
[----:B------:R-:W-:-:S06]  /*3d1d0*/  @!P0 LOP3.LUT R7, R3, 0xffff0000, R6, 0xf8, !PT ;  /* 0xffff000003078812 */ /* 0x000fcc00078ef806 */
[----:B------:R-:W2:Y:S02]  /*3d1e0*/  ATOMG.E.CAS.STRONG.GPU PT, R7, [R4], R6, R7 ;  /* 0x00000006040773a9 */ /* 0x000ea400001ee107 */
[-C--:B--2---:R-:W-:Y:S02]  /*3d1f0*/  ISETP.NE.AND P1, PT, R6, R7.reuse, PT ;  /* 0x000000070600720c */ /* 0x084fe40003f25270 */
[----:B------:R-:W-:-:S11]  /*3d200*/  MOV R6, R7 ;  /* 0x0000000700067202 */ /* 0x000fd60000000f00 */
[----:B------:R-:W-:Y:S05]  /*3d210*/  @P1 BRA `(.L_x_32361) ;  /* 0xfffffffc00d01947 */ /* 0x000fea000383ffff */
[----:B------:R-:W-:Y:S05]  /*3d220*/  BSYNC B0 ;  /* 0x0000000000007941 */ /* 0x000fea0003800000 */
.L_x_32360:
[----:B------:R-:W-:-:S07]  /*3d230*/  VIADD R16, R16, 0x80 ;  /* 0x0000008010107836 */ /* 0x000fce0000000000 */
.L_x_32356:
[----:B------:R-:W-:Y:S05]  /*3d240*/  BSYNC B6 ;  /* 0x0000000000067941 */ /* 0x000fea0003800000 */
.L_x_32355:
[----:B------:R-:W0:Y:S01]  /*3d250*/  LDCU.64 UR4, c[0x0][0x380] ;  /* 0x00007000ff0477ac */ /* 0x000e220008000a00 */
[----:B------:R-:W-:Y:S01]  /*3d260*/  BSSY B6, `(.L_x_32362) ;  /* 0x0000171000067945 */ /* 0x000fe20003800000 */
        /* <DEDUP_REMOVED lines=301> */
.L_x_32364:
        /* <DEDUP_REMOVED lines=29> */
.L_x_32366:
[----:B------:R-:W-:Y:S05]  /*3e710*/  BSYNC.RECONVERGENT B7 ;  /* 0x0000000000077941 */ /* 0x000fea0003800200 */
.L_x_32365:
        /* <DEDUP_REMOVED lines=8> */
[----:B------:R-:W-:-:S03]  /*3e7a0*/  LOP3.LUT R3, R3, UR5, RZ, 0xc0, !PT ;  /* 0x0000000503037c12 */ /* 0x000fc6000f8ec0ff */
[----:B-1----:R-:W-:Y:S01]  /*3e7b0*/  IMAD.IADD R7, R5, 0x1, R8 ;  /* 0x0000000105077824 */ /* 0x002fe200078e0208 */
[----:B------:R-:W-:Y:S02]  /*3e7c0*/  IADD3.X R23, PT, PT, R23, R3, RZ, P0, !PT ;  /* 0x0000000317177210 */ /* 0x000fe400007fe4ff */
[----:B--2---:R-:W-:Y:S02]  /*3e7d0*/  IADD3 R2, P0, PT, R19, UR6, RZ ;  /* 0x0000000613027c10 */ /* 0x004fe4000ff1e0ff */
[----:B------:R-:W-:Y:S02]  /*3e7e0*/  LOP3.LUT R7, R7, 0x2, RZ, 0xc0, !PT ;  /* 0x0000000207077812 */ /* 0x000fe400078ec0ff */
[----:B------:R-:W-:Y:S02]  /*3e7f0*/  SHF.L.U64.HI R0, R0, 0x1, R23 ;  /* 0x0000000100007819 */ /* 0x000fe40000010217 */
[----:B------:R-:W-:Y:S02]  /*3e800*/  IADD3 R4, P1, P2, -R7, R8, R5 ;  /* 0x0000000807047210 */ /* 0x000fe40007a3e105 */
[----:B------:R-:W-:-:S02]  /*3e810*/  IADD3.X R3, PT, PT, RZ, UR7, RZ, P0, !PT ;  /* 0x00000007ff037c10 */ /* 0x000fc400087fe4ff */
[----:B------:R-:W-:-:S03]  /*3e820*/  IADD3.X R5, PT, PT, R9, -0x1, R0, P1, P2 ;  /* 0xffffffff09057810 */ /* 0x000fc60000fe4400 */
[----:B------:R0:W5:Y:S04]  /*3e830*/  LDG.E.S16 R9, desc[UR36][R2.64] ;  /* 0x0000002402097981 */ /* 0x000168000c1e1700 */
[----:B------:R0:W5:Y:S01]  /*3e840*/  LDG.E R6, desc[UR36][R4.64] ;  /* 0x0000002404067981 */ /* 0x000162000c1e1900 */
[C---:B------:R-:W-:Y:S01]  /*3e850*/  ISETP.NE.U32.AND P0, PT, R7.reuse, RZ, PT ;  /* 0x000000ff0700720c */ /* 0x040fe20003f05070 */
[----:B------:R-:W-:Y:S01]  /*3e860*/  BSSY B0, `(.L_x_32367) ;  /* 0x000000f000007945 */ /* 0x000fe20003800000 */
[----:B------:R-:W-:Y:S02]  /*3e870*/  IMAD.SHL.U32 R11, R7, 0x8, RZ ;  /* 0x00000008070b7824 */ /* 0x000fe400078e00ff */
[----:B------:R-:W-:-:S13]  /*3e880*/  ISETP.NE.AND.EX P0, PT, RZ, RZ, PT, P0 ;  /* 0x000000ffff00720c */ /* 0x000fda0003f05300 */
.L_x_32368:
[----:B-----5:R-:W-:Y:S01]  /*3e890*/  SHF.R.U32.HI R0, RZ, R11, R6 ;  /* 0x0000000bff007219 */ /* 0x020fe20000011606 */
[----:B------:R-:W-:Y:S05]  /*3e8a0*/  YIELD ;  /* 0x0000000000007946 */ /* 0x000fea0003800000 */
[----:B------:R-:W-:Y:S02]  /*3e8b0*/  PRMT R0, R0, 0x9910, RZ ;  /* 0x0000991000007816 */ /* 0x000fe400000000ff */
[----:B------:R-:W-:Y:S02]  /*3e8c0*/  @P0 LOP3.LUT R7, R6, 0xffff, RZ, 0xc0, !PT ;  /* 0x0000ffff06070812 */ /* 0x000fe400078ec0ff */
[----:B------:R-:W-:-:S04]  /*3e8d0*/  IADD3 R0, PT, PT, R9, R0, RZ ;  /* 0x0000000009007210 */ /* 0x000fc80007ffe0ff */
[C---:B0-----:R-:W-:Y:S02]  /*3e8e0*/  @!P0 LOP3.LUT R3, R0.reuse, 0xffff, RZ, 0xc0, !PT ;  /* 0x0000ffff00038812 */ /* 0x041fe400078ec0ff */
[----:B------:R-:W-:Y:S02]  /*3e8f0*/  @P0 LEA R7, R0, R7, 0x10 ;  /* 0x0000000700070211 */ /* 0x000fe400078e80ff */
[----:B------:R-:W-:-:S06]  /*3e900*/  @!P0 LOP3.LUT R7, R3, 0xffff0000, R6, 0xf8, !PT ;  /* 0xffff000003078812 */ /* 0x000fcc00078ef806 */
[----:B------:R-:W2:Y:S02]  /*3e910*/  ATOMG.E.CAS.STRONG.GPU PT, R7, [R4], R6, R7 ;  /* 0x00000006040773a9 */ /* 0x000ea400001ee107 */
[----:B--2---:R-:W-:Y:S01]  /*3e920*/  ISETP.NE.AND P1, PT, R6, R7, PT ;  /* 0x000000070600720c */ /* 0x004fe20003f25270 */
[----:B------:R-:W-:-:S12]  /*3e930*/  IMAD.MOV.U32 R6, RZ, RZ, R7 ;  /* 0x000000ffff067224 */ /* 0x000fd800078e0007 */
[----:B------:R-:W-:Y:S05]  /*3e940*/  @P1 BRA `(.L_x_32368) ;  /* 0xfffffffc00d01947 */ /* 0x000fea000383ffff */
[----:B------:R-:W-:Y:S05]  /*3e950*/  BSYNC B0 ;  /* 0x0000000000007941 */ /* 0x000fea0003800000 */
.L_x_32367:
[----:B------:R-:W-:-:S07]  /*3e960*/  IADD3 R16, PT, PT, R16, 0x80, RZ ;  /* 0x0000008010107810 */ /* 0x000fce0007ffe0ff */
.L_x_32363:
[----:B------:R-:W-:Y:S05]  /*3e970*/  BSYNC B6 ;  /* 0x0000000000067941 */ /* 0x000fea0003800000 */
.L_x_32362:
[----:B------:R-:W0:Y:S02]  /*3e980*/  LDCU.64 UR4, c[0x0][0x380] ;  /* 0x00007000ff0477ac */ /* 0x000e240008000a00 */
[----:B0-----:R-:W-:-:S04]  /*3e990*/  ISETP.GE.U32.AND P0, PT, R16, UR4, PT ;  /* 0x0000000410007c0c */ /* 0x001fc8000bf06070 */
[----:B------:R-:W-:-:S13]  /*3e9a0*/  ISETP.GE.AND.EX P0, PT, RZ, UR5, PT, P0 ;  /* 0x00000005ff007c0c */ /* 0x000fda000bf06300 */
[----:B------:R-:W-:Y:S05]  /*3e9b0*/  @P0 EXIT ;  /* 0x000000000000094d */ /* 0x000fea0003800000 */
        /* <DEDUP_REMOVED lines=298> */
.L_x_32369:
        /* <DEDUP_REMOVED lines=31> */
.L_x_32371:
[----:B------:R-:W-:Y:S05]  /*3fe50*/  BSYNC.RECONVERGENT B6 ;  /* 0x0000000000067941 */ /* 0x000fea0003800200 */
.L_x_32370:
[----:B------:R-:W0:Y:S01]  /*3fe60*/  LDCU.64 UR4, c[0x0][0x590] ;  /* 0x0000b200ff0477ac */ /* 0x000e220008000a00 */
[----:B------:R-:W1:Y:S01]  /*3fe70*/  LDC.64 R8, c[0x0][0x740] ;  /* 0x0001d000ff087b82 */ /* 0x000e620000000a00 */
[--C-:B------:R-:W-:Y:S01]  /*3fe80*/  SHF.R.S32.HI R3, RZ, 0x1f, R19.reuse ;  /* 0x0000001fff037819 */ /* 0x100fe20000011413 */
[----:B------:R2:W5:Y:S01]  /*3fe90*/  LDG.E.S16 R17, desc[UR36][R16.64] ;  /* 0x0000002410117981 */ /* 0x000562000c1e1700 */
[----:B------:R-:W-:Y:S02]  /*3fea0*/  SHF.R.S32.HI R7, RZ, 0x1f, R19 ;  /* 0x0000001fff077819 */ /* 0x000fe40000011413 */
[----:B0-----:R-:W-:Y:S02]  /*3feb0*/  LOP3.LUT R3, R3, UR4, RZ, 0xc0, !PT ;  /* 0x0000000403037c12 */ /* 0x001fe4000f8ec0ff */
[----:B------:R-:W-:Y:S02]  /*3fec0*/  LOP3.LUT R7, R7, UR5, RZ, 0xc0, !PT ;  /* 0x0000000507077c12 */ /* 0x000fe4000f8ec0ff */
[----:B------:R-:W-:-:S04]  /*3fed0*/  IADD3 R0, P0, PT, R18, R3, RZ ;  /* 0x0000000312007210 */ /* 0x000fc80007f1e0ff */
[----:B------:R-:W-:Y:S01]  /*3fee0*/  SHF.L.U32 R3, R0, 0x1, RZ ;  /* 0x0000000100037819 */ /* 0x000fe200000006ff */
[----:B------:R-:W-:-:S03]  /*3fef0*/  IMAD.X R19, R19, 0x1, R7, P0 ;  /* 0x0000000113137824 */ /* 0x000fc600000e0607 */
[----:B-1----:R-:W-:Y:S02]  /*3ff00*/  IADD3 R5, PT, PT, R3, R8, RZ ;  /* 0x0000000803057210 */ /* 0x002fe40007ffe0ff */
[----:B------:R-:W-:Y:S02]  /*3ff10*/  SHF.L.U64.HI R0, R0, 0x1, R19 ;  /* 0x0000000100007819 */ /* 0x000fe40000010213 */
[----:B------:R-:W-:-:S04]  /*3ff20*/  LOP3.LUT R5, R5, 0x2, RZ, 0xc0, !PT ;  /* 0x0000000205057812 */ /* 0x000fc800078ec0ff */
[----:B------:R-:W-:-:S04]  /*3ff30*/  IADD3 R2, P0, P1, -R5, R8, R3 ;  /* 0x0000000805027210 */ /* 0x000fc8000791e103 */
[----:B------:R-:W-:-:S05]  /*3ff40*/  IADD3.X R3, PT, PT, R9, -0x1, R0, P0, P1 ;  /* 0xffffffff09037810 */ /* 0x000fca00007e2400 */
[----:B------:R2:W5:Y:S01]  /*3ff50*/  LDG.E R4, desc[UR36][R2.64] ;  /* 0x0000002402047981 */ /* 0x000562000c1e1900 */
[C---:B------:R-:W-:Y:S02]  /*3ff60*/  ISETP.NE.U32.AND P0, PT, R5.reuse, RZ, PT ;  /* 0x000000ff0500720c */ /* 0x040fe40003f05070 */
[----:B------:R-:W-:Y:S02]  /*3ff70*/  SHF.L.U32 R9, R5, 0x3, RZ ;  /* 0x0000000305097819 */ /* 0x000fe400000006ff */
[----:B------:R-:W-:-:S13]  /*3ff80*/  ISETP.NE.AND.EX P0, PT, RZ, RZ, PT, P0 ;  /* 0x000000ffff00720c */ /* 0x000fda0003f05300 */
.L_x_32372:
[----:B-----5:R-:W-:Y:S01]  /*3ff90*/  SHF.R.U32.HI R0, RZ, R9, R4 ;  /* 0x00000009ff007219 */ /* 0x020fe20000011604 */
[----:B------:R-:W-:Y:S05]  /*3ffa0*/  YIELD ;  /* 0x0000000000007946 */ /* 0x000fea0003800000 */
[----:B------:R-:W-:Y:S02]  /*3ffb0*/  PRMT R0, R0, 0x9910, RZ ;  /* 0x0000991000007816 */ /* 0x000fe400000000ff */
[----:B------:R-:W-:Y:S02]  /*3ffc0*/  @P0 LOP3.LUT R5, R4, 0xffff, RZ, 0xc0, !PT ;  /* 0x0000ffff04050812 */ /* 0x000fe400078ec0ff */
[----:B------:R-:W-:-:S04]  /*3ffd0*/  IADD3 R0, PT, PT, R17, R0, RZ ;  /* 0x0000000011007210 */ /* 0x000fc80007ffe0ff */
[C---:B------:R-:W-:Y:S01]  /*3ffe0*/  @!P0 LOP3.LUT R7, R0.reuse, 0xffff, RZ, 0xc0, !PT ;  /* 0x0000ffff00078812 */ /* 0x040fe200078ec0ff */
[----:B------:R-:W-:-:S03]  /*3fff0*/  @P0 IMAD R5, R0, 0x10000, R5 ;  /* 0x0001000000050824 */ /* 0x000fc600078e0205 */
[----:B------:R-:W-:-:S06]  /*40000*/  @!P0 LOP3.LUT R5, R7, 0xffff0000, R4, 0xf8, !PT ;  /* 0xffff000007058812 */ /* 0x000fcc00078ef804 */
[----:B------:R-:W3:Y:S02]  /*40010*/  ATOMG.E.CAS.STRONG.GPU PT, R5, [R2], R4, R5 ;  /* 0x00000004020573a9 */ /* 0x000ee400001ee105 */
[-C--:B---3--:R-:W-:Y:S02]  /*40020*/  ISETP.NE.AND P1, PT, R4, R5.reuse, PT ;  /* 0x000000050400720c */ /* 0x088fe40003f25270 */
[----:B------:R-:W-:-:S11]  /*40030*/  MOV R4, R5 ;  /* 0x0000000500047202 */ /* 0x000fd60000000f00 */
[----:B------:R-:W-:Y:S05]  /*40040*/  @P1 BRA `(.L_x_32372) ;  /* 0xfffffffc00d01947 */ /* 0x000fea000383ffff */
[----:B------:R-:W-:Y:S05]  /*40050*/  EXIT ;  /* 0x000000000000794d */ /* 0x000fea0003800000 */
        .weak           $__internal_54_$__cuda_sm20_div_u64
        .type           $__internal_54_$__cuda_sm20_div_u64,@function
        .size           $__internal_54_$__cuda_sm20_div_u64,($__internal_55_$__cuda_sm20_rem_u64 - $__internal_54_$__cuda_sm20_div_u64)
$__internal_54_$__cuda_sm20_div_u64:
        /* <DEDUP_REMOVED lines=68> */
[----:B------:R-:W-:Y:S05]  /*404a0*/  RET.REL.NODEC R4 `(_ZN2at6native24index_elementwise_kernelILi128ELi4EZNS0_20cuda_take_put_kernelIslZZZZZNS0_10put_kernelERNS_14TensorIteratorERKNS_10TensorBaseEbENKUlvE_clEvENKUlvE3_clEvENKUlvE_clEvENKUlvE0_clEvEUlRslE_EEvS4_S7_RKT1_EUliE_EEvlSE_) ;  /* 0xfffffbf804d47950 */ /* 0x000fea0003c3ffff */
        .weak           $__internal_55_$__cuda_sm20_rem_u64
        .type           $__internal_55_$__cuda_sm20_rem_u64,@function
        .size           $__internal_55_$__cuda_sm20_rem_u64,(.L_x_41836 - $__internal_55_$__cuda_sm20_rem_u64)
$__internal_55_$__cuda_sm20_rem_u64:
        /* <DEDUP_REMOVED lines=63> */
[----:B------:R-:W-:Y:S06]  /*408a0*/  RET.REL.NODEC R4 `(_ZN2at6native24index_elementwise_kernelILi128ELi4EZNS0_20cuda_take_put_kernelIslZZZZZNS0_10put_kernelERNS_14TensorIteratorERKNS_10TensorBaseEbENKUlvE_clEvENKUlvE3_clEvENKUlvE_clEvENKUlvE0_clEvEUlRslE_EEvS4_S7_RKT1_EUliE_EEvlSE_) ;  /* 0xfffffbf404d47950 */ /* 0x000fec0003c3ffff */
.L_x_32373:
        /* <DEDUP_REMOVED lines=13> */
.L_x_41836:


//--------------------- .text._ZN2at6native24index_elementwise_kernelILi128ELi4EZNS0_20cuda_take_put_kernelIsiZZZZZNS0_10put_kernelERNS_14TensorIteratorERKNS_10TensorBaseEbENKUlvE_clEvENKUlvE3_clEvENKUlvE_clEvENKUlvE_clEvEUlRsiE0_EEvS4_S7_RKT1_EUliE_EEvlSE_ --------------------------
	.section	.text._ZN2at6native24index_elementwise_kernelILi128ELi4EZNS0_20cuda_take_put_kernelIsiZZZZZNS0_10put_kernelERNS_14TensorIteratorERKNS_10TensorBaseEbENKUlvE_clEvENKUlvE3_clEvENKUlvE_clEvENKUlvE_clEvEUlRsiE0_EEvS4_S7_RKT1_EUliE_EEvlSE_,"ax",@progbits
	.align	128
        .global         _ZN2at6native24index_elementwise_kernelILi128ELi4EZNS0_20cuda_take_put_kernelIsiZZZZZNS0_10put_kernelERNS_14TensorIteratorERKNS_10TensorBaseEbENKUlvE_clEvENKUlvE3_clEvENKUlvE_clEvENKUlvE_clEvEUlRsiE0_EEvS4_S7_RKT1_EUliE_EEvlSE_
        .type           _ZN2at6native24index_elementwise_kernelILi128ELi4EZNS0_20cuda_take_put_kernelIsiZZZZZNS0_10put_kernelERNS_14TensorIteratorERKNS_10TensorBaseEbENKUlvE_clEvENKUlvE3_clEvENKUlvE_clEvENKUlvE_clEvEUlRsiE0_EEvS4_S7_RKT1_EUliE_EEvlSE_,@function
        .size           _ZN2at6native24index_elementwise_kernelILi128ELi4EZNS0_20cuda_take_put_kernelIsiZZZZZNS0_10put_kernelERNS_14TensorIteratorERKNS_10TensorBaseEbENKUlvE_clEvENKUlvE3_clEvENKUlvE_clEvENKUlvE_clEvEUlRsiE0_EEvS4_S7_RKT1_EUliE_EEvlSE_,(.L_x_41996 - _ZN2at6native24index_elementwise_kernelILi128ELi4EZNS0_20cuda_take_put_kernelIsiZZZZZNS0_10put_kernelERNS_14TensorIteratorERKNS_10TensorBaseEbENKUlvE_clEvENKUlvE3_clEvENKUlvE_clEvENKUlvE_clEvEUlRsiE0_EEvS4_S7_RKT1_EUliE_EEvlSE_)
        .other          _ZN2at6native24index_elementwise_kernelILi128ELi4EZNS0_20cuda_take_put_kernelIsiZZZZZNS0_10put_kernelERNS_14TensorIteratorERKNS_10TensorBaseEbENKUlvE_clEvENKUlvE3_clEvENKUlvE_clEvENKUlvE_clEvEUlRsiE0_EEvS4_S7_RKT1_EUliE_EEvlSE_,@"STO_CUDA_ENTRY STV_DEFAULT"
_ZN2at6native24index_elementwise_kernelILi128ELi4EZNS0_20cuda_take_put_kernelIsiZZZZZNS0_10put_kernelERNS_14TensorIteratorERKNS_10TensorBaseEbENKUlvE_clEvENKUlvE3_clEvENKUlvE_clEvENKUlvE_clEvEUlRsiE0_EEvS4_S7_RKT1_EUliE_EEvlSE_:
.text._ZN2at6native24index_elementwise_kernelILi128ELi4EZNS0_20cuda_take_put_kernelIsiZZZZZNS0_10put_kernelERNS_14TensorIteratorERKNS_10TensorBaseEbENKUlvE_clEvENKUlvE3_clEvENKUlvE_clEvENKUlvE_clEvEUlRsiE0_EEvS4_S7_RKT1_EUliE_EEvlSE_:
        /* <DEDUP_REMOVED lines=46> */
.L_x_32379:
[----:B------:R-:W0:Y:S02]  /*02e0*/  LDC.64 R2, c[0x0][0x580] ;  /* 0x00016000ff027b82 */ /* 0x000e240000000a00 */
[----:B0-----:R-:W2:Y:S06]  /*02f0*/  LDG.E.U16 R3, desc[UR36][R2.64] ;  /* 0x0000002402037981 */ /* 0x001eac000c1e1500 */
[----:B------:R-:W2:Y:S01]  /*0300*/  LDC.64 R4, c[0x0][0x730] ;  /* 0x0001cc00ff047b82 */ /* 0x000ea20000000a00 */
[----:B------:R-:W-:Y:S01]  /*0310*/  IADD3 R23, PT, PT, R23, 0x80, RZ ;  /* 0x0000008017177810 */ /* 0x000fe20007ffe0ff */
[----:B--2---:R0:W-:Y:S06]  /*0320*/  STG.E.U16 desc[UR36][R4.64], R3 ;  /* 0x0000000304007986 */ /* 0x0041ec000c101524 */
.L_x_32378:
[----:B------:R-:W-:Y:S05]  /*0330*/  BSYNC.RECONVERGENT B6 ;  /* 0x0000000000067941 */ /* 0x000fea0003800200 */
.L_x_32377:
        /* <DEDUP_REMOVED lines=31> */
.L_x_32382:
[----:B------:R-:W0:Y:S02]  /*0530*/  LDC.64 R2, c[0x0][0x580] ;  /* 0x00016000ff027b82 */ /* 0x000e240000000a00 */
[----:B0-----:R-:W2:Y:S06]  /*0540*/  LDG.E.U16 R3, desc[UR36][R2.64] ;  /* 0x0000002402037981 */ /* 0x001eac000c1e1500 */
[----:B------:R-:W2:Y:S01]  /*0550*/  LDC.64 R4, c[0x0][0x730] ;  /* 0x0001cc00ff047b82 */ /* 0x000ea20000000a00 */
[----:B------:R-:W-:Y:S01]  /*0560*/  IADD3 R23, PT, PT, R23, 0x80, RZ ;  /* 0x0000008017177810 */ /* 0x000fe20007ffe0ff */
[----:B--2---:R1:W-:Y:S06]  /*0570*/  STG.E.U16 desc[UR36][R4.64], R3 ;  /* 0x0000000304007986 */ /* 0x0043ec000c101524 */
.L_x_32381:
[----:B------:R-:W-:Y:S05]  /*0580*/  BSYNC.RECONVERGENT B6 ;  /* 0x0000000000067941 */ /* 0x000fea0003800200 */
.L_x_32380:
        /* <DEDUP_REMOVED lines=31> */
.L_x_32385:
[----:B------:R-:W0:Y:S02]  /*0780*/  LDC.64 R2, c[0x0][0x580] ;  /* 0x00016000ff027b82 */ /* 0x000e240000000a00 */
[----:B0-----:R-:W2:Y:S06]  /*0790*/  LDG.E.U16 R3, desc[UR36][R2.64] ;  /* 0x0000002402037981 */ /* 0x001eac000c1e1500 */
[----:B------:R-:W2:Y:S01]  /*07a0*/  LDC.64 R4, c[0x0][0x730] ;  /* 0x0001cc00ff047b82 */ /* 0x000ea20000000a00 */
[----:B------:R-:W-:Y:S01]  /*07b0*/  VIADD R23, R23, 0x80 ;  /* 0x0000008017177836 */ /* 0x000fe20000000000 */
[----:B--2---:R2:W-:Y:S06]  /*07c0*/  STG.E.U16 desc[UR36][R4.64], R3 ;  /* 0x0000000304007986 */ /* 0x0045ec000c101524 */
.L_x_32384:
[----:B------:R-:W-:Y:S05]  /*07d0*/  BSYNC.RECONVERGENT B6 ;  /* 0x0000000000067941 */ /* 0x000fea0003800200 */
.L_x_32383:
        /* <DEDUP_REMOVED lines=30> */
.L_x_32386:
[----:B------:R-:W0:Y:S02]  /*09c0*/  LDC.64 R2, c[0x0][0x580] ;  /* 0x00016000ff027b82 */ /* 0x000e240000000a00 */
[----:B0-----:R-:W2:Y:S06]  /*09d0*/  LDG.E.U16 R3, desc[UR36][R2.64] ;  /* 0x0000002402037981 */ /* 0x001eac000c1e1500 */
[----:B------:R-:W2:Y:S02]  /*09e0*/  LDC.64 R4, c[0x0][0x730] ;  /* 0x0001cc00ff047b82 */ /* 0x000ea40000000a00 */
[----:B--2---:R-:W-:Y:S01]  /*09f0*/  STG.E.U16 desc[UR36][R4.64], R3 ;  /* 0x0000000304007986 */ /* 0x004fe2000c101524 */
[----:B------:R-:W-:Y:S05]  /*0a00*/  EXIT ;  /* 0x000000000000794d */ /* 0x000fea0003800000 */
.L_x_32376:
        /* <DEDUP_REMOVED lines=34> */
.L_x_32389:
        /* <DEDUP_REMOVED lines=276> */
.L_x_32390:
[----:B------:R-:W0:Y:S08]  /*1d70*/  LDC.64 R6, c[0x0][0x580] ;  /* 0x00016000ff067b82 */ /* 0x000e300000000a00 */
[----:B------:R-:W1:Y:S01]  /*1d80*/  LDC.64 R4, c[0x0][0x730] ;  /* 0x0001cc00ff047b82 */ /* 0x000e620000000a00 */
[----:B0-----:R-:W2:Y:S01]  /*1d90*/  LDG.E.U16 R7, desc[UR36][R6.64] ;  /* 0x0000002406077981 */ /* 0x001ea2000c1e1500 */
[----:B------:R-:W-:-:S02]  /*1da0*/  VIADD R23, R23, 0x80 ;  /* 0x0000008017177836 */ /* 0x000fc40000000000 */
[----:B-1----:R-:W-:-:S05]  /*1db0*/  IMAD.WIDE R4, R0, 0x2, R4 ;  /* 0x0000000200047825 */ /* 0x002fca00078e0204 */
[----:B--2---:R0:W-:Y:S02]  /*1dc0*/  STG.E.U16 desc[UR36][R4.64], R7 ;  /* 0x0000000704007986 */ /* 0x0041e4000c101524 */
.L_x_32388:
[----:B------:R-:W-:Y:S05]  /*1dd0*/  BSYNC.RECONVERGENT B6 ;  /* 0x0000000000067941 */ /* 0x000fea0003800200 */
.L_x_32387:
        /* <DEDUP_REMOVED lines=31> */
.L_x_32393:
        /* <DEDUP_REMOVED lines=276> */
.L_x_32394:
[----:B------:R-:W0:Y:S08]  /*3110*/  LDC.64 R6, c[0x0][0x580] ;  /* 0x00016000ff067b82 */ /* 0x000e300000000a00 */
[----:B------:R-:W1:Y:S01]  /*3120*/  LDC.64 R4, c[0x0][0x730] ;  /* 0x0001cc00ff047b82 */ /* 0x000e620000000a00 */
[----:B0-----:R-:W2:Y:S01]  /*3130*/  LDG.E.U16 R7, desc[UR36][R6.64] ;  /* 0x0000002406077981 */ /* 0x001ea2000c1e1500 */
[----:B------:R-:W-:Y:S01]  /*3140*/  IADD3 R23, PT, PT, R23, 0x80, RZ ;  /* 0x0000008017177810 */ /* 0x000fe20007ffe0ff */
[----:B-1----:R-:W-:-:S05]  /*3150*/  IMAD.WIDE R4, R0, 0x2, R4 ;  /* 0x0000000200047825 */ /* 0x002fca00078e0204 */
[----:B--2---:R1:W-:Y:S02]  /*3160*/  STG.E.U16 desc[UR36][R4.64], R7 ;  /* 0x0000000704007986 */ /* 0x0043e4000c101524 */
.L_x_32392:
[----:B------:R-:W-:Y:S05]  /*3170*/  BSYNC.RECONVERGENT B6 ;  /* 0x0000000000067941 */ /* 0x000fea0003800200 */
.L_x_32391:
        /* <DEDUP_REMOVED lines=31> */
.L_x_32397:
        /* <DEDUP_REMOVED lines=276> */
.L_x_32398:
[----:B------:R-:W0:Y:S08]  /*44b0*/  LDC.64 R6, c[0x0][0x580] ;  /* 0x00016000ff067b82 */ /* 0x000e300000000a00 */
[----:B------:R-:W1:Y:S01]  /*44c0*/  LDC.64 R4, c[0x0][0x730] ;  /* 0x0001cc00ff047b82 */ /* 0x000e620000000a00 */
[----:B0-----:R-:W2:Y:S01]  /*44d0*/  LDG.E.U16 R7, desc[UR36][R6.64] ;  /* 0x0000002406077981 */ /* 0x001ea2000c1e1500 */
[----:B------:R-:W-:Y:S01]  /*44e0*/  IADD3 R23, PT, PT, R23, 0x80, RZ ;  /* 0x0000008017177810 */ /* 0x000fe20007ffe0ff */
[----:B-1----:R-:W-:-:S05]  /*44f0*/  IMAD.WIDE R4, R0, 0x2, R4 ;  /* 0x0000000200047825 */ /* 0x002fca00078e0204 */
[----:B--2---:R2:W-:Y:S02]  /*4500*/  STG.E.U16 desc[UR36][R4.64], R7 ;  /* 0x0000000704007986 */ /* 0x0045e4000c101524 */
.L_x_32396:
[----:B------:R-:W-:Y:S05]  /*4510*/  BSYNC.RECONVERGENT B6 ;  /* 0x0000000000067941 */ /* 0x000fea0003800200 */
.L_x_32395:
        /* <DEDUP_REMOVED lines=30> */
.L_x_32399:
        /* <DEDUP_REMOVED lines=276> */
.L_x_32400:
[----:B------:R-:W0:Y:S08]  /*5840*/  LDC.64 R4, c[0x0][0x580] ;  /* 0x00016000ff047b82 */ /* 0x000e300000000a00 */
[----:B------:R-:W1:Y:S01]  /*5850*/  LDC.64 R2, c[0x0][0x730] ;  /* 0x0001cc00ff027b82 */ /* 0x000e620000000a00 */
[----:B0-----:R-:W2:Y:S01]  /*5860*/  LDG.E.U16 R5, desc[UR36][R4.64] ;  /* 0x0000002404057981 */ /* 0x001ea2000c1e1500 */
[----:B-1----:R-:W-:-:S05]  /*5870*/  IMAD.WIDE R2, R0, 0x2, R2 ;  /* 0x0000000200027825 */ /* 0x002fca00078e0202 */
[----:B--2---:R-:W-:Y:S01]  /*5880*/  STG.E.U16 desc[UR36][R2.64], R5 ;  /* 0x0000000502007986 */ /* 0x004fe2000c101524 */
[----:B------:R-:W-:Y:S05]  /*5890*/  EXIT ;  /* 0x000000000000794d */ /* 0x000fea0003800000 */
.L_x_32375:
        /* <DEDUP_REMOVED lines=31> */
.L_x_32403:
        /* <DEDUP_REMOVED lines=12> */
.L_x_32402:
[----:B------:R-:W-:Y:S05]  /*5b50*/  BSYNC.RECONVERGENT B6 ;  /* 0x0000000000067941 */ /* 0x000fea0003800200 */
.L_x_32401:
        /* <DEDUP_REMOVED lines=31> */
.L_x_32406:
        /* <DEDUP_REMOVED lines=12> */
.L_x_32405:
[----:B------:R-:W-:Y:S05]  /*5e10*/  BSYNC.RECONVERGENT B6 ;  /* 0x0000000000067941 */ /* 0x000fea0003800200 */
.L_x_32404:
        /* <DEDUP_REMOVED lines=31> */
.L_x_32409:
        /* <DEDUP_REMOVED lines=12> */
.L_x_32408:
[----:B------:R-:W-:Y:S05]  /*60d0*/  BSYNC.RECONVERGENT B6 ;  /* 0x0000000000067941 */ /* 0x000fea0003800200 */
.L_x_32407:
        /* <DEDUP_REMOVED lines=30> */
.L_x_32410:
        /* <DEDUP_REMOVED lines=12> */
.L_x_32374:
        /* <DEDUP_REMOVED lines=310> */
.L_x_32415:
        /* <DEDUP_REMOVED lines=29> */
.L_x_32417:
[----:B------:R-:W-:Y:S05]  /*78b0*/  BSYNC.RECONVERGENT B6 ;  /* 0x0000000000067941 */ /* 0x000fea0003800200 */
.L_x_32416:
[----:B------:R-:W0:Y:S02]  /*78c0*/  LDCU.64 UR4, c[0x0][0x580] ;  /* 0x0000b000ff0477ac */ /* 0x000e240008000a00 */
[----:B0-----:R-:W-:-:S05]  /*78d0*/  IADD3 R2, P0, PT, R17, UR4, RZ ;  /* 0x0000000411027c10 */ /* 0x001fca000ff1e0ff */
[----:B------:R-:W-:-:S06]  /*78e0*/  IMAD.X R3, RZ, RZ, UR5, P0 ;  /* 0x00000005ff037e24 */ /* 0x000fcc00080e06ff */
[----:B------:R-:W2:Y:S01]  /*78f0*/  LDG.E.U16 R3, desc[UR36][R2.64] ;  /* 0x0000002402037981 */ /* 0x000ea2000c1e1500 */
[----:B------:R-:W2:Y:S01]  /*7900*/  LDC.64 R4, c[0x0][0x730] ;  /* 0x0001cc00ff047b82 */ /* 0x000ea20000000a00 */
[----:B------:R-:W-:Y:S02]  /*7910*/  IADD3 R23, PT, PT, R23, 0x80, RZ ;  /* 0x0000008017177810 */ /* 0x000fe40007ffe0ff */
[----:B--2---:R0:W-:Y:S05]  /*7920*/  STG.E.U16 desc[UR36][R4.64], R3 ;  /* 0x0000000304007986 */ /* 0x0041ea000c101524 */
.L_x_32414:
[----:B------:R-:W-:Y:S05]  /*7930*/  BSYNC.RECONVERGENT B7 ;  /* 0x0000000000077941 */ /* 0x000fea0003800200 */
.L_x_32413:
        /* <DEDUP_REMOVED lines=302> */
.L_x_32420:
        /* <DEDUP_REMOVED lines=29> */
.L_x_32422:
[----:B------:R-:W-:Y:S05]  /*8df0*/  BSYNC.RECONVERGENT B6 ;  /* 0x0000000000067941 */ /* 0x000fea0003800200 */
.L_x_32421:
[----:B------:R-:W0:Y:S02]  /*8e00*/  LDCU.64 UR4, c[0x0][0x580] ;  /* 0x0000b000ff0477ac */ /* 0x000e240008000a00 */
[----:B0-----:R-:W-:-:S04]  /*8e10*/  IADD3 R2, P0, PT, R17, UR4, RZ ;  /* 0x0000000411027c10 */ /* 0x001fc8000ff1e0ff */
[----:B------:R-:W-:-:S06]  /*8e20*/  IADD3.X R3, PT, PT, RZ, UR5, RZ, P0, !PT ;  /* 0x00000005ff037c10 */ /* 0x000fcc00087fe4ff */
[----:B------:R-:W2:Y:S01]  /*8e30*/  LDG.E.U16 R3, desc[UR36][R2.64] ;  /* 0x0000002402037981 */ /* 0x000ea2000c1e1500 */
[----:B------:R-:W2:Y:S01]  /*8e40*/  LDC.64 R4, c[0x0][0x730] ;  /* 0x0001cc00ff047b82 */ /* 0x000ea20000000a00 */
[----:B------:R-:W-:Y:S02]  /*8e50*/  VIADD R23, R23, 0x80 ;  /* 0x0000008017177836 */ /* 0x000fe40000000000 */
[----:B--2---:R1:W-:Y:S05]  /*8e60*/  STG.E.U16 desc[UR36][R4.64], R3 ;  /* 0x0000000304007986 */ /* 0x0043ea000c101524 */
.L_x_32419:
[----:B------:R-:W-:Y:S05]  /*8e70*/  BSYNC.RECONVERGENT B7 ;  /* 0x0000000000077941 */ /* 0x000fea0003800200 */
.L_x_32418:
        /* <DEDUP_REMOVED lines=302> */
.L_x_32425:
        /* <DEDUP_REMOVED lines=29> */
.L_x_32427:
[----:B------:R-:W-:Y:S05]  /*a330*/  BSYNC.RECONVERGENT B6 ;  /* 0x0000000000067941 */ /* 0x000fea0003800200 */
.L_x_32426:
[----:B------:R-:W0:Y:S02]  /*a340*/  LDCU.64 UR4, c[0x0][0x580] ;  /* 0x0000b000ff0477ac */ /* 0x000e240008000a00 */
[----:B0-----:R-:W-:-:S04]  /*a350*/  IADD3 R2, P0, PT, R17, UR4, RZ ;  /* 0x0000000411027c10 */ /* 0x001fc8000ff1e0ff */
[----:B------:R-:W-:-:S06]  /*a360*/  IADD3.X R3, PT, PT, RZ, UR5, RZ, P0, !PT ;  /* 0x00000005ff037c10 */ /* 0x000fcc00087fe4ff */
[----:B------:R-:W2:Y:S01]  /*a370*/  LDG.E.U16 R3, desc[UR36][R2.64] ;  /* 0x0000002402037981 */ /* 0x000ea2000c1e1500 */
[----:B------:R-:W2:Y:S01]  /*a380*/  LDC.64 R4, c[0x0][0x730] ;  /* 0x0001cc00ff047b82 */ /* 0x000ea20000000a00 */
[----:B------:R-:W-:Y:S02]  /*a390*/  IADD3 R23, PT, PT, R23, 0x80, RZ ;  /* 0x0000008017177810 */ /* 0x000fe40007ffe0ff */
[----:B--2---:R2:W-:Y:S05]  /*a3a0*/  STG.E.U16 desc[UR36][R4.64], R3 ;  /* 0x0000000304007986 */ /* 0x0045ea000c101524 */
.L_x_32424:
[----:B------:R-:W-:Y:S05]  /*a3b0*/  BSYNC.RECONVERGENT B7 ;  /* 0x0000000000077941 */ /* 0x000fea0003800200 */
.L_x_32423:
        /* <DEDUP_REMOVED lines=301> */
.L_x_32428:
        /* <DEDUP_REMOVED lines=31> */
.L_x_32430:
[----:B------:R-:W-:Y:S05]  /*b880*/  BSYNC.RECONVERGENT B6 ;  /* 0x0000000000067941 */ /* 0x000fea0003800200 */
.L_x_32429:
[----:B------:R-:W2:Y:S01]  /*b890*/  LDG.E.U16 R17, desc[UR36][R16.64] ;  /* 0x0000002410117981 */ /* 0x000ea2000c1e1500 */
[----:B------:R-:W2:Y:S03]  /*b8a0*/  LDC.64 R2, c[0x0][0x730] ;  /* 0x0001cc00ff027b82 */ /* 0x000ea60000000a00 */
[----:B--2---:R-:W-:Y:S01]  /*b8b0*/  STG.E.U16 desc[UR36][R2.64], R17 ;  /* 0x0000001102007986 */ /* 0x004fe2000c101524 */
[----:B------:R-:W-:Y:S05]  /*b8c0*/  EXIT ;  /* 0x000000000000794d */ /* 0x000fea0003800000 */
.L_x_32412:
        /* <DEDUP_REMOVED lines=308> */
.L_x_32433:
        /* <DEDUP_REMOVED lines=29> */
.L_x_32435:
[----:B------:R-:W-:Y:S05]  /*cde0*/  BSYNC.RECONVERGENT B6 ;  /* 0x0000000000067941 */ /* 0x000fea0003800200 */
.L_x_32434:
        /* <DEDUP_REMOVED lines=276> */
.L_x_32436:
        /* <DEDUP_REMOVED lines=8> */
.L_x_32432:
[----:B------:R-:W-:Y:S05]  /*dfb0*/  BSYNC.RECONVERGENT B7 ;  /* 0x0000000000077941 */ /* 0x000fea0003800200 */
.L_x_32431:
        /* <DEDUP_REMOVED lines=303> */
.L_x_32439:
        /* <DEDUP_REMOVED lines=29> */
.L_x_32441:
[----:B------:R-:W-:Y:S05]  /*f480*/  BSYNC.RECONVERGENT B6 ;  /* 0x0000000000067941 */ /* 0x000fea0003800200 */
.L_x_32440:
        /* <DEDUP_REMOVED lines=276> */
.L_x_32442:
        /* <DEDUP_REMOVED lines=8> */
.L_x_32438:
[----:B------:R-:W-:Y:S05]  /*10650*/  BSYNC.RECONVERGENT B7 ;  /* 0x0000000000077941 */ /* 0x000fea0003800200 */
.L_x_32437:
        /* <DEDUP_REMOVED lines=303> */
.L_x_32445:
        /* <DEDUP_REMOVED lines=29> */
.L_x_32447:
[----:B------:R-:W-:Y:S05]  /*11b20*/  BSYNC.RECONVERGENT B6 ;  /* 0x0000000000067941 */ /* 0x000fea0003800200 */
.L_x_32446:
        /* <DEDUP_REMOVED lines=276> */
.L_x_32448:
        /* <DEDUP_REMOVED lines=8> */
.L_x_32444:
[----:B------:R-:W-:Y:S05]  /*12cf0*/  BSYNC.RECONVERGENT B7 ;  /* 0x0000000000077941 */ /* 0x000fea0003800200 */
.L_x_32443:
        /* <DEDUP_REMOVED lines=302> */
.L_x_32449:
        /* <DEDUP_REMOVED lines=31> */
.L_x_32451:
[----:B------:R-:W-:Y:S05]  /*141d0*/  BSYNC.RECONVERGENT B6 ;  /* 0x0000000000067941 */ /* 0x000fea0003800200 */
.L_x_32450:
        /* <DEDUP_REMOVED lines=276> */
.L_x_32452:
[----:B------:R-:W2:Y:S01]  /*15320*/  LDG.E.U16 R19, desc[UR36][R18.64] ;  /* 0x0000002412137981 */ /* 0x000ea2000c1e1500 */
[----:B------:R-:W0:Y:S02]  /*15330*/  LDC.64 R2, c[0x0][0x730] ;  /* 0x0001cc00ff027b82 */ /* 0x000e240000000a00 */
[----:B0-----:R-:W-:-:S05]  /*15340*/  IMAD.WIDE R2, R0, 0x2, R2 ;  /* 0x0000000200027825 */ /* 0x001fca00078e0202 */
[----:B--2---:R-:W-:Y:S01]  /*15350*/  STG.E.U16 desc[UR36][R2.64], R19 ;  /* 0x0000001302007986 */ /* 0x004fe2000c101524 */
[----:B------:R-:W-:Y:S05]  /*15360*/  EXIT ;  /* 0x000000000000794d */ /* 0x000fea0003800000 */
.L_x_32411:
        /* <DEDUP_REMOVED lines=305> */
.L_x_32455:
        /* <DEDUP_REMOVED lines=29> */
.L_x_32457:
[----:B------:R-:W-:Y:S05]  /*16850*/  BSYNC.RECONVERGENT B6 ;  /* 0x0000000000067941 */ /* 0x000fea0003800200 */
.L_x_32456:
        /* <DEDUP_REMOVED lines=14> */
.L_x_32454:
[----:B------:R-:W-:Y:S05]  /*16940*/  BSYNC.RECONVERGENT B7 ;  /* 0x0000000000077941 */ /* 0x000fea0003800200 */
.L_x_32453:
        /* <DEDUP_REMOVED lines=302> */
.L_x_32460:
        /* <DEDUP_REMOVED lines=29> */
.L_x_32462:
[----:B------:R-:W-:Y:S05]  /*17e00*/  BSYNC.RECONVERGENT B6 ;  /* 0x0000000000067941 */ /* 0x000fea0003800200 */
.L_x_32461:
        /* <DEDUP_REMOVED lines=14> */
.L_x_32459:
[----:B------:R-:W-:Y:S05]  /*17ef0*/  BSYNC.RECONVERGENT B7 ;  /* 0x0000000000077941 */ /* 0x000fea0003800200 */
.L_x_32458:
        /* <DEDUP_REMOVED lines=302> */
.L_x_32465:
        /* <DEDUP_REMOVED lines=29> */
.L_x_32467:
[----:B------:R-:W-:Y:S05]  /*193b0*/  BSYNC.RECONVERGENT B6 ;  /* 0x0000000000067941 */ /* 0x000fea0003800200 */
.L_x_32466:
        /* <DEDUP_REMOVED lines=14> */
.L_x_32464:
[----:B------:R-:W-:Y:S05]  /*194a0*/  BSYNC.RECONVERGENT B7 ;  /* 0x0000000000077941 */ /* 0x000fea0003800200 */
.L_x_32463:
        /* <DEDUP_REMOVED lines=301> */
.L_x_32468:
        /* <DEDUP_REMOVED lines=31> */
.L_x_32470:
[----:B------:R-:W-:Y:S05]  /*1a970*/  BSYNC.RECONVERGENT B6 ;  /* 0x0000000000067941 */ /* 0x000fea0003800200 */
.L_x_32469:
        /* <DEDUP_REMOVED lines=11> */
.L_x_32471:
        /* <DEDUP_REMOVED lines=13> */
.L_x_41996:


//--------------------- .text._ZN2at6native24index_elementwise_kernelILi128ELi4EZNS0_20cuda_take_put_kernelIsiZZZZZNS0_10put_kernelERNS_14TensorIteratorERKNS_10TensorBaseEbENKUlvE_clEvENKUlvE3_clEvENKUlvE_clEvENKUlvE_clEvEUlRsiE_EEvS4_S7_RKT1_EUliE_EEvlSE_ --------------------------
	.section	.text._ZN2at6native24index_elementwise_kernelILi128ELi4EZNS0_20cuda_take_put_kernelIsiZZZZZNS0_10put_kernelERNS_14TensorIteratorERKNS_10TensorBaseEbENKUlvE_clEvENKUlvE3_clEvENKUlvE_clEvENKUlvE_clEvEUlRsiE_EEvS4_S7_RKT1_EUliE_EEvlSE_,"ax",@progbits
	.align	128
        .global         _ZN2at6native24index_elementwise_kernelILi128ELi4EZNS0_20cuda_take_put_kernelIsiZZZZZNS0_10put_kernelERNS_14TensorIteratorERKNS_10TensorBaseEbENKUlvE_clEvENKUlvE3_clEvENKUlvE_clEvENKUlvE_clEvEUlRsiE_EEvS4_S7_RKT1_EUliE_EEvlSE_
        .type           _ZN2at6native24index_elementwise_kernelILi128ELi4EZNS0_20cuda_take_put_kernelIsiZZZZZNS0_10put_kernelERNS_14TensorIteratorERKNS_10TensorBaseEbENKUlvE_clEvENKUlvE3_clEvENKUlvE_clEvENKUlvE_clEvEUlRsiE_EEvS4_S7_RKT1_EUliE_EEvlSE_,@function
        .size           _ZN2at6native24index_elementwise_kernelILi128ELi4EZNS0_20cuda_take_put_kernelIsiZZZZZNS0_10put_kernelERNS_14TensorIteratorERKNS_10TensorBaseEbENKUlvE_clEvENKUlvE3_clEvENKUlvE_clEvENKUlvE_clEvEUlRsiE_EEvS4_S7_RKT1_EUliE_EEvlSE_,(.L_x_41997 - _ZN2at6native24index_elementwise_kernelILi128ELi4EZNS0_20cuda_take_put_kernelIsiZZZZZNS0_10put_kernelERNS_14TensorIteratorERKNS_10TensorBaseEbENKUlvE_clEvENKUlvE3_clEvENKUlvE_clEvENKUlvE_clEvEUlRsiE_EEvS4_S7_RKT1_EUliE_EEvlSE_)
        .other          _ZN2at6native24index_elementwise_kernelILi128ELi4EZNS0_20cuda_take_put_kernelIsiZZZZZNS0_10put_kernelERNS_14TensorIteratorERKNS_10TensorBaseEbENKUlvE_clEvENKUlvE3_clEvENKUlvE_clEvENKUlvE_clEvEUlRsiE_EEvS4_S7_RKT1_EUliE_EEvlSE_,@"STO_CUDA_ENTRY STV_DEFAULT"
_ZN2at6native24index_elementwise_kernelILi128ELi4EZNS0_20cuda_take_put_kernelIsiZZZZZNS0_10put_kernelERNS_14TensorIteratorERKNS_10TensorBaseEbENKUlvE_clEvENKUlvE3_clEvENKUlvE_clEvENKUlvE_clEvEUlRsiE_EEvS4_S7_RKT1_EUliE_EEvlSE_:
.text._ZN2at6native24index_elementwise_kernelILi128ELi4EZNS0_20cuda_take_put_kernelIsiZZZZZNS0_10put_kernelERNS_14TensorIteratorERKNS_10TensorBaseEbENKUlvE_clEvENKUlvE3_clEvENKUlvE_clEvENKUlvE_clEvEUlRsiE_EEvS4_S7_RKT1_EUliE_EEvlSE_:
        /* <DEDUP_REMOVED lines=46> */
.L_x_32477:
        /* <DEDUP_REMOVED lines=13> */
.L_x_32481:
        /* <DEDUP_REMOVED lines=10> */
.L_x_32480:
[----:B------:R-:W-:Y:S05]  /*0450*/  BRA `(.L_x_32482) ;  /* 0x0000000000247947 */ /* 0x000fea0003800000 */
.L_x_32479:
        /* <DEDUP_REMOVED lines=9> */
.L_x_32482:
[----:B------:R-:W-:Y:S05]  /*04f0*/  BSYNC B0 ;  /* 0x0000000000007941 */ /* 0x000fea0003800000 */
.L_x_32478:
[----:B------:R-:W-:-:S07]  /*0500*/  IADD3 R23, PT, PT, R23, 0x80, RZ ;  /* 0x0000008017177810 */ /* 0x000fce0007ffe0ff */
.L_x_32476:
[----:B------:R-:W-:Y:S05]  /*0510*/  BSYNC B6 ;  /* 0x0000000000067941 */ /* 0x000fea0003800000 */
.L_x_32475:
        /* <DEDUP_REMOVED lines=31> */
.L_x_32485:
        /* <DEDUP_REMOVED lines=21> */
.L_x_32490:
        /* <DEDUP_REMOVED lines=9> */
.L_x_32489:
[----:B------:R-:W-:Y:S05]  /*08f0*/  BSYNC B1 ;  /* 0x0000000000017941 */ /* 0x000fea0003800000 */
.L_x_32488:
[----:B------:R-:W-:Y:S05]  /*0900*/  BRA `(.L_x_32491) ;  /* 0x0000000000207947 */ /* 0x000fea0003800000 */
.L_x_32487:
        /* <DEDUP_REMOVED lines=8> */
.L_x_32491:
[----:B------:R-:W-:Y:S05]  /*0990*/  BSYNC B0 ;  /* 0x0000000000007941 */ /* 0x000fea0003800000 */
.L_x_32486:
[----:B------:R-:W-:-:S07]  /*09a0*/  VIADD R23, R23, 0x80 ;  /* 0x0000008017177836 */ /* 0x000fce0000000000 */
.L_x_32484:
[----:B------:R-:W-:Y:S05]  /*09b0*/  BSYNC B6 ;  /* 0x0000000000067941 */ /* 0x000fea0003800000 */
.L_x_32483:
        /* <DEDUP_REMOVED lines=31> */
.L_x_32494:
        /* <DEDUP_REMOVED lines=21> */
.L_x_32499:
        /* <DEDUP_REMOVED lines=9> */
.L_x_32498:
[----:B------:R-:W-:Y:S05]  /*0d90*/  BSYNC B1 ;  /* 0x0000000000017941 */ /* 0x000fea0003800000 */
.L_x_32497:
[----:B------:R-:W-:Y:S05]  /*0da0*/  BRA `(.L_x_32500) ;  /* 0x0000000000207947 */ /* 0x000fea0003800000 */
.L_x_32496:
        /* <DEDUP_REMOVED lines=8> */
.L_x_32500:
[----:B------:R-:W-:Y:S05]  /*0e30*/  BSYNC B0 ;  /* 0x0000000000007941 */ /* 0x000fea0003800000 */
.L_x_32495:
[----:B------:R-:W-:-:S07]  /*0e40*/  IADD3 R23, PT, PT, R23, 0x80, RZ ;  /* 0x0000008017177810 */ /* 0x000fce0007ffe0ff */
.L_x_32493:
[----:B------:R-:W-:Y:S05]  /*0e50*/  BSYNC B6 ;  /* 0x0000000000067941 */ /* 0x000fea0003800000 */
.L_x_32492:
        /* <DEDUP_REMOVED lines=30> */
.L_x_32501:
        /* <DEDUP_REMOVED lines=11> */
.L_x_32503:
        /* <DEDUP_REMOVED lines=10> */
.L_x_32502:
        /* <DEDUP_REMOVED lines=9> */
.L_x_32474:
        /* <DEDUP_REMOVED lines=34> */
.L_x_32506:
        /* <DEDUP_REMOVED lines=10> */
[----:B--2---:R-:W-:-:S05]  /*14e0*/  SHF.R.U32.HI R5, RZ, R5, R4 ;  /* 0x00000005ff057219 */ /* 0x004fca0000011604 */
[----:B------:R-:W-:-:S04]  /*14f0*/  IMAD.MOV R3, RZ, RZ, -R5 ;  /* 0x000000ffff037224 */ /* 0x000fc800078e0a05 */
[----:B------:R-:W-:-:S04]  /*1500*/  IMAD R0, R3, R6, R17 ;  /* 0x0000000603007224 */ /* 0x000fc800078e0211 */
[----:B0-----:R-:W-:Y:S01]  /*1510*/  IMAD R0, R0, R9, RZ ;  /* 0x0000000900007224 */ /* 0x001fe200078e02ff */
        /* <DEDUP_REMOVED lines=262> */
.L_x_32507:
[----:B------:R-:W0:Y:S08]  /*2580*/  LDC.64 R4, c[0x0][0x738] ;  /* 0x0001ce00ff047b82 */ /* 0x000e300000000a00 */
[----:B------:R-:W1:Y:S01]  /*2590*/  LDC.64 R8, c[0x0][0x580] ;  /* 0x00016000ff087b82 */ /* 0x000e620000000a00 */
[----:B0-----:R-:W-:-:S03]  /*25a0*/  IMAD.WIDE R4, R0, 0x2, R4 ;  /* 0x0000000200047825 */ /* 0x001fc600078e0204 */
[C---:B------:R-:W-:Y:S01]  /*25b0*/  LOP3.LUT R3, R4.reuse, 0x2, RZ, 0xc0, !PT ;  /* 0x0000000204037812 */ /* 0x040fe200078ec0ff */
[----:B-1----:R0:W5:Y:S03]  /*25c0*/  LDG.E.S16 R8, desc[UR36][R8.64] ;  /* 0x0000002408087981 */ /* 0x002166000c1e1700 */
[----:B------:R-:W-:-:S04]  /*25d0*/  IADD3 R4, P0, PT, R4, -R3, RZ ;  /* 0x8000000304047210 */ /* 0x000fc80007f1e0ff */
[----:B------:R-:W-:-:S05]  /*25e0*/  IADD3.X R5, PT, PT, R5, -0x1, RZ, P0, !PT ;  /* 0xffffffff05057810 */ /* 0x000fca00007fe4ff */
[----:B------:R0:W5:Y:S01]  /*25f0*/  LDG.E R6, desc[UR36][R4.64] ;  /* 0x0000002404067981 */ /* 0x000162000c1e1900 */
[C---:B------:R-:W-:Y:S01]  /*2600*/  ISETP.NE.U32.AND P0, PT, R3.reuse, RZ, PT ;  /* 0x000000ff0300720c */ /* 0x040fe20003f05070 */
[----:B------:R-:W-:Y:S01]  /*2610*/  BSSY B0, `(.L_x_32508) ;  /* 0x000000f000007945 */ /* 0x000fe20003800000 */
[----:B------:R-:W-:Y:S02]  /*2620*/  SHF.L.U32 R11, R3, 0x3, RZ ;  /* 0x00000003030b7819 */ /* 0x000fe400000006ff */
[----:B------:R-:W-:-:S13]  /*2630*/  ISETP.NE.AND.EX P0, PT, RZ, RZ, PT, P0 ;  /* 0x000000ffff00720c */ /* 0x000fda0003f05300 */
.L_x_32509:
        /* <DEDUP_REMOVED lines=13> */
.L_x_32508:
[----:B------:R-:W-:-:S07]  /*2710*/  IADD3 R23, PT, PT, R23, 0x80, RZ ;  /* 0x0000008017177810 */ /* 0x000fce0007ffe0ff */
.L_x_32505:
[----:B------:R-:W-:Y:S05]  /*2720*/  BSYNC B6 ;  /* 0x0000000000067941 */ /* 0x000fea0003800000 */
.L_x_32504:
        /* <DEDUP_REMOVED lines=31> */
.L_x_32512:
[----:B------:R-:W1:Y:S01]  /*2920*/  LDC R17, c[0x0][0x590] ;  /* 0x00016400ff117b82 */ /* 0x000e620000000800 */
[----:B------:R-:W-:-:S07]  /*2930*/  ISETP.GE.AND P0, PT, R16, RZ, PT ;  /* 0x000000ff1000720c */ /* 0x000fce0003f06270 */
[----:B------:R-:W2:Y:S08]  /*2940*/  LDC.64 R6, c[0x0][0x5a0] ;  /* 0x00016800ff067b82 */ /* 0x000eb00000000a00 */
[----:B0-----:R-:W0:Y:S01]  /*2950*/  LDC R5, c[0x0][0x5a8] ;  /* 0x00016a00ff057b82 */ /* 0x001e220000000800 */
[----:B-1----:R-:W-:-:S07]  /*2960*/  IADD3 R17, PT, PT, R16, R17, RZ ;  /* 0x0000001110117210 */ /* 0x002fce0007ffe0ff */
[----:B------:R-:W1:Y:S01]  /*2970*/  LDC R9, c[0x0][0x6cc] ;  /* 0x0001b300ff097b82 */ /* 0x000e620000000800 */
[----:B------:R-:W-:Y:S01]  /*2980*/  SEL R17, R17, R16, !P0 ;  /* 0x0000001011117207 */ /* 0x000fe20004000000 */
[----:B------:R-:W-:Y:S01]  /*2990*/  IMAD.MOV.U32 R16, RZ, RZ, RZ ;  /* 0x000000ffff107224 */ /* 0x000fe200078e00ff */
[----:B------:R-:W-:-:S03]  /*29a0*/  ISETP.NE.AND P0, PT, R18, RZ, PT ;  /* 0x000000ff1200720c */ /* 0x000fc60003f05270 */
[----:B--2---:R-:W-:-:S05]  /*29b0*/  IMAD.HI.U32 R4, R17, R7, R16 ;  /* 0x0000000711047227 */ /* 0x004fca00078e0010 */
[----:B0-----:R-:W-:-:S04]  /*29c0*/  SHF.R.U32.HI R5, RZ, R5, R4 ;  /* 0x00000005ff057219 */ /* 0x001fc80000011604 */
        /* <DEDUP_REMOVED lines=265> */
.L_x_32513:
        /* <DEDUP_REMOVED lines=10> */
[----:B------:R-:W-:Y:S02]  /*3b00*/  IMAD.SHL.U32 R11, R3, 0x8, RZ ;  /* 0x00000008030b7824 */ /* 0x000fe400078e00ff */
[----:B------:R-:W-:-:S13]  /*3b10*/  ISETP.NE.AND.EX P0, PT, RZ, RZ, PT, P0 ;  /* 0x000000ffff00720c */ /* 0x000fda0003f05300 */
.L_x_32515:
        /* <DEDUP_REMOVED lines=13> */
.L_x_32514:
[----:B------:R-:W-:-:S07]  /*3bf0*/  VIADD R23, R23, 0x80 ;  /* 0x0000008017177836 */ /* 0x000fce0000000000 */
.L_x_32511:
[----:B------:R-:W-:Y:S05]  /*3c00*/  BSYNC B6 ;  /* 0x0000000000067941 */ /* 0x000fea0003800000 */
.L_x_32510:
        /* <DEDUP_REMOVED lines=31> */
.L_x_32518:
[----:B------:R-:W1:Y:S01]  /*3e00*/  LDC R17, c[0x0][0x590] ;  /* 0x00016400ff117b82 */ /* 0x000e620000000800 */
[----:B------:R-:W-:-:S07]  /*3e10*/  ISETP.GE.AND P0, PT, R16, RZ, PT ;  /* 0x000000ff1000720c */ /* 0x000fce0003f06270 */
[----:B------:R-:W2:Y:S08]  /*3e20*/  LDC.64 R6, c[0x0][0x5a0] ;  /* 0x00016800ff067b82 */ /* 0x000eb00000000a00 */
[----:B0-----:R-:W0:Y:S01]  /*3e30*/  LDC R5, c[0x0][0x5a8] ;  /* 0x00016a00ff057b82 */ /* 0x001e220000000800 */
[----:B-1----:R-:W-:-:S07]  /*3e40*/  IMAD.IADD R17, R16, 0x1, R17 ;  /* 0x0000000110117824 */ /* 0x002fce00078e0211 */
[----:B------:R-:W1:Y:S01]  /*3e50*/  LDC R9, c[0x0][0x6cc] ;  /* 0x0001b300ff097b82 */ /* 0x000e620000000800 */
[----:B------:R-:W-:Y:S01]  /*3e60*/  SEL R17, R17, R16, !P0 ;  /* 0x0000001011117207 */ /* 0x000fe20004000000 */
[----:B------:R-:W-:Y:S01]  /*3e70*/  HFMA2 R16, -RZ, RZ, 0, 0 ;  /* 0x00000000ff107431 */ /* 0x000fe200000001ff */
[----:B------:R-:W-:-:S04]  /*3e80*/  ISETP.NE.AND P0, PT, R18, RZ, PT ;  /* 0x000000ff1200720c */ /* 0x000fc80003f05270 */
[----:B--2---:R-:W-:-:S05]  /*3e90*/  IMAD.HI.U32 R4, R17, R7, R16 ;  /* 0x0000000711047227 */ /* 0x004fca00078e0010 */
[----:B0-----:R-:W-:-:S05]  /*3ea0*/  SHF.R.U32.HI R5, RZ, R5, R4 ;  /* 0x00000005ff057219 */ /* 0x001fca0000011604 */
        /* <DEDUP_REMOVED lines=265> */
.L_x_32519:
        /* <DEDUP_REMOVED lines=12> */
.L_x_32521:
        /* <DEDUP_REMOVED lines=13> */
.L_x_32520:
[----:B------:R-:W-:-:S07]  /*50d0*/  IADD3 R23, PT, PT, R23, 0x80, RZ ;  /* 0x0000008017177810 */ /* 0x000fce0007ffe0ff */
.L_x_32517:
[----:B------:R-:W-:Y:S05]  /*50e0*/  BSYNC B6 ;  /* 0x0000000000067941 */ /* 0x000fea0003800000 */
.L_x_32516:
        /* <DEDUP_REMOVED lines=30> */
.L_x_32522:
        /* <DEDUP_REMOVED lines=276> */
.L_x_32523:
        /* <DEDUP_REMOVED lines=9> */
[----:B------:R-:W-:-:S03]  /*64a0*/  IMAD.SHL.U32 R9, R7, 0x8, RZ ;  /* 0x0000000807097824 */ /* 0x000fc600078e00ff */
[----:B------:R-:W-:-:S13]  /*64b0*/  ISETP.NE.AND.EX P0, PT, RZ, RZ, PT, P0 ;  /* 0x000000ffff00720c */ /* 0x000fda0003f05300 */
.L_x_32524:
        /* <DEDUP_REMOVED lines=13> */
.L_x_32473:
        /* <DEDUP_REMOVED lines=31> */
.L_x_32527:
[----:B------:R-:W0:Y:S01]  /*6780*/  LDCU UR4, c[0x0][0x590] ;  /* 0x0000b200ff0477ac */ /* 0x000e220008000800 */
[----:B------:R-:W1:Y:S01]  /*6790*/  LDC.64 R8, c[0x0][0x738] ;  /* 0x0001ce00ff087b82 */ /* 0x000e620000000a00 */
[----:B------:R-:W-:-:S07]  /*67a0*/  SHF.R.S32.HI R3, RZ, 0x1f, R16 ;  /* 0x0000001fff037819 */ /* 0x000fce0000011410 */
[----:B------:R-:W2:Y:S01]  /*67b0*/  LDC.64 R4, c[0x0][0x580] ;  /* 0x00016000ff047b82 */ /* 0x000ea20000000a00 */
[----:B0-----:R-:W-:-:S04]  /*67c0*/  LOP3.LUT R3, R3, UR4, RZ, 0xc0, !PT ;  /* 0x0000000403037c12 */ /* 0x001fc8000f8ec0ff */
[----:B------:R-:W-:-:S04]  /*67d0*/  IADD3 R0, PT, PT, R16, R3, RZ ;  /* 0x0000000310007210 */ /* 0x000fc80007ffe0ff */
[--C-:B------:R-:W-:Y:S02]  /*67e0*/  SHF.R.S64 R3, RZ, 0x1f, R0.reuse ;  /* 0x0000001fff037819 */ /* 0x100fe40000001000 */
[----:B------:R-:W-:-:S03]  /*67f0*/  SHF.R.S32.HI R0, RZ, 0x1f, R0 ;  /* 0x0000001fff007819 */ /* 0x000fc60000011400 */
[----:B-1----:R-:W-:Y:S01]  /*6800*/  IMAD.IADD R7, R3, 0x1, R8 ;  /* 0x0000000103077824 */ /* 0x002fe200078e0208 */
[----:B--2---:R0:W5:Y:S04]  /*6810*/  LDG.E.S16 R4, desc[UR36][R4.64] ;  /* 0x0000002404047981 */ /* 0x004168000c1e1700 */
[----:B------:R-:W-:-:S04]  /*6820*/  LOP3.LUT R7, R7, 0x2, RZ, 0xc0, !PT ;  /* 0x0000000207077812 */ /* 0x000fc800078ec0ff */
[----:B------:R-:W-:-:S04]  /*6830*/  IADD3 R2, P0, P1, R3, R8, -R7 ;  /* 0x0000000803027210 */ /* 0x000fc8000791e807 */
[----:B------:R-:W-:-:S05]  /*6840*/  IADD3.X R3, PT, PT, R0, -0x1, R9, P0, P1 ;  /* 0xffffffff00037810 */ /* 0x000fca00007e2409 */
[----:B------:R0:W5:Y:S01]  /*6850*/  LDG.E R8, desc[UR36][R2.64] ;  /* 0x0000002402087981 */ /* 0x000162000c1e1900 */
[C---:B------:R-:W-:Y:S01]  /*6860*/  ISETP.NE.U32.AND P0, PT, R7.reuse, RZ, PT ;  /* 0x000000ff0700720c */ /* 0x040fe20003f05070 */
[----:B------:R-:W-:Y:S01]  /*6870*/  BSSY B0, `(.L_x_32528) ;  /* 0x000000f000007945 */ /* 0x000fe20003800000 */
[----:B------:R-:W-:Y:S02]  /*6880*/  SHF.L.U32 R7, R7, 0x3, RZ ;  /* 0x0000000307077819 */ /* 0x000fe400000006ff */
[----:B------:R-:W-:-:S13]  /*6890*/  ISETP.NE.AND.EX P0, PT, RZ, RZ, PT, P0 ;  /* 0x000000ffff00720c */ /* 0x000fda0003f05300 */
.L_x_32529:
        /* <DEDUP_REMOVED lines=13> */
.L_x_32528:
[----:B------:R-:W-:-:S07]  /*6970*/  IADD3 R23, PT, PT, R23, 0x80, RZ ;  /* 0x0000008017177810 */ /* 0x000fce0007ffe0ff */
.L_x_32526:
[----:B------:R-:W-:Y:S05]  /*6980*/  BSYNC B6 ;  /* 0x0000000000067941 */ /* 0x000fea0003800000 */
.L_x_32525:
        /* <DEDUP_REMOVED lines=31> */
.L_x_32532:
        /* <DEDUP_REMOVED lines=18> */
.L_x_32534:
        /* <DEDUP_REMOVED lines=13> */
.L_x_32533:
[----:B------:R-:W-:-:S07]  /*6d70*/  IADD3 R23, PT, PT, R23, 0x80, RZ ;  /* 0x0000008017177810 */ /* 0x000fce0007ffe0ff */
.L_x_32531:
[----:B------:R-:W-:Y:S05]  /*6d80*/  BSYNC B6 ;  /* 0x0000000000067941 */ /* 0x000fea0003800000 */
.L_x_32530:
        /* <DEDUP_REMOVED lines=31> */
.L_x_32537:
        /* <DEDUP_REMOVED lines=18> */
.L_x_32539:
        /* <DEDUP_REMOVED lines=13> */
.L_x_32538:
[----:B------:R-:W-:-:S07]  /*7170*/  IADD3 R23, PT, PT, R23, 0x80, RZ ;  /* 0x0000008017177810 */ /* 0x000fce0007ffe0ff */
.L_x_32536:
[----:B------:R-:W-:Y:S05]  /*7180*/  BSYNC B6 ;  /* 0x0000000000067941 */ /* 0x000fea0003800000 */
.L_x_32535:
        /* <DEDUP_REMOVED lines=30> */
.L_x_32540:
        /* <DEDUP_REMOVED lines=14> */
[C---:B------:R-:W-:Y:S02]  /*7450*/  ISETP.NE.U32.AND P0, PT, R7.reuse, RZ, PT ;  /* 0x000000ff0700720c */ /* 0x040fe40003f05070 */
[----:B------:R-:W-:Y:S02]  /*7460*/  SHF.L.U32 R7, R7, 0x3, RZ ;  /* 0x0000000307077819 */ /* 0x000fe400000006ff */
[----:B------:R-:W-:-:S13]  /*7470*/  ISETP.NE.AND.EX P0, PT, RZ, RZ, PT, P0 ;  /* 0x000000ffff00720c */ /* 0x000fda0003f05300 */
.L_x_32541:
        /* <DEDUP_REMOVED lines=13> */
.L_x_32472:
        /* <DEDUP_REMOVED lines=310> */
.L_x_32546:
        /* <DEDUP_REMOVED lines=29> */
.L_x_32548:
[----:B------:R-:W-:Y:S05]  /*8a80*/  BSYNC.RECONVERGENT B6 ;  /* 0x0000000000067941 */ /* 0x000fea0003800200 */
.L_x_32547:
[----:B------:R-:W0:Y:S01]  /*8a90*/  LDC.64 R2, c[0x0][0x738] ;  /* 0x0001ce00ff027b82 */ /* 0x000e220000000a00 */
[----:B------:R-:W1:Y:S02]  /*8aa0*/  LDCU.64 UR4, c[0x0][0x580] ;  /* 0x0000b000ff0477ac */ /* 0x000e640008000a00 */
[----:B-1----:R-:W-:-:S04]  /*8ab0*/  IADD3 R6, P0, PT, R17, UR4, RZ ;  /* 0x0000000411067c10 */ /* 0x002fc8000ff1e0ff */
[----:B------:R-:W-:Y:S02]  /*8ac0*/  IADD3.X R7, PT, PT, RZ, UR5, RZ, P0, !PT ;  /* 0x00000005ff077c10 */ /* 0x000fe400087fe4ff */
[----:B0-----:R-:W-:-:S04]  /*8ad0*/  LOP3.LUT R5, R2, 0x2, RZ, 0xc0, !PT ;  /* 0x0000000202057812 */ /* 0x001fc800078ec0ff */
[----:B------:R-:W-:Y:S01]  /*8ae0*/  IADD3 R2, P1, PT, -R5, R2, RZ ;  /* 0x0000000205027210 */ /* 0x000fe20007f3e1ff */
[----:B------:R0:W5:Y:S03]  /*8af0*/  LDG.E.S16 R7, desc[UR36][R6.64] ;  /* 0x0000002406077981 */ /* 0x000166000c1e1700 */
        /* <DEDUP_REMOVED lines=8> */
.L_x_32552:
        /* <DEDUP_REMOVED lines=10> */
.L_x_32551:
[----:B------:R-:W-:Y:S05]  /*8c20*/  BRA `(.L_x_32553) ;  /* 0x0000000000247947 */ /* 0x000fea0003800000 */
.L_x_32550:
        /* <DEDUP_REMOVED lines=9> */
.L_x_32553:
[----:B------:R-:W-:Y:S05]  /*8cc0*/  BSYNC B0 ;  /* 0x0000000000007941 */ /* 0x000fea0003800000 */
.L_x_32549:
[----:B------:R-:W-:-:S07]  /*8cd0*/  IADD3 R23, PT, PT, R23, 0x80, RZ ;  /* 0x0000008017177810 */ /* 0x000fce0007ffe0ff */
.L_x_32545:
[----:B------:R-:W-:Y:S05]  /*8ce0*/  BSYNC B7 ;  /* 0x0000000000077941 */ /* 0x000fea0003800000 */
.L_x_32544:
[----:B------:R-:W0:Y:S01]  /*8cf0*/  LDCU.64 UR4, c[0x0][0x380] ;  /* 0x00007000ff0477ac */ /* 0x000e220008000a00 */
[----:B------:R-:W-:Y:S01]  /*8d00*/  BSSY B7, `(.L_x_32554) ;  /* 0x0000177000077945 */ /* 0x000fe20003800000 */
        /* <DEDUP_REMOVED lines=300> */
.L_x_32556:
        /* <DEDUP_REMOVED lines=29> */
.L_x_32558:
[----:B------:R-:W-:Y:S05]  /*a1a0*/  BSYNC.RECONVERGENT B6 ;  /* 0x0000000000067941 */ /* 0x000fea0003800200 */
.L_x_32557:
[----:B------:R-:W0:Y:S01]  /*a1b0*/  LDC.64 R2, c[0x0][0x738] ;  /* 0x0001ce00ff027b82 */ /* 0x000e220000000a00 */
[----:B------:R-:W1:Y:S02]  /*a1c0*/  LDCU.64 UR4, c[0x0][0x580] ;  /* 0x0000b000ff0477ac */ /* 0x000e640008000a00 */
[----:B-1----:R-:W-:Y:S02]  /*a1d0*/  IADD3 R6, P0, PT, R17, UR4, RZ ;  /* 0x0000000411067c10 */ /* 0x002fe4000ff1e0ff */
[----:B0-----:R-:W-:-:S03]  /*a1e0*/  LOP3.LUT R5, R2, 0x2, RZ, 0xc0, !PT ;  /* 0x0000000202057812 */ /* 0x001fc600078ec0ff */
[----:B------:R-:W-:Y:S01]  /*a1f0*/  IMAD.X R7, RZ, RZ, UR5, P0 ;  /* 0x00000005ff077e24 */ /* 0x000fe200080e06ff */
[----:B------:R-:W-:-:S05]  /*a200*/  IADD3 R2, P1, PT, -R5, R2, RZ ;  /* 0x0000000205027210 */ /* 0x000fca0007f3e1ff */
        /* <DEDUP_REMOVED lines=17> */
.L_x_32563:
        /* <DEDUP_REMOVED lines=9> */
.L_x_32562:
[----:B------:R-:W-:Y:S05]  /*a3b0*/  BSYNC B1 ;  /* 0x0000000000017941 */ /* 0x000fea0003800000 */
.L_x_32561:
[----:B------:R-:W-:Y:S05]  /*a3c0*/  BRA `(.L_x_32564) ;  /* 0x0000000000207947 */ /* 0x000fea0003800000 */
.L_x_32560:
        /* <DEDUP_REMOVED lines=8> */
.L_x_32564:
[----:B------:R-:W-:Y:S05]  /*a450*/  BSYNC B0 ;  /* 0x0000000000007941 */ /* 0x000fea0003800000 */
.L_x_32559:
[----:B------:R-:W-:-:S07]  /*a460*/  VIADD R23, R23, 0x80 ;  /* 0x0000008017177836 */ /* 0x000fce0000000000 */
.L_x_32555:
[----:B------:R-:W-:Y:S05]  /*a470*/  BSYNC B7 ;  /* 0x0000000000077941 */ /* 0x000fea0003800000 */
.L_x_32554:
[----:B------:R-:W0:Y:S01]  /*a480*/  LDCU.64 UR4, c[0x0][0x380] ;  /* 0x00007000ff0477ac */ /* 0x000e220008000a00 */
[----:B------:R-:W-:Y:S01]  /*a490*/  BSSY B7, `(.L_x_32565) ;  /* 0x0000177000077945 */ /* 0x000fe20003800000 */
        /* <DEDUP_REMOVED lines=300> */
.L_x_32567:
        /* <DEDUP_REMOVED lines=29> */
.L_x_32569:
[----:B------:R-:W-:Y:S05]  /*b930*/  BSYNC.RECONVERGENT B6 ;  /* 0x0000000000067941 */ /* 0x000fea0003800200 */
.L_x_32568:
        /* <DEDUP_REMOVED lines=23> */
.L_x_32574:
        /* <DEDUP_REMOVED lines=9> */
.L_x_32573:
[----:B------:R-:W-:Y:S05]  /*bb40*/  BSYNC B1 ;  /* 0x0000000000017941 */ /* 0x000fea0003800000 */
.L_x_32572:
[----:B------:R-:W-:Y:S05]  /*bb50*/  BRA `(.L_x_32575) ;  /* 0x0000000000207947 */ /* 0x000fea0003800000 */
.L_x_32571:
        /* <DEDUP_REMOVED lines=8> */
.L_x_32575:
[----:B------:R-:W-:Y:S05]  /*bbe0*/  BSYNC B0 ;  /* 0x0000000000007941 */ /* 0x000fea0003800000 */
.L_x_32570:
[----:B------:R-:W-:-:S07]  /*bbf0*/  IADD3 R23, PT, PT, R23, 0x80, RZ ;  /* 0x0000008017177810 */ /* 0x000fce0007ffe0ff */
.L_x_32566:
[----:B------:R-:W-:Y:S05]  /*bc00*/  BSYNC B7 ;  /* 0x0000000000077941 */ /* 0x000fea0003800000 */
.L_x_32565:
[----:B------:R-:W0:Y:S02]  /*bc10*/  LDCU.64 UR4, c[0x0][0x380] ;  /* 0x00007000ff0477ac */ /* 0x000e240008000a00 */
[----:B0-----:R-:W-:-:S04]  /*bc20*/  ISETP.GE.U32.AND P0, PT, R23, UR4, PT ;  /* 0x0000000417007c0c */ /* 0x001fc8000bf06070 */
[----:B------:R-:W-:-:S13]  /*bc30*/  ISETP.GE.AND.EX P0, PT, RZ, UR5, PT, P0 ;  /* 0x00000005ff007c0c */ /* 0x000fda000bf06300 */
[----:B------:R-:W-:Y:S05]  /*bc40*/  @P0 EXIT ;  /* 0x000000000000094d */ /* 0x000fea0003800000 */
        /* <DEDUP_REMOVED lines=297> */
.L_x_32576:
        /* <DEDUP_REMOVED lines=31> */
.L_x_32578:
[----:B------:R-:W-:Y:S05]  /*d0d0*/  BSYNC.RECONVERGENT B6 ;  /* 0x0000000000067941 */ /* 0x000fea0003800200 */
.L_x_32577:
        /* <DEDUP_REMOVED lines=10> */
.L_x_32580:
[----:B-----5:R-:W-:Y:S01]  /*d180*/  SHF.R.U32.HI R0, RZ, R7, R4 ;  /* 0x00000007ff007219 */ /* 0x020fe20000011604 */
[----:B------:R-:W-:Y:S05]  /*d190*/  YIELD ;  /* 0x0000000000007946 */ /* 0x000fea0003800000 */
[----:B------:R-:W-:Y:S02]  /*d1a0*/  LOP3.LUT R5, R4, 0xffff, RZ, 0xc0, !PT ;  /* 0x0000ffff04057812 */ /* 0x000fe400078ec0ff */
[----:B------:R-:W-:-:S04]  /*d1b0*/  IADD3 R0, PT, PT, R17, R0, RZ ;  /* 0x0000000011007210 */ /* 0x000fc80007ffe0ff */
[----:B------:R-:W-:-:S06]  /*d1c0*/  LEA R5, R0, R5, 0x10 ;  /* 0x0000000500057211 */ /* 0x000fcc00078e80ff */
[----:B------:R-:W2:Y:S02]  /*d1d0*/  ATOMG.E.CAS.STRONG.GPU PT, R5, [R2], R4, R5 ;  /* 0x00000004020573a9 */ /* 0x000ea400001ee105 */
[----:B--2---:R-:W-:-:S13]  /*d1e0*/  ISETP.NE.AND P0, PT, R4, R5, PT ;  /* 0x000000050400720c */ /* 0x004fda0003f05270 */
[----:B------:R-:W-:Y:S05]  /*d1f0*/  @!P0 EXIT ;  /* 0x000000000000894d */ /* 0x000fea0003800000 */
[----:B------:R-:W-:Y:S01]  /*d200*/  IMAD.MOV.U32 R4, RZ, RZ, R5 ;  /* 0x000000ffff047224 */ /* 0x000fe200078e0005 */
[----:B------:R-:W-:Y:S06]  /*d210*/  BRA `(.L_x_32580) ;  /* 0xfffffffc00d87947 */ /* 0x000fec000383ffff */
.L_x_32579:
[----:B-----5:R-:W-:Y:S01]  /*d220*/  IADD3 R0, PT, PT, R17, R4, RZ ;  /* 0x0000000411007210 */ /* 0x020fe20007ffe0ff */
        /* <DEDUP_REMOVED lines=8> */
.L_x_32543:
[----:B------:R-:W0:Y:S01]  /*d2b0*/  LDCU.64 UR4, c[0x0][0x380] ;  /* 0x00007000ff0477ac */ /* 0x000e220008000a00 */
[----:B------:R-:W-:Y:S01]  /*d2c0*/  VIADD R22, R22, 0xffffffff ;  /* 0xffffffff16167836 */ /* 0x000fe20000000000 */
[----:B------:R-:W-:Y:S01]  /*d2d0*/  VIMNMX.U32 R18, PT, PT, R19, 0x18, PT ;  /* 0x0000001813127848 */ /* 0x000fe20003fe0000 */
[----:B------:R-:W-:Y:S03]  /*d2e0*/  BSSY B7, `(.L_x_32581) ;  /* 0x000027f000077945 */ /* 0x000fe60003800000 */
[----:B------:R-:W-:Y:S02]  /*d2f0*/  VIMNMX.U32 R2, PT, PT, R22, 0x18, PT ;  /* 0x0000001816027848 */ /* 0x000fe40003fe0000 */
[----:B------:R-:W-:Y:S02]  /*d300*/  IADD3 R18, PT, PT, R18, 0x1, RZ ;  /* 0x0000000112127810 */ /* 0x000fe40007ffe0ff */
[----:B------:R-:W-:-:S02]  /*d310*/  IADD3 R2, PT, PT, R2, 0x1, RZ ;  /* 0x0000000102027810 */ /* 0x000fc40007ffe0ff */
        /* <DEDUP_REMOVED lines=301> */
.L_x_32583:
        /* <DEDUP_REMOVED lines=29> */
.L_x_32585:
[----:B------:R-:W-:Y:S05]  /*e7c0*/  BSYNC.RECONVERGENT B6 ;  /* 0x0000000000067941 */ /* 0x000fea0003800200 */
.L_x_32584:
        /* <DEDUP_REMOVED lines=276> */
.L_x_32586:
[----:B------:R-:W0:Y:S01]  /*f910*/  LDC.64 R4, c[0x0][0x738] ;  /* 0x0001ce00ff047b82 */ /* 0x000e220000000a00 */
[----:B------:R-:W1:Y:S02]  /*f920*/  LDCU.64 UR4, c[0x0][0x580] ;  /* 0x0000b000ff0477ac */ /* 0x000e640008000a00 */
[----:B-1----:R-:W-:-:S04]  /*f930*/  IADD3 R8, P0, PT, R25, UR4, RZ ;  /* 0x0000000419087c10 */ /* 0x002fc8000ff1e0ff */
[----:B------:R-:W-:Y:S01]  /*f940*/  IADD3.X R9, PT, PT, RZ, UR5, RZ, P0, !PT ;  /* 0x00000005ff097c10 */ /* 0x000fe200087fe4ff */
[----:B0-----:R-:W-:-:S03]  /*f950*/  IMAD.WIDE R4, R0, 0x2, R4 ;  /* 0x0000000200047825 */ /* 0x001fc600078e0204 */
[C---:B------:R-:W-:Y:S02]  /*f960*/  LOP3.LUT R3, R4.reuse, 0x2, RZ, 0xc0, !PT ;  /* 0x0000000204037812 */ /* 0x040fe400078ec0ff */
[----:B------:R0:W5:Y:S02]  /*f970*/  LDG.E.S16 R9, desc[UR36][R8.64] ;  /* 0x0000002408097981 */ /* 0x000164000c1e1700 */
[----:B------:R-:W-:-:S04]  /*f980*/  IADD3 R4, P1, PT, R4, -R3, RZ ;  /* 0x8000000304047210 */ /* 0x000fc80007f3e0ff */
[----:B------:R-:W-:-:S05]  /*f990*/  IADD3.X R5, PT, PT, R5, -0x1, RZ, P1, !PT ;  /* 0xffffffff05057810 */ /* 0x000fca0000ffe4ff */
[----:B------:R0:W5:Y:S01]  /*f9a0*/  LDG.E R6, desc[UR36][R4.64] ;  /* 0x0000002404067981 */ /* 0x000162000c1e1900 */
[C---:B------:R-:W-:Y:S01]  /*f9b0*/  ISETP.NE.U32.AND P0, PT, R3.reuse, RZ, PT ;  /* 0x000000ff0300720c */ /* 0x040fe20003f05070 */
[----:B------:R-:W-:Y:S01]  /*f9c0*/  BSSY B0, `(.L_x_32587) ;  /* 0x000000f000007945 */ /* 0x000fe20003800000 */
[----:B------:R-:W-:Y:S02]  /*f9d0*/  SHF.L.U32 R11, R3, 0x3, RZ ;  /* 0x00000003030b7819 */ /* 0x000fe400000006ff */
[----:B------:R-:W-:-:S13]  /*f9e0*/  ISETP.NE.AND.EX P0, PT, RZ, RZ, PT, P0 ;  /* 0x000000ffff00720c */ /* 0x000fda0003f05300 */
.L_x_32588:
        /* <DEDUP_REMOVED lines=13> */
.L_x_32587:
[----:B------:R-:W-:-:S07]  /*fac0*/  VIADD R23, R23, 0x80 ;  /* 0x0000008017177836 */ /* 0x000fce0000000000 */
.L_x_32582:
[----:B------:R-:W-:Y:S05]  /*fad0*/  BSYNC B7 ;  /* 0x0000000000077941 */ /* 0x000fea0003800000 */
.L_x_32581:
[----:B------:R-:W1:Y:S01]  /*fae0*/  LDCU.64 UR4, c[0x0][0x380] ;  /* 0x00007000ff0477ac */ /* 0x000e620008000a00 */
[----:B------:R-:W-:Y:S01]  /*faf0*/  BSSY B7, `(.L_x_32589) ;  /* 0x000027c000077945 */ /* 0x000fe20003800000 */
        /* <DEDUP_REMOVED lines=301> */
.L_x_32591:
        /* <DEDUP_REMOVED lines=29> */
.L_x_32593:
[----:B------:R-:W-:Y:S05]  /*10fa0*/  BSYNC.RECONVERGENT B6 ;  /* 0x0000000000067941 */ /* 0x000fea0003800200 */
.L_x_32592:
        /* <DEDUP_REMOVED lines=276> */
.L_x_32594:
        /* <DEDUP_REMOVED lines=12> */
[----:B------:R-:W-:Y:S02]  /*121b0*/  IMAD.SHL.U32 R11, R3, 0x8, RZ ;  /* 0x00000008030b7824 */ /* 0x000fe400078e00ff */
[----:B------:R-:W-:-:S13]  /*121c0*/  ISETP.NE.AND.EX P0, PT, RZ, RZ, PT, P0 ;  /* 0x000000ffff00720c */ /* 0x000fda0003f05300 */
.L_x_32596:
        /* <DEDUP_REMOVED lines=13> */
.L_x_32595:
[----:B------:R-:W-:-:S07]  /*122a0*/  IADD3 R23, PT, PT, R23, 0x80, RZ ;  /* 0x0000008017177810 */ /* 0x000fce0007ffe0ff */
.L_x_32590:
[----:B------:R-:W-:Y:S05]  /*122b0*/  BSYNC B7 ;  /* 0x0000000000077941 */ /* 0x000fea0003800000 */
.L_x_32589:
        /* <DEDUP_REMOVED lines=303> */
.L_x_32599:
        /* <DEDUP_REMOVED lines=29> */
.L_x_32601:
[----:B------:R-:W-:Y:S05]  /*13780*/  BSYNC.RECONVERGENT B6 ;  /* 0x0000000000067941 */ /* 0x000fea0003800200 */
.L_x_32600:
        /* <DEDUP_REMOVED lines=276> */
.L_x_32602:
[----:B------:R-:W0:Y:S01]  /*148d0*/  LDC.64 R4, c[0x0][0x738] ;  /* 0x0001ce00ff047b82 */ /* 0x000e220000000a00 */
[----:B------:R-:W1:Y:S02]  /*148e0*/  LDCU.64 UR4, c[0x0][0x580] ;  /* 0x0000b000ff0477ac */ /* 0x000e640008000a00 */
[----:B-1----:R-:W-:Y:S01]  /*148f0*/  IADD3 R8, P0, PT, R25, UR4, RZ ;  /* 0x0000000419087c10 */ /* 0x002fe2000ff1e0ff */
[----:B0-----:R-:W-:-:S04]  /*14900*/  IMAD.WIDE R4, R0, 0x2, R4 ;  /* 0x0000000200047825 */ /* 0x001fc800078e0204 */
[----:B------:R-:W-:Y:S01]  /*14910*/  IMAD.X R9, RZ, RZ, UR5, P0 ;  /* 0x00000005ff097e24 */ /* 0x000fe200080e06ff */
[----:B------:R-:W-:-:S04]  /*14920*/  LOP3.LUT R3, R4, 0x2, RZ, 0xc0, !PT ;  /* 0x0000000204037812 */ /* 0x000fc800078ec0ff */
[----:B------:R-:W-:Y:S01]  /*14930*/  IADD3 R4, P1, PT, R4, -R3, RZ ;  /* 0x8000000304047210 */ /* 0x000fe20007f3e0ff */
[----:B------:R0:W5:Y:S03]  /*14940*/  LDG.E.S16 R9, desc[UR36][R8.64] ;  /* 0x0000002408097981 */ /* 0x000166000c1e1700 */
[----:B------:R-:W-:-:S05]  /*14950*/  IADD3.X R5, PT, PT, R5, -0x1, RZ, P1, !PT ;  /* 0xffffffff05057810 */ /* 0x000fca0000ffe4ff */
[----:B------:R0:W5:Y:S01]  /*14960*/  LDG.E R6, desc[UR36][R4.64] ;  /* 0x0000002404067981 */ /* 0x000162000c1e1900 */
[C---:B------:R-:W-:Y:S01]  /*14970*/  ISETP.NE.U32.AND P0, PT, R3.reuse, RZ, PT ;  /* 0x000000ff0300720c */ /* 0x040fe20003f05070 */
[----:B------:R-:W-:Y:S01]  /*14980*/  BSSY B0, `(.L_x_32603) ;  /* 0x000000f000007945 */ /* 0x000fe20003800000 */
[----:B------:R-:W-:Y:S02]  /*14990*/  SHF.L.U32 R11, R3, 0x3, RZ ;  /* 0x00000003030b7819 */ /* 0x000fe400000006ff */
[----:B------:R-:W-:-:S13]  /*149a0*/  ISETP.NE.AND.EX P0, PT, RZ, RZ, PT, P0 ;  /* 0x000000ffff00720c */ /* 0x000fda0003f05300 */
.L_x_32604:
        /* <DEDUP_REMOVED lines=13> */
.L_x_32603:
[----:B------:R-:W-:-:S07]  /*14a80*/  IADD3 R23, PT, PT, R23, 0x80, RZ ;  /* 0x0000008017177810 */ /* 0x000fce0007ffe0ff */
.L_x_32598:
[----:B------:R-:W-:Y:S05]  /*14a90*/  BSYNC B7 ;  /* 0x0000000000077941 */ /* 0x000fea0003800000 */
.L_x_32597:
[----:B------:R-:W1:Y:S02]  /*14aa0*/  LDCU.64 UR4, c[0x0][0x380] ;  /* 0x00007000ff0477ac */ /* 0x000e640008000a00 */
[----:B-1----:R-:W-:-:S04]  /*14ab0*/  ISETP.GE.U32.AND P0, PT, R23, UR4, PT ;  /* 0x0000000417007c0c */ /* 0x002fc8000bf06070 */
[----:B------:R-:W-:-:S13]  /*14ac0*/  ISETP.GE.AND.EX P0, PT, RZ, UR5, PT, P0 ;  /* 0x00000005ff007c0c */ /* 0x000fda000bf06300 */
[----:B------:R-:W-:Y:S05]  /*14ad0*/  @P0 EXIT ;  /* 0x000000000000094d */ /* 0x000fea0003800000 */
        /* <DEDUP_REMOVED lines=298> */
.L_x_32605:
        /* <DEDUP_REMOVED lines=31> */
.L_x_32607:
[----:B------:R-:W-:Y:S05]  /*15f70*/  BSYNC.RECONVERGENT B6 ;  /* 0x0000000000067941 */ /* 0x000fea0003800200 */
.L_x_32606:
        /* <DEDUP_REMOVED lines=268> */
[----:B-1----:R-:W-:-:S04]  /*17040*/  @P0 IMAD.HI.U32 R2, R5, R7, R4 ;  /* 0x0000000705020227 */ /* 0x002fc800078e0004 */
[----:B------:R-:W-:Y:S01]  /*17050*/  IMAD.MOV R7, RZ, RZ, -R5 ;  /* 0x000000ffff077224 */ /* 0x000fe200078e0a05 */
[----:B--2---:R-:W-:-:S03]  /*17060*/  @P0 SHF.R.U32.HI R2, RZ, R9, R2 ;  /* 0x00000009ff020219 */ /* 0x004fc60000011602 */
[----:B0-----:R-:W-:Y:S01]  /*17070*/  IMAD R3, R7, UR4, R3 ;  /* 0x0000000407037c24 */ /* 0x001fe2000f8e0203 */
[----:B------:R-:W-:-:S03]  /*17080*/  @P0 IADD3 R7, PT, PT, -R2, RZ, RZ ;  /* 0x000000ff02070210 */ /* 0x000fc60007ffe1ff */
[----:B---3--:R-:W-:Y:S02]  /*17090*/  IMAD R0, R3, UR5, R0 ;  /* 0x0000000503007c24 */ /* 0x008fe4000f8e0200 */
[----:B------:R-:W-:-:S04]  /*170a0*/  @P0 IMAD R5, R6, R7, R5 ;  /* 0x0000000706050224 */ /* 0x000fc800078e0205 */
[----:B----4-:R-:W-:-:S07]  /*170b0*/  @P0 IMAD R0, R5, R8, R0 ;  /* 0x0000000805000224 */ /* 0x010fce00078e0200 */
.L_x_32608:
[----:B------:R-:W0:Y:S01]  /*170c0*/  LDC.64 R2, c[0x0][0x738] ;  /* 0x0001ce00ff027b82 */ /* 0x000e220000000a00 */
[----:B------:R1:W5:Y:S01]  /*170d0*/  LDG.E.S16 R19, desc[UR36][R18.64] ;  /* 0x0000002412137981 */ /* 0x000362000c1e1700 */
[----:B0-----:R-:W-:-:S03]  /*170e0*/  IMAD.WIDE R2, R0, 0x2, R2 ;  /* 0x0000000200027825 */ /* 0x001fc600078e0202 */
[----:B------:R-:W-:-:S04]  /*170f0*/  LOP3.LUT R5, R2, 0x2, RZ, 0xc0, !PT ;  /* 0x0000000202057812 */ /* 0x000fc800078ec0ff */
[----:B------:R-:W-:-:S04]  /*17100*/  IADD3 R2, P0, PT, R2, -R5, RZ ;  /* 0x8000000502027210 */ /* 0x000fc80007f1e0ff */
[----:B------:R-:W-:-:S05]  /*17110*/  IADD3.X R3, PT, PT, R3, -0x1, RZ, P0, !PT ;  /* 0xffffffff03037810 */ /* 0x000fca00007fe4ff */
[----:B------:R1:W5:Y:S01]  /*17120*/  LDG.E R4, desc[UR36][R2.64] ;  /* 0x0000002402047981 */ /* 0x000362000c1e1900 */
[C---:B------:R-:W-:Y:S02]  /*17130*/  ISETP.NE.U32.AND P0, PT, R5.reuse, RZ, PT ;  /* 0x000000ff0500720c */ /* 0x040fe40003f05070 */
[----:B------:R-:W-:Y:S02]  /*17140*/  SHF.L.U32 R9, R5, 0x3, RZ ;  /* 0x0000000305097819 */ /* 0x000fe400000006ff */
[----:B------:R-:W-:-:S13]  /*17150*/  ISETP.NE.AND.EX P0, PT, RZ, RZ, PT, P0 ;  /* 0x000000ffff00720c */ /* 0x000fda0003f05300 */
.L_x_32609:
        /* <DEDUP_REMOVED lines=13> */
.L_x_32542:
        /* <DEDUP_REMOVED lines=305> */
.L_x_32612:
        /* <DEDUP_REMOVED lines=29> */
.L_x_32614:
[----:B------:R-:W-:Y:S05]  /*18710*/  BSYNC.RECONVERGENT B6 ;  /* 0x0000000000067941 */ /* 0x000fea0003800200 */
.L_x_32613:
[----:B------:R-:W0:Y:S01]  /*18720*/  LDCU UR4, c[0x0][0x590] ;  /* 0x0000b200ff0477ac */ /* 0x000e220008000800 */
[----:B------:R-:W1:Y:S01]  /*18730*/  LDC.64 R2, c[0x0][0x738] ;  /* 0x0001ce00ff027b82 */ /* 0x000e620000000a00 */
[----:B------:R-:W-:Y:S01]  /*18740*/  SHF.R.S32.HI R5, RZ, 0x1f, R16 ;  /* 0x0000001fff057819 */ /* 0x000fe20000011410 */
[----:B------:R-:W2:Y:S03]  /*18750*/  LDCU.64 UR6, c[0x0][0x580] ;  /* 0x0000b000ff0677ac */ /* 0x000ea60008000a00 */
[----:B0-----:R-:W-:-:S04]  /*18760*/  LOP3.LUT R5, R5, UR4, RZ, 0xc0, !PT ;  /* 0x0000000405057c12 */ /* 0x001fc8000f8ec0ff */
[----:B------:R-:W-:Y:S02]  /*18770*/  IADD3 R0, PT, PT, R16, R5, RZ ;  /* 0x0000000510007210 */ /* 0x000fe40007ffe0ff */
[----:B--2---:R-:W-:Y:S02]  /*18780*/  IADD3 R6, P0, PT, R25, UR6, RZ ;  /* 0x0000000619067c10 */ /* 0x004fe4000ff1e0ff */
[--C-:B------:R-:W-:Y:S02]  /*18790*/  SHF.R.S64 R7, RZ, 0x1f, R0.reuse ;  /* 0x0000001fff077819 */ /* 0x100fe40000001000 */
[----:B------:R-:W-:-:S03]  /*187a0*/  SHF.R.S32.HI R0, RZ, 0x1f, R0 ;  /* 0x0000001fff007819 */ /* 0x000fc60000011400 */
[----:B-1----:R-:W-:-:S05]  /*187b0*/  IMAD.IADD R5, R7, 0x1, R2 ;  /* 0x0000000107057824 */ /* 0x002fca00078e0202 */
[----:B------:R-:W-:-:S04]  /*187c0*/  LOP3.LUT R5, R5, 0x2, RZ, 0xc0, !PT ;  /* 0x0000000205057812 */ /* 0x000fc800078ec0ff */
[----:B------:R-:W-:Y:S02]  /*187d0*/  IADD3 R2, P1, P2, R7, R2, -R5 ;  /* 0x0000000207027210 */ /* 0x000fe40007a3e805 */
        /* <DEDUP_REMOVED lines=8> */
.L_x_32616:
        /* <DEDUP_REMOVED lines=13> */
.L_x_32615:
[----:B------:R-:W-:-:S07]  /*18930*/  VIADD R23, R23, 0x80 ;  /* 0x0000008017177836 */ /* 0x000fce0000000000 */
.L_x_32611:
[----:B------:R-:W-:Y:S05]  /*18940*/  BSYNC B7 ;  /* 0x0000000000077941 */ /* 0x000fea0003800000 */
.L_x_32610:
        /* <DEDUP_REMOVED lines=302> */
.L_x_32619:
        /* <DEDUP_REMOVED lines=29> */
.L_x_32621:
[----:B------:R-:W-:Y:S05]  /*19e00*/  BSYNC.RECONVERGENT B6 ;  /* 0x0000000000067941 */ /* 0x000fea0003800200 */
.L_x_32620:
        /* <DEDUP_REMOVED lines=8> */
[----:B------:R-:W-:Y:S02]  /*19e90*/  SHF.R.S32.HI R0, RZ, 0x1f, R0 ;  /* 0x0000001fff007819 */ /* 0x000fe40000011400 */
[----:B-1----:R-:W-:-:S04]  /*19ea0*/  IADD3 R5, PT, PT, R7, R2, RZ ;  /* 0x0000000207057210 */ /* 0x002fc80007ffe0ff */
[----:B------:R-:W-:-:S04]  /*19eb0*/  LOP3.LUT R5, R5, 0x2, RZ, 0xc0, !PT ;  /* 0x0000000205057812 */ /* 0x000fc800078ec0ff */
[----:B------:R-:W-:Y:S01]  /*19ec0*/  IADD3 R2, P1, P2, R7, R2, -R5 ;  /* 0x0000000207027210 */ /* 0x000fe20007a3e805 */
        /* <DEDUP_REMOVED lines=8> */
.L_x_32623:
        /* <DEDUP_REMOVED lines=13> */
.L_x_32622:
[----:B------:R-:W-:-:S07]  /*1a020*/  IADD3 R23, PT, PT, R23, 0x80, RZ ;  /* 0x0000008017177810 */ /* 0x000fce0007ffe0ff */
.L_x_32618:
[----:B------:R-:W-:Y:S05]  /*1a030*/  BSYNC B7 ;  /* 0x0000000000077941 */ /* 0x000fea0003800000 */
.L_x_32617:
        /* <DEDUP_REMOVED lines=302> */
.L_x_32626:
        /* <DEDUP_REMOVED lines=29> */
.L_x_32628:
[----:B------:R-:W-:Y:S05]  /*1b4f0*/  BSYNC.RECONVERGENT B6 ;  /* 0x0000000000067941 */ /* 0x000fea0003800200 */
.L_x_32627:
[----:B------:R-:W0:Y:S01]  /*1b500*/  LDCU UR4, c[0x0][0x590] ;  /* 0x0000b200ff0477ac */ /* 0x000e220008000800 */
[----:B------:R-:W1:Y:S01]  /*1b510*/  LDC.64 R2, c[0x0][0x738] ;  /* 0x0001ce00ff027b82 */ /* 0x000e620000000a00 */
[----:B------:R-:W-:Y:S01]  /*1b520*/  SHF.R.S32.HI R5, RZ, 0x1f, R16 ;  /* 0x0000001fff057819 */ /* 0x000fe20000011410 */
[----:B------:R-:W2:Y:S03]  /*1b530*/  LDCU.64 UR6, c[0x0][0x580] ;  /* 0x0000b000ff0677ac */ /* 0x000ea60008000a00 */
[----:B0-----:R-:W-:Y:S02]  /*1b540*/  LOP3.LUT R5, R5, UR4, RZ, 0xc0, !PT ;  /* 0x0000000405057c12 */ /* 0x001fe4000f8ec0ff */
[----:B--2---:R-:W-:-:S03]  /*1b550*/  IADD3 R6, P0, PT, R25, UR6, RZ ;  /* 0x0000000619067c10 */ /* 0x004fc6000ff1e0ff */
[----:B------:R-:W-:-:S05]  /*1b560*/  IMAD.IADD R0, R16, 0x1, R5 ;  /* 0x0000000110007824 */ /* 0x000fca00078e0205 */
[--C-:B------:R-:W-:Y:S02]  /*1b570*/  SHF.R.S64 R7, RZ, 0x1f, R0.reuse ;  /* 0x0000001fff077819 */ /* 0x100fe40000001000 */
[----:B------:R-:W-:Y:S02]  /*1b580*/  SHF.R.S32.HI R0, RZ, 0x1f, R0 ;  /* 0x0000001fff007819 */ /* 0x000fe40000011400 */
[----:B-1----:R-:W-:-:S04]  /*1b590*/  IADD3 R5, PT, PT, R7, R2, RZ ;  /* 0x0000000207057210 */ /* 0x002fc80007ffe0ff */
        /* <DEDUP_REMOVED lines=8> */
[----:B------:R-:W-:Y:S02]  /*1b620*/  IMAD.SHL.U32 R11, R5, 0x8, RZ ;  /* 0x00000008050b7824 */ /* 0x000fe400078e00ff */
[----:B------:R-:W-:-:S13]  /*1b630*/  ISETP.NE.AND.EX P0, PT, RZ, RZ, PT, P0 ;  /* 0x000000ffff00720c */ /* 0x000fda0003f05300 */
.L_x_32630:
        /* <DEDUP_REMOVED lines=13> */
.L_x_32629:
[----:B------:R-:W-:-:S07]  /*1b710*/  IADD3 R23, PT, PT, R23, 0x80, RZ ;  /* 0x0000008017177810 */ /* 0x000fce0007ffe0ff */
.L_x_32625:
[----:B------:R-:W-:Y:S05]  /*1b720*/  BSYNC B7 ;  /* 0x0000000000077941 */ /* 0x000fea0003800000 */
.L_x_32624:
        /* <DEDUP_REMOVED lines=301> */
.L_x_32631:
        /* <DEDUP_REMOVED lines=31> */
.L_x_32633:
[----:B------:R-:W-:Y:S05]  /*1cbf0*/  BSYNC.RECONVERGENT B6 ;  /* 0x0000000000067941 */ /* 0x000fea0003800200 */
.L_x_32632:
[----:B------:R-:W0:Y:S01]  /*1cc00*/  LDCU UR4, c[0x0][0x590] ;  /* 0x0000b200ff0477ac */ /* 0x000e220008000800 */
[----:B------:R-:W1:Y:S01]  /*1cc10*/  LDC.64 R6, c[0x0][0x738] ;  /* 0x0001ce00ff067b82 */ /* 0x000e620000000a00 */
[----:B------:R-:W-:Y:S01]  /*1cc20*/  SHF.R.S32.HI R3, RZ, 0x1f, R16 ;  /* 0x0000001fff037819 */ /* 0x000fe20000011410 */
[----:B------:R2:W5:Y:S03]  /*1cc30*/  LDG.E.S16 R19, desc[UR36][R18.64] ;  /* 0x0000002412137981 */ /* 0x000566000c1e1700 */
[----:B0-----:R-:W-:-:S05]  /*1cc40*/  LOP3.LUT R3, R3, UR4, RZ, 0xc0, !PT ;  /* 0x0000000403037c12 */ /* 0x001fca000f8ec0ff */
[----:B------:R-:W-:-:S05]  /*1cc50*/  IMAD.IADD R0, R16, 0x1, R3 ;  /* 0x0000000110007824 */ /* 0x000fca00078e0203 */
[--C-:B------:R-:W-:Y:S02]  /*1cc60*/  SHF.R.S64 R3, RZ, 0x1f, R0.reuse ;  /* 0x0000001fff037819 */ /* 0x100fe40000001000 */
[----:B------:R-:W-:Y:S02]  /*1cc70*/  SHF.R.S32.HI R0, RZ, 0x1f, R0 ;  /* 0x0000001fff007819 */ /* 0x000fe40000011400 */
[----:B-1----:R-:W-:-:S04]  /*1cc80*/  IADD3 R5, PT, PT, R3, R6, RZ ;  /* 0x0000000603057210 */ /* 0x002fc80007ffe0ff */
[----:B------:R-:W-:-:S04]  /*1cc90*/  LOP3.LUT R5, R5, 0x2, RZ, 0xc0, !PT ;  /* 0x0000000205057812 */ /* 0x000fc800078ec0ff */
[----:B------:R-:W-:-:S04]  /*1cca0*/  IADD3 R2, P0, P1, R3, R6, -R5 ;  /* 0x0000000603027210 */ /* 0x000fc8000791e805 */
[----:B------:R-:W-:-:S05]  /*1ccb0*/  IADD3.X R3, PT, PT, R0, -0x1, R7, P0, P1 ;  /* 0xffffffff00037810 */ /* 0x000fca00007e2407 */
[----:B------:R2:W5:Y:S01]  /*1ccc0*/  LDG.E R4, desc[UR36][R2.64] ;  /* 0x0000002402047981 */ /* 0x000562000c1e1900 */
[C---:B------:R-:W-:Y:S02]  /*1ccd0*/  ISETP.NE.U32.AND P0, PT, R5.reuse, RZ, PT ;  /* 0x000000ff0500720c */ /* 0x040fe40003f05070 */
[----:B------:R-:W-:Y:S02]  /*1cce0*/  SHF.L.U32 R9, R5, 0x3, RZ ;  /* 0x0000000305097819 */ /* 0x000fe400000006ff */
[----:B------:R-:W-:-:S13]  /*1ccf0*/  ISETP.NE.AND.EX P0, PT, RZ, RZ, PT, P0 ;  /* 0x000000ffff00720c */ /* 0x000fda0003f05300 */
.L_x_32634:
        /* <DEDUP_REMOVED lines=8> */
[----:B------:R-:W3:Y:S02]  /*1cd80*/  ATOMG.E.CAS.STRONG.GPU PT, R5, [R2], R4, R5 ;  /* 0x00000004020573a9 */ /* 0x000ee400001ee105 */
[-C--:B---3--:R-:W-:Y:S02]  /*1cd90*/  ISETP.NE.AND P1, PT, R4, R5.reuse, PT ;  /* 0x000000050400720c */ /* 0x088fe40003f25270 */
[----:B------:R-:W-:-:S11]  /*1cda0*/  MOV R4, R5 ;  /* 0x0000000500047202 */ /* 0x000fd60000000f00 */
[----:B------:R-:W-:Y:S05]  /*1cdb0*/  @P1 BRA `(.L_x_32634) ;  /* 0xfffffffc00d01947 */ /* 0x000fea000383ffff */
[----:B------:R-:W-:Y:S05]  /*1cdc0*/  EXIT ;  /* 0x000000000000794d */ /* 0x000fea0003800000 */
.L_x_32635:
        /* <DEDUP_REMOVED lines=11> */
.L_x_41997:


//--------------------- .text._ZN2at6native24index_elementwise_kernelILi128ELi4EZNS0_20cuda_take_put_kernelIllZZZZZNS0_10put_kernelERNS_14TensorIteratorERKNS_10TensorBaseEbENKUlvE_clEvENKUlvE2_clEvENKUlvE_clEvENKUlvE0_clEvEUlRllE0_EEvS4_S7_RKT1_EUliE_EEvlSE_ --------------------------
	.section	.text._ZN2at6native24index_elementwise_kernelILi128ELi4EZNS0_20cuda_take_put_kernelIllZZZZZNS0_10put_kernelERNS_14TensorIteratorERKNS_10TensorBaseEbENKUlvE_clEvENKUlvE2_clEvENKUlvE_clEvENKUlvE0_clEvEUlRllE0_EEvS4_S7_RKT1_EUliE_EEvlSE_,"ax",@progbits
	.align	128
        .global         _ZN2at6native24index_elementwise_kernelILi128ELi4EZNS0_20cuda_take_put_kernelIllZZZZZNS0_10put_kernelERNS_14TensorIteratorERKNS_10TensorBaseEbENKUlvE_clEvENKUlvE2_clEvENKUlvE_clEvENKUlvE0_clEvEUlRllE0_EEvS4_S7_RKT1_EUliE_EEvlSE_
        .type           _ZN2at6native24index_elementwise_kernelILi128ELi4EZNS0_20cuda_take_put_kernelIllZZZZZNS0_10put_kernelERNS_14TensorIteratorERKNS_10TensorBaseEbENKUlvE_clEvENKUlvE2_clEvENKUlvE_clEvENKUlvE0_clEvEUlRllE0_EEvS4_S7_RKT1_EUliE_EEvlSE_,@function
        .size           _ZN2at6native24index_elementwise_kernelILi128ELi4EZNS0_20cuda_take_put_kernelIllZZZZZNS0_10put_kernelERNS_14TensorIteratorERKNS_10TensorBaseEbENKUlvE_clEvENKUlvE2_clEvENKUlvE_clEvENKUlvE0_clEvEUlRllE0_EEvS4_S7_RKT1_EUliE_EEvlSE_,(.L_x_41838 - _ZN2at6native24index_elementwise_kernelILi128ELi4EZNS0_20cuda_take_put_kernelIllZZZZZNS0_10put_kernelERNS_14TensorIteratorERKNS_10TensorBaseEbENKUlvE_clEvENKUlvE2_clEvENKUlvE_clEvENKUlvE0_clEvEUlRllE0_EEvS4_S7_RKT1_EUliE_EEvlSE_)
        .other          _ZN2at6native24index_elementwise_kernelILi128ELi4EZNS0_20cuda_take_put_kernelIllZZZZZNS0_10put_kernelERNS_14TensorIteratorERKNS_10TensorBaseEbENKUlvE_clEvENKUlvE2_clEvENKUlvE_clEvENKUlvE0_clEvEUlRllE0_EEvS4_S7_RKT1_EUliE_EEvlSE_,@"STO_CUDA_ENTRY STV_DEFAULT"
_ZN2at6native24index_elementwise_kernelILi128ELi4EZNS0_20cuda_take_put_kernelIllZZZZZNS0_10put_kernelERNS_14TensorIteratorERKNS_10TensorBaseEbENKUlvE_clEvENKUlvE2_clEvENKUlvE_clEvENKUlvE0_clEvEUlRllE0_EEvS4_S7_RKT1_EUliE_EEvlSE_:
.text._ZN2at6native24index_elementwise_kernelILi128ELi4EZNS0_20cuda_take_put_kernelIllZZZZZNS0_10put_kernelERNS_14TensorIteratorERKNS_10TensorBaseEbENKUlvE_clEvENKUlvE2_clEvENKUlvE_clEvENKUlvE0_clEvEUlRllE0_EEvS4_S7_RKT1_EUliE_EEvlSE_:
        /* <DEDUP_REMOVED lines=47> */
.L_x_32641:
[----:B------:R-:W0:Y:S02]  /*02f0*/  LDC.64 R2, c[0x0][0x580] ;  /* 0x00016000ff027b82 */ /* 0x000e240000000a00 */
[----:B0-----:R-:W2:Y:S06]  /*0300*/  LDG.E.64 R2, desc[UR36][R2.64] ;  /* 0x0000002402027981 */ /* 0x001eac000c1e1b00 */
[----:B------:R-:W2:Y:S01]  /*0310*/  LDC.64 R4, c[0x0][0x738] ;  /* 0x0001ce00ff047b82 */ /* 0x000ea20000000a00 */
[----:B------:R-:W-:Y:S01]  /*0320*/  VIADD R16, R16, 0x80 ;  /* 0x0000008010107836 */ /* 0x000fe20000000000 */
[----:B--2---:R0:W-:Y:S06]  /*0330*/  STG.E.64 desc[UR36][R4.64], R2 ;  /* 0x0000000204007986 */ /* 0x0041ec000c101b24 */
.L_x_32640:
[----:B------:R-:W-:Y:S05]  /*0340*/  BSYNC.RECONVERGENT B6 ;  /* 0x0000000000067941 */ /* 0x000fea0003800200 */
.L_x_32639:
        /* <DEDUP_REMOVED lines=31> */
.L_x_32644:
[----:B------:R-:W0:Y:S02]  /*0540*/  LDC.64 R2, c[0x0][0x580] ;  /* 0x00016000ff027b82 */ /* 0x000e240000000a00 */
[----:B0-----:R-:W2:Y:S06]  /*0550*/  LDG.E.64 R2, desc[UR36][R2.64] ;  /* 0x0000002402027981 */ /* 0x001eac000c1e1b00 */
[----:B------:R-:W2:Y:S01]  /*0560*/  LDC.64 R4, c[0x0][0x738] ;  /* 0x0001ce00ff047b82 */ /* 0x000ea20000000a00 */
[----:B------:R-:W-:Y:S01]  /*0570*/  VIADD R16, R16, 0x80 ;  /* 0x0000008010107836 */ /* 0x000fe20000000000 */
[----:B--2---:R1:W-:Y:S06]  /*0580*/  STG.E.64 desc[UR36][R4.64], R2 ;  /* 0x0000000204007986 */ /* 0x0043ec000c101b24 */
.L_x_32643:
[----:B------:R-:W-:Y:S05]  /*0590*/  BSYNC.RECONVERGENT B6 ;  /* 0x0000000000067941 */ /* 0x000fea0003800200 */
.L_x_32642:
        /* <DEDUP_REMOVED lines=31> */
.L_x_32647:
[----:B------:R-:W0:Y:S02]  /*0790*/  LDC.64 R2, c[0x0][0x580] ;  /* 0x00016000ff027b82 */ /* 0x000e240000000a00 */
[----:B0-----:R-:W2:Y:S06]  /*07a0*/  LDG.E.64 R2, desc[UR36][R2.64] ;  /* 0x0000002402027981 */ /* 0x001eac000c1e1b00 */
[----:B------:R-:W2:Y:S01]  /*07b0*/  LDC.64 R4, c[0x0][0x738] ;  /* 0x0001ce00ff047b82 */ /* 0x000ea20000000a00 */
[----:B------:R-:W-:Y:S01]  /*07c0*/  VIADD R16, R16, 0x80 ;  /* 0x0000008010107836 */ /* 0x000fe20000000000 */
[----:B--2---:R2:W-:Y:S06]  /*07d0*/  STG.E.64 desc[UR36][R4.64], R2 ;  /* 0x0000000204007986 */ /* 0x0045ec000c101b24 */
.L_x_32646:
[----:B------:R-:W-:Y:S05]  /*07e0*/  BSYNC.RECONVERGENT B6 ;  /* 0x0000000000067941 */ /* 0x000fea0003800200 */
.L_x_32645:
        /* <DEDUP_REMOVED lines=30> */
.L_x_32648:
[----:B------:R-:W0:Y:S02]  /*09d0*/  LDC.64 R2, c[0x0][0x580] ;  /* 0x00016000ff027b82 */ /* 0x000e240000000a00 */
[----:B0-----:R-:W2:Y:S06]  /*09e0*/  LDG.E.64 R2, desc[UR36][R2.64] ;  /* 0x0000002402027981 */ /* 0x001eac000c1e1b00 */
[----:B------:R-:W2:Y:S02]  /*09f0*/  LDC.64 R4, c[0x0][0x738] ;  /* 0x0001ce00ff047b82 */ /* 0x000ea40000000a00 */
[----:B--2---:R-:W-:Y:S01]  /*0a00*/  STG.E.64 desc[UR36][R4.64], R2 ;  /* 0x0000000204007986 */ /* 0x004fe2000c101b24 */
[----:B------:R-:W-:Y:S05]  /*0a10*/  EXIT ;  /* 0x000000000000794d */ /* 0x000fea0003800000 */
.L_x_32638:
        /* <DEDUP_REMOVED lines=35> */
.L_x_32651:
        /* <DEDUP_REMOVED lines=35> */
.L_x_32652:
[----:B------:R-:W0:Y:S01]  /*0e80*/  LDCU.64 UR4, c[0x0][0x5a8] ;  /* 0x0000b500ff0477ac */ /* 0x000e220008000a00 */
[----:B------:R-:W-:Y:S01]  /*0e90*/  IMAD.MOV.U32 R10, RZ, RZ, R12 ;  /* 0x000000ffff0a7224 */ /* 0x000fe200078e000c */
[----:B------:R-:W-:Y:S02]  /*0ea0*/  MOV R9, R13 ;  /* 0x0000000d00097202 */ /* 0x000fe40000000f00 */
[----:B------:R-:W-:Y:S02]  /*0eb0*/  MOV R0, 0xef0 ;  /* 0x00000ef000007802 */ /* 0x000fe40000000f00 */
[----:B0-----:R-:W-:Y:S01]  /*0ec0*/  MOV R4, UR4 ;  /* 0x0000000400047c02 */ /* 0x001fe20008000f00 */
[----:B------:R-:W-:-:S07]  /*0ed0*/  IMAD.U32 R3, RZ, RZ, UR5 ;  /* 0x00000005ff037e24 */ /* 0x000fce000f8e00ff */
[----:B------:R-:W-:Y:S05]  /*0ee0*/  CALL.REL.NOINC `($__internal_56_$__cuda_sm20_div_u64) ;  /* 0x000003cc002c7944 */ /* 0x000fea0003c00000 */
        /* <DEDUP_REMOVED lines=10> */
.L_x_32653:
        /* <DEDUP_REMOVED lines=37> */
.L_x_32656:
[----:B------:R-:W0:Y:S01]  /*11e0*/  LDCU.64 UR4, c[0x0][0x5b0] ;  /* 0x0000b600ff0477ac */ /* 0x000e220008000a00 */
[----:B------:R-:W-:Y:S01]  /*11f0*/  MOV R10, R12 ;  /* 0x0000000c000a7202 */ /* 0x000fe20000000f00 */
[----:B------:R-:W-:Y:S01]  /*1200*/  IMAD.MOV.U32 R9, RZ, RZ, R13 ;  /* 0x000000ffff097224 */ /* 0x000fe200078e000d */
[----:B------:R-:W-:Y:S01]  /*1210*/  MOV R0, 0x1250 ;  /* 0x0000125000007802 */ /* 0x000fe20000000f00 */
[----:B0-----:R-:W-:Y:S01]  /*1220*/  IMAD.U32 R4, RZ, RZ, UR4 ;  /* 0x00000004ff047e24 */ /* 0x001fe2000f8e00ff */
[----:B------:R-:W-:-:S07]  /*1230*/  MOV R3, UR5 ;  /* 0x0000000500037c02 */ /* 0x000fce0008000f00 */
[----:B------:R-:W-:Y:S05]  /*1240*/  CALL.REL.NOINC `($__internal_56_$__cuda_sm20_div_u64) ;  /* 0x000003c800547944 */ /* 0x000fea0003c00000 */
        /* <DEDUP_REMOVED lines=11> */
.L_x_32657:
[----:B------:R-:W-:Y:S05]  /*1300*/  BSYNC.RECONVERGENT B0 ;  /* 0x0000000000007941 */ /* 0x000fea0003800200 */
.L_x_32655:
        /* <DEDUP_REMOVED lines=38> */
.L_x_32659:
        /* <DEDUP_REMOVED lines=18> */
.L_x_32660:
[----:B------:R-:W-:Y:S05]  /*1690*/  BSYNC.RECONVERGENT B0 ;  /* 0x0000000000007941 */ /* 0x000fea0003800200 */
.L_x_32658:
        /* <DEDUP_REMOVED lines=38> */
.L_x_32662:
        /* <DEDUP_REMOVED lines=18> */
.L_x_32663:
[----:B------:R-:W-:Y:S05]  /*1a20*/  BSYNC.RECONVERGENT B0 ;  /* 0x0000000000007941 */ /* 0x000fea0003800200 */
.L_x_32661:
        /* <DEDUP_REMOVED lines=38> */
.L_x_32665:
        /* <DEDUP_REMOVED lines=18> */
.L_x_32666:
[----:B------:R-:W-:Y:S05]  /*1db0*/  BSYNC.RECONVERGENT B0 ;  /* 0x0000000000007941 */ /* 0x000fea0003800200 */
.L_x_32664:
        /* <DEDUP_REMOVED lines=38> */
.L_x_32668:
        /* <DEDUP_REMOVED lines=18> */
.L_x_32669:
[----:B------:R-:W-:Y:S05]  /*2140*/  BSYNC.RECONVERGENT B0 ;  /* 0x0000000000007941 */ /* 0x000fea0003800200 */
.L_x_32667:
        /* <DEDUP_REMOVED lines=38> */
.L_x_32671:
        /* <DEDUP_REMOVED lines=18> */
.L_x_32672:
[----:B------:R-:W-:Y:S05]  /*24d0*/  BSYNC.RECONVERGENT B0 ;  /* 0x0000000000007941 */ /* 0x000fea0003800200 */
.L_x_32670:
        /* <DEDUP_REMOVED lines=38> */
.L_x_32674:
        /* <DEDUP_REMOVED lines=18> */
.L_x_32675:
[----:B------:R-:W-:Y:S05]  /*2860*/  BSYNC.RECONVERGENT B0 ;  /* 0x0000000000007941 */ /* 0x000fea0003800200 */
.L_x_32673:
        /* <DEDUP_REMOVED lines=38> */
.L_x_32677:
        /* <DEDUP_REMOVED lines=18> */
.L_x_32678:
[----:B------:R-:W-:Y:S05]  /*2bf0*/  BSYNC.RECONVERGENT B0 ;  /* 0x0000000000007941 */ /* 0x000fea0003800200 */
.L_x_32676:
        /* <DEDUP_REMOVED lines=38> */
.L_x_32680:
        /* <DEDUP_REMOVED lines=18> */
.L_x_32681:
[----:B------:R-:W-:Y:S05]  /*2f80*/  BSYNC.RECONVERGENT B0 ;  /* 0x0000000000007941 */ /* 0x000fea0003800200 */
.L_x_32679:
        /* <DEDUP_REMOVED lines=38> */
.L_x_32683:
        /* <DEDUP_REMOVED lines=18> */
.L_x_32684:
[----:B------:R-:W-:Y:S05]  /*3310*/  BSYNC.RECONVERGENT B0 ;  /* 0x0000000000007941 */ /* 0x000fea0003800200 */
.L_x_32682:
        /* <DEDUP_REMOVED lines=38> */
.L_x_32686:
        /* <DEDUP_REMOVED lines=18> */
.L_x_32687:
[----:B------:R-:W-:Y:S05]  /*36a0*/  BSYNC.RECONVERGENT B0 ;  /* 0x0000000000007941 */ /* 0x000fea0003800200 */
.L_x_32685:
        /* <DEDUP_REMOVED lines=38> */
.L_x_32689:
        /* <DEDUP_REMOVED lines=18> */
.L_x_32690:
[----:B------:R-:W-:Y:S05]  /*3a30*/  BSYNC.RECONVERGENT B0 ;  /* 0x0000000000007941 */ /* 0x000fea0003800200 */
.L_x_32688:
        /* <DEDUP_REMOVED lines=38> */
.L_x_32692:
        /* <DEDUP_REMOVED lines=18> */
.L_x_32693:
[----:B------:R-:W-:Y:S05]  /*3dc0*/  BSYNC.RECONVERGENT B0 ;  /* 0x0000000000007941 */ /* 0x000fea0003800200 */
.L_x_32691:
        /* <DEDUP_REMOVED lines=38> */
.L_x_32695:
        /* <DEDUP_REMOVED lines=18> */
.L_x_32696:
[----:B------:R-:W-:Y:S05]  /*4150*/  BSYNC.RECONVERGENT B0 ;  /* 0x0000000000007941 */ /* 0x000fea0003800200 */
.L_x_32694:
        /* <DEDUP_REMOVED lines=38> */
.L_x_32698:
        /* <DEDUP_REMOVED lines=18> */
.L_x_32699:
[----:B------:R-:W-:Y:S05]  /*44e0*/  BSYNC.RECONVERGENT B0 ;  /* 0x0000000000007941 */ /* 0x000fea0003800200 */
.L_x_32697:
        /* <DEDUP_REMOVED lines=38> */
.L_x_32701:
        /* <DEDUP_REMOVED lines=18> */
.L_x_32702:
[----:B------:R-:W-:Y:S05]  /*4870*/  BSYNC.RECONVERGENT B0 ;  /* 0x0000000000007941 */ /* 0x000fea0003800200 */
.L_x_32700:
        /* <DEDUP_REMOVED lines=38> */
.L_x_32704:
        /* <DEDUP_REMOVED lines=18> */
.L_x_32705:
[----:B------:R-:W-:Y:S05]  /*4c00*/  BSYNC.RECONVERGENT B0 ;  /* 0x0000000000007941 */ /* 0x000fea0003800200 */
.L_x_32703:
        /* <DEDUP_REMOVED lines=38> */
.L_x_32707:
        /* <DEDUP_REMOVED lines=18> */
.L_x_32708:
[----:B------:R-:W-:Y:S05]  /*4f90*/  BSYNC.RECONVERGENT B0 ;  /* 0x0000000000007941 */ /* 0x000fea0003800200 */
.L_x_32706:
        /* <DEDUP_REMOVED lines=38> */
.L_x_32710:
        /* <DEDUP_REMOVED lines=18> */
.L_x_32711:
[----:B------:R-:W-:Y:S05]  /*5320*/  BSYNC.RECONVERGENT B0 ;  /* 0x0000000000007941 */ /* 0x000fea0003800200 */
.L_x_32709:
        /* <DEDUP_REMOVED lines=38> */
.L_x_32713:
        /* <DEDUP_REMOVED lines=18> */
.L_x_32714:
[----:B------:R-:W-:Y:S05]  /*56b0*/  BSYNC.RECONVERGENT B0 ;  /* 0x0000000000007941 */ /* 0x000fea0003800200 */
.L_x_32712:
        /* <DEDUP_REMOVED lines=38> */
.L_x_32716:
        /* <DEDUP_REMOVED lines=18> */
.L_x_32717:
[----:B------:R-:W-:Y:S05]  /*5a40*/  BSYNC.RECONVERGENT B0 ;  /* 0x0000000000007941 */ /* 0x000fea0003800200 */
.L_x_32715:
        /* <DEDUP_REMOVED lines=38> */
.L_x_32719:
        /* <DEDUP_REMOVED lines=18> */
.L_x_32720:
[----:B------:R-:W-:Y:S05]  /*5dd0*/  BSYNC.RECONVERGENT B0 ;  /* 0x0000000000007941 */ /* 0x000fea0003800200 */
.L_x_32718:
        /* <DEDUP_REMOVED lines=37> */
.L_x_32722:
        /* <DEDUP_REMOVED lines=16> */
.L_x_32723:
[----:B------:R-:W-:Y:S05]  /*6130*/  BSYNC.RECONVERGENT B0 ;  /* 0x0000000000007941 */ /* 0x000fea0003800200 */
.L_x_32721:
        /* <DEDUP_REMOVED lines=34> */
.L_x_32725:
[----:B------:R-:W-:Y:S01]  /*6360*/  IMAD.MOV.U32 R8, RZ, RZ, R6 ;  /* 0x000000ffff087224 */ /* 0x000fe200078e0006 */
[----:B------:R-:W-:Y:S02]  /*6370*/  MOV R10, R7 ;  /* 0x00000007000a7202 */ /* 0x000fe40000000f00 */
[----:B------:R-:W-:-:S07]  /*6380*/  MOV R9, 0x63a0 ;  /* 0x000063a000097802 */ /* 0x000fce0000000f00 */
[----:B------:R-:W-:Y:S05]  /*6390*/  CALL.REL.NOINC `($__internal_57_$__cuda_sm20_rem_u64) ;  /* 0x0000037c00147944 */ /* 0x000fea0003c00000 */
[----:B------:R-:W-:Y:S01]  /*63a0*/  IMAD.MOV.U32 R4, RZ, RZ, R0 ;  /* 0x000000ffff047224 */ /* 0x000fe200078e0000 */
[----:B------:R-:W-:-:S07]  /*63b0*/  MOV R5, R3 ;  /* 0x0000000300057202 */ /* 0x000fce0000000f00 */
.L_x_32726:
[----:B------:R-:W-:Y:S05]  /*63c0*/  BSYNC.RECONVERGENT B0 ;  /* 0x0000000000007941 */ /* 0x000fea0003800200 */
.L_x_32724:
[----:B------:R-:W0:Y:S01]  /*63d0*/  LDCU.64 UR4, c[0x0][0x730] ;  /* 0x0000e600ff0477ac */ /* 0x000e220008000a00 */
[----:B------:R-:W-:Y:S02]  /*63e0*/  IMAD.MOV.U32 R3, RZ, RZ, R17 ;  /* 0x000000ffff037224 */ /* 0x000fe400078e0011 */
[----:B0-----:R-:W-:Y:S02]  /*63f0*/  IMAD R5, R5, UR4, RZ ;  /* 0x0000000405057c24 */ /* 0x001fe4000f8e02ff */
[----:B------:R-:W-:-:S04]  /*6400*/  IMAD.WIDE.U32 R2, R4, UR4, R2 ;  /* 0x0000000404027c25 */ /* 0x000fc8000f8e0002 */
[----:B------:R-:W-:-:S05]  /*6410*/  IMAD R5, R4, UR5, R5 ;  /* 0x0000000504057c24 */ /* 0x000fca000f8e0205 */
[----:B------:R-:W-:-:S07]  /*6420*/  IADD3 R17, PT, PT, R3, R5, RZ ;  /* 0x0000000503117210 */ /* 0x000fce0007ffe0ff */
.L_x_32654:
[----:B------:R-:W0:Y:S01]  /*6430*/  LDC.64 R4, c[0x0][0x580] ;  /* 0x00016000ff047b82 */ /* 0x000e220000000a00 */
[----:B------:R-:W1:Y:S01]  /*6440*/  LDCU.64 UR4, c[0x0][0x738] ;  /* 0x0000e700ff0477ac */ /* 0x000e620008000a00 */
[----:B0-----:R-:W2:Y:S01]  /*6450*/  LDG.E.64 R4, desc[UR36][R4.64] ;  /* 0x0000002404047981 */ /* 0x001ea2000c1e1b00 */
[----:B-1----:R-:W-:Y:S01]  /*6460*/  LEA R6, P0, R2, UR4, 0x3 ;  /* 0x0000000402067c11 */ /* 0x002fe2000f8018ff */
[----:B------:R-:W-:-:S03]  /*6470*/  VIADD R16, R16, 0x80 ;  /* 0x0000008010107836 */ /* 0x000fc60000000000 */
[----:B------:R-:W-:-:S05]  /*6480*/  LEA.HI.X R7, R2, UR5, R17, 0x3, P0 ;  /* 0x0000000502077c11 */ /* 0x000fca00080f1c11 */
[----:B--2---:R0:W-:Y:S04]  /*6490*/  STG.E.64 desc[UR36][R6.64], R4 ;  /* 0x0000000406007986 */ /* 0x0041e8000c101b24 */
.L_x_32650:
[----:B------:R-:W-:Y:S05]  /*64a0*/  BSYNC.RECONVERGENT B6 ;  /* 0x0000000000067941 */ /* 0x000fea0003800200 */
.L_x_32649:
        /* <DEDUP_REMOVED lines=31> */
.L_x_32729:
        /* <DEDUP_REMOVED lines=36> */
.L_x_32730:
        /* <DEDUP_REMOVED lines=17> */
.L_x_32731:
        /* <DEDUP_REMOVED lines=37> */
.L_x_32734:
        /* <DEDUP_REMOVED lines=18> */
.L_x_32735:
[----:B------:R-:W-:Y:S05]  /*6d60*/  BSYNC.RECONVERGENT B0 ;  /* 0x0000000000007941 */ /* 0x000fea0003800200 */
.L_x_32733:
        /* <DEDUP_REMOVED lines=38> */
.L_x_32737:
        /* <DEDUP_REMOVED lines=18> */
.L_x_32738:
[----:B------:R-:W-:Y:S05]  /*70f0*/  BSYNC.RECONVERGENT B0 ;  /* 0x0000000000007941 */ /* 0x000fea0003800200 */
.L_x_32736:
        /* <DEDUP_REMOVED lines=38> */
.L_x_32740:
        /* <DEDUP_REMOVED lines=18> */
.L_x_32741:
[----:B------:R-:W-:Y:S05]  /*7480*/  BSYNC.RECONVERGENT B0 ;  /* 0x0000000000007941 */ /* 0x000fea0003800200 */
.L_x_32739:
        /* <DEDUP_REMOVED lines=38> */
.L_x_32743:
        /* <DEDUP_REMOVED lines=18> */
.L_x_32744:
[----:B------:R-:W-:Y:S05]  /*7810*/  BSYNC.RECONVERGENT B0 ;  /* 0x0000000000007941 */ /* 0x000fea0003800200 */
.L_x_32742:
        /* <DEDUP_REMOVED lines=38> */
.L_x_32746:
        /* <DEDUP_REMOVED lines=18> */
.L_x_32747:
[----:B------:R-:W-:Y:S05]  /*7ba0*/  BSYNC.RECONVERGENT B0 ;  /* 0x0000000000007941 */ /* 0x000fea0003800200 */
.L_x_32745:
        /* <DEDUP_REMOVED lines=38> */
.L_x_32749:
        /* <DEDUP_REMOVED lines=18> */
.L_x_32750:
[----:B------:R-:W-:Y:S05]  /*7f30*/  BSYNC.RECONVERGENT B0 ;  /* 0x0000000000007941 */ /* 0x000fea0003800200 */
.L_x_32748:
        /* <DEDUP_REMOVED lines=38> */
.L_x_32752:
        /* <DEDUP_REMOVED lines=18> */
.L_x_32753:
[----:B------:R-:W-:Y:S05]  /*82c0*/  BSYNC.RECONVERGENT B0 ;  /* 0x0000000000007941 */ /* 0x000fea0003800200 */
.L_x_32751:
        /* <DEDUP_REMOVED lines=38> */
.L_x_32755:
        /* <DEDUP_REMOVED lines=18> */
.L_x_32756:
[----:B------:R-:W-:Y:S05]  /*8650*/  BSYNC.RECONVERGENT B0 ;  /* 0x0000000000007941 */ /* 0x000fea0003800200 */
.L_x_32754:
        /* <DEDUP_REMOVED lines=38> */
.L_x_32758:
        /* <DEDUP_REMOVED lines=18> */
.L_x_32759:
[----:B------:R-:W-:Y:S05]  /*89e0*/  BSYNC.RECONVERGENT B0 ;  /* 0x0000000000007941 */ /* 0x000fea0003800200 */
.L_x_32757:
        /* <DEDUP_REMOVED lines=38> */
.L_x_32761:
        /* <DEDUP_REMOVED lines=18> */
.L_x_32762:
[----:B------:R-:W-:Y:S05]  /*8d70*/  BSYNC.RECONVERGENT B0 ;  /* 0x0000000000007941 */ /* 0x000fea0003800200 */
.L_x_32760:
        /* <DEDUP_REMOVED lines=38> */
.L_x_32764:
        /* <DEDUP_REMOVED lines=18> */
.L_x_32765:
[----:B------:R-:W-:Y:S05]  /*9100*/  BSYNC.RECONVERGENT B0 ;  /* 0x0000000000007941 */ /* 0x000fea0003800200 */
.L_x_32763:
        /* <DEDUP_REMOVED lines=38> */
.L_x_32767:
        /* <DEDUP_REMOVED lines=18> */
.L_x_32768:
[----:B------:R-:W-:Y:S05]  /*9490*/  BSYNC.RECONVERGENT B0 ;  /* 0x0000000000007941 */ /* 0x000fea0003800200 */
.L_x_32766:
        /* <DEDUP_REMOVED lines=38> */
.L_x_32770:
        /* <DEDUP_REMOVED lines=18> */
.L_x_32771:
[----:B------:R-:W-:Y:S05]  /*9820*/  BSYNC.RECONVERGENT B0 ;  /* 0x0000000000007941 */ /* 0x000fea0003800200 */
.L_x_32769:
        /* <DEDUP_REMOVED lines=38> */
.L_x_32773:
        /* <DEDUP_REMOVED lines=18> */
.L_x_32774:
[----:B------:R-:W-:Y:S05]  /*9bb0*/  BSYNC.RECONVERGENT B0 ;  /* 0x0000000000007941 */ /* 0x000fea0003800200 */
.L_x_32772:
        /* <DEDUP_REMOVED lines=38> */
.L_x_32776:
        /* <DEDUP_REMOVED lines=18> */
.L_x_32777:
[----:B------:R-:W-:Y:S05]  /*9f40*/  BSYNC.RECONVERGENT B0 ;  /* 0x0000000000007941 */ /* 0x000fea0003800200 */
.L_x_32775:
        /* <DEDUP_REMOVED lines=38> */
.L_x_32779:
        /* <DEDUP_REMOVED lines=18> */
.L_x_32780:
[----:B------:R-:W-:Y:S05]  /*a2d0*/  BSYNC.RECONVERGENT B0 ;  /* 0x0000000000007941 */ /* 0x000fea0003800200 */
.L_x_32778:
        /* <DEDUP_REMOVED lines=38> */
.L_x_32782:
        /* <DEDUP_REMOVED lines=18> */
.L_x_32783:
[----:B------:R-:W-:Y:S05]  /*a660*/  BSYNC.RECONVERGENT B0 ;  /* 0x0000000000007941 */ /* 0x000fea0003800200 */
.L_x_32781:
        /* <DEDUP_REMOVED lines=38> */
.L_x_32785:
        /* <DEDUP_REMOVED lines=18> */
.L_x_32786:
[----:B------:R-:W-:Y:S05]  /*a9f0*/  BSYNC.RECONVERGENT B0 ;  /* 0x0000000000007941 */ /* 0x000fea0003800200 */
.L_x_32784:
        /* <DEDUP_REMOVED lines=38> */
.L_x_32788:
        /* <DEDUP_REMOVED lines=18> */
.L_x_32789:
[----:B------:R-:W-:Y:S05]  /*ad80*/  BSYNC.RECONVERGENT B0 ;  /* 0x0000000000007941 */ /* 0x000fea0003800200 */
.L_x_32787:
        /* <DEDUP_REMOVED lines=38> */
.L_x_32791:
        /* <DEDUP_REMOVED lines=18> */
.L_x_32792:
[----:B------:R-:W-:Y:S05]  /*b110*/  BSYNC.RECONVERGENT B0 ;  /* 0x0000000000007941 */ /* 0x000fea0003800200 */
.L_x_32790:
        /* <DEDUP_REMOVED lines=38> */
.L_x_32794:
        /* <DEDUP_REMOVED lines=18> */
.L_x_32795:
[----:B------:R-:W-:Y:S05]  /*b4a0*/  BSYNC.RECONVERGENT B0 ;  /* 0x0000000000007941 */ /* 0x000fea0003800200 */
.L_x_32793:
        /* <DEDUP_REMOVED lines=38> */
.L_x_32797:
        /* <DEDUP_REMOVED lines=18> */
.L_x_32798:
[----:B------:R-:W-:Y:S05]  /*b830*/  BSYNC.RECONVERGENT B0 ;  /* 0x0000000000007941 */ /* 0x000fea0003800200 */
.L_x_32796:
        /* <DEDUP_REMOVED lines=37> */
.L_x_32800:
        /* <DEDUP_REMOVED lines=16> */
.L_x_32801:
[----:B------:R-:W-:Y:S05]  /*bb90*/  BSYNC.RECONVERGENT B0 ;  /* 0x0000000000007941 */ /* 0x000fea0003800200 */
.L_x_32799:
        /* <DEDUP_REMOVED lines=33> */
.L_x_32803:
[----:B------:R-:W-:Y:S01]  /*bdb0*/  MOV R8, R6 ;  /* 0x0000000600087202 */ /* 0x000fe20000000f00 */
[----:B------:R-:W-:Y:S01]  /*bdc0*/  IMAD.MOV.U32 R10, RZ, RZ, R7 ;  /* 0x000000ffff0a7224 */ /* 0x000fe200078e0007 */
[----:B------:R-:W-:-:S07]  /*bdd0*/  MOV R9, 0xbdf0 ;  /* 0x0000bdf000097802 */ /* 0x000fce0000000f00 */
[----:B------:R-:W-:Y:S05]  /*bde0*/  CALL.REL.NOINC `($__internal_57_$__cuda_sm20_rem_u64) ;  /* 0x0000032000807944 */ /* 0x000fea0003c00000 */
[----:B------:R-:W-:Y:S01]  /*bdf0*/  MOV R4, R0 ;  /* 0x0000000000047202 */ /* 0x000fe20000000f00 */
[----:B------:R-:W-:-:S07]  /*be00*/  IMAD.MOV.U32 R5, RZ, RZ, R3 ;  /* 0x000000ffff057224 */ /* 0x000fce00078e0003 */
.L_x_32804:
[----:B------:R-:W-:Y:S05]  /*be10*/  BSYNC.RECONVERGENT B0 ;  /* 0x0000000000007941 */ /* 0x000fea0003800200 */
.L_x_32802:
[----:B------:R-:W0:Y:S01]  /*be20*/  LDCU.64 UR4, c[0x0][0x730] ;  /* 0x0000e600ff0477ac */ /* 0x000e220008000a00 */
[----:B------:R-:W-:Y:S01]  /*be30*/  MOV R3, R17 ;  /* 0x0000001100037202 */ /* 0x000fe20000000f00 */
[----:B0-----:R-:W-:Y:S02]  /*be40*/  IMAD R5, R5, UR4, RZ ;  /* 0x0000000405057c24 */ /* 0x001fe4000f8e02ff */
[----:B------:R-:W-:-:S04]  /*be50*/  IMAD.WIDE.U32 R2, R4, UR4, R2 ;  /* 0x0000000404027c25 */ /* 0x000fc8000f8e0002 */
[----:B------:R-:W-:-:S04]  /*be60*/  IMAD R5, R4, UR5, R5 ;  /* 0x0000000504057c24 */ /* 0x000fc8000f8e0205 */
[----:B------:R-:W-:-:S07]  /*be70*/  IMAD.IADD R17, R3, 0x1, R5 ;  /* 0x0000000103117824 */ /* 0x000fce00078e0205 */
.L_x_32732:
[----:B------:R-:W0:Y:S01]  /*be80*/  LDC.64 R4, c[0x0][0x580] ;  /* 0x00016000ff047b82 */ /* 0x000e220000000a00 */
[----:B------:R-:W1:Y:S01]  /*be90*/  LDCU.64 UR4, c[0x0][0x738] ;  /* 0x0000e700ff0477ac */ /* 0x000e620008000a00 */
[----:B0-----:R-:W2:Y:S01]  /*bea0*/  LDG.E.64 R4, desc[UR36][R4.64] ;  /* 0x0000002404047981 */ /* 0x001ea2000c1e1b00 */
[----:B-1----:R-:W-:Y:S02]  /*beb0*/  LEA R6, P0, R2, UR4, 0x3 ;  /* 0x0000000402067c11 */ /* 0x002fe4000f8018ff */
[----:B------:R-:W-:Y:S02]  /*bec0*/  IADD3 R16, PT, PT, R16, 0x80, RZ ;  /* 0x0000008010107810 */ /* 0x000fe40007ffe0ff */
[----:B------:R-:W-:-:S05]  /*bed0*/  LEA.HI.X R7, R2, UR5, R17, 0x3, P0 ;  /* 0x0000000502077c11 */ /* 0x000fca00080f1c11 */
[----:B--2---:R1:W-:Y:S04]  /*bee0*/  STG.E.64 desc[UR36][R6.64], R4 ;  /* 0x0000000406007986 */ /* 0x0043e8000c101b24 */
.L_x_32728:
[----:B------:R-:W-:Y:S05]  /*bef0*/  BSYNC.RECONVERGENT B6 ;  /* 0x0000000000067941 */ /* 0x000fea0003800200 */
.L_x_32727:
        /* <DEDUP_REMOVED lines=31> */
.L_x_32807:
        /* <DEDUP_REMOVED lines=36> */
.L_x_32808:
[----:B------:R-:W0:Y:S01]  /*c330*/  LDCU.64 UR4, c[0x0][0x5a8] ;  /* 0x0000b500ff0477ac */ /* 0x000e220008000a00 */
[----:B------:R-:W-:Y:S01]  /*c340*/  MOV R10, R12 ;  /* 0x0000000c000a7202 */ /* 0x000fe20000000f00 */
[----:B------:R-:W-:Y:S01]  /*c350*/  IMAD.MOV.U32 R9, RZ, RZ, R13 ;  /* 0x000000ffff097224 */ /* 0x000fe200078e000d */
[----:B------:R-:W-:Y:S01]  /*c360*/  MOV R0, 0xc3a0 ;  /* 0x0000c3a000007802 */ /* 0x000fe20000000f00 */
[----:B01----:R-:W-:Y:S01]  /*c370*/  IMAD.U32 R4, RZ, RZ, UR4 ;  /* 0x00000004ff047e24 */ /* 0x003fe2000f8e00ff */
[----:B------:R-:W-:-:S07]  /*c380*/  MOV R3, UR5 ;  /* 0x0000000500037c02 */ /* 0x000fce0008000f00 */
[----:B------:R-:W-:Y:S05]  /*c390*/  CALL.REL.NOINC `($__internal_56_$__cuda_sm20_div_u64) ;  /* 0x0000031800007944 */ /* 0x000fea0003c00000 */
        /* <DEDUP_REMOVED lines=10> */
.L_x_32809:
        /* <DEDUP_REMOVED lines=37> */
.L_x_32812:
        /* <DEDUP_REMOVED lines=18> */
.L_x_32813:
[----:B------:R-:W-:Y:S05]  /*c7b0*/  BSYNC.RECONVERGENT B0 ;  /* 0x0000000000007941 */ /* 0x000fea0003800200 */
.L_x_32811:
        /* <DEDUP_REMOVED lines=38> */
.L_x_32815:
        /* <DEDUP_REMOVED lines=18> */
.L_x_32816:
[----:B------:R-:W-:Y:S05]  /*cb40*/  BSYNC.RECONVERGENT B0 ;  /* 0x0000000000007941 */ /* 0x000fea0003800200 */
.L_x_32814:
        /* <DEDUP_REMOVED lines=38> */
.L_x_32818:
        /* <DEDUP_REMOVED lines=18> */
.L_x_32819:
[----:B------:R-:W-:Y:S05]  /*ced0*/  BSYNC.RECONVERGENT B0 ;  /* 0x0000000000007941 */ /* 0x000fea0003800200 */
.L_x_32817:
        /* <DEDUP_REMOVED lines=38> */
.L_x_32821:
        /* <DEDUP_REMOVED lines=18> */
.L_x_32822:
[----:B------:R-:W-:Y:S05]  /*d260*/  BSYNC.RECONVERGENT B0 ;  /* 0x0000000000007941 */ /* 0x000fea0003800200 */
.L_x_32820:
        /* <DEDUP_REMOVED lines=38> */
.L_x_32824:
        /* <DEDUP_REMOVED lines=18> */
.L_x_32825:
[----:B------:R-:W-:Y:S05]  /*d5f0*/  BSYNC.RECONVERGENT B0 ;  /* 0x0000000000007941 */ /* 0x000fea0003800200 */
.L_x_32823:
        /* <DEDUP_REMOVED lines=38> */
.L_x_32827:
        /* <DEDUP_REMOVED lines=18> */
.L_x_32828:
[----:B------:R-:W-:Y:S05]  /*d980*/  BSYNC.RECONVERGENT B0 ;  /* 0x0000000000007941 */ /* 0x000fea0003800200 */
.L_x_32826:
        /* <DEDUP_REMOVED lines=38> */
.L_x_32830:
        /* <DEDUP_REMOVED lines=18> */
.L_x_32831:
[----:B------:R-:W-:Y:S05]  /*dd10*/  BSYNC.RECONVERGENT B0 ;  /* 0x0000000000007941 */ /* 0x000fea0003800200 */
.L_x_32829:
        /* <DEDUP_REMOVED lines=38> */
.L_x_32833:
        /* <DEDUP_REMOVED lines=18> */
.L_x_32834:
[----:B------:R-:W-:Y:S05]  /*e0a0*/  BSYNC.RECONVERGENT B0 ;  /* 0x0000000000007941 */ /* 0x000fea0003800200 */
.L_x_32832:
        /* <DEDUP_REMOVED lines=38> */
.L_x_32836:
        /* <DEDUP_REMOVED lines=18> */
.L_x_32837:
[----:B------:R-:W-:Y:S05]  /*e430*/  BSYNC.RECONVERGENT B0 ;  /* 0x0000000000007941 */ /* 0x000fea0003800200 */
.L_x_32835:
        /* <DEDUP_REMOVED lines=38> */
.L_x_32839:
        /* <DEDUP_REMOVED lines=18> */
.L_x_32840:
[----:B------:R-:W-:Y:S05]  /*e7c0*/  BSYNC.RECONVERGENT B0 ;  /* 0x0000000000007941 */ /* 0x000fea0003800200 */
.L_x_32838:
        /* <DEDUP_REMOVED lines=38> */
.L_x_32842:
        /* <DEDUP_REMOVED lines=18> */
.L_x_32843:
[----:B------:R-:W-:Y:S05]  /*eb50*/  BSYNC.RECONVERGENT B0 ;  /* 0x0000000000007941 */ /* 0x000fea0003800200 */
.L_x_32841:
        /* <DEDUP_REMOVED lines=38> */
.L_x_32845:
        /* <DEDUP_REMOVED lines=18> */
.L_x_32846:
[----:B------:R-:W-:Y:S05]  /*eee0*/  BSYNC.RECONVERGENT B0 ;  /* 0x0000000000007941 */ /* 0x000fea0003800200 */
.L_x_32844:
        /* <DEDUP_REMOVED lines=38> */
.L_x_32848:
        /* <DEDUP_REMOVED lines=18> */
.L_x_32849:
[----:B------:R-:W-:Y:S05]  /*f270*/  BSYNC.RECONVERGENT B0 ;  /* 0x0000000000007941 */ /* 0x000fea0003800200 */
.L_x_32847:
        /* <DEDUP_REMOVED lines=38> */
.L_x_32851:
        /* <DEDUP_REMOVED lines=18> */
.L_x_32852:
[----:B------:R-:W-:Y:S05]  /*f600*/  BSYNC.RECONVERGENT B0 ;  /* 0x0000000000007941 */ /* 0x000fea0003800200 */
.L_x_32850:
        /* <DEDUP_REMOVED lines=38> */
.L_x_32854:
        /* <DEDUP_REMOVED lines=18> */
.L_x_32855:
[----:B------:R-:W-:Y:S05]  /*f990*/  BSYNC.RECONVERGENT B0 ;  /* 0x0000000000007941 */ /* 0x000fea0003800200 */
.L_x_32853:
        /* <DEDUP_REMOVED lines=38> */
.L_x_32857:
        /* <DEDUP_REMOVED lines=18> */
.L_x_32858:
[----:B------:R-:W-:Y:S05]  /*fd20*/  BSYNC.RECONVERGENT B0 ;  /* 0x0000000000007941 */ /* 0x000fea0003800200 */
.L_x_32856:
        /* <DEDUP_REMOVED lines=38> */
.L_x_32860:
        /* <DEDUP_REMOVED lines=18> */
.L_x_32861:
[----:B------:R-:W-:Y:S05]  /*100b0*/  BSYNC.RECONVERGENT B0 ;  /* 0x0000000000007941 */ /* 0x000fea0003800200 */
.L_x_32859:
        /* <DEDUP_REMOVED lines=38> */
.L_x_32863:
        /* <DEDUP_REMOVED lines=18> */
.L_x_32864:
[----:B------:R-:W-:Y:S05]  /*10440*/  BSYNC.RECONVERGENT B0 ;  /* 0x0000000000007941 */ /* 0x000fea0003800200 */
.L_x_32862:
        /* <DEDUP_REMOVED lines=38> */
.L_x_32866:
        /* <DEDUP_REMOVED lines=18> */
.L_x_32867:
[----:B------:R-:W-:Y:S05]  /*107d0*/  BSYNC.RECONVERGENT B0 ;  /* 0x0000000000007941 */ /* 0x000fea0003800200 */
.L_x_32865:
        /* <DEDUP_REMOVED lines=38> */
.L_x_32869:
        /* <DEDUP_REMOVED lines=18> */
.L_x_32870:
[----:B------:R-:W-:Y:S05]  /*10b60*/  BSYNC.RECONVERGENT B0 ;  /* 0x0000000000007941 */ /* 0x000fea0003800200 */
.L_x_32868:
        /* <DEDUP_REMOVED lines=38> */
.L_x_32872:
        /* <DEDUP_REMOVED lines=18> */
.L_x_32873:
[----:B------:R-:W-:Y:S05]  /*10ef0*/  BSYNC.RECONVERGENT B0 ;  /* 0x0000000000007941 */ /* 0x000fea0003800200 */
.L_x_32871:
        /* <DEDUP_REMOVED lines=38> */
.L_x_32875:
        /* <DEDUP_REMOVED lines=18> */
.L_x_32876:
[----:B------:R-:W-:Y:S05]  /*11280*/  BSYNC.RECONVERGENT B0 ;  /* 0x0000000000007941 */ /* 0x000fea0003800200 */
.L_x_32874:
        /* <DEDUP_REMOVED lines=37> */
.L_x_32878:
        /* <DEDUP_REMOVED lines=16> */
.L_x_32879:
[----:B------:R-:W-:Y:S05]  /*115e0*/  BSYNC.RECONVERGENT B0 ;  /* 0x0000000000007941 */ /* 0x000fea0003800200 */
.L_x_32877:
        /* <DEDUP_REMOVED lines=33> */
.L_x_32881:
[----:B------:R-:W-:Y:S01]  /*11800*/  IMAD.MOV.U32 R8, RZ, RZ, R6 ;  /* 0x000000ffff087224 */ /* 0x000fe200078e0006 */
[----:B------:R-:W-:Y:S02]  /*11810*/  MOV R10, R7 ;  /* 0x00000007000a7202 */ /* 0x000fe40000000f00 */
[----:B------:R-:W-:-:S07]  /*11820*/  MOV R9, 0x11840 ;  /* 0x0001184000097802 */ /* 0x000fce0000000f00 */
[----:B------:R-:W-:Y:S05]  /*11830*/  CALL.REL.NOINC `($__internal_57_$__cuda_sm20_rem_u64) ;  /* 0x000002c400ec7944 */ /* 0x000fea0003c00000 */
[----:B------:R-:W-:Y:S01]  /*11840*/  IMAD.MOV.U32 R4, RZ, RZ, R0 ;  /* 0x000000ffff047224 */ /* 0x000fe200078e0000 */
[----:B------:R-:W-:-:S07]  /*11850*/  MOV R5, R3 ;  /* 0x0000000300057202 */ /* 0x000fce0000000f00 */
.L_x_32882:
[----:B------:R-:W-:Y:S05]  /*11860*/  BSYNC.RECONVERGENT B0 ;  /* 0x0000000000007941 */ /* 0x000fea0003800200 */
.L_x_32880:
[----:B------:R-:W0:Y:S01]  /*11870*/  LDCU.64 UR4, c[0x0][0x730] ;  /* 0x0000e600ff0477ac */ /* 0x000e220008000a00 */
[----:B------:R-:W-:Y:S02]  /*11880*/  IMAD.MOV.U32 R3, RZ, RZ, R17 ;  /* 0x000000ffff037224 */ /* 0x000fe400078e0011 */
[----:B0-----:R-:W-:Y:S02]  /*11890*/  IMAD R5, R5, UR4, RZ ;  /* 0x0000000405057c24 */ /* 0x001fe4000f8e02ff */
[----:B------:R-:W-:-:S04]  /*118a0*/  IMAD.WIDE.U32 R2, R4, UR4, R2 ;  /* 0x0000000404027c25 */ /* 0x000fc8000f8e0002 */
[----:B------:R-:W-:-:S05]  /*118b0*/  IMAD R5, R4, UR5, R5 ;  /* 0x0000000504057c24 */ /* 0x000fca000f8e0205 */
[----:B------:R-:W-:-:S07]  /*118c0*/  IADD3 R17, PT, PT, R3, R5, RZ ;  /* 0x0000000503117210 */ /* 0x000fce0007ffe0ff */
.L_x_32810:
[----:B------:R-:W0:Y:S01]  /*118d0*/  LDC.64 R4, c[0x0][0x580] ;  /* 0x00016000ff047b82 */ /* 0x000e220000000a00 */
[----:B------:R-:W1:Y:S01]  /*118e0*/  LDCU.64 UR4, c[0x0][0x738] ;  /* 0x0000e700ff0477ac */ /* 0x000e620008000a00 */
[----:B0-----:R-:W2:Y:S01]  /*118f0*/  LDG.E.64 R4, desc[UR36][R4.64] ;  /* 0x0000002404047981 */ /* 0x001ea2000c1e1b00 */
[----:B-1----:R-:W-:Y:S01]  /*11900*/  LEA R6, P0, R2, UR4, 0x3 ;  /* 0x0000000402067c11 */ /* 0x002fe2000f8018ff */
[----:B------:R-:W-:-:S03]  /*11910*/  VIADD R16, R16, 0x80 ;  /* 0x0000008010107836 */ /* 0x000fc60000000000 */
[----:B------:R-:W-:-:S05]  /*11920*/  LEA.HI.X R7, R2, UR5, R17, 0x3, P0 ;  /* 0x0000000502077c11 */ /* 0x000fca00080f1c11 */
[----:B--2---:R2:W-:Y:S04]  /*11930*/  STG.E.64 desc[UR36][R6.64], R4 ;  /* 0x0000000406007986 */ /* 0x0045e8000c101b24 */
.L_x_32806:
[----:B------:R-:W-:Y:S05]  /*11940*/  BSYNC.RECONVERGENT B6 ;  /* 0x0000000000067941 */ /* 0x000fea0003800200 */
.L_x_32805:
        /* <DEDUP_REMOVED lines=30> */
.L_x_32883:
        /* <DEDUP_REMOVED lines=36> */
.L_x_32884:
[----:B------:R-:W0:Y:S01]  /*11d70*/  LDCU.64 UR4, c[0x0][0x5a8] ;  /* 0x0000b500ff0477ac */ /* 0x000e220008000a00 */
[----:B------:R-:W-:Y:S01]  /*11d80*/  IMAD.MOV.U32 R10, RZ, RZ, R12 ;  /* 0x000000ffff0a7224 */ /* 0x000fe200078e000c */
[----:B------:R-:W-:Y:S02]  /*11d90*/  MOV R9, R13 ;  /* 0x0000000d00097202 */ /* 0x000fe40000000f00 */
[----:B------:R-:W-:Y:S02]  /*11da0*/  MOV R0, 0x11de0 ;  /* 0x00011de000007802 */ /* 0x000fe40000000f00 */
[----:B012---:R-:W-:Y:S01]  /*11db0*/  MOV R4, UR4 ;  /* 0x0000000400047c02 */ /* 0x007fe20008000f00 */
        /* <DEDUP_REMOVED lines=12> */
.L_x_32885:
        /* <DEDUP_REMOVED lines=37> */
.L_x_32888:
        /* <DEDUP_REMOVED lines=18> */
.L_x_32889:
[----:B------:R-:W-:Y:S05]  /*121f0*/  BSYNC.RECONVERGENT B0 ;  /* 0x0000000000007941 */ /* 0x000fea0003800200 */
.L_x_32887:
        /* <DEDUP_REMOVED lines=37> */
.L_x_32891:
        /* <DEDUP_REMOVED lines=18> */
.L_x_32892:
[----:B------:R-:W-:Y:S05]  /*12570*/  BSYNC.RECONVERGENT B0 ;  /* 0x0000000000007941 */ /* 0x000fea0003800200 */
.L_x_32890:
        /* <DEDUP_REMOVED lines=37> */
.L_x_32894:
        /* <DEDUP_REMOVED lines=18> */
.L_x_32895:
[----:B------:R-:W-:Y:S05]  /*128f0*/  BSYNC.RECONVERGENT B0 ;  /* 0x0000000000007941 */ /* 0x000fea0003800200 */
.L_x_32893:
        /* <DEDUP_REMOVED lines=37> */
.L_x_32897:
        /* <DEDUP_REMOVED lines=18> */
.L_x_32898:
[----:B------:R-:W-:Y:S05]  /*12c70*/  BSYNC.RECONVERGENT B0 ;  /* 0x0000000000007941 */ /* 0x000fea0003800200 */
.L_x_32896:
        /* <DEDUP_REMOVED lines=37> */
.L_x_32900:
        /* <DEDUP_REMOVED lines=18> */
.L_x_32901:
[----:B------:R-:W-:Y:S05]  /*12ff0*/  BSYNC.RECONVERGENT B0 ;  /* 0x0000000000007941 */ /* 0x000fea0003800200 */
.L_x_32899:
        /* <DEDUP_REMOVED lines=37> */
.L_x_32903:
        /* <DEDUP_REMOVED lines=18> */
.L_x_32904:
[----:B------:R-:W-:Y:S05]  /*13370*/  BSYNC.RECONVERGENT B0 ;  /* 0x0000000000007941 */ /* 0x000fea0003800200 */
.L_x_32902:
        /* <DEDUP_REMOVED lines=37> */
.L_x_32906:
        /* <DEDUP_REMOVED lines=18> */
.L_x_32907:
[----:B------:R-:W-:Y:S05]  /*136f0*/  BSYNC.RECONVERGENT B0 ;  /* 0x0000000000007941 */ /* 0x000fea0003800200 */
.L_x_32905:
        /* <DEDUP_REMOVED lines=37> */
.L_x_32909:
        /* <DEDUP_REMOVED lines=18> */
.L_x_32910:
[----:B------:R-:W-:Y:S05]  /*13a70*/  BSYNC.RECONVERGENT B0 ;  /* 0x0000000000007941 */ /* 0x000fea0003800200 */
.L_x_32908:
        /* <DEDUP_REMOVED lines=37> */
.L_x_32912:
        /* <DEDUP_REMOVED lines=18> */
.L_x_32913:
[----:B------:R-:W-:Y:S05]  /*13df0*/  BSYNC.RECONVERGENT B0 ;  /* 0x0000000000007941 */ /* 0x000fea0003800200 */
.L_x_32911:
        /* <DEDUP_REMOVED lines=37> */
.L_x_32915:
        /* <DEDUP_REMOVED lines=18> */
.L_x_32916:
[----:B------:R-:W-:Y:S05]  /*14170*/  BSYNC.RECONVERGENT B0 ;  /* 0x0000000000007941 */ /* 0x000fea0003800200 */
.L_x_32914:
        /* <DEDUP_REMOVED lines=37> */
.L_x_32918:
        /* <DEDUP_REMOVED lines=18> */
.L_x_32919:
[----:B------:R-:W-:Y:S05]  /*144f0*/  BSYNC.RECONVERGENT B0 ;  /* 0x0000000000007941 */ /* 0x000fea0003800200 */
.L_x_32917:
        /* <DEDUP_REMOVED lines=37> */
.L_x_32921:
        /* <DEDUP_REMOVED lines=18> */
.L_x_32922:
[----:B------:R-:W-:Y:S05]  /*14870*/  BSYNC.RECONVERGENT B0 ;  /* 0x0000000000007941 */ /* 0x000fea0003800200 */
.L_x_32920:
        /* <DEDUP_REMOVED lines=37> */
.L_x_32924:
        /* <DEDUP_REMOVED lines=18> */
.L_x_32925:
[----:B------:R-:W-:Y:S05]  /*14bf0*/  BSYNC.RECONVERGENT B0 ;  /* 0x0000000000007941 */ /* 0x000fea0003800200 */
.L_x_32923:
        /* <DEDUP_REMOVED lines=37> */
.L_x_32927:
        /* <DEDUP_REMOVED lines=18> */
.L_x_32928:
[----:B------:R-:W-:Y:S05]  /*14f70*/  BSYNC.RECONVERGENT B0 ;  /* 0x0000000000007941 */ /* 0x000fea0003800200 */
.L_x_32926:
        /* <DEDUP_REMOVED lines=37> */
.L_x_32930:
        /* <DEDUP_REMOVED lines=18> */
.L_x_32931:
[----:B------:R-:W-:Y:S05]  /*152f0*/  BSYNC.RECONVERGENT B0 ;  /* 0x0000000000007941 */ /* 0x000fea0003800200 */
.L_x_32929:
        /* <DEDUP_REMOVED lines=37> */
.L_x_32933:
        /* <DEDUP_REMOVED lines=18> */
.L_x_32934:
[----:B------:R-:W-:Y:S05]  /*15670*/  BSYNC.RECONVERGENT B0 ;  /* 0x0000000000007941 */ /* 0x000fea0003800200 */
.L_x_32932:
        /* <DEDUP_REMOVED lines=37> */
.L_x_32936:
        /* <DEDUP_REMOVED lines=18> */
.L_x_32937:
[----:B------:R-:W-:Y:S05]  /*159f0*/  BSYNC.RECONVERGENT B0 ;  /* 0x0000000000007941 */ /* 0x000fea0003800200 */
.L_x_32935:
        /* <DEDUP_REMOVED lines=37> */
.L_x_32939:
        /* <DEDUP_REMOVED lines=18> */
.L_x_32940:
[----:B------:R-:W-:Y:S05]  /*15d70*/  BSYNC.RECONVERGENT B0 ;  /* 0x0000000000007941 */ /* 0x000fea0003800200 */
.L_x_32938:
        /* <DEDUP_REMOVED lines=37> */
.L_x_32942:
        /* <DEDUP_REMOVED lines=18> */
.L_x_32943:
[----:B------:R-:W-:Y:S05]  /*160f0*/  BSYNC.RECONVERGENT B0 ;  /* 0x0000000000007941 */ /* 0x000fea0003800200 */
.L_x_32941:
        /* <DEDUP_REMOVED lines=37> */
.L_x_32945:
        /* <DEDUP_REMOVED lines=18> */
.L_x_32946:
[----:B------:R-:W-:Y:S05]  /*16470*/  BSYNC.RECONVERGENT B0 ;  /* 0x0000000000007941 */ /* 0x000fea0003800200 */
.L_x_32944:
        /* <DEDUP_REMOVED lines=37> */
.L_x_32948:
        /* <DEDUP_REMOVED lines=18> */
.L_x_32949:
[----:B------:R-:W-:Y:S05]  /*167f0*/  BSYNC.RECONVERGENT B0 ;  /* 0x0000000000007941 */ /* 0x000fea0003800200 */
.L_x_32947:
        /* <DEDUP_REMOVED lines=37> */
.L_x_32951:
        /* <DEDUP_REMOVED lines=18> */
.L_x_32952:
[----:B------:R-:W-:Y:S05]  /*16b70*/  BSYNC.RECONVERGENT B0 ;  /* 0x0000000000007941 */ /* 0x000fea0003800200 */
.L_x_32950:
        /* <DEDUP_REMOVED lines=36> */
.L_x_32954:
        /* <DEDUP_REMOVED lines=16> */
.L_x_32955:
[----:B------:R-:W-:Y:S05]  /*16ec0*/  BSYNC.RECONVERGENT B0 ;  /* 0x0000000000007941 */ /* 0x000fea0003800200 */
.L_x_32953:
        /* <DEDUP_REMOVED lines=32> */
.L_x_32957:
[----:B------:R-:W-:Y:S01]  /*170d0*/  IMAD.MOV.U32 R8, RZ, RZ, R6 ;  /* 0x000000ffff087224 */ /* 0x000fe200078e0006 */
[----:B------:R-:W-:Y:S02]  /*170e0*/  MOV R10, R7 ;  /* 0x00000007000a7202 */ /* 0x000fe40000000f00 */
[----:B------:R-:W-:-:S07]  /*170f0*/  MOV R9, 0x17110 ;  /* 0x0001711000097802 */ /* 0x000fce0000000f00 */
[----:B------:R-:W-:Y:S05]  /*17100*/  CALL.REL.NOINC `($__internal_57_$__cuda_sm20_rem_u64) ;  /* 0x0000026c00b87944 */ /* 0x000fea0003c00000 */
[----:B------:R-:W-:-:S07]  /*17110*/  IMAD.MOV.U32 R2, RZ, RZ, R0 ;  /* 0x000000ffff027224 */ /* 0x000fce00078e0000 */
.L_x_32958:
[----:B------:R-:W-:Y:S05]  /*17120*/  BSYNC.RECONVERGENT B0 ;  /* 0x0000000000007941 */ /* 0x000fea0003800200 */
.L_x_32956:
[----:B------:R-:W0:Y:S02]  /*17130*/  LDCU.64 UR4, c[0x0][0x730] ;  /* 0x0000e600ff0477ac */ /* 0x000e240008000a00 */
[----:B0-----:R-:W-:Y:S02]  /*17140*/  IMAD R3, R3, UR4, RZ ;  /* 0x0000000403037c24 */ /* 0x001fe4000f8e02ff */
[----:B------:R-:W-:-:S04]  /*17150*/  IMAD.WIDE.U32 R16, R2, UR4, R16 ;  /* 0x0000000402107c25 */ /* 0x000fc8000f8e0010 */
[----:B------:R-:W-:-:S05]  /*17160*/  IMAD R3, R2, UR5, R3 ;  /* 0x0000000502037c24 */ /* 0x000fca000f8e0203 */
[----:B------:R-:W-:-:S07]  /*17170*/  IADD3 R17, PT, PT, R17, R3, RZ ;  /* 0x0000000311117210 */ /* 0x000fce0007ffe0ff */
.L_x_32886:
[----:B------:R-:W0:Y:S01]  /*17180*/  LDC.64 R2, c[0x0][0x580] ;  /* 0x00016000ff027b82 */ /* 0x000e220000000a00 */
[----:B------:R-:W1:Y:S01]  /*17190*/  LDCU.64 UR4, c[0x0][0x738] ;  /* 0x0000e700ff0477ac */ /* 0x000e620008000a00 */
[----:B0-----:R-:W2:Y:S01]  /*171a0*/  LDG.E.64 R2, desc[UR36][R2.64] ;  /* 0x0000002402027981 */ /* 0x001ea2000c1e1b00 */
[----:B-1----:R-:W-:-:S04]  /*171b0*/  LEA R4, P0, R16, UR4, 0x3 ;  /* 0x0000000410047c11 */ /* 0x002fc8000f8018ff */
[----:B------:R-:W-:-:S05]  /*171c0*/  LEA.HI.X R5, R16, UR5, R17, 0x3, P0 ;  /* 0x0000000510057c11 */ /* 0x000fca00080f1c11 */
[----:B--2---:R-:W-:Y:S01]  /*171d0*/  STG.E.64 desc[UR36][R4.64], R2 ;  /* 0x0000000204007986 */ /* 0x004fe2000c101b24 */
[----:B------:R-:W-:Y:S05]  /*171e0*/  EXIT ;  /* 0x000000000000794d */ /* 0x000fea0003800000 */
.L_x_32637:
        /* <DEDUP_REMOVED lines=31> */
.L_x_32961:
        /* <DEDUP_REMOVED lines=14> */
.L_x_32960:
[----:B------:R-:W-:Y:S05]  /*174c0*/  BSYNC.RECONVERGENT B6 ;  /* 0x0000000000067941 */ /* 0x000fea0003800200 */
.L_x_32959:
        /* <DEDUP_REMOVED lines=31> */
.L_x_32964:
        /* <DEDUP_REMOVED lines=14> */
.L_x_32963:
[----:B------:R-:W-:Y:S05]  /*177a0*/  BSYNC.RECONVERGENT B6 ;  /* 0x0000000000067941 */ /* 0x000fea0003800200 */
.L_x_32962:
        /* <DEDUP_REMOVED lines=31> */
.L_x_32967:
        /* <DEDUP_REMOVED lines=14> */
.L_x_32966:
[----:B------:R-:W-:Y:S05]  /*17a80*/  BSYNC.RECONVERGENT B6 ;  /* 0x0000000000067941 */ /* 0x000fea0003800200 */
.L_x_32965:
        /* <DEDUP_REMOVED lines=30> */
.L_x_32968:
        /* <DEDUP_REMOVED lines=14> */
.L_x_32636:
        /* <DEDUP_REMOVED lines=311> */
.L_x_32973:
        /* <DEDUP_REMOVED lines=29> */
.L_x_32975:
[----:B------:R-:W-:Y:S05]  /*19290*/  BSYNC.RECONVERGENT B7 ;  /* 0x0000000000077941 */ /* 0x000fea0003800200 */
.L_x_32974:
[----:B------:R-:W0:Y:S02]  /*192a0*/  LDCU.64 UR4, c[0x0][0x580] ;  /* 0x0000b000ff0477ac */ /* 0x000e240008000a00 */
[----:B0-----:R-:W-:-:S05]  /*192b0*/  IADD3 R2, P0, PT, R19, UR4, RZ ;  /* 0x0000000413027c10 */ /* 0x001fca000ff1e0ff */
[----:B------:R-:W-:-:S06]  /*192c0*/  IMAD.X R3, RZ, RZ, UR5, P0 ;  /* 0x00000005ff037e24 */ /* 0x000fcc00080e06ff */
[----:B------:R-:W2:Y:S01]  /*192d0*/  LDG.E.64 R2, desc[UR36][R2.64] ;  /* 0x0000002402027981 */ /* 0x000ea2000c1e1b00 */
[----:B------:R-:W2:Y:S01]  /*192e0*/  LDC.64 R4, c[0x0][0x738] ;  /* 0x0001ce00ff047b82 */ /* 0x000ea20000000a00 */
[----:B------:R-:W-:Y:S02]  /*192f0*/  IADD3 R16, PT, PT, R16, 0x80, RZ ;  /* 0x0000008010107810 */ /* 0x000fe40007ffe0ff */
[----:B--2---:R0:W-:Y:S05]  /*19300*/  STG.E.64 desc[UR36][R4.64], R2 ;  /* 0x0000000204007986 */ /* 0x0041ea000c101b24 */
.L_x_32972:
[----:B------:R-:W-:Y:S05]  /*19310*/  BSYNC.RECONVERGENT B6 ;  /* 0x0000000000067941 */ /* 0x000fea0003800200 */
.L_x_32971:
        /* <DEDUP_REMOVED lines=303> */
.L_x_32978:
        /* <DEDUP_REMOVED lines=29> */
.L_x_32980:
[----:B------:R-:W-:Y:S05]  /*1a7e0*/  BSYNC.RECONVERGENT B7 ;  /* 0x0000000000077941 */ /* 0x000fea0003800200 */
.L_x_32979:
[----:B------:R-:W0:Y:S02]  /*1a7f0*/  LDCU.64 UR4, c[0x0][0x580] ;  /* 0x0000b000ff0477ac */ /* 0x000e240008000a00 */
[----:B0-----:R-:W-:-:S04]  /*1a800*/  IADD3 R2, P0, PT, R19, UR4, RZ ;  /* 0x0000000413027c10 */ /* 0x001fc8000ff1e0ff */
[----:B------:R-:W-:-:S06]  /*1a810*/  IADD3.X R3, PT, PT, RZ, UR5, RZ, P0, !PT ;  /* 0x00000005ff037c10 */ /* 0x000fcc00087fe4ff */
[----:B------:R-:W2:Y:S01]  /*1a820*/  LDG.E.64 R2, desc[UR36][R2.64] ;  /* 0x0000002402027981 */ /* 0x000ea2000c1e1b00 */
[----:B------:R-:W2:Y:S01]  /*1a830*/  LDC.64 R4, c[0x0][0x738] ;  /* 0x0001ce00ff047b82 */ /* 0x000ea20000000a00 */
[----:B------:R-:W-:Y:S02]  /*1a840*/  VIADD R16, R16, 0x80 ;  /* 0x0000008010107836 */ /* 0x000fe40000000000 */
[----:B--2---:R1:W-:Y:S05]  /*1a850*/  STG.E.64 desc[UR36][R4.64], R2 ;  /* 0x0000000204007986 */ /* 0x0043ea000c101b24 */
.L_x_32977:
[----:B------:R-:W-:Y:S05]  /*1a860*/  BSYNC.RECONVERGENT B6 ;  /* 0x0000000000067941 */ /* 0x000fea0003800200 */
.L_x_32976:
        /* <DEDUP_REMOVED lines=303> */
.L_x_32983:
        /* <DEDUP_REMOVED lines=29> */
.L_x_32985:
[----:B------:R-:W-:Y:S05]  /*1bd30*/  BSYNC.RECONVERGENT B7 ;  /* 0x0000000000077941 */ /* 0x000fea0003800200 */
.L_x_32984:
[----:B------:R-:W0:Y:S02]  /*1bd40*/  LDCU.64 UR4, c[0x0][0x580] ;  /* 0x0000b000ff0477ac */ /* 0x000e240008000a00 */
[----:B0-----:R-:W-:-:S05]  /*1bd50*/  IADD3 R2, P0, PT, R19, UR4, RZ ;  /* 0x0000000413027c10 */ /* 0x001fca000ff1e0ff */
[----:B------:R-:W-:-:S06]  /*1bd60*/  IMAD.X R3, RZ, RZ, UR5, P0 ;  /* 0x00000005ff037e24 */ /* 0x000fcc00080e06ff */
[----:B------:R-:W2:Y:S01]  /*1bd70*/  LDG.E.64 R2, desc[UR36][R2.64] ;  /* 0x0000002402027981 */ /* 0x000ea2000c1e1b00 */
[----:B------:R-:W2:Y:S01]  /*1bd80*/  LDC.64 R4, c[0x0][0x738] ;  /* 0x0001ce00ff047b82 */ /* 0x000ea20000000a00 */
[----:B------:R-:W-:Y:S02]  /*1bd90*/  IADD3 R16, PT, PT, R16, 0x80, RZ ;  /* 0x0000008010107810 */ /* 0x000fe40007ffe0ff */
[----:B--2---:R2:W-:Y:S05]  /*1bda0*/  STG.E.64 desc[UR36][R4.64], R2 ;  /* 0x0000000204007986 */ /* 0x0045ea000c101b24 */
.L_x_32982:
[----:B------:R-:W-:Y:S05]  /*1bdb0*/  BSYNC.RECONVERGENT B6 ;  /* 0x0000000000067941 */ /* 0x000fea0003800200 */
.L_x_32981:
        /* <DEDUP_REMOVED lines=302> */
.L_x_32986:
        /* <DEDUP_REMOVED lines=31> */
.L_x_32988:
[----:B------:R-:W-:Y:S05]  /*1d290*/  BSYNC.RECONVERGENT B6 ;  /* 0x0000000000067941 */ /* 0x000fea0003800200 */
.L_x_32987:
[----:B------:R-:W2:Y:S01]  /*1d2a0*/  LDG.E.64 R2, desc[UR36][R16.64] ;  /* 0x0000002410027981 */ /* 0x000ea2000c1e1b00 */
[----:B------:R-:W2:Y:S03]  /*1d2b0*/  LDC.64 R4, c[0x0][0x738] ;  /* 0x0001ce00ff047b82 */ /* 0x000ea60000000a00 */
[----:B--2---:R-:W-:Y:S01]  /*1d2c0*/  STG.E.64 desc[UR36][R4.64], R2 ;  /* 0x0000000204007986 */ /* 0x004fe2000c101b24 */
[----:B------:R-:W-:Y:S05]  /*1d2d0*/  EXIT ;  /* 0x000000000000794d */ /* 0x000fea0003800000 */
.L_x_32970:
        /* <DEDUP_REMOVED lines=309> */
.L_x_32991:
        /* <DEDUP_REMOVED lines=29> */
.L_x_32993:
[----:B------:R-:W-:Y:S05]  /*1e800*/  BSYNC.RECONVERGENT B7 ;  /* 0x0000000000077941 */ /* 0x000fea0003800200 */
.L_x_32992:
        /* <DEDUP_REMOVED lines=36> */
.L_x_32995:
        /* <DEDUP_REMOVED lines=17> */
.L_x_32996:
[----:B------:R-:W-:Y:S05]  /*1eb60*/  BSYNC.RECONVERGENT B0 ;  /* 0x0000000000007941 */ /* 0x000fea0003800200 */
.L_x_32994:
        /* <DEDUP_REMOVED lines=37> */
.L_x_32999:
        /* <DEDUP_REMOVED lines=18> */
.L_x_33000:
[----:B------:R-:W-:Y:S05]  /*1eee0*/  BSYNC.RECONVERGENT B0 ;  /* 0x0000000000007941 */ /* 0x000fea0003800200 */
.L_x_32998:
        /* <DEDUP_REMOVED lines=37> */
.L_x_33002:
        /* <DEDUP_REMOVED lines=18> */
.L_x_33003:
[----:B------:R-:W-:Y:S05]  /*1f260*/  BSYNC.RECONVERGENT B0 ;  /* 0x0000000000007941 */ /* 0x000fea0003800200 */
.L_x_33001:
        /* <DEDUP_REMOVED lines=37> */
.L_x_33005:
        /* <DEDUP_REMOVED lines=18> */
.L_x_33006:
[----:B------:R-:W-:Y:S05]  /*1f5e0*/  BSYNC.RECONVERGENT B0 ;  /* 0x0000000000007941 */ /* 0x000fea0003800200 */
.L_x_33004:
        /* <DEDUP_REMOVED lines=37> */
.L_x_33008:
[----:B------:R-:W0:Y:S01]  /*1f840*/  LDCU.64 UR4, c[0x0][0x5c8] ;  /* 0x0000b900ff0477ac */ /* 0x000e220008000a00 */
[----:B------:R-:W-:Y:S02]  /*1f850*/  MOV R10, R12 ;  /* 0x0000000c000a7202 */ /* 0x000fe40000000f00 */
        /* <DEDUP_REMOVED lines=16> */
.L_x_33009:
[----:B------:R-:W-:Y:S05]  /*1f960*/  BSYNC.RECONVERGENT B0 ;  /* 0x0000000000007941 */ /* 0x000fea0003800200 */
.L_x_33007:
        /* <DEDUP_REMOVED lines=37> */
.L_x_33011:
[----:B------:R-:W0:Y:S01]  /*1fbc0*/  LDCU.64 UR4, c[0x0][0x5d0] ;  /* 0x0000ba00ff0477ac */ /* 0x000e220008000a00 */
[----:B------:R-:W-:Y:S02]  /*1fbd0*/  MOV R10, R12 ;  /* 0x0000000c000a7202 */ /* 0x000fe40000000f00 */
[----:B------:R-:W-:Y:S02]  /*1fbe0*/  MOV R9, R13 ;  /* 0x0000000d00097202 */ /* 0x000fe40000000f00 */
[----:B------:R-:W-:Y:S01]  /*1fbf0*/  MOV R0, 0x1fc30 ;  /* 0x0001fc3000007802 */ /* 0x000fe20000000f00 */
[----:B0-----:R-:W-:Y:S01]  /*1fc00*/  IMAD.U32 R4, RZ, RZ, UR4 ;  /* 0x00000004ff047e24 */ /* 0x001fe2000f8e00ff */
[----:B------:R-:W-:-:S07]  /*1fc10*/  MOV R3, UR5 ;  /* 0x0000000500037c02 */ /* 0x000fce0008000f00 */
[----:B------:R-:W-:Y:S05]  /*1fc20*/  CALL.REL.NOINC `($__internal_56_$__cuda_sm20_div_u64) ;  /* 0x000001dc00dc7944 */ /* 0x000fea0003c00000 */
        /* <DEDUP_REMOVED lines=11> */
.L_x_33012:
[----:B------:R-:W-:Y:S05]  /*1fce0*/  BSYNC.RECONVERGENT B0 ;  /* 0x0000000000007941 */ /* 0x000fea0003800200 */
.L_x_33010:
        /* <DEDUP_REMOVED lines=37> */
.L_x_33014:
[----:B------:R-:W0:Y:S01]  /*1ff40*/  LDCU.64 UR4, c[0x0][0x5d8] ;  /* 0x0000bb00ff0477ac */ /* 0x000e220008000a00 */
[----:B------:R-:W-:Y:S01]  /*1ff50*/  IMAD.MOV.U32 R10, RZ, RZ, R12 ;  /* 0x000000ffff0a7224 */ /* 0x000fe200078e000c */
[----:B------:R-:W-:Y:S01]  /*1ff60*/  MOV R0, 0x1ffb0 ;  /* 0x0001ffb000007802 */ /* 0x000fe20000000f00 */
[----:B------:R-:W-:Y:S01]  /*1ff70*/  IMAD.MOV.U32 R9, RZ, RZ, R13 ;  /* 0x000000ffff097224 */ /* 0x000fe200078e000d */
[----:B0-----:R-:W-:Y:S02]  /*1ff80*/  MOV R4, UR4 ;  /* 0x0000000400047c02 */ /* 0x001fe40008000f00 */
[----:B------:R-:W-:-:S07]  /*1ff90*/  MOV R3, UR5 ;  /* 0x0000000500037c02 */ /* 0x000fce0008000f00 */
[----:B------:R-:W-:Y:S05]  /*1ffa0*/  CALL.REL.NOINC `($__internal_56_$__cuda_sm20_div_u64) ;  /* 0x000001d800fc7944 */ /* 0x000fea0003c00000 */
        /* <DEDUP_REMOVED lines=11> */
.L_x_33015:
[----:B------:R-:W-:Y:S05]  /*20060*/  BSYNC.RECONVERGENT B0 ;  /* 0x0000000000007941 */ /* 0x000fea0003800200 */
.L_x_33013:
        /* <DEDUP_REMOVED lines=37> */
.L_x_33017:
        /* <DEDUP_REMOVED lines=18> */
.L_x_33018:
[----:B------:R-:W-:Y:S05]  /*203e0*/  BSYNC.RECONVERGENT B0 ;  /* 0x0000000000007941 */ /* 0x000fea0003800200 */
.L_x_33016:
        /* <DEDUP_REMOVED lines=37> */
.L_x_33020:
        /* <DEDUP_REMOVED lines=18> */
.L_x_33021:
[----:B------:R-:W-:Y:S05]  /*20760*/  BSYNC.RECONVERGENT B0 ;  /* 0x0000000000007941 */ /* 0x000fea0003800200 */
.L_x_33019:
        /* <DEDUP_REMOVED lines=37> */
.L_x_33023:
        /* <DEDUP_REMOVED lines=18> */
.L_x_33024:
[----:B------:R-:W-:Y:S05]  /*20ae0*/  BSYNC.RECONVERGENT B0 ;  /* 0x0000000000007941 */ /* 0x000fea0003800200 */
.L_x_33022:
        /* <DEDUP_REMOVED lines=37> */
.L_x_33026:
        /* <DEDUP_REMOVED lines=18> */
.L_x_33027:
[----:B------:R-:W-:Y:S05]  /*20e60*/  BSYNC.RECONVERGENT B0 ;  /* 0x0000000000007941 */ /* 0x000fea0003800200 */
.L_x_33025:
        /* <DEDUP_REMOVED lines=37> */
.L_x_33029:
        /* <DEDUP_REMOVED lines=18> */
.L_x_33030:
[----:B------:R-:W-:Y:S05]  /*211e0*/  BSYNC.RECONVERGENT B0 ;  /* 0x0000000000007941 */ /* 0x000fea0003800200 */
.L_x_33028:
        /* <DEDUP_REMOVED lines=37> */
.L_x_33032:
        /* <DEDUP_REMOVED lines=18> */
.L_x_33033:
[----:B------:R-:W-:Y:S05]  /*21560*/  BSYNC.RECONVERGENT B0 ;  /* 0x0000000000007941 */ /* 0x000fea0003800200 */
.L_x_33031:
        /* <DEDUP_REMOVED lines=37> */
.L_x_33035:
        /* <DEDUP_REMOVED lines=18> */
.L_x_33036:
[----:B------:R-:W-:Y:S05]  /*218e0*/  BSYNC.RECONVERGENT B0 ;  /* 0x0000000000007941 */ /* 0x000fea0003800200 */
.L_x_33034:
        /* <DEDUP_REMOVED lines=37> */
.L_x_33038:
        /* <DEDUP_REMOVED lines=18> */
.L_x_33039:
[----:B------:R-:W-:Y:S05]  /*21c60*/  BSYNC.RECONVERGENT B0 ;  /* 0x0000000000007941 */ /* 0x000fea0003800200 */
.L_x_33037:
        /* <DEDUP_REMOVED lines=37> */
.L_x_33041:
        /* <DEDUP_REMOVED lines=18> */
.L_x_33042:
[----:B------:R-:W-:Y:S05]  /*21fe0*/  BSYNC.RECONVERGENT B0 ;  /* 0x0000000000007941 */ /* 0x000fea0003800200 */
.L_x_33040:
        /* <DEDUP_REMOVED lines=37> */
.L_x_33044:
        /* <DEDUP_REMOVED lines=18> */
.L_x_33045:
[----:B------:R-:W-:Y:S05]  /*22360*/  BSYNC.RECONVERGENT B0 ;  /* 0x0000000000007941 */ /* 0x000fea0003800200 */
.L_x_33043:
        /* <DEDUP_REMOVED lines=37> */
.L_x_33047:
        /* <DEDUP_REMOVED lines=18> */
.L_x_33048:
[----:B------:R-:W-:Y:S05]  /*226e0*/  BSYNC.RECONVERGENT B0 ;  /* 0x0000000000007941 */ /* 0x000fea0003800200 */
.L_x_33046:
        /* <DEDUP_REMOVED lines=37> */
.L_x_33050:
        /* <DEDUP_REMOVED lines=18> */
.L_x_33051:
[----:B------:R-:W-:Y:S05]  /*22a60*/  BSYNC.RECONVERGENT B0 ;  /* 0x0000000000007941 */ /* 0x000fea0003800200 */
.L_x_33049:
        /* <DEDUP_REMOVED lines=37> */
.L_x_33053:
        /* <DEDUP_REMOVED lines=18> */
.L_x_33054:
[----:B------:R-:W-:Y:S05]  /*22de0*/  BSYNC.RECONVERGENT B0 ;  /* 0x0000000000007941 */ /* 0x000fea0003800200 */
.L_x_33052:
        /* <DEDUP_REMOVED lines=37> */
.L_x_33056:
        /* <DEDUP_REMOVED lines=18> */
.L_x_33057:
[----:B------:R-:W-:Y:S05]  /*23160*/  BSYNC.RECONVERGENT B0 ;  /* 0x0000000000007941 */ /* 0x000fea0003800200 */
.L_x_33055:
        /* <DEDUP_REMOVED lines=37> */
.L_x_33059:
        /* <DEDUP_REMOVED lines=18> */
.L_x_33060:
[----:B------:R-:W-:Y:S05]  /*234e0*/  BSYNC.RECONVERGENT B0 ;  /* 0x0000000000007941 */ /* 0x000fea0003800200 */
.L_x_33058:
        /* <DEDUP_REMOVED lines=37> */
.L_x_33062:
        /* <DEDUP_REMOVED lines=18> */
.L_x_33063:
[----:B------:R-:W-:Y:S05]  /*23860*/  BSYNC.RECONVERGENT B0 ;  /* 0x0000000000007941 */ /* 0x000fea0003800200 */
.L_x_33061:
        /* <DEDUP_REMOVED lines=36> */
.L_x_33065:
        /* <DEDUP_REMOVED lines=16> */
.L_x_33066:
[----:B------:R-:W-:Y:S05]  /*23bb0*/  BSYNC.RECONVERGENT B0 ;  /* 0x0000000000007941 */ /* 0x000fea0003800200 */
.L_x_33064:
        /* <DEDUP_REMOVED lines=32> */
.L_x_33068:
[----:B------:R-:W-:Y:S01]  /*23dc0*/  MOV R8, R6 ;  /* 0x0000000600087202 */ /* 0x000fe20000000f00 */
[----:B------:R-:W-:Y:S01]  /*23dd0*/  IMAD.MOV.U32 R10, RZ, RZ, R7 ;  /* 0x000000ffff0a7224 */ /* 0x000fe200078e0007 */
[----:B------:R-:W-:-:S07]  /*23de0*/  MOV R9, 0x23e00 ;  /* 0x00023e0000097802 */ /* 0x000fce0000000f00 */
[----:B------:R-:W-:Y:S05]  /*23df0*/  CALL.REL.NOINC `($__internal_57_$__cuda_sm20_rem_u64) ;  /* 0x000001a0007c7944 */ /* 0x000fea0003c00000 */
[----:B------:R-:W-:Y:S02]  /*23e00*/  MOV R4, R0 ;  /* 0x0000000000047202 */ /* 0x000fe40000000f00 */
[----:B------:R-:W-:-:S07]  /*23e10*/  MOV R5, R3 ;  /* 0x0000000300057202 */ /* 0x000fce0000000f00 */
.L_x_33069:
[----:B------:R-:W-:Y:S05]  /*23e20*/  BSYNC.RECONVERGENT B0 ;  /* 0x0000000000007941 */ /* 0x000fea0003800200 */
.L_x_33067:
[----:B------:R-:W0:Y:S02]  /*23e30*/  LDCU.64 UR4, c[0x0][0x730] ;  /* 0x0000e600ff0477ac */ /* 0x000e240008000a00 */
[----:B0-----:R-:W-:Y:S02]  /*23e40*/  IMAD R3, R5, UR4, RZ ;  /* 0x0000000405037c24 */ /* 0x001fe4000f8e02ff */
[----:B------:R-:W-:-:S04]  /*23e50*/  IMAD.WIDE.U32 R20, R4, UR4, R20 ;  /* 0x0000000404147c25 */ /* 0x000fc8000f8e0014 */
[----:B------:R-:W-:-:S04]  /*23e60*/  IMAD R3, R4, UR5, R3 ;  /* 0x0000000504037c24 */ /* 0x000fc8000f8e0203 */
[----:B------:R-:W-:-:S07]  /*23e70*/  IMAD.IADD R21, R21, 0x1, R3 ;  /* 0x0000000115157824 */ /* 0x000fce00078e0203 */
.L_x_32997:
        /* <DEDUP_REMOVED lines=9> */
.L_x_32990:
[----:B------:R-:W-:Y:S05]  /*23f10*/  BSYNC.RECONVERGENT B6 ;  /* 0x0000000000067941 */ /* 0x000fea0003800200 */
.L_x_32989:
        /* <DEDUP_REMOVED lines=303> */
.L_x_33072:
        /* <DEDUP_REMOVED lines=29> */
.L_x_33074:
[----:B------:R-:W-:Y:S05]  /*253e0*/  BSYNC.RECONVERGENT B7 ;  /* 0x0000000000077941 */ /* 0x000fea0003800200 */
.L_x_33073:
        /* <DEDUP_REMOVED lines=36> */
.L_x_33076:
        /* <DEDUP_REMOVED lines=17> */
.L_x_33077:
[----:B------:R-:W-:Y:S05]  /*25740*/  BSYNC.RECONVERGENT B0 ;  /* 0x0000000000007941 */ /* 0x000fea0003800200 */
.L_x_33075:
        /* <DEDUP_REMOVED lines=37> */
.L_x_33080:
        /* <DEDUP_REMOVED lines=18> */
.L_x_33081:
[----:B------:R-:W-:Y:S05]  /*25ac0*/  BSYNC.RECONVERGENT B0 ;  /* 0x0000000000007941 */ /* 0x000fea0003800200 */
.L_x_33079:
        /* <DEDUP_REMOVED lines=37> */
.L_x_33083:
        /* <DEDUP_REMOVED lines=18> */
.L_x_33084:
[----:B------:R-:W-:Y:S05]  /*25e40*/  BSYNC.RECONVERGENT B0 ;  /* 0x0000000000007941 */ /* 0x000fea0003800200 */
.L_x_33082:
        /* <DEDUP_REMOVED lines=37> */
.L_x_33086:
        /* <DEDUP_REMOVED lines=18> */
.L_x_33087:
[----:B------:R-:W-:Y:S05]  /*261c0*/  BSYNC.RECONVERGENT B0 ;  /* 0x0000000000007941 */ /* 0x000fea0003800200 */
.L_x_33085:
        /* <DEDUP_REMOVED lines=37> */
.L_x_33089:
        /* <DEDUP_REMOVED lines=18> */
.L_x_33090:
[----:B------:R-:W-:Y:S05]  /*26540*/  BSYNC.RECONVERGENT B0 ;  /* 0x0000000000007941 */ /* 0x000fea0003800200 */
.L_x_33088:
        /* <DEDUP_REMOVED lines=37> */
.L_x_33092:
        /* <DEDUP_REMOVED lines=18> */
.L_x_33093:
[----:B------:R-:W-:Y:S05]  /*268c0*/  BSYNC.RECONVERGENT B0 ;  /* 0x0000000000007941 */ /* 0x000fea0003800200 */
.L_x_33091:
        /* <DEDUP_REMOVED lines=37> */
.L_x_33095:
        /* <DEDUP_REMOVED lines=18> */
.L_x_33096:
[----:B------:R-:W-:Y:S05]  /*26c40*/  BSYNC.RECONVERGENT B0 ;  /* 0x0000000000007941 */ /* 0x000fea0003800200 */
.L_x_33094:
        /* <DEDUP_REMOVED lines=37> */
.L_x_33098:
        /* <DEDUP_REMOVED lines=18> */
.L_x_33099:
[----:B------:R-:W-:Y:S05]  /*26fc0*/  BSYNC.RECONVERGENT B0 ;  /* 0x0000000000007941 */ /* 0x000fea0003800200 */
.L_x_33097:
        /* <DEDUP_REMOVED lines=37> */
.L_x_33101:
        /* <DEDUP_REMOVED lines=18> */
.L_x_33102:
[----:B------:R-:W-:Y:S05]  /*27340*/  BSYNC.RECONVERGENT B0 ;  /* 0x0000000000007941 */ /* 0x000fea0003800200 */
.L_x_33100:
        /* <DEDUP_REMOVED lines=37> */
.L_x_33104:
        /* <DEDUP_REMOVED lines=18> */
.L_x_33105:
[----:B------:R-:W-:Y:S05]  /*276c0*/  BSYNC.RECONVERGENT B0 ;  /* 0x0000000000007941 */ /* 0x000fea0003800200 */
.L_x_33103:
        /* <DEDUP_REMOVED lines=37> */
.L_x_33107:
        /* <DEDUP_REMOVED lines=18> */
.L_x_33108:
[----:B------:R-:W-:Y:S05]  /*27a40*/  BSYNC.RECONVERGENT B0 ;  /* 0x0000000000007941 */ /* 0x000fea0003800200 */
.L_x_33106:
        /* <DEDUP_REMOVED lines=37> */
.L_x_33110:
        /* <DEDUP_REMOVED lines=18> */
.L_x_33111:
[----:B------:R-:W-:Y:S05]  /*27dc0*/  BSYNC.RECONVERGENT B0 ;  /* 0x0000000000007941 */ /* 0x000fea0003800200 */
.L_x_33109:
        /* <DEDUP_REMOVED lines=37> */
.L_x_33113:
        /* <DEDUP_REMOVED lines=18> */
.L_x_33114:
[----:B------:R-:W-:Y:S05]  /*28140*/  BSYNC.RECONVERGENT B0 ;  /* 0x0000000000007941 */ /* 0x000fea0003800200 */
.L_x_33112:
        /* <DEDUP_REMOVED lines=37> */
.L_x_33116:
        /* <DEDUP_REMOVED lines=18> */
.L_x_33117:
[----:B------:R-:W-:Y:S05]  /*284c0*/  BSYNC.RECONVERGENT B0 ;  /* 0x0000000000007941 */ /* 0x000fea0003800200 */
.L_x_33115:
        /* <DEDUP_REMOVED lines=37> */
.L_x_33119:
        /* <DEDUP_REMOVED lines=18> */
.L_x_33120:
[----:B------:R-:W-:Y:S05]  /*28840*/  BSYNC.RECONVERGENT B0 ;  /* 0x0000000000007941 */ /* 0x000fea0003800200 */
.L_x_33118:
        /* <DEDUP_REMOVED lines=37> */
.L_x_33122:
        /* <DEDUP_REMOVED lines=18> */
.L_x_33123:
[----:B------:R-:W-:Y:S05]  /*28bc0*/  BSYNC.RECONVERGENT B0 ;  /* 0x0000000000007941 */ /* 0x000fea0003800200 */
.L_x_33121:
        /* <DEDUP_REMOVED lines=37> */
.L_x_33125:
        /* <DEDUP_REMOVED lines=18> */
.L_x_33126:
[----:B------:R-:W-:Y:S05]  /*28f40*/  BSYNC.RECONVERGENT B0 ;  /* 0x0000000000007941 */ /* 0x000fea0003800200 */
.L_x_33124:
        /* <DEDUP_REMOVED lines=37> */
.L_x_33128:
        /* <DEDUP_REMOVED lines=18> */
.L_x_33129:
[----:B------:R-:W-:Y:S05]  /*292c0*/  BSYNC.RECONVERGENT B0 ;  /* 0x0000000000007941 */ /* 0x000fea0003800200 */
.L_x_33127:
        /* <DEDUP_REMOVED lines=37> */
.L_x_33131:
        /* <DEDUP_REMOVED lines=18> */
.L_x_33132:
[----:B------:R-:W-:Y:S05]  /*29640*/  BSYNC.RECONVERGENT B0 ;  /* 0x0000000000007941 */ /* 0x000fea0003800200 */
.L_x_33130:
        /* <DEDUP_REMOVED lines=37> */
.L_x_33134:
        /* <DEDUP_REMOVED lines=18> */
.L_x_33135:
[----:B------:R-:W-:Y:S05]  /*299c0*/  BSYNC.RECONVERGENT B0 ;  /* 0x0000000000007941 */ /* 0x000fea0003800200 */
.L_x_33133:
        /* <DEDUP_REMOVED lines=37> */
.L_x_33137:
        /* <DEDUP_REMOVED lines=18> */
.L_x_33138:
[----:B------:R-:W-:Y:S05]  /*29d40*/  BSYNC.RECONVERGENT B0 ;  /* 0x0000000000007941 */ /* 0x000fea0003800200 */
.L_x_33136:
        /* <DEDUP_REMOVED lines=37> */
.L_x_33140:
        /* <DEDUP_REMOVED lines=18> */
.L_x_33141:
[----:B------:R-:W-:Y:S05]  /*2a0c0*/  BSYNC.RECONVERGENT B0 ;  /* 0x0000000000007941 */ /* 0x000fea0003800200 */
.L_x_33139:
        /* <DEDUP_REMOVED lines=37> */
.L_x_33143:
        /* <DEDUP_REMOVED lines=18> */
.L_x_33144:
[----:B------:R-:W-:Y:S05]  /*2a440*/  BSYNC.RECONVERGENT B0 ;  /* 0x0000000000007941 */ /* 0x000fea0003800200 */
.L_x_33142:
        /* <DEDUP_REMOVED lines=36> */
.L_x_33146:
        /* <DEDUP_REMOVED lines=16> */
.L_x_33147:
[----:B------:R-:W-:Y:S05]  /*2a790*/  BSYNC.RECONVERGENT B0 ;  /* 0x0000000000007941 */ /* 0x000fea0003800200 */
.L_x_33145:
        /* <DEDUP_REMOVED lines=32> */
.L_x_33149:
[----:B------:R-:W-:Y:S02]  /*2a9a0*/  MOV R8, R6 ;  /* 0x0000000600087202 */ /* 0x000fe40000000f00 */
[----:B------:R-:W-:Y:S02]  /*2a9b0*/  MOV R10, R7 ;  /* 0x00000007000a7202 */ /* 0x000fe40000000f00 */
[----:B------:R-:W-:-:S07]  /*2a9c0*/  MOV R9, 0x2a9e0 ;  /* 0x0002a9e000097802 */ /* 0x000fce0000000f00 */
[----:B------:R-:W-:Y:S05]  /*2a9d0*/  CALL.REL.NOINC `($__internal_57_$__cuda_sm20_rem_u64) ;  /* 0x0000013400847944 */ /* 0x000fea0003c00000 */
[----:B------:R-:W-:Y:S01]  /*2a9e0*/  IMAD.MOV.U32 R4, RZ, RZ, R0 ;  /* 0x000000ffff047224 */ /* 0x000fe200078e0000 */
[----:B------:R-:W-:-:S07]  /*2a9f0*/  MOV R5, R3 ;  /* 0x0000000300057202 */ /* 0x000fce0000000f00 */
.L_x_33150:
[----:B------:R-:W-:Y:S05]  /*2aa00*/  BSYNC.RECONVERGENT B0 ;  /* 0x0000000000007941 */ /* 0x000fea0003800200 */
.L_x_33148:
[----:B------:R-:W0:Y:S02]  /*2aa10*/  LDCU.64 UR4, c[0x0][0x730] ;  /* 0x0000e600ff0477ac */ /* 0x000e240008000a00 */
[----:B0-----:R-:W-:Y:S02]  /*2aa20*/  IMAD R3, R5, UR4, RZ ;  /* 0x0000000405037c24 */ /* 0x001fe4000f8e02ff */
[----:B------:R-:W-:-:S04]  /*2aa30*/  IMAD.WIDE.U32 R20, R4, UR4, R20 ;  /* 0x0000000404147c25 */ /* 0x000fc8000f8e0014 */
[----:B------:R-:W-:-:S05]  /*2aa40*/  IMAD R3, R4, UR5, R3 ;  /* 0x0000000504037c24 */ /* 0x000fca000f8e0203 */
[----:B------:R-:W-:-:S07]  /*2aa50*/  IADD3 R21, PT, PT, R21, R3, RZ ;  /* 0x0000000315157210 */ /* 0x000fce0007ffe0ff */
.L_x_33078:
        /* <DEDUP_REMOVED lines=9> */
.L_x_33071:
[----:B------:R-:W-:Y:S05]  /*2aaf0*/  BSYNC.RECONVERGENT B6 ;  /* 0x0000000000067941 */ /* 0x000fea0003800200 */
.L_x_33070:
        /* <DEDUP_REMOVED lines=303> */
.L_x_33153:
        /* <DEDUP_REMOVED lines=29> */
.L_x_33155:
[----:B------:R-:W-:Y:S05]  /*2bfc0*/  BSYNC.RECONVERGENT B7 ;  /* 0x0000000000077941 */ /* 0x000fea0003800200 */
.L_x_33154:
        /* <DEDUP_REMOVED lines=36> */
.L_x_33157:
        /* <DEDUP_REMOVED lines=17> */
.L_x_33158:
[----:B------:R-:W-:Y:S05]  /*2c320*/  BSYNC.RECONVERGENT B0 ;  /* 0x0000000000007941 */ /* 0x000fea0003800200 */
.L_x_33156:
        /* <DEDUP_REMOVED lines=37> */
.L_x_33161:
        /* <DEDUP_REMOVED lines=18> */
.L_x_33162:
[----:B------:R-:W-:Y:S05]  /*2c6a0*/  BSYNC.RECONVERGENT B0 ;  /* 0x0000000000007941 */ /* 0x000fea0003800200 */
.L_x_33160:
        /* <DEDUP_REMOVED lines=37> */
.L_x_33164:
        /* <DEDUP_REMOVED lines=18> */
.L_x_33165:
[----:B------:R-:W-:Y:S05]  /*2ca20*/  BSYNC.RECONVERGENT B0 ;  /* 0x0000000000007941 */ /* 0x000fea0003800200 */
.L_x_33163:
        /* <DEDUP_REMOVED lines=37> */
.L_x_33167:
        /* <DEDUP_REMOVED lines=18> */
.L_x_33168:
[----:B------:R-:W-:Y:S05]  /*2cda0*/  BSYNC.RECONVERGENT B0 ;  /* 0x0000000000007941 */ /* 0x000fea0003800200 */
.L_x_33166:
        /* <DEDUP_REMOVED lines=37> */
.L_x_33170:
        /* <DEDUP_REMOVED lines=18> */
.L_x_33171:
[----:B------:R-:W-:Y:S05]  /*2d120*/  BSYNC.RECONVERGENT B0 ;  /* 0x0000000000007941 */ /* 0x000fea0003800200 */
.L_x_33169:
        /* <DEDUP_REMOVED lines=37> */
.L_x_33173:
        /* <DEDUP_REMOVED lines=18> */
.L_x_33174:
[----:B------:R-:W-:Y:S05]  /*2d4a0*/  BSYNC.RECONVERGENT B0 ;  /* 0x0000000000007941 */ /* 0x000fea0003800200 */
.L_x_33172:
        /* <DEDUP_REMOVED lines=37> */
.L_x_33176:
        /* <DEDUP_REMOVED lines=18> */
.L_x_33177:
[----:B------:R-:W-:Y:S05]  /*2d820*/  BSYNC.RECONVERGENT B0 ;  /* 0x0000000000007941 */ /* 0x000fea0003800200 */
.L_x_33175:
        /* <DEDUP_REMOVED lines=37> */
.L_x_33179:
        /* <DEDUP_REMOVED lines=18> */
.L_x_33180:
[----:B------:R-:W-:Y:S05]  /*2dba0*/  BSYNC.RECONVERGENT B0 ;  /* 0x0000000000007941 */ /* 0x000fea0003800200 */
.L_x_33178:
        /* <DEDUP_REMOVED lines=37> */
.L_x_33182:
        /* <DEDUP_REMOVED lines=18> */
.L_x_33183:
[----:B------:R-:W-:Y:S05]  /*2df20*/  BSYNC.RECONVERGENT B0 ;  /* 0x0000000000007941 */ /* 0x000fea0003800200 */
.L_x_33181:
        /* <DEDUP_REMOVED lines=37> */
.L_x_33185:
        /* <DEDUP_REMOVED lines=18> */
.L_x_33186:
[----:B------:R-:W-:Y:S05]  /*2e2a0*/  BSYNC.RECONVERGENT B0 ;  /* 0x0000000000007941 */ /* 0x000fea0003800200 */
.L_x_33184:
        /* <DEDUP_REMOVED lines=37> */
.L_x_33188:
        /* <DEDUP_REMOVED lines=18> */
.L_x_33189:
[----:B------:R-:W-:Y:S05]  /*2e620*/  BSYNC.RECONVERGENT B0 ;  /* 0x0000000000007941 */ /* 0x000fea0003800200 */
.L_x_33187:
        /* <DEDUP_REMOVED lines=37> */
.L_x_33191:
        /* <DEDUP_REMOVED lines=18> */
.L_x_33192:
[----:B------:R-:W-:Y:S05]  /*2e9a0*/  BSYNC.RECONVERGENT B0 ;  /* 0x0000000000007941 */ /* 0x000fea0003800200 */
.L_x_33190:
        /* <DEDUP_REMOVED lines=37> */
.L_x_33194:
        /* <DEDUP_REMOVED lines=18> */
.L_x_33195:
[----:B------:R-:W-:Y:S05]  /*2ed20*/  BSYNC.RECONVERGENT B0 ;  /* 0x0000000000007941 */ /* 0x000fea0003800200 */
.L_x_33193:
        /* <DEDUP_REMOVED lines=37> */
.L_x_33197:
        /* <DEDUP_REMOVED lines=18> */
.L_x_33198:
[----:B------:R-:W-:Y:S05]  /*2f0a0*/  BSYNC.RECONVERGENT B0 ;  /* 0x0000000000007941 */ /* 0x000fea0003800200 */
.L_x_33196:
        /* <DEDUP_REMOVED lines=37> */
.L_x_33200:
        /* <DEDUP_REMOVED lines=18> */
.L_x_33201:
[----:B------:R-:W-:Y:S05]  /*2f420*/  BSYNC.RECONVERGENT B0 ;  /* 0x0000000000007941 */ /* 0x000fea0003800200 */
.L_x_33199:
        /* <DEDUP_REMOVED lines=37> */
.L_x_33203:
        /* <DEDUP_REMOVED lines=18> */
.L_x_33204:
[----:B------:R-:W-:Y:S05]  /*2f7a0*/  BSYNC.RECONVERGENT B0 ;  /* 0x0000000000007941 */ /* 0x000fea0003800200 */
.L_x_33202:
        /* <DEDUP_REMOVED lines=37> */
.L_x_33206:
        /* <DEDUP_REMOVED lines=18> */
.L_x_33207:
[----:B------:R-:W-:Y:S05]  /*2fb20*/  BSYNC.RECONVERGENT B0 ;  /* 0x0000000000007941 */ /* 0x000fea0003800200 */
.L_x_33205:
        /* <DEDUP_REMOVED lines=37> */
.L_x_33209:
        /* <DEDUP_REMOVED lines=18> */
.L_x_33210:
[----:B------:R-:W-:Y:S05]  /*2fea0*/  BSYNC.RECONVERGENT B0 ;  /* 0x0000000000007941 */ /* 0x000fea0003800200 */
.L_x_33208:
        /* <DEDUP_REMOVED lines=37> */
.L_x_33212:
        /* <DEDUP_REMOVED lines=18> */
.L_x_33213:
[----:B------:R-:W-:Y:S05]  /*30220*/  BSYNC.RECONVERGENT B0 ;  /* 0x0000000000007941 */ /* 0x000fea0003800200 */
.L_x_33211:
        /* <DEDUP_REMOVED lines=37> */
.L_x_33215:
        /* <DEDUP_REMOVED lines=18> */
.L_x_33216:
[----:B------:R-:W-:Y:S05]  /*305a0*/  BSYNC.RECONVERGENT B0 ;  /* 0x0000000000007941 */ /* 0x000fea0003800200 */
.L_x_33214:
        /* <DEDUP_REMOVED lines=37> */
.L_x_33218:
        /* <DEDUP_REMOVED lines=18> */
.L_x_33219:
[----:B------:R-:W-:Y:S05]  /*30920*/  BSYNC.RECONVERGENT B0 ;  /* 0x0000000000007941 */ /* 0x000fea0003800200 */
.L_x_33217:
        /* <DEDUP_REMOVED lines=37> */
.L_x_33221:
        /* <DEDUP_REMOVED lines=18> */
.L_x_33222:
[----:B------:R-:W-:Y:S05]  /*30ca0*/  BSYNC.RECONVERGENT B0 ;  /* 0x0000000000007941 */ /* 0x000fea0003800200 */
.L_x_33220:
        /* <DEDUP_REMOVED lines=37> */
.L_x_33224:
        /* <DEDUP_REMOVED lines=18> */
.L_x_33225:
[----:B------:R-:W-:Y:S05]  /*31020*/  BSYNC.RECONVERGENT B0 ;  /* 0x0000000000007941 */ /* 0x000fea0003800200 */
.L_x_33223:
        /* <DEDUP_REMOVED lines=36> */
.L_x_33227:
        /* <DEDUP_REMOVED lines=16> */
.L_x_33228:
[----:B------:R-:W-:Y:S05]  /*31370*/  BSYNC.RECONVERGENT B0 ;  /* 0x0000000000007941 */ /* 0x000fea0003800200 */
.L_x_33226:
        /* <DEDUP_REMOVED lines=32> */
.L_x_33230:
[----:B------:R-:W-:Y:S01]  /*31580*/  IMAD.MOV.U32 R8, RZ, RZ, R6 ;  /* 0x000000ffff087224 */ /* 0x000fe200078e0006 */
[----:B------:R-:W-:Y:S02]  /*31590*/  MOV R10, R7 ;  /* 0x00000007000a7202 */ /* 0x000fe40000000f00 */
[----:B------:R-:W-:-:S07]  /*315a0*/  MOV R9, 0x315c0 ;  /* 0x000315c000097802 */ /* 0x000fce0000000f00 */
[----:B------:R-:W-:Y:S05]  /*315b0*/  CALL.REL.NOINC `($__internal_57_$__cuda_sm20_rem_u64) ;  /* 0x000000c8008c7944 */ /* 0x000fea0003c00000 */
[----:B------:R-:W-:Y:S01]  /*315c0*/  MOV R4, R0 ;  /* 0x0000000000047202 */ /* 0x000fe20000000f00 */
[----:B------:R-:W-:-:S07]  /*315d0*/  IMAD.MOV.U32 R5, RZ, RZ, R3 ;  /* 0x000000ffff057224 */ /* 0x000fce00078e0003 */
.L_x_33231:
[----:B------:R-:W-:Y:S05]  /*315e0*/  BSYNC.RECONVERGENT B0 ;  /* 0x0000000000007941 */ /* 0x000fea0003800200 */
.L_x_33229:
[----:B------:R-:W0:Y:S02]  /*315f0*/  LDCU.64 UR4, c[0x0][0x730] ;  /* 0x0000e600ff0477ac */ /* 0x000e240008000a00 */
[----:B0-----:R-:W-:Y:S02]  /*31600*/  IMAD R3, R5, UR4, RZ ;  /* 0x0000000405037c24 */ /* 0x001fe4000f8e02ff */
[----:B------:R-:W-:-:S04]  /*31610*/  IMAD.WIDE.U32 R20, R4, UR4, R20 ;  /* 0x0000000404147c25 */ /* 0x000fc8000f8e0014 */
[----:B------:R-:W-:-:S05]  /*31620*/  IMAD R3, R4, UR5, R3 ;  /* 0x0000000504037c24 */ /* 0x000fca000f8e0203 */
[----:B------:R-:W-:-:S07]  /*31630*/  IADD3 R21, PT, PT, R21, R3, RZ ;  /* 0x0000000315157210 */ /* 0x000fce0007ffe0ff */
.L_x_33159:
        /* <DEDUP_REMOVED lines=9> */
.L_x_33152:
[----:B------:R-:W-:Y:S05]  /*316d0*/  BSYNC.RECONVERGENT B6 ;  /* 0x0000000000067941 */ /* 0x000fea0003800200 */
.L_x_33151:
        /* <DEDUP_REMOVED lines=302> */
.L_x_33232:
        /* <DEDUP_REMOVED lines=31> */
.L_x_33234:
[----:B------:R-:W-:Y:S05]  /*32bb0*/  BSYNC.RECONVERGENT B6 ;  /* 0x0000000000067941 */ /* 0x000fea0003800200 */
.L_x_33233:
        /* <DEDUP_REMOVED lines=37> */
.L_x_33236:
        /* <DEDUP_REMOVED lines=17> */
.L_x_33237:
[----:B------:R-:W-:Y:S05]  /*32f20*/  BSYNC.RECONVERGENT B0 ;  /* 0x0000000000007941 */ /* 0x000fea0003800200 */
.L_x_33235:
        /* <DEDUP_REMOVED lines=37> */
.L_x_33240:
        /* <DEDUP_REMOVED lines=18> */
.L_x_33241:
[----:B------:R-:W-:Y:S05]  /*332a0*/  BSYNC.RECONVERGENT B0 ;  /* 0x0000000000007941 */ /* 0x000fea0003800200 */
.L_x_33239:
        /* <DEDUP_REMOVED lines=38> */
.L_x_33243:
        /* <DEDUP_REMOVED lines=18> */
.L_x_33244:
[----:B------:R-:W-:Y:S05]  /*33630*/  BSYNC.RECONVERGENT B0 ;  /* 0x0000000000007941 */ /* 0x000fea0003800200 */
.L_x_33242:
        /* <DEDUP_REMOVED lines=38> */
.L_x_33246:
        /* <DEDUP_REMOVED lines=18> */
.L_x_33247:
[----:B------:R-:W-:Y:S05]  /*339c0*/  BSYNC.RECONVERGENT B0 ;  /* 0x0000000000007941 */ /* 0x000fea0003800200 */
.L_x_33245:
        /* <DEDUP_REMOVED lines=38> */
.L_x_33249:
        /* <DEDUP_REMOVED lines=18> */
.L_x_33250:
[----:B------:R-:W-:Y:S05]  /*33d50*/  BSYNC.RECONVERGENT B0 ;  /* 0x0000000000007941 */ /* 0x000fea0003800200 */
.L_x_33248:
        /* <DEDUP_REMOVED lines=38> */
.L_x_33252:
        /* <DEDUP_REMOVED lines=18> */
.L_x_33253:
[----:B------:R-:W-:Y:S05]  /*340e0*/  BSYNC.RECONVERGENT B0 ;  /* 0x0000000000007941 */ /* 0x000fea0003800200 */
.L_x_33251:
        /* <DEDUP_REMOVED lines=38> */
.L_x_33255:
        /* <DEDUP_REMOVED lines=18> */
.L_x_33256:
[----:B------:R-:W-:Y:S05]  /*34470*/  BSYNC.RECONVERGENT B0 ;  /* 0x0000000000007941 */ /* 0x000fea0003800200 */
.L_x_33254:
        /* <DEDUP_REMOVED lines=38> */
.L_x_33258:
        /* <DEDUP_REMOVED lines=18> */
.L_x_33259:
[----:B------:R-:W-:Y:S05]  /*34800*/  BSYNC.RECONVERGENT B0 ;  /* 0x0000000000007941 */ /* 0x000fea0003800200 */
.L_x_33257:
        /* <DEDUP_REMOVED lines=38> */
.L_x_33261:
        /* <DEDUP_REMOVED lines=18> */
.L_x_33262:
[----:B------:R-:W-:Y:S05]  /*34b90*/  BSYNC.RECONVERGENT B0 ;  /* 0x0000000000007941 */ /* 0x000fea0003800200 */
.L_x_33260:
        /* <DEDUP_REMOVED lines=38> */
.L_x_33264:
        /* <DEDUP_REMOVED lines=18> */
.L_x_33265:
[----:B------:R-:W-:Y:S05]  /*34f20*/  BSYNC.RECONVERGENT B0 ;  /* 0x0000000000007941 */ /* 0x000fea0003800200 */
.L_x_33263:
        /* <DEDUP_REMOVED lines=38> */
.L_x_33267:
        /* <DEDUP_REMOVED lines=18> */
.L_x_33268:
[----:B------:R-:W-:Y:S05]  /*352b0*/  BSYNC.RECONVERGENT B0 ;  /* 0x0000000000007941 */ /* 0x000fea0003800200 */
.L_x_33266:
        /* <DEDUP_REMOVED lines=38> */
.L_x_33270:
        /* <DEDUP_REMOVED lines=18> */
.L_x_33271:
[----:B------:R-:W-:Y:S05]  /*35640*/  BSYNC.RECONVERGENT B0 ;  /* 0x0000000000007941 */ /* 0x000fea0003800200 */
.L_x_33269:
        /* <DEDUP_REMOVED lines=38> */
.L_x_33273:
        /* <DEDUP_REMOVED lines=18> */
.L_x_33274:
[----:B------:R-:W-:Y:S05]  /*359d0*/  BSYNC.RECONVERGENT B0 ;  /* 0x0000000000007941 */ /* 0x000fea0003800200 */
.L_x_33272:
        /* <DEDUP_REMOVED lines=38> */
.L_x_33276:
        /* <DEDUP_REMOVED lines=18> */
.L_x_33277:
[----:B------:R-:W-:Y:S05]  /*35d60*/  BSYNC.RECONVERGENT B0 ;  /* 0x0000000000007941 */ /* 0x000fea0003800200 */
.L_x_33275:
        /* <DEDUP_REMOVED lines=38> */
.L_x_33279:
        /* <DEDUP_REMOVED lines=18> */
.L_x_33280:
[----:B------:R-:W-:Y:S05]  /*360f0*/  BSYNC.RECONVERGENT B0 ;  /* 0x0000000000007941 */ /* 0x000fea0003800200 */
.L_x_33278:
        /* <DEDUP_REMOVED lines=38> */
.L_x_33282:
        /* <DEDUP_REMOVED lines=18> */
.L_x_33283:
[----:B------:R-:W-:Y:S05]  /*36480*/  BSYNC.RECONVERGENT B0 ;  /* 0x0000000000007941 */ /* 0x000fea0003800200 */
.L_x_33281:
        /* <DEDUP_REMOVED lines=38> */
.L_x_33285:
        /* <DEDUP_REMOVED lines=18> */
.L_x_33286:
[----:B------:R-:W-:Y:S05]  /*36810*/  BSYNC.RECONVERGENT B0 ;  /* 0x0000000000007941 */ /* 0x000fea0003800200 */
.L_x_33284:
        /* <DEDUP_REMOVED lines=38> */
.L_x_33288:
        /* <DEDUP_REMOVED lines=18> */
.L_x_33289:
[----:B------:R-:W-:Y:S05]  /*36ba0*/  BSYNC.RECONVERGENT B0 ;  /* 0x0000000000007941 */ /* 0x000fea0003800200 */
.L_x_33287:
        /* <DEDUP_REMOVED lines=38> */
.L_x_33291:
        /* <DEDUP_REMOVED lines=18> */
.L_x_33292:
[----:B------:R-:W-:Y:S05]  /*36f30*/  BSYNC.RECONVERGENT B0 ;  /* 0x0000000000007941 */ /* 0x000fea0003800200 */
.L_x_33290:
        /* <DEDUP_REMOVED lines=38> */
.L_x_33294:
        /* <DEDUP_REMOVED lines=18> */
.L_x_33295:
[----:B------:R-:W-:Y:S05]  /*372c0*/  BSYNC.RECONVERGENT B0 ;  /* 0x0000000000007941 */ /* 0x000fea0003800200 */
.L_x_33293:
        /* <DEDUP_REMOVED lines=38> */
.L_x_33297:
        /* <DEDUP_REMOVED lines=18> */
.L_x_33298:
[----:B------:R-:W-:Y:S05]  /*37650*/  BSYNC.RECONVERGENT B0 ;  /* 0x0000000000007941 */ /* 0x000fea0003800200 */
.L_x_33296:
        /* <DEDUP_REMOVED lines=38> */
.L_x_33300:
        /* <DEDUP_REMOVED lines=18> */
.L_x_33301:
[----:B------:R-:W-:Y:S05]  /*379e0*/  BSYNC.RECONVERGENT B0 ;  /* 0x0000000000007941 */ /* 0x000fea0003800200 */
.L_x_33299:
        /* <DEDUP_REMOVED lines=38> */
.L_x_33303:
        /* <DEDUP_REMOVED lines=18> */
.L_x_33304:
[----:B------:R-:W-:Y:S05]  /*37d70*/  BSYNC.RECONVERGENT B0 ;  /* 0x0000000000007941 */ /* 0x000fea0003800200 */
.L_x_33302:
        /* <DEDUP_REMOVED lines=37> */
.L_x_33306:
        /* <DEDUP_REMOVED lines=16> */
.L_x_33307:
[----:B------:R-:W-:Y:S05]  /*380d0*/  BSYNC.RECONVERGENT B0 ;  /* 0x0000000000007941 */ /* 0x000fea0003800200 */
.L_x_33305:
        /* <DEDUP_REMOVED lines=33> */
.L_x_33309:
[----:B------:R-:W-:Y:S01]  /*382f0*/  IMAD.MOV.U32 R8, RZ, RZ, R6 ;  /* 0x000000ffff087224 */ /* 0x000fe200078e0006 */
[----:B------:R-:W-:Y:S02]  /*38300*/  MOV R10, R7 ;  /* 0x00000007000a7202 */ /* 0x000fe40000000f00 */
[----:B------:R-:W-:-:S07]  /*38310*/  MOV R9, 0x38330 ;  /* 0x0003833000097802 */ /* 0x000fce0000000f00 */
[----:B------:R-:W-:Y:S05]  /*38320*/  CALL.REL.NOINC `($__internal_57_$__cuda_sm20_rem_u64) ;  /* 0x0000005c00307944 */ /* 0x000fea0003c00000 */
[----:B------:R-:W-:Y:S01]  /*38330*/  MOV R4, R0 ;  /* 0x0000000000047202 */ /* 0x000fe20000000f00 */
[----:B------:R-:W-:-:S07]  /*38340*/  IMAD.MOV.U32 R5, RZ, RZ, R3 ;  /* 0x000000ffff057224 */ /* 0x000fce00078e0003 */
.L_x_33310:
[----:B------:R-:W-:Y:S05]  /*38350*/  BSYNC.RECONVERGENT B0 ;  /* 0x0000000000007941 */ /* 0x000fea0003800200 */
.L_x_33308:
[----:B------:R-:W0:Y:S01]  /*38360*/  LDCU.64 UR4, c[0x0][0x730] ;  /* 0x0000e600ff0477ac */ /* 0x000e220008000a00 */
[----:B------:R-:W-:Y:S01]  /*38370*/  MOV R3, R21 ;  /* 0x0000001500037202 */ /* 0x000fe20000000f00 */
[----:B0-----:R-:W-:Y:S02]  /*38380*/  IMAD R5, R5, UR4, RZ ;  /* 0x0000000405057c24 */ /* 0x001fe4000f8e02ff */
[----:B------:R-:W-:-:S04]  /*38390*/  IMAD.WIDE.U32 R2, R4, UR4, R2 ;  /* 0x0000000404027c25 */ /* 0x000fc8000f8e0002 */
[----:B------:R-:W-:-:S05]  /*383a0*/  IMAD R5, R4, UR5, R5 ;  /* 0x0000000504057c24 */ /* 0x000fca000f8e0205 */
[----:B------:R-:W-:-:S07]  /*383b0*/  IADD3 R21, PT, PT, R3, R5, RZ ;  /* 0x0000000503157210 */ /* 0x000fce0007ffe0ff */
.L_x_33238:
[----:B------:R-:W2:Y:S01]  /*383c0*/  LDG.E.64 R16, desc[UR36][R16.64] ;  /* 0x0000002410107981 */ /* 0x000ea2000c1e1b00 */
[----:B------:R-:W0:Y:S02]  /*383d0*/  LDCU.64 UR4, c[0x0][0x738] ;  /* 0x0000e700ff0477ac */ /* 0x000e240008000a00 */
[----:B0-----:R-:W-:-:S04]  /*383e0*/  LEA R4, P0, R2, UR4, 0x3 ;  /* 0x0000000402047c11 */ /* 0x001fc8000f8018ff */
[----:B------:R-:W-:-:S05]  /*383f0*/  LEA.HI.X R5, R2, UR5, R21, 0x3, P0 ;  /* 0x0000000502057c11 */ /* 0x000fca00080f1c15 */
[----:B--2---:R-:W-:Y:S01]  /*38400*/  STG.E.64 desc[UR36][R4.64], R16 ;  /* 0x0000001004007986 */ /* 0x004fe2000c101b24 */
[----:B------:R-:W-:Y:S05]  /*38410*/  EXIT ;  /* 0x000000000000794d */ /* 0x000fea0003800000 */
.L_x_32969:
        /* <DEDUP_REMOVED lines=306> */
.L_x_33313:
        /* <DEDUP_REMOVED lines=29> */
.L_x_33315:
[----:B------:R-:W-:Y:S05]  /*39910*/  BSYNC.RECONVERGENT B7 ;  /* 0x0000000000077941 */ /* 0x000fea0003800200 */
.L_x_33314:
        /* <DEDUP_REMOVED lines=16> */
.L_x_33312:
[----:B------:R-:W-:Y:S05]  /*39a20*/  BSYNC.RECONVERGENT B6 ;  /* 0x0000000000067941 */ /* 0x000fea0003800200 */
.L_x_33311:
        /* <DEDUP_REMOVED lines=303> */
.L_x_33318:
        /* <DEDUP_REMOVED lines=29> */
.L_x_33320:
[----:B------:R-:W-:Y:S05]  /*3aef0*/  BSYNC.RECONVERGENT B7 ;  /* 0x0000000000077941 */ /* 0x000fea0003800200 */
.L_x_33319:
        /* <DEDUP_REMOVED lines=16> */
.L_x_33317:
[----:B------:R-:W-:Y:S05]  /*3b000*/  BSYNC.RECONVERGENT B6 ;  /* 0x0000000000067941 */ /* 0x000fea0003800200 */
.L_x_33316:
        /* <DEDUP_REMOVED lines=303> */
.L_x_33323:
        /* <DEDUP_REMOVED lines=29> */
.L_x_33325:
[----:B------:R-:W-:Y:S05]  /*3c4d0*/  BSYNC.RECONVERGENT B7 ;  /* 0x0000000000077941 */ /* 0x000fea0003800200 */
.L_x_33324:
        /* <DEDUP_REMOVED lines=16> */
.L_x_33322:
[----:B------:R-:W-:Y:S05]  /*3c5e0*/  BSYNC.RECONVERGENT B6 ;  /* 0x0000000000067941 */ /* 0x000fea0003800200 */
.L_x_33321:
        /* <DEDUP_REMOVED lines=302> */
.L_x_33326:
        /* <DEDUP_REMOVED lines=31> */
.L_x_33328:
[----:B------:R-:W-:Y:S05]  /*3dac0*/  BSYNC.RECONVERGENT B6 ;  /* 0x0000000000067941 */ /* 0x000fea0003800200 */
.L_x_33327:
        /* <DEDUP_REMOVED lines=13> */
        .weak           $__internal_56_$__cuda_sm20_div_u64
        .type           $__internal_56_$__cuda_sm20_div_u64,@function
        .size           $__internal_56_$__cuda_sm20_div_u64,($__internal_57_$__cuda_sm20_rem_u64 - $__internal_56_$__cuda_sm20_div_u64)
$__internal_56_$__cuda_sm20_div_u64:
        /* <DEDUP_REMOVED lines=68> */
[----:B------:R-:W-:Y:S05]  /*3dfe0*/  RET.REL.NODEC R4 `(_ZN2at6native24index_elementwise_kernelILi128ELi4EZNS0_20cuda_take_put_kernelIllZZZZZNS0_10put_kernelERNS_14TensorIteratorERKNS_10TensorBaseEbENKUlvE_clEvENKUlvE2_clEvENKUlvE_clEvENKUlvE0_clEvEUlRllE0_EEvS4_S7_RKT1_EUliE_EEvlSE_) ;  /* 0xfffffc2004047950 */ /* 0x000fea0003c3ffff */
        .weak           $__internal_57_$__cuda_sm20_rem_u64
        .type           $__internal_57_$__cuda_sm20_rem_u64,@function
        .size           $__internal_57_$__cuda_sm20_rem_u64,(.L_x_41838 - $__internal_57_$__cuda_sm20_rem_u64)
$__internal_57_$__cuda_sm20_rem_u64:
        /* <DEDUP_REMOVED lines=63> */
[----:B------:R-:W-:Y:S06]  /*3e3e0*/  RET.REL.NODEC R4 `(_ZN2at6native24index_elementwise_kernelILi128ELi4EZNS0_20cuda_take_put_kernelIllZZZZZNS0_10put_kernelERNS_14TensorIteratorERKNS_10TensorBaseEbENKUlvE_clEvENKUlvE2_clEvENKUlvE_clEvENKUlvE0_clEvEUlRllE0_EEvS4_S7_RKT1_EUliE_EEvlSE_) ;  /* 0xfffffc1c04047950 */ /* 0x000fec0003c3ffff */
.L_x_33329:
        /* <DEDUP_REMOVED lines=9> */
.L_x_41838:


//--------------------- .text._ZN2at6native24index_elementwise_kernelILi128ELi4EZNS0_20cuda_take_put_kernelIllZZZZZNS0_10put_kernelERNS_14TensorIteratorERKNS_10TensorBaseEbENKUlvE_clEvENKUlvE2_clEvENKUlvE_clEvENKUlvE0_clEvEUlRllE_EEvS4_S7_RKT1_EUliE_EEvlSE_ --------------------------
	.section	.text._ZN2at6native24index_elementwise_kernelILi128ELi4EZNS0_20cuda_take_put_kernelIllZZZZZNS0_10put_kernelERNS_14TensorIteratorERKNS_10TensorBaseEbENKUlvE_clEvENKUlvE2_clEvENKUlvE_clEvENKUlvE0_clEvEUlRllE_EEvS4_S7_RKT1_EUliE_EEvlSE_,"ax",@progbits
	.align	128
        .global         _ZN2at6native24index_elementwise_kernelILi128ELi4EZNS0_20cuda_take_put_kernelIllZZZZZNS0_10put_kernelERNS_14TensorIteratorERKNS_10TensorBaseEbENKUlvE_clEvENKUlvE2_clEvENKUlvE_clEvENKUlvE0_clEvEUlRllE_EEvS4_S7_RKT1_EUliE_EEvlSE_
        .type           _ZN2at6native24index_elementwise_kernelILi128ELi4EZNS0_20cuda_take_put_kernelIllZZZZZNS0_10put_kernelERNS_14TensorIteratorERKNS_10TensorBaseEbENKUlvE_clEvENKUlvE2_clEvENKUlvE_clEvENKUlvE0_clEvEUlRllE_EEvS4_S7_RKT1_EUliE_EEvlSE_,@function
        .size           _ZN2at6native24index_elementwise_kernelILi128ELi4EZNS0_20cuda_take_put_kernelIllZZZZZNS0_10put_kernelERNS_14TensorIteratorERKNS_10TensorBaseEbENKUlvE_clEvENKUlvE2_clEvENKUlvE_clEvENKUlvE0_clEvEUlRllE_EEvS4_S7_RKT1_EUliE_EEvlSE_,(.L_x_41840 - _ZN2at6native24index_elementwise_kernelILi128ELi4EZNS0_20cuda_take_put_kernelIllZZZZZNS0_10put_kernelERNS_14TensorIteratorERKNS_10TensorBaseEbENKUlvE_clEvENKUlvE2_clEvENKUlvE_clEvENKUlvE0_clEvEUlRllE_EEvS4_S7_RKT1_EUliE_EEvlSE_)
        .other          _ZN2at6native24index_elementwise_kernelILi128ELi4EZNS0_20cuda_take_put_kernelIllZZZZZNS0_10put_kernelERNS_14TensorIteratorERKNS_10TensorBaseEbENKUlvE_clEvENKUlvE2_clEvENKUlvE_clEvENKUlvE0_clEvEUlRllE_EEvS4_S7_RKT1_EUliE_EEvlSE_,@"STO_CUDA_ENTRY STV_DEFAULT"
_ZN2at6native24index_elementwise_kernelILi128ELi4EZNS0_20cuda_take_put_kernelIllZZZZZNS0_10put_kernelERNS_14TensorIteratorERKNS_10TensorBaseEbENKUlvE_clEvENKUlvE2_clEvENKUlvE_clEvENKUlvE0_clEvEUlRllE_EEvS4_S7_RKT1_EUliE_EEvlSE_:
.text._ZN2at6native24index_elementwise_kernelILi128ELi4EZNS0_20cuda_take_put_kernelIllZZZZZNS0_10put_kernelERNS_14TensorIteratorERKNS_10TensorBaseEbENKUlvE_clEvENKUlvE2_clEvENKUlvE_clEvENKUlvE0_clEvEUlRllE_EEvS4_S7_RKT1_EUliE_EEvlSE_:
        /* <DEDUP_REMOVED lines=47> */
.L_x_33335:
[----:B------:R-:W0:Y:S02]  /*02f0*/  LDC.64 R2, c[0x0][0x580] ;  /* 0x00016000ff027b82 */ /* 0x000e240000000a00 */
[----:B0-----:R-:W2:Y:S06]  /*0300*/  LDG.E.64 R2, desc[UR36][R2.64] ;  /* 0x0000002402027981 */ /* 0x001eac000c1e1b00 */
[----:B------:R-:W0:Y:S01]  /*0310*/  LDC.64 R4, c[0x0][0x740] ;  /* 0x0001d000ff047b82 */ /* 0x000e220000000a00 */
[----:B------:R-:W-:Y:S01]  /*0320*/  VOTEU.ANY UR4, UPT, PT ;  /* 0x0000000000047886 */ /* 0x000fe200038e0100 */
[----:B------:R-:W1:Y:S01]  /*0330*/  S2R R0, SR_LANEID ;  /* 0x0000000000007919 */ /* 0x000e620000000000 */
[----:B------:R-:W-:-:S02]  /*0340*/  UFLO.U32 UR5, UR4 ;  /* 0x00000004000572bd */ /* 0x000fc400080e0000 */
[----:B------:R-:W-:-:S04]  /*0350*/  UPOPC UR4, UR4 ;  /* 0x00000004000472bf */ /* 0x000fc80008000000 */
[----:B-1----:R-:W-:Y:S02]  /*0360*/  ISETP.EQ.U32.AND P0, PT, R0, UR5, PT ;  /* 0x0000000500007c0c */ /* 0x002fe4000bf02070 */
[----:B--2---:R-:W-:Y:S02]  /*0370*/  IMAD R9, R3, UR4, RZ ;  /* 0x0000000403097c24 */ /* 0x004fe4000f8e02ff */
[----:B------:R-:W-:-:S04]  /*0380*/  IMAD.WIDE.U32 R6, R2, UR4, RZ ;  /* 0x0000000402067c25 */ /* 0x000fc8000f8e00ff */
[----:B------:R-:W-:-:S05]  /*0390*/  IMAD.IADD R7, R7, 0x1, R9 ;  /* 0x0000000107077824 */ /* 0x000fca00078e0209 */
[----:B0-----:R0:W-:Y:S01]  /*03a0*/  @P0 REDG.E.ADD.64.STRONG.GPU desc[UR36][R4.64], R6 ;  /* 0x000000060400098e */ /* 0x0011e2000c12e524 */
[----:B------:R-:W-:-:S07]  /*03b0*/  IADD3 R16, PT, PT, R16, 0x80, RZ ;  /* 0x0000008010107810 */ /* 0x000fce0007ffe0ff */
.L_x_33334:
[----:B------:R-:W-:Y:S05]  /*03c0*/  BSYNC.RECONVERGENT B6 ;  /* 0x0000000000067941 */ /* 0x000fea0003800200 */
.L_x_33333:
        /* <DEDUP_REMOVED lines=31> */
.L_x_33338:
[----:B0-----:R-:W0:Y:S02]  /*05c0*/  LDC.64 R4, c[0x0][0x580] ;  /* 0x00016000ff047b82 */ /* 0x001e240000000a00 */
        /* <DEDUP_REMOVED lines=8> */
[----:B------:R-:W-:-:S05]  /*0650*/  IMAD.WIDE.U32 R2, R2, UR4, RZ ;  /* 0x0000000402027c25 */ /* 0x000fca000f8e00ff */
[----:B------:R-:W-:-:S05]  /*0660*/  IADD3 R3, PT, PT, R3, R9, RZ ;  /* 0x0000000903037210 */ /* 0x000fca0007ffe0ff */
[----:B0-----:R1:W-:Y:S01]  /*0670*/  @P0 REDG.E.ADD.64.STRONG.GPU desc[UR36][R6.64], R2 ;  /* 0x000000020600098e */ /* 0x0013e2000c12e524 */
[----:B------:R-:W-:-:S07]  /*0680*/  VIADD R16, R16, 0x80 ;  /* 0x0000008010107836 */ /* 0x000fce0000000000 */
.L_x_33337:
[----:B------:R-:W-:Y:S05]  /*0690*/  BSYNC.RECONVERGENT B6 ;  /* 0x0000000000067941 */ /* 0x000fea0003800200 */
.L_x_33336:
        /* <DEDUP_REMOVED lines=31> */
.L_x_33341:
        /* <DEDUP_REMOVED lines=13> */
.L_x_33340:
[----:B------:R-:W-:Y:S05]  /*0960*/  BSYNC.RECONVERGENT B6 ;  /* 0x0000000000067941 */ /* 0x000fea0003800200 */
.L_x_33339:
        /* <DEDUP_REMOVED lines=30> */
.L_x_33342:
        /* <DEDUP_REMOVED lines=11> */
[----:B0-----:R-:W-:Y:S01]  /*0c00*/  @P0 REDG.E.ADD.64.STRONG.GPU desc[UR36][R6.64], R2 ;  /* 0x000000020600098e */ /* 0x001fe2000c12e524 */
[----:B------:R-:W-:Y:S05]  /*0c10*/  EXIT ;  /* 0x000000000000794d */ /* 0x000fea0003800000 */
.L_x_33332:
        /* <DEDUP_REMOVED lines=35> */
.L_x_33345:
        /* <DEDUP_REMOVED lines=35> */
.L_x_33346:
[----:B------:R-:W0:Y:S01]  /*1080*/  LDCU.64 UR4, c[0x0][0x5a8] ;  /* 0x0000b500ff0477ac */ /* 0x000e220008000a00 */
[----:B------:R-:W-:Y:S01]  /*1090*/  IMAD.MOV.U32 R10, RZ, RZ, R12 ;  /* 0x000000ffff0a7224 */ /* 0x000fe200078e000c */
[----:B------:R-:W-:Y:S02]  /*10a0*/  MOV R9, R13 ;  /* 0x0000000d00097202 */ /* 0x000fe40000000f00 */
[----:B------:R-:W-:Y:S02]  /*10b0*/  MOV R0, 0x10f0 ;  /* 0x000010f000007802 */ /* 0x000fe40000000f00 */
[----:B0-----:R-:W-:Y:S01]  /*10c0*/  MOV R4, UR4 ;  /* 0x0000000400047c02 */ /* 0x001fe20008000f00 */
[----:B------:R-:W-:-:S07]  /*10d0*/  IMAD.U32 R3, RZ, RZ, UR5 ;  /* 0x00000005ff037e24 */ /* 0x000fce000f8e00ff */
[----:B------:R-:W-:Y:S05]  /*10e0*/  CALL.REL.NOINC `($__internal_58_$__cuda_sm20_div_u64) ;  /* 0x000003cc00ac7944 */ /* 0x000fea0003c00000 */
        /* <DEDUP_REMOVED lines=10> */
.L_x_33347:
        /* <DEDUP_REMOVED lines=37> */
.L_x_33350:
[----:B------:R-:W0:Y:S01]  /*13e0*/  LDCU.64 UR4, c[0x0][0x5b0] ;  /* 0x0000b600ff0477ac */ /* 0x000e220008000a00 */
[----:B------:R-:W-:Y:S01]  /*13f0*/  MOV R10, R12 ;  /* 0x0000000c000a7202 */ /* 0x000fe20000000f00 */
[----:B------:R-:W-:Y:S01]  /*1400*/  IMAD.MOV.U32 R9, RZ, RZ, R13 ;  /* 0x000000ffff097224 */ /* 0x000fe200078e000d */
[----:B------:R-:W-:Y:S01]  /*1410*/  MOV R0, 0x1450 ;  /* 0x0000145000007802 */ /* 0x000fe20000000f00 */
[----:B0-----:R-:W-:Y:S01]  /*1420*/  IMAD.U32 R4, RZ, RZ, UR4 ;  /* 0x00000004ff047e24 */ /* 0x001fe2000f8e00ff */
[----:B------:R-:W-:-:S07]  /*1430*/  MOV R3, UR5 ;  /* 0x0000000500037c02 */ /* 0x000fce0008000f00 */
[----:B------:R-:W-:Y:S05]  /*1440*/  CALL.REL.NOINC `($__internal_58_$__cuda_sm20_div_u64) ;  /* 0x000003c800d47944 */ /* 0x000fea0003c00000 */
        /* <DEDUP_REMOVED lines=11> */
.L_x_33351:
[----:B------:R-:W-:Y:S05]  /*1500*/  BSYNC.RECONVERGENT B0 ;  /* 0x0000000000007941 */ /* 0x000fea0003800200 */
.L_x_33349:
        /* <DEDUP_REMOVED lines=38> */
.L_x_33353:
        /* <DEDUP_REMOVED lines=18> */
.L_x_33354:
[----:B------:R-:W-:Y:S05]  /*1890*/  BSYNC.RECONVERGENT B0 ;  /* 0x0000000000007941 */ /* 0x000fea0003800200 */
.L_x_33352:
        /* <DEDUP_REMOVED lines=38> */
.L_x_33356:
        /* <DEDUP_REMOVED lines=18> */
.L_x_33357:
[----:B------:R-:W-:Y:S05]  /*1c20*/  BSYNC.RECONVERGENT B0 ;  /* 0x0000000000007941 */ /* 0x000fea0003800200 */
.L_x_33355:
        /* <DEDUP_REMOVED lines=38> */
.L_x_33359:
        /* <DEDUP_REMOVED lines=18> */
.L_x_33360:
[----:B------:R-:W-:Y:S05]  /*1fb0*/  BSYNC.RECONVERGENT B0 ;  /* 0x0000000000007941 */ /* 0x000fea0003800200 */
.L_x_33358:
        /* <DEDUP_REMOVED lines=38> */
.L_x_33362:
        /* <DEDUP_REMOVED lines=18> */
.L_x_33363:
[----:B------:R-:W-:Y:S05]  /*2340*/  BSYNC.RECONVERGENT B0 ;  /* 0x0000000000007941 */ /* 0x000fea0003800200 */
.L_x_33361:
        /* <DEDUP_REMOVED lines=38> */
.L_x_33365:
        /* <DEDUP_REMOVED lines=18> */
.L_x_33366:
[----:B------:R-:W-:Y:S05]  /*26d0*/  BSYNC.RECONVERGENT B0 ;  /* 0x0000000000007941 */ /* 0x000fea0003800200 */
.L_x_33364:
        /* <DEDUP_REMOVED lines=38> */
.L_x_33368:
        /* <DEDUP_REMOVED lines=18> */
.L_x_33369:
[----:B------:R-:W-:Y:S05]  /*2a60*/  BSYNC.RECONVERGENT B0 ;  /* 0x0000000000007941 */ /* 0x000fea0003800200 */
.L_x_33367:
        /* <DEDUP_REMOVED lines=38> */
.L_x_33371:
        /* <DEDUP_REMOVED lines=18> */
.L_x_33372:
[----:B------:R-:W-:Y:S05]  /*2df0*/  BSYNC.RECONVERGENT B0 ;  /* 0x0000000000007941 */ /* 0x000fea0003800200 */
.L_x_33370:
        /* <DEDUP_REMOVED lines=38> */
.L_x_33374:
        /* <DEDUP_REMOVED lines=18> */
.L_x_33375:
[----:B------:R-:W-:Y:S05]  /*3180*/  BSYNC.RECONVERGENT B0 ;  /* 0x0000000000007941 */ /* 0x000fea0003800200 */
.L_x_33373:
        /* <DEDUP_REMOVED lines=38> */
.L_x_33377:
        /* <DEDUP_REMOVED lines=18> */
.L_x_33378:
[----:B------:R-:W-:Y:S05]  /*3510*/  BSYNC.RECONVERGENT B0 ;  /* 0x0000000000007941 */ /* 0x000fea0003800200 */
.L_x_33376:
        /* <DEDUP_REMOVED lines=38> */
.L_x_33380:
        /* <DEDUP_REMOVED lines=18> */
.L_x_33381:
[----:B------:R-:W-:Y:S05]  /*38a0*/  BSYNC.RECONVERGENT B0 ;  /* 0x0000000000007941 */ /* 0x000fea0003800200 */
.L_x_33379:
        /* <DEDUP_REMOVED lines=38> */
.L_x_33383:
        /* <DEDUP_REMOVED lines=18> */
.L_x_33384:
[----:B------:R-:W-:Y:S05]  /*3c30*/  BSYNC.RECONVERGENT B0 ;  /* 0x0000000000007941 */ /* 0x000fea0003800200 */
.L_x_33382:
        /* <DEDUP_REMOVED lines=38> */
.L_x_33386:
        /* <DEDUP_REMOVED lines=18> */
.L_x_33387:
[----:B------:R-:W-:Y:S05]  /*3fc0*/  BSYNC.RECONVERGENT B0 ;  /* 0x0000000000007941 */ /* 0x000fea0003800200 */
.L_x_33385:
        /* <DEDUP_REMOVED lines=38> */
.L_x_33389:
        /* <DEDUP_REMOVED lines=18> */
.L_x_33390:
[----:B------:R-:W-:Y:S05]  /*4350*/  BSYNC.RECONVERGENT B0 ;  /* 0x0000000000007941 */ /* 0x000fea0003800200 */
.L_x_33388:
        /* <DEDUP_REMOVED lines=38> */
.L_x_33392:
        /* <DEDUP_REMOVED lines=18> */
.L_x_33393:
[----:B------:R-:W-:Y:S05]  /*46e0*/  BSYNC.RECONVERGENT B0 ;  /* 0x0000000000007941 */ /* 0x000fea0003800200 */
.L_x_33391:
        /* <DEDUP_REMOVED lines=38> */
.L_x_33395:
        /* <DEDUP_REMOVED lines=18> */
.L_x_33396:
[----:B------:R-:W-:Y:S05]  /*4a70*/  BSYNC.RECONVERGENT B0 ;  /* 0x0000000000007941 */ /* 0x000fea0003800200 */
.L_x_33394:
        /* <DEDUP_REMOVED lines=38> */
.L_x_33398:
        /* <DEDUP_REMOVED lines=18> */
.L_x_33399:
[----:B------:R-:W-:Y:S05]  /*4e00*/  BSYNC.RECONVERGENT B0 ;  /* 0x0000000000007941 */ /* 0x000fea0003800200 */
.L_x_33397:
        /* <DEDUP_REMOVED lines=38> */
.L_x_33401:
        /* <DEDUP_REMOVED lines=18> */
.L_x_33402:
[----:B------:R-:W-:Y:S05]  /*5190*/  BSYNC.RECONVERGENT B0 ;  /* 0x0000000000007941 */ /* 0x000fea0003800200 */
.L_x_33400:
        /* <DEDUP_REMOVED lines=38> */
.L_x_33404:
        /* <DEDUP_REMOVED lines=18> */
.L_x_33405:
[----:B------:R-:W-:Y:S05]  /*5520*/  BSYNC.RECONVERGENT B0 ;  /* 0x0000000000007941 */ /* 0x000fea0003800200 */
.L_x_33403:
        /* <DEDUP_REMOVED lines=38> */
.L_x_33407:
        /* <DEDUP_REMOVED lines=18> */
.L_x_33408:
[----:B------:R-:W-:Y:S05]  /*58b0*/  BSYNC.RECONVERGENT B0 ;  /* 0x0000000000007941 */ /* 0x000fea0003800200 */
.L_x_33406:
        /* <DEDUP_REMOVED lines=38> */
.L_x_33410:
        /* <DEDUP_REMOVED lines=18> */
.L_x_33411:
[----:B------:R-:W-:Y:S05]  /*5c40*/  BSYNC.RECONVERGENT B0 ;  /* 0x0000000000007941 */ /* 0x000fea0003800200 */
.L_x_33409:
        /* <DEDUP_REMOVED lines=38> */
.L_x_33413:
        /* <DEDUP_REMOVED lines=18> */
.L_x_33414:
[----:B------:R-:W-:Y:S05]  /*5fd0*/  BSYNC.RECONVERGENT B0 ;  /* 0x0000000000007941 */ /* 0x000fea0003800200 */
.L_x_33412:
        /* <DEDUP_REMOVED lines=37> */
.L_x_33416:
        /* <DEDUP_REMOVED lines=16> */
.L_x_33417:
[----:B------:R-:W-:Y:S05]  /*6330*/  BSYNC.RECONVERGENT B0 ;  /* 0x0000000000007941 */ /* 0x000fea0003800200 */
.L_x_33415:
        /* <DEDUP_REMOVED lines=34> */
.L_x_33419:
[----:B------:R-:W-:Y:S01]  /*6560*/  IMAD.MOV.U32 R8, RZ, RZ, R6 ;  /* 0x000000ffff087224 */ /* 0x000fe200078e0006 */
[----:B------:R-:W-:Y:S02]  /*6570*/  MOV R10, R7 ;  /* 0x00000007000a7202 */ /* 0x000fe40000000f00 */
[----:B------:R-:W-:-:S07]  /*6580*/  MOV R9, 0x65a0 ;  /* 0x000065a000097802 */ /* 0x000fce0000000f00 */
[----:B------:R-:W-:Y:S05]  /*6590*/  CALL.REL.NOINC `($__internal_59_$__cuda_sm20_rem_u64) ;  /* 0x0000037c00947944 */ /* 0x000fea0003c00000 */
[----:B------:R-:W-:Y:S01]  /*65a0*/  IMAD.MOV.U32 R4, RZ, RZ, R0 ;  /* 0x000000ffff047224 */ /* 0x000fe200078e0000 */
[----:B------:R-:W-:-:S07]  /*65b0*/  MOV R5, R3 ;  /* 0x0000000300057202 */ /* 0x000fce0000000f00 */
.L_x_33420:
[----:B------:R-:W-:Y:S05]  /*65c0*/  BSYNC.RECONVERGENT B0 ;  /* 0x0000000000007941 */ /* 0x000fea0003800200 */
.L_x_33418:
[----:B------:R-:W0:Y:S01]  /*65d0*/  LDCU.64 UR4, c[0x0][0x730] ;  /* 0x0000e600ff0477ac */ /* 0x000e220008000a00 */
[----:B------:R-:W-:Y:S02]  /*65e0*/  IMAD.MOV.U32 R3, RZ, RZ, R17 ;  /* 0x000000ffff037224 */ /* 0x000fe400078e0011 */
[----:B0-----:R-:W-:Y:S02]  /*65f0*/  IMAD R5, R5, UR4, RZ ;  /* 0x0000000405057c24 */ /* 0x001fe4000f8e02ff */
[----:B------:R-:W-:-:S04]  /*6600*/  IMAD.WIDE.U32 R2, R4, UR4, R2 ;  /* 0x0000000404027c25 */ /* 0x000fc8000f8e0002 */
[----:B------:R-:W-:-:S05]  /*6610*/  IMAD R5, R4, UR5, R5 ;  /* 0x0000000504057c24 */ /* 0x000fca000f8e0205 */
[----:B------:R-:W-:-:S07]  /*6620*/  IADD3 R17, PT, PT, R3, R5, RZ ;  /* 0x0000000503117210 */ /* 0x000fce0007ffe0ff */
.L_x_33348:
[----:B------:R-:W0:Y:S01]  /*6630*/  LDC.64 R4, c[0x0][0x580] ;  /* 0x00016000ff047b82 */ /* 0x000e220000000a00 */
[----:B------:R-:W1:Y:S01]  /*6640*/  LDCU.64 UR4, c[0x0][0x740] ;  /* 0x0000e800ff0477ac */ /* 0x000e620008000a00 */
[----:B0-----:R-:W2:Y:S01]  /*6650*/  LDG.E.64 R4, desc[UR36][R4.64] ;  /* 0x0000002404047981 */ /* 0x001ea2000c1e1b00 */
[----:B-1----:R-:W-:-:S04]  /*6660*/  LEA R6, P0, R2, UR4, 0x3 ;  /* 0x0000000402067c11 */ /* 0x002fc8000f8018ff */
[----:B------:R-:W-:-:S05]  /*6670*/  LEA.HI.X R7, R2, UR5, R17, 0x3, P0 ;  /* 0x0000000502077c11 */ /* 0x000fca00080f1c11 */
[----:B--2---:R0:W-:Y:S01]  /*6680*/  REDG.E.ADD.64.STRONG.GPU desc[UR36][R6.64], R4 ;  /* 0x000000040600798e */ /* 0x0041e2000c12e524 */
[----:B------:R-:W-:-:S07]  /*6690*/  VIADD R16, R16, 0x80 ;  /* 0x0000008010107836 */ /* 0x000fce0000000000 */
.L_x_33344:
[----:B------:R-:W-:Y:S05]  /*66a0*/  BSYNC.RECONVERGENT B6 ;  /* 0x0000000000067941 */ /* 0x000fea0003800200 */
.L_x_33343:
        /* <DEDUP_REMOVED lines=31> */
.L_x_33423:
        /* <DEDUP_REMOVED lines=36> */
.L_x_33424:
        /* <DEDUP_REMOVED lines=17> */
.L_x_33425:
        /* <DEDUP_REMOVED lines=37> */
.L_x_33428:
        /* <DEDUP_REMOVED lines=18> */
.L_x_33429:
[----:B------:R-:W-:Y:S05]  /*6f60*/  BSYNC.RECONVERGENT B0 ;  /* 0x0000000000007941 */ /* 0x000fea0003800200 */
.L_x_33427:
        /* <DEDUP_REMOVED lines=38> */
.L_x_33431:
        /* <DEDUP_REMOVED lines=18> */
.L_x_33432:
[----:B------:R-:W-:Y:S05]  /*72f0*/  BSYNC.RECONVERGENT B0 ;  /* 0x0000000000007941 */ /* 0x000fea0003800200 */
.L_x_33430:
        /* <DEDUP_REMOVED lines=38> */
.L_x_33434:
        /* <DEDUP_REMOVED lines=18> */
.L_x_33435:
[----:B------:R-:W-:Y:S05]  /*7680*/  BSYNC.RECONVERGENT B0 ;  /* 0x0000000000007941 */ /* 0x000fea0003800200 */
.L_x_33433:
        /* <DEDUP_REMOVED lines=38> */
.L_x_33437:
        /* <DEDUP_REMOVED lines=18> */
.L_x_33438:
[----:B------:R-:W-:Y:S05]  /*7a10*/  BSYNC.RECONVERGENT B0 ;  /* 0x0000000000007941 */ /* 0x000fea0003800200 */
.L_x_33436:
        /* <DEDUP_REMOVED lines=38> */
.L_x_33440:
        /* <DEDUP_REMOVED lines=18> */
.L_x_33441:
[----:B------:R-:W-:Y:S05]  /*7da0*/  BSYNC.RECONVERGENT B0 ;  /* 0x0000000000007941 */ /* 0x000fea0003800200 */
.L_x_33439:
        /* <DEDUP_REMOVED lines=38> */
.L_x_33443:
        /* <DEDUP_REMOVED lines=18> */
.L_x_33444:
[----:B------:R-:W-:Y:S05]  /*8130*/  BSYNC.RECONVERGENT B0 ;  /* 0x0000000000007941 */ /* 0x000fea0003800200 */
.L_x_33442:
        /* <DEDUP_REMOVED lines=38> */
.L_x_33446:
        /* <DEDUP_REMOVED lines=18> */
.L_x_33447:
[----:B------:R-:W-:Y:S05]  /*84c0*/  BSYNC.RECONVERGENT B0 ;  /* 0x0000000000007941 */ /* 0x000fea0003800200 */
.L_x_33445:
        /* <DEDUP_REMOVED lines=38> */
.L_x_33449:
        /* <DEDUP_REMOVED lines=18> */
.L_x_33450:
[----:B------:R-:W-:Y:S05]  /*8850*/  BSYNC.RECONVERGENT B0 ;  /* 0x0000000000007941 */ /* 0x000fea0003800200 */
.L_x_33448:
        /* <DEDUP_REMOVED lines=38> */
.L_x_33452:
        /* <DEDUP_REMOVED lines=18> */
.L_x_33453:
[----:B------:R-:W-:Y:S05]  /*8be0*/  BSYNC.RECONVERGENT B0 ;  /* 0x0000000000007941 */ /* 0x000fea0003800200 */
.L_x_33451:
        /* <DEDUP_REMOVED lines=38> */
.L_x_33455:
        /* <DEDUP_REMOVED lines=18> */
.L_x_33456:
[----:B------:R-:W-:Y:S05]  /*8f70*/  BSYNC.RECONVERGENT B0 ;  /* 0x0000000000007941 */ /* 0x000fea0003800200 */
.L_x_33454:
        /* <DEDUP_REMOVED lines=38> */
.L_x_33458:
        /* <DEDUP_REMOVED lines=18> */
.L_x_33459:
[----:B------:R-:W-:Y:S05]  /*9300*/  BSYNC.RECONVERGENT B0 ;  /* 0x0000000000007941 */ /* 0x000fea0003800200 */
.L_x_33457:
        /* <DEDUP_REMOVED lines=38> */
.L_x_33461:
        /* <DEDUP_REMOVED lines=18> */
.L_x_33462:
[----:B------:R-:W-:Y:S05]  /*9690*/  BSYNC.RECONVERGENT B0 ;  /* 0x0000000000007941 */ /* 0x000fea0003800200 */
.L_x_33460:
        /* <DEDUP_REMOVED lines=38> */
.L_x_33464:
        /* <DEDUP_REMOVED lines=18> */
.L_x_33465:
[----:B------:R-:W-:Y:S05]  /*9a20*/  BSYNC.RECONVERGENT B0 ;  /* 0x0000000000007941 */ /* 0x000fea0003800200 */
.L_x_33463:
        /* <DEDUP_REMOVED lines=38> */
.L_x_33467:
        /* <DEDUP_REMOVED lines=18> */
.L_x_33468:
[----:B------:R-:W-:Y:S05]  /*9db0*/  BSYNC.RECONVERGENT B0 ;  /* 0x0000000000007941 */ /* 0x000fea0003800200 */
.L_x_33466:
        /* <DEDUP_REMOVED lines=38> */
.L_x_33470:
        /* <DEDUP_REMOVED lines=18> */
.L_x_33471:
[----:B------:R-:W-:Y:S05]  /*a140*/  BSYNC.RECONVERGENT B0 ;  /* 0x0000000000007941 */ /* 0x000fea0003800200 */
.L_x_33469:
        /* <DEDUP_REMOVED lines=38> */
.L_x_33473:
        /* <DEDUP_REMOVED lines=18> */
.L_x_33474:
[----:B------:R-:W-:Y:S05]  /*a4d0*/  BSYNC.RECONVERGENT B0 ;  /* 0x0000000000007941 */ /* 0x000fea0003800200 */
.L_x_33472:
        /* <DEDUP_REMOVED lines=38> */
.L_x_33476:
        /* <DEDUP_REMOVED lines=18> */
.L_x_33477:
[----:B------:R-:W-:Y:S05]  /*a860*/  BSYNC.RECONVERGENT B0 ;  /* 0x0000000000007941 */ /* 0x000fea0003800200 */
.L_x_33475:
        /* <DEDUP_REMOVED lines=38> */
.L_x_33479:
        /* <DEDUP_REMOVED lines=18> */
.L_x_33480:
[----:B------:R-:W-:Y:S05]  /*abf0*/  BSYNC.RECONVERGENT B0 ;  /* 0x0000000000007941 */ /* 0x000fea0003800200 */
.L_x_33478:
        /* <DEDUP_REMOVED lines=38> */
.L_x_33482:
        /* <DEDUP_REMOVED lines=18> */
.L_x_33483:
[----:B------:R-:W-:Y:S05]  /*af80*/  BSYNC.RECONVERGENT B0 ;  /* 0x0000000000007941 */ /* 0x000fea0003800200 */
.L_x_33481:
        /* <DEDUP_REMOVED lines=38> */
.L_x_33485:
        /* <DEDUP_REMOVED lines=18> */
.L_x_33486:
[----:B------:R-:W-:Y:S05]  /*b310*/  BSYNC.RECONVERGENT B0 ;  /* 0x0000000000007941 */ /* 0x000fea0003800200 */
.L_x_33484:
        /* <DEDUP_REMOVED lines=38> */
.L_x_33488:
        /* <DEDUP_REMOVED lines=18> */
.L_x_33489:
[----:B------:R-:W-:Y:S05]  /*b6a0*/  BSYNC.RECONVERGENT B0 ;  /* 0x0000000000007941 */ /* 0x000fea0003800200 */
.L_x_33487:
        /* <DEDUP_REMOVED lines=38> */
.L_x_33491:
        /* <DEDUP_REMOVED lines=18> */
.L_x_33492:
[----:B------:R-:W-:Y:S05]  /*ba30*/  BSYNC.RECONVERGENT B0 ;  /* 0x0000000000007941 */ /* 0x000fea0003800200 */
.L_x_33490:
        /* <DEDUP_REMOVED lines=37> */
.L_x_33494:
        /* <DEDUP_REMOVED lines=16> */
.L_x_33495:
[----:B------:R-:W-:Y:S05]  /*bd90*/  BSYNC.RECONVERGENT B0 ;  /* 0x0000000000007941 */ /* 0x000fea0003800200 */
.L_x_33493:
        /* <DEDUP_REMOVED lines=33> */
.L_x_33497:
[----:B------:R-:W-:Y:S01]  /*bfb0*/  MOV R8, R6 ;  /* 0x0000000600087202 */ /* 0x000fe20000000f00 */
[----:B------:R-:W-:Y:S01]  /*bfc0*/  IMAD.MOV.U32 R10, RZ, RZ, R7 ;  /* 0x000000ffff0a7224 */ /* 0x000fe200078e0007 */
[----:B------:R-:W-:-:S07]  /*bfd0*/  MOV R9, 0xbff0 ;  /* 0x0000bff000097802 */ /* 0x000fce0000000f00 */
[----:B------:R-:W-:Y:S05]  /*bfe0*/  CALL.REL.NOINC `($__internal_59_$__cuda_sm20_rem_u64) ;  /* 0x0000032400007944 */ /* 0x000fea0003c00000 */
[----:B------:R-:W-:Y:S01]  /*bff0*/  MOV R4, R0 ;  /* 0x0000000000047202 */ /* 0x000fe20000000f00 */
[----:B------:R-:W-:-:S07]  /*c000*/  IMAD.MOV.U32 R5, RZ, RZ, R3 ;  /* 0x000000ffff057224 */ /* 0x000fce00078e0003 */
.L_x_33498:
[----:B------:R-:W-:Y:S05]  /*c010*/  BSYNC.RECONVERGENT B0 ;  /* 0x0000000000007941 */ /* 0x000fea0003800200 */
.L_x_33496:
[----:B------:R-:W0:Y:S01]  /*c020*/  LDCU.64 UR4, c[0x0][0x730] ;  /* 0x0000e600ff0477ac */ /* 0x000e220008000a00 */
[----:B------:R-:W-:Y:S01]  /*c030*/  MOV R3, R17 ;  /* 0x0000001100037202 */ /* 0x000fe20000000f00 */
[----:B0-----:R-:W-:Y:S02]  /*c040*/  IMAD R5, R5, UR4, RZ ;  /* 0x0000000405057c24 */ /* 0x001fe4000f8e02ff */
[----:B------:R-:W-:-:S04]  /*c050*/  IMAD.WIDE.U32 R2, R4, UR4, R2 ;  /* 0x0000000404027c25 */ /* 0x000fc8000f8e0002 */
[----:B------:R-:W-:-:S04]  /*c060*/  IMAD R5, R4, UR5, R5 ;  /* 0x0000000504057c24 */ /* 0x000fc8000f8e0205 */
[----:B------:R-:W-:-:S07]  /*c070*/  IMAD.IADD R17, R3, 0x1, R5 ;  /* 0x0000000103117824 */ /* 0x000fce00078e0205 */
.L_x_33426:
[----:B------:R-:W0:Y:S01]  /*c080*/  LDC.64 R4, c[0x0][0x580] ;  /* 0x00016000ff047b82 */ /* 0x000e220000000a00 */
[----:B------:R-:W1:Y:S01]  /*c090*/  LDCU.64 UR4, c[0x0][0x740] ;  /* 0x0000e800ff0477ac */ /* 0x000e620008000a00 */
[----:B0-----:R-:W2:Y:S01]  /*c0a0*/  LDG.E.64 R4, desc[UR36][R4.64] ;  /* 0x0000002404047981 */ /* 0x001ea2000c1e1b00 */
[----:B-1----:R-:W-:-:S04]  /*c0b0*/  LEA R6, P0, R2, UR4, 0x3 ;  /* 0x0000000402067c11 */ /* 0x002fc8000f8018ff */
[----:B------:R-:W-:-:S05]  /*c0c0*/  LEA.HI.X R7, R2, UR5, R17, 0x3, P0 ;  /* 0x0000000502077c11 */ /* 0x000fca00080f1c11 */
[----:B--2---:R1:W-:Y:S01]  /*c0d0*/  REDG.E.ADD.64.STRONG.GPU desc[UR36][R6.64], R4 ;  /* 0x000000040600798e */ /* 0x0043e2000c12e524 */
[----:B------:R-:W-:-:S07]  /*c0e0*/  IADD3 R16, PT, PT, R16, 0x80, RZ ;  /* 0x0000008010107810 */ /* 0x000fce0007ffe0ff */
.L_x_33422:
[----:B------:R-:W-:Y:S05]  /*c0f0*/  BSYNC.RECONVERGENT B6 ;  /* 0x0000000000067941 */ /* 0x000fea0003800200 */
.L_x_33421:
        /* <DEDUP_REMOVED lines=31> */
.L_x_33501:
        /* <DEDUP_REMOVED lines=36> */
.L_x_33502:
[----:B------:R-:W0:Y:S01]  /*c530*/  LDCU.64 UR4, c[0x0][0x5a8] ;  /* 0x0000b500ff0477ac */ /* 0x000e220008000a00 */
[----:B------:R-:W-:Y:S01]  /*c540*/  MOV R10, R12 ;  /* 0x0000000c000a7202 */ /* 0x000fe20000000f00 */
[----:B------:R-:W-:Y:S01]  /*c550*/  IMAD.MOV.U32 R9, RZ, RZ, R13 ;  /* 0x000000ffff097224 */ /* 0x000fe200078e000d */
[----:B------:R-:W-:Y:S01]  /*c560*/  MOV R0, 0xc5a0 ;  /* 0x0000c5a000007802 */ /* 0x000fe20000000f00 */
[----:B01----:R-:W-:Y:S01]  /*c570*/  IMAD.U32 R4, RZ, RZ, UR4 ;  /* 0x00000004ff047e24 */ /* 0x003fe2000f8e00ff */
[----:B------:R-:W-:-:S07]  /*c580*/  MOV R3, UR5 ;  /* 0x0000000500037c02 */ /* 0x000fce0008000f00 */
[----:B------:R-:W-:Y:S05]  /*c590*/  CALL.REL.NOINC `($__internal_58_$__cuda_sm20_div_u64) ;  /* 0x0000031800807944 */ /* 0x000fea0003c00000 */
        /* <DEDUP_REMOVED lines=10> */
.L_x_33503:
        /* <DEDUP_REMOVED lines=37> */
.L_x_33506:
        /* <DEDUP_REMOVED lines=18> */
.L_x_33507:
[----:B------:R-:W-:Y:S05]  /*c9b0*/  BSYNC.RECONVERGENT B0 ;  /* 0x0000000000007941 */ /* 0x000fea0003800200 */
.L_x_33505:
        /* <DEDUP_REMOVED lines=38> */
.L_x_33509:
        /* <DEDUP_REMOVED lines=18> */
.L_x_33510:
[----:B------:R-:W-:Y:S05]  /*cd40*/  BSYNC.RECONVERGENT B0 ;  /* 0x0000000000007941 */ /* 0x000fea0003800200 */
.L_x_33508:
        /* <DEDUP_REMOVED lines=38> */
.L_x_33512:
        /* <DEDUP_REMOVED lines=18> */
.L_x_33513:
[----:B------:R-:W-:Y:S05]  /*d0d0*/  BSYNC.RECONVERGENT B0 ;  /* 0x0000000000007941 */ /* 0x000fea0003800200 */
.L_x_33511:
        /* <DEDUP_REMOVED lines=38> */
.L_x_33515:
        /* <DEDUP_REMOVED lines=18> */
.L_x_33516:
[----:B------:R-:W-:Y:S05]  /*d460*/  BSYNC.RECONVERGENT B0 ;  /* 0x0000000000007941 */ /* 0x000fea0003800200 */
.L_x_33514:
        /* <DEDUP_REMOVED lines=38> */
.L_x_33518:
        /* <DEDUP_REMOVED lines=18> */
.L_x_33519:
[----:B------:R-:W-:Y:S05]  /*d7f0*/  BSYNC.RECONVERGENT B0 ;  /* 0x0000000000007941 */ /* 0x000fea0003800200 */
.L_x_33517:
        /* <DEDUP_REMOVED lines=38> */
.L_x_33521:
        /* <DEDUP_REMOVED lines=18> */
.L_x_33522:
[----:B------:R-:W-:Y:S05]  /*db80*/  BSYNC.RECONVERGENT B0 ;  /* 0x0000000000007941 */ /* 0x000fea0003800200 */
.L_x_33520:
        /* <DEDUP_REMOVED lines=38> */
.L_x_33524:
        /* <DEDUP_REMOVED lines=18> */
.L_x_33525:
[----:B------:R-:W-:Y:S05]  /*df10*/  BSYNC.RECONVERGENT B0 ;  /* 0x0000000000007941 */ /* 0x000fea0003800200 */
.L_x_33523:
        /* <DEDUP_REMOVED lines=38> */
.L_x_33527:
        /* <DEDUP_REMOVED lines=18> */
.L_x_33528:
[----:B------:R-:W-:Y:S05]  /*e2a0*/  BSYNC.RECONVERGENT B0 ;  /* 0x0000000000007941 */ /* 0x000fea0003800200 */
.L_x_33526:
        /* <DEDUP_REMOVED lines=38> */
.L_x_33530:
        /* <DEDUP_REMOVED lines=18> */
.L_x_33531:
[----:B------:R-:W-:Y:S05]  /*e630*/  BSYNC.RECONVERGENT B0 ;  /* 0x0000000000007941 */ /* 0x000fea0003800200 */
.L_x_33529:
        /* <DEDUP_REMOVED lines=38> */
.L_x_33533:
        /* <DEDUP_REMOVED lines=18> */
.L_x_33534:
[----:B------:R-:W-:Y:S05]  /*e9c0*/  BSYNC.RECONVERGENT B0 ;  /* 0x0000000000007941 */ /* 0x000fea0003800200 */
.L_x_33532:
        /* <DEDUP_REMOVED lines=38> */
.L_x_33536:
        /* <DEDUP_REMOVED lines=18> */
.L_x_33537:
[----:B------:R-:W-:Y:S05]  /*ed50*/  BSYNC.RECONVERGENT B0 ;  /* 0x0000000000007941 */ /* 0x000fea0003800200 */
.L_x_33535:
        /* <DEDUP_REMOVED lines=38> */
.L_x_33539:
        /* <DEDUP_REMOVED lines=18> */
.L_x_33540:
[----:B------:R-:W-:Y:S05]  /*f0e0*/  BSYNC.RECONVERGENT B0 ;  /* 0x0000000000007941 */ /* 0x000fea0003800200 */
.L_x_33538:
        /* <DEDUP_REMOVED lines=38> */
.L_x_33542:
        /* <DEDUP_REMOVED lines=18> */
.L_x_33543:
[----:B------:R-:W-:Y:S05]  /*f470*/  BSYNC.RECONVERGENT B0 ;  /* 0x0000000000007941 */ /* 0x000fea0003800200 */
.L_x_33541:
        /* <DEDUP_REMOVED lines=38> */
.L_x_33545:
        /* <DEDUP_REMOVED lines=18> */
.L_x_33546:
[----:B------:R-:W-:Y:S05]  /*f800*/  BSYNC.RECONVERGENT B0 ;  /* 0x0000000000007941 */ /* 0x000fea0003800200 */
.L_x_33544:
        /* <DEDUP_REMOVED lines=38> */
.L_x_33548:
        /* <DEDUP_REMOVED lines=18> */
.L_x_33549:
[----:B------:R-:W-:Y:S05]  /*fb90*/  BSYNC.RECONVERGENT B0 ;  /* 0x0000000000007941 */ /* 0x000fea0003800200 */
.L_x_33547:
        /* <DEDUP_REMOVED lines=38> */
.L_x_33551:
        /* <DEDUP_REMOVED lines=18> */
.L_x_33552:
[----:B------:R-:W-:Y:S05]  /*ff20*/  BSYNC.RECONVERGENT B0 ;  /* 0x0000000000007941 */ /* 0x000fea0003800200 */
.L_x_33550:
        /* <DEDUP_REMOVED lines=38> */
.L_x_33554:
        /* <DEDUP_REMOVED lines=18> */
.L_x_33555:
[----:B------:R-:W-:Y:S05]  /*102b0*/  BSYNC.RECONVERGENT B0 ;  /* 0x0000000000007941 */ /* 0x000fea0003800200 */
.L_x_33553:
        /* <DEDUP_REMOVED lines=38> */
.L_x_33557:
        /* <DEDUP_REMOVED lines=18> */
.L_x_33558:
[----:B------:R-:W-:Y:S05]  /*10640*/  BSYNC.RECONVERGENT B0 ;  /* 0x0000000000007941 */ /* 0x000fea0003800200 */
.L_x_33556:
        /* <DEDUP_REMOVED lines=38> */
.L_x_33560:
        /* <DEDUP_REMOVED lines=18> */
.L_x_33561:
[----:B------:R-:W-:Y:S05]  /*109d0*/  BSYNC.RECONVERGENT B0 ;  /* 0x0000000000007941 */ /* 0x000fea0003800200 */
.L_x_33559:
        /* <DEDUP_REMOVED lines=38> */
.L_x_33563:
        /* <DEDUP_REMOVED lines=18> */
.L_x_33564:
[----:B------:R-:W-:Y:S05]  /*10d60*/  BSYNC.RECONVERGENT B0 ;  /* 0x0000000000007941 */ /* 0x000fea0003800200 */
.L_x_33562:
        /* <DEDUP_REMOVED lines=38> */
.L_x_33566:
        /* <DEDUP_REMOVED lines=18> */
.L_x_33567:
[----:B------:R-:W-:Y:S05]  /*110f0*/  BSYNC.RECONVERGENT B0 ;  /* 0x0000000000007941 */ /* 0x000fea0003800200 */
.L_x_33565:
        /* <DEDUP_REMOVED lines=38> */
.L_x_33569:
        /* <DEDUP_REMOVED lines=18> */
.L_x_33570:
[----:B------:R-:W-:Y:S05]  /*11480*/  BSYNC.RECONVERGENT B0 ;  /* 0x0000000000007941 */ /* 0x000fea0003800200 */
.L_x_33568:
        /* <DEDUP_REMOVED lines=37> */
.L_x_33572:
        /* <DEDUP_REMOVED lines=16> */
.L_x_33573:
[----:B------:R-:W-:Y:S05]  /*117e0*/  BSYNC.RECONVERGENT B0 ;  /* 0x0000000000007941 */ /* 0x000fea0003800200 */
.L_x_33571:
        /* <DEDUP_REMOVED lines=33> */
.L_x_33575:
[----:B------:R-:W-:Y:S01]  /*11a00*/  IMAD.MOV.U32 R8, RZ, RZ, R6 ;  /* 0x000000ffff087224 */ /* 0x000fe200078e0006 */
[----:B------:R-:W-:Y:S02]  /*11a10*/  MOV R10, R7 ;  /* 0x00000007000a7202 */ /* 0x000fe40000000f00 */
[----:B------:R-:W-:-:S07]  /*11a20*/  MOV R9, 0x11a40 ;  /* 0x00011a4000097802 */ /* 0x000fce0000000f00 */
[----:B------:R-:W-:Y:S05]  /*11a30*/  CALL.REL.NOINC `($__internal_59_$__cuda_sm20_rem_u64) ;  /* 0x000002c8006c7944 */ /* 0x000fea0003c00000 */
[----:B------:R-:W-:Y:S01]  /*11a40*/  IMAD.MOV.U32 R4, RZ, RZ, R0 ;  /* 0x000000ffff047224 */ /* 0x000fe200078e0000 */
[----:B------:R-:W-:-:S07]  /*11a50*/  MOV R5, R3 ;  /* 0x0000000300057202 */ /* 0x000fce0000000f00 */
.L_x_33576:
[----:B------:R-:W-:Y:S05]  /*11a60*/  BSYNC.RECONVERGENT B0 ;  /* 0x0000000000007941 */ /* 0x000fea0003800200 */
.L_x_33574:
[----:B------:R-:W0:Y:S01]  /*11a70*/  LDCU.64 UR4, c[0x0][0x730] ;  /* 0x0000e600ff0477ac */ /* 0x000e220008000a00 */
[----:B------:R-:W-:Y:S02]  /*11a80*/  IMAD.MOV.U32 R3, RZ, RZ, R17 ;  /* 0x000000ffff037224 */ /* 0x000fe400078e0011 */
[----:B0-----:R-:W-:Y:S02]  /*11a90*/  IMAD R5, R5, UR4, RZ ;  /* 0x0000000405057c24 */ /* 0x001fe4000f8e02ff */
[----:B------:R-:W-:-:S04]  /*11aa0*/  IMAD.WIDE.U32 R2, R4, UR4, R2 ;  /* 0x0000000404027c25 */ /* 0x000fc8000f8e0002 */
[----:B------:R-:W-:-:S05]  /*11ab0*/  IMAD R5, R4, UR5, R5 ;  /* 0x0000000504057c24 */ /* 0x000fca000f8e0205 */
[----:B------:R-:W-:-:S07]  /*11ac0*/  IADD3 R17, PT, PT, R3, R5, RZ ;  /* 0x0000000503117210 */ /* 0x000fce0007ffe0ff */
.L_x_33504:
[----:B------:R-:W0:Y:S01]  /*11ad0*/  LDC.64 R4, c[0x0][0x580] ;  /* 0x00016000ff047b82 */ /* 0x000e220000000a00 */
[----:B------:R-:W1:Y:S01]  /*11ae0*/  LDCU.64 UR4, c[0x0][0x740] ;  /* 0x0000e800ff0477ac */ /* 0x000e620008000a00 */
[----:B0-----:R-:W2:Y:S01]  /*11af0*/  LDG.E.64 R4, desc[UR36][R4.64] ;  /* 0x0000002404047981 */ /* 0x001ea2000c1e1b00 */
[----:B-1----:R-:W-:-:S04]  /*11b00*/  LEA R6, P0, R2, UR4, 0x3 ;  /* 0x0000000402067c11 */ /* 0x002fc8000f8018ff */
[----:B------:R-:W-:-:S05]  /*11b10*/  LEA.HI.X R7, R2, UR5, R17, 0x3, P0 ;  /* 0x0000000502077c11 */ /* 0x000fca00080f1c11 */
[----:B--2---:R2:W-:Y:S01]  /*11b20*/  REDG.E.ADD.64.STRONG.GPU desc[UR36][R6.64], R4 ;  /* 0x000000040600798e */ /* 0x0045e2000c12e524 */
[----:B------:R-:W-:-:S07]  /*11b30*/  VIADD R16, R16, 0x80 ;  /* 0x0000008010107836 */ /* 0x000fce0000000000 */
.L_x_33500:
[----:B------:R-:W-:Y:S05]  /*11b40*/  BSYNC.RECONVERGENT B6 ;  /* 0x0000000000067941 */ /* 0x000fea0003800200 */
.L_x_33499:
        /* <DEDUP_REMOVED lines=30> */
.L_x_33577:
        /* <DEDUP_REMOVED lines=36> */
.L_x_33578:
[----:B------:R-:W0:Y:S01]  /*11f70*/  LDCU.64 UR4, c[0x0][0x5a8] ;  /* 0x0000b500ff0477ac */ /* 0x000e220008000a00 */
[----:B------:R-:W-:Y:S01]  /*11f80*/  IMAD.MOV.U32 R10, RZ, RZ, R12 ;  /* 0x000000ffff0a7224 */ /* 0x000fe200078e000c */
[----:B------:R-:W-:Y:S02]  /*11f90*/  MOV R9, R13 ;  /* 0x0000000d00097202 */ /* 0x000fe40000000f00 */
[----:B------:R-:W-:Y:S02]  /*11fa0*/  MOV R0, 0x11fe0 ;  /* 0x00011fe000007802 */ /* 0x000fe40000000f00 */
[----:B012---:R-:W-:Y:S01]  /*11fb0*/  MOV R4, UR4 ;  /* 0x0000000400047c02 */ /* 0x007fe20008000f00 */
        /* <DEDUP_REMOVED lines=12> */
.L_x_33579:
        /* <DEDUP_REMOVED lines=37> */
.L_x_33582:
        /* <DEDUP_REMOVED lines=18> */
.L_x_33583:
[----:B------:R-:W-:Y:S05]  /*123f0*/  BSYNC.RECONVERGENT B0 ;  /* 0x0000000000007941 */ /* 0x000fea0003800200 */
.L_x_33581:
        /* <DEDUP_REMOVED lines=37> */
.L_x_33585:
        /* <DEDUP_REMOVED lines=18> */
.L_x_33586:
[----:B------:R-:W-:Y:S05]  /*12770*/  BSYNC.RECONVERGENT B0 ;  /* 0x0000000000007941 */ /* 0x000fea0003800200 */
.L_x_33584:
        /* <DEDUP_REMOVED lines=37> */
.L_x_33588:
        /* <DEDUP_REMOVED lines=18> */
.L_x_33589:
[----:B------:R-:W-:Y:S05]  /*12af0*/  BSYNC.RECONVERGENT B0 ;  /* 0x0000000000007941 */ /* 0x000fea0003800200 */
.L_x_33587:
        /* <DEDUP_REMOVED lines=37> */
.L_x_33591:
        /* <DEDUP_REMOVED lines=18> */
.L_x_33592:
[----:B------:R-:W-:Y:S05]  /*12e70*/  BSYNC.RECONVERGENT B0 ;  /* 0x0000000000007941 */ /* 0x000fea0003800200 */
.L_x_33590:
        /* <DEDUP_REMOVED lines=37> */
.L_x_33594:
        /* <DEDUP_REMOVED lines=18> */
.L_x_33595:
[----:B------:R-:W-:Y:S05]  /*131f0*/  BSYNC.RECONVERGENT B0 ;  /* 0x0000000000007941 */ /* 0x000fea0003800200 */
.L_x_33593:
        /* <DEDUP_REMOVED lines=37> */
.L_x_33597:
        /* <DEDUP_REMOVED lines=18> */
.L_x_33598:
[----:B------:R-:W-:Y:S05]  /*13570*/  BSYNC.RECONVERGENT B0 ;  /* 0x0000000000007941 */ /* 0x000fea0003800200 */
.L_x_33596:
        /* <DEDUP_REMOVED lines=37> */
.L_x_33600:
        /* <DEDUP_REMOVED lines=18> */
.L_x_33601:
[----:B------:R-:W-:Y:S05]  /*138f0*/  BSYNC.RECONVERGENT B0 ;  /* 0x0000000000007941 */ /* 0x000fea0003800200 */
.L_x_33599:
        /* <DEDUP_REMOVED lines=37> */
.L_x_33603:
        /* <DEDUP_REMOVED lines=18> */
.L_x_33604:
[----:B------:R-:W-:Y:S05]  /*13c70*/  BSYNC.RECONVERGENT B0 ;  /* 0x0000000000007941 */ /* 0x000fea0003800200 */
.L_x_33602:
        /* <DEDUP_REMOVED lines=37> */
.L_x_33606:
        /* <DEDUP_REMOVED lines=18> */
.L_x_33607:
[----:B------:R-:W-:Y:S05]  /*13ff0*/  BSYNC.RECONVERGENT B0 ;  /* 0x0000000000007941 */ /* 0x000fea0003800200 */
.L_x_33605:
        /* <DEDUP_REMOVED lines=37> */
.L_x_33609:
        /* <DEDUP_REMOVED lines=18> */
.L_x_33610:
[----:B------:R-:W-:Y:S05]  /*14370*/  BSYNC.RECONVERGENT B0 ;  /* 0x0000000000007941 */ /* 0x000fea0003800200 */
.L_x_33608:
        /* <DEDUP_REMOVED lines=37> */
.L_x_33612:
        /* <DEDUP_REMOVED lines=18> */
.L_x_33613:
[----:B------:R-:W-:Y:S05]  /*146f0*/  BSYNC.RECONVERGENT B0 ;  /* 0x0000000000007941 */ /* 0x000fea0003800200 */
.L_x_33611:
        /* <DEDUP_REMOVED lines=37> */
.L_x_33615:
        /* <DEDUP_REMOVED lines=18> */
.L_x_33616:
[----:B------:R-:W-:Y:S05]  /*14a70*/  BSYNC.RECONVERGENT B0 ;  /* 0x0000000000007941 */ /* 0x000fea0003800200 */
.L_x_33614:
        /* <DEDUP_REMOVED lines=37> */
.L_x_33618:
        /* <DEDUP_REMOVED lines=18> */
.L_x_33619:
[----:B------:R-:W-:Y:S05]  /*14df0*/  BSYNC.RECONVERGENT B0 ;  /* 0x0000000000007941 */ /* 0x000fea0003800200 */
.L_x_33617:
        /* <DEDUP_REMOVED lines=37> */
.L_x_33621:
        /* <DEDUP_REMOVED lines=18> */
.L_x_33622:
[----:B------:R-:W-:Y:S05]  /*15170*/  BSYNC.RECONVERGENT B0 ;  /* 0x0000000000007941 */ /* 0x000fea0003800200 */
.L_x_33620:
        /* <DEDUP_REMOVED lines=37> */
.L_x_33624:
        /* <DEDUP_REMOVED lines=18> */
.L_x_33625:
[----:B------:R-:W-:Y:S05]  /*154f0*/  BSYNC.RECONVERGENT B0 ;  /* 0x0000000000007941 */ /* 0x000fea0003800200 */
.L_x_33623:
        /* <DEDUP_REMOVED lines=37> */
.L_x_33627:
        /* <DEDUP_REMOVED lines=18> */
.L_x_33628:
[----:B------:R-:W-:Y:S05]  /*15870*/  BSYNC.RECONVERGENT B0 ;  /* 0x0000000000007941 */ /* 0x000fea0003800200 */
.L_x_33626:
        /* <DEDUP_REMOVED lines=37> */
.L_x_33630:
        /* <DEDUP_REMOVED lines=18> */
.L_x_33631:
[----:B------:R-:W-:Y:S05]  /*15bf0*/  BSYNC.RECONVERGENT B0 ;  /* 0x0000000000007941 */ /* 0x000fea0003800200 */
.L_x_33629:
        /* <DEDUP_REMOVED lines=37> */
.L_x_33633:
        /* <DEDUP_REMOVED lines=18> */
.L_x_33634:
[----:B------:R-:W-:Y:S05]  /*15f70*/  BSYNC.RECONVERGENT B0 ;  /* 0x0000000000007941 */ /* 0x000fea0003800200 */
.L_x_33632:
        /* <DEDUP_REMOVED lines=37> */
.L_x_33636:
        /* <DEDUP_REMOVED lines=18> */
.L_x_33637:
[----:B------:R-:W-:Y:S05]  /*162f0*/  BSYNC.RECONVERGENT B0 ;  /* 0x0000000000007941 */ /* 0x000fea0003800200 */
.L_x_33635:
        /* <DEDUP_REMOVED lines=37> */
.L_x_33639:
        /* <DEDUP_REMOVED lines=18> */
.L_x_33640:
[----:B------:R-:W-:Y:S05]  /*16670*/  BSYNC.RECONVERGENT B0 ;  /* 0x0000000000007941 */ /* 0x000fea0003800200 */
.L_x_33638:
        /* <DEDUP_REMOVED lines=37> */
.L_x_33642:
        /* <DEDUP_REMOVED lines=18> */
.L_x_33643:
[----:B------:R-:W-:Y:S05]  /*169f0*/  BSYNC.RECONVERGENT B0 ;  /* 0x0000000000007941 */ /* 0x000fea0003800200 */
.L_x_33641:
        /* <DEDUP_REMOVED lines=37> */
.L_x_33645:
        /* <DEDUP_REMOVED lines=18> */
.L_x_33646:
[----:B------:R-:W-:Y:S05]  /*16d70*/  BSYNC.RECONVERGENT B0 ;  /* 0x0000000000007941 */ /* 0x000fea0003800200 */
.L_x_33644:
        /* <DEDUP_REMOVED lines=36> */
.L_x_33648:
        /* <DEDUP_REMOVED lines=16> */
.L_x_33649:
[----:B------:R-:W-:Y:S05]  /*170c0*/  BSYNC.RECONVERGENT B0 ;  /* 0x0000000000007941 */ /* 0x000fea0003800200 */
.L_x_33647:
        /* <DEDUP_REMOVED lines=32> */
.L_x_33651:
[----:B------:R-:W-:Y:S01]  /*172d0*/  IMAD.MOV.U32 R8, RZ, RZ, R6 ;  /* 0x000000ffff087224 */ /* 0x000fe200078e0006 */
[----:B------:R-:W-:Y:S02]  /*172e0*/  MOV R10, R7 ;  /* 0x00000007000a7202 */ /* 0x000fe40000000f00 */
[----:B------:R-:W-:-:S07]  /*172f0*/  MOV R9, 0x17310 ;  /* 0x0001731000097802 */ /* 0x000fce0000000f00 */
[----:B------:R-:W-:Y:S05]  /*17300*/  CALL.REL.NOINC `($__internal_59_$__cuda_sm20_rem_u64) ;  /* 0x0000027000387944 */ /* 0x000fea0003c00000 */
[----:B------:R-:W-:-:S07]  /*17310*/  IMAD.MOV.U32 R2, RZ, RZ, R0 ;  /* 0x000000ffff027224 */ /* 0x000fce00078e0000 */
.L_x_33652:
[----:B------:R-:W-:Y:S05]  /*17320*/  BSYNC.RECONVERGENT B0 ;  /* 0x0000000000007941 */ /* 0x000fea0003800200 */
.L_x_33650:
[----:B------:R-:W0:Y:S02]  /*17330*/  LDCU.64 UR4, c[0x0][0x730] ;  /* 0x0000e600ff0477ac */ /* 0x000e240008000a00 */
[----:B0-----:R-:W-:Y:S02]  /*17340*/  IMAD R3, R3, UR4, RZ ;  /* 0x0000000403037c24 */ /* 0x001fe4000f8e02ff */
[----:B------:R-:W-:-:S04]  /*17350*/  IMAD.WIDE.U32 R16, R2, UR4, R16 ;  /* 0x0000000402107c25 */ /* 0x000fc8000f8e0010 */
[----:B------:R-:W-:-:S05]  /*17360*/  IMAD R3, R2, UR5, R3 ;  /* 0x0000000502037c24 */ /* 0x000fca000f8e0203 */
[----:B------:R-:W-:-:S07]  /*17370*/  IADD3 R17, PT, PT, R17, R3, RZ ;  /* 0x0000000311117210 */ /* 0x000fce0007ffe0ff */
.L_x_33580:
[----:B------:R-:W0:Y:S01]  /*17380*/  LDC.64 R2, c[0x0][0x580] ;  /* 0x00016000ff027b82 */ /* 0x000e220000000a00 */
[----:B------:R-:W1:Y:S01]  /*17390*/  LDCU.64 UR4, c[0x0][0x740] ;  /* 0x0000e800ff0477ac */ /* 0x000e620008000a00 */
[----:B0-----:R-:W2:Y:S01]  /*173a0*/  LDG.E.64 R2, desc[UR36][R2.64] ;  /* 0x0000002402027981 */ /* 0x001ea2000c1e1b00 */
[----:B-1----:R-:W-:-:S04]  /*173b0*/  LEA R4, P0, R16, UR4, 0x3 ;  /* 0x0000000410047c11 */ /* 0x002fc8000f8018ff */
[----:B------:R-:W-:-:S05]  /*173c0*/  LEA.HI.X R5, R16, UR5, R17, 0x3, P0 ;  /* 0x0000000510057c11 */ /* 0x000fca00080f1c11 */
[----:B--2---:R-:W-:Y:S01]  /*173d0*/  REDG.E.ADD.64.STRONG.GPU desc[UR36][R4.64], R2 ;  /* 0x000000020400798e */ /* 0x004fe2000c12e524 */
[----:B------:R-:W-:Y:S05]  /*173e0*/  EXIT ;  /* 0x000000000000794d */ /* 0x000fea0003800000 */
.L_x_33331:
        /* <DEDUP_REMOVED lines=31> */
.L_x_33655:
[----:B------:R-:W0:Y:S01]  /*175e0*/  LDC.64 R2, c[0x0][0x580] ;  /* 0x00016000ff027b82 */ /* 0x000e220000000a00 */
[----:B------:R-:W1:Y:S01]  /*175f0*/  S2R R4, SR_LANEID ;  /* 0x0000000000047919 */ /* 0x000e620000000000 */
[----:B------:R-:W2:Y:S06]  /*17600*/  LDCU.64 UR6, c[0x0][0x590] ;  /* 0x0000b200ff0677ac */ /* 0x000eac0008000a00 */
[----:B------:R-:W3:Y:S01]  /*17610*/  LDC.64 R8, c[0x0][0x740] ;  /* 0x0001d000ff087b82 */ /* 0x000ee20000000a00 */
[----:B0-----:R-:W4:Y:S01]  /*17620*/  LDG.E.64 R2, desc[UR36][R2.64] ;  /* 0x0000002402027981 */ /* 0x001f22000c1e1b00 */
[--C-:B------:R-:W-:Y:S01]  /*17630*/  SHF.R.S32.HI R5, RZ, 0x1f, R19.reuse ;  /* 0x0000001fff057819 */ /* 0x100fe20000011413 */
[----:B------:R-:W-:Y:S01]  /*17640*/  VOTEU.ANY UR4, UPT, PT ;  /* 0x0000000000047886 */ /* 0x000fe200038e0100 */
[----:B------:R-:W-:Y:S01]  /*17650*/  SHF.R.S32.HI R7, RZ, 0x1f, R19 ;  /* 0x0000001fff077819 */ /* 0x000fe20000011413 */
[----:B------:R-:W-:Y:S01]  /*17660*/  UFLO.U32 UR5, UR4 ;  /* 0x00000004000572bd */ /* 0x000fe200080e0000 */
[----:B--2---:R-:W-:Y:S01]  /*17670*/  LOP3.LUT R5, R5, UR6, RZ, 0xc0, !PT ;  /* 0x0000000605057c12 */ /* 0x004fe2000f8ec0ff */
[----:B------:R-:W-:Y:S01]  /*17680*/  UPOPC UR4, UR4 ;  /* 0x00000004000472bf */ /* 0x000fe20008000000 */
[----:B------:R-:W-:-:S02]  /*17690*/  LOP3.LUT R7, R7, UR7, RZ, 0xc0, !PT ;  /* 0x0000000707077c12 */ /* 0x000fc4000f8ec0ff */
[----:B------:R-:W-:Y:S02]  /*176a0*/  IADD3 R0, P1, PT, R18, R5, RZ ;  /* 0x0000000512007210 */ /* 0x000fe40007f3e0ff */
[----:B-1----:R-:W-:Y:S02]  /*176b0*/  ISETP.EQ.U32.AND P0, PT, R4, UR5, PT ;  /* 0x0000000504007c0c */ /* 0x002fe4000bf02070 */
[----:B------:R-:W-:Y:S02]  /*176c0*/  IADD3.X R18, PT, PT, R19, R7, RZ, P1, !PT ;  /* 0x0000000713127210 */ /* 0x000fe40000ffe4ff */
[----:B---3--:R-:W-:Y:S01]  /*176d0*/  LEA R4, P1, R0, R8, 0x3 ;  /* 0x0000000800047211 */ /* 0x008fe200078218ff */
[----:B----4-:R-:W-:Y:S02]  /*176e0*/  IMAD R5, R3, UR4, RZ ;  /* 0x0000000403057c24 */ /* 0x010fe4000f8e02ff */
[----:B------:R-:W-:-:S04]  /*176f0*/  IMAD.WIDE.U32 R2, R2, UR4, RZ ;  /* 0x0000000402027c25 */ /* 0x000fc8000f8e00ff */
[----:B------:R-:W-:Y:S01]  /*17700*/  IMAD.IADD R3, R3, 0x1, R5 ;  /* 0x0000000103037824 */ /* 0x000fe200078e0205 */
[----:B------:R-:W-:-:S05]  /*17710*/  LEA.HI.X R5, R0, R9, R18, 0x3, P1 ;  /* 0x0000000900057211 */ /* 0x000fca00008f1c12 */
[----:B------:R0:W-:Y:S01]  /*17720*/  @P0 REDG.E.ADD.64.STRONG.GPU desc[UR36][R4.64], R2 ;  /* 0x000000020400098e */ /* 0x0001e2000c12e524 */
[----:B------:R-:W-:-:S07]  /*17730*/  IADD3 R16, PT, PT, R16, 0x80, RZ ;  /* 0x0000008010107810 */ /* 0x000fce0007ffe0ff */
.L_x_33654:
[----:B------:R-:W-:Y:S05]  /*17740*/  BSYNC.RECONVERGENT B6 ;  /* 0x0000000000067941 */ /* 0x000fea0003800200 */
.L_x_33653:
        /* <DEDUP_REMOVED lines=31> */
.L_x_33658:
[----:B0-----:R-:W0:Y:S01]  /*17940*/  LDC.64 R2, c[0x0][0x580] ;  /* 0x00016000ff027b82 */ /* 0x001e220000000a00 */
        /* <DEDUP_REMOVED lines=21> */
.L_x_33657:
[----:B------:R-:W-:Y:S05]  /*17aa0*/  BSYNC.RECONVERGENT B6 ;  /* 0x0000000000067941 */ /* 0x000fea0003800200 */
.L_x_33656:
        /* <DEDUP_REMOVED lines=31> */
.L_x_33661:
[----:B01----:R-:W0:Y:S01]  /*17ca0*/  LDC.64 R2, c[0x0][0x580] ;  /* 0x00016000ff027b82 */ /* 0x003e220000000a00 */
        /* <DEDUP_REMOVED lines=21> */
.L_x_33660:
[----:B------:R-:W-:Y:S05]  /*17e00*/  BSYNC.RECONVERGENT B6 ;  /* 0x0000000000067941 */ /* 0x000fea0003800200 */
.L_x_33659:
        /* <DEDUP_REMOVED lines=30> */
.L_x_33662:
[----:B012---:R-:W0:Y:S01]  /*17ff0*/  LDC.64 R2, c[0x0][0x580] ;  /* 0x00016000ff027b82 */ /* 0x007e220000000a00 */
        /* <DEDUP_REMOVED lines=19> */
[----:B------:R-:W-:Y:S01]  /*18130*/  @P0 REDG.E.ADD.64.STRONG.GPU desc[UR36][R4.64], R2 ;  /* 0x000000020400098e */ /* 0x000fe2000c12e524 */
[----:B------:R-:W-:Y:S05]  /*18140*/  EXIT ;  /* 0x000000000000794d */ /* 0x000fea0003800000 */
.L_x_33330:
        /* <DEDUP_REMOVED lines=311> */
.L_x_33667:
        /* <DEDUP_REMOVED lines=29> */
.L_x_33669:
[----:B------:R-:W-:Y:S05]  /*19690*/  BSYNC.RECONVERGENT B7 ;  /* 0x0000000000077941 */ /* 0x000fea0003800200 */
.L_x_33668:
[----:B------:R-:W0:Y:S02]  /*196a0*/  LDCU.64 UR4, c[0x0][0x580] ;  /* 0x0000b000ff0477ac */ /* 0x000e240008000a00 */
[----:B0-----:R-:W-:-:S05]  /*196b0*/  IADD3 R2, P0, PT, R19, UR4, RZ ;  /* 0x0000000413027c10 */ /* 0x001fca000ff1e0ff */
[----:B------:R-:W-:-:S06]  /*196c0*/  IMAD.X R3, RZ, RZ, UR5, P0 ;  /* 0x00000005ff037e24 */ /* 0x000fcc00080e06ff */
[----:B------:R-:W2:Y:S01]  /*196d0*/  LDG.E.64 R2, desc[UR36][R2.64] ;  /* 0x0000002402027981 */ /* 0x000ea2000c1e1b00 */
[----:B------:R-:W2:Y:S01]  /*196e0*/  LDC.64 R4, c[0x0][0x740] ;  /* 0x0001d000ff047b82 */ /* 0x000ea20000000a00 */
[----:B------:R-:W-:Y:S02]  /*196f0*/  IADD3 R16, PT, PT, R16, 0x80, RZ ;  /* 0x0000008010107810 */ /* 0x000fe40007ffe0ff */
[----:B--2---:R0:W-:Y:S05]  /*19700*/  REDG.E.ADD.64.STRONG.GPU desc[UR36][R4.64], R2 ;  /* 0x000000020400798e */ /* 0x0041ea000c12e524 */
.L_x_33666:
[----:B------:R-:W-:Y:S05]  /*19710*/  BSYNC.RECONVERGENT B6 ;  /* 0x0000000000067941 */ /* 0x000fea0003800200 */
.L_x_33665:
        /* <DEDUP_REMOVED lines=303> */
.L_x_33672:
        /* <DEDUP_REMOVED lines=29> */
.L_x_33674:
[----:B------:R-:W-:Y:S05]  /*1abe0*/  BSYNC.RECONVERGENT B7 ;  /* 0x0000000000077941 */ /* 0x000fea0003800200 */
.L_x_33673:
[----:B------:R-:W0:Y:S02]  /*1abf0*/  LDCU.64 UR4, c[0x0][0x580] ;  /* 0x0000b000ff0477ac */ /* 0x000e240008000a00 */
[----:B0-----:R-:W-:-:S04]  /*1ac00*/  IADD3 R2, P0, PT, R19, UR4, RZ ;  /* 0x0000000413027c10 */ /* 0x001fc8000ff1e0ff */
[----:B------:R-:W-:-:S06]  /*1ac10*/  IADD3.X R3, PT, PT, RZ, UR5, RZ, P0, !PT ;  /* 0x00000005ff037c10 */ /* 0x000fcc00087fe4ff */
[----:B------:R-:W2:Y:S01]  /*1ac20*/  LDG.E.64 R2, desc[UR36][R2.64] ;  /* 0x0000002402027981 */ /* 0x000ea2000c1e1b00 */
[----:B------:R-:W2:Y:S01]  /*1ac30*/  LDC.64 R4, c[0x0][0x740] ;  /* 0x0001d000ff047b82 */ /* 0x000ea20000000a00 */
[----:B------:R-:W-:Y:S02]  /*1ac40*/  VIADD R16, R16, 0x80 ;  /* 0x0000008010107836 */ /* 0x000fe40000000000 */
[----:B--2---:R1:W-:Y:S05]  /*1ac50*/  REDG.E.ADD.64.STRONG.GPU desc[UR36][R4.64], R2 ;  /* 0x000000020400798e */ /* 0x0043ea000c12e524 */
.L_x_33671:
[----:B------:R-:W-:Y:S05]  /*1ac60*/  BSYNC.RECONVERGENT B6 ;  /* 0x0000000000067941 */ /* 0x000fea0003800200 */
.L_x_33670:
        /* <DEDUP_REMOVED lines=303> */
.L_x_33677:
        /* <DEDUP_REMOVED lines=29> */
.L_x_33679:
[----:B------:R-:W-:Y:S05]  /*1c130*/  BSYNC.RECONVERGENT B7 ;  /* 0x0000000000077941 */ /* 0x000fea0003800200 */
.L_x_33678:
[----:B------:R-:W0:Y:S02]  /*1c140*/  LDCU.64 UR4, c[0x0][0x580] ;  /* 0x0000b000ff0477ac */ /* 0x000e240008000a00 */
[----:B0-----:R-:W-:-:S05]  /*1c150*/  IADD3 R2, P0, PT, R19, UR4, RZ ;  /* 0x0000000413027c10 */ /* 0x001fca000ff1e0ff */
[----:B------:R-:W-:-:S06]  /*1c160*/  IMAD.X R3, RZ, RZ, UR5, P0 ;  /* 0x00000005ff037e24 */ /* 0x000fcc00080e06ff */
[----:B------:R-:W2:Y:S01]  /*1c170*/  LDG.E.64 R2, desc[UR36][R2.64] ;  /* 0x0000002402027981 */ /* 0x000ea2000c1e1b00 */
[----:B------:R-:W2:Y:S01]  /*1c180*/  LDC.64 R4, c[0x0][0x740] ;  /* 0x0001d000ff047b82 */ /* 0x000ea20000000a00 */
[----:B------:R-:W-:Y:S02]  /*1c190*/  IADD3 R16, PT, PT, R16, 0x80, RZ ;  /* 0x0000008010107810 */ /* 0x000fe40007ffe0ff */
[----:B--2---:R2:W-:Y:S05]  /*1c1a0*/  REDG.E.ADD.64.STRONG.GPU desc[UR36][R4.64], R2 ;  /* 0x000000020400798e */ /* 0x0045ea000c12e524 */
.L_x_33676:
[----:B------:R-:W-:Y:S05]  /*1c1b0*/  BSYNC.RECONVERGENT B6 ;  /* 0x0000000000067941 */ /* 0x000fea0003800200 */
.L_x_33675:
        /* <DEDUP_REMOVED lines=302> */
.L_x_33680:
        /* <DEDUP_REMOVED lines=31> */
.L_x_33682:
[----:B------:R-:W-:Y:S05]  /*1d690*/  BSYNC.RECONVERGENT B6 ;  /* 0x0000000000067941 */ /* 0x000fea0003800200 */
.L_x_33681:
[----:B------:R-:W2:Y:S01]  /*1d6a0*/  LDG.E.64 R2, desc[UR36][R16.64] ;  /* 0x0000002410027981 */ /* 0x000ea2000c1e1b00 */
[----:B------:R-:W2:Y:S03]  /*1d6b0*/  LDC.64 R4, c[0x0][0x740] ;  /* 0x0001d000ff047b82 */ /* 0x000ea60000000a00 */
[----:B--2---:R-:W-:Y:S01]  /*1d6c0*/  REDG.E.ADD.64.STRONG.GPU desc[UR36][R4.64], R2 ;  /* 0x000000020400798e */ /* 0x004fe2000c12e524 */
[----:B------:R-:W-:Y:S05]  /*1d6d0*/  EXIT ;  /* 0x000000000000794d */ /* 0x000fea0003800000 */
.L_x_33664:
        /* <DEDUP_REMOVED lines=309> */
.L_x_33685:
        /* <DEDUP_REMOVED lines=29> */
.L_x_33687:
[----:B------:R-:W-:Y:S05]  /*1ec00*/  BSYNC.RECONVERGENT B7 ;  /* 0x0000000000077941 */ /* 0x000fea0003800200 */
.L_x_33686:
        /* <DEDUP_REMOVED lines=36> */
.L_x_33689:
        /* <DEDUP_REMOVED lines=17> */
.L_x_33690:
[----:B------:R-:W-:Y:S05]  /*1ef60*/  BSYNC.RECONVERGENT B0 ;  /* 0x0000000000007941 */ /* 0x000fea0003800200 */
.L_x_33688:
        /* <DEDUP_REMOVED lines=37> */
.L_x_33693:
        /* <DEDUP_REMOVED lines=18> */
.L_x_33694:
[----:B------:R-:W-:Y:S05]  /*1f2e0*/  BSYNC.RECONVERGENT B0 ;  /* 0x0000000000007941 */ /* 0x000fea0003800200 */
.L_x_33692:
        /* <DEDUP_REMOVED lines=37> */
.L_x_33696:
        /* <DEDUP_REMOVED lines=18> */
.L_x_33697:
[----:B------:R-:W-:Y:S05]  /*1f660*/  BSYNC.RECONVERGENT B0 ;  /* 0x0000000000007941 */ /* 0x000fea0003800200 */
.L_x_33695:
        /* <DEDUP_REMOVED lines=37> */
.L_x_33699:
[----:B------:R-:W0:Y:S01]  /*1f8c0*/  LDCU.64 UR4, c[0x0][0x5c0] ;  /* 0x0000b800ff0477ac */ /* 0x000e220008000a00 */
[----:B------:R-:W-:Y:S01]  /*1f8d0*/  IMAD.MOV.U32 R10, RZ, RZ, R12 ;  /* 0x000000ffff0a7224 */ /* 0x000fe200078e000c */
[----:B------:R-:W-:Y:S01]  /*1f8e0*/  MOV R0, 0x1f930 ;  /* 0x0001f93000007802 */ /* 0x000fe20000000f00 */
[----:B------:R-:W-:Y:S01]  /*1f8f0*/  IMAD.MOV.U32 R9, RZ, RZ, R13 ;  /* 0x000000ffff097224 */ /* 0x000fe200078e000d */
[----:B0-----:R-:W-:Y:S02]  /*1f900*/  MOV R4, UR4 ;  /* 0x0000000400047c02 */ /* 0x001fe40008000f00 */
[----:B------:R-:W-:-:S07]  /*1f910*/  MOV R3, UR5 ;  /* 0x0000000500037c02 */ /* 0x000fce0008000f00 */
[----:B------:R-:W-:Y:S05]  /*1f920*/  CALL.REL.NOINC `($__internal_58_$__cuda_sm20_div_u64) ;  /* 0x000001e4009c7944 */ /* 0x000fea0003c00000 */
        /* <DEDUP_REMOVED lines=11> */
.L_x_33700:
[----:B------:R-:W-:Y:S05]  /*1f9e0*/  BSYNC.RECONVERGENT B0 ;  /* 0x0000000000007941 */ /* 0x000fea0003800200 */
.L_x_33698:
        /* <DEDUP_REMOVED lines=37> */
.L_x_33702:
[----:B------:R-:W0:Y:S01]  /*1fc40*/  LDCU.64 UR4, c[0x0][0x5c8] ;  /* 0x0000b900ff0477ac */ /* 0x000e220008000a00 */
[----:B------:R-:W-:Y:S02]  /*1fc50*/  MOV R10, R12 ;  /* 0x0000000c000a7202 */ /* 0x000fe40000000f00 */
        /* <DEDUP_REMOVED lines=16> */
.L_x_33703:
[----:B------:R-:W-:Y:S05]  /*1fd60*/  BSYNC.RECONVERGENT B0 ;  /* 0x0000000000007941 */ /* 0x000fea0003800200 */
.L_x_33701:
        /* <DEDUP_REMOVED lines=37> */
.L_x_33705:
[----:B------:R-:W0:Y:S01]  /*1ffc0*/  LDCU.64 UR4, c[0x0][0x5d0] ;  /* 0x0000ba00ff0477ac */ /* 0x000e220008000a00 */
[----:B------:R-:W-:Y:S02]  /*1ffd0*/  MOV R10, R12 ;  /* 0x0000000c000a7202 */ /* 0x000fe40000000f00 */
[----:B------:R-:W-:Y:S02]  /*1ffe0*/  MOV R9, R13 ;  /* 0x0000000d00097202 */ /* 0x000fe40000000f00 */
[----:B------:R-:W-:Y:S01]  /*1fff0*/  MOV R0, 0x20030 ;  /* 0x0002003000007802 */ /* 0x000fe20000000f00 */
[----:B0-----:R-:W-:Y:S01]  /*20000*/  IMAD.U32 R4, RZ, RZ, UR4 ;  /* 0x00000004ff047e24 */ /* 0x001fe2000f8e00ff */
[----:B------:R-:W-:-:S07]  /*20010*/  MOV R3, UR5 ;  /* 0x0000000500037c02 */ /* 0x000fce0008000f00 */
        /* <DEDUP_REMOVED lines=12> */
.L_x_33706:
[----:B------:R-:W-:Y:S05]  /*200e0*/  BSYNC.RECONVERGENT B0 ;  /* 0x0000000000007941 */ /* 0x000fea0003800200 */
.L_x_33704:
        /* <DEDUP_REMOVED lines=37> */
.L_x_33708:
        /* <DEDUP_REMOVED lines=18> */
.L_x_33709:
[----:B------:R-:W-:Y:S05]  /*20460*/  BSYNC.RECONVERGENT B0 ;  /* 0x0000000000007941 */ /* 0x000fea0003800200 */
.L_x_33707:
        /* <DEDUP_REMOVED lines=37> */
.L_x_33711:
        /* <DEDUP_REMOVED lines=18> */
.L_x_33712:
[----:B------:R-:W-:Y:S05]  /*207e0*/  BSYNC.RECONVERGENT B0 ;  /* 0x0000000000007941 */ /* 0x000fea0003800200 */
.L_x_33710:
        /* <DEDUP_REMOVED lines=37> */
.L_x_33714:
        /* <DEDUP_REMOVED lines=18> */
.L_x_33715:
[----:B------:R-:W-:Y:S05]  /*20b60*/  BSYNC.RECONVERGENT B0 ;  /* 0x0000000000007941 */ /* 0x000fea0003800200 */
.L_x_33713:
        /* <DEDUP_REMOVED lines=37> */
.L_x_33717:
        /* <DEDUP_REMOVED lines=18> */
.L_x_33718:
[----:B------:R-:W-:Y:S05]  /*20ee0*/  BSYNC.RECONVERGENT B0 ;  /* 0x0000000000007941 */ /* 0x000fea0003800200 */
.L_x_33716:
        /* <DEDUP_REMOVED lines=37> */
.L_x_33720:
        /* <DEDUP_REMOVED lines=18> */
.L_x_33721:
[----:B------:R-:W-:Y:S05]  /*21260*/  BSYNC.RECONVERGENT B0 ;  /* 0x0000000000007941 */ /* 0x000fea0003800200 */
.L_x_33719:
        /* <DEDUP_REMOVED lines=37> */
.L_x_33723:
        /* <DEDUP_REMOVED lines=18> */
.L_x_33724:
[----:B------:R-:W-:Y:S05]  /*215e0*/  BSYNC.RECONVERGENT B0 ;  /* 0x0000000000007941 */ /* 0x000fea0003800200 */
.L_x_33722:
        /* <DEDUP_REMOVED lines=37> */
.L_x_33726:
        /* <DEDUP_REMOVED lines=18> */
.L_x_33727:
[----:B------:R-:W-:Y:S05]  /*21960*/  BSYNC.RECONVERGENT B0 ;  /* 0x0000000000007941 */ /* 0x000fea0003800200 */
.L_x_33725:
        /* <DEDUP_REMOVED lines=37> */
.L_x_33729:
        /* <DEDUP_REMOVED lines=18> */
.L_x_33730:
[----:B------:R-:W-:Y:S05]  /*21ce0*/  BSYNC.RECONVERGENT B0 ;  /* 0x0000000000007941 */ /* 0x000fea0003800200 */
.L_x_33728:
        /* <DEDUP_REMOVED lines=37> */
.L_x_33732:
        /* <DEDUP_REMOVED lines=18> */
.L_x_33733:
[----:B------:R-:W-:Y:S05]  /*22060*/  BSYNC.RECONVERGENT B0 ;  /* 0x0000000000007941 */ /* 0x000fea0003800200 */
.L_x_33731:
        /* <DEDUP_REMOVED lines=37> */
.L_x_33735:
        /* <DEDUP_REMOVED lines=18> */
.L_x_33736:
[----:B------:R-:W-:Y:S05]  /*223e0*/  BSYNC.RECONVERGENT B0 ;  /* 0x0000000000007941 */ /* 0x000fea0003800200 */
.L_x_33734:
        /* <DEDUP_REMOVED lines=37> */
.L_x_33738:
        /* <DEDUP_REMOVED lines=18> */
.L_x_33739:
[----:B------:R-:W-:Y:S05]  /*22760*/  BSYNC.RECONVERGENT B0 ;  /* 0x0000000000007941 */ /* 0x000fea0003800200 */
.L_x_33737:
        /* <DEDUP_REMOVED lines=37> */
.L_x_33741:
        /* <DEDUP_REMOVED lines=18> */
.L_x_33742:
[----:B------:R-:W-:Y:S05]  /*22ae0*/  BSYNC.RECONVERGENT B0 ;  /* 0x0000000000007941 */ /* 0x000fea0003800200 */
.L_x_33740:
        /* <DEDUP_REMOVED lines=37> */
.L_x_33744:
        /* <DEDUP_REMOVED lines=18> */
.L_x_33745:
[----:B------:R-:W-:Y:S05]  /*22e60*/  BSYNC.RECONVERGENT B0 ;  /* 0x0000000000007941 */ /* 0x000fea0003800200 */
.L_x_33743:
        /* <DEDUP_REMOVED lines=37> */
.L_x_33747:
        /* <DEDUP_REMOVED lines=18> */
.L_x_33748:
[----:B------:R-:W-:Y:S05]  /*231e0*/  BSYNC.RECONVERGENT B0 ;  /* 0x0000000000007941 */ /* 0x000fea0003800200 */
.L_x_33746:
        /* <DEDUP_REMOVED lines=37> */
.L_x_33750:
        /* <DEDUP_REMOVED lines=18> */
.L_x_33751:
[----:B------:R-:W-:Y:S05]  /*23560*/  BSYNC.RECONVERGENT B0 ;  /* 0x0000000000007941 */ /* 0x000fea0003800200 */
.L_x_33749:
        /* <DEDUP_REMOVED lines=37> */
.L_x_33753:
        /* <DEDUP_REMOVED lines=18> */
.L_x_33754:
[----:B------:R-:W-:Y:S05]  /*238e0*/  BSYNC.RECONVERGENT B0 ;  /* 0x0000000000007941 */ /* 0x000fea0003800200 */
.L_x_33752:
        /* <DEDUP_REMOVED lines=37> */
.L_x_33756:
        /* <DEDUP_REMOVED lines=18> */
.L_x_33757:
[----:B------:R-:W-:Y:S05]  /*23c60*/  BSYNC.RECONVERGENT B0 ;  /* 0x0000000000007941 */ /* 0x000fea0003800200 */
.L_x_33755:
        /* <DEDUP_REMOVED lines=36> */
.L_x_33759:
        /* <DEDUP_REMOVED lines=16> */
.L_x_33760:
[----:B------:R-:W-:Y:S05]  /*23fb0*/  BSYNC.RECONVERGENT B0 ;  /* 0x0000000000007941 */ /* 0x000fea0003800200 */
.L_x_33758:
        /* <DEDUP_REMOVED lines=32> */
.L_x_33762:
[----:B------:R-:W-:Y:S01]  /*241c0*/  MOV R8, R6 ;  /* 0x0000000600087202 */ /* 0x000fe20000000f00 */
[----:B------:R-:W-:Y:S01]  /*241d0*/  IMAD.MOV.U32 R10, RZ, RZ, R7 ;  /* 0x000000ffff0a7224 */ /* 0x000fe200078e0007 */
[----:B------:R-:W-:-:S07]  /*241e0*/  MOV R9, 0x24200 ;  /* 0x0002420000097802 */ /* 0x000fce0000000f00 */
[----:B------:R-:W-:Y:S05]  /*241f0*/  CALL.REL.NOINC `($__internal_59_$__cuda_sm20_rem_u64) ;  /* 0x000001a0007c7944 */ /* 0x000fea0003c00000 */
[----:B------:R-:W-:Y:S02]  /*24200*/  MOV R4, R0 ;  /* 0x0000000000047202 */ /* 0x000fe40000000f00 */
[----:B------:R-:W-:-:S07]  /*24210*/  MOV R5, R3 ;  /* 0x0000000300057202 */ /* 0x000fce0000000f00 */
.L_x_33763:
[----:B------:R-:W-:Y:S05]  /*24220*/  BSYNC.RECONVERGENT B0 ;  /* 0x0000000000007941 */ /* 0x000fea0003800200 */
.L_x_33761:
[----:B------:R-:W0:Y:S02]  /*24230*/  LDCU.64 UR4, c[0x0][0x730] ;  /* 0x0000e600ff0477ac */ /* 0x000e240008000a00 */
[----:B0-----:R-:W-:Y:S02]  /*24240*/  IMAD R3, R5, UR4, RZ ;  /* 0x0000000405037c24 */ /* 0x001fe4000f8e02ff */
[----:B------:R-:W-:-:S04]  /*24250*/  IMAD.WIDE.U32 R20, R4, UR4, R20 ;  /* 0x0000000404147c25 */ /* 0x000fc8000f8e0014 */
[----:B------:R-:W-:-:S04]  /*24260*/  IMAD R3, R4, UR5, R3 ;  /* 0x0000000504037c24 */ /* 0x000fc8000f8e0203 */
[----:B------:R-:W-:-:S07]  /*24270*/  IMAD.IADD R21, R21, 0x1, R3 ;  /* 0x0000000115157824 */ /* 0x000fce00078e0203 */
.L_x_33691:
[----:B------:R-:W0:Y:S02]  /*24280*/  LDCU.64 UR4, c[0x0][0x580] ;  /* 0x0000b000ff0477ac */ /* 0x000e240008000a00 */
[----:B0-----:R-:W-:-:S04]  /*24290*/  IADD3 R4, P0, PT, R17, UR4, RZ ;  /* 0x0000000411047c10 */ /* 0x001fc8000ff1e0ff */
[----:B------:R-:W-:Y:S01]  /*242a0*/  IADD3.X R5, PT, PT, RZ, UR5, RZ, P0, !PT ;  /* 0x00000005ff057c10 */ /* 0x000fe200087fe4ff */
[----:B------:R-:W0:Y:S05]  /*242b0*/  LDCU.64 UR4, c[0x0][0x740] ;  /* 0x0000e800ff0477ac */ /* 0x000e2a0008000a00 */
[----:B------:R-:W2:Y:S01]  /*242c0*/  LDG.E.64 R4, desc[UR36][R4.64] ;  /* 0x0000002404047981 */ /* 0x000ea2000c1e1b00 */
[----:B0-----:R-:W-:-:S04]  /*242d0*/  LEA R6, P0, R20, UR4, 0x3 ;  /* 0x0000000414067c11 */ /* 0x001fc8000f8018ff */
[----:B------:R-:W-:-:S05]  /*242e0*/  LEA.HI.X R7, R20, UR5, R21, 0x3, P0 ;  /* 0x0000000514077c11 */ /* 0x000fca00080f1c15 */
[----:B--2---:R0:W-:Y:S01]  /*242f0*/  REDG.E.ADD.64.STRONG.GPU desc[UR36][R6.64], R4 ;  /* 0x000000040600798e */ /* 0x0041e2000c12e524 */
[----:B------:R-:W-:-:S07]  /*24300*/  IADD3 R16, PT, PT, R16, 0x80, RZ ;  /* 0x0000008010107810 */ /* 0x000fce0007ffe0ff */
.L_x_33684:
[----:B------:R-:W-:Y:S05]  /*24310*/  BSYNC.RECONVERGENT B6 ;  /* 0x0000000000067941 */ /* 0x000fea0003800200 */
.L_x_33683:
        /* <DEDUP_REMOVED lines=303> */
.L_x_33766:
        /* <DEDUP_REMOVED lines=29> */
.L_x_33768:
[----:B------:R-:W-:Y:S05]  /*257e0*/  BSYNC.RECONVERGENT B7 ;  /* 0x0000000000077941 */ /* 0x000fea0003800200 */
.L_x_33767:
        /* <DEDUP_REMOVED lines=36> */
.L_x_33770:
        /* <DEDUP_REMOVED lines=17> */
.L_x_33771:
[----:B------:R-:W-:Y:S05]  /*25b40*/  BSYNC.RECONVERGENT B0 ;  /* 0x0000000000007941 */ /* 0x000fea0003800200 */
.L_x_33769:
        /* <DEDUP_REMOVED lines=37> */
.L_x_33774:
        /* <DEDUP_REMOVED lines=18> */
.L_x_33775:
[----:B------:R-:W-:Y:S05]  /*25ec0*/  BSYNC.RECONVERGENT B0 ;  /* 0x0000000000007941 */ /* 0x000fea0003800200 */
.L_x_33773:
        /* <DEDUP_REMOVED lines=37> */
.L_x_33777:
        /* <DEDUP_REMOVED lines=18> */
.L_x_33778:
[----:B------:R-:W-:Y:S05]  /*26240*/  BSYNC.RECONVERGENT B0 ;  /* 0x0000000000007941 */ /* 0x000fea0003800200 */
.L_x_33776:
        /* <DEDUP_REMOVED lines=37> */
.L_x_33780:
        /* <DEDUP_REMOVED lines=18> */
.L_x_33781:
[----:B------:R-:W-:Y:S05]  /*265c0*/  BSYNC.RECONVERGENT B0 ;  /* 0x0000000000007941 */ /* 0x000fea0003800200 */
.L_x_33779:
        /* <DEDUP_REMOVED lines=37> */
.L_x_33783:
        /* <DEDUP_REMOVED lines=18> */
.L_x_33784:
[----:B------:R-:W-:Y:S05]  /*26940*/  BSYNC.RECONVERGENT B0 ;  /* 0x0000000000007941 */ /* 0x000fea0003800200 */
.L_x_33782:
        /* <DEDUP_REMOVED lines=37> */
.L_x_33786:
        /* <DEDUP_REMOVED lines=18> */
.L_x_33787:
[----:B------:R-:W-:Y:S05]  /*26cc0*/  BSYNC.RECONVERGENT B0 ;  /* 0x0000000000007941 */ /* 0x000fea0003800200 */
.L_x_33785:
        /* <DEDUP_REMOVED lines=37> */
.L_x_33789:
        /* <DEDUP_REMOVED lines=18> */
.L_x_33790:
[----:B------:R-:W-:Y:S05]  /*27040*/  BSYNC.RECONVERGENT B0 ;  /* 0x0000000000007941 */ /* 0x000fea0003800200 */
.L_x_33788:
        /* <DEDUP_REMOVED lines=37> */
.L_x_33792:
        /* <DEDUP_REMOVED lines=18> */
.L_x_33793:
[----:B------:R-:W-:Y:S05]  /*273c0*/  BSYNC.RECONVERGENT B0 ;  /* 0x0000000000007941 */ /* 0x000fea0003800200 */
.L_x_33791:
        /* <DEDUP_REMOVED lines=37> */
.L_x_33795:
        /* <DEDUP_REMOVED lines=18> */
.L_x_33796:
[----:B------:R-:W-:Y:S05]  /*27740*/  BSYNC.RECONVERGENT B0 ;  /* 0x0000000000007941 */ /* 0x000fea0003800200 */
.L_x_33794:
        /* <DEDUP_REMOVED lines=37> */
.L_x_33798:
        /* <DEDUP_REMOVED lines=18> */
.L_x_33799:
[----:B------:R-:W-:Y:S05]  /*27ac0*/  BSYNC.RECONVERGENT B0 ;  /* 0x0000000000007941 */ /* 0x000fea0003800200 */
.L_x_33797:
        /* <DEDUP_REMOVED lines=37> */
.L_x_33801:
        /* <DEDUP_REMOVED lines=18> */
.L_x_33802:
[----:B------:R-:W-:Y:S05]  /*27e40*/  BSYNC.RECONVERGENT B0 ;  /* 0x0000000000007941 */ /* 0x000fea0003800200 */
.L_x_33800:
        /* <DEDUP_REMOVED lines=37> */
.L_x_33804:
        /* <DEDUP_REMOVED lines=18> */
.L_x_33805:
[----:B------:R-:W-:Y:S05]  /*281c0*/  BSYNC.RECONVERGENT B0 ;  /* 0x0000000000007941 */ /* 0x000fea0003800200 */
.L_x_33803:
        /* <DEDUP_REMOVED lines=37> */
.L_x_33807:
        /* <DEDUP_REMOVED lines=18> */
.L_x_33808:
[----:B------:R-:W-:Y:S05]  /*28540*/  BSYNC.RECONVERGENT B0 ;  /* 0x0000000000007941 */ /* 0x000fea0003800200 */
.L_x_33806:
        /* <DEDUP_REMOVED lines=37> */
.L_x_33810:
        /* <DEDUP_REMOVED lines=18> */
.L_x_33811:
[----:B------:R-:W-:Y:S05]  /*288c0*/  BSYNC.RECONVERGENT B0 ;  /* 0x0000000000007941 */ /* 0x000fea0003800200 */
.L_x_33809:
        /* <DEDUP_REMOVED lines=37> */
.L_x_33813:
        /* <DEDUP_REMOVED lines=18> */
.L_x_33814:
[----:B------:R-:W-:Y:S05]  /*28c40*/  BSYNC.RECONVERGENT B0 ;  /* 0x0000000000007941 */ /* 0x000fea0003800200 */
.L_x_33812:
        /* <DEDUP_REMOVED lines=37> */
.L_x_33816:
        /* <DEDUP_REMOVED lines=18> */
.L_x_33817:
[----:B------:R-:W-:Y:S05]  /*28fc0*/  BSYNC.RECONVERGENT B0 ;  /* 0x0000000000007941 */ /* 0x000fea0003800200 */
.L_x_33815:
        /* <DEDUP_REMOVED lines=37> */
.L_x_33819:
        /* <DEDUP_REMOVED lines=18> */
.L_x_33820:
[----:B------:R-:W-:Y:S05]  /*29340*/  BSYNC.RECONVERGENT B0 ;  /* 0x0000000000007941 */ /* 0x000fea0003800200 */
.L_x_33818:
        /* <DEDUP_REMOVED lines=37> */
.L_x_33822:
        /* <DEDUP_REMOVED lines=18> */
.L_x_33823:
[----:B------:R-:W-:Y:S05]  /*296c0*/  BSYNC.RECONVERGENT B0 ;  /* 0x0000000000007941 */ /* 0x000fea0003800200 */
.L_x_33821:
        /* <DEDUP_REMOVED lines=37> */
.L_x_33825:
        /* <DEDUP_REMOVED lines=18> */
.L_x_33826:
[----:B------:R-:W-:Y:S05]  /*29a40*/  BSYNC.RECONVERGENT B0 ;  /* 0x0000000000007941 */ /* 0x000fea0003800200 */
.L_x_33824:
        /* <DEDUP_REMOVED lines=37> */
.L_x_33828:
        /* <DEDUP_REMOVED lines=18> */
.L_x_33829:
[----:B------:R-:W-:Y:S05]  /*29dc0*/  BSYNC.RECONVERGENT B0 ;  /* 0x0000000000007941 */ /* 0x000fea0003800200 */
.L_x_33827:
        /* <DEDUP_REMOVED lines=37> */
.L_x_33831:
        /* <DEDUP_REMOVED lines=18> */
.L_x_33832:
[----:B------:R-:W-:Y:S05]  /*2a140*/  BSYNC.RECONVERGENT B0 ;  /* 0x0000000000007941 */ /* 0x000fea0003800200 */
.L_x_33830:
        /* <DEDUP_REMOVED lines=37> */
.L_x_33834:
        /* <DEDUP_REMOVED lines=18> */
.L_x_33835:
[----:B------:R-:W-:Y:S05]  /*2a4c0*/  BSYNC.RECONVERGENT B0 ;  /* 0x0000000000007941 */ /* 0x000fea0003800200 */
.L_x_33833:
        /* <DEDUP_REMOVED lines=37> */
.L_x_33837:
        /* <DEDUP_REMOVED lines=18> */
.L_x_33838:
[----:B------:R-:W-:Y:S05]  /*2a840*/  BSYNC.RECONVERGENT B0 ;  /* 0x0000000000007941 */ /* 0x000fea0003800200 */
.L_x_33836:
        /* <DEDUP_REMOVED lines=36> */
.L_x_33840:
        /* <DEDUP_REMOVED lines=16> */
.L_x_33841:
[----:B------:R-:W-:Y:S05]  /*2ab90*/  BSYNC.RECONVERGENT B0 ;  /* 0x0000000000007941 */ /* 0x000fea0003800200 */
.L_x_33839:
        /* <DEDUP_REMOVED lines=32> */
.L_x_33843:
[----:B------:R-:W-:Y:S02]  /*2ada0*/  MOV R8, R6 ;  /* 0x0000000600087202 */ /* 0x000fe40000000f00 */
[----:B------:R-:W-:Y:S02]  /*2adb0*/  MOV R10, R7 ;  /* 0x00000007000a7202 */ /* 0x000fe40000000f00 */
[----:B------:R-:W-:-:S07]  /*2adc0*/  MOV R9, 0x2ade0 ;  /* 0x0002ade000097802 */ /* 0x000fce0000000f00 */
[----:B------:R-:W-:Y:S05]  /*2add0*/  CALL.REL.NOINC `($__internal_59_$__cuda_sm20_rem_u64) ;  /* 0x0000013400847944 */ /* 0x000fea0003c00000 */
[----:B------:R-:W-:Y:S01]  /*2ade0*/  IMAD.MOV.U32 R4, RZ, RZ, R0 ;  /* 0x000000ffff047224 */ /* 0x000fe200078e0000 */
[----:B------:R-:W-:-:S07]  /*2adf0*/  MOV R5, R3 ;  /* 0x0000000300057202 */ /* 0x000fce0000000f00 */
.L_x_33844:
[----:B------:R-:W-:Y:S05]  /*2ae00*/  BSYNC.RECONVERGENT B0 ;  /* 0x0000000000007941 */ /* 0x000fea0003800200 */
.L_x_33842:
[----:B------:R-:W0:Y:S02]  /*2ae10*/  LDCU.64 UR4, c[0x0][0x730] ;  /* 0x0000e600ff0477ac */ /* 0x000e240008000a00 */
[----:B0-----:R-:W-:Y:S02]  /*2ae20*/  IMAD R3, R5, UR4, RZ ;  /* 0x0000000405037c24 */ /* 0x001fe4000f8e02ff */
[----:B------:R-:W-:-:S04]  /*2ae30*/  IMAD.WIDE.U32 R20, R4, UR4, R20 ;  /* 0x0000000404147c25 */ /* 0x000fc8000f8e0014 */
[----:B------:R-:W-:-:S05]  /*2ae40*/  IMAD R3, R4, UR5, R3 ;  /* 0x0000000504037c24 */ /* 0x000fca000f8e0203 */
[----:B------:R-:W-:-:S07]  /*2ae50*/  IADD3 R21, PT, PT, R21, R3, RZ ;  /* 0x0000000315157210 */ /* 0x000fce0007ffe0ff */
.L_x_33772:
[----:B------:R-:W0:Y:S02]  /*2ae60*/  LDCU.64 UR4, c[0x0][0x580] ;  /* 0x0000b000ff0477ac */ /* 0x000e240008000a00 */
[----:B0-----:R-:W-:-:S05]  /*2ae70*/  IADD3 R4, P0, PT, R17, UR4, RZ ;  /* 0x0000000411047c10 */ /* 0x001fca000ff1e0ff */
[----:B------:R-:W-:Y:S01]  /*2ae80*/  IMAD.X R5, RZ, RZ, UR5, P0 ;  /* 0x00000005ff057e24 */ /* 0x000fe200080e06ff */
[----:B------:R-:W0:Y:S05]  /*2ae90*/  LDCU.64 UR4, c[0x0][0x740] ;  /* 0x0000e800ff0477ac */ /* 0x000e2a0008000a00 */
[----:B------:R-:W2:Y:S01]  /*2aea0*/  LDG.E.64 R4, desc[UR36][R4.64] ;  /* 0x0000002404047981 */ /* 0x000ea2000c1e1b00 */
[----:B0-----:R-:W-:-:S04]  /*2aeb0*/  LEA R6, P0, R20, UR4, 0x3 ;  /* 0x0000000414067c11 */ /* 0x001fc8000f8018ff */
[----:B------:R-:W-:-:S05]  /*2aec0*/  LEA.HI.X R7, R20, UR5, R21, 0x3, P0 ;  /* 0x0000000514077c11 */ /* 0x000fca00080f1c15 */
[----:B--2---:R1:W-:Y:S01]  /*2aed0*/  REDG.E.ADD.64.STRONG.GPU desc[UR36][R6.64], R4 ;  /* 0x000000040600798e */ /* 0x0043e2000c12e524 */
[----:B------:R-:W-:-:S07]  /*2aee0*/  IADD3 R16, PT, PT, R16, 0x80, RZ ;  /* 0x0000008010107810 */ /* 0x000fce0007ffe0ff */
.L_x_33765:
[----:B------:R-:W-:Y:S05]  /*2aef0*/  BSYNC.RECONVERGENT B6 ;  /* 0x0000000000067941 */ /* 0x000fea0003800200 */
.L_x_33764:
        /* <DEDUP_REMOVED lines=303> */
.L_x_33847:
        /* <DEDUP_REMOVED lines=29> */
.L_x_33849:
[----:B------:R-:W-:Y:S05]  /*2c3c0*/  BSYNC.RECONVERGENT B7 ;  /* 0x0000000000077941 */ /* 0x000fea0003800200 */
.L_x_33848:
        /* <DEDUP_REMOVED lines=36> */
.L_x_33851:
        /* <DEDUP_REMOVED lines=17> */
.L_x_33852:
[----:B------:R-:W-:Y:S05]  /*2c720*/  BSYNC.RECONVERGENT B0 ;  /* 0x0000000000007941 */ /* 0x000fea0003800200 */
.L_x_33850:
        /* <DEDUP_REMOVED lines=37> */
.L_x_33855:
        /* <DEDUP_REMOVED lines=18> */
.L_x_33856:
[----:B------:R-:W-:Y:S05]  /*2caa0*/  BSYNC.RECONVERGENT B0 ;  /* 0x0000000000007941 */ /* 0x000fea0003800200 */
.L_x_33854:
        /* <DEDUP_REMOVED lines=37> */
.L_x_33858:
        /* <DEDUP_REMOVED lines=18> */
.L_x_33859:
[----:B------:R-:W-:Y:S05]  /*2ce20*/  BSYNC.RECONVERGENT B0 ;  /* 0x0000000000007941 */ /* 0x000fea0003800200 */
.L_x_33857:
        /* <DEDUP_REMOVED lines=37> */
.L_x_33861:
        /* <DEDUP_REMOVED lines=18> */
.L_x_33862:
[----:B------:R-:W-:Y:S05]  /*2d1a0*/  BSYNC.RECONVERGENT B0 ;  /* 0x0000000000007941 */ /* 0x000fea0003800200 */
.L_x_33860:
        /* <DEDUP_REMOVED lines=37> */
.L_x_33864:
        /* <DEDUP_REMOVED lines=18> */
.L_x_33865:
[----:B------:R-:W-:Y:S05]  /*2d520*/  BSYNC.RECONVERGENT B0 ;  /* 0x0000000000007941 */ /* 0x000fea0003800200 */
.L_x_33863:
        /* <DEDUP_REMOVED lines=37> */
.L_x_33867:
        /* <DEDUP_REMOVED lines=18> */
.L_x_33868:
[----:B------:R-:W-:Y:S05]  /*2d8a0*/  BSYNC.RECONVERGENT B0 ;  /* 0x0000000000007941 */ /* 0x000fea0003800200 */
.L_x_33866:
        /* <DEDUP_REMOVED lines=37> */
.L_x_33870:
        /* <DEDUP_REMOVED lines=18> */
.L_x_33871:
[----:B------:R-:W-:Y:S05]  /*2dc20*/  BSYNC.RECONVERGENT B0 ;  /* 0x0000000000007941 */ /* 0x000fea0003800200 */
.L_x_33869:
        /* <DEDUP_REMOVED lines=37> */
.L_x_33873:
        /* <DEDUP_REMOVED lines=18> */
.L_x_33874:
[----:B------:R-:W-:Y:S05]  /*2dfa0*/  BSYNC.RECONVERGENT B0 ;  /* 0x0000000000007941 */ /* 0x000fea0003800200 */
.L_x_33872:
        /* <DEDUP_REMOVED lines=37> */
.L_x_33876:
        /* <DEDUP_REMOVED lines=18> */
.L_x_33877:
[----:B------:R-:W-:Y:S05]  /*2e320*/  BSYNC.RECONVERGENT B0 ;  /* 0x0000000000007941 */ /* 0x000fea0003800200 */
.L_x_33875:
        /* <DEDUP_REMOVED lines=37> */
.L_x_33879:
        /* <DEDUP_REMOVED lines=18> */
.L_x_33880:
[----:B------:R-:W-:Y:S05]  /*2e6a0*/  BSYNC.RECONVERGENT B0 ;  /* 0x0000000000007941 */ /* 0x000fea0003800200 */
.L_x_33878:
        /* <DEDUP_REMOVED lines=37> */
.L_x_33882:
        /* <DEDUP_REMOVED lines=18> */
.L_x_33883:
[----:B------:R-:W-:Y:S05]  /*2ea20*/  BSYNC.RECONVERGENT B0 ;  /* 0x0000000000007941 */ /* 0x000fea0003800200 */
.L_x_33881:
        /* <DEDUP_REMOVED lines=37> */
.L_x_33885:
        /* <DEDUP_REMOVED lines=18> */
.L_x_33886:
[----:B------:R-:W-:Y:S05]  /*2eda0*/  BSYNC.RECONVERGENT B0 ;  /* 0x0000000000007941 */ /* 0x000fea0003800200 */
.L_x_33884:
        /* <DEDUP_REMOVED lines=37> */
.L_x_33888:
        /* <DEDUP_REMOVED lines=18> */
.L_x_33889:
[----:B------:R-:W-:Y:S05]  /*2f120*/  BSYNC.RECONVERGENT B0 ;  /* 0x0000000000007941 */ /* 0x000fea0003800200 */
.L_x_33887:
        /* <DEDUP_REMOVED lines=37> */
.L_x_33891:
        /* <DEDUP_REMOVED lines=18> */
.L_x_33892:
[----:B------:R-:W-:Y:S05]  /*2f4a0*/  BSYNC.RECONVERGENT B0 ;  /* 0x0000000000007941 */ /* 0x000fea0003800200 */
.L_x_33890:
        /* <DEDUP_REMOVED lines=37> */
.L_x_33894:
        /* <DEDUP_REMOVED lines=18> */
.L_x_33895:
[----:B------:R-:W-:Y:S05]  /*2f820*/  BSYNC.RECONVERGENT B0 ;  /* 0x0000000000007941 */ /* 0x000fea0003800200 */
.L_x_33893:
        /* <DEDUP_REMOVED lines=37> */
.L_x_33897:
        /* <DEDUP_REMOVED lines=18> */
.L_x_33898:
[----:B------:R-:W-:Y:S05]  /*2fba0*/  BSYNC.RECONVERGENT B0 ;  /* 0x0000000000007941 */ /* 0x000fea0003800200 */
.L_x_33896:
        /* <DEDUP_REMOVED lines=37> */
.L_x_33900:
        /* <DEDUP_REMOVED lines=18> */
.L_x_33901:
[----:B------:R-:W-:Y:S05]  /*2ff20*/  BSYNC.RECONVERGENT B0 ;  /* 0x0000000000007941 */ /* 0x000fea0003800200 */
.L_x_33899:
        /* <DEDUP_REMOVED lines=37> */
.L_x_33903:
        /* <DEDUP_REMOVED lines=18> */
.L_x_33904:
[----:B------:R-:W-:Y:S05]  /*302a0*/  BSYNC.RECONVERGENT B0 ;  /* 0x0000000000007941 */ /* 0x000fea0003800200 */
.L_x_33902:
        /* <DEDUP_REMOVED lines=37> */
.L_x_33906:
        /* <DEDUP_REMOVED lines=18> */
.L_x_33907:
[----:B------:R-:W-:Y:S05]  /*30620*/  BSYNC.RECONVERGENT B0 ;  /* 0x0000000000007941 */ /* 0x000fea0003800200 */
.L_x_33905:
        /* <DEDUP_REMOVED lines=37> */
.L_x_33909:
        /* <DEDUP_REMOVED lines=18> */
.L_x_33910:
[----:B------:R-:W-:Y:S05]  /*309a0*/  BSYNC.RECONVERGENT B0 ;  /* 0x0000000000007941 */ /* 0x000fea0003800200 */
.L_x_33908:
        /* <DEDUP_REMOVED lines=37> */
.L_x_33912:
        /* <DEDUP_REMOVED lines=18> */
.L_x_33913:
[----:B------:R-:W-:Y:S05]  /*30d20*/  BSYNC.RECONVERGENT B0 ;  /* 0x0000000000007941 */ /* 0x000fea0003800200 */
.L_x_33911:
        /* <DEDUP_REMOVED lines=37> */
.L_x_33915:
        /* <DEDUP_REMOVED lines=18> */
.L_x_33916:
[----:B------:R-:W-:Y:S05]  /*310a0*/  BSYNC.RECONVERGENT B0 ;  /* 0x0000000000007941 */ /* 0x000fea0003800200 */
.L_x_33914:
        /* <DEDUP_REMOVED lines=37> */
.L_x_33918:
        /* <DEDUP_REMOVED lines=18> */
.L_x_33919:
[----:B------:R-:W-:Y:S05]  /*31420*/  BSYNC.RECONVERGENT B0 ;  /* 0x0000000000007941 */ /* 0x000fea0003800200 */
.L_x_33917:
        /* <DEDUP_REMOVED lines=36> */
.L_x_33921:
        /* <DEDUP_REMOVED lines=16> */
.L_x_33922:
[----:B------:R-:W-:Y:S05]  /*31770*/  BSYNC.RECONVERGENT B0 ;  /* 0x0000000000007941 */ /* 0x000fea0003800200 */
.L_x_33920:
        /* <DEDUP_REMOVED lines=32> */
.L_x_33924:
[----:B------:R-:W-:Y:S01]  /*31980*/  IMAD.MOV.U32 R8, RZ, RZ, R6 ;  /* 0x000000ffff087224 */ /* 0x000fe200078e0006 */
[----:B------:R-:W-:Y:S02]  /*31990*/  MOV R10, R7 ;  /* 0x00000007000a7202 */ /* 0x000fe40000000f00 */
[----:B------:R-:W-:-:S07]  /*319a0*/  MOV R9, 0x319c0 ;  /* 0x000319c000097802 */ /* 0x000fce0000000f00 */
[----:B------:R-:W-:Y:S05]  /*319b0*/  CALL.REL.NOINC `($__internal_59_$__cuda_sm20_rem_u64) ;  /* 0x000000c8008c7944 */ /* 0x000fea0003c00000 */
[----:B------:R-:W-:Y:S01]  /*319c0*/  MOV R4, R0 ;  /* 0x0000000000047202 */ /* 0x000fe20000000f00 */
[----:B------:R-:W-:-:S07]  /*319d0*/  IMAD.MOV.U32 R5, RZ, RZ, R3 ;  /* 0x000000ffff057224 */ /* 0x000fce00078e0003 */
.L_x_33925:
[----:B------:R-:W-:Y:S05]  /*319e0*/  BSYNC.RECONVERGENT B0 ;  /* 0x0000000000007941 */ /* 0x000fea0003800200 */
.L_x_33923:
[----:B------:R-:W0:Y:S02]  /*319f0*/  LDCU.64 UR4, c[0x0][0x730] ;  /* 0x0000e600ff0477ac */ /* 0x000e240008000a00 */
[----:B0-----:R-:W-:Y:S02]  /*31a00*/  IMAD R3, R5, UR4, RZ ;  /* 0x0000000405037c24 */ /* 0x001fe4000f8e02ff */
[----:B------:R-:W-:-:S04]  /*31a10*/  IMAD.WIDE.U32 R20, R4, UR4, R20 ;  /* 0x0000000404147c25 */ /* 0x000fc8000f8e0014 */
[----:B------:R-:W-:-:S05]  /*31a20*/  IMAD R3, R4, UR5, R3 ;  /* 0x0000000504037c24 */ /* 0x000fca000f8e0203 */
[----:B------:R-:W-:-:S07]  /*31a30*/  IADD3 R21, PT, PT, R21, R3, RZ ;  /* 0x0000000315157210 */ /* 0x000fce0007ffe0ff */
.L_x_33853:
        /* <DEDUP_REMOVED lines=8> */
[----:B------:R-:W-:-:S07]  /*31ac0*/  VIADD R16, R16, 0x80 ;  /* 0x0000008010107836 */ /* 0x000fce0000000000 */
.L_x_33846:
[----:B------:R-:W-:Y:S05]  /*31ad0*/  BSYNC.RECONVERGENT B6 ;  /* 0x0000000000067941 */ /* 0x000fea0003800200 */
.L_x_33845:
        /* <DEDUP_REMOVED lines=302> */
.L_x_33926:
        /* <DEDUP_REMOVED lines=31> */
.L_x_33928:
[----:B------:R-:W-:Y:S05]  /*32fb0*/  BSYNC.RECONVERGENT B6 ;  /* 0x0000000000067941 */ /* 0x000fea0003800200 */
.L_x_33927:
        /* <DEDUP_REMOVED lines=37> */
.L_x_33930:
        /* <DEDUP_REMOVED lines=17> */
.L_x_33931:
[----:B------:R-:W-:Y:S05]  /*33320*/  BSYNC.RECONVERGENT B0 ;  /* 0x0000000000007941 */ /* 0x000fea0003800200 */
.L_x_33929:
        /* <DEDUP_REMOVED lines=37> */
.L_x_33934:
        /* <DEDUP_REMOVED lines=18> */
.L_x_33935:
[----:B------:R-:W-:Y:S05]  /*336a0*/  BSYNC.RECONVERGENT B0 ;  /* 0x0000000000007941 */ /* 0x000fea0003800200 */
.L_x_33933:
        /* <DEDUP_REMOVED lines=38> */
.L_x_33937:
        /* <DEDUP_REMOVED lines=18> */
.L_x_33938:
[----:B------:R-:W-:Y:S05]  /*33a30*/  BSYNC.RECONVERGENT B0 ;  /* 0x0000000000007941 */ /* 0x000fea0003800200 */
.L_x_33936:
        /* <DEDUP_REMOVED lines=38> */
.L_x_33940:
        /* <DEDUP_REMOVED lines=18> */
.L_x_33941:
[----:B------:R-:W-:Y:S05]  /*33dc0*/  BSYNC.RECONVERGENT B0 ;  /* 0x0000000000007941 */ /* 0x000fea0003800200 */
.L_x_33939:
        /* <DEDUP_REMOVED lines=38> */
.L_x_33943:
        /* <DEDUP_REMOVED lines=18> */
.L_x_33944:
[----:B------:R-:W-:Y:S05]  /*34150*/  BSYNC.RECONVERGENT B0 ;  /* 0x0000000000007941 */ /* 0x000fea0003800200 */
.L_x_33942:
        /* <DEDUP_REMOVED lines=38> */
.L_x_33946:
        /* <DEDUP_REMOVED lines=18> */
.L_x_33947:
[----:B------:R-:W-:Y:S05]  /*344e0*/  BSYNC.RECONVERGENT B0 ;  /* 0x0000000000007941 */ /* 0x000fea0003800200 */
.L_x_33945:
        /* <DEDUP_REMOVED lines=38> */
.L_x_33949:
        /* <DEDUP_REMOVED lines=18> */
.L_x_33950:
[----:B------:R-:W-:Y:S05]  /*34870*/  BSYNC.RECONVERGENT B0 ;  /* 0x0000000000007941 */ /* 0x000fea0003800200 */
.L_x_33948:
        /* <DEDUP_REMOVED lines=38> */
.L_x_33952:
        /* <DEDUP_REMOVED lines=18> */
.L_x_33953:
[----:B------:R-:W-:Y:S05]  /*34c00*/  BSYNC.RECONVERGENT B0 ;  /* 0x0000000000007941 */ /* 0x000fea0003800200 */
.L_x_33951:
        /* <DEDUP_REMOVED lines=38> */
.L_x_33955:
        /* <DEDUP_REMOVED lines=18> */
.L_x_33956:
[----:B------:R-:W-:Y:S05]  /*34f90*/  BSYNC.RECONVERGENT B0 ;  /* 0x0000000000007941 */ /* 0x000fea0003800200 */
.L_x_33954:
        /* <DEDUP_REMOVED lines=38> */
.L_x_33958:
        /* <DEDUP_REMOVED lines=18> */
.L_x_33959:
[----:B------:R-:W-:Y:S05]  /*35320*/  BSYNC.RECONVERGENT B0 ;  /* 0x0000000000007941 */ /* 0x000fea0003800200 */
.L_x_33957:
        /* <DEDUP_REMOVED lines=38> */
.L_x_33961:
        /* <DEDUP_REMOVED lines=18> */
.L_x_33962:
[----:B------:R-:W-:Y:S05]  /*356b0*/  BSYNC.RECONVERGENT B0 ;  /* 0x0000000000007941 */ /* 0x000fea0003800200 */
.L_x_33960:
        /* <DEDUP_REMOVED lines=38> */
.L_x_33964:
        /* <DEDUP_REMOVED lines=18> */
.L_x_33965:
[----:B------:R-:W-:Y:S05]  /*35a40*/  BSYNC.RECONVERGENT B0 ;  /* 0x0000000000007941 */ /* 0x000fea0003800200 */
.L_x_33963:
        /* <DEDUP_REMOVED lines=38> */
.L_x_33967:
        /* <DEDUP_REMOVED lines=18> */
.L_x_33968:
[----:B------:R-:W-:Y:S05]  /*35dd0*/  BSYNC.RECONVERGENT B0 ;  /* 0x0000000000007941 */ /* 0x000fea0003800200 */
.L_x_33966:
        /* <DEDUP_REMOVED lines=38> */
.L_x_33970:
        /* <DEDUP_REMOVED lines=18> */
.L_x_33971:
[----:B------:R-:W-:Y:S05]  /*36160*/  BSYNC.RECONVERGENT B0 ;  /* 0x0000000000007941 */ /* 0x000fea0003800200 */
.L_x_33969:
        /* <DEDUP_REMOVED lines=38> */
.L_x_33973:
        /* <DEDUP_REMOVED lines=18> */
.L_x_33974:
[----:B------:R-:W-:Y:S05]  /*364f0*/  BSYNC.RECONVERGENT B0 ;  /* 0x0000000000007941 */ /* 0x000fea0003800200 */
.L_x_33972:
        /* <DEDUP_REMOVED lines=38> */
.L_x_33976:
        /* <DEDUP_REMOVED lines=18> */
.L_x_33977:
[----:B------:R-:W-:Y:S05]  /*36880*/  BSYNC.RECONVERGENT B0 ;  /* 0x0000000000007941 */ /* 0x000fea0003800200 */
.L_x_33975:
        /* <DEDUP_REMOVED lines=38> */
.L_x_33979:
        /* <DEDUP_REMOVED lines=18> */
.L_x_33980:
[----:B------:R-:W-:Y:S05]  /*36c10*/  BSYNC.RECONVERGENT B0 ;  /* 0x0000000000007941 */ /* 0x000fea0003800200 */
.L_x_33978:
        /* <DEDUP_REMOVED lines=38> */
.L_x_33982:
        /* <DEDUP_REMOVED lines=18> */
.L_x_33983:
[----:B------:R-:W-:Y:S05]  /*36fa0*/  BSYNC.RECONVERGENT B0 ;  /* 0x0000000000007941 */ /* 0x000fea0003800200 */
.L_x_33981:
        /* <DEDUP_REMOVED lines=38> */
.L_x_33985:
        /* <DEDUP_REMOVED lines=18> */
.L_x_33986:
[----:B------:R-:W-:Y:S05]  /*37330*/  BSYNC.RECONVERGENT B0 ;  /* 0x0000000000007941 */ /* 0x000fea0003800200 */
.L_x_33984:
        /* <DEDUP_REMOVED lines=38> */
.L_x_33988:
        /* <DEDUP_REMOVED lines=18> */
.L_x_33989:
[----:B------:R-:W-:Y:S05]  /*376c0*/  BSYNC.RECONVERGENT B0 ;  /* 0x0000000000007941 */ /* 0x000fea0003800200 */
.L_x_33987:
        /* <DEDUP_REMOVED lines=38> */
.L_x_33991:
        /* <DEDUP_REMOVED lines=18> */
.L_x_33992:
[----:B------:R-:W-:Y:S05]  /*37a50*/  BSYNC.RECONVERGENT B0 ;  /* 0x0000000000007941 */ /* 0x000fea0003800200 */
.L_x_33990:
        /* <DEDUP_REMOVED lines=38> */
.L_x_33994:
        /* <DEDUP_REMOVED lines=18> */
.L_x_33995:
[----:B------:R-:W-:Y:S05]  /*37de0*/  BSYNC.RECONVERGENT B0 ;  /* 0x0000000000007941 */ /* 0x000fea0003800200 */
.L_x_33993:
        /* <DEDUP_REMOVED lines=38> */
.L_x_33997:
        /* <DEDUP_REMOVED lines=18> */
.L_x_33998:
[----:B------:R-:W-:Y:S05]  /*38170*/  BSYNC.RECONVERGENT B0 ;  /* 0x0000000000007941 */ /* 0x000fea0003800200 */
.L_x_33996:
        /* <DEDUP_REMOVED lines=37> */
.L_x_34000:
        /* <DEDUP_REMOVED lines=16> */
.L_x_34001:
[----:B------:R-:W-:Y:S05]  /*384d0*/  BSYNC.RECONVERGENT B0 ;  /* 0x0000000000007941 */ /* 0x000fea0003800200 */
.L_x_33999:
        /* <DEDUP_REMOVED lines=33> */
.L_x_34003:
[----:B------:R-:W-:Y:S01]  /*386f0*/  IMAD.MOV.U32 R8, RZ, RZ, R6 ;  /* 0x000000ffff087224 */ /* 0x000fe200078e0006 */
[----:B------:R-:W-:Y:S02]  /*38700*/  MOV R10, R7 ;  /* 0x00000007000a7202 */ /* 0x000fe40000000f00 */
[----:B------:R-:W-:-:S07]  /*38710*/  MOV R9, 0x38730 ;  /* 0x0003873000097802 */ /* 0x000fce0000000f00 */
[----:B------:R-:W-:Y:S05]  /*38720*/  CALL.REL.NOINC `($__internal_59_$__cuda_sm20_rem_u64) ;  /* 0x0000005c00307944 */ /* 0x000fea0003c00000 */
[----:B------:R-:W-:Y:S01]  /*38730*/  MOV R4, R0 ;  /* 0x0000000000047202 */ /* 0x000fe20000000f00 */
[----:B------:R-:W-:-:S07]  /*38740*/  IMAD.MOV.U32 R5, RZ, RZ, R3 ;  /* 0x000000ffff057224 */ /* 0x000fce00078e0003 */
.L_x_34004:
[----:B------:R-:W-:Y:S05]  /*38750*/  BSYNC.RECONVERGENT B0 ;  /* 0x0000000000007941 */ /* 0x000fea0003800200 */
.L_x_34002:
[----:B------:R-:W0:Y:S01]  /*38760*/  LDCU.64 UR4, c[0x0][0x730] ;  /* 0x0000e600ff0477ac */ /* 0x000e220008000a00 */
[----:B------:R-:W-:Y:S01]  /*38770*/  MOV R3, R21 ;  /* 0x0000001500037202 */ /* 0x000fe20000000f00 */
[----:B0-----:R-:W-:Y:S02]  /*38780*/  IMAD R5, R5, UR4, RZ ;  /* 0x0000000405057c24 */ /* 0x001fe4000f8e02ff */
[----:B------:R-:W-:-:S04]  /*38790*/  IMAD.WIDE.U32 R2, R4, UR4, R2 ;  /* 0x0000000404027c25 */ /* 0x000fc8000f8e0002 */
[----:B------:R-:W-:-:S05]  /*387a0*/  IMAD R5, R4, UR5, R5 ;  /* 0x0000000504057c24 */ /* 0x000fca000f8e0205 */
[----:B------:R-:W-:-:S07]  /*387b0*/  IADD3 R21, PT, PT, R3, R5, RZ ;  /* 0x0000000503157210 */ /* 0x000fce0007ffe0ff */
.L_x_33932:
[----:B------:R-:W2:Y:S01]  /*387c0*/  LDG.E.64 R16, desc[UR36][R16.64] ;  /* 0x0000002410107981 */ /* 0x000ea2000c1e1b00 */
[----:B------:R-:W0:Y:S02]  /*387d0*/  LDCU.64 UR4, c[0x0][0x740] ;  /* 0x0000e800ff0477ac */ /* 0x000e240008000a00 */
[----:B0-----:R-:W-:-:S04]  /*387e0*/  LEA R4, P0, R2, UR4, 0x3 ;  /* 0x0000000402047c11 */ /* 0x001fc8000f8018ff */
[----:B------:R-:W-:-:S05]  /*387f0*/  LEA.HI.X R5, R2, UR5, R21, 0x3, P0 ;  /* 0x0000000502057c11 */ /* 0x000fca00080f1c15 */
[----:B--2---:R-:W-:Y:S01]  /*38800*/  REDG.E.ADD.64.STRONG.GPU desc[UR36][R4.64], R16 ;  /* 0x000000100400798e */ /* 0x004fe2000c12e524 */
[----:B------:R-:W-:Y:S05]  /*38810*/  EXIT ;  /* 0x000000000000794d */ /* 0x000fea0003800000 */
.L_x_33663:
        /* <DEDUP_REMOVED lines=306> */
.L_x_34007:
        /* <DEDUP_REMOVED lines=29> */
.L_x_34009:
[----:B------:R-:W-:Y:S05]  /*39d10*/  BSYNC.RECONVERGENT B7 ;  /* 0x0000000000077941 */ /* 0x000fea0003800200 */
.L_x_34008:
        /* <DEDUP_REMOVED lines=8> */
[----:B0-----:R-:W-:-:S02]  /*39da0*/  LOP3.LUT R5, R5, UR4, RZ, 0xc0, !PT ;  /* 0x0000000405057c12 */ /* 0x001fc4000f8ec0ff */
[----:B------:R-:W-:Y:S02]  /*39db0*/  LOP3.LUT R7, R7, UR5, RZ, 0xc0, !PT ;  /* 0x0000000507077c12 */ /* 0x000fe4000f8ec0ff */
[----:B------:R-:W-:-:S04]  /*39dc0*/  IADD3 R0, P0, PT, R22, R5, RZ ;  /* 0x0000000516007210 */ /* 0x000fc80007f1e0ff */
[----:B------:R-:W-:Y:S02]  /*39dd0*/  IADD3.X R23, PT, PT, R23, R7, RZ, P0, !PT ;  /* 0x0000000717177210 */ /* 0x000fe400007fe4ff */
[----:B-1----:R-:W-:-:S04]  /*39de0*/  LEA R4, P0, R0, UR6, 0x3 ;  /* 0x0000000600047c11 */ /* 0x002fc8000f8018ff */
[----:B------:R-:W-:-:S05]  /*39df0*/  LEA.HI.X R5, R0, UR7, R23, 0x3, P0 ;  /* 0x0000000700057c11 */ /* 0x000fca00080f1c17 */
[----:B--2---:R0:W-:Y:S01]  /*39e00*/  REDG.E.ADD.64.STRONG.GPU desc[UR36][R4.64], R2 ;  /* 0x000000020400798e */ /* 0x0041e2000c12e524 */
[----:B------:R-:W-:-:S07]  /*39e10*/  IADD3 R16, PT, PT, R16, 0x80, RZ ;  /* 0x0000008010107810 */ /* 0x000fce0007ffe0ff */
.L_x_34006:
[----:B------:R-:W-:Y:S05]  /*39e20*/  BSYNC.RECONVERGENT B6 ;  /* 0x0000000000067941 */ /* 0x000fea0003800200 */
.L_x_34005:
        /* <DEDUP_REMOVED lines=303> */
.L_x_34012:
        /* <DEDUP_REMOVED lines=29> */
.L_x_34014:
[----:B------:R-:W-:Y:S05]  /*3b2f0*/  BSYNC.RECONVERGENT B7 ;  /* 0x0000000000077941 */ /* 0x000fea0003800200 */
.L_x_34013:
        /* <DEDUP_REMOVED lines=15> */
[----:B------:R-:W-:-:S07]  /*3b3f0*/  VIADD R16, R16, 0x80 ;  /* 0x0000008010107836 */ /* 0x000fce0000000000 */
.L_x_34011:
[----:B------:R-:W-:Y:S05]  /*3b400*/  BSYNC.RECONVERGENT B6 ;  /* 0x0000000000067941 */ /* 0x000fea0003800200 */
.L_x_34010:
        /* <DEDUP_REMOVED lines=303> */
.L_x_34017:
        /* <DEDUP_REMOVED lines=29> */
.L_x_34019:
[----:B------:R-:W-:Y:S05]  /*3c8d0*/  BSYNC.RECONVERGENT B7 ;  /* 0x0000000000077941 */ /* 0x000fea0003800200 */
.L_x_34018:
        /* <DEDUP_REMOVED lines=10> */
[----:B------:R-:W-:-:S05]  /*3c980*/  IADD3 R0, P0, PT, R22, R5, RZ ;  /* 0x0000000516007210 */ /* 0x000fca0007f1e0ff */
[----:B------:R-:W-:Y:S01]  /*3c990*/  IMAD.X R23, R23, 0x1, R7, P0 ;  /* 0x0000000117177824 */ /* 0x000fe200000e0607 */
[----:B-1----:R-:W-:-:S04]  /*3c9a0*/  LEA R4, P0, R0, UR6, 0x3 ;  /* 0x0000000600047c11 */ /* 0x002fc8000f8018ff */
[----:B------:R-:W-:-:S05]  /*3c9b0*/  LEA.HI.X R5, R0, UR7, R23, 0x3, P0 ;  /* 0x0000000700057c11 */ /* 0x000fca00080f1c17 */
[----:B--2---:R2:W-:Y:S01]  /*3c9c0*/  REDG.E.ADD.64.STRONG.GPU desc[UR36][R4.64], R2 ;  /* 0x000000020400798e */ /* 0x0045e2000c12e524 */
[----:B------:R-:W-:-:S07]  /*3c9d0*/  IADD3 R16, PT, PT, R16, 0x80, RZ ;  /* 0x0000008010107810 */ /* 0x000fce0007ffe0ff */
.L_x_34016:
[----:B------:R-:W-:Y:S05]  /*3c9e0*/  BSYNC.RECONVERGENT B6 ;  /* 0x0000000000067941 */ /* 0x000fea0003800200 */
.L_x_34015:
        /* <DEDUP_REMOVED lines=302> */
.L_x_34020:
        /* <DEDUP_REMOVED lines=31> */
.L_x_34022:
[----:B------:R-:W-:Y:S05]  /*3dec0*/  BSYNC.RECONVERGENT B6 ;  /* 0x0000000000067941 */ /* 0x000fea0003800200 */
.L_x_34021:
        /* <DEDUP_REMOVED lines=11> */
[----:B--2---:R-:W-:Y:S01]  /*3df80*/  REDG.E.ADD.64.STRONG.GPU desc[UR36][R4.64], R2 ;  /* 0x000000020400798e */ /* 0x004fe2000c12e524 */
[----:B------:R-:W-:Y:S05]  /*3df90*/  EXIT ;  /* 0x000000000000794d */ /* 0x000fea0003800000 */
        .weak           $__internal_58_$__cuda_sm20_div_u64
        .type           $__internal_58_$__cuda_sm20_div_u64,@function
        .size           $__internal_58_$__cuda_sm20_div_u64,($__internal_59_$__cuda_sm20_rem_u64 - $__internal_58_$__cuda_sm20_div_u64)
$__internal_58_$__cuda_sm20_div_u64:
        /* <DEDUP_REMOVED lines=68> */
[----:B------:R-:W-:Y:S05]  /*3e3e0*/  RET.REL.NODEC R4 `(_ZN2at6native24index_elementwise_kernelILi128ELi4EZNS0_20cuda_take_put_kernelIllZZZZZNS0_10put_kernelERNS_14TensorIteratorERKNS_10TensorBaseEbENKUlvE_clEvENKUlvE2_clEvENKUlvE_clEvENKUlvE0_clEvEUlRllE_EEvS4_S7_RKT1_EUliE_EEvlSE_) ;  /* 0xfffffc1c04047950 */ /* 0x000fea0003c3ffff */
        .weak           $__internal_59_$__cuda_sm20_rem_u64
        .type           $__internal_59_$__cuda_sm20_rem_u64,@function
        .size           $__internal_59_$__cuda_sm20_rem_u64,(.L_x_41840 - $__internal_59_$__cuda_sm20_rem_u64)
$__internal_59_$__cuda_sm20_rem_u64:
        /* <DEDUP_REMOVED lines=63> */
[----:B------:R-:W-:Y:S06]  /*3e7e0*/  RET.REL.NODEC R4 `(_ZN2at6native24index_elementwise_kernelILi128ELi4EZNS0_20cuda_take_put_kernelIllZZZZZNS0_10put_kernelERNS_14TensorIteratorERKNS_10TensorBaseEbENKUlvE_clEvENKUlvE2_clEvENKUlvE_clEvENKUlvE0_clEvEUlRllE_EEvS4_S7_RKT1_EUliE_EEvlSE_) ;  /* 0xfffffc1804047950 */ /* 0x000fec0003c3ffff */
.L_x_34023:
        /* <DEDUP_REMOVED lines=9> */
.L_x_41840:


//--------------------- .text._ZN2at6native24index_elementwise_kernelILi128ELi4EZNS0_20cuda_take_put_kernelIliZZZZZNS0_10put_kernelERNS_14TensorIteratorERKNS_10TensorBaseEbENKUlvE_clEvENKUlvE2_clEvENKUlvE_clEvENKUlvE_clEvEUlRliE0_EEvS4_S7_RKT1_EUliE_EEvlSE_ --------------------------
	.section	.text._ZN2at6native24index_elementwise_kernelILi128ELi4EZNS0_20cuda_take_put_kernelIliZZZZZNS0_10put_kernelERNS_14TensorIteratorERKNS_10TensorBaseEbENKUlvE_clEvENKUlvE2_clEvENKUlvE_clEvENKUlvE_clEvEUlRliE0_EEvS4_S7_RKT1_EUliE_EEvlSE_,"ax",@progbits
	.align	128
        .global         _ZN2at6native24index_elementwise_kernelILi128ELi4EZNS0_20cuda_take_put_kernelIliZZZZZNS0_10put_kernelERNS_14TensorIteratorERKNS_10TensorBaseEbENKUlvE_clEvENKUlvE2_clEvENKUlvE_clEvENKUlvE_clEvEUlRliE0_EEvS4_S7_RKT1_EUliE_EEvlSE_
        .type           _ZN2at6native24index_elementwise_kernelILi128ELi4EZNS0_20cuda_take_put_kernelIliZZZZZNS0_10put_kernelERNS_14TensorIteratorERKNS_10TensorBaseEbENKUlvE_clEvENKUlvE2_clEvENKUlvE_clEvENKUlvE_clEvEUlRliE0_EEvS4_S7_RKT1_EUliE_EEvlSE_,@function
        .size           _ZN2at6native24index_elementwise_kernelILi128ELi4EZNS0_20cuda_take_put_kernelIliZZZZZNS0_10put_kernelERNS_14TensorIteratorERKNS_10TensorBaseEbENKUlvE_clEvENKUlvE2_clEvENKUlvE_clEvENKUlvE_clEvEUlRliE0_EEvS4_S7_RKT1_EUliE_EEvlSE_,(.L_x_42000 - _ZN2at6native24index_elementwise_kernelILi128ELi4EZNS0_20cuda_take_put_kernelIliZZZZZNS0_10put_kernelERNS_14TensorIteratorERKNS_10TensorBaseEbENKUlvE_clEvENKUlvE2_clEvENKUlvE_clEvENKUlvE_clEvEUlRliE0_EEvS4_S7_RKT1_EUliE_EEvlSE_)
        .other          _ZN2at6native24index_elementwise_kernelILi128ELi4EZNS0_20cuda_take_put_kernelIliZZZZZNS0_10put_kernelERNS_14TensorIteratorERKNS_10TensorBaseEbENKUlvE_clEvENKUlvE2_clEvENKUlvE_clEvENKUlvE_clEvEUlRliE0_EEvS4_S7_RKT1_EUliE_EEvlSE_,@"STO_CUDA_ENTRY STV_DEFAULT"
_ZN2at6native24index_elementwise_kernelILi128ELi4EZNS0_20cuda_take_put_kernelIliZZZZZNS0_10put_kernelERNS_14TensorIteratorERKNS_10TensorBaseEbENKUlvE_clEvENKUlvE2_clEvENKUlvE_clEvENKUlvE_clEvEUlRliE0_EEvS4_S7_RKT1_EUliE_EEvlSE_:
.text._ZN2at6native24index_elementwise_kernelILi128ELi4EZNS0_20cuda_take_put_kernelIliZZZZZNS0_10put_kernelERNS_14TensorIteratorERKNS_10TensorBaseEbENKUlvE_clEvENKUlvE2_clEvENKUlvE_clEvENKUlvE_clEvEUlRliE0_EEvS4_S7_RKT1_EUliE_EEvlSE_:
        /* <DEDUP_REMOVED lines=46> */
.L_x_34029:
[----:B------:R-:W0:Y:S02]  /*02e0*/  LDC.64 R2, c[0x0][0x580] ;  /* 0x00016000ff027b82 */ /* 0x000e240000000a00 */
[----:B0-----:R-:W2:Y:S06]  /*02f0*/  LDG.E.64 R2, desc[UR36][R2.64] ;  /* 0x0000002402027981 */ /* 0x001eac000c1e1b00 */
[----:B------:R-:W2:Y:S01]  /*0300*/  LDC.64 R4, c[0x0][0x730] ;  /* 0x0001cc00ff047b82 */ /* 0x000ea20000000a00 */
[----:B------:R-:W-:Y:S01]  /*0310*/  IADD3 R23, PT, PT, R23, 0x80, RZ ;  /* 0x0000008017177810 */ /* 0x000fe20007ffe0ff */
[----:B--2---:R0:W-:Y:S06]  /*0320*/  STG.E.64 desc[UR36][R4.64], R2 ;  /* 0x0000000204007986 */ /* 0x0041ec000c101b24 */
.L_x_34028:
[----:B------:R-:W-:Y:S05]  /*0330*/  BSYNC.RECONVERGENT B6 ;  /* 0x0000000000067941 */ /* 0x000fea0003800200 */
.L_x_34027:
        /* <DEDUP_REMOVED lines=31> */
.L_x_34032:
[----:B------:R-:W0:Y:S02]  /*0530*/  LDC.64 R2, c[0x0][0x580] ;  /* 0x00016000ff027b82 */ /* 0x000e240000000a00 */
[----:B0-----:R-:W2:Y:S06]  /*0540*/  LDG.E.64 R2, desc[UR36][R2.64] ;  /* 0x0000002402027981 */ /* 0x001eac000c1e1b00 */
[----:B------:R-:W2:Y:S01]  /*0550*/  LDC.64 R4, c[0x0][0x730] ;  /* 0x0001cc00ff047b82 */ /* 0x000ea20000000a00 */
[----:B------:R-:W-:Y:S01]  /*0560*/  IADD3 R23, PT, PT, R23, 0x80, RZ ;  /* 0x0000008017177810 */ /* 0x000fe20007ffe0ff */
[----:B--2---:R1:W-:Y:S06]  /*0570*/  STG.E.64 desc[UR36][R4.64], R2 ;  /* 0x0000000204007986 */ /* 0x0043ec000c101b24 */
.L_x_34031:
[----:B------:R-:W-:Y:S05]  /*0580*/  BSYNC.RECONVERGENT B6 ;  /* 0x0000000000067941 */ /* 0x000fea0003800200 */
.L_x_34030:
        /* <DEDUP_REMOVED lines=31> */
.L_x_34035:
[----:B------:R-:W0:Y:S02]  /*0780*/  LDC.64 R2, c[0x0][0x580] ;  /* 0x00016000ff027b82 */ /* 0x000e240000000a00 */
[----:B0-----:R-:W2:Y:S06]  /*0790*/  LDG.E.64 R2, desc[UR36][R2.64] ;  /* 0x0000002402027981 */ /* 0x001eac000c1e1b00 */
[----:B------:R-:W2:Y:S01]  /*07a0*/  LDC.64 R4, c[0x0][0x730] ;  /* 0x0001cc00ff047b82 */ /* 0x000ea20000000a00 */
[----:B------:R-:W-:Y:S01]  /*07b0*/  VIADD R23, R23, 0x80 ;  /* 0x0000008017177836 */ /* 0x000fe20000000000 */
[----:B--2---:R2:W-:Y:S06]  /*07c0*/  STG.E.64 desc[UR36][R4.64], R2 ;  /* 0x0000000204007986 */ /* 0x0045ec000c101b24 */
.L_x_34034:
[----:B------:R-:W-:Y:S05]  /*07d0*/  BSYNC.RECONVERGENT B6 ;  /* 0x0000000000067941 */ /* 0x000fea0003800200 */
.L_x_34033:
        /* <DEDUP_REMOVED lines=30> */
.L_x_34036:
[----:B------:R-:W0:Y:S02]  /*09c0*/  LDC.64 R2, c[0x0][0x580] ;  /* 0x00016000ff027b82 */ /* 0x000e240000000a00 */
[----:B0-----:R-:W2:Y:S06]  /*09d0*/  LDG.E.64 R2, desc[UR36][R2.64] ;  /* 0x0000002402027981 */ /* 0x001eac000c1e1b00 */
[----:B------:R-:W2:Y:S02]  /*09e0*/  LDC.64 R4, c[0x0][0x730] ;  /* 0x0001cc00ff047b82 */ /* 0x000ea40000000a00 */
[----:B--2---:R-:W-:Y:S01]  /*09f0*/  STG.E.64 desc[UR36][R4.64], R2 ;  /* 0x0000000204007986 */ /* 0x004fe2000c101b24 */
[----:B------:R-:W-:Y:S05]  /*0a00*/  EXIT ;  /* 0x000000000000794d */ /* 0x000fea0003800000 */
.L_x_34026:
        /* <DEDUP_REMOVED lines=34> */
.L_x_34039:
        /* <DEDUP_REMOVED lines=276> */
.L_x_34040:
[----:B------:R-:W0:Y:S08]  /*1d70*/  LDC.64 R4, c[0x0][0x580] ;  /* 0x00016000ff047b82 */ /* 0x000e300000000a00 */
[----:B------:R-:W1:Y:S01]  /*1d80*/  LDC.64 R6, c[0x0][0x730] ;  /* 0x0001cc00ff067b82 */ /* 0x000e620000000a00 */
[----:B0-----:R-:W2:Y:S01]  /*1d90*/  LDG.E.64 R4, desc[UR36][R4.64] ;  /* 0x0000002404047981 */ /* 0x001ea2000c1e1b00 */
[----:B------:R-:W-:-:S02]  /*1da0*/  VIADD R23, R23, 0x80 ;  /* 0x0000008017177836 */ /* 0x000fc40000000000 */
[----:B-1----:R-:W-:-:S05]  /*1db0*/  IMAD.WIDE R6, R0, 0x8, R6 ;  /* 0x0000000800067825 */ /* 0x002fca00078e0206 */
[----:B--2---:R0:W-:Y:S02]  /*1dc0*/  STG.E.64 desc[UR36][R6.64], R4 ;  /* 0x0000000406007986 */ /* 0x0041e4000c101b24 */
.L_x_34038:
[----:B------:R-:W-:Y:S05]  /*1dd0*/  BSYNC.RECONVERGENT B6 ;  /* 0x0000000000067941 */ /* 0x000fea0003800200 */
.L_x_34037:
        /* <DEDUP_REMOVED lines=31> */
.L_x_34043:
        /* <DEDUP_REMOVED lines=276> */
.L_x_34044:
[----:B------:R-:W0:Y:S08]  /*3110*/  LDC.64 R4, c[0x0][0x580] ;  /* 0x00016000ff047b82 */ /* 0x000e300000000a00 */
[----:B------:R-:W1:Y:S01]  /*3120*/  LDC.64 R6, c[0x0][0x730] ;  /* 0x0001cc00ff067b82 */ /* 0x000e620000000a00 */
[----:B0-----:R-:W2:Y:S01]  /*3130*/  LDG.E.64 R4, desc[UR36][R4.64] ;  /* 0x0000002404047981 */ /* 0x001ea2000c1e1b00 */
[----:B------:R-:W-:Y:S01]  /*3140*/  IADD3 R23, PT, PT, R23, 0x80, RZ ;  /* 0x0000008017177810 */ /* 0x000fe20007ffe0ff */
[----:B-1----:R-:W-:-:S05]  /*3150*/  IMAD.WIDE R6, R0, 0x8, R6 ;  /* 0x0000000800067825 */ /* 0x002fca00078e0206 */
[----:B--2---:R1:W-:Y:S02]  /*3160*/  STG.E.64 desc[UR36][R6.64], R4 ;  /* 0x0000000406007986 */ /* 0x0043e4000c101b24 */
.L_x_34042:
[----:B------:R-:W-:Y:S05]  /*3170*/  BSYNC.RECONVERGENT B6 ;  /* 0x0000000000067941 */ /* 0x000fea0003800200 */
.L_x_34041:
        /* <DEDUP_REMOVED lines=31> */
.L_x_34047:
        /* <DEDUP_REMOVED lines=276> */
.L_x_34048:
[----:B------:R-:W0:Y:S08]  /*44b0*/  LDC.64 R4, c[0x0][0x580] ;  /* 0x00016000ff047b82 */ /* 0x000e300000000a00 */
[----:B------:R-:W1:Y:S01]  /*44c0*/  LDC.64 R6, c[0x0][0x730] ;  /* 0x0001cc00ff067b82 */ /* 0x000e620000000a00 */
[----:B0-----:R-:W2:Y:S01]  /*44d0*/  LDG.E.64 R4, desc[UR36][R4.64] ;  /* 0x0000002404047981 */ /* 0x001ea2000c1e1b00 */
[----:B------:R-:W-:Y:S01]  /*44e0*/  IADD3 R23, PT, PT, R23, 0x80, RZ ;  /* 0x0000008017177810 */ /* 0x000fe20007ffe0ff */
[----:B-1----:R-:W-:-:S05]  /*44f0*/  IMAD.WIDE R6, R0, 0x8, R6 ;  /* 0x0000000800067825 */ /* 0x002fca00078e0206 */
[----:B--2---:R2:W-:Y:S02]  /*4500*/  STG.E.64 desc[UR36][R6.64], R4 ;  /* 0x0000000406007986 */ /* 0x0045e4000c101b24 */
.L_x_34046:
[----:B------:R-:W-:Y:S05]  /*4510*/  BSYNC.RECONVERGENT B6 ;  /* 0x0000000000067941 */ /* 0x000fea0003800200 */
.L_x_34045:
        /* <DEDUP_REMOVED lines=30> */
.L_x_34049:
        /* <DEDUP_REMOVED lines=276> */
.L_x_34050:
[----:B------:R-:W0:Y:S08]  /*5840*/  LDC.64 R2, c[0x0][0x580] ;  /* 0x00016000ff027b82 */ /* 0x000e300000000a00 */
[----:B------:R-:W1:Y:S01]  /*5850*/  LDC.64 R4, c[0x0][0x730] ;  /* 0x0001cc00ff047b82 */ /* 0x000e620000000a00 */
[----:B0-----:R-:W2:Y:S01]  /*5860*/  LDG.E.64 R2, desc[UR36][R2.64] ;  /* 0x0000002402027981 */ /* 0x001ea2000c1e1b00 */
[----:B-1----:R-:W-:-:S05]  /*5870*/  IMAD.WIDE R4, R0, 0x8, R4 ;  /* 0x0000000800047825 */ /* 0x002fca00078e0204 */
[----:B--2---:R-:W-:Y:S01]  /*5880*/  STG.E.64 desc[UR36][R4.64], R2 ;  /* 0x0000000204007986 */ /* 0x004fe2000c101b24 */
[----:B------:R-:W-:Y:S05]  /*5890*/  EXIT ;  /* 0x000000000000794d */ /* 0x000fea0003800000 */
.L_x_34025:
        /* <DEDUP_REMOVED lines=31> */
.L_x_34053:
        /* <DEDUP_REMOVED lines=12> */
.L_x_34052:
[----:B------:R-:W-:Y:S05]  /*5b50*/  BSYNC.RECONVERGENT B6 ;  /* 0x0000000000067941 */ /* 0x000fea0003800200 */
.L_x_34051:
        /* <DEDUP_REMOVED lines=31> */
.L_x_34056:
        /* <DEDUP_REMOVED lines=12> */
.L_x_34055:
[----:B------:R-:W-:Y:S05]  /*5e10*/  BSYNC.RECONVERGENT B6 ;  /* 0x0000000000067941 */ /* 0x000fea0003800200 */
.L_x_34054:
        /* <DEDUP_REMOVED lines=31> */
.L_x_34059:
        /* <DEDUP_REMOVED lines=12> */
.L_x_34058:
[----:B------:R-:W-:Y:S05]  /*60d0*/  BSYNC.RECONVERGENT B6 ;  /* 0x0000000000067941 */ /* 0x000fea0003800200 */
.L_x_34057:
        /* <DEDUP_REMOVED lines=30> */
.L_x_34060:
        /* <DEDUP_REMOVED lines=12> */
.L_x_34024:
        /* <DEDUP_REMOVED lines=310> */
.L_x_34065:
        /* <DEDUP_REMOVED lines=29> */
.L_x_34067:
[----:B------:R-:W-:Y:S05]  /*78b0*/  BSYNC.RECONVERGENT B6 ;  /* 0x0000000000067941 */ /* 0x000fea0003800200 */
.L_x_34066:
[----:B------:R-:W0:Y:S02]  /*78c0*/  LDCU.64 UR4, c[0x0][0x580] ;  /* 0x0000b000ff0477ac */ /* 0x000e240008000a00 */
[----:B0-----:R-:W-:-:S05]  /*78d0*/  IADD3 R2, P0, PT, R17, UR4, RZ ;  /* 0x0000000411027c10 */ /* 0x001fca000ff1e0ff */
[----:B------:R-:W-:-:S06]  /*78e0*/  IMAD.X R3, RZ, RZ, UR5, P0 ;  /* 0x00000005ff037e24 */ /* 0x000fcc00080e06ff */
[----:B------:R-:W2:Y:S01]  /*78f0*/  LDG.E.64 R2, desc[UR36][R2.64] ;  /* 0x0000002402027981 */ /* 0x000ea2000c1e1b00 */
[----:B------:R-:W2:Y:S01]  /*7900*/  LDC.64 R4, c[0x0][0x730] ;  /* 0x0001cc00ff047b82 */ /* 0x000ea20000000a00 */
[----:B------:R-:W-:Y:S02]  /*7910*/  IADD3 R23, PT, PT, R23, 0x80, RZ ;  /* 0x0000008017177810 */ /* 0x000fe40007ffe0ff */
[----:B--2---:R0:W-:Y:S05]  /*7920*/  STG.E.64 desc[UR36][R4.64], R2 ;  /* 0x0000000204007986 */ /* 0x0041ea000c101b24 */
.L_x_34064:
[----:B------:R-:W-:Y:S05]  /*7930*/  BSYNC.RECONVERGENT B7 ;  /* 0x0000000000077941 */ /* 0x000fea0003800200 */
.L_x_34063:
        /* <DEDUP_REMOVED lines=302> */
.L_x_34070:
        /* <DEDUP_REMOVED lines=29> */
.L_x_34072:
[----:B------:R-:W-:Y:S05]  /*8df0*/  BSYNC.RECONVERGENT B6 ;  /* 0x0000000000067941 */ /* 0x000fea0003800200 */
.L_x_34071:
[----:B------:R-:W0:Y:S02]  /*8e00*/  LDCU.64 UR4, c[0x0][0x580] ;  /* 0x0000b000ff0477ac */ /* 0x000e240008000a00 */
[----:B0-----:R-:W-:-:S04]  /*8e10*/  IADD3 R2, P0, PT, R17, UR4, RZ ;  /* 0x0000000411027c10 */ /* 0x001fc8000ff1e0ff */
[----:B------:R-:W-:-:S06]  /*8e20*/  IADD3.X R3, PT, PT, RZ, UR5, RZ, P0, !PT ;  /* 0x00000005ff037c10 */ /* 0x000fcc00087fe4ff */
[----:B------:R-:W2:Y:S01]  /*8e30*/  LDG.E.64 R2, desc[UR36][R2.64] ;  /* 0x0000002402027981 */ /* 0x000ea2000c1e1b00 */
[----:B------:R-:W2:Y:S01]  /*8e40*/  LDC.64 R4, c[0x0][0x730] ;  /* 0x0001cc00ff047b82 */ /* 0x000ea20000000a00 */
[----:B------:R-:W-:Y:S02]  /*8e50*/  VIADD R23, R23, 0x80 ;  /* 0x0000008017177836 */ /* 0x000fe40000000000 */
[----:B--2---:R1:W-:Y:S05]  /*8e60*/  STG.E.64 desc[UR36][R4.64], R2 ;  /* 0x0000000204007986 */ /* 0x0043ea000c101b24 */
.L_x_34069:
[----:B------:R-:W-:Y:S05]  /*8e70*/  BSYNC.RECONVERGENT B7 ;  /* 0x0000000000077941 */ /* 0x000fea0003800200 */
.L_x_34068:
        /* <DEDUP_REMOVED lines=302> */
.L_x_34075:
        /* <DEDUP_REMOVED lines=29> */
.L_x_34077:
[----:B------:R-:W-:Y:S05]  /*a330*/  BSYNC.RECONVERGENT B6 ;  /* 0x0000000000067941 */ /* 0x000fea0003800200 */
.L_x_34076:
[----:B------:R-:W0:Y:S02]  /*a340*/  LDCU.64 UR4, c[0x0][0x580] ;  /* 0x0000b000ff0477ac */ /* 0x000e240008000a00 */
[----:B0-----:R-:W-:-:S04]  /*a350*/  IADD3 R2, P0, PT, R17, UR4, RZ ;  /* 0x0000000411027c10 */ /* 0x001fc8000ff1e0ff */
[----:B------:R-:W-:-:S06]  /*a360*/  IADD3.X R3, PT, PT, RZ, UR5, RZ, P0, !PT ;  /* 0x00000005ff037c10 */ /* 0x000fcc00087fe4ff */
[----:B------:R-:W2:Y:S01]  /*a370*/  LDG.E.64 R2, desc[UR36][R2.64] ;  /* 0x0000002402027981 */ /* 0x000ea2000c1e1b00 */
[----:B------:R-:W2:Y:S01]  /*a380*/  LDC.64 R4, c[0x0][0x730] ;  /* 0x0001cc00ff047b82 */ /* 0x000ea20000000a00 */
[----:B------:R-:W-:Y:S02]  /*a390*/  IADD3 R23, PT, PT, R23, 0x80, RZ ;  /* 0x0000008017177810 */ /* 0x000fe40007ffe0ff */
[----:B--2---:R2:W-:Y:S05]  /*a3a0*/  STG.E.64 desc[UR36][R4.64], R2 ;  /* 0x0000000204007986 */ /* 0x0045ea000c101b24 */
.L_x_34074:
[----:B------:R-:W-:Y:S05]  /*a3b0*/  BSYNC.RECONVERGENT B7 ;  /* 0x0000000000077941 */ /* 0x000fea0003800200 */
.L_x_34073:
        /* <DEDUP_REMOVED lines=301> */
.L_x_34078:
        /* <DEDUP_REMOVED lines=31> */
.L_x_34080:
[----:B------:R-:W-:Y:S05]  /*b880*/  BSYNC.RECONVERGENT B6 ;  /* 0x0000000000067941 */ /* 0x000fea0003800200 */
.L_x_34079:
[----:B------:R-:W2:Y:S01]  /*b890*/  LDG.E.64 R16, desc[UR36][R16.64] ;  /* 0x0000002410107981 */ /* 0x000ea2000c1e1b00 */
[----:B------:R-:W2:Y:S03]  /*b8a0*/  LDC.64 R2, c[0x0][0x730] ;  /* 0x0001cc00ff027b82 */ /* 0x000ea60000000a00 */
[----:B--2---:R-:W-:Y:S01]  /*b8b0*/  STG.E.64 desc[UR36][R2.64], R16 ;  /* 0x0000001002007986 */ /* 0x004fe2000c101b24 */
[----:B------:R-:W-:Y:S05]  /*b8c0*/  EXIT ;  /* 0x000000000000794d */ /* 0x000fea0003800000 */
.L_x_34062:
        /* <DEDUP_REMOVED lines=308> */
.L_x_34083:
        /* <DEDUP_REMOVED lines=29> */
.L_x_34085:
[----:B------:R-:W-:Y:S05]  /*cde0*/  BSYNC.RECONVERGENT B6 ;  /* 0x0000000000067941 */ /* 0x000fea0003800200 */
.L_x_34084:
        /* <DEDUP_REMOVED lines=276> */
.L_x_34086:
        /* <DEDUP_REMOVED lines=8> */
.L_x_34082:
[----:B------:R-:W-:Y:S05]  /*dfb0*/  BSYNC.RECONVERGENT B7 ;  /* 0x0000000000077941 */ /* 0x000fea0003800200 */
.L_x_34081:
        /* <DEDUP_REMOVED lines=303> */
.L_x_34089:
        /* <DEDUP_REMOVED lines=29> */
.L_x_34091:
[----:B------:R-:W-:Y:S05]  /*f480*/  BSYNC.RECONVERGENT B6 ;  /* 0x0000000000067941 */ /* 0x000fea0003800200 */
.L_x_34090:
        /* <DEDUP_REMOVED lines=276> */
.L_x_34092:
        /* <DEDUP_REMOVED lines=8> */
.L_x_34088:
[----:B------:R-:W-:Y:S05]  /*10650*/  BSYNC.RECONVERGENT B7 ;  /* 0x0000000000077941 */ /* 0x000fea0003800200 */
.L_x_34087:
        /* <DEDUP_REMOVED lines=303> */
.L_x_34095:
        /* <DEDUP_REMOVED lines=29> */
.L_x_34097:
[----:B------:R-:W-:Y:S05]  /*11b20*/  BSYNC.RECONVERGENT B6 ;  /* 0x0000000000067941 */ /* 0x000fea0003800200 */
.L_x_34096:
        /* <DEDUP_REMOVED lines=276> */
.L_x_34098:
        /* <DEDUP_REMOVED lines=8> */
.L_x_34094:
[----:B------:R-:W-:Y:S05]  /*12cf0*/  BSYNC.RECONVERGENT B7 ;  /* 0x0000000000077941 */ /* 0x000fea0003800200 */
.L_x_34093:
        /* <DEDUP_REMOVED lines=302> */
.L_x_34099:
        /* <DEDUP_REMOVED lines=31> */
.L_x_34101:
[----:B------:R-:W-:Y:S05]  /*141d0*/  BSYNC.RECONVERGENT B6 ;  /* 0x0000000000067941 */ /* 0x000fea0003800200 */
.L_x_34100:
        /* <DEDUP_REMOVED lines=276> */
.L_x_34102:
[----:B------:R-:W2:Y:S01]  /*15320*/  LDG.E.64 R18, desc[UR36][R18.64] ;  /* 0x0000002412127981 */ /* 0x000ea2000c1e1b00 */
[----:B------:R-:W0:Y:S02]  /*15330*/  LDC.64 R2, c[0x0][0x730] ;  /* 0x0001cc00ff027b82 */ /* 0x000e240000000a00 */
[----:B0-----:R-:W-:-:S05]  /*15340*/  IMAD.WIDE R2, R0, 0x8, R2 ;  /* 0x0000000800027825 */ /* 0x001fca00078e0202 */
[----:B--2---:R-:W-:Y:S01]  /*15350*/  STG.E.64 desc[UR36][R2.64], R18 ;  /* 0x0000001202007986 */ /* 0x004fe2000c101b24 */
[----:B------:R-:W-:Y:S05]  /*15360*/  EXIT ;  /* 0x000000000000794d */ /* 0x000fea0003800000 */
.L_x_34061:
        /* <DEDUP_REMOVED lines=305> */
.L_x_34105:
        /* <DEDUP_REMOVED lines=29> */
.L_x_34107:
[----:B------:R-:W-:Y:S05]  /*16850*/  BSYNC.RECONVERGENT B6 ;  /* 0x0000000000067941 */ /* 0x000fea0003800200 */
.L_x_34106:
        /* <DEDUP_REMOVED lines=14> */
.L_x_34104:
[----:B------:R-:W-:Y:S05]  /*16940*/  BSYNC.RECONVERGENT B7 ;  /* 0x0000000000077941 */ /* 0x000fea0003800200 */
.L_x_34103:
        /* <DEDUP_REMOVED lines=302> */
.L_x_34110:
        /* <DEDUP_REMOVED lines=29> */
.L_x_34112:
[----:B------:R-:W-:Y:S05]  /*17e00*/  BSYNC.RECONVERGENT B6 ;  /* 0x0000000000067941 */ /* 0x000fea0003800200 */
.L_x_34111:
        /* <DEDUP_REMOVED lines=14> */
.L_x_34109:
[----:B------:R-:W-:Y:S05]  /*17ef0*/  BSYNC.RECONVERGENT B7 ;  /* 0x0000000000077941 */ /* 0x000fea0003800200 */
.L_x_34108:
        /* <DEDUP_REMOVED lines=302> */
.L_x_34115:
        /* <DEDUP_REMOVED lines=29> */
.L_x_34117:
[----:B------:R-:W-:Y:S05]  /*193b0*/  BSYNC.RECONVERGENT B6 ;  /* 0x0000000000067941 */ /* 0x000fea0003800200 */
.L_x_34116:
        /* <DEDUP_REMOVED lines=14> */
.L_x_34114:
[----:B------:R-:W-:Y:S05]  /*194a0*/  BSYNC.RECONVERGENT B7 ;  /* 0x0000000000077941 */ /* 0x000fea0003800200 */
.L_x_34113:
        /* <DEDUP_REMOVED lines=301> */
.L_x_34118:
        /* <DEDUP_REMOVED lines=31> */
.L_x_34120:
[----:B------:R-:W-:Y:S05]  /*1a970*/  BSYNC.RECONVERGENT B6 ;  /* 0x0000000000067941 */ /* 0x000fea0003800200 */
.L_x_34119:
        /* <DEDUP_REMOVED lines=11> */
.L_x_34121:
        /* <DEDUP_REMOVED lines=13> */
.L_x_42000:


//--------------------- .text._ZN2at6native24index_elementwise_kernelILi128ELi4EZNS0_20cuda_take_put_kernelIliZZZZZNS0_10put_kernelERNS_14TensorIteratorERKNS_10TensorBaseEbENKUlvE_clEvENKUlvE2_clEvENKUlvE_clEvENKUlvE_clEvEUlRliE_EEvS4_S7_RKT1_EUliE_EEvlSE_ --------------------------
	.section	.text._ZN2at6native24index_elementwise_kernelILi128ELi4EZNS0_20cuda_take_put_kernelIliZZZZZNS0_10put_kernelERNS_14TensorIteratorERKNS_10TensorBaseEbENKUlvE_clEvENKUlvE2_clEvENKUlvE_clEvENKUlvE_clEvEUlRliE_EEvS4_S7_RKT1_EUliE_EEvlSE_,"ax",@progbits
	.align	128
        .global         _ZN2at6native24index_elementwise_kernelILi128ELi4EZNS0_20cuda_take_put_kernelIliZZZZZNS0_10put_kernelERNS_14TensorIteratorERKNS_10TensorBaseEbENKUlvE_clEvENKUlvE2_clEvENKUlvE_clEvENKUlvE_clEvEUlRliE_EEvS4_S7_RKT1_EUliE_EEvlSE_
        .type           _ZN2at6native24index_elementwise_kernelILi128ELi4EZNS0_20cuda_take_put_kernelIliZZZZZNS0_10put_kernelERNS_14TensorIteratorERKNS_10TensorBaseEbENKUlvE_clEvENKUlvE2_clEvENKUlvE_clEvENKUlvE_clEvEUlRliE_EEvS4_S7_RKT1_EUliE_EEvlSE_,@function
        .size           _ZN2at6native24index_elementwise_kernelILi128ELi4EZNS0_20cuda_take_put_kernelIliZZZZZNS0_10put_kernelERNS_14TensorIteratorERKNS_10TensorBaseEbENKUlvE_clEvENKUlvE2_clEvENKUlvE_clEvENKUlvE_clEvEUlRliE_EEvS4_S7_RKT1_EUliE_EEvlSE_,(.L_x_42001 - _ZN2at6native24index_elementwise_kernelILi128ELi4EZNS0_20cuda_take_put_kernelIliZZZZZNS0_10put_kernelERNS_14TensorIteratorERKNS_10TensorBaseEbENKUlvE_clEvENKUlvE2_clEvENKUlvE_clEvENKUlvE_clEvEUlRliE_EEvS4_S7_RKT1_EUliE_EEvlSE_)
        .other          _ZN2at6native24index_elementwise_kernelILi128ELi4EZNS0_20cuda_take_put_kernelIliZZZZZNS0_10put_kernelERNS_14TensorIteratorERKNS_10TensorBaseEbENKUlvE_clEvENKUlvE2_clEvENKUlvE_clEvENKUlvE_clEvEUlRliE_EEvS4_S7_RKT1_EUliE_EEvlSE_,@"STO_CUDA_ENTRY STV_DEFAULT"
_ZN2at6native24index_elementwise_kernelILi128ELi4EZNS0_20cuda_take_put_kernelIliZZZZZNS0_10put_kernelERNS_14TensorIteratorERKNS_10TensorBaseEbENKUlvE_clEvENKUlvE2_clEvENKUlvE_clEvENKUlvE_clEvEUlRliE_EEvS4_S7_RKT1_EUliE_EEvlSE_:
.text._ZN2at6native24index_elementwise_kernelILi128ELi4EZNS0_20cuda_take_put_kernelIliZZZZZNS0_10put_kernelERNS_14TensorIteratorERKNS_10TensorBaseEbENKUlvE_clEvENKUlvE2_clEvENKUlvE_clEvENKUlvE_clEvEUlRliE_EEvS4_S7_RKT1_EUliE_EEvlSE_:
        /* <DEDUP_REMOVED lines=46> */
.L_x_34127:
        /* <DEDUP_REMOVED lines=12> */
[----:B------:R-:W-:-:S07]  /*03a0*/  IADD3 R23, PT, PT, R23, 0x80, RZ ;  /* 0x0000008017177810 */ /* 0x000fce0007ffe0ff */
.L_x_34126:
[----:B------:R-:W-:Y:S05]  /*03b0*/  BSYNC.RECONVERGENT B6 ;  /* 0x0000000000067941 */ /* 0x000fea0003800200 */
.L_x_34125:
        /* <DEDUP_REMOVED lines=31> */
.L_x_34130:
        /* <DEDUP_REMOVED lines=13> */
.L_x_34129:
[----:B------:R-:W-:Y:S05]  /*0680*/  BSYNC.RECONVERGENT B6 ;  /* 0x0000000000067941 */ /* 0x000fea0003800200 */
.L_x_34128:
        /* <DEDUP_REMOVED lines=31> */
.L_x_34133:
        /* <DEDUP_REMOVED lines=13> */
.L_x_34132:
[----:B------:R-:W-:Y:S05]  /*0950*/  BSYNC.RECONVERGENT B6 ;  /* 0x0000000000067941 */ /* 0x000fea0003800200 */
.L_x_34131:
        /* <DEDUP_REMOVED lines=30> */
.L_x_34134:
        /* <DEDUP_REMOVED lines=13> */
.L_x_34124:
        /* <DEDUP_REMOVED lines=34> */
.L_x_34137:
[----:B------:R-:W0:Y:S01]  /*0e30*/  LDC R17, c[0x0][0x590] ;  /* 0x00016400ff117b82 */ /* 0x000e220000000800 */
[----:B------:R-:W-:-:S07]  /*0e40*/  ISETP.GE.AND P0, PT, R16, RZ, PT ;  /* 0x000000ff1000720c */ /* 0x000fce0003f06270 */
[----:B------:R-:W1:Y:S08]  /*0e50*/  LDC.64 R6, c[0x0][0x5a0] ;  /* 0x00016800ff067b82 */ /* 0x000e700000000a00 */
[----:B------:R-:W2:Y:S01]  /*0e60*/  LDC R5, c[0x0][0x5a8] ;  /* 0x00016a00ff057b82 */ /* 0x000ea20000000800 */
[----:B0-----:R-:W-:-:S07]  /*0e70*/  IADD3 R17, PT, PT, R16, R17, RZ ;  /* 0x0000001110117210 */ /* 0x001fce0007ffe0ff */
        /* <DEDUP_REMOVED lines=271> */
.L_x_34138:
[----:B------:R-:W0:Y:S01]  /*1f70*/  LDC.64 R10, c[0x0][0x580] ;  /* 0x00016000ff0a7b82 */ /* 0x000e220000000a00 */
[----:B------:R-:W1:Y:S07]  /*1f80*/  S2R R3, SR_LANEID ;  /* 0x0000000000037919 */ /* 0x000e6e0000000000 */
[----:B------:R-:W2:Y:S01]  /*1f90*/  LDC.64 R8, c[0x0][0x738] ;  /* 0x0001ce00ff087b82 */ /* 0x000ea20000000a00 */
[----:B0-----:R-:W3:Y:S01]  /*1fa0*/  LDG.E.64 R4, desc[UR36][R10.64] ;  /* 0x000000240a047981 */ /* 0x001ee2000c1e1b00 */
[----:B------:R-:W-:-:S02]  /*1fb0*/  VOTEU.ANY UR4, UPT, PT ;  /* 0x0000000000047886 */ /* 0x000fc400038e0100 */
[----:B------:R-:W-:Y:S02]  /*1fc0*/  UFLO.U32 UR5, UR4 ;  /* 0x00000004000572bd */ /* 0x000fe400080e0000 */
[----:B------:R-:W-:-:S04]  /*1fd0*/  UPOPC UR4, UR4 ;  /* 0x00000004000472bf */ /* 0x000fc80008000000 */
[----:B-1----:R-:W-:Y:S02]  /*1fe0*/  ISETP.EQ.U32.AND P0, PT, R3, UR5, PT ;  /* 0x0000000503007c0c */ /* 0x002fe4000bf02070 */
[----:B---3--:R-:W-:Y:S02]  /*1ff0*/  IMAD R3, R5, UR4, RZ ;  /* 0x0000000405037c24 */ /* 0x008fe4000f8e02ff */
[----:B------:R-:W-:-:S04]  /*2000*/  IMAD.WIDE.U32 R6, R4, UR4, RZ ;  /* 0x0000000404067c25 */ /* 0x000fc8000f8e00ff */
[----:B--2---:R-:W-:Y:S01]  /*2010*/  IMAD.WIDE R4, R0, 0x8, R8 ;  /* 0x0000000800047825 */ /* 0x004fe200078e0208 */
[----:B------:R-:W-:-:S05]  /*2020*/  IADD3 R7, PT, PT, R7, R3, RZ ;  /* 0x0000000307077210 */ /* 0x000fca0007ffe0ff */
[----:B------:R0:W-:Y:S01]  /*2030*/  @P0 REDG.E.ADD.64.STRONG.GPU desc[UR36][R4.64], R6 ;  /* 0x000000060400098e */ /* 0x0001e2000c12e524 */
[----:B------:R-:W-:-:S07]  /*2040*/  IADD3 R23, PT, PT, R23, 0x80, RZ ;  /* 0x0000008017177810 */ /* 0x000fce0007ffe0ff */
.L_x_34136:
[----:B------:R-:W-:Y:S05]  /*2050*/  BSYNC.RECONVERGENT B6 ;  /* 0x0000000000067941 */ /* 0x000fea0003800200 */
.L_x_34135:
        /* <DEDUP_REMOVED lines=31> */
.L_x_34141:
        /* <DEDUP_REMOVED lines=276> */
.L_x_34142:
        /* <DEDUP_REMOVED lines=10> */
[----:B------:R-:W-:Y:S02]  /*3430*/  IMAD.IADD R7, R7, 0x1, R3 ;  /* 0x0000000107077824 */ /* 0x000fe400078e0203 */
[----:B--2---:R-:W-:-:S05]  /*3440*/  IMAD.WIDE R4, R0, 0x8, R10 ;  /* 0x0000000800047825 */ /* 0x004fca00078e020a */
[----:B------:R1:W-:Y:S01]  /*3450*/  @P0 REDG.E.ADD.64.STRONG.GPU desc[UR36][R4.64], R6 ;  /* 0x000000060400098e */ /* 0x0003e2000c12e524 */
[----:B------:R-:W-:-:S07]  /*3460*/  IADD3 R23, PT, PT, R23, 0x80, RZ ;  /* 0x0000008017177810 */ /* 0x000fce0007ffe0ff */
.L_x_34140:
[----:B------:R-:W-:Y:S05]  /*3470*/  BSYNC.RECONVERGENT B6 ;  /* 0x0000000000067941 */ /* 0x000fea0003800200 */
.L_x_34139:
        /* <DEDUP_REMOVED lines=31> */
.L_x_34145:
        /* <DEDUP_REMOVED lines=276> */
.L_x_34146:
        /* <DEDUP_REMOVED lines=13> */
[----:B------:R-:W-:-:S07]  /*4880*/  VIADD R23, R23, 0x80 ;  /* 0x0000008017177836 */ /* 0x000fce0000000000 */
.L_x_34144:
[----:B------:R-:W-:Y:S05]  /*4890*/  BSYNC.RECONVERGENT B6 ;  /* 0x0000000000067941 */ /* 0x000fea0003800200 */
.L_x_34143:
        /* <DEDUP_REMOVED lines=19> */
[----:B------:R-:W3:Y:S01]  /*49d0*/  LDCU.64 UR6, c[0x4][0x4c0] ;  /* 0x01009800ff0677ac */ /* 0x000ee20008000a00 */
[----:B------:R-:W4:Y:S01]  /*49e0*/  LDC.64 R14, c[0x4][R14] ;  /* 0x010000000e0e7b82 */ /* 0x000f220000000a00 */
[----:B------:R-:W5:Y:S01]  /*49f0*/  LDCU.64 UR8, c[0x4][0x138] ;  /* 0x01002700ff0877ac */ /* 0x000f620008000a00 */
[----:B012---:R-:W-:Y:S02]  /*4a00*/  MOV R4, UR4 ;  /* 0x0000000400047c02 */ /* 0x007fe40008000f00 */
[----:B------:R-:W-:Y:S01]  /*4a10*/  MOV R5, UR5 ;  /* 0x0000000500057c02 */ /* 0x000fe20008000f00 */
[----:B---3--:R-:W-:Y:S01]  /*4a20*/  IMAD.U32 R6, RZ, RZ, UR6 ;  /* 0x00000006ff067e24 */ /* 0x008fe2000f8e00ff */
[----:B------:R-:W-:-:S02]  /*4a30*/  MOV R7, UR7 ;  /* 0x0000000700077c02 */ /* 0x000fc40008000f00 */
[----:B-----5:R-:W-:Y:S01]  /*4a40*/  MOV R10, UR8 ;  /* 0x00000008000a7c02 */ /* 0x020fe20008000f00 */
[----:B------:R-:W-:-:S07]  /*4a50*/  IMAD.U32 R11, RZ, RZ, UR9 ;  /* 0x00000009ff0b7e24 */ /* 0x000fce000f8e00ff */
[----:B------:R-:W-:-:S07]  /*4a60*/  LEPC R20, `(.L_x_34147) ;  /* 0x000000001014794e */ /* 0x000fce0000000000 */
[----:B----4-:R-:W-:Y:S05]  /*4a70*/  CALL.ABS.NOINC R14 ;  /* 0x000000000e007343 */ /* 0x010fea0003c00000 */
.L_x_34147:
[----:B------:R-:W3:Y:S01]  /*4a80*/  LDC R17, c[0x0][0x590] ;  /* 0x00016400ff117b82 */ /* 0x000ee20000000800 */
[----:B------:R-:W-:-:S07]  /*4a90*/  ISETP.GE.AND P0, PT, R16, RZ, PT ;  /* 0x000000ff1000720c */ /* 0x000fce0003f06270 */
[----:B012---:R-:W0:Y:S08]  /*4aa0*/  LDC.64 R6, c[0x0][0x5a0] ;  /* 0x00016800ff067b82 */ /* 0x007e300000000a00 */
[----:B------:R-:W1:Y:S01]  /*4ab0*/  LDC R5, c[0x0][0x5a8] ;  /* 0x00016a00ff057b82 */ /* 0x000e620000000800 */
[----:B---3--:R-:W-:-:S07]  /*4ac0*/  IADD3 R17, PT, PT, R16, R17, RZ ;  /* 0x0000001110117210 */ /* 0x008fce0007ffe0ff */
[----:B------:R-:W2:Y:S01]  /*4ad0*/  LDC R9, c[0x0][0x6cc] ;  /* 0x0001b300ff097b82 */ /* 0x000ea20000000800 */
[----:B------:R-:W-:Y:S01]  /*4ae0*/  SEL R17, R17, R16, !P0 ;  /* 0x0000001011117207 */ /* 0x000fe20004000000 */
[----:B------:R-:W-:Y:S01]  /*4af0*/  HFMA2 R16, -RZ, RZ, 0, 0 ;  /* 0x00000000ff107431 */ /* 0x000fe200000001ff */
[----:B------:R-:W-:-:S04]  /*4b00*/  ISETP.NE.AND P0, PT, R18, RZ, PT ;  /* 0x000000ff1200720c */ /* 0x000fc80003f05270 */
[----:B0-----:R-:W-:-:S05]  /*4b10*/  IMAD.HI.U32 R4, R17, R7, R16 ;  /* 0x0000000711047227 */ /* 0x001fca00078e0010 */
[----:B-1----:R-:W-:-:S05]  /*4b20*/  SHF.R.U32.HI R5, RZ, R5, R4 ;  /* 0x00000005ff057219 */ /* 0x002fca0000011604 */
[----:B------:R-:W-:-:S04]  /*4b30*/  IMAD.MOV R3, RZ, RZ, -R5 ;  /* 0x000000ffff037224 */ /* 0x000fc800078e0a05 */
[----:B------:R-:W-:-:S04]  /*4b40*/  IMAD R0, R6, R3, R17 ;  /* 0x0000000306007224 */ /* 0x000fc800078e0211 */
[----:B--2---:R-:W-:Y:S01]  /*4b50*/  IMAD R0, R0, R9, RZ ;  /* 0x0000000900007224 */ /* 0x004fe200078e02ff */
        /* <DEDUP_REMOVED lines=262> */
.L_x_34148:
        /* <DEDUP_REMOVED lines=9> */
[----:B------:R-:W-:-:S05]  /*5c50*/  IMAD.WIDE.U32 R4, R2, UR4, RZ ;  /* 0x0000000402047c25 */ /* 0x000fca000f8e00ff */
[----:B------:R-:W-:Y:S01]  /*5c60*/  IADD3 R5, PT, PT, R5, R3, RZ ;  /* 0x0000000305057210 */ /* 0x000fe20007ffe0ff */
[----:B--2---:R-:W-:-:S05]  /*5c70*/  IMAD.WIDE R2, R0, 0x8, R8 ;  /* 0x0000000800027825 */ /* 0x004fca00078e0208 */
[----:B------:R-:W-:Y:S01]  /*5c80*/  @P0 REDG.E.ADD.64.STRONG.GPU desc[UR36][R2.64], R4 ;  /* 0x000000040200098e */ /* 0x000fe2000c12e524 */
[----:B------:R-:W-:Y:S05]  /*5c90*/  EXIT ;  /* 0x000000000000794d */ /* 0x000fea0003800000 */
.L_x_34123:
        /* <DEDUP_REMOVED lines=31> */
.L_x_34151:
[----:B------:R-:W0:Y:S01]  /*5e90*/  LDC.64 R2, c[0x0][0x580] ;  /* 0x00016000ff027b82 */ /* 0x000e220000000a00 */
[----:B------:R-:W1:Y:S01]  /*5ea0*/  S2R R0, SR_LANEID ;  /* 0x0000000000007919 */ /* 0x000e620000000000 */
[----:B------:R-:W2:Y:S06]  /*5eb0*/  LDCU UR5, c[0x0][0x590] ;  /* 0x0000b200ff0577ac */ /* 0x000eac0008000800 */
[----:B------:R-:W3:Y:S01]  /*5ec0*/  LDC.64 R8, c[0x0][0x738] ;  /* 0x0001ce00ff087b82 */ /* 0x000ee20000000a00 */
[----:B0-----:R-:W4:Y:S01]  /*5ed0*/  LDG.E.64 R2, desc[UR36][R2.64] ;  /* 0x0000002402027981 */ /* 0x001f22000c1e1b00 */
[----:B------:R-:W-:Y:S01]  /*5ee0*/  SHF.R.S32.HI R5, RZ, 0x1f, R16 ;  /* 0x0000001fff057819 */ /* 0x000fe20000011410 */
[----:B------:R-:W-:-:S03]  /*5ef0*/  VOTEU.ANY UR4, UPT, PT ;  /* 0x0000000000047886 */ /* 0x000fc600038e0100 */
[----:B--2---:R-:W-:Y:S01]  /*5f00*/  LOP3.LUT R5, R5, UR5, RZ, 0xc0, !PT ;  /* 0x0000000505057c12 */ /* 0x004fe2000f8ec0ff */
[----:B------:R-:W-:Y:S02]  /*5f10*/  UFLO.U32 UR5, UR4 ;  /* 0x00000004000572bd */ /* 0x000fe400080e0000 */
[----:B------:R-:W-:Y:S01]  /*5f20*/  UPOPC UR4, UR4 ;  /* 0x00000004000472bf */ /* 0x000fe20008000000 */
[----:B------:R-:W-:-:S03]  /*5f30*/  IADD3 R16, PT, PT, R16, R5, RZ ;  /* 0x0000000510107210 */ /* 0x000fc60007ffe0ff */
[----:B-1----:R-:W-:Y:S02]  /*5f40*/  ISETP.EQ.U32.AND P0, PT, R0, UR5, PT ;  /* 0x0000000500007c0c */ /* 0x002fe4000bf02070 */
[----:B------:R-:W-:-:S04]  /*5f50*/  SHF.R.S64 R5, RZ, 0x1d, R16 ;  /* 0x0000001dff057819 */ /* 0x000fc80000001010 */
[----:B---3--:R-:W-:-:S04]  /*5f60*/  IADD3 R4, P1, PT, R5, R8, RZ ;  /* 0x0000000805047210 */ /* 0x008fc80007f3e0ff */
[----:B------:R-:W-:Y:S01]  /*5f70*/  LEA.HI.X.SX32 R5, R16, R9, 0x3, P1 ;  /* 0x0000000910057211 */ /* 0x000fe200008f1eff */
[----:B----4-:R-:W-:Y:S02]  /*5f80*/  IMAD R7, R3, UR4, RZ ;  /* 0x0000000403077c24 */ /* 0x010fe4000f8e02ff */
[----:B------:R-:W-:-:S04]  /*5f90*/  IMAD.WIDE.U32 R2, R2, UR4, RZ ;  /* 0x0000000402027c25 */ /* 0x000fc8000f8e00ff */
[----:B------:R-:W-:-:S05]  /*5fa0*/  IMAD.IADD R3, R3, 0x1, R7 ;  /* 0x0000000103037824 */ /* 0x000fca00078e0207 */
[----:B------:R0:W-:Y:S01]  /*5fb0*/  @P0 REDG.E.ADD.64.STRONG.GPU desc[UR36][R4.64], R2 ;  /* 0x000000020400098e */ /* 0x0001e2000c12e524 */
[----:B------:R-:W-:-:S07]  /*5fc0*/  IADD3 R23, PT, PT, R23, 0x80, RZ ;  /* 0x0000008017177810 */ /* 0x000fce0007ffe0ff */
.L_x_34150:
[----:B------:R-:W-:Y:S05]  /*5fd0*/  BSYNC.RECONVERGENT B6 ;  /* 0x0000000000067941 */ /* 0x000fea0003800200 */
.L_x_34149:
        /* <DEDUP_REMOVED lines=31> */
.L_x_34154:
[----:B0-----:R-:W0:Y:S01]  /*61d0*/  LDC.64 R2, c[0x0][0x580] ;  /* 0x00016000ff027b82 */ /* 0x001e220000000a00 */
        /* <DEDUP_REMOVED lines=19> */
.L_x_34153:
[----:B------:R-:W-:Y:S05]  /*6310*/  BSYNC.RECONVERGENT B6 ;  /* 0x0000000000067941 */ /* 0x000fea0003800200 */
.L_x_34152:
        /* <DEDUP_REMOVED lines=31> */
.L_x_34157:
[----:B01----:R-:W0:Y:S01]  /*6510*/  LDC.64 R2, c[0x0][0x580] ;  /* 0x00016000ff027b82 */ /* 0x003e220000000a00 */
        /* <DEDUP_REMOVED lines=19> */
.L_x_34156:
[----:B------:R-:W-:Y:S05]  /*6650*/  BSYNC.RECONVERGENT B6 ;  /* 0x0000000000067941 */ /* 0x000fea0003800200 */
.L_x_34155:
        /* <DEDUP_REMOVED lines=24> */
[----:B--2---:R-:W-:-:S02]  /*67e0*/  MOV R6, UR6 ;  /* 0x0000000600067c02 */ /* 0x004fc40008000f00 */
[----:B------:R-:W-:Y:S01]  /*67f0*/  MOV R7, UR7 ;  /* 0x0000000700077c02 */ /* 0x000fe20008000f00 */
[----:B----4-:R-:W-:Y:S01]  /*6800*/  IMAD.U32 R10, RZ, RZ, UR8 ;  /* 0x00000008ff0a7e24 */ /* 0x010fe2000f8e00ff */
[----:B0-----:R-:W-:-:S07]  /*6810*/  MOV R11, UR9 ;  /* 0x00000009000b7c02 */ /* 0x001fce0008000f00 */
[----:B------:R-:W-:-:S07]  /*6820*/  LEPC R20, `(.L_x_34158) ;  /* 0x000000001014794e */ /* 0x000fce0000000000 */
[----:B-1----:R-:W-:Y:S05]  /*6830*/  CALL.ABS.NOINC R2 ;  /* 0x0000000002007343 */ /* 0x002fea0003c00000 */
.L_x_34158:
[----:B012---:R-:W0:Y:S01]  /*6840*/  LDC.64 R2, c[0x0][0x580] ;  /* 0x00016000ff027b82 */ /* 0x007e220000000a00 */
        /* <DEDUP_REMOVED lines=17> */
[----:B------:R-:W-:Y:S01]  /*6960*/  @P0 REDG.E.ADD.64.STRONG.GPU desc[UR36][R4.64], R2 ;  /* 0x000000020400098e */ /* 0x000fe2000c12e524 */
[----:B------:R-:W-:Y:S05]  /*6970*/  EXIT ;  /* 0x000000000000794d */ /* 0x000fea0003800000 */
.L_x_34122:
        /* <DEDUP_REMOVED lines=310> */
.L_x_34163:
        /* <DEDUP_REMOVED lines=29> */
.L_x_34165:
[----:B------:R-:W-:Y:S05]  /*7eb0*/  BSYNC.RECONVERGENT B6 ;  /* 0x0000000000067941 */ /* 0x000fea0003800200 */
.L_x_34164:
[----:B------:R-:W0:Y:S02]  /*7ec0*/  LDCU.64 UR4, c[0x0][0x580] ;  /* 0x0000b000ff0477ac */ /* 0x000e240008000a00 */
[----:B0-----:R-:W-:-:S05]  /*7ed0*/  IADD3 R2, P0, PT, R17, UR4, RZ ;  /* 0x0000000411027c10 */ /* 0x001fca000ff1e0ff */
[----:B------:R-:W-:-:S06]  /*7ee0*/  IMAD.X R3, RZ, RZ, UR5, P0 ;  /* 0x00000005ff037e24 */ /* 0x000fcc00080e06ff */
[----:B------:R-:W2:Y:S01]  /*7ef0*/  LDG.E.64 R2, desc[UR36][R2.64] ;  /* 0x0000002402027981 */ /* 0x000ea2000c1e1b00 */
[----:B------:R-:W2:Y:S01]  /*7f00*/  LDC.64 R4, c[0x0][0x738] ;  /* 0x0001ce00ff047b82 */ /* 0x000ea20000000a00 */
[----:B------:R-:W-:Y:S02]  /*7f10*/  IADD3 R23, PT, PT, R23, 0x80, RZ ;  /* 0x0000008017177810 */ /* 0x000fe40007ffe0ff */
[----:B--2---:R0:W-:Y:S05]  /*7f20*/  REDG.E.ADD.64.STRONG.GPU desc[UR36][R4.64], R2 ;  /* 0x000000020400798e */ /* 0x0041ea000c12e524 */
.L_x_34162:
[----:B------:R-:W-:Y:S05]  /*7f30*/  BSYNC.RECONVERGENT B7 ;  /* 0x0000000000077941 */ /* 0x000fea0003800200 */
.L_x_34161:
        /* <DEDUP_REMOVED lines=302> */
.L_x_34168:
        /* <DEDUP_REMOVED lines=29> */
.L_x_34170:
[----:B------:R-:W-:Y:S05]  /*93f0*/  BSYNC.RECONVERGENT B6 ;  /* 0x0000000000067941 */ /* 0x000fea0003800200 */
.L_x_34169:
[----:B------:R-:W0:Y:S02]  /*9400*/  LDCU.64 UR4, c[0x0][0x580] ;  /* 0x0000b000ff0477ac */ /* 0x000e240008000a00 */
[----:B0-----:R-:W-:-:S04]  /*9410*/  IADD3 R2, P0, PT, R17, UR4, RZ ;  /* 0x0000000411027c10 */ /* 0x001fc8000ff1e0ff */
[----:B------:R-:W-:-:S06]  /*9420*/  IADD3.X R3, PT, PT, RZ, UR5, RZ, P0, !PT ;  /* 0x00000005ff037c10 */ /* 0x000fcc00087fe4ff */
[----:B------:R-:W2:Y:S01]  /*9430*/  LDG.E.64 R2, desc[UR36][R2.64] ;  /* 0x0000002402027981 */ /* 0x000ea2000c1e1b00 */
[----:B------:R-:W2:Y:S01]  /*9440*/  LDC.64 R4, c[0x0][0x738] ;  /* 0x0001ce00ff047b82 */ /* 0x000ea20000000a00 */
[----:B------:R-:W-:Y:S02]  /*9450*/  VIADD R23, R23, 0x80 ;  /* 0x0000008017177836 */ /* 0x000fe40000000000 */
[----:B--2---:R1:W-:Y:S05]  /*9460*/  REDG.E.ADD.64.STRONG.GPU desc[UR36][R4.64], R2 ;  /* 0x000000020400798e */ /* 0x0043ea000c12e524 */
.L_x_34167:
[----:B------:R-:W-:Y:S05]  /*9470*/  BSYNC.RECONVERGENT B7 ;  /* 0x0000000000077941 */ /* 0x000fea0003800200 */
.L_x_34166:
        /* <DEDUP_REMOVED lines=302> */
.L_x_34173:
        /* <DEDUP_REMOVED lines=29> */
.L_x_34175:
[----:B------:R-:W-:Y:S05]  /*a930*/  BSYNC.RECONVERGENT B6 ;  /* 0x0000000000067941 */ /* 0x000fea0003800200 */
.L_x_34174:
[----:B------:R-:W0:Y:S02]  /*a940*/  LDCU.64 UR4, c[0x0][0x580] ;  /* 0x0000b000ff0477ac */ /* 0x000e240008000a00 */
[----:B0-----:R-:W-:-:S04]  /*a950*/  IADD3 R2, P0, PT, R17, UR4, RZ ;  /* 0x0000000411027c10 */ /* 0x001fc8000ff1e0ff */
[----:B------:R-:W-:-:S06]  /*a960*/  IADD3.X R3, PT, PT, RZ, UR5, RZ, P0, !PT ;  /* 0x00000005ff037c10 */ /* 0x000fcc00087fe4ff */
[----:B------:R-:W2:Y:S01]  /*a970*/  LDG.E.64 R2, desc[UR36][R2.64] ;  /* 0x0000002402027981 */ /* 0x000ea2000c1e1b00 */
[----:B------:R-:W2:Y:S01]  /*a980*/  LDC.64 R4, c[0x0][0x738] ;  /* 0x0001ce00ff047b82 */ /* 0x000ea20000000a00 */
[----:B------:R-:W-:Y:S02]  /*a990*/  IADD3 R23, PT, PT, R23, 0x80, RZ ;  /* 0x0000008017177810 */ /* 0x000fe40007ffe0ff */
[----:B--2---:R2:W-:Y:S05]  /*a9a0*/  REDG.E.ADD.64.STRONG.GPU desc[UR36][R4.64], R2 ;  /* 0x000000020400798e */ /* 0x0045ea000c12e524 */
.L_x_34172:
[----:B------:R-:W-:Y:S05]  /*a9b0*/  BSYNC.RECONVERGENT B7 ;  /* 0x0000000000077941 */ /* 0x000fea0003800200 */
.L_x_34171:
        /* <DEDUP_REMOVED lines=301> */
.L_x_34176:
        /* <DEDUP_REMOVED lines=23> */
[----:B0-----:R-:W-:Y:S01]  /*be00*/  IMAD.U32 R4, RZ, RZ, UR4 ;  /* 0x00000004ff047e24 */ /* 0x001fe2000f8e00ff */
[----:B------:R-:W-:Y:S02]  /*be10*/  MOV R5, UR5 ;  /* 0x0000000500057c02 */ /* 0x000fe40008000f00 */
[----:B---3--:R-:W-:-:S02]  /*be20*/  MOV R6, UR6 ;  /* 0x0000000600067c02 */ /* 0x008fc40008000f00 */
[----:B------:R-:W-:Y:S01]  /*be30*/  MOV R7, UR7 ;  /* 0x0000000700077c02 */ /* 0x000fe20008000f00 */
[----:B----4-:R-:W-:Y:S01]  /*be40*/  IMAD.U32 R10, RZ, RZ, UR8 ;  /* 0x00000008ff0a7e24 */ /* 0x010fe2000f8e00ff */
[----:B-1----:R-:W-:-:S07]  /*be50*/  MOV R11, UR9 ;  /* 0x00000009000b7c02 */ /* 0x002fce0008000f00 */
[----:B------:R-:W-:-:S07]  /*be60*/  LEPC R20, `(.L_x_34178) ;  /* 0x000000001014794e */ /* 0x000fce0000000000 */
[----:B--2---:R-:W-:Y:S05]  /*be70*/  CALL.ABS.NOINC R2 ;  /* 0x0000000002007343 */ /* 0x004fea0003c00000 */
.L_x_34178:
[----:B------:R-:W-:Y:S05]  /*be80*/  BSYNC.RECONVERGENT B6 ;  /* 0x0000000000067941 */ /* 0x000fea0003800200 */
.L_x_34177:
[----:B------:R-:W2:Y:S01]  /*be90*/  LDG.E.64 R16, desc[UR36][R16.64] ;  /* 0x0000002410107981 */ /* 0x000ea2000c1e1b00 */
[----:B------:R-:W2:Y:S03]  /*bea0*/  LDC.64 R2, c[0x0][0x738] ;  /* 0x0001ce00ff027b82 */ /* 0x000ea60000000a00 */
[----:B--2---:R-:W-:Y:S01]  /*beb0*/  REDG.E.ADD.64.STRONG.GPU desc[UR36][R2.64], R16 ;  /* 0x000000100200798e */ /* 0x004fe2000c12e524 */
[----:B------:R-:W-:Y:S05]  /*bec0*/  EXIT ;  /* 0x000000000000794d */ /* 0x000fea0003800000 */
.L_x_34160:
        /* <DEDUP_REMOVED lines=308> */
.L_x_34181:
        /* <DEDUP_REMOVED lines=29> */
.L_x_34183:
[----:B------:R-:W-:Y:S05]  /*d3e0*/  BSYNC.RECONVERGENT B6 ;  /* 0x0000000000067941 */ /* 0x000fea0003800200 */
.L_x_34182:
        /* <DEDUP_REMOVED lines=276> */
.L_x_34184:
[----:B------:R-:W0:Y:S01]  /*e530*/  LDCU.64 UR4, c[0x0][0x580] ;  /* 0x0000b000ff0477ac */ /* 0x000e220008000a00 */
[----:B------:R-:W1:Y:S01]  /*e540*/  LDC.64 R6, c[0x0][0x738] ;  /* 0x0001ce00ff067b82 */ /* 0x000e620000000a00 */
[----:B0-----:R-:W-:-:S05]  /*e550*/  IADD3 R4, P0, PT, R25, UR4, RZ ;  /* 0x0000000419047c10 */ /* 0x001fca000ff1e0ff */
[----:B------:R-:W-:-:S06]  /*e560*/  IMAD.X R5, RZ, RZ, UR5, P0 ;  /* 0x00000005ff057e24 */ /* 0x000fcc00080e06ff */
[----:B------:R-:W2:Y:S01]  /*e570*/  LDG.E.64 R4, desc[UR36][R4.64] ;  /* 0x0000002404047981 */ /* 0x000ea2000c1e1b00 */
[----:B-1----:R-:W-:Y:S01]  /*e580*/  IMAD.WIDE R6, R0, 0x8, R6 ;  /* 0x0000000800067825 */ /* 0x002fe200078e0206 */
[----:B------:R-:W-:-:S04]  /*e590*/  IADD3 R23, PT, PT, R23, 0x80, RZ ;  /* 0x0000008017177810 */ /* 0x000fc80007ffe0ff */
[----:B--2---:R0:W-:Y:S03]  /*e5a0*/  REDG.E.ADD.64.STRONG.GPU desc[UR36][R6.64], R4 ;  /* 0x000000040600798e */ /* 0x0041e6000c12e524 */
.L_x_34180:
[----:B------:R-:W-:Y:S05]  /*e5b0*/  BSYNC.RECONVERGENT B7 ;  /* 0x0000000000077941 */ /* 0x000fea0003800200 */
.L_x_34179:
        /* <DEDUP_REMOVED lines=303> */
.L_x_34187:
        /* <DEDUP_REMOVED lines=29> */
.L_x_34189:
[----:B------:R-:W-:Y:S05]  /*fa80*/  BSYNC.RECONVERGENT B6 ;  /* 0x0000000000067941 */ /* 0x000fea0003800200 */
.L_x_34188:
        /* <DEDUP_REMOVED lines=276> */
.L_x_34190:
[----:B------:R-:W0:Y:S01]  /*10bd0*/  LDCU.64 UR4, c[0x0][0x580] ;  /* 0x0000b000ff0477ac */ /* 0x000e220008000a00 */
[----:B------:R-:W1:Y:S01]  /*10be0*/  LDC.64 R6, c[0x0][0x738] ;  /* 0x0001ce00ff067b82 */ /* 0x000e620000000a00 */
[----:B0-----:R-:W-:-:S04]  /*10bf0*/  IADD3 R4, P0, PT, R25, UR4, RZ ;  /* 0x0000000419047c10 */ /* 0x001fc8000ff1e0ff */
[----:B------:R-:W-:-:S06]  /*10c00*/  IADD3.X R5, PT, PT, RZ, UR5, RZ, P0, !PT ;  /* 0x00000005ff057c10 */ /* 0x000fcc00087fe4ff */
[----:B------:R-:W2:Y:S01]  /*10c10*/  LDG.E.64 R4, desc[UR36][R4.64] ;  /* 0x0000002404047981 */ /* 0x000ea2000c1e1b00 */
[----:B-1----:R-:W-:Y:S01]  /*10c20*/  IMAD.WIDE R6, R0, 0x8, R6 ;  /* 0x0000000800067825 */ /* 0x002fe200078e0206 */
[----:B------:R-:W-:-:S04]  /*10c30*/  IADD3 R23, PT, PT, R23, 0x80, RZ ;  /* 0x0000008017177810 */ /* 0x000fc80007ffe0ff */
[----:B--2---:R1:W-:Y:S03]  /*10c40*/  REDG.E.ADD.64.STRONG.GPU desc[UR36][R6.64], R4 ;  /* 0x000000040600798e */ /* 0x0043e6000c12e524 */
.L_x_34186:
[----:B------:R-:W-:Y:S05]  /*10c50*/  BSYNC.RECONVERGENT B7 ;  /* 0x0000000000077941 */ /* 0x000fea0003800200 */
.L_x_34185:
        /* <DEDUP_REMOVED lines=303> */
.L_x_34193:
        /* <DEDUP_REMOVED lines=29> */
.L_x_34195:
[----:B------:R-:W-:Y:S05]  /*12120*/  BSYNC.RECONVERGENT B6 ;  /* 0x0000000000067941 */ /* 0x000fea0003800200 */
.L_x_34194:
        /* <DEDUP_REMOVED lines=276> */
.L_x_34196:
        /* <DEDUP_REMOVED lines=8> */
.L_x_34192:
[----:B------:R-:W-:Y:S05]  /*132f0*/  BSYNC.RECONVERGENT B7 ;  /* 0x0000000000077941 */ /* 0x000fea0003800200 */
.L_x_34191:
        /* <DEDUP_REMOVED lines=302> */
.L_x_34197:
        /* <DEDUP_REMOVED lines=31> */
.L_x_34199:
[----:B------:R-:W-:Y:S05]  /*147d0*/  BSYNC.RECONVERGENT B6 ;  /* 0x0000000000067941 */ /* 0x000fea0003800200 */
.L_x_34198:
        /* <DEDUP_REMOVED lines=276> */
.L_x_34200:
[----:B------:R-:W2:Y:S01]  /*15920*/  LDG.E.64 R18, desc[UR36][R18.64] ;  /* 0x0000002412127981 */ /* 0x000ea2000c1e1b00 */
[----:B------:R-:W0:Y:S02]  /*15930*/  LDC.64 R2, c[0x0][0x738] ;  /* 0x0001ce00ff027b82 */ /* 0x000e240000000a00 */
[----:B0-----:R-:W-:-:S05]  /*15940*/  IMAD.WIDE R2, R0, 0x8, R2 ;  /* 0x0000000800027825 */ /* 0x001fca00078e0202 */
[----:B--2---:R-:W-:Y:S01]  /*15950*/  REDG.E.ADD.64.STRONG.GPU desc[UR36][R2.64], R18 ;  /* 0x000000120200798e */ /* 0x004fe2000c12e524 */
[----:B------:R-:W-:Y:S05]  /*15960*/  EXIT ;  /* 0x000000000000794d */ /* 0x000fea0003800000 */
.L_x_34159:
        /* <DEDUP_REMOVED lines=305> */
.L_x_34203:
        /* <DEDUP_REMOVED lines=29> */
.L_x_34205:
[----:B------:R-:W-:Y:S05]  /*16e50*/  BSYNC.RECONVERGENT B6 ;  /* 0x0000000000067941 */ /* 0x000fea0003800200 */
.L_x_34204:
[----:B------:R-:W0:Y:S01]  /*16e60*/  LDCU.64 UR4, c[0x0][0x580] ;  /* 0x0000b000ff0477ac */ /* 0x000e220008000a00 */
[----:B------:R-:W1:Y:S01]  /*16e70*/  LDCU.64 UR6, c[0x0][0x738] ;  /* 0x0000e700ff0677ac */ /* 0x000e620008000a00 */
[----:B0-----:R-:W-:Y:S01]  /*16e80*/  IADD3 R2, P0, PT, R25, UR4, RZ ;  /* 0x0000000419027c10 */ /* 0x001fe2000ff1e0ff */
[----:B------:R-:W0:Y:S03]  /*16e90*/  LDCU UR4, c[0x0][0x590] ;  /* 0x0000b200ff0477ac */ /* 0x000e260008000800 */
[----:B------:R-:W-:-:S06]  /*16ea0*/  IADD3.X R3, PT, PT, RZ, UR5, RZ, P0, !PT ;  /* 0x00000005ff037c10 */ /* 0x000fcc00087fe4ff */
[----:B------:R-:W2:Y:S01]  /*16eb0*/  LDG.E.64 R2, desc[UR36][R2.64] ;  /* 0x0000002402027981 */ /* 0x000ea2000c1e1b00 */
[----:B------:R-:W-:-:S04]  /*16ec0*/  SHF.R.S32.HI R5, RZ, 0x1f, R16 ;  /* 0x0000001fff057819 */ /* 0x000fc80000011410 */
[----:B0-----:R-:W-:-:S04]  /*16ed0*/  LOP3.LUT R5, R5, UR4, RZ, 0xc0, !PT ;  /* 0x0000000405057c12 */ /* 0x001fc8000f8ec0ff */
[----:B------:R-:W-:-:S04]  /*16ee0*/  IADD3 R16, PT, PT, R16, R5, RZ ;  /* 0x0000000510107210 */ /* 0x000fc80007ffe0ff */
[----:B------:R-:W-:-:S04]  /*16ef0*/  SHF.R.S64 R4, RZ, 0x1d, R16 ;  /* 0x0000001dff047819 */ /* 0x000fc80000001010 */
[----:B-1----:R-:W-:-:S04]  /*16f00*/  IADD3 R4, P0, PT, R4, UR6, RZ ;  /* 0x0000000604047c10 */ /* 0x002fc8000ff1e0ff */
[----:B------:R-:W-:-:S05]  /*16f10*/  LEA.HI.X.SX32 R5, R16, UR7, 0x3, P0 ;  /* 0x0000000710057c11 */ /* 0x000fca00080f1eff */
[----:B--2---:R0:W-:Y:S01]  /*16f20*/  REDG.E.ADD.64.STRONG.GPU desc[UR36][R4.64], R2 ;  /* 0x000000020400798e */ /* 0x0041e2000c12e524 */
[----:B------:R-:W-:-:S07]  /*16f30*/  IADD3 R23, PT, PT, R23, 0x80, RZ ;  /* 0x0000008017177810 */ /* 0x000fce0007ffe0ff */
.L_x_34202:
[----:B------:R-:W-:Y:S05]  /*16f40*/  BSYNC.RECONVERGENT B7 ;  /* 0x0000000000077941 */ /* 0x000fea0003800200 */
.L_x_34201:
        /* <DEDUP_REMOVED lines=302> */
.L_x_34208:
        /* <DEDUP_REMOVED lines=29> */
.L_x_34210:
[----:B------:R-:W-:Y:S05]  /*18400*/  BSYNC.RECONVERGENT B6 ;  /* 0x0000000000067941 */ /* 0x000fea0003800200 */
.L_x_34209:
[----:B------:R-:W0:Y:S01]  /*18410*/  LDCU.64 UR4, c[0x0][0x580] ;  /* 0x0000b000ff0477ac */ /* 0x000e220008000a00 */
[----:B------:R-:W1:Y:S01]  /*18420*/  LDCU.64 UR6, c[0x0][0x738] ;  /* 0x0000e700ff0677ac */ /* 0x000e620008000a00 */
[----:B0-----:R-:W-:Y:S01]  /*18430*/  IADD3 R2, P0, PT, R25, UR4, RZ ;  /* 0x0000000419027c10 */ /* 0x001fe2000ff1e0ff */
[----:B------:R-:W0:Y:S04]  /*18440*/  LDCU UR4, c[0x0][0x590] ;  /* 0x0000b200ff0477ac */ /* 0x000e280008000800 */
[----:B------:R-:W-:-:S06]  /*18450*/  IMAD.X R3, RZ, RZ, UR5, P0 ;  /* 0x00000005ff037e24 */ /* 0x000fcc00080e06ff */
        /* <DEDUP_REMOVED lines=9> */
.L_x_34207:
[----:B------:R-:W-:Y:S05]  /*184f0*/  BSYNC.RECONVERGENT B7 ;  /* 0x0000000000077941 */ /* 0x000fea0003800200 */
.L_x_34206:
        /* <DEDUP_REMOVED lines=302> */
.L_x_34213:
        /* <DEDUP_REMOVED lines=29> */
.L_x_34215:
[----:B------:R-:W-:Y:S05]  /*199b0*/  BSYNC.RECONVERGENT B6 ;  /* 0x0000000000067941 */ /* 0x000fea0003800200 */
.L_x_34214:
[----:B------:R-:W0:Y:S01]  /*199c0*/  LDCU.64 UR4, c[0x0][0x580] ;  /* 0x0000b000ff0477ac */ /* 0x000e220008000a00 */
[----:B------:R-:W1:Y:S01]  /*199d0*/  LDCU.64 UR6, c[0x0][0x738] ;  /* 0x0000e700ff0677ac */ /* 0x000e620008000a00 */
[----:B0-----:R-:W-:Y:S01]  /*199e0*/  IADD3 R2, P0, PT, R25, UR4, RZ ;  /* 0x0000000419027c10 */ /* 0x001fe2000ff1e0ff */
[----:B------:R-:W0:Y:S03]  /*199f0*/  LDCU UR4, c[0x0][0x590] ;  /* 0x0000b200ff0477ac */ /* 0x000e260008000800 */
[----:B------:R-:W-:-:S06]  /*19a00*/  IADD3.X R3, PT, PT, RZ, UR5, RZ, P0, !PT ;  /* 0x00000005ff037c10 */ /* 0x000fcc00087fe4ff */
[----:B------:R-:W2:Y:S01]  /*19a10*/  LDG.E.64 R2, desc[UR36][R2.64] ;  /* 0x0000002402027981 */ /* 0x000ea2000c1e1b00 */
[----:B------:R-:W-:-:S04]  /*19a20*/  SHF.R.S32.HI R5, RZ, 0x1f, R16 ;  /* 0x0000001fff057819 */ /* 0x000fc80000011410 */
[----:B0-----:R-:W-:-:S05]  /*19a30*/  LOP3.LUT R5, R5, UR4, RZ, 0xc0, !PT ;  /* 0x0000000405057c12 */ /* 0x001fca000f8ec0ff */
[----:B------:R-:W-:-:S05]  /*19a40*/  IMAD.IADD R16, R16, 0x1, R5 ;  /* 0x0000000110107824 */ /* 0x000fca00078e0205 */
[----:B------:R-:W-:-:S04]  /*19a50*/  SHF.R.S64 R4, RZ, 0x1d, R16 ;  /* 0x0000001dff047819 */ /* 0x000fc80000001010 */
[----:B-1----:R-:W-:-:S04]  /*19a60*/  IADD3 R4, P0, PT, R4, UR6, RZ ;  /* 0x0000000604047c10 */ /* 0x002fc8000ff1e0ff */
[----:B------:R-:W-:-:S05]  /*19a70*/  LEA.HI.X.SX32 R5, R16, UR7, 0x3, P0 ;  /* 0x0000000710057c11 */ /* 0x000fca00080f1eff */
[----:B--2---:R2:W-:Y:S01]  /*19a80*/  REDG.E.ADD.64.STRONG.GPU desc[UR36][R4.64], R2 ;  /* 0x000000020400798e */ /* 0x0045e2000c12e524 */
[----:B------:R-:W-:-:S07]  /*19a90*/  IADD3 R23, PT, PT, R23, 0x80, RZ ;  /* 0x0000008017177810 */ /* 0x000fce0007ffe0ff */
.L_x_34212:
[----:B------:R-:W-:Y:S05]  /*19aa0*/  BSYNC.RECONVERGENT B7 ;  /* 0x0000000000077941 */ /* 0x000fea0003800200 */
.L_x_34211:
        /* <DEDUP_REMOVED lines=301> */
.L_x_34216:
        /* <DEDUP_REMOVED lines=31> */
.L_x_34218:
[----:B------:R-:W-:Y:S05]  /*1af70*/  BSYNC.RECONVERGENT B6 ;  /* 0x0000000000067941 */ /* 0x000fea0003800200 */
.L_x_34217:
        /* <DEDUP_REMOVED lines=9> */
[----:B--2---:R-:W-:Y:S01]  /*1b010*/  REDG.E.ADD.64.STRONG.GPU desc[UR36][R2.64], R18 ;  /* 0x000000120200798e */ /* 0x004fe2000c12e524 */
[----:B------:R-:W-:Y:S05]  /*1b020*/  EXIT ;  /* 0x000000000000794d */ /* 0x000fea0003800000 */
.L_x_34219:
        /* <DEDUP_REMOVED lines=13> */
.L_x_42001:


//--------------------- .text._ZN2at6native24index_elementwise_kernelILi128ELi4EZNS0_20cuda_take_put_kernelIilZZZZZNS0_10put_kernelERNS_14TensorIteratorERKNS_10TensorBaseEbENKUlvE_clEvENKUlvE1_clEvENKUlvE_clEvENKUlvE0_clEvEUlRilE0_EEvS4_S7_RKT1_EUliE_EEvlSE_ --------------------------
	.section	.text._ZN2at6native24index_elementwise_kernelILi128ELi4EZNS0_20cuda_take_put_kernelIilZZZZZNS0_10put_kernelERNS_14TensorIteratorERKNS_10TensorBaseEbENKUlvE_clEvENKUlvE1_clEvENKUlvE_clEvENKUlvE0_clEvEUlRilE0_EEvS4_S7_RKT1_EUliE_EEvlSE_,"ax",@progbits
	.align	128
        .global         _ZN2at6native24index_elementwise_kernelILi128ELi4EZNS0_20cuda_take_put_kernelIilZZZZZNS0_10put_kernelERNS_14TensorIteratorERKNS_10TensorBaseEbENKUlvE_clEvENKUlvE1_clEvENKUlvE_clEvENKUlvE0_clEvEUlRilE0_EEvS4_S7_RKT1_EUliE_EEvlSE_
        .type           _ZN2at6native24index_elementwise_kernelILi128ELi4EZNS0_20cuda_take_put_kernelIilZZZZZNS0_10put_kernelERNS_14TensorIteratorERKNS_10TensorBaseEbENKUlvE_clEvENKUlvE1_clEvENKUlvE_clEvENKUlvE0_clEvEUlRilE0_EEvS4_S7_RKT1_EUliE_EEvlSE_,@function
        .size           _ZN2at6native24index_elementwise_kernelILi128ELi4EZNS0_20cuda_take_put_kernelIilZZZZZNS0_10put_kernelERNS_14TensorIteratorERKNS_10TensorBaseEbENKUlvE_clEvENKUlvE1_clEvENKUlvE_clEvENKUlvE0_clEvEUlRilE0_EEvS4_S7_RKT1_EUliE_EEvlSE_,(.L_x_41842 - _ZN2at6native24index_elementwise_kernelILi128ELi4EZNS0_20cuda_take_put_kernelIilZZZZZNS0_10put_kernelERNS_14TensorIteratorERKNS_10TensorBaseEbENKUlvE_clEvENKUlvE1_clEvENKUlvE_clEvENKUlvE0_clEvEUlRilE0_EEvS4_S7_RKT1_EUliE_EEvlSE_)
        .other          _ZN2at6native24index_elementwise_kernelILi128ELi4EZNS0_20cuda_take_put_kernelIilZZZZZNS0_10put_kernelERNS_14TensorIteratorERKNS_10TensorBaseEbENKUlvE_clEvENKUlvE1_clEvENKUlvE_clEvENKUlvE0_clEvEUlRilE0_EEvS4_S7_RKT1_EUliE_EEvlSE_,@"STO_CUDA_ENTRY STV_DEFAULT"
_ZN2at6native24index_elementwise_kernelILi128ELi4EZNS0_20cuda_take_put_kernelIilZZZZZNS0_10put_kernelERNS_14TensorIteratorERKNS_10TensorBaseEbENKUlvE_clEvENKUlvE1_clEvENKUlvE_clEvENKUlvE0_clEvEUlRilE0_EEvS4_S7_RKT1_EUliE_EEvlSE_:
.text._ZN2at6native24index_elementwise_kernelILi128ELi4EZNS0_20cuda_take_put_kernelIilZZZZZNS0_10put_kernelERNS_14TensorIteratorERKNS_10TensorBaseEbENKUlvE_clEvENKUlvE1_clEvENKUlvE_clEvENKUlvE0_clEvEUlRilE0_EEvS4_S7_RKT1_EUliE_EEvlSE_:
        /* <DEDUP_REMOVED lines=47> */
.L_x_34225:
[----:B------:R-:W0:Y:S02]  /*02f0*/  LDC.64 R2, c[0x0][0x580] ;  /* 0x00016000ff027b82 */ /* 0x000e240000000a00 */
[----:B0-----:R-:W2:Y:S06]  /*0300*/  LDG.E R3, desc[UR36][R2.64] ;  /* 0x0000002402037981 */ /* 0x001eac000c1e1900 */
[----:B------:R-:W2:Y:S01]  /*0310*/  LDC.64 R4, c[0x0][0x738] ;  /* 0x0001ce00ff047b82 */ /* 0x000ea20000000a00 */
[----:B------:R-:W-:Y:S01]  /*0320*/  VIADD R16, R16, 0x80 ;  /* 0x0000008010107836 */ /* 0x000fe20000000000 */
[----:B--2---:R0:W-:Y:S06]  /*0330*/  STG.E desc[UR36][R4.64], R3 ;  /* 0x0000000304007986 */ /* 0x0041ec000c101924 */
.L_x_34224:
[----:B------:R-:W-:Y:S05]  /*0340*/  BSYNC.RECONVERGENT B6 ;  /* 0x0000000000067941 */ /* 0x000fea0003800200 */
.L_x_34223:
        /* <DEDUP_REMOVED lines=31> */
.L_x_34228:
[----:B------:R-:W0:Y:S02]  /*0540*/  LDC.64 R2, c[0x0][0x580] ;  /* 0x00016000ff027b82 */ /* 0x000e240000000a00 */
[----:B0-----:R-:W2:Y:S06]  /*0550*/  LDG.E R3, desc[UR36][R2.64] ;  /* 0x0000002402037981 */ /* 0x001eac000c1e1900 */
[----:B------:R-:W2:Y:S01]  /*0560*/  LDC.64 R4, c[0x0][0x738] ;  /* 0x0001ce00ff047b82 */ /* 0x000ea20000000a00 */
[----:B------:R-:W-:Y:S01]  /*0570*/  VIADD R16, R16, 0x80 ;  /* 0x0000008010107836 */ /* 0x000fe20000000000 */
[----:B--2---:R1:W-:Y:S06]  /*0580*/  STG.E desc[UR36][R4.64], R3 ;  /* 0x0000000304007986 */ /* 0x0043ec000c101924 */
.L_x_34227:
[----:B------:R-:W-:Y:S05]  /*0590*/  BSYNC.RECONVERGENT B6 ;  /* 0x0000000000067941 */ /* 0x000fea0003800200 */
.L_x_34226:
        /* <DEDUP_REMOVED lines=31> */
.L_x_34231:
[----:B------:R-:W0:Y:S02]  /*0790*/  LDC.64 R2, c[0x0][0x580] ;  /* 0x00016000ff027b82 */ /* 0x000e240000000a00 */
[----:B0-----:R-:W2:Y:S06]  /*07a0*/  LDG.E R3, desc[UR36][R2.64] ;  /* 0x0000002402037981 */ /* 0x001eac000c1e1900 */
[----:B------:R-:W2:Y:S01]  /*07b0*/  LDC.64 R4, c[0x0][0x738] ;  /* 0x0001ce00ff047b82 */ /* 0x000ea20000000a00 */
[----:B------:R-:W-:Y:S01]  /*07c0*/  VIADD R16, R16, 0x80 ;  /* 0x0000008010107836 */ /* 0x000fe20000000000 */
[----:B--2---:R2:W-:Y:S06]  /*07d0*/  STG.E desc[UR36][R4.64], R3 ;  /* 0x0000000304007986 */ /* 0x0045ec000c101924 */
.L_x_34230:
[----:B------:R-:W-:Y:S05]  /*07e0*/  BSYNC.RECONVERGENT B6 ;  /* 0x0000000000067941 */ /* 0x000fea0003800200 */
.L_x_34229:
        /* <DEDUP_REMOVED lines=30> */
.L_x_34232:
[----:B------:R-:W0:Y:S02]  /*09d0*/  LDC.64 R2, c[0x0][0x580] ;  /* 0x00016000ff027b82 */ /* 0x000e240000000a00 */
[----:B0-----:R-:W2:Y:S06]  /*09e0*/  LDG.E R3, desc[UR36][R2.64] ;  /* 0x0000002402037981 */ /* 0x001eac000c1e1900 */
[----:B------:R-:W2:Y:S02]  /*09f0*/  LDC.64 R4, c[0x0][0x738] ;  /* 0x0001ce00ff047b82 */ /* 0x000ea40000000a00 */
[----:B--2---:R-:W-:Y:S01]  /*0a00*/  STG.E desc[UR36][R4.64], R3 ;  /* 0x0000000304007986 */ /* 0x004fe2000c101924 */
[----:B------:R-:W-:Y:S05]  /*0a10*/  EXIT ;  /* 0x000000000000794d */ /* 0x000fea0003800000 */
.L_x_34222:
        /* <DEDUP_REMOVED lines=35> */
.L_x_34235:
        /* <DEDUP_REMOVED lines=35> */
.L_x_34236:
[----:B------:R-:W0:Y:S01]  /*0e80*/  LDCU.64 UR4, c[0x0][0x5a8] ;  /* 0x0000b500ff0477ac */ /* 0x000e220008000a00 */
[----:B------:R-:W-:Y:S01]  /*0e90*/  IMAD.MOV.U32 R10, RZ, RZ, R12 ;  /* 0x000000ffff0a7224 */ /* 0x000fe200078e000c */
[----:B------:R-:W-:Y:S02]  /*0ea0*/  MOV R9, R13 ;  /* 0x0000000d00097202 */ /* 0x000fe40000000f00 */
[----:B------:R-:W-:Y:S02]  /*0eb0*/  MOV R0, 0xef0 ;  /* 0x00000ef000007802 */ /* 0x000fe40000000f00 */
[----:B0-----:R-:W-:Y:S01]  /*0ec0*/  MOV R4, UR4 ;  /* 0x0000000400047c02 */ /* 0x001fe20008000f00 */
[----:B------:R-:W-:-:S07]  /*0ed0*/  IMAD.U32 R3, RZ, RZ, UR5 ;  /* 0x00000005ff037e24 */ /* 0x000fce000f8e00ff */
[----:B------:R-:W-:Y:S05]  /*0ee0*/  CALL.REL.NOINC `($__internal_60_$__cuda_sm20_div_u64) ;  /* 0x000003cc002c7944 */ /* 0x000fea0003c00000 */
        /* <DEDUP_REMOVED lines=10> */
.L_x_34237:
        /* <DEDUP_REMOVED lines=37> */
.L_x_34240:
[----:B------:R-:W0:Y:S01]  /*11e0*/  LDCU.64 UR4, c[0x0][0x5b0] ;  /* 0x0000b600ff0477ac */ /* 0x000e220008000a00 */
[----:B------:R-:W-:Y:S01]  /*11f0*/  MOV R10, R12 ;  /* 0x0000000c000a7202 */ /* 0x000fe20000000f00 */
[----:B------:R-:W-:Y:S01]  /*1200*/  IMAD.MOV.U32 R9, RZ, RZ, R13 ;  /* 0x000000ffff097224 */ /* 0x000fe200078e000d */
[----:B------:R-:W-:Y:S01]  /*1210*/  MOV R0, 0x1250 ;  /* 0x0000125000007802 */ /* 0x000fe20000000f00 */
[----:B0-----:R-:W-:Y:S01]  /*1220*/  IMAD.U32 R4, RZ, RZ, UR4 ;  /* 0x00000004ff047e24 */ /* 0x001fe2000f8e00ff */
[----:B------:R-:W-:-:S07]  /*1230*/  MOV R3, UR5 ;  /* 0x0000000500037c02 */ /* 0x000fce0008000f00 */
[----:B------:R-:W-:Y:S05]  /*1240*/  CALL.REL.NOINC `($__internal_60_$__cuda_sm20_div_u64) ;  /* 0x000003c800547944 */ /* 0x000fea0003c00000 */
        /* <DEDUP_REMOVED lines=11> */
.L_x_34241:
[----:B------:R-:W-:Y:S05]  /*1300*/  BSYNC.RECONVERGENT B0 ;  /* 0x0000000000007941 */ /* 0x000fea0003800200 */
.L_x_34239:
        /* <DEDUP_REMOVED lines=38> */
.L_x_34243:
        /* <DEDUP_REMOVED lines=18> */
.L_x_34244:
[----:B------:R-:W-:Y:S05]  /*1690*/  BSYNC.RECONVERGENT B0 ;  /* 0x0000000000007941 */ /* 0x000fea0003800200 */
.L_x_34242:
        /* <DEDUP_REMOVED lines=38> */
.L_x_34246:
        /* <DEDUP_REMOVED lines=18> */
.L_x_34247:
[----:B------:R-:W-:Y:S05]  /*1a20*/  BSYNC.RECONVERGENT B0 ;  /* 0x0000000000007941 */ /* 0x000fea0003800200 */
.L_x_34245:
        /* <DEDUP_REMOVED lines=38> */
.L_x_34249:
        /* <DEDUP_REMOVED lines=18> */
.L_x_34250:
[----:B------:R-:W-:Y:S05]  /*1db0*/  BSYNC.RECONVERGENT B0 ;  /* 0x0000000000007941 */ /* 0x000fea0003800200 */
.L_x_34248:
        /* <DEDUP_REMOVED lines=38> */
.L_x_34252:
        /* <DEDUP_REMOVED lines=18> */
.L_x_34253:
[----:B------:R-:W-:Y:S05]  /*2140*/  BSYNC.RECONVERGENT B0 ;  /* 0x0000000000007941 */ /* 0x000fea0003800200 */
.L_x_34251:
        /* <DEDUP_REMOVED lines=38> */
.L_x_34255:
        /* <DEDUP_REMOVED lines=18> */
.L_x_34256:
[----:B------:R-:W-:Y:S05]  /*24d0*/  BSYNC.RECONVERGENT B0 ;  /* 0x0000000000007941 */ /* 0x000fea0003800200 */
.L_x_34254:
        /* <DEDUP_REMOVED lines=38> */
.L_x_34258:
        /* <DEDUP_REMOVED lines=18> */
.L_x_34259:
[----:B------:R-:W-:Y:S05]  /*2860*/  BSYNC.RECONVERGENT B0 ;  /* 0x0000000000007941 */ /* 0x000fea0003800200 */
.L_x_34257:
        /* <DEDUP_REMOVED lines=38> */
.L_x_34261:
        /* <DEDUP_REMOVED lines=18> */
.L_x_34262:
[----:B------:R-:W-:Y:S05]  /*2bf0*/  BSYNC.RECONVERGENT B0 ;  /* 0x0000000000007941 */ /* 0x000fea0003800200 */
.L_x_34260:
        /* <DEDUP_REMOVED lines=38> */
.L_x_34264:
        /* <DEDUP_REMOVED lines=18> */
.L_x_34265:
[----:B------:R-:W-:Y:S05]  /*2f80*/  BSYNC.RECONVERGENT B0 ;  /* 0x0000000000007941 */ /* 0x000fea0003800200 */
.L_x_34263:
        /* <DEDUP_REMOVED lines=38> */
.L_x_34267:
        /* <DEDUP_REMOVED lines=18> */
.L_x_34268:
[----:B------:R-:W-:Y:S05]  /*3310*/  BSYNC.RECONVERGENT B0 ;  /* 0x0000000000007941 */ /* 0x000fea0003800200 */
.L_x_34266:
        /* <DEDUP_REMOVED lines=38> */
.L_x_34270:
        /* <DEDUP_REMOVED lines=18> */
.L_x_34271:
[----:B------:R-:W-:Y:S05]  /*36a0*/  BSYNC.RECONVERGENT B0 ;  /* 0x0000000000007941 */ /* 0x000fea0003800200 */
.L_x_34269:
        /* <DEDUP_REMOVED lines=38> */
.L_x_34273:
        /* <DEDUP_REMOVED lines=18> */
.L_x_34274:
[----:B------:R-:W-:Y:S05]  /*3a30*/  BSYNC.RECONVERGENT B0 ;  /* 0x0000000000007941 */ /* 0x000fea0003800200 */
.L_x_34272:
        /* <DEDUP_REMOVED lines=38> */
.L_x_34276:
        /* <DEDUP_REMOVED lines=18> */
.L_x_34277:
[----:B------:R-:W-:Y:S05]  /*3dc0*/  BSYNC.RECONVERGENT B0 ;  /* 0x0000000000007941 */ /* 0x000fea0003800200 */
.L_x_34275:
        /* <DEDUP_REMOVED lines=38> */
.L_x_34279:
        /* <DEDUP_REMOVED lines=18> */
.L_x_34280:
[----:B------:R-:W-:Y:S05]  /*4150*/  BSYNC.RECONVERGENT B0 ;  /* 0x0000000000007941 */ /* 0x000fea0003800200 */
.L_x_34278:
        /* <DEDUP_REMOVED lines=38> */
.L_x_34282:
        /* <DEDUP_REMOVED lines=18> */
.L_x_34283:
[----:B------:R-:W-:Y:S05]  /*44e0*/  BSYNC.RECONVERGENT B0 ;  /* 0x0000000000007941 */ /* 0x000fea0003800200 */
.L_x_34281:
        /* <DEDUP_REMOVED lines=38> */
.L_x_34285:
        /* <DEDUP_REMOVED lines=18> */
.L_x_34286:
[----:B------:R-:W-:Y:S05]  /*4870*/  BSYNC.RECONVERGENT B0 ;  /* 0x0000000000007941 */ /* 0x000fea0003800200 */
.L_x_34284:
        /* <DEDUP_REMOVED lines=38> */
.L_x_34288:
        /* <DEDUP_REMOVED lines=18> */
.L_x_34289:
[----:B------:R-:W-:Y:S05]  /*4c00*/  BSYNC.RECONVERGENT B0 ;  /* 0x0000000000007941 */ /* 0x000fea0003800200 */
.L_x_34287:
        /* <DEDUP_REMOVED lines=38> */
.L_x_34291:
        /* <DEDUP_REMOVED lines=18> */
.L_x_34292:
[----:B------:R-:W-:Y:S05]  /*4f90*/  BSYNC.RECONVERGENT B0 ;  /* 0x0000000000007941 */ /* 0x000fea0003800200 */
.L_x_34290:
        /* <DEDUP_REMOVED lines=38> */
.L_x_34294:
        /* <DEDUP_REMOVED lines=18> */
.L_x_34295:
[----:B------:R-:W-:Y:S05]  /*5320*/  BSYNC.RECONVERGENT B0 ;  /* 0x0000000000007941 */ /* 0x000fea0003800200 */
.L_x_34293:
        /* <DEDUP_REMOVED lines=38> */
.L_x_34297:
        /* <DEDUP_REMOVED lines=18> */
.L_x_34298:
[----:B------:R-:W-:Y:S05]  /*56b0*/  BSYNC.RECONVERGENT B0 ;  /* 0x0000000000007941 */ /* 0x000fea0003800200 */
.L_x_34296:
        /* <DEDUP_REMOVED lines=38> */
.L_x_34300:
        /* <DEDUP_REMOVED lines=18> */
.L_x_34301:
[----:B------:R-:W-:Y:S05]  /*5a40*/  BSYNC.RECONVERGENT B0 ;  /* 0x0000000000007941 */ /* 0x000fea0003800200 */
.L_x_34299:
        /* <DEDUP_REMOVED lines=38> */
.L_x_34303:
        /* <DEDUP_REMOVED lines=18> */
.L_x_34304:
[----:B------:R-:W-:Y:S05]  /*5dd0*/  BSYNC.RECONVERGENT B0 ;  /* 0x0000000000007941 */ /* 0x000fea0003800200 */
.L_x_34302:
        /* <DEDUP_REMOVED lines=37> */
.L_x_34306:
        /* <DEDUP_REMOVED lines=16> */
.L_x_34307:
[----:B------:R-:W-:Y:S05]  /*6130*/  BSYNC.RECONVERGENT B0 ;  /* 0x0000000000007941 */ /* 0x000fea0003800200 */
.L_x_34305:
        /* <DEDUP_REMOVED lines=34> */
.L_x_34309:
[----:B------:R-:W-:Y:S01]  /*6360*/  IMAD.MOV.U32 R8, RZ, RZ, R6 ;  /* 0x000000ffff087224 */ /* 0x000fe200078e0006 */
[----:B------:R-:W-:Y:S02]  /*6370*/  MOV R10, R7 ;  /* 0x00000007000a7202 */ /* 0x000fe40000000f00 */
[----:B------:R-:W-:-:S07]  /*6380*/  MOV R9, 0x63a0 ;  /* 0x000063a000097802 */ /* 0x000fce0000000f00 */
[----:B------:R-:W-:Y:S05]  /*6390*/  CALL.REL.NOINC `($__internal_61_$__cuda_sm20_rem_u64) ;  /* 0x0000037c00147944 */ /* 0x000fea0003c00000 */
[----:B------:R-:W-:Y:S01]  /*63a0*/  IMAD.MOV.U32 R4, RZ, RZ, R0 ;  /* 0x000000ffff047224 */ /* 0x000fe200078e0000 */
[----:B------:R-:W-:-:S07]  /*63b0*/  MOV R5, R3 ;  /* 0x0000000300057202 */ /* 0x000fce0000000f00 */
.L_x_34310:
[----:B------:R-:W-:Y:S05]  /*63c0*/  BSYNC.RECONVERGENT B0 ;  /* 0x0000000000007941 */ /* 0x000fea0003800200 */
.L_x_34308:
[----:B------:R-:W0:Y:S01]  /*63d0*/  LDCU.64 UR4, c[0x0][0x730] ;  /* 0x0000e600ff0477ac */ /* 0x000e220008000a00 */
[----:B------:R-:W-:Y:S02]  /*63e0*/  IMAD.MOV.U32 R3, RZ, RZ, R17 ;  /* 0x000000ffff037224 */ /* 0x000fe400078e0011 */
[----:B0-----:R-:W-:Y:S02]  /*63f0*/  IMAD R5, R5, UR4, RZ ;  /* 0x0000000405057c24 */ /* 0x001fe4000f8e02ff */
[----:B------:R-:W-:-:S04]  /*6400*/  IMAD.WIDE.U32 R2, R4, UR4, R2 ;  /* 0x0000000404027c25 */ /* 0x000fc8000f8e0002 */
[----:B------:R-:W-:-:S05]  /*6410*/  IMAD R5, R4, UR5, R5 ;  /* 0x0000000504057c24 */ /* 0x000fca000f8e0205 */
[----:B------:R-:W-:-:S07]  /*6420*/  IADD3 R17, PT, PT, R3, R5, RZ ;  /* 0x0000000503117210 */ /* 0x000fce0007ffe0ff */
.L_x_34238:
[----:B------:R-:W0:Y:S01]  /*6430*/  LDC.64 R6, c[0x0][0x580] ;  /* 0x00016000ff067b82 */ /* 0x000e220000000a00 */
[----:B------:R-:W1:Y:S01]  /*6440*/  LDCU.64 UR4, c[0x0][0x738] ;  /* 0x0000e700ff0477ac */ /* 0x000e620008000a00 */
[----:B0-----:R-:W2:Y:S01]  /*6450*/  LDG.E R7, desc[UR36][R6.64] ;  /* 0x0000002406077981 */ /* 0x001ea2000c1e1900 */
[----:B-1----:R-:W-:Y:S01]  /*6460*/  LEA R4, P0, R2, UR4, 0x2 ;  /* 0x0000000402047c11 */ /* 0x002fe2000f8010ff */
[----:B------:R-:W-:-:S03]  /*6470*/  VIADD R16, R16, 0x80 ;  /* 0x0000008010107836 */ /* 0x000fc60000000000 */
[----:B------:R-:W-:-:S05]  /*6480*/  LEA.HI.X R5, R2, UR5, R17, 0x2, P0 ;  /* 0x0000000502057c11 */ /* 0x000fca00080f1411 */
[----:B--2---:R0:W-:Y:S04]  /*6490*/  STG.E desc[UR36][R4.64], R7 ;  /* 0x0000000704007986 */ /* 0x0041e8000c101924 */
.L_x_34234:
[----:B------:R-:W-:Y:S05]  /*64a0*/  BSYNC.RECONVERGENT B6 ;  /* 0x0000000000067941 */ /* 0x000fea0003800200 */
.L_x_34233:
        /* <DEDUP_REMOVED lines=31> */
.L_x_34313:
        /* <DEDUP_REMOVED lines=36> */
.L_x_34314:
        /* <DEDUP_REMOVED lines=17> */
.L_x_34315:
        /* <DEDUP_REMOVED lines=37> */
.L_x_34318:
        /* <DEDUP_REMOVED lines=18> */
.L_x_34319:
[----:B------:R-:W-:Y:S05]  /*6d60*/  BSYNC.RECONVERGENT B0 ;  /* 0x0000000000007941 */ /* 0x000fea0003800200 */
.L_x_34317:
        /* <DEDUP_REMOVED lines=38> */
.L_x_34321:
        /* <DEDUP_REMOVED lines=18> */
.L_x_34322:
[----:B------:R-:W-:Y:S05]  /*70f0*/  BSYNC.RECONVERGENT B0 ;  /* 0x0000000000007941 */ /* 0x000fea0003800200 */
.L_x_34320:
        /* <DEDUP_REMOVED lines=38> */
.L_x_34324:
        /* <DEDUP_REMOVED lines=18> */
.L_x_34325:
[----:B------:R-:W-:Y:S05]  /*7480*/  BSYNC.RECONVERGENT B0 ;  /* 0x0000000000007941 */ /* 0x000fea0003800200 */
.L_x_34323:
        /* <DEDUP_REMOVED lines=38> */
.L_x_34327:
        /* <DEDUP_REMOVED lines=18> */
.L_x_34328:
[----:B------:R-:W-:Y:S05]  /*7810*/  BSYNC.RECONVERGENT B0 ;  /* 0x0000000000007941 */ /* 0x000fea0003800200 */
.L_x_34326:
        /* <DEDUP_REMOVED lines=38> */
.L_x_34330:
        /* <DEDUP_REMOVED lines=18> */
.L_x_34331:
[----:B------:R-:W-:Y:S05]  /*7ba0*/  BSYNC.RECONVERGENT B0 ;  /* 0x0000000000007941 */ /* 0x000fea0003800200 */
.L_x_34329:
        /* <DEDUP_REMOVED lines=38> */
.L_x_34333:
        /* <DEDUP_REMOVED lines=18> */
.L_x_34334:
[----:B------:R-:W-:Y:S05]  /*7f30*/  BSYNC.RECONVERGENT B0 ;  /* 0x0000000000007941 */ /* 0x000fea0003800200 */
.L_x_34332:
        /* <DEDUP_REMOVED lines=38> */
.L_x_34336:
        /* <DEDUP_REMOVED lines=18> */
.L_x_34337:
[----:B------:R-:W-:Y:S05]  /*82c0*/  BSYNC.RECONVERGENT B0 ;  /* 0x0000000000007941 */ /* 0x000fea0003800200 */
.L_x_34335:
        /* <DEDUP_REMOVED lines=38> */
.L_x_34339:
        /* <DEDUP_REMOVED lines=18> */
.L_x_34340:
[----:B------:R-:W-:Y:S05]  /*8650*/  BSYNC.RECONVERGENT B0 ;  /* 0x0000000000007941 */ /* 0x000fea0003800200 */
.L_x_34338:
        /* <DEDUP_REMOVED lines=38> */
.L_x_34342:
        /* <DEDUP_REMOVED lines=18> */
.L_x_34343:
[----:B------:R-:W-:Y:S05]  /*89e0*/  BSYNC.RECONVERGENT B0 ;  /* 0x0000000000007941 */ /* 0x000fea0003800200 */
.L_x_34341:
        /* <DEDUP_REMOVED lines=38> */
.L_x_34345:
        /* <DEDUP_REMOVED lines=18> */
.L_x_34346:
[----:B------:R-:W-:Y:S05]  /*8d70*/  BSYNC.RECONVERGENT B0 ;  /* 0x0000000000007941 */ /* 0x000fea0003800200 */
.L_x_34344:
        /* <DEDUP_REMOVED lines=38> */
.L_x_34348:
        /* <DEDUP_REMOVED lines=18> */
.L_x_34349:
[----:B------:R-:W-:Y:S05]  /*9100*/  BSYNC.RECONVERGENT B0 ;  /* 0x0000000000007941 */ /* 0x000fea0003800200 */
.L_x_34347:
        /* <DEDUP_REMOVED lines=38> */
.L_x_34351:
        /* <DEDUP_REMOVED lines=18> */
.L_x_34352:
[----:B------:R-:W-:Y:S05]  /*9490*/  BSYNC.RECONVERGENT B0 ;  /* 0x0000000000007941 */ /* 0x000fea0003800200 */
.L_x_34350:
        /* <DEDUP_REMOVED lines=38> */
.L_x_34354:
        /* <DEDUP_REMOVED lines=18> */
.L_x_34355:
[----:B------:R-:W-:Y:S05]  /*9820*/  BSYNC.RECONVERGENT B0 ;  /* 0x0000000000007941 */ /* 0x000fea0003800200 */
.L_x_34353:
        /* <DEDUP_REMOVED lines=38> */
.L_x_34357:
        /* <DEDUP_REMOVED lines=18> */
.L_x_34358:
[----:B------:R-:W-:Y:S05]  /*9bb0*/  BSYNC.RECONVERGENT B0 ;  /* 0x0000000000007941 */ /* 0x000fea0003800200 */
.L_x_34356:
        /* <DEDUP_REMOVED lines=38> */
.L_x_34360:
        /* <DEDUP_REMOVED lines=18> */
.L_x_34361:
[----:B------:R-:W-:Y:S05]  /*9f40*/  BSYNC.RECONVERGENT B0 ;  /* 0x0000000000007941 */ /* 0x000fea0003800200 */
.L_x_34359:
        /* <DEDUP_REMOVED lines=38> */
.L_x_34363:
        /* <DEDUP_REMOVED lines=18> */
.L_x_34364:
[----:B------:R-:W-:Y:S05]  /*a2d0*/  BSYNC.RECONVERGENT B0 ;  /* 0x0000000000007941 */ /* 0x000fea0003800200 */
.L_x_34362:
        /* <DEDUP_REMOVED lines=38> */
.L_x_34366:
        /* <DEDUP_REMOVED lines=18> */
.L_x_34367:
[----:B------:R-:W-:Y:S05]  /*a660*/  BSYNC.RECONVERGENT B0 ;  /* 0x0000000000007941 */ /* 0x000fea0003800200 */
.L_x_34365:
        /* <DEDUP_REMOVED lines=38> */
.L_x_34369:
        /* <DEDUP_REMOVED lines=18> */
.L_x_34370:
[----:B------:R-:W-:Y:S05]  /*a9f0*/  BSYNC.RECONVERGENT B0 ;  /* 0x0000000000007941 */ /* 0x000fea0003800200 */
.L_x_34368:
        /* <DEDUP_REMOVED lines=38> */
.L_x_34372:
        /* <DEDUP_REMOVED lines=18> */
.L_x_34373:
[----:B------:R-:W-:Y:S05]  /*ad80*/  BSYNC.RECONVERGENT B0 ;  /* 0x0000000000007941 */ /* 0x000fea0003800200 */
.L_x_34371:
        /* <DEDUP_REMOVED lines=38> */
.L_x_34375:
        /* <DEDUP_REMOVED lines=18> */
.L_x_34376:
[----:B------:R-:W-:Y:S05]  /*b110*/  BSYNC.RECONVERGENT B0 ;  /* 0x0000000000007941 */ /* 0x000fea0003800200 */
.L_x_34374:
        /* <DEDUP_REMOVED lines=38> */
.L_x_34378:
        /* <DEDUP_REMOVED lines=18> */
.L_x_34379:
[----:B------:R-:W-:Y:S05]  /*b4a0*/  BSYNC.RECONVERGENT B0 ;  /* 0x0000000000007941 */ /* 0x000fea0003800200 */
.L_x_34377:
        /* <DEDUP_REMOVED lines=38> */
.L_x_34381:
        /* <DEDUP_REMOVED lines=18> */
.L_x_34382:
[----:B------:R-:W-:Y:S05]  /*b830*/  BSYNC.RECONVERGENT B0 ;  /* 0x0000000000007941 */ /* 0x000fea0003800200 */
.L_x_34380:
        /* <DEDUP_REMOVED lines=37> */
.L_x_34384:
        /* <DEDUP_REMOVED lines=16> */
.L_x_34385:
[----:B------:R-:W-:Y:S05]  /*bb90*/  BSYNC.RECONVERGENT B0 ;  /* 0x0000000000007941 */ /* 0x000fea0003800200 */
.L_x_34383:
        /* <DEDUP_REMOVED lines=33> */
.L_x_34387:
[----:B------:R-:W-:Y:S01]  /*bdb0*/  MOV R8, R6 ;  /* 0x0000000600087202 */ /* 0x000fe20000000f00 */
[----:B------:R-:W-:Y:S01]  /*bdc0*/  IMAD.MOV.U32 R10, RZ, RZ, R7 ;  /* 0x000000ffff0a7224 */ /* 0x000fe200078e0007 */
[----:B------:R-:W-:-:S07]  /*bdd0*/  MOV R9, 0xbdf0 ;  /* 0x0000bdf000097802 */ /* 0x000fce0000000f00 */
[----:B------:R-:W-:Y:S05]  /*bde0*/  CALL.REL.NOINC `($__internal_61_$__cuda_sm20_rem_u64) ;  /* 0x0000032000807944 */ /* 0x000fea0003c00000 */
[----:B------:R-:W-:Y:S01]  /*bdf0*/  MOV R4, R0 ;  /* 0x0000000000047202 */ /* 0x000fe20000000f00 */
[----:B------:R-:W-:-:S07]  /*be00*/  IMAD.MOV.U32 R5, RZ, RZ, R3 ;  /* 0x000000ffff057224 */ /* 0x000fce00078e0003 */
.L_x_34388:
[----:B------:R-:W-:Y:S05]  /*be10*/  BSYNC.RECONVERGENT B0 ;  /* 0x0000000000007941 */ /* 0x000fea0003800200 */
.L_x_34386:
[----:B------:R-:W0:Y:S01]  /*be20*/  LDCU.64 UR4, c[0x0][0x730] ;  /* 0x0000e600ff0477ac */ /* 0x000e220008000a00 */
[----:B------:R-:W-:Y:S01]  /*be30*/  MOV R3, R17 ;  /* 0x0000001100037202 */ /* 0x000fe20000000f00 */
[----:B0-----:R-:W-:Y:S02]  /*be40*/  IMAD R5, R5, UR4, RZ ;  /* 0x0000000405057c24 */ /* 0x001fe4000f8e02ff */
[----:B------:R-:W-:-:S04]  /*be50*/  IMAD.WIDE.U32 R2, R4, UR4, R2 ;  /* 0x0000000404027c25 */ /* 0x000fc8000f8e0002 */
[----:B------:R-:W-:-:S04]  /*be60*/  IMAD R5, R4, UR5, R5 ;  /* 0x0000000504057c24 */ /* 0x000fc8000f8e0205 */
[----:B------:R-:W-:-:S07]  /*be70*/  IMAD.IADD R17, R3, 0x1, R5 ;  /* 0x0000000103117824 */ /* 0x000fce00078e0205 */
.L_x_34316:
[----:B------:R-:W0:Y:S01]  /*be80*/  LDC.64 R6, c[0x0][0x580] ;  /* 0x00016000ff067b82 */ /* 0x000e220000000a00 */
[----:B------:R-:W1:Y:S01]  /*be90*/  LDCU.64 UR4, c[0x0][0x738] ;  /* 0x0000e700ff0477ac */ /* 0x000e620008000a00 */
[----:B0-----:R-:W2:Y:S01]  /*bea0*/  LDG.E R7, desc[UR36][R6.64] ;  /* 0x0000002406077981 */ /* 0x001ea2000c1e1900 */
[----:B-1----:R-:W-:Y:S02]  /*beb0*/  LEA R4, P0, R2, UR4, 0x2 ;  /* 0x0000000402047c11 */ /* 0x002fe4000f8010ff */
[----:B------:R-:W-:Y:S02]  /*bec0*/  IADD3 R16, PT, PT, R16, 0x80, RZ ;  /* 0x0000008010107810 */ /* 0x000fe40007ffe0ff */
[----:B------:R-:W-:-:S05]  /*bed0*/  LEA.HI.X R5, R2, UR5, R17, 0x2, P0 ;  /* 0x0000000502057c11 */ /* 0x000fca00080f1411 */
[----:B--2---:R1:W-:Y:S04]  /*bee0*/  STG.E desc[UR36][R4.64], R7 ;  /* 0x0000000704007986 */ /* 0x0043e8000c101924 */
.L_x_34312:
[----:B------:R-:W-:Y:S05]  /*bef0*/  BSYNC.RECONVERGENT B6 ;  /* 0x0000000000067941 */ /* 0x000fea0003800200 */
.L_x_34311:
        /* <DEDUP_REMOVED lines=31> */
.L_x_34391:
        /* <DEDUP_REMOVED lines=36> */
.L_x_34392:
[----:B------:R-:W0:Y:S01]  /*c330*/  LDCU.64 UR4, c[0x0][0x5a8] ;  /* 0x0000b500ff0477ac */ /* 0x000e220008000a00 */
[----:B------:R-:W-:Y:S01]  /*c340*/  MOV R10, R12 ;  /* 0x0000000c000a7202 */ /* 0x000fe20000000f00 */
[----:B------:R-:W-:Y:S01]  /*c350*/  IMAD.MOV.U32 R9, RZ, RZ, R13 ;  /* 0x000000ffff097224 */ /* 0x000fe200078e000d */
[----:B------:R-:W-:Y:S01]  /*c360*/  MOV R0, 0xc3a0 ;  /* 0x0000c3a000007802 */ /* 0x000fe20000000f00 */
[----:B01----:R-:W-:Y:S01]  /*c370*/  IMAD.U32 R4, RZ, RZ, UR4 ;  /* 0x00000004ff047e24 */ /* 0x003fe2000f8e00ff */
[----:B------:R-:W-:-:S07]  /*c380*/  MOV R3, UR5 ;  /* 0x0000000500037c02 */ /* 0x000fce0008000f00 */
[----:B------:R-:W-:Y:S05]  /*c390*/  CALL.REL.NOINC `($__internal_60_$__cuda_sm20_div_u64) ;  /* 0x0000031800007944 */ /* 0x000fea0003c00000 */
        /* <DEDUP_REMOVED lines=10> */
.L_x_34393:
        /* <DEDUP_REMOVED lines=37> */
.L_x_34396:
        /* <DEDUP_REMOVED lines=18> */
.L_x_34397:
[----:B------:R-:W-:Y:S05]  /*c7b0*/  BSYNC.RECONVERGENT B0 ;  /* 0x0000000000007941 */ /* 0x000fea0003800200 */
.L_x_34395:
        /* <DEDUP_REMOVED lines=38> */
.L_x_34399:
        /* <DEDUP_REMOVED lines=18> */
.L_x_34400:
[----:B------:R-:W-:Y:S05]  /*cb40*/  BSYNC.RECONVERGENT B0 ;  /* 0x0000000000007941 */ /* 0x000fea0003800200 */
.L_x_34398:
        /* <DEDUP_REMOVED lines=38> */
.L_x_34402:
        /* <DEDUP_REMOVED lines=18> */
.L_x_34403:
[----:B------:R-:W-:Y:S05]  /*ced0*/  BSYNC.RECONVERGENT B0 ;  /* 0x0000000000007941 */ /* 0x000fea0003800200 */
.L_x_34401:
        /* <DEDUP_REMOVED lines=38> */
.L_x_34405:
        /* <DEDUP_REMOVED lines=18> */
.L_x_34406:
[----:B------:R-:W-:Y:S05]  /*d260*/  BSYNC.RECONVERGENT B0 ;  /* 0x0000000000007941 */ /* 0x000fea0003800200 */
.L_x_34404:
        /* <DEDUP_REMOVED lines=38> */
.L_x_34408:
        /* <DEDUP_REMOVED lines=18> */
.L_x_34409:
[----:B------:R-:W-:Y:S05]  /*d5f0*/  BSYNC.RECONVERGENT B0 ;  /* 0x0000000000007941 */ /* 0x000fea0003800200 */
.L_x_34407:
        /* <DEDUP_REMOVED lines=38> */
.L_x_34411:
        /* <DEDUP_REMOVED lines=18> */
.L_x_34412:
[----:B------:R-:W-:Y:S05]  /*d980*/  BSYNC.RECONVERGENT B0 ;  /* 0x0000000000007941 */ /* 0x000fea0003800200 */
.L_x_34410:
        /* <DEDUP_REMOVED lines=38> */
.L_x_34414:
        /* <DEDUP_REMOVED lines=18> */
.L_x_34415:
[----:B------:R-:W-:Y:S05]  /*dd10*/  BSYNC.RECONVERGENT B0 ;  /* 0x0000000000007941 */ /* 0x000fea0003800200 */
.L_x_34413:
        /* <DEDUP_REMOVED lines=38> */
.L_x_34417:
        /* <DEDUP_REMOVED lines=18> */
.L_x_34418:
[----:B------:R-:W-:Y:S05]  /*e0a0*/  BSYNC.RECONVERGENT B0 ;  /* 0x0000000000007941 */ /* 0x000fea0003800200 */
.L_x_34416:
        /* <DEDUP_REMOVED lines=38> */
.L_x_34420:
        /* <DEDUP_REMOVED lines=18> */
.L_x_34421:
[----:B------:R-:W-:Y:S05]  /*e430*/  BSYNC.RECONVERGENT B0 ;  /* 0x0000000000007941 */ /* 0x000fea0003800200 */
.L_x_34419:
        /* <DEDUP_REMOVED lines=38> */
.L_x_34423:
        /* <DEDUP_REMOVED lines=18> */
.L_x_34424:
[----:B------:R-:W-:Y:S05]  /*e7c0*/  BSYNC.RECONVERGENT B0 ;  /* 0x0000000000007941 */ /* 0x000fea0003800200 */
.L_x_34422:
        /* <DEDUP_REMOVED lines=38> */
.L_x_34426:
        /* <DEDUP_REMOVED lines=18> */
.L_x_34427:
[----:B------:R-:W-:Y:S05]  /*eb50*/  BSYNC.RECONVERGENT B0 ;  /* 0x0000000000007941 */ /* 0x000fea0003800200 */
.L_x_34425:
        /* <DEDUP_REMOVED lines=38> */
.L_x_34429:
        /* <DEDUP_REMOVED lines=18> */
.L_x_34430:
[----:B------:R-:W-:Y:S05]  /*eee0*/  BSYNC.RECONVERGENT B0 ;  /* 0x0000000000007941 */ /* 0x000fea0003800200 */
.L_x_34428:
        /* <DEDUP_REMOVED lines=38> */
.L_x_34432:
        /* <DEDUP_REMOVED lines=18> */
.L_x_34433:
[----:B------:R-:W-:Y:S05]  /*f270*/  BSYNC.RECONVERGENT B0 ;  /* 0x0000000000007941 */ /* 0x000fea0003800200 */
.L_x_34431:
        /* <DEDUP_REMOVED lines=38> */
.L_x_34435:
        /* <DEDUP_REMOVED lines=18> */
.L_x_34436:
[----:B------:R-:W-:Y:S05]  /*f600*/  BSYNC.RECONVERGENT B0 ;  /* 0x0000000000007941 */ /* 0x000fea0003800200 */
.L_x_34434:
        /* <DEDUP_REMOVED lines=38> */
.L_x_34438:
        /* <DEDUP_REMOVED lines=18> */
.L_x_34439:
[----:B------:R-:W-:Y:S05]  /*f990*/  BSYNC.RECONVERGENT B0 ;  /* 0x0000000000007941 */ /* 0x000fea0003800200 */
.L_x_34437:
        /* <DEDUP_REMOVED lines=38> */
.L_x_34441:
        /* <DEDUP_REMOVED lines=18> */
.L_x_34442:
[----:B------:R-:W-:Y:S05]  /*fd20*/  BSYNC.RECONVERGENT B0 ;  /* 0x0000000000007941 */ /* 0x000fea0003800200 */
.L_x_34440:
        /* <DEDUP_REMOVED lines=38> */
.L_x_34444:
        /* <DEDUP_REMOVED lines=18> */
.L_x_34445:
[----:B------:R-:W-:Y:S05]  /*100b0*/  BSYNC.RECONVERGENT B0 ;  /* 0x0000000000007941 */ /* 0x000fea0003800200 */
.L_x_34443:
        /* <DEDUP_REMOVED lines=38> */
.L_x_34447:
        /* <DEDUP_REMOVED lines=18> */
.L_x_34448:
[----:B------:R-:W-:Y:S05]  /*10440*/  BSYNC.RECONVERGENT B0 ;  /* 0x0000000000007941 */ /* 0x000fea0003800200 */
.L_x_34446:
        /* <DEDUP_REMOVED lines=38> */
.L_x_34450:
        /* <DEDUP_REMOVED lines=18> */
.L_x_34451:
[----:B------:R-:W-:Y:S05]  /*107d0*/  BSYNC.RECONVERGENT B0 ;  /* 0x0000000000007941 */ /* 0x000fea0003800200 */
.L_x_34449:
        /* <DEDUP_REMOVED lines=38> */
.L_x_34453:
        /* <DEDUP_REMOVED lines=18> */
.L_x_34454:
[----:B------:R-:W-:Y:S05]  /*10b60*/  BSYNC.RECONVERGENT B0 ;  /* 0x0000000000007941 */ /* 0x000fea0003800200 */
.L_x_34452:
        /* <DEDUP_REMOVED lines=38> */
.L_x_34456:
        /* <DEDUP_REMOVED lines=18> */
.L_x_34457:
[----:B------:R-:W-:Y:S05]  /*10ef0*/  BSYNC.RECONVERGENT B0 ;  /* 0x0000000000007941 */ /* 0x000fea0003800200 */
.L_x_34455:
        /* <DEDUP_REMOVED lines=38> */
.L_x_34459:
        /* <DEDUP_REMOVED lines=18> */
.L_x_34460:
[----:B------:R-:W-:Y:S05]  /*11280*/  BSYNC.RECONVERGENT B0 ;  /* 0x0000000000007941 */ /* 0x000fea0003800200 */
.L_x_34458:
        /* <DEDUP_REMOVED lines=37> */
.L_x_34462:
        /* <DEDUP_REMOVED lines=16> */
.L_x_34463:
[----:B------:R-:W-:Y:S05]  /*115e0*/  BSYNC.RECONVERGENT B0 ;  /* 0x0000000000007941 */ /* 0x000fea0003800200 */
.L_x_34461:
        /* <DEDUP_REMOVED lines=33> */
.L_x_34465:
[----:B------:R-:W-:Y:S01]  /*11800*/  IMAD.MOV.U32 R8, RZ, RZ, R6 ;  /* 0x000000ffff087224 */ /* 0x000fe200078e0006 */
[----:B------:R-:W-:Y:S02]  /*11810*/  MOV R10, R7 ;  /* 0x00000007000a7202 */ /* 0x000fe40000000f00 */
[----:B------:R-:W-:-:S07]  /*11820*/  MOV R9, 0x11840 ;  /* 0x0001184000097802 */ /* 0x000fce0000000f00 */
[----:B------:R-:W-:Y:S05]  /*11830*/  CALL.REL.NOINC `($__internal_61_$__cuda_sm20_rem_u64) ;  /* 0x000002c400ec7944 */ /* 0x000fea0003c00000 */
[----:B------:R-:W-:Y:S01]  /*11840*/  IMAD.MOV.U32 R4, RZ, RZ, R0 ;  /* 0x000000ffff047224 */ /* 0x000fe200078e0000 */
[----:B------:R-:W-:-:S07]  /*11850*/  MOV R5, R3 ;  /* 0x0000000300057202 */ /* 0x000fce0000000f00 */
.L_x_34466:
[----:B------:R-:W-:Y:S05]  /*11860*/  BSYNC.RECONVERGENT B0 ;  /* 0x0000000000007941 */ /* 0x000fea0003800200 */
.L_x_34464:
[----:B------:R-:W0:Y:S01]  /*11870*/  LDCU.64 UR4, c[0x0][0x730] ;  /* 0x0000e600ff0477ac */ /* 0x000e220008000a00 */
[----:B------:R-:W-:Y:S02]  /*11880*/  IMAD.MOV.U32 R3, RZ, RZ, R17 ;  /* 0x000000ffff037224 */ /* 0x000fe400078e0011 */
[----:B0-----:R-:W-:Y:S02]  /*11890*/  IMAD R5, R5, UR4, RZ ;  /* 0x0000000405057c24 */ /* 0x001fe4000f8e02ff */
[----:B------:R-:W-:-:S04]  /*118a0*/  IMAD.WIDE.U32 R2, R4, UR4, R2 ;  /* 0x0000000404027c25 */ /* 0x000fc8000f8e0002 */
[----:B------:R-:W-:-:S05]  /*118b0*/  IMAD R5, R4, UR5, R5 ;  /* 0x0000000504057c24 */ /* 0x000fca000f8e0205 */
[----:B------:R-:W-:-:S07]  /*118c0*/  IADD3 R17, PT, PT, R3, R5, RZ ;  /* 0x0000000503117210 */ /* 0x000fce0007ffe0ff */
.L_x_34394:
[----:B------:R-:W0:Y:S01]  /*118d0*/  LDC.64 R6, c[0x0][0x580] ;  /* 0x00016000ff067b82 */ /* 0x000e220000000a00 */
[----:B------:R-:W1:Y:S01]  /*118e0*/  LDCU.64 UR4, c[0x0][0x738] ;  /* 0x0000e700ff0477ac */ /* 0x000e620008000a00 */
[----:B0-----:R-:W2:Y:S01]  /*118f0*/  LDG.E R7, desc[UR36][R6.64] ;  /* 0x0000002406077981 */ /* 0x001ea2000c1e1900 */
[----:B-1----:R-:W-:Y:S01]  /*11900*/  LEA R4, P0, R2, UR4, 0x2 ;  /* 0x0000000402047c11 */ /* 0x002fe2000f8010ff */
[----:B------:R-:W-:-:S03]  /*11910*/  VIADD R16, R16, 0x80 ;  /* 0x0000008010107836 */ /* 0x000fc60000000000 */
[----:B------:R-:W-:-:S05]  /*11920*/  LEA.HI.X R5, R2, UR5, R17, 0x2, P0 ;  /* 0x0000000502057c11 */ /* 0x000fca00080f1411 */
[----:B--2---:R2:W-:Y:S04]  /*11930*/  STG.E desc[UR36][R4.64], R7 ;  /* 0x0000000704007986 */ /* 0x0045e8000c101924 */
.L_x_34390:
[----:B------:R-:W-:Y:S05]  /*11940*/  BSYNC.RECONVERGENT B6 ;  /* 0x0000000000067941 */ /* 0x000fea0003800200 */
.L_x_34389:
        /* <DEDUP_REMOVED lines=30> */
.L_x_34467:
        /* <DEDUP_REMOVED lines=36> */
.L_x_34468:
[----:B------:R-:W0:Y:S01]  /*11d70*/  LDCU.64 UR4, c[0x0][0x5a8] ;  /* 0x0000b500ff0477ac */ /* 0x000e220008000a00 */
[----:B------:R-:W-:Y:S01]  /*11d80*/  IMAD.MOV.U32 R10, RZ, RZ, R12 ;  /* 0x000000ffff0a7224 */ /* 0x000fe200078e000c */
[----:B------:R-:W-:Y:S02]  /*11d90*/  MOV R9, R13 ;  /* 0x0000000d00097202 */ /* 0x000fe40000000f00 */
[----:B------:R-:W-:Y:S02]  /*11da0*/  MOV R0, 0x11de0 ;  /* 0x00011de000007802 */ /* 0x000fe40000000f00 */
[----:B012---:R-:W-:Y:S01]  /*11db0*/  MOV R4, UR4 ;  /* 0x0000000400047c02 */ /* 0x007fe20008000f00 */
        /* <DEDUP_REMOVED lines=12> */
.L_x_34469:
        /* <DEDUP_REMOVED lines=37> */
.L_x_34472:
        /* <DEDUP_REMOVED lines=18> */
.L_x_34473:
[----:B------:R-:W-:Y:S05]  /*121f0*/  BSYNC.RECONVERGENT B0 ;  /* 0x0000000000007941 */ /* 0x000fea0003800200 */
.L_x_34471:
        /* <DEDUP_REMOVED lines=37> */
.L_x_34475:
        /* <DEDUP_REMOVED lines=18> */
.L_x_34476:
[----:B------:R-:W-:Y:S05]  /*12570*/  BSYNC.RECONVERGENT B0 ;  /* 0x0000000000007941 */ /* 0x000fea0003800200 */
.L_x_34474:
        /* <DEDUP_REMOVED lines=37> */
.L_x_34478:
        /* <DEDUP_REMOVED lines=18> */
.L_x_34479:
[----:B------:R-:W-:Y:S05]  /*128f0*/  BSYNC.RECONVERGENT B0 ;  /* 0x0000000000007941 */ /* 0x000fea0003800200 */
.L_x_34477:
        /* <DEDUP_REMOVED lines=37> */
.L_x_34481:
        /* <DEDUP_REMOVED lines=18> */
.L_x_34482:
[----:B------:R-:W-:Y:S05]  /*12c70*/  BSYNC.RECONVERGENT B0 ;  /* 0x0000000000007941 */ /* 0x000fea0003800200 */
.L_x_34480:
        /* <DEDUP_REMOVED lines=37> */
.L_x_34484:
        /* <DEDUP_REMOVED lines=18> */
.L_x_34485:
[----:B------:R-:W-:Y:S05]  /*12ff0*/  BSYNC.RECONVERGENT B0 ;  /* 0x0000000000007941 */ /* 0x000fea0003800200 */
.L_x_34483:
        /* <DEDUP_REMOVED lines=37> */
.L_x_34487:
        /* <DEDUP_REMOVED lines=18> */
.L_x_34488:
[----:B------:R-:W-:Y:S05]  /*13370*/  BSYNC.RECONVERGENT B0 ;  /* 0x0000000000007941 */ /* 0x000fea0003800200 */
.L_x_34486:
        /* <DEDUP_REMOVED lines=37> */
.L_x_34490:
        /* <DEDUP_REMOVED lines=18> */
.L_x_34491:
[----:B------:R-:W-:Y:S05]  /*136f0*/  BSYNC.RECONVERGENT B0 ;  /* 0x0000000000007941 */ /* 0x000fea0003800200 */
.L_x_34489:
        /* <DEDUP_REMOVED lines=37> */
.L_x_34493:
        /* <DEDUP_REMOVED lines=18> */
.L_x_34494:
[----:B------:R-:W-:Y:S05]  /*13a70*/  BSYNC.RECONVERGENT B0 ;  /* 0x0000000000007941 */ /* 0x000fea0003800200 */
.L_x_34492:
        /* <DEDUP_REMOVED lines=37> */
.L_x_34496:
        /* <DEDUP_REMOVED lines=18> */
.L_x_34497:
[----:B------:R-:W-:Y:S05]  /*13df0*/  BSYNC.RECONVERGENT B0 ;  /* 0x0000000000007941 */ /* 0x000fea0003800200 */
.L_x_34495:
        /* <DEDUP_REMOVED lines=37> */
.L_x_34499:
        /* <DEDUP_REMOVED lines=18> */
.L_x_34500:
[----:B------:R-:W-:Y:S05]  /*14170*/  BSYNC.RECONVERGENT B0 ;  /* 0x0000000000007941 */ /* 0x000fea0003800200 */
.L_x_34498:
        /* <DEDUP_REMOVED lines=37> */
.L_x_34502:
        /* <DEDUP_REMOVED lines=18> */
.L_x_34503:
[----:B------:R-:W-:Y:S05]  /*144f0*/  BSYNC.RECONVERGENT B0 ;  /* 0x0000000000007941 */ /* 0x000fea0003800200 */
.L_x_34501:
        /* <DEDUP_REMOVED lines=37> */
.L_x_34505:
        /* <DEDUP_REMOVED lines=18> */
.L_x_34506:
[----:B------:R-:W-:Y:S05]  /*14870*/  BSYNC.RECONVERGENT B0 ;  /* 0x0000000000007941 */ /* 0x000fea0003800200 */
.L_x_34504:
        /* <DEDUP_REMOVED lines=37> */
.L_x_34508:
        /* <DEDUP_REMOVED lines=18> */
.L_x_34509:
[----:B------:R-:W-:Y:S05]  /*14bf0*/  BSYNC.RECONVERGENT B0 ;  /* 0x0000000000007941 */ /* 0x000fea0003800200 */
.L_x_34507:
        /* <DEDUP_REMOVED lines=37> */
.L_x_34511:
        /* <DEDUP_REMOVED lines=18> */
.L_x_34512:
[----:B------:R-:W-:Y:S05]  /*14f70*/  BSYNC.RECONVERGENT B0 ;  /* 0x0000000000007941 */ /* 0x000fea0003800200 */
.L_x_34510:
        /* <DEDUP_REMOVED lines=37> */
.L_x_34514:
        /* <DEDUP_REMOVED lines=18> */
.L_x_34515:
[----:B------:R-:W-:Y:S05]  /*152f0*/  BSYNC.RECONVERGENT B0 ;  /* 0x0000000000007941 */ /* 0x000fea0003800200 */
.L_x_34513:
        /* <DEDUP_REMOVED lines=37> */
.L_x_34517:
        /* <DEDUP_REMOVED lines=18> */
.L_x_34518:
[----:B------:R-:W-:Y:S05]  /*15670*/  BSYNC.RECONVERGENT B0 ;  /* 0x0000000000007941 */ /* 0x000fea0003800200 */
.L_x_34516:
        /* <DEDUP_REMOVED lines=37> */
.L_x_34520:
        /* <DEDUP_REMOVED lines=18> */
.L_x_34521:
[----:B------:R-:W-:Y:S05]  /*159f0*/  BSYNC.RECONVERGENT B0 ;  /* 0x0000000000007941 */ /* 0x000fea0003800200 */
.L_x_34519:
        /* <DEDUP_REMOVED lines=37> */
.L_x_34523:
        /* <DEDUP_REMOVED lines=18> */
.L_x_34524:
[----:B------:R-:W-:Y:S05]  /*15d70*/  BSYNC.RECONVERGENT B0 ;  /* 0x0000000000007941 */ /* 0x000fea0003800200 */
.L_x_34522:
        /* <DEDUP_REMOVED lines=37> */
.L_x_34526:
        /* <DEDUP_REMOVED lines=18> */
.L_x_34527:
[----:B------:R-:W-:Y:S05]  /*160f0*/  BSYNC.RECONVERGENT B0 ;  /* 0x0000000000007941 */ /* 0x000fea0003800200 */
.L_x_34525:
        /* <DEDUP_REMOVED lines=37> */
.L_x_34529:
        /* <DEDUP_REMOVED lines=18> */
.L_x_34530:
[----:B------:R-:W-:Y:S05]  /*16470*/  BSYNC.RECONVERGENT B0 ;  /* 0x0000000000007941 */ /* 0x000fea0003800200 */
.L_x_34528:
        /* <DEDUP_REMOVED lines=37> */
.L_x_34532:
        /* <DEDUP_REMOVED lines=18> */
.L_x_34533:
[----:B------:R-:W-:Y:S05]  /*167f0*/  BSYNC.RECONVERGENT B0 ;  /* 0x0000000000007941 */ /* 0x000fea0003800200 */
.L_x_34531:
        /* <DEDUP_REMOVED lines=37> */
.L_x_34535:
        /* <DEDUP_REMOVED lines=18> */
.L_x_34536:
[----:B------:R-:W-:Y:S05]  /*16b70*/  BSYNC.RECONVERGENT B0 ;  /* 0x0000000000007941 */ /* 0x000fea0003800200 */
.L_x_34534:
        /* <DEDUP_REMOVED lines=36> */
.L_x_34538:
        /* <DEDUP_REMOVED lines=16> */
.L_x_34539:
[----:B------:R-:W-:Y:S05]  /*16ec0*/  BSYNC.RECONVERGENT B0 ;  /* 0x0000000000007941 */ /* 0x000fea0003800200 */
.L_x_34537:
        /* <DEDUP_REMOVED lines=32> */
.L_x_34541:
[----:B------:R-:W-:Y:S01]  /*170d0*/  IMAD.MOV.U32 R8, RZ, RZ, R6 ;  /* 0x000000ffff087224 */ /* 0x000fe200078e0006 */
[----:B------:R-:W-:Y:S02]  /*170e0*/  MOV R10, R7 ;  /* 0x00000007000a7202 */ /* 0x000fe40000000f00 */
[----:B------:R-:W-:-:S07]  /*170f0*/  MOV R9, 0x17110 ;  /* 0x0001711000097802 */ /* 0x000fce0000000f00 */
[----:B------:R-:W-:Y:S05]  /*17100*/  CALL.REL.NOINC `($__internal_61_$__cuda_sm20_rem_u64) ;  /* 0x0000026c00b87944 */ /* 0x000fea0003c00000 */
[----:B------:R-:W-:-:S07]  /*17110*/  IMAD.MOV.U32 R2, RZ, RZ, R0 ;  /* 0x000000ffff027224 */ /* 0x000fce00078e0000 */
.L_x_34542:
[----:B------:R-:W-:Y:S05]  /*17120*/  BSYNC.RECONVERGENT B0 ;  /* 0x0000000000007941 */ /* 0x000fea0003800200 */
.L_x_34540:
[----:B------:R-:W0:Y:S02]  /*17130*/  LDCU.64 UR4, c[0x0][0x730] ;  /* 0x0000e600ff0477ac */ /* 0x000e240008000a00 */
[----:B0-----:R-:W-:Y:S02]  /*17140*/  IMAD R3, R3, UR4, RZ ;  /* 0x0000000403037c24 */ /* 0x001fe4000f8e02ff */
[----:B------:R-:W-:-:S04]  /*17150*/  IMAD.WIDE.U32 R16, R2, UR4, R16 ;  /* 0x0000000402107c25 */ /* 0x000fc8000f8e0010 */
[----:B------:R-:W-:-:S05]  /*17160*/  IMAD R3, R2, UR5, R3 ;  /* 0x0000000502037c24 */ /* 0x000fca000f8e0203 */
[----:B------:R-:W-:-:S07]  /*17170*/  IADD3 R17, PT, PT, R17, R3, RZ ;  /* 0x0000000311117210 */ /* 0x000fce0007ffe0ff */
.L_x_34470:
[----:B------:R-:W0:Y:S01]  /*17180*/  LDC.64 R4, c[0x0][0x580] ;  /* 0x00016000ff047b82 */ /* 0x000e220000000a00 */
[----:B------:R-:W1:Y:S01]  /*17190*/  LDCU.64 UR4, c[0x0][0x738] ;  /* 0x0000e700ff0477ac */ /* 0x000e620008000a00 */
[----:B0-----:R-:W2:Y:S01]  /*171a0*/  LDG.E R5, desc[UR36][R4.64] ;  /* 0x0000002404057981 */ /* 0x001ea2000c1e1900 */
[----:B-1----:R-:W-:-:S04]  /*171b0*/  LEA R2, P0, R16, UR4, 0x2 ;  /* 0x0000000410027c11 */ /* 0x002fc8000f8010ff */
[----:B------:R-:W-:-:S05]  /*171c0*/  LEA.HI.X R3, R16, UR5, R17, 0x2, P0 ;  /* 0x0000000510037c11 */ /* 0x000fca00080f1411 */
[----:B--2---:R-:W-:Y:S01]  /*171d0*/  STG.E desc[UR36][R2.64], R5 ;  /* 0x0000000502007986 */ /* 0x004fe2000c101924 */
[----:B------:R-:W-:Y:S05]  /*171e0*/  EXIT ;  /* 0x000000000000794d */ /* 0x000fea0003800000 */
.L_x_34221:
        /* <DEDUP_REMOVED lines=31> */
.L_x_34545:
        /* <DEDUP_REMOVED lines=14> */
.L_x_34544:
[----:B------:R-:W-:Y:S05]  /*174c0*/  BSYNC.RECONVERGENT B6 ;  /* 0x0000000000067941 */ /* 0x000fea0003800200 */
.L_x_34543:
        /* <DEDUP_REMOVED lines=31> */
.L_x_34548:
        /* <DEDUP_REMOVED lines=14> */
.L_x_34547:
[----:B------:R-:W-:Y:S05]  /*177a0*/  BSYNC.RECONVERGENT B6 ;  /* 0x0000000000067941 */ /* 0x000fea0003800200 */
.L_x_34546:
        /* <DEDUP_REMOVED lines=31> */
.L_x_34551:
        /* <DEDUP_REMOVED lines=14> */
.L_x_34550:
[----:B------:R-:W-:Y:S05]  /*17a80*/  BSYNC.RECONVERGENT B6 ;  /* 0x0000000000067941 */ /* 0x000fea0003800200 */
.L_x_34549:
        /* <DEDUP_REMOVED lines=30> */
.L_x_34552:
        /* <DEDUP_REMOVED lines=14> */
.L_x_34220:
        /* <DEDUP_REMOVED lines=311> */
.L_x_34557:
        /* <DEDUP_REMOVED lines=29> */
.L_x_34559:
[----:B------:R-:W-:Y:S05]  /*19290*/  BSYNC.RECONVERGENT B7 ;  /* 0x0000000000077941 */ /* 0x000fea0003800200 */
.L_x_34558:
[----:B------:R-:W0:Y:S02]  /*192a0*/  LDCU.64 UR4, c[0x0][0x580] ;  /* 0x0000b000ff0477ac */ /* 0x000e240008000a00 */
[----:B0-----:R-:W-:-:S05]  /*192b0*/  IADD3 R2, P0, PT, R19, UR4, RZ ;  /* 0x0000000413027c10 */ /* 0x001fca000ff1e0ff */
[----:B------:R-:W-:-:S06]  /*192c0*/  IMAD.X R3, RZ, RZ, UR5, P0 ;  /* 0x00000005ff037e24 */ /* 0x000fcc00080e06ff */
[----:B------:R-:W2:Y:S01]  /*192d0*/  LDG.E R3, desc[UR36][R2.64] ;  /* 0x0000002402037981 */ /* 0x000ea2000c1e1900 */
[----:B------:R-:W2:Y:S01]  /*192e0*/  LDC.64 R4, c[0x0][0x738] ;  /* 0x0001ce00ff047b82 */ /* 0x000ea20000000a00 */
[----:B------:R-:W-:Y:S02]  /*192f0*/  IADD3 R16, PT, PT, R16, 0x80, RZ ;  /* 0x0000008010107810 */ /* 0x000fe40007ffe0ff */
[----:B--2---:R0:W-:Y:S05]  /*19300*/  STG.E desc[UR36][R4.64], R3 ;  /* 0x0000000304007986 */ /* 0x0041ea000c101924 */
.L_x_34556:
[----:B------:R-:W-:Y:S05]  /*19310*/  BSYNC.RECONVERGENT B6 ;  /* 0x0000000000067941 */ /* 0x000fea0003800200 */
.L_x_34555:
        /* <DEDUP_REMOVED lines=303> */
.L_x_34562:
        /* <DEDUP_REMOVED lines=29> */
.L_x_34564:
[----:B------:R-:W-:Y:S05]  /*1a7e0*/  BSYNC.RECONVERGENT B7 ;  /* 0x0000000000077941 */ /* 0x000fea0003800200 */
.L_x_34563:
[----:B------:R-:W0:Y:S02]  /*1a7f0*/  LDCU.64 UR4, c[0x0][0x580] ;  /* 0x0000b000ff0477ac */ /* 0x000e240008000a00 */
[----:B0-----:R-:W-:-:S04]  /*1a800*/  IADD3 R2, P0, PT, R19, UR4, RZ ;  /* 0x0000000413027c10 */ /* 0x001fc8000ff1e0ff */
[----:B------:R-:W-:-:S06]  /*1a810*/  IADD3.X R3, PT, PT, RZ, UR5, RZ, P0, !PT ;  /* 0x00000005ff037c10 */ /* 0x000fcc00087fe4ff */
[----:B------:R-:W2:Y:S01]  /*1a820*/  LDG.E R3, desc[UR36][R2.64] ;  /* 0x0000002402037981 */ /* 0x000ea2000c1e1900 */
[----:B------:R-:W2:Y:S01]  /*1a830*/  LDC.64 R4, c[0x0][0x738] ;  /* 0x0001ce00ff047b82 */ /* 0x000ea20000000a00 */
[----:B------:R-:W-:Y:S02]  /*1a840*/  VIADD R16, R16, 0x80 ;  /* 0x0000008010107836 */ /* 0x000fe40000000000 */
[----:B--2---:R1:W-:Y:S05]  /*1a850*/  STG.E desc[UR36][R4.64], R3 ;  /* 0x0000000304007986 */ /* 0x0043ea000c101924 */
.L_x_34561:
[----:B------:R-:W-:Y:S05]  /*1a860*/  BSYNC.RECONVERGENT B6 ;  /* 0x0000000000067941 */ /* 0x000fea0003800200 */
.L_x_34560:
        /* <DEDUP_REMOVED lines=303> */
.L_x_34567:
        /* <DEDUP_REMOVED lines=29> */
.L_x_34569:
[----:B------:R-:W-:Y:S05]  /*1bd30*/  BSYNC.RECONVERGENT B7 ;  /* 0x0000000000077941 */ /* 0x000fea0003800200 */
.L_x_34568:
[----:B------:R-:W0:Y:S02]  /*1bd40*/  LDCU.64 UR4, c[0x0][0x580] ;  /* 0x0000b000ff0477ac */ /* 0x000e240008000a00 */
[----:B0-----:R-:W-:-:S05]  /*1bd50*/  IADD3 R2, P0, PT, R19, UR4, RZ ;  /* 0x0000000413027c10 */ /* 0x001fca000ff1e0ff */
[----:B------:R-:W-:-:S06]  /*1bd60*/  IMAD.X R3, RZ, RZ, UR5, P0 ;  /* 0x00000005ff037e24 */ /* 0x000fcc00080e06ff */
[----:B------:R-:W2:Y:S01]  /*1bd70*/  LDG.E R3, desc[UR36][R2.64] ;  /* 0x0000002402037981 */ /* 0x000ea2000c1e1900 */
[----:B------:R-:W2:Y:S01]  /*1bd80*/  LDC.64 R4, c[0x0][0x738] ;  /* 0x0001ce00ff047b82 */ /* 0x000ea20000000a00 */
[----:B------:R-:W-:Y:S02]  /*1bd90*/  IADD3 R16, PT, PT, R16, 0x80, RZ ;  /* 0x0000008010107810 */ /* 0x000fe40007ffe0ff */
[----:B--2---:R2:W-:Y:S05]  /*1bda0*/  STG.E desc[UR36][R4.64], R3 ;  /* 0x0000000304007986 */ /* 0x0045ea000c101924 */
.L_x_34566:
[----:B------:R-:W-:Y:S05]  /*1bdb0*/  BSYNC.RECONVERGENT B6 ;  /* 0x0000000000067941 */ /* 0x000fea0003800200 */
.L_x_34565:
        /* <DEDUP_REMOVED lines=302> */
.L_x_34570:
        /* <DEDUP_REMOVED lines=31> */
.L_x_34572:
[----:B------:R-:W-:Y:S05]  /*1d290*/  BSYNC.RECONVERGENT B6 ;  /* 0x0000000000067941 */ /* 0x000fea0003800200 */
.L_x_34571:
[----:B------:R-:W2:Y:S01]  /*1d2a0*/  LDG.E R17, desc[UR36][R16.64] ;  /* 0x0000002410117981 */ /* 0x000ea2000c1e1900 */
[----:B------:R-:W2:Y:S03]  /*1d2b0*/  LDC.64 R2, c[0x0][0x738] ;  /* 0x0001ce00ff027b82 */ /* 0x000ea60000000a00 */
[----:B--2---:R-:W-:Y:S01]  /*1d2c0*/  STG.E desc[UR36][R2.64], R17 ;  /* 0x0000001102007986 */ /* 0x004fe2000c101924 */
[----:B------:R-:W-:Y:S05]  /*1d2d0*/  EXIT ;  /* 0x000000000000794d */ /* 0x000fea0003800000 */
.L_x_34554:
        /* <DEDUP_REMOVED lines=309> */
.L_x_34575:
        /* <DEDUP_REMOVED lines=29> */
.L_x_34577:
[----:B------:R-:W-:Y:S05]  /*1e800*/  BSYNC.RECONVERGENT B7 ;  /* 0x0000000000077941 */ /* 0x000fea0003800200 */
.L_x_34576:
        /* <DEDUP_REMOVED lines=36> */
.L_x_34579:
        /* <DEDUP_REMOVED lines=17> */
.L_x_34580:
[----:B------:R-:W-:Y:S05]  /*1eb60*/  BSYNC.RECONVERGENT B0 ;  /* 0x0000000000007941 */ /* 0x000fea0003800200 */
.L_x_34578:
        /* <DEDUP_REMOVED lines=37> */
.L_x_34583:
        /* <DEDUP_REMOVED lines=18> */
.L_x_34584:
[----:B------:R-:W-:Y:S05]  /*1eee0*/  BSYNC.RECONVERGENT B0 ;  /* 0x0000000000007941 */ /* 0x000fea0003800200 */
.L_x_34582:
        /* <DEDUP_REMOVED lines=37> */
.L_x_34586:
        /* <DEDUP_REMOVED lines=18> */
.L_x_34587:
[----:B------:R-:W-:Y:S05]  /*1f260*/  BSYNC.RECONVERGENT B0 ;  /* 0x0000000000007941 */ /* 0x000fea0003800200 */
.L_x_34585:
        /* <DEDUP_REMOVED lines=37> */
.L_x_34589:
        /* <DEDUP_REMOVED lines=18> */
.L_x_34590:
[----:B------:R-:W-:Y:S05]  /*1f5e0*/  BSYNC.RECONVERGENT B0 ;  /* 0x0000000000007941 */ /* 0x000fea0003800200 */
.L_x_34588:
        /* <DEDUP_REMOVED lines=37> */
.L_x_34592:
[----:B------:R-:W0:Y:S01]  /*1f840*/  LDCU.64 UR4, c[0x0][0x5c8] ;  /* 0x0000b900ff0477ac */ /* 0x000e220008000a00 */
[----:B------:R-:W-:Y:S02]  /*1f850*/  MOV R10, R12 ;  /* 0x0000000c000a7202 */ /* 0x000fe40000000f00 */
        /* <DEDUP_REMOVED lines=16> */
.L_x_34593:
[----:B------:R-:W-:Y:S05]  /*1f960*/  BSYNC.RECONVERGENT B0 ;  /* 0x0000000000007941 */ /* 0x000fea0003800200 */
.L_x_34591:
        /* <DEDUP_REMOVED lines=37> */
.L_x_34595:
[----:B------:R-:W0:Y:S01]  /*1fbc0*/  LDCU.64 UR4, c[0x0][0x5d0] ;  /* 0x0000ba00ff0477ac */ /* 0x000e220008000a00 */
[----:B------:R-:W-:Y:S02]  /*1fbd0*/  MOV R10, R12 ;  /* 0x0000000c000a7202 */ /* 0x000fe40000000f00 */
[----:B------:R-:W-:Y:S02]  /*1fbe0*/  MOV R9, R13 ;  /* 0x0000000d00097202 */ /* 0x000fe40000000f00 */
[----:B------:R-:W-:Y:S01]  /*1fbf0*/  MOV R0, 0x1fc30 ;  /* 0x0001fc3000007802 */ /* 0x000fe20000000f00 */
[----:B0-----:R-:W-:Y:S01]  /*1fc00*/  IMAD.U32 R4, RZ, RZ, UR4 ;  /* 0x00000004ff047e24 */ /* 0x001fe2000f8e00ff */
[----:B------:R-:W-:-:S07]  /*1fc10*/  MOV R3, UR5 ;  /* 0x0000000500037c02 */ /* 0x000fce0008000f00 */
[----:B------:R-:W-:Y:S05]  /*1fc20*/  CALL.REL.NOINC `($__internal_60_$__cuda_sm20_div_u64) ;  /* 0x000001dc00dc7944 */ /* 0x000fea0003c00000 */
        /* <DEDUP_REMOVED lines=11> */
.L_x_34596:
[----:B------:R-:W-:Y:S05]  /*1fce0*/  BSYNC.RECONVERGENT B0 ;  /* 0x0000000000007941 */ /* 0x000fea0003800200 */
.L_x_34594:
        /* <DEDUP_REMOVED lines=37> */
.L_x_34598:
[----:B------:R-:W0:Y:S01]  /*1ff40*/  LDCU.64 UR4, c[0x0][0x5d8] ;  /* 0x0000bb00ff0477ac */ /* 0x000e220008000a00 */
[----:B------:R-:W-:Y:S01]  /*1ff50*/  IMAD.MOV.U32 R10, RZ, RZ, R12 ;  /* 0x000000ffff0a7224 */ /* 0x000fe200078e000c */
[----:B------:R-:W-:Y:S01]  /*1ff60*/  MOV R0, 0x1ffb0 ;  /* 0x0001ffb000007802 */ /* 0x000fe20000000f00 */
[----:B------:R-:W-:Y:S01]  /*1ff70*/  IMAD.MOV.U32 R9, RZ, RZ, R13 ;  /* 0x000000ffff097224 */ /* 0x000fe200078e000d */
[----:B0-----:R-:W-:Y:S02]  /*1ff80*/  MOV R4, UR4 ;  /* 0x0000000400047c02 */ /* 0x001fe40008000f00 */
[----:B------:R-:W-:-:S07]  /*1ff90*/  MOV R3, UR5 ;  /* 0x0000000500037c02 */ /* 0x000fce0008000f00 */
[----:B------:R-:W-:Y:S05]  /*1ffa0*/  CALL.REL.NOINC `($__internal_60_$__cuda_sm20_div_u64) ;  /* 0x000001d800fc7944 */ /* 0x000fea0003c00000 */
        /* <DEDUP_REMOVED lines=11> */
.L_x_34599:
[----:B------:R-:W-:Y:S05]  /*20060*/  BSYNC.RECONVERGENT B0 ;  /* 0x0000000000007941 */ /* 0x000fea0003800200 */
.L_x_34597:
        /* <DEDUP_REMOVED lines=37> */
.L_x_34601:
        /* <DEDUP_REMOVED lines=18> */
.L_x_34602:
[----:B------:R-:W-:Y:S05]  /*203e0*/  BSYNC.RECONVERGENT B0 ;  /* 0x0000000000007941 */ /* 0x000fea0003800200 */
.L_x_34600:
        /* <DEDUP_REMOVED lines=37> */
.L_x_34604:
        /* <DEDUP_REMOVED lines=18> */
.L_x_34605:
[----:B------:R-:W-:Y:S05]  /*20760*/  BSYNC.RECONVERGENT B0 ;  /* 0x0000000000007941 */ /* 0x000fea0003800200 */
.L_x_34603:
        /* <DEDUP_REMOVED lines=37> */
.L_x_34607:
        /* <DEDUP_REMOVED lines=18> */
.L_x_34608:
[----:B------:R-:W-:Y:S05]  /*20ae0*/  BSYNC.RECONVERGENT B0 ;  /* 0x0000000000007941 */ /* 0x000fea0003800200 */
.L_x_34606:
        /* <DEDUP_REMOVED lines=37> */
.L_x_34610:
        /* <DEDUP_REMOVED lines=18> */
.L_x_34611:
[----:B------:R-:W-:Y:S05]  /*20e60*/  BSYNC.RECONVERGENT B0 ;  /* 0x0000000000007941 */ /* 0x000fea0003800200 */
.L_x_34609:
        /* <DEDUP_REMOVED lines=37> */
.L_x_34613:
        /* <DEDUP_REMOVED lines=18> */
.L_x_34614:
[----:B------:R-:W-:Y:S05]  /*211e0*/  BSYNC.RECONVERGENT B0 ;  /* 0x0000000000007941 */ /* 0x000fea0003800200 */
.L_x_34612:
        /* <DEDUP_REMOVED lines=37> */
.L_x_34616:
        /* <DEDUP_REMOVED lines=18> */
.L_x_34617:
[----:B------:R-:W-:Y:S05]  /*21560*/  BSYNC.RECONVERGENT B0 ;  /* 0x0000000000007941 */ /* 0x000fea0003800200 */
.L_x_34615:
        /* <DEDUP_REMOVED lines=37> */
.L_x_34619:
        /* <DEDUP_REMOVED lines=18> */
.L_x_34620:
[----:B------:R-:W-:Y:S05]  /*218e0*/  BSYNC.RECONVERGENT B0 ;  /* 0x0000000000007941 */ /* 0x000fea0003800200 */
.L_x_34618:
        /* <DEDUP_REMOVED lines=37> */
.L_x_34622:
        /* <DEDUP_REMOVED lines=18> */
.L_x_34623:
[----:B------:R-:W-:Y:S05]  /*21c60*/  BSYNC.RECONVERGENT B0 ;  /* 0x0000000000007941 */ /* 0x000fea0003800200 */
.L_x_34621:
        /* <DEDUP_REMOVED lines=37> */
.L_x_34625:
        /* <DEDUP_REMOVED lines=18> */
.L_x_34626:
[----:B------:R-:W-:Y:S05]  /*21fe0*/  BSYNC.RECONVERGENT B0 ;  /* 0x0000000000007941 */ /* 0x000fea0003800200 */
.L_x_34624:
        /* <DEDUP_REMOVED lines=37> */
.L_x_34628:
        /* <DEDUP_REMOVED lines=18> */
.L_x_34629:
[----:B------:R-:W-:Y:S05]  /*22360*/  BSYNC.RECONVERGENT B0 ;  /* 0x0000000000007941 */ /* 0x000fea0003800200 */
.L_x_34627:
        /* <DEDUP_REMOVED lines=37> */
.L_x_34631:
        /* <DEDUP_REMOVED lines=18> */
.L_x_34632:
[----:B------:R-:W-:Y:S05]  /*226e0*/  BSYNC.RECONVERGENT B0 ;  /* 0x0000000000007941 */ /* 0x000fea0003800200 */
.L_x_34630:
        /* <DEDUP_REMOVED lines=37> */
.L_x_34634:
        /* <DEDUP_REMOVED lines=18> */
.L_x_34635:
[----:B------:R-:W-:Y:S05]  /*22a60*/  BSYNC.RECONVERGENT B0 ;  /* 0x0000000000007941 */ /* 0x000fea0003800200 */
.L_x_34633:
        /* <DEDUP_REMOVED lines=37> */
.L_x_34637:
        /* <DEDUP_REMOVED lines=18> */
.L_x_34638:
[----:B------:R-:W-:Y:S05]  /*22de0*/  BSYNC.RECONVERGENT B0 ;  /* 0x0000000000007941 */ /* 0x000fea0003800200 */
.L_x_34636:
        /* <DEDUP_REMOVED lines=37> */
.L_x_34640:
        /* <DEDUP_REMOVED lines=18> */
.L_x_34641:
[----:B------:R-:W-:Y:S05]  /*23160*/  BSYNC.RECONVERGENT B0 ;  /* 0x0000000000007941 */ /* 0x000fea0003800200 */
.L_x_34639:
        /* <DEDUP_REMOVED lines=37> */
.L_x_34643:
        /* <DEDUP_REMOVED lines=18> */
.L_x_34644:
[----:B------:R-:W-:Y:S05]  /*234e0*/  BSYNC.RECONVERGENT B0 ;  /* 0x0000000000007941 */ /* 0x000fea0003800200 */
.L_x_34642:
        /* <DEDUP_REMOVED lines=37> */
.L_x_34646:
        /* <DEDUP_REMOVED lines=18> */
.L_x_34647:
[----:B------:R-:W-:Y:S05]  /*23860*/  BSYNC.RECONVERGENT B0 ;  /* 0x0000000000007941 */ /* 0x000fea0003800200 */
.L_x_34645:
        /* <DEDUP_REMOVED lines=36> */
.L_x_34649:
        /* <DEDUP_REMOVED lines=16> */
.L_x_34650:
[----:B------:R-:W-:Y:S05]  /*23bb0*/  BSYNC.RECONVERGENT B0 ;  /* 0x0000000000007941 */ /* 0x000fea0003800200 */
.L_x_34648:
        /* <DEDUP_REMOVED lines=32> */
.L_x_34652:
[----:B------:R-:W-:Y:S01]  /*23dc0*/  MOV R8, R6 ;  /* 0x0000000600087202 */ /* 0x000fe20000000f00 */
[----:B------:R-:W-:Y:S01]  /*23dd0*/  IMAD.MOV.U32 R10, RZ, RZ, R7 ;  /* 0x000000ffff0a7224 */ /* 0x000fe200078e0007 */
[----:B------:R-:W-:-:S07]  /*23de0*/  MOV R9, 0x23e00 ;  /* 0x00023e0000097802 */ /* 0x000fce0000000f00 */
[----:B------:R-:W-:Y:S05]  /*23df0*/  CALL.REL.NOINC `($__internal_61_$__cuda_sm20_rem_u64) ;  /* 0x000001a0007c7944 */ /* 0x000fea0003c00000 */
[----:B------:R-:W-:Y:S02]  /*23e00*/  MOV R4, R0 ;  /* 0x0000000000047202 */ /* 0x000fe40000000f00 */
[----:B------:R-:W-:-:S07]  /*23e10*/  MOV R5, R3 ;  /* 0x0000000300057202 */ /* 0x000fce0000000f00 */
.L_x_34653:
[----:B------:R-:W-:Y:S05]  /*23e20*/  BSYNC.RECONVERGENT B0 ;  /* 0x0000000000007941 */ /* 0x000fea0003800200 */
.L_x_34651:
[----:B------:R-:W0:Y:S02]  /*23e30*/  LDCU.64 UR4, c[0x0][0x730] ;  /* 0x0000e600ff0477ac */ /* 0x000e240008000a00 */
[----:B0-----:R-:W-:Y:S02]  /*23e40*/  IMAD R3, R5, UR4, RZ ;  /* 0x0000000405037c24 */ /* 0x001fe4000f8e02ff */
[----:B------:R-:W-:-:S04]  /*23e50*/  IMAD.WIDE.U32 R20, R4, UR4, R20 ;  /* 0x0000000404147c25 */ /* 0x000fc8000f8e0014 */
[----:B------:R-:W-:-:S04]  /*23e60*/  IMAD R3, R4, UR5, R3 ;  /* 0x0000000504037c24 */ /* 0x000fc8000f8e0203 */
[----:B------:R-:W-:-:S07]  /*23e70*/  IMAD.IADD R21, R21, 0x1, R3 ;  /* 0x0000000115157824 */ /* 0x000fce00078e0203 */
.L_x_34581:
        /* <DEDUP_REMOVED lines=9> */
.L_x_34574:
[----:B------:R-:W-:Y:S05]  /*23f10*/  BSYNC.RECONVERGENT B6 ;  /* 0x0000000000067941 */ /* 0x000fea0003800200 */
.L_x_34573:
        /* <DEDUP_REMOVED lines=303> */
.L_x_34656:
        /* <DEDUP_REMOVED lines=29> */
.L_x_34658:
[----:B------:R-:W-:Y:S05]  /*253e0*/  BSYNC.RECONVERGENT B7 ;  /* 0x0000000000077941 */ /* 0x000fea0003800200 */
.L_x_34657:
        /* <DEDUP_REMOVED lines=36> */
.L_x_34660:
        /* <DEDUP_REMOVED lines=17> */
.L_x_34661:
[----:B------:R-:W-:Y:S05]  /*25740*/  BSYNC.RECONVERGENT B0 ;  /* 0x0000000000007941 */ /* 0x000fea0003800200 */
.L_x_34659:
        /* <DEDUP_REMOVED lines=37> */
.L_x_34664:
        /* <DEDUP_REMOVED lines=18> */
.L_x_34665:
[----:B------:R-:W-:Y:S05]  /*25ac0*/  BSYNC.RECONVERGENT B0 ;  /* 0x0000000000007941 */ /* 0x000fea0003800200 */
.L_x_34663:
        /* <DEDUP_REMOVED lines=37> */
.L_x_34667:
        /* <DEDUP_REMOVED lines=18> */
.L_x_34668:
[----:B------:R-:W-:Y:S05]  /*25e40*/  BSYNC.RECONVERGENT B0 ;  /* 0x0000000000007941 */ /* 0x000fea0003800200 */
.L_x_34666:
        /* <DEDUP_REMOVED lines=37> */
.L_x_34670:
        /* <DEDUP_REMOVED lines=18> */
.L_x_34671:
[----:B------:R-:W-:Y:S05]  /*261c0*/  BSYNC.RECONVERGENT B0 ;  /* 0x0000000000007941 */ /* 0x000fea0003800200 */
.L_x_34669:
        /* <DEDUP_REMOVED lines=37> */
.L_x_34673:
        /* <DEDUP_REMOVED lines=18> */
.L_x_34674:
[----:B------:R-:W-:Y:S05]  /*26540*/  BSYNC.RECONVERGENT B0 ;  /* 0x0000000000007941 */ /* 0x000fea0003800200 */
.L_x_34672:
        /* <DEDUP_REMOVED lines=37> */
.L_x_34676:
        /* <DEDUP_REMOVED lines=18> */
.L_x_34677:
[----:B------:R-:W-:Y:S05]  /*268c0*/  BSYNC.RECONVERGENT B0 ;  /* 0x0000000000007941 */ /* 0x000fea0003800200 */
.L_x_34675:
        /* <DEDUP_REMOVED lines=37> */
.L_x_34679:
        /* <DEDUP_REMOVED lines=18> */
.L_x_34680:
[----:B------:R-:W-:Y:S05]  /*26c40*/  BSYNC.RECONVERGENT B0 ;  /* 0x0000000000007941 */ /* 0x000fea0003800200 */
.L_x_34678:
        /* <DEDUP_REMOVED lines=37> */
.L_x_34682:
        /* <DEDUP_REMOVED lines=18> */
.L_x_34683:
[----:B------:R-:W-:Y:S05]  /*26fc0*/  BSYNC.RECONVERGENT B0 ;  /* 0x0000000000007941 */ /* 0x000fea0003800200 */
.L_x_34681:
        /* <DEDUP_REMOVED lines=37> */
.L_x_34685:
        /* <DEDUP_REMOVED lines=18> */
.L_x_34686:
[----:B------:R-:W-:Y:S05]  /*27340*/  BSYNC.RECONVERGENT B0 ;  /* 0x0000000000007941 */ /* 0x000fea0003800200 */
.L_x_34684:
        /* <DEDUP_REMOVED lines=37> */
.L_x_34688:
        /* <DEDUP_REMOVED lines=18> */
.L_x_34689:
[----:B------:R-:W-:Y:S05]  /*276c0*/  BSYNC.RECONVERGENT B0 ;  /* 0x0000000000007941 */ /* 0x000fea0003800200 */
.L_x_34687:
        /* <DEDUP_REMOVED lines=37> */
.L_x_34691:
        /* <DEDUP_REMOVED lines=18> */
.L_x_34692:
[----:B------:R-:W-:Y:S05]  /*27a40*/  BSYNC.RECONVERGENT B0 ;  /* 0x0000000000007941 */ /* 0x000fea0003800200 */
.L_x_34690:
        /* <DEDUP_REMOVED lines=37> */
.L_x_34694:
        /* <DEDUP_REMOVED lines=18> */
.L_x_34695:
[----:B------:R-:W-:Y:S05]  /*27dc0*/  BSYNC.RECONVERGENT B0 ;  /* 0x0000000000007941 */ /* 0x000fea0003800200 */
.L_x_34693:
        /* <DEDUP_REMOVED lines=37> */
.L_x_34697:
        /* <DEDUP_REMOVED lines=18> */
.L_x_34698:
[----:B------:R-:W-:Y:S05]  /*28140*/  BSYNC.RECONVERGENT B0 ;  /* 0x0000000000007941 */ /* 0x000fea0003800200 */
.L_x_34696:
        /* <DEDUP_REMOVED lines=37> */
.L_x_34700:
        /* <DEDUP_REMOVED lines=18> */
.L_x_34701:
[----:B------:R-:W-:Y:S05]  /*284c0*/  BSYNC.RECONVERGENT B0 ;  /* 0x0000000000007941 */ /* 0x000fea0003800200 */
.L_x_34699:
        /* <DEDUP_REMOVED lines=37> */
.L_x_34703:
        /* <DEDUP_REMOVED lines=18> */
.L_x_34704:
[----:B------:R-:W-:Y:S05]  /*28840*/  BSYNC.RECONVERGENT B0 ;  /* 0x0000000000007941 */ /* 0x000fea0003800200 */
.L_x_34702:
        /* <DEDUP_REMOVED lines=37> */
.L_x_34706:
        /* <DEDUP_REMOVED lines=18> */
.L_x_34707:
[----:B------:R-:W-:Y:S05]  /*28bc0*/  BSYNC.RECONVERGENT B0 ;  /* 0x0000000000007941 */ /* 0x000fea0003800200 */
.L_x_34705:
        /* <DEDUP_REMOVED lines=37> */
.L_x_34709:
        /* <DEDUP_REMOVED lines=18> */
.L_x_34710:
[----:B------:R-:W-:Y:S05]  /*28f40*/  BSYNC.RECONVERGENT B0 ;  /* 0x0000000000007941 */ /* 0x000fea0003800200 */
.L_x_34708:
        /* <DEDUP_REMOVED lines=37> */
.L_x_34712:
        /* <DEDUP_REMOVED lines=18> */
.L_x_34713:
[----:B------:R-:W-:Y:S05]  /*292c0*/  BSYNC.RECONVERGENT B0 ;  /* 0x0000000000007941 */ /* 0x000fea0003800200 */
.L_x_34711:
        /* <DEDUP_REMOVED lines=37> */
.L_x_34715:
        /* <DEDUP_REMOVED lines=18> */
.L_x_34716:
[----:B------:R-:W-:Y:S05]  /*29640*/  BSYNC.RECONVERGENT B0 ;  /* 0x0000000000007941 */ /* 0x000fea0003800200 */
.L_x_34714:
        /* <DEDUP_REMOVED lines=37> */
.L_x_34718:
        /* <DEDUP_REMOVED lines=18> */
.L_x_34719:
[----:B------:R-:W-:Y:S05]  /*299c0*/  BSYNC.RECONVERGENT B0 ;  /* 0x0000000000007941 */ /* 0x000fea0003800200 */
.L_x_34717:
        /* <DEDUP_REMOVED lines=37> */
.L_x_34721:
        /* <DEDUP_REMOVED lines=18> */
.L_x_34722:
[----:B------:R-:W-:Y:S05]  /*29d40*/  BSYNC.RECONVERGENT B0 ;  /* 0x0000000000007941 */ /* 0x000fea0003800200 */
.L_x_34720:
        /* <DEDUP_REMOVED lines=37> */
.L_x_34724:
        /* <DEDUP_REMOVED lines=18> */
.L_x_34725:
[----:B------:R-:W-:Y:S05]  /*2a0c0*/  BSYNC.RECONVERGENT B0 ;  /* 0x0000000000007941 */ /* 0x000fea0003800200 */
.L_x_34723:
        /* <DEDUP_REMOVED lines=37> */
.L_x_34727:
        /* <DEDUP_REMOVED lines=18> */
.L_x_34728:
[----:B------:R-:W-:Y:S05]  /*2a440*/  BSYNC.RECONVERGENT B0 ;  /* 0x0000000000007941 */ /* 0x000fea0003800200 */
.L_x_34726:
        /* <DEDUP_REMOVED lines=36> */
.L_x_34730:
        /* <DEDUP_REMOVED lines=16> */
.L_x_34731:
[----:B------:R-:W-:Y:S05]  /*2a790*/  BSYNC.RECONVERGENT B0 ;  /* 0x0000000000007941 */ /* 0x000fea0003800200 */
.L_x_34729:
        /* <DEDUP_REMOVED lines=32> */
.L_x_34733:
[----:B------:R-:W-:Y:S02]  /*2a9a0*/  MOV R8, R6 ;  /* 0x0000000600087202 */ /* 0x000fe40000000f00 */
[----:B------:R-:W-:Y:S02]  /*2a9b0*/  MOV R10, R7 ;  /* 0x00000007000a7202 */ /* 0x000fe40000000f00 */
[----:B------:R-:W-:-:S07]  /*2a9c0*/  MOV R9, 0x2a9e0 ;  /* 0x0002a9e000097802 */ /* 0x000fce0000000f00 */
[----:B------:R-:W-:Y:S05]  /*2a9d0*/  CALL.REL.NOINC `($__internal_61_$__cuda_sm20_rem_u64) ;  /* 0x0000013400847944 */ /* 0x000fea0003c00000 */
[----:B------:R-:W-:Y:S01]  /*2a9e0*/  IMAD.MOV.U32 R4, RZ, RZ, R0 ;  /* 0x000000ffff047224 */ /* 0x000fe200078e0000 */
[----:B------:R-:W-:-:S07]  /*2a9f0*/  MOV R5, R3 ;  /* 0x0000000300057202 */ /* 0x000fce0000000f00 */
.L_x_34734:
[----:B------:R-:W-:Y:S05]  /*2aa00*/  BSYNC.RECONVERGENT B0 ;  /* 0x0000000000007941 */ /* 0x000fea0003800200 */
.L_x_34732:
[----:B------:R-:W0:Y:S02]  /*2aa10*/  LDCU.64 UR4, c[0x0][0x730] ;  /* 0x0000e600ff0477ac */ /* 0x000e240008000a00 */
[----:B0-----:R-:W-:Y:S02]  /*2aa20*/  IMAD R3, R5, UR4, RZ ;  /* 0x0000000405037c24 */ /* 0x001fe4000f8e02ff */
[----:B------:R-:W-:-:S04]  /*2aa30*/  IMAD.WIDE.U32 R20, R4, UR4, R20 ;  /* 0x0000000404147c25 */ /* 0x000fc8000f8e0014 */
[----:B------:R-:W-:-:S05]  /*2aa40*/  IMAD R3, R4, UR5, R3 ;  /* 0x0000000504037c24 */ /* 0x000fca000f8e0203 */
[----:B------:R-:W-:-:S07]  /*2aa50*/  IADD3 R21, PT, PT, R21, R3, RZ ;  /* 0x0000000315157210 */ /* 0x000fce0007ffe0ff */
.L_x_34662:
        /* <DEDUP_REMOVED lines=9> */
.L_x_34655:
[----:B------:R-:W-:Y:S05]  /*2aaf0*/  BSYNC.RECONVERGENT B6 ;  /* 0x0000000000067941 */ /* 0x000fea0003800200 */
.L_x_34654:
        /* <DEDUP_REMOVED lines=303> */
.L_x_34737:
        /* <DEDUP_REMOVED lines=29> */
.L_x_34739:
[----:B------:R-:W-:Y:S05]  /*2bfc0*/  BSYNC.RECONVERGENT B7 ;  /* 0x0000000000077941 */ /* 0x000fea0003800200 */
.L_x_34738:
        /* <DEDUP_REMOVED lines=36> */
.L_x_34741:
        /* <DEDUP_REMOVED lines=17> */
.L_x_34742:
[----:B------:R-:W-:Y:S05]  /*2c320*/  BSYNC.RECONVERGENT B0 ;  /* 0x0000000000007941 */ /* 0x000fea0003800200 */
.L_x_34740:
        /* <DEDUP_REMOVED lines=37> */
.L_x_34745:
        /* <DEDUP_REMOVED lines=18> */
.L_x_34746:
[----:B------:R-:W-:Y:S05]  /*2c6a0*/  BSYNC.RECONVERGENT B0 ;  /* 0x0000000000007941 */ /* 0x000fea0003800200 */
.L_x_34744:
        /* <DEDUP_REMOVED lines=37> */
.L_x_34748:
        /* <DEDUP_REMOVED lines=18> */
.L_x_34749:
[----:B------:R-:W-:Y:S05]  /*2ca20*/  BSYNC.RECONVERGENT B0 ;  /* 0x0000000000007941 */ /* 0x000fea0003800200 */
.L_x_34747:
        /* <DEDUP_REMOVED lines=37> */
.L_x_34751:
        /* <DEDUP_REMOVED lines=18> */
.L_x_34752:
[----:B------:R-:W-:Y:S05]  /*2cda0*/  BSYNC.RECONVERGENT B0 ;  /* 0x0000000000007941 */ /* 0x000fea0003800200 */
.L_x_34750:
        /* <DEDUP_REMOVED lines=37> */
.L_x_34754:
        /* <DEDUP_REMOVED lines=18> */
.L_x_34755:
[----:B------:R-:W-:Y:S05]  /*2d120*/  BSYNC.RECONVERGENT B0 ;  /* 0x0000000000007941 */ /* 0x000fea0003800200 */
.L_x_34753:
        /* <DEDUP_REMOVED lines=37> */
.L_x_34757:
        /* <DEDUP_REMOVED lines=18> */
.L_x_34758:
[----:B------:R-:W-:Y:S05]  /*2d4a0*/  BSYNC.RECONVERGENT B0 ;  /* 0x0000000000007941 */ /* 0x000fea0003800200 */
.L_x_34756:
        /* <DEDUP_REMOVED lines=37> */
.L_x_34760:
        /* <DEDUP_REMOVED lines=18> */
.L_x_34761:
[----:B------:R-:W-:Y:S05]  /*2d820*/  BSYNC.RECONVERGENT B0 ;  /* 0x0000000000007941 */ /* 0x000fea0003800200 */
.L_x_34759:
        /* <DEDUP_REMOVED lines=37> */
.L_x_34763:
        /* <DEDUP_REMOVED lines=18> */
.L_x_34764:
[----:B------:R-:W-:Y:S05]  /*2dba0*/  BSYNC.RECONVERGENT B0 ;  /* 0x0000000000007941 */ /* 0x000fea0003800200 */
.L_x_34762:
        /* <DEDUP_REMOVED lines=37> */
.L_x_34766:
        /* <DEDUP_REMOVED lines=18> */
.L_x_34767:
[----:B------:R-:W-:Y:S05]  /*2df20*/  BSYNC.RECONVERGENT B0 ;  /* 0x0000000000007941 */ /* 0x000fea0003800200 */
.L_x_34765:
        /* <DEDUP_REMOVED lines=37> */
.L_x_34769:
        /* <DEDUP_REMOVED lines=18> */
.L_x_34770:
[----:B------:R-:W-:Y:S05]  /*2e2a0*/  BSYNC.RECONVERGENT B0 ;  /* 0x0000000000007941 */ /* 0x000fea0003800200 */
.L_x_34768:
        /* <DEDUP_REMOVED lines=37> */
.L_x_34772:
        /* <DEDUP_REMOVED lines=18> */
.L_x_34773:
[----:B------:R-:W-:Y:S05]  /*2e620*/  BSYNC.RECONVERGENT B0 ;  /* 0x0000000000007941 */ /* 0x000fea0003800200 */
.L_x_34771:
        /* <DEDUP_REMOVED lines=37> */
.L_x_34775:
        /* <DEDUP_REMOVED lines=18> */
.L_x_34776:
[----:B------:R-:W-:Y:S05]  /*2e9a0*/  BSYNC.RECONVERGENT B0 ;  /* 0x0000000000007941 */ /* 0x000fea0003800200 */
.L_x_34774:
        /* <DEDUP_REMOVED lines=37> */
.L_x_34778:
        /* <DEDUP_REMOVED lines=18> */
.L_x_34779:
[----:B------:R-:W-:Y:S05]  /*2ed20*/  BSYNC.RECONVERGENT B0 ;  /* 0x0000000000007941 */ /* 0x000fea0003800200 */
.L_x_34777:
        /* <DEDUP_REMOVED lines=37> */
.L_x_34781:
        /* <DEDUP_REMOVED lines=18> */
.L_x_34782:
[----:B------:R-:W-:Y:S05]  /*2f0a0*/  BSYNC.RECONVERGENT B0 ;  /* 0x0000000000007941 */ /* 0x000fea0003800200 */
.L_x_34780:
        /* <DEDUP_REMOVED lines=37> */
.L_x_34784:
        /* <DEDUP_REMOVED lines=18> */
.L_x_34785:
[----:B------:R-:W-:Y:S05]  /*2f420*/  BSYNC.RECONVERGENT B0 ;  /* 0x0000000000007941 */ /* 0x000fea0003800200 */
.L_x_34783:
        /* <DEDUP_REMOVED lines=37> */
.L_x_34787:
        /* <DEDUP_REMOVED lines=18> */
.L_x_34788:
[----:B------:R-:W-:Y:S05]  /*2f7a0*/  BSYNC.RECONVERGENT B0 ;  /* 0x0000000000007941 */ /* 0x000fea0003800200 */
.L_x_34786:
        /* <DEDUP_REMOVED lines=37> */
.L_x_34790:
        /* <DEDUP_REMOVED lines=18> */
.L_x_34791:
[----:B------:R-:W-:Y:S05]  /*2fb20*/  BSYNC.RECONVERGENT B0 ;  /* 0x0000000000007941 */ /* 0x000fea0003800200 */
.L_x_34789:
        /* <DEDUP_REMOVED lines=37> */
.L_x_34793:
        /* <DEDUP_REMOVED lines=18> */
.L_x_34794:
[----:B------:R-:W-:Y:S05]  /*2fea0*/  BSYNC.RECONVERGENT B0 ;  /* 0x0000000000007941 */ /* 0x000fea0003800200 */
.L_x_34792:
        /* <DEDUP_REMOVED lines=37> */
.L_x_34796:
        /* <DEDUP_REMOVED lines=18> */
.L_x_34797:
[----:B------:R-:W-:Y:S05]  /*30220*/  BSYNC.RECONVERGENT B0 ;  /* 0x0000000000007941 */ /* 0x000fea0003800200 */
.L_x_34795:
        /* <DEDUP_REMOVED lines=37> */
.L_x_34799:
        /* <DEDUP_REMOVED lines=18> */
.L_x_34800:
[----:B------:R-:W-:Y:S05]  /*305a0*/  BSYNC.RECONVERGENT B0 ;  /* 0x0000000000007941 */ /* 0x000fea0003800200 */
.L_x_34798:
        /* <DEDUP_REMOVED lines=37> */
.L_x_34802:
        /* <DEDUP_REMOVED lines=18> */
.L_x_34803:
[----:B------:R-:W-:Y:S05]  /*30920*/  BSYNC.RECONVERGENT B0 ;  /* 0x0000000000007941 */ /* 0x000fea0003800200 */
.L_x_34801:
        /* <DEDUP_REMOVED lines=37> */
.L_x_34805:
        /* <DEDUP_REMOVED lines=18> */
.L_x_34806:
[----:B------:R-:W-:Y:S05]  /*30ca0*/  BSYNC.RECONVERGENT B0 ;  /* 0x0000000000007941 */ /* 0x000fea0003800200 */
.L_x_34804:
        /* <DEDUP_REMOVED lines=37> */
.L_x_34808:
        /* <DEDUP_REMOVED lines=18> */
.L_x_34809:
[----:B------:R-:W-:Y:S05]  /*31020*/  BSYNC.RECONVERGENT B0 ;  /* 0x0000000000007941 */ /* 0x000fea0003800200 */
.L_x_34807:
        /* <DEDUP_REMOVED lines=36> */
.L_x_34811:
        /* <DEDUP_REMOVED lines=16> */
.L_x_34812:
[----:B------:R-:W-:Y:S05]  /*31370*/  BSYNC.RECONVERGENT B0 ;  /* 0x0000000000007941 */ /* 0x000fea0003800200 */
.L_x_34810:
        /* <DEDUP_REMOVED lines=32> */
.L_x_34814:
[----:B------:R-:W-:Y:S01]  /*31580*/  IMAD.MOV.U32 R8, RZ, RZ, R6 ;  /* 0x000000ffff087224 */ /* 0x000fe200078e0006 */
[----:B------:R-:W-:Y:S02]  /*31590*/  MOV R10, R7 ;  /* 0x00000007000a7202 */ /* 0x000fe40000000f00 */
[----:B------:R-:W-:-:S07]  /*315a0*/  MOV R9, 0x315c0 ;  /* 0x000315c000097802 */ /* 0x000fce0000000f00 */
[----:B------:R-:W-:Y:S05]  /*315b0*/  CALL.REL.NOINC `($__internal_61_$__cuda_sm20_rem_u64) ;  /* 0x000000c8008c7944 */ /* 0x000fea0003c00000 */
[----:B------:R-:W-:Y:S01]  /*315c0*/  MOV R4, R0 ;  /* 0x0000000000047202 */ /* 0x000fe20000000f00 */
[----:B------:R-:W-:-:S07]  /*315d0*/  IMAD.MOV.U32 R5, RZ, RZ, R3 ;  /* 0x000000ffff057224 */ /* 0x000fce00078e0003 */
.L_x_34815:
[----:B------:R-:W-:Y:S05]  /*315e0*/  BSYNC.RECONVERGENT B0 ;  /* 0x0000000000007941 */ /* 0x000fea0003800200 */
.L_x_34813:
[----:B------:R-:W0:Y:S02]  /*315f0*/  LDCU.64 UR4, c[0x0][0x730] ;  /* 0x0000e600ff0477ac */ /* 0x000e240008000a00 */
[----:B0-----:R-:W-:Y:S02]  /*31600*/  IMAD R3, R5, UR4, RZ ;  /* 0x0000000405037c24 */ /* 0x001fe4000f8e02ff */
[----:B------:R-:W-:-:S04]  /*31610*/  IMAD.WIDE.U32 R20, R4, UR4, R20 ;  /* 0x0000000404147c25 */ /* 0x000fc8000f8e0014 */
[----:B------:R-:W-:-:S05]  /*31620*/  IMAD R3, R4, UR5, R3 ;  /* 0x0000000504037c24 */ /* 0x000fca000f8e0203 */
[----:B------:R-:W-:-:S07]  /*31630*/  IADD3 R21, PT, PT, R21, R3, RZ ;  /* 0x0000000315157210 */ /* 0x000fce0007ffe0ff */
.L_x_34743:
        /* <DEDUP_REMOVED lines=9> */
.L_x_34736:
[----:B------:R-:W-:Y:S05]  /*316d0*/  BSYNC.RECONVERGENT B6 ;  /* 0x0000000000067941 */ /* 0x000fea0003800200 */
.L_x_34735:
        /* <DEDUP_REMOVED lines=302> */
.L_x_34816:
        /* <DEDUP_REMOVED lines=31> */
.L_x_34818:
[----:B------:R-:W-:Y:S05]  /*32bb0*/  BSYNC.RECONVERGENT B6 ;  /* 0x0000000000067941 */ /* 0x000fea0003800200 */
.L_x_34817:
        /* <DEDUP_REMOVED lines=37> */
.L_x_34820:
        /* <DEDUP_REMOVED lines=17> */
.L_x_34821:
[----:B------:R-:W-:Y:S05]  /*32f20*/  BSYNC.RECONVERGENT B0 ;  /* 0x0000000000007941 */ /* 0x000fea0003800200 */
.L_x_34819:
        /* <DEDUP_REMOVED lines=37> */
.L_x_34824:
        /* <DEDUP_REMOVED lines=18> */
.L_x_34825:
[----:B------:R-:W-:Y:S05]  /*332a0*/  BSYNC.RECONVERGENT B0 ;  /* 0x0000000000007941 */ /* 0x000fea0003800200 */
.L_x_34823:
        /* <DEDUP_REMOVED lines=38> */
.L_x_34827:
        /* <DEDUP_REMOVED lines=18> */
.L_x_34828:
[----:B------:R-:W-:Y:S05]  /*33630*/  BSYNC.RECONVERGENT B0 ;  /* 0x0000000000007941 */ /* 0x000fea0003800200 */
.L_x_34826:
        /* <DEDUP_REMOVED lines=38> */
.L_x_34830:
        /* <DEDUP_REMOVED lines=18> */
.L_x_34831:
[----:B------:R-:W-:Y:S05]  /*339c0*/  BSYNC.RECONVERGENT B0 ;  /* 0x0000000000007941 */ /* 0x000fea0003800200 */
.L_x_34829:
        /* <DEDUP_REMOVED lines=38> */
.L_x_34833:
        /* <DEDUP_REMOVED lines=18> */
.L_x_34834:
[----:B------:R-:W-:Y:S05]  /*33d50*/  BSYNC.RECONVERGENT B0 ;  /* 0x0000000000007941 */ /* 0x000fea0003800200 */
.L_x_34832:
        /* <DEDUP_REMOVED lines=38> */
.L_x_34836:
        /* <DEDUP_REMOVED lines=18> */
.L_x_34837:
[----:B------:R-:W-:Y:S05]  /*340e0*/  BSYNC.RECONVERGENT B0 ;  /* 0x0000000000007941 */ /* 0x000fea0003800200 */
.L_x_34835:
        /* <DEDUP_REMOVED lines=38> */
.L_x_34839:
        /* <DEDUP_REMOVED lines=18> */
.L_x_34840:
[----:B------:R-:W-:Y:S05]  /*34470*/  BSYNC.RECONVERGENT B0 ;  /* 0x0000000000007941 */ /* 0x000fea0003800200 */
.L_x_34838:
        /* <DEDUP_REMOVED lines=38> */
.L_x_34842:
        /* <DEDUP_REMOVED lines=18> */
.L_x_34843:
[----:B------:R-:W-:Y:S05]  /*34800*/  BSYNC.RECONVERGENT B0 ;  /* 0x0000000000007941 */ /* 0x000fea0003800200 */
.L_x_34841:
        /* <DEDUP_REMOVED lines=38> */
.L_x_34845:
        /* <DEDUP_REMOVED lines=18> */
.L_x_34846:
[----:B------:R-:W-:Y:S05]  /*34b90*/  BSYNC.RECONVERGENT B0 ;  /* 0x0000000000007941 */ /* 0x000fea0003800200 */
.L_x_34844:
        /* <DEDUP_REMOVED lines=38> */
.L_x_34848:
        /* <DEDUP_REMOVED lines=18> */
.L_x_34849:
[----:B------:R-:W-:Y:S05]  /*34f20*/  BSYNC.RECONVERGENT B0 ;  /* 0x0000000000007941 */ /* 0x000fea0003800200 */
.L_x_34847:
        /* <DEDUP_REMOVED lines=38> */
.L_x_34851:
        /* <DEDUP_REMOVED lines=18> */
.L_x_34852:
[----:B------:R-:W-:Y:S05]  /*352b0*/  BSYNC.RECONVERGENT B0 ;  /* 0x0000000000007941 */ /* 0x000fea0003800200 */
.L_x_34850:
        /* <DEDUP_REMOVED lines=38> */
.L_x_34854:
        /* <DEDUP_REMOVED lines=18> */
.L_x_34855:
[----:B------:R-:W-:Y:S05]  /*35640*/  BSYNC.RECONVERGENT B0 ;  /* 0x0000000000007941 */ /* 0x000fea0003800200 */
.L_x_34853:
        /* <DEDUP_REMOVED lines=38> */
.L_x_34857:
        /* <DEDUP_REMOVED lines=18> */
.L_x_34858:
[----:B------:R-:W-:Y:S05]  /*359d0*/  BSYNC.RECONVERGENT B0 ;  /* 0x0000000000007941 */ /* 0x000fea0003800200 */
.L_x_34856:
        /* <DEDUP_REMOVED lines=38> */
.L_x_34860:
        /* <DEDUP_REMOVED lines=18> */
.L_x_34861:
[----:B------:R-:W-:Y:S05]  /*35d60*/  BSYNC.RECONVERGENT B0 ;  /* 0x0000000000007941 */ /* 0x000fea0003800200 */
.L_x_34859:
        /* <DEDUP_REMOVED lines=38> */
.L_x_34863:
        /* <DEDUP_REMOVED lines=18> */
.L_x_34864:
[----:B------:R-:W-:Y:S05]  /*360f0*/  BSYNC.RECONVERGENT B0 ;  /* 0x0000000000007941 */ /* 0x000fea0003800200 */
.L_x_34862:
        /* <DEDUP_REMOVED lines=38> */
.L_x_34866:
        /* <DEDUP_REMOVED lines=18> */
.L_x_34867:
[----:B------:R-:W-:Y:S05]  /*36480*/  BSYNC.RECONVERGENT B0 ;  /* 0x0000000000007941 */ /* 0x000fea0003800200 */
.L_x_34865:
        /* <DEDUP_REMOVED lines=38> */
.L_x_34869:
        /* <DEDUP_REMOVED lines=18> */
.L_x_34870:
[----:B------:R-:W-:Y:S05]  /*36810*/  BSYNC.RECONVERGENT B0 ;  /* 0x0000000000007941 */ /* 0x000fea0003800200 */
.L_x_34868:
        /* <DEDUP_REMOVED lines=38> */
.L_x_34872:
        /* <DEDUP_REMOVED lines=18> */
.L_x_34873:
[----:B------:R-:W-:Y:S05]  /*36ba0*/  BSYNC.RECONVERGENT B0 ;  /* 0x0000000000007941 */ /* 0x000fea0003800200 */
.L_x_34871:
        /* <DEDUP_REMOVED lines=38> */
.L_x_34875:
        /* <DEDUP_REMOVED lines=18> */
.L_x_34876:
[----:B------:R-:W-:Y:S05]  /*36f30*/  BSYNC.RECONVERGENT B0 ;  /* 0x0000000000007941 */ /* 0x000fea0003800200 */
.L_x_34874:
        /* <DEDUP_REMOVED lines=38> */
.L_x_34878:
        /* <DEDUP_REMOVED lines=18> */
.L_x_34879:
[----:B------:R-:W-:Y:S05]  /*372c0*/  BSYNC.RECONVERGENT B0 ;  /* 0x0000000000007941 */ /* 0x000fea0003800200 */
.L_x_34877:
        /* <DEDUP_REMOVED lines=38> */
.L_x_34881:
        /* <DEDUP_REMOVED lines=18> */
.L_x_34882:
[----:B------:R-:W-:Y:S05]  /*37650*/  BSYNC.RECONVERGENT B0 ;  /* 0x0000000000007941 */ /* 0x000fea0003800200 */
.L_x_34880:
        /* <DEDUP_REMOVED lines=38> */
.L_x_34884:
        /* <DEDUP_REMOVED lines=18> */
.L_x_34885:
[----:B------:R-:W-:Y:S05]  /*379e0*/  BSYNC.RECONVERGENT B0 ;  /* 0x0000000000007941 */ /* 0x000fea0003800200 */
.L_x_34883:
        /* <DEDUP_REMOVED lines=38> */
.L_x_34887:
        /* <DEDUP_REMOVED lines=18> */
.L_x_34888:
[----:B------:R-:W-:Y:S05]  /*37d70*/  BSYNC.RECONVERGENT B0 ;  /* 0x0000000000007941 */ /* 0x000fea0003800200 */
.L_x_34886:
        /* <DEDUP_REMOVED lines=37> */
.L_x_34890:
        /* <DEDUP_REMOVED lines=16> */
.L_x_34891:
[----:B------:R-:W-:Y:S05]  /*380d0*/  BSYNC.RECONVERGENT B0 ;  /* 0x0000000000007941 */ /* 0x000fea0003800200 */
.L_x_34889:
        /* <DEDUP_REMOVED lines=33> */
.L_x_34893:
[----:B------:R-:W-:Y:S01]  /*382f0*/  IMAD.MOV.U32 R8, RZ, RZ, R6 ;  /* 0x000000ffff087224 */ /* 0x000fe200078e0006 */
[----:B------:R-:W-:Y:S02]  /*38300*/  MOV R10, R7 ;  /* 0x00000007000a7202 */ /* 0x000fe40000000f00 */
[----:B------:R-:W-:-:S07]  /*38310*/  MOV R9, 0x38330 ;  /* 0x0003833000097802 */ /* 0x000fce0000000f00 */
[----:B------:R-:W-:Y:S05]  /*38320*/  CALL.REL.NOINC `($__internal_61_$__cuda_sm20_rem_u64) ;  /* 0x0000005c00307944 */ /* 0x000fea0003c00000 */
[----:B------:R-:W-:Y:S01]  /*38330*/  MOV R4, R0 ;  /* 0x0000000000047202 */ /* 0x000fe20000000f00 */
[----:B------:R-:W-:-:S07]  /*38340*/  IMAD.MOV.U32 R5, RZ, RZ, R3 ;  /* 0x000000ffff057224 */ /* 0x000fce00078e0003 */
.L_x_34894:
[----:B------:R-:W-:Y:S05]  /*38350*/  BSYNC.RECONVERGENT B0 ;  /* 0x0000000000007941 */ /* 0x000fea0003800200 */
.L_x_34892:
[----:B------:R-:W0:Y:S01]  /*38360*/  LDCU.64 UR4, c[0x0][0x730] ;  /* 0x0000e600ff0477ac */ /* 0x000e220008000a00 */
[----:B------:R-:W-:Y:S01]  /*38370*/  MOV R3, R21 ;  /* 0x0000001500037202 */ /* 0x000fe20000000f00 */
[----:B0-----:R-:W-:Y:S02]  /*38380*/  IMAD R5, R5, UR4, RZ ;  /* 0x0000000405057c24 */ /* 0x001fe4000f8e02ff */
[----:B------:R-:W-:-:S04]  /*38390*/  IMAD.WIDE.U32 R2, R4, UR4, R2 ;  /* 0x0000000404027c25 */ /* 0x000fc8000f8e0002 */
[----:B------:R-:W-:-:S05]  /*383a0*/  IMAD R5, R4, UR5, R5 ;  /* 0x0000000504057c24 */ /* 0x000fca000f8e0205 */
[----:B------:R-:W-:-:S07]  /*383b0*/  IADD3 R21, PT, PT, R3, R5, RZ ;  /* 0x0000000503157210 */ /* 0x000fce0007ffe0ff */
.L_x_34822:
[----:B------:R-:W2:Y:S01]  /*383c0*/  LDG.E R17, desc[UR36][R16.64] ;  /* 0x0000002410117981 */ /* 0x000ea2000c1e1900 */
[----:B------:R-:W0:Y:S02]  /*383d0*/  LDCU.64 UR4, c[0x0][0x738] ;  /* 0x0000e700ff0477ac */ /* 0x000e240008000a00 */
[----:B0-----:R-:W-:-:S04]  /*383e0*/  LEA R4, P0, R2, UR4, 0x2 ;  /* 0x0000000402047c11 */ /* 0x001fc8000f8010ff */
[----:B------:R-:W-:-:S05]  /*383f0*/  LEA.HI.X R5, R2, UR5, R21, 0x2, P0 ;  /* 0x0000000502057c11 */ /* 0x000fca00080f1415 */
[----:B--2---:R-:W-:Y:S01]  /*38400*/  STG.E desc[UR36][R4.64], R17 ;  /* 0x0000001104007986 */ /* 0x004fe2000c101924 */
[----:B------:R-:W-:Y:S05]  /*38410*/  EXIT ;  /* 0x000000000000794d */ /* 0x000fea0003800000 */
.L_x_34553:
        /* <DEDUP_REMOVED lines=306> */
.L_x_34897:
        /* <DEDUP_REMOVED lines=29> */
.L_x_34899:
[----:B------:R-:W-:Y:S05]  /*39910*/  BSYNC.RECONVERGENT B7 ;  /* 0x0000000000077941 */ /* 0x000fea0003800200 */
.L_x_34898:
        /* <DEDUP_REMOVED lines=16> */
.L_x_34896:
[----:B------:R-:W-:Y:S05]  /*39a20*/  BSYNC.RECONVERGENT B6 ;  /* 0x0000000000067941 */ /* 0x000fea0003800200 */
.L_x_34895:
        /* <DEDUP_REMOVED lines=303> */
.L_x_34902:
        /* <DEDUP_REMOVED lines=29> */
.L_x_34904:
[----:B------:R-:W-:Y:S05]  /*3aef0*/  BSYNC.RECONVERGENT B7 ;  /* 0x0000000000077941 */ /* 0x000fea0003800200 */
.L_x_34903:
        /* <DEDUP_REMOVED lines=16> */
.L_x_34901:
[----:B------:R-:W-:Y:S05]  /*3b000*/  BSYNC.RECONVERGENT B6 ;  /* 0x0000000000067941 */ /* 0x000fea0003800200 */
.L_x_34900:
        /* <DEDUP_REMOVED lines=303> */
.L_x_34907:
        /* <DEDUP_REMOVED lines=29> */
.L_x_34909:
[----:B------:R-:W-:Y:S05]  /*3c4d0*/  BSYNC.RECONVERGENT B7 ;  /* 0x0000000000077941 */ /* 0x000fea0003800200 */
.L_x_34908:
        /* <DEDUP_REMOVED lines=16> */
.L_x_34906:
[----:B------:R-:W-:Y:S05]  /*3c5e0*/  BSYNC.RECONVERGENT B6 ;  /* 0x0000000000067941 */ /* 0x000fea0003800200 */
.L_x_34905:
        /* <DEDUP_REMOVED lines=302> */
.L_x_34910:
        /* <DEDUP_REMOVED lines=31> */
.L_x_34912:
[----:B------:R-:W-:Y:S05]  /*3dac0*/  BSYNC.RECONVERGENT B6 ;  /* 0x0000000000067941 */ /* 0x000fea0003800200 */
.L_x_34911:
        /* <DEDUP_REMOVED lines=13> */
        .weak           $__internal_60_$__cuda_sm20_div_u64
        .type           $__internal_60_$__cuda_sm20_div_u64,@function
        .size           $__internal_60_$__cuda_sm20_div_u64,($__internal_61_$__cuda_sm20_rem_u64 - $__internal_60_$__cuda_sm20_div_u64)
$__internal_60_$__cuda_sm20_div_u64:
        /* <DEDUP_REMOVED lines=68> */
[----:B------:R-:W-:Y:S05]  /*3dfe0*/  RET.REL.NODEC R4 `(_ZN2at6native24index_elementwise_kernelILi128ELi4EZNS0_20cuda_take_put_kernelIilZZZZZNS0_10put_kernelERNS_14TensorIteratorERKNS_10TensorBaseEbENKUlvE_clEvENKUlvE1_clEvENKUlvE_clEvENKUlvE0_clEvEUlRilE0_EEvS4_S7_RKT1_EUliE_EEvlSE_) ;  /* 0xfffffc2004047950 */ /* 0x000fea0003c3ffff */
        .weak           $__internal_61_$__cuda_sm20_rem_u64
        .type           $__internal_61_$__cuda_sm20_rem_u64,@function
        .size           $__internal_61_$__cuda_sm20_rem_u64,(.L_x_41842 - $__internal_61_$__cuda_sm20_rem_u64)
$__internal_61_$__cuda_sm20_rem_u64:
        /* <DEDUP_REMOVED lines=63> */
[----:B------:R-:W-:Y:S06]  /*3e3e0*/  RET.REL.NODEC R4 `(_ZN2at6native24index_elementwise_kernelILi128ELi4EZNS0_20cuda_take_put_kernelIilZZZZZNS0_10put_kernelERNS_14TensorIteratorERKNS_10TensorBaseEbENKUlvE_clEvENKUlvE1_clEvENKUlvE_clEvENKUlvE0_clEvEUlRilE0_EEvS4_S7_RKT1_EUliE_EEvlSE_) ;  /* 0xfffffc1c04047950 */ /* 0x000fec0003c3ffff */
.L_x_34913:
        /* <DEDUP_REMOVED lines=9> */
.L_x_41842:


//--------------------- .text._ZN2at6native24index_elementwise_kernelILi128ELi4EZNS0_20cuda_take_put_kernelIilZZZZZNS0_10put_kernelERNS_14TensorIteratorERKNS_10TensorBaseEbENKUlvE_clEvENKUlvE1_clEvENKUlvE_clEvENKUlvE0_clEvEUlRilE_EEvS4_S7_RKT1_EUliE_EEvlSE_ --------------------------
	.section	.text._ZN2at6native24index_elementwise_kernelILi128ELi4EZNS0_20cuda_take_put_kernelIilZZZZZNS0_10put_kernelERNS_14TensorIteratorERKNS_10TensorBaseEbENKUlvE_clEvENKUlvE1_clEvENKUlvE_clEvENKUlvE0_clEvEUlRilE_EEvS4_S7_RKT1_EUliE_EEvlSE_,"ax",@progbits
	.align	128
        .global         _ZN2at6native24index_elementwise_kernelILi128ELi4EZNS0_20cuda_take_put_kernelIilZZZZZNS0_10put_kernelERNS_14TensorIteratorERKNS_10TensorBaseEbENKUlvE_clEvENKUlvE1_clEvENKUlvE_clEvENKUlvE0_clEvEUlRilE_EEvS4_S7_RKT1_EUliE_EEvlSE_
        .type           _ZN2at6native24index_elementwise_kernelILi128ELi4EZNS0_20cuda_take_put_kernelIilZZZZZNS0_10put_kernelERNS_14TensorIteratorERKNS_10TensorBaseEbENKUlvE_clEvENKUlvE1_clEvENKUlvE_clEvENKUlvE0_clEvEUlRilE_EEvS4_S7_RKT1_EUliE_EEvlSE_,@function
        .size           _ZN2at6native24index_elementwise_kernelILi128ELi4EZNS0_20cuda_take_put_kernelIilZZZZZNS0_10put_kernelERNS_14TensorIteratorERKNS_10TensorBaseEbENKUlvE_clEvENKUlvE1_clEvENKUlvE_clEvENKUlvE0_clEvEUlRilE_EEvS4_S7_RKT1_EUliE_EEvlSE_,(.L_x_41844 - _ZN2at6native24index_elementwise_kernelILi128ELi4EZNS0_20cuda_take_put_kernelIilZZZZZNS0_10put_kernelERNS_14TensorIteratorERKNS_10TensorBaseEbENKUlvE_clEvENKUlvE1_clEvENKUlvE_clEvENKUlvE0_clEvEUlRilE_EEvS4_S7_RKT1_EUliE_EEvlSE_)
        .other          _ZN2at6native24index_elementwise_kernelILi128ELi4EZNS0_20cuda_take_put_kernelIilZZZZZNS0_10put_kernelERNS_14TensorIteratorERKNS_10TensorBaseEbENKUlvE_clEvENKUlvE1_clEvENKUlvE_clEvENKUlvE0_clEvEUlRilE_EEvS4_S7_RKT1_EUliE_EEvlSE_,@"STO_CUDA_ENTRY STV_DEFAULT"
_ZN2at6native24index_elementwise_kernelILi128ELi4EZNS0_20cuda_take_put_kernelIilZZZZZNS0_10put_kernelERNS_14TensorIteratorERKNS_10TensorBaseEbENKUlvE_clEvENKUlvE1_clEvENKUlvE_clEvENKUlvE0_clEvEUlRilE_EEvS4_S7_RKT1_EUliE_EEvlSE_:
.text._ZN2at6native24index_elementwise_kernelILi128ELi4EZNS0_20cuda_take_put_kernelIilZZZZZNS0_10put_kernelERNS_14TensorIteratorERKNS_10TensorBaseEbENKUlvE_clEvENKUlvE1_clEvENKUlvE_clEvENKUlvE0_clEvEUlRilE_EEvS4_S7_RKT1_EUliE_EEvlSE_:
        /* <DEDUP_REMOVED lines=47> */
.L_x_34919:
[----:B------:R-:W0:Y:S02]  /*02f0*/  LDC.64 R2, c[0x0][0x580] ;  /* 0x00016000ff027b82 */ /* 0x000e240000000a00 */
[----:B0-----:R-:W2:Y:S06]  /*0300*/  LDG.E R2, desc[UR36][R2.64] ;  /* 0x0000002402027981 */ /* 0x001eac000c1e1900 */
[----:B------:R-:W0:Y:S01]  /*0310*/  LDC.64 R4, c[0x0][0x740] ;  /* 0x0001d000ff047b82 */ /* 0x000e220000000a00 */
[----:B------:R-:W-:Y:S01]  /*0320*/  VOTEU.ANY UR4, UPT, PT ;  /* 0x0000000000047886 */ /* 0x000fe200038e0100 */
[----:B------:R-:W1:Y:S01]  /*0330*/  S2R R0, SR_LANEID ;  /* 0x0000000000007919 */ /* 0x000e620000000000 */
[----:B------:R-:W-:-:S02]  /*0340*/  UFLO.U32 UR5, UR4 ;  /* 0x00000004000572bd */ /* 0x000fc400080e0000 */
[----:B------:R-:W-:-:S04]  /*0350*/  UPOPC UR4, UR4 ;  /* 0x00000004000472bf */ /* 0x000fc80008000000 */
[----:B-1----:R-:W-:Y:S02]  /*0360*/  ISETP.EQ.U32.AND P0, PT, R0, UR5, PT ;  /* 0x0000000500007c0c */ /* 0x002fe4000bf02070 */
[----:B--2---:R-:W-:-:S11]  /*0370*/  IMAD R7, R2, UR4, RZ ;  /* 0x0000000402077c24 */ /* 0x004fd6000f8e02ff */
[----:B0-----:R0:W-:Y:S01]  /*0380*/  @P0 REDG.E.ADD.STRONG.GPU desc[UR36][R4.64], R7 ;  /* 0x000000070400098e */ /* 0x0011e2000c12e124 */
[----:B------:R-:W-:-:S07]  /*0390*/  VIADD R16, R16, 0x80 ;  /* 0x0000008010107836 */ /* 0x000fce0000000000 */
.L_x_34918:
[----:B------:R-:W-:Y:S05]  /*03a0*/  BSYNC.RECONVERGENT B6 ;  /* 0x0000000000067941 */ /* 0x000fea0003800200 */
.L_x_34917:
        /* <DEDUP_REMOVED lines=31> */
.L_x_34922:
[----:B------:R-:W1:Y:S02]  /*05a0*/  LDC.64 R2, c[0x0][0x580] ;  /* 0x00016000ff027b82 */ /* 0x000e640000000a00 */
[----:B-1----:R-:W2:Y:S06]  /*05b0*/  LDG.E R2, desc[UR36][R2.64] ;  /* 0x0000002402027981 */ /* 0x002eac000c1e1900 */
[----:B0-----:R-:W0:Y:S01]  /*05c0*/  LDC.64 R4, c[0x0][0x740] ;  /* 0x0001d000ff047b82 */ /* 0x001e220000000a00 */
        /* <DEDUP_REMOVED lines=8> */
.L_x_34921:
[----:B------:R-:W-:Y:S05]  /*0650*/  BSYNC.RECONVERGENT B6 ;  /* 0x0000000000067941 */ /* 0x000fea0003800200 */
.L_x_34920:
        /* <DEDUP_REMOVED lines=19> */
[----:B------:R2:W3:Y:S01]  /*0790*/  LDC.64 R2, c[0x4][R0] ;  /* 0x0100000000027b82 */ /* 0x0004e20000000a00 */
[----:B------:R-:W4:Y:S01]  /*07a0*/  LDCU.64 UR6, c[0x4][0x4c0] ;  /* 0x01009800ff0677ac */ /* 0x000f220008000a00 */
[----:B------:R-:W-:Y:S01]  /*07b0*/  MOV R13, RZ ;  /* 0x000000ff000d7202 */ /* 0x000fe20000000f00 */
[----:B------:R-:W5:Y:S01]  /*07c0*/  LDCU.64 UR8, c[0x4][0x128] ;  /* 0x01002500ff0877ac */ /* 0x000f620008000a00 */
[----:B01----:R-:W-:Y:S01]  /*07d0*/  MOV R4, UR4 ;  /* 0x0000000400047c02 */ /* 0x003fe20008000f00 */
[----:B------:R-:W-:Y:S01]  /*07e0*/  IMAD.U32 R5, RZ, RZ, UR5 ;  /* 0x00000005ff057e24 */ /* 0x000fe2000f8e00ff */
[----:B----4-:R-:W-:Y:S01]  /*07f0*/  MOV R6, UR6 ;  /* 0x0000000600067c02 */ /* 0x010fe20008000f00 */
[----:B------:R-:W-:Y:S01]  /*0800*/  IMAD.U32 R7, RZ, RZ, UR7 ;  /* 0x00000007ff077e24 */ /* 0x000fe2000f8e00ff */
[----:B-----5:R-:W-:Y:S01]  /*0810*/  MOV R10, UR8 ;  /* 0x00000008000a7c02 */ /* 0x020fe20008000f00 */
[----:B--2---:R-:W-:-:S07]  /*0820*/  IMAD.U32 R11, RZ, RZ, UR9 ;  /* 0x00000009ff0b7e24 */ /* 0x004fce000f8e00ff */
[----:B------:R-:W-:-:S07]  /*0830*/  LEPC R20, `(.L_x_34925) ;  /* 0x000000001014794e */ /* 0x000fce0000000000 */
[----:B---3--:R-:W-:Y:S05]  /*0840*/  CALL.ABS.NOINC R2 ;  /* 0x0000000002007343 */ /* 0x008fea0003c00000 */
.L_x_34925:
[----:B------:R-:W2:Y:S02]  /*0850*/  LDC.64 R2, c[0x0][0x580] ;  /* 0x00016000ff027b82 */ /* 0x000ea40000000a00 */
[----:B--2---:R-:W2:Y:S06]  /*0860*/  LDG.E R2, desc[UR36][R2.64] ;  /* 0x0000002402027981 */ /* 0x004eac000c1e1900 */
[----:B01----:R-:W0:Y:S01]  /*0870*/  LDC.64 R4, c[0x0][0x740] ;  /* 0x0001d000ff047b82 */ /* 0x003e220000000a00 */
        /* <DEDUP_REMOVED lines=8> */
.L_x_34924:
[----:B------:R-:W-:Y:S05]  /*0900*/  BSYNC.RECONVERGENT B6 ;  /* 0x0000000000067941 */ /* 0x000fea0003800200 */
.L_x_34923:
        /* <DEDUP_REMOVED lines=30> */
.L_x_34926:
[----:B------:R-:W3:Y:S02]  /*0af0*/  LDC.64 R2, c[0x0][0x580] ;  /* 0x00016000ff027b82 */ /* 0x000ee40000000a00 */
[----:B---3--:R-:W3:Y:S06]  /*0b00*/  LDG.E R2, desc[UR36][R2.64] ;  /* 0x0000002402027981 */ /* 0x008eec000c1e1900 */
[----:B012---:R-:W0:Y:S01]  /*0b10*/  LDC.64 R4, c[0x0][0x740] ;  /* 0x0001d000ff047b82 */ /* 0x007e220000000a00 */
[----:B------:R-:W-:Y:S01]  /*0b20*/  VOTEU.ANY UR4, UPT, PT ;  /* 0x0000000000047886 */ /* 0x000fe200038e0100 */
[----:B------:R-:W1:Y:S01]  /*0b30*/  S2R R0, SR_LANEID ;  /* 0x0000000000007919 */ /* 0x000e620000000000 */
[----:B------:R-:W-:-:S02]  /*0b40*/  UFLO.U32 UR5, UR4 ;  /* 0x00000004000572bd */ /* 0x000fc400080e0000 */
[----:B------:R-:W-:-:S04]  /*0b50*/  UPOPC UR4, UR4 ;  /* 0x00000004000472bf */ /* 0x000fc80008000000 */
[----:B-1----:R-:W-:Y:S02]  /*0b60*/  ISETP.EQ.U32.AND P0, PT, R0, UR5, PT ;  /* 0x0000000500007c0c */ /* 0x002fe4000bf02070 */
[----:B---3--:R-:W-:-:S11]  /*0b70*/  IMAD R7, R2, UR4, RZ ;  /* 0x0000000402077c24 */ /* 0x008fd6000f8e02ff */
[----:B0-----:R-:W-:Y:S01]  /*0b80*/  @P0 REDG.E.ADD.STRONG.GPU desc[UR36][R4.64], R7 ;  /* 0x000000070400098e */ /* 0x001fe2000c12e124 */
[----:B------:R-:W-:Y:S05]  /*0b90*/  EXIT ;  /* 0x000000000000794d */ /* 0x000fea0003800000 */
.L_x_34916:
        /* <DEDUP_REMOVED lines=35> */
.L_x_34929:
        /* <DEDUP_REMOVED lines=35> */
.L_x_34930:
[----:B------:R-:W0:Y:S01]  /*1000*/  LDCU.64 UR4, c[0x0][0x5a8] ;  /* 0x0000b500ff0477ac */ /* 0x000e220008000a00 */
[----:B------:R-:W-:Y:S01]  /*1010*/  IMAD.MOV.U32 R10, RZ, RZ, R12 ;  /* 0x000000ffff0a7224 */ /* 0x000fe200078e000c */
[----:B------:R-:W-:Y:S02]  /*1020*/  MOV R9, R13 ;  /* 0x0000000d00097202 */ /* 0x000fe40000000f00 */
[----:B------:R-:W-:Y:S02]  /*1030*/  MOV R0, 0x1070 ;  /* 0x0000107000007802 */ /* 0x000fe40000000f00 */
[----:B0-----:R-:W-:Y:S01]  /*1040*/  MOV R4, UR4 ;  /* 0x0000000400047c02 */ /* 0x001fe20008000f00 */
[----:B------:R-:W-:-:S07]  /*1050*/  IMAD.U32 R3, RZ, RZ, UR5 ;  /* 0x00000005ff037e24 */ /* 0x000fce000f8e00ff */
[----:B------:R-:W-:Y:S05]  /*1060*/  CALL.REL.NOINC `($__internal_62_$__cuda_sm20_div_u64) ;  /* 0x000003cc00ec7944 */ /* 0x000fea0003c00000 */
        /* <DEDUP_REMOVED lines=10> */
.L_x_34931:
        /* <DEDUP_REMOVED lines=37> */
.L_x_34934:
[----:B------:R-:W0:Y:S01]  /*1360*/  LDCU.64 UR4, c[0x0][0x5b0] ;  /* 0x0000b600ff0477ac */ /* 0x000e220008000a00 */
[----:B------:R-:W-:Y:S01]  /*1370*/  MOV R10, R12 ;  /* 0x0000000c000a7202 */ /* 0x000fe20000000f00 */
[----:B------:R-:W-:Y:S01]  /*1380*/  IMAD.MOV.U32 R9, RZ, RZ, R13 ;  /* 0x000000ffff097224 */ /* 0x000fe200078e000d */
[----:B------:R-:W-:Y:S01]  /*1390*/  MOV R0, 0x13d0 ;  /* 0x000013d000007802 */ /* 0x000fe20000000f00 */
[----:B0-----:R-:W-:Y:S01]  /*13a0*/  IMAD.U32 R4, RZ, RZ, UR4 ;  /* 0x00000004ff047e24 */ /* 0x001fe2000f8e00ff */
[----:B------:R-:W-:-:S07]  /*13b0*/  MOV R3, UR5 ;  /* 0x0000000500037c02 */ /* 0x000fce0008000f00 */
[----:B------:R-:W-:Y:S05]  /*13c0*/  CALL.REL.NOINC `($__internal_62_$__cuda_sm20_div_u64) ;  /* 0x000003cc00147944 */ /* 0x000fea0003c00000 */
        /* <DEDUP_REMOVED lines=11> */
.L_x_34935:
[----:B------:R-:W-:Y:S05]  /*1480*/  BSYNC.RECONVERGENT B0 ;  /* 0x0000000000007941 */ /* 0x000fea0003800200 */
.L_x_34933:
        /* <DEDUP_REMOVED lines=38> */
.L_x_34937:
        /* <DEDUP_REMOVED lines=18> */
.L_x_34938:
[----:B------:R-:W-:Y:S05]  /*1810*/  BSYNC.RECONVERGENT B0 ;  /* 0x0000000000007941 */ /* 0x000fea0003800200 */
.L_x_34936:
        /* <DEDUP_REMOVED lines=38> */
.L_x_34940:
        /* <DEDUP_REMOVED lines=18> */
.L_x_34941:
[----:B------:R-:W-:Y:S05]  /*1ba0*/  BSYNC.RECONVERGENT B0 ;  /* 0x0000000000007941 */ /* 0x000fea0003800200 */
.L_x_34939:
        /* <DEDUP_REMOVED lines=38> */
.L_x_34943:
        /* <DEDUP_REMOVED lines=18> */
.L_x_34944:
[----:B------:R-:W-:Y:S05]  /*1f30*/  BSYNC.RECONVERGENT B0 ;  /* 0x0000000000007941 */ /* 0x000fea0003800200 */
.L_x_34942:
        /* <DEDUP_REMOVED lines=38> */
.L_x_34946:
        /* <DEDUP_REMOVED lines=18> */
.L_x_34947:
[----:B------:R-:W-:Y:S05]  /*22c0*/  BSYNC.RECONVERGENT B0 ;  /* 0x0000000000007941 */ /* 0x000fea0003800200 */
.L_x_34945:
        /* <DEDUP_REMOVED lines=38> */
.L_x_34949:
        /* <DEDUP_REMOVED lines=18> */
.L_x_34950:
[----:B------:R-:W-:Y:S05]  /*2650*/  BSYNC.RECONVERGENT B0 ;  /* 0x0000000000007941 */ /* 0x000fea0003800200 */
.L_x_34948:
        /* <DEDUP_REMOVED lines=38> */
.L_x_34952:
        /* <DEDUP_REMOVED lines=18> */
.L_x_34953:
[----:B------:R-:W-:Y:S05]  /*29e0*/  BSYNC.RECONVERGENT B0 ;  /* 0x0000000000007941 */ /* 0x000fea0003800200 */
.L_x_34951:
        /* <DEDUP_REMOVED lines=38> */
.L_x_34955:
        /* <DEDUP_REMOVED lines=18> */
.L_x_34956:
[----:B------:R-:W-:Y:S05]  /*2d70*/  BSYNC.RECONVERGENT B0 ;  /* 0x0000000000007941 */ /* 0x000fea0003800200 */
.L_x_34954:
        /* <DEDUP_REMOVED lines=38> */
.L_x_34958:
        /* <DEDUP_REMOVED lines=18> */
.L_x_34959:
[----:B------:R-:W-:Y:S05]  /*3100*/  BSYNC.RECONVERGENT B0 ;  /* 0x0000000000007941 */ /* 0x000fea0003800200 */
.L_x_34957:
        /* <DEDUP_REMOVED lines=38> */
.L_x_34961:
        /* <DEDUP_REMOVED lines=18> */
.L_x_34962:
[----:B------:R-:W-:Y:S05]  /*3490*/  BSYNC.RECONVERGENT B0 ;  /* 0x0000000000007941 */ /* 0x000fea0003800200 */
.L_x_34960:
        /* <DEDUP_REMOVED lines=38> */
.L_x_34964:
        /* <DEDUP_REMOVED lines=18> */
.L_x_34965:
[----:B------:R-:W-:Y:S05]  /*3820*/  BSYNC.RECONVERGENT B0 ;  /* 0x0000000000007941 */ /* 0x000fea0003800200 */
.L_x_34963:
        /* <DEDUP_REMOVED lines=38> */
.L_x_34967:
        /* <DEDUP_REMOVED lines=18> */
.L_x_34968:
[----:B------:R-:W-:Y:S05]  /*3bb0*/  BSYNC.RECONVERGENT B0 ;  /* 0x0000000000007941 */ /* 0x000fea0003800200 */
.L_x_34966:
        /* <DEDUP_REMOVED lines=38> */
.L_x_34970:
        /* <DEDUP_REMOVED lines=18> */
.L_x_34971:
[----:B------:R-:W-:Y:S05]  /*3f40*/  BSYNC.RECONVERGENT B0 ;  /* 0x0000000000007941 */ /* 0x000fea0003800200 */
.L_x_34969:
        /* <DEDUP_REMOVED lines=38> */
.L_x_34973:
        /* <DEDUP_REMOVED lines=18> */
.L_x_34974:
[----:B------:R-:W-:Y:S05]  /*42d0*/  BSYNC.RECONVERGENT B0 ;  /* 0x0000000000007941 */ /* 0x000fea0003800200 */
.L_x_34972:
        /* <DEDUP_REMOVED lines=38> */
.L_x_34976:
        /* <DEDUP_REMOVED lines=18> */
.L_x_34977:
[----:B------:R-:W-:Y:S05]  /*4660*/  BSYNC.RECONVERGENT B0 ;  /* 0x0000000000007941 */ /* 0x000fea0003800200 */
.L_x_34975:
        /* <DEDUP_REMOVED lines=38> */
.L_x_34979:
        /* <DEDUP_REMOVED lines=18> */
.L_x_34980:
[----:B------:R-:W-:Y:S05]  /*49f0*/  BSYNC.RECONVERGENT B0 ;  /* 0x0000000000007941 */ /* 0x000fea0003800200 */
.L_x_34978:
        /* <DEDUP_REMOVED lines=38> */
.L_x_34982:
        /* <DEDUP_REMOVED lines=18> */
.L_x_34983:
[----:B------:R-:W-:Y:S05]  /*4d80*/  BSYNC.RECONVERGENT B0 ;  /* 0x0000000000007941 */ /* 0x000fea0003800200 */
.L_x_34981:
        /* <DEDUP_REMOVED lines=38> */
.L_x_34985:
        /* <DEDUP_REMOVED lines=18> */
.L_x_34986:
[----:B------:R-:W-:Y:S05]  /*5110*/  BSYNC.RECONVERGENT B0 ;  /* 0x0000000000007941 */ /* 0x000fea0003800200 */
.L_x_34984:
        /* <DEDUP_REMOVED lines=38> */
.L_x_34988:
        /* <DEDUP_REMOVED lines=18> */
.L_x_34989:
[----:B------:R-:W-:Y:S05]  /*54a0*/  BSYNC.RECONVERGENT B0 ;  /* 0x0000000000007941 */ /* 0x000fea0003800200 */
.L_x_34987:
        /* <DEDUP_REMOVED lines=38> */
.L_x_34991:
        /* <DEDUP_REMOVED lines=18> */
.L_x_34992:
[----:B------:R-:W-:Y:S05]  /*5830*/  BSYNC.RECONVERGENT B0 ;  /* 0x0000000000007941 */ /* 0x000fea0003800200 */
.L_x_34990:
        /* <DEDUP_REMOVED lines=38> */
.L_x_34994:
        /* <DEDUP_REMOVED lines=18> */
.L_x_34995:
[----:B------:R-:W-:Y:S05]  /*5bc0*/  BSYNC.RECONVERGENT B0 ;  /* 0x0000000000007941 */ /* 0x000fea0003800200 */
.L_x_34993:
        /* <DEDUP_REMOVED lines=38> */
.L_x_34997:
        /* <DEDUP_REMOVED lines=18> */
.L_x_34998:
[----:B------:R-:W-:Y:S05]  /*5f50*/  BSYNC.RECONVERGENT B0 ;  /* 0x0000000000007941 */ /* 0x000fea0003800200 */
.L_x_34996:
        /* <DEDUP_REMOVED lines=37> */
.L_x_35000:
        /* <DEDUP_REMOVED lines=16> */
.L_x_35001:
[----:B------:R-:W-:Y:S05]  /*62b0*/  BSYNC.RECONVERGENT B0 ;  /* 0x0000000000007941 */ /* 0x000fea0003800200 */
.L_x_34999:
        /* <DEDUP_REMOVED lines=34> */
.L_x_35003:
[----:B------:R-:W-:Y:S01]  /*64e0*/  IMAD.MOV.U32 R8, RZ, RZ, R6 ;  /* 0x000000ffff087224 */ /* 0x000fe200078e0006 */
[----:B------:R-:W-:Y:S02]  /*64f0*/  MOV R10, R7 ;  /* 0x00000007000a7202 */ /* 0x000fe40000000f00 */
[----:B------:R-:W-:-:S07]  /*6500*/  MOV R9, 0x6520 ;  /* 0x0000652000097802 */ /* 0x000fce0000000f00 */
[----:B------:R-:W-:Y:S05]  /*6510*/  CALL.REL.NOINC `($__internal_63_$__cuda_sm20_rem_u64) ;  /* 0x0000037c00d47944 */ /* 0x000fea0003c00000 */
[----:B------:R-:W-:Y:S01]  /*6520*/  IMAD.MOV.U32 R4, RZ, RZ, R0 ;  /* 0x000000ffff047224 */ /* 0x000fe200078e0000 */
[----:B------:R-:W-:-:S07]  /*6530*/  MOV R5, R3 ;  /* 0x0000000300057202 */ /* 0x000fce0000000f00 */
.L_x_35004:
[----:B------:R-:W-:Y:S05]  /*6540*/  BSYNC.RECONVERGENT B0 ;  /* 0x0000000000007941 */ /* 0x000fea0003800200 */
.L_x_35002:
[----:B------:R-:W0:Y:S01]  /*6550*/  LDCU.64 UR4, c[0x0][0x730] ;  /* 0x0000e600ff0477ac */ /* 0x000e220008000a00 */
[----:B------:R-:W-:Y:S02]  /*6560*/  IMAD.MOV.U32 R3, RZ, RZ, R17 ;  /* 0x000000ffff037224 */ /* 0x000fe400078e0011 */
[----:B0-----:R-:W-:Y:S02]  /*6570*/  IMAD R5, R5, UR4, RZ ;  /* 0x0000000405057c24 */ /* 0x001fe4000f8e02ff */
[----:B------:R-:W-:-:S04]  /*6580*/  IMAD.WIDE.U32 R2, R4, UR4, R2 ;  /* 0x0000000404027c25 */ /* 0x000fc8000f8e0002 */
[----:B------:R-:W-:-:S05]  /*6590*/  IMAD R5, R4, UR5, R5 ;  /* 0x0000000504057c24 */ /* 0x000fca000f8e0205 */
[----:B------:R-:W-:-:S07]  /*65a0*/  IADD3 R17, PT, PT, R3, R5, RZ ;  /* 0x0000000503117210 */ /* 0x000fce0007ffe0ff */
.L_x_34932:
[----:B------:R-:W0:Y:S01]  /*65b0*/  LDC.64 R6, c[0x0][0x580] ;  /* 0x00016000ff067b82 */ /* 0x000e220000000a00 */
[----:B------:R-:W1:Y:S01]  /*65c0*/  LDCU.64 UR4, c[0x0][0x740] ;  /* 0x0000e800ff0477ac */ /* 0x000e620008000a00 */
[----:B0-----:R-:W2:Y:S01]  /*65d0*/  LDG.E R7, desc[UR36][R6.64] ;  /* 0x0000002406077981 */ /* 0x001ea2000c1e1900 */
[----:B-1----:R-:W-:-:S04]  /*65e0*/  LEA R4, P0, R2, UR4, 0x2 ;  /* 0x0000000402047c11 */ /* 0x002fc8000f8010ff */
[----:B------:R-:W-:-:S05]  /*65f0*/  LEA.HI.X R5, R2, UR5, R17, 0x2, P0 ;  /* 0x0000000502057c11 */ /* 0x000fca00080f1411 */
[----:B--2---:R0:W-:Y:S01]  /*6600*/  REDG.E.ADD.STRONG.GPU desc[UR36][R4.64], R7 ;  /* 0x000000070400798e */ /* 0x0041e2000c12e124 */
[----:B------:R-:W-:-:S07]  /*6610*/  VIADD R16, R16, 0x80 ;  /* 0x0000008010107836 */ /* 0x000fce0000000000 */
.L_x_34928:
[----:B------:R-:W-:Y:S05]  /*6620*/  BSYNC.RECONVERGENT B6 ;  /* 0x0000000000067941 */ /* 0x000fea0003800200 */
.L_x_34927:
        /* <DEDUP_REMOVED lines=31> */
.L_x_35007:
        /* <DEDUP_REMOVED lines=36> */
.L_x_35008:
        /* <DEDUP_REMOVED lines=17> */
.L_x_35009:
        /* <DEDUP_REMOVED lines=37> */
.L_x_35012:
        /* <DEDUP_REMOVED lines=18> */
.L_x_35013:
[----:B------:R-:W-:Y:S05]  /*6ee0*/  BSYNC.RECONVERGENT B0 ;  /* 0x0000000000007941 */ /* 0x000fea0003800200 */
.L_x_35011:
        /* <DEDUP_REMOVED lines=38> */
.L_x_35015:
        /* <DEDUP_REMOVED lines=18> */
.L_x_35016:
[----:B------:R-:W-:Y:S05]  /*7270*/  BSYNC.RECONVERGENT B0 ;  /* 0x0000000000007941 */ /* 0x000fea0003800200 */
.L_x_35014:
        /* <DEDUP_REMOVED lines=38> */
.L_x_35018:
        /* <DEDUP_REMOVED lines=18> */
.L_x_35019:
[----:B------:R-:W-:Y:S05]  /*7600*/  BSYNC.RECONVERGENT B0 ;  /* 0x0000000000007941 */ /* 0x000fea0003800200 */
.L_x_35017:
        /* <DEDUP_REMOVED lines=38> */
.L_x_35021:
        /* <DEDUP_REMOVED lines=18> */
.L_x_35022:
[----:B------:R-:W-:Y:S05]  /*7990*/  BSYNC.RECONVERGENT B0 ;  /* 0x0000000000007941 */ /* 0x000fea0003800200 */
.L_x_35020:
        /* <DEDUP_REMOVED lines=38> */
.L_x_35024:
        /* <DEDUP_REMOVED lines=18> */
.L_x_35025:
[----:B------:R-:W-:Y:S05]  /*7d20*/  BSYNC.RECONVERGENT B0 ;  /* 0x0000000000007941 */ /* 0x000fea0003800200 */
.L_x_35023:
        /* <DEDUP_REMOVED lines=38> */
.L_x_35027:
        /* <DEDUP_REMOVED lines=18> */
.L_x_35028:
[----:B------:R-:W-:Y:S05]  /*80b0*/  BSYNC.RECONVERGENT B0 ;  /* 0x0000000000007941 */ /* 0x000fea0003800200 */
.L_x_35026:
        /* <DEDUP_REMOVED lines=38> */
.L_x_35030:
        /* <DEDUP_REMOVED lines=18> */
.L_x_35031:
[----:B------:R-:W-:Y:S05]  /*8440*/  BSYNC.RECONVERGENT B0 ;  /* 0x0000000000007941 */ /* 0x000fea0003800200 */
.L_x_35029:
        /* <DEDUP_REMOVED lines=38> */
.L_x_35033:
        /* <DEDUP_REMOVED lines=18> */
.L_x_35034:
[----:B------:R-:W-:Y:S05]  /*87d0*/  BSYNC.RECONVERGENT B0 ;  /* 0x0000000000007941 */ /* 0x000fea0003800200 */
.L_x_35032:
        /* <DEDUP_REMOVED lines=38> */
.L_x_35036:
        /* <DEDUP_REMOVED lines=18> */
.L_x_35037:
[----:B------:R-:W-:Y:S05]  /*8b60*/  BSYNC.RECONVERGENT B0 ;  /* 0x0000000000007941 */ /* 0x000fea0003800200 */
.L_x_35035:
        /* <DEDUP_REMOVED lines=38> */
.L_x_35039:
        /* <DEDUP_REMOVED lines=18> */
.L_x_35040:
[----:B------:R-:W-:Y:S05]  /*8ef0*/  BSYNC.RECONVERGENT B0 ;  /* 0x0000000000007941 */ /* 0x000fea0003800200 */
.L_x_35038:
        /* <DEDUP_REMOVED lines=38> */
.L_x_35042:
        /* <DEDUP_REMOVED lines=18> */
.L_x_35043:
[----:B------:R-:W-:Y:S05]  /*9280*/  BSYNC.RECONVERGENT B0 ;  /* 0x0000000000007941 */ /* 0x000fea0003800200 */
.L_x_35041:
        /* <DEDUP_REMOVED lines=38> */
.L_x_35045:
        /* <DEDUP_REMOVED lines=18> */
.L_x_35046:
[----:B------:R-:W-:Y:S05]  /*9610*/  BSYNC.RECONVERGENT B0 ;  /* 0x0000000000007941 */ /* 0x000fea0003800200 */
.L_x_35044:
        /* <DEDUP_REMOVED lines=38> */
.L_x_35048:
        /* <DEDUP_REMOVED lines=18> */
.L_x_35049:
[----:B------:R-:W-:Y:S05]  /*99a0*/  BSYNC.RECONVERGENT B0 ;  /* 0x0000000000007941 */ /* 0x000fea0003800200 */
.L_x_35047:
        /* <DEDUP_REMOVED lines=38> */
.L_x_35051:
        /* <DEDUP_REMOVED lines=18> */
.L_x_35052:
[----:B------:R-:W-:Y:S05]  /*9d30*/  BSYNC.RECONVERGENT B0 ;  /* 0x0000000000007941 */ /* 0x000fea0003800200 */
.L_x_35050:
        /* <DEDUP_REMOVED lines=38> */
.L_x_35054:
        /* <DEDUP_REMOVED lines=18> */
.L_x_35055:
[----:B------:R-:W-:Y:S05]  /*a0c0*/  BSYNC.RECONVERGENT B0 ;  /* 0x0000000000007941 */ /* 0x000fea0003800200 */
.L_x_35053:
        /* <DEDUP_REMOVED lines=38> */
.L_x_35057:
        /* <DEDUP_REMOVED lines=18> */
.L_x_35058:
[----:B------:R-:W-:Y:S05]  /*a450*/  BSYNC.RECONVERGENT B0 ;  /* 0x0000000000007941 */ /* 0x000fea0003800200 */
.L_x_35056:
        /* <DEDUP_REMOVED lines=38> */
.L_x_35060:
        /* <DEDUP_REMOVED lines=18> */
.L_x_35061:
[----:B------:R-:W-:Y:S05]  /*a7e0*/  BSYNC.RECONVERGENT B0 ;  /* 0x0000000000007941 */ /* 0x000fea0003800200 */
.L_x_35059:
        /* <DEDUP_REMOVED lines=38> */
.L_x_35063:
        /* <DEDUP_REMOVED lines=18> */
.L_x_35064:
[----:B------:R-:W-:Y:S05]  /*ab70*/  BSYNC.RECONVERGENT B0 ;  /* 0x0000000000007941 */ /* 0x000fea0003800200 */
.L_x_35062:
        /* <DEDUP_REMOVED lines=38> */
.L_x_35066:
        /* <DEDUP_REMOVED lines=18> */
.L_x_35067:
[----:B------:R-:W-:Y:S05]  /*af00*/  BSYNC.RECONVERGENT B0 ;  /* 0x0000000000007941 */ /* 0x000fea0003800200 */
.L_x_35065:
        /* <DEDUP_REMOVED lines=38> */
.L_x_35069:
        /* <DEDUP_REMOVED lines=18> */
.L_x_35070:
[----:B------:R-:W-:Y:S05]  /*b290*/  BSYNC.RECONVERGENT B0 ;  /* 0x0000000000007941 */ /* 0x000fea0003800200 */
.L_x_35068:
        /* <DEDUP_REMOVED lines=38> */
.L_x_35072:
        /* <DEDUP_REMOVED lines=18> */
.L_x_35073:
[----:B------:R-:W-:Y:S05]  /*b620*/  BSYNC.RECONVERGENT B0 ;  /* 0x0000000000007941 */ /* 0x000fea0003800200 */
.L_x_35071:
        /* <DEDUP_REMOVED lines=38> */
.L_x_35075:
        /* <DEDUP_REMOVED lines=18> */
.L_x_35076:
[----:B------:R-:W-:Y:S05]  /*b9b0*/  BSYNC.RECONVERGENT B0 ;  /* 0x0000000000007941 */ /* 0x000fea0003800200 */
.L_x_35074:
        /* <DEDUP_REMOVED lines=37> */
.L_x_35078:
        /* <DEDUP_REMOVED lines=16> */
.L_x_35079:
[----:B------:R-:W-:Y:S05]  /*bd10*/  BSYNC.RECONVERGENT B0 ;  /* 0x0000000000007941 */ /* 0x000fea0003800200 */
.L_x_35077:
        /* <DEDUP_REMOVED lines=33> */
.L_x_35081:
[----:B------:R-:W-:Y:S01]  /*bf30*/  MOV R8, R6 ;  /* 0x0000000600087202 */ /* 0x000fe20000000f00 */
[----:B------:R-:W-:Y:S01]  /*bf40*/  IMAD.MOV.U32 R10, RZ, RZ, R7 ;  /* 0x000000ffff0a7224 */ /* 0x000fe200078e0007 */
[----:B------:R-:W-:-:S07]  /*bf50*/  MOV R9, 0xbf70 ;  /* 0x0000bf7000097802 */ /* 0x000fce0000000f00 */
[----:B------:R-:W-:Y:S05]  /*bf60*/  CALL.REL.NOINC `($__internal_63_$__cuda_sm20_rem_u64) ;  /* 0x0000032400407944 */ /* 0x000fea0003c00000 */
[----:B------:R-:W-:Y:S01]  /*bf70*/  MOV R4, R0 ;  /* 0x0000000000047202 */ /* 0x000fe20000000f00 */
[----:B------:R-:W-:-:S07]  /*bf80*/  IMAD.MOV.U32 R5, RZ, RZ, R3 ;  /* 0x000000ffff057224 */ /* 0x000fce00078e0003 */
.L_x_35082:
[----:B------:R-:W-:Y:S05]  /*bf90*/  BSYNC.RECONVERGENT B0 ;  /* 0x0000000000007941 */ /* 0x000fea0003800200 */
.L_x_35080:
[----:B------:R-:W0:Y:S01]  /*bfa0*/  LDCU.64 UR4, c[0x0][0x730] ;  /* 0x0000e600ff0477ac */ /* 0x000e220008000a00 */
[----:B------:R-:W-:Y:S01]  /*bfb0*/  MOV R3, R17 ;  /* 0x0000001100037202 */ /* 0x000fe20000000f00 */
[----:B0-----:R-:W-:Y:S02]  /*bfc0*/  IMAD R5, R5, UR4, RZ ;  /* 0x0000000405057c24 */ /* 0x001fe4000f8e02ff */
[----:B------:R-:W-:-:S04]  /*bfd0*/  IMAD.WIDE.U32 R2, R4, UR4, R2 ;  /* 0x0000000404027c25 */ /* 0x000fc8000f8e0002 */
[----:B------:R-:W-:-:S04]  /*bfe0*/  IMAD R5, R4, UR5, R5 ;  /* 0x0000000504057c24 */ /* 0x000fc8000f8e0205 */
[----:B------:R-:W-:-:S07]  /*bff0*/  IMAD.IADD R17, R3, 0x1, R5 ;  /* 0x0000000103117824 */ /* 0x000fce00078e0205 */
.L_x_35010:
[----:B------:R-:W0:Y:S01]  /*c000*/  LDC.64 R6, c[0x0][0x580] ;  /* 0x00016000ff067b82 */ /* 0x000e220000000a00 */
[----:B------:R-:W1:Y:S01]  /*c010*/  LDCU.64 UR4, c[0x0][0x740] ;  /* 0x0000e800ff0477ac */ /* 0x000e620008000a00 */
[----:B0-----:R-:W2:Y:S01]  /*c020*/  LDG.E R7, desc[UR36][R6.64] ;  /* 0x0000002406077981 */ /* 0x001ea2000c1e1900 */
[----:B-1----:R-:W-:-:S04]  /*c030*/  LEA R4, P0, R2, UR4, 0x2 ;  /* 0x0000000402047c11 */ /* 0x002fc8000f8010ff */
[----:B------:R-:W-:-:S05]  /*c040*/  LEA.HI.X R5, R2, UR5, R17, 0x2, P0 ;  /* 0x0000000502057c11 */ /* 0x000fca00080f1411 */
[----:B--2---:R1:W-:Y:S01]  /*c050*/  REDG.E.ADD.STRONG.GPU desc[UR36][R4.64], R7 ;  /* 0x000000070400798e */ /* 0x0043e2000c12e124 */
[----:B------:R-:W-:-:S07]  /*c060*/  IADD3 R16, PT, PT, R16, 0x80, RZ ;  /* 0x0000008010107810 */ /* 0x000fce0007ffe0ff */
.L_x_35006:
[----:B------:R-:W-:Y:S05]  /*c070*/  BSYNC.RECONVERGENT B6 ;  /* 0x0000000000067941 */ /* 0x000fea0003800200 */
.L_x_35005:
        /* <DEDUP_REMOVED lines=31> */
.L_x_35085:
        /* <DEDUP_REMOVED lines=36> */
.L_x_35086:
[----:B------:R-:W0:Y:S01]  /*c4b0*/  LDCU.64 UR4, c[0x0][0x5a8] ;  /* 0x0000b500ff0477ac */ /* 0x000e220008000a00 */
[----:B------:R-:W-:Y:S01]  /*c4c0*/  MOV R10, R12 ;  /* 0x0000000c000a7202 */ /* 0x000fe20000000f00 */
[----:B------:R-:W-:Y:S01]  /*c4d0*/  IMAD.MOV.U32 R9, RZ, RZ, R13 ;  /* 0x000000ffff097224 */ /* 0x000fe200078e000d */
[----:B------:R-:W-:Y:S01]  /*c4e0*/  MOV R0, 0xc520 ;  /* 0x0000c52000007802 */ /* 0x000fe20000000f00 */
[----:B01----:R-:W-:Y:S01]  /*c4f0*/  IMAD.U32 R4, RZ, RZ, UR4 ;  /* 0x00000004ff047e24 */ /* 0x003fe2000f8e00ff */
[----:B------:R-:W-:-:S07]  /*c500*/  MOV R3, UR5 ;  /* 0x0000000500037c02 */ /* 0x000fce0008000f00 */
[----:B------:R-:W-:Y:S05]  /*c510*/  CALL.REL.NOINC `($__internal_62_$__cuda_sm20_div_u64) ;  /* 0x0000031800c07944 */ /* 0x000fea0003c00000 */
        /* <DEDUP_REMOVED lines=10> */
.L_x_35087:
        /* <DEDUP_REMOVED lines=37> */
.L_x_35090:
        /* <DEDUP_REMOVED lines=18> */
.L_x_35091:
[----:B------:R-:W-:Y:S05]  /*c930*/  BSYNC.RECONVERGENT B0 ;  /* 0x0000000000007941 */ /* 0x000fea0003800200 */
.L_x_35089:
        /* <DEDUP_REMOVED lines=38> */
.L_x_35093:
        /* <DEDUP_REMOVED lines=18> */
.L_x_35094:
[----:B------:R-:W-:Y:S05]  /*ccc0*/  BSYNC.RECONVERGENT B0 ;  /* 0x0000000000007941 */ /* 0x000fea0003800200 */
.L_x_35092:
        /* <DEDUP_REMOVED lines=38> */
.L_x_35096:
        /* <DEDUP_REMOVED lines=18> */
.L_x_35097:
[----:B------:R-:W-:Y:S05]  /*d050*/  BSYNC.RECONVERGENT B0 ;  /* 0x0000000000007941 */ /* 0x000fea0003800200 */
.L_x_35095:
        /* <DEDUP_REMOVED lines=38> */
.L_x_35099:
        /* <DEDUP_REMOVED lines=18> */
.L_x_35100:
[----:B------:R-:W-:Y:S05]  /*d3e0*/  BSYNC.RECONVERGENT B0 ;  /* 0x0000000000007941 */ /* 0x000fea0003800200 */
.L_x_35098:
        /* <DEDUP_REMOVED lines=38> */
.L_x_35102:
        /* <DEDUP_REMOVED lines=18> */
.L_x_35103:
[----:B------:R-:W-:Y:S05]  /*d770*/  BSYNC.RECONVERGENT B0 ;  /* 0x0000000000007941 */ /* 0x000fea0003800200 */
.L_x_35101:
        /* <DEDUP_REMOVED lines=38> */
.L_x_35105:
        /* <DEDUP_REMOVED lines=18> */
.L_x_35106:
[----:B------:R-:W-:Y:S05]  /*db00*/  BSYNC.RECONVERGENT B0 ;  /* 0x0000000000007941 */ /* 0x000fea0003800200 */
.L_x_35104:
        /* <DEDUP_REMOVED lines=38> */
.L_x_35108:
        /* <DEDUP_REMOVED lines=18> */
.L_x_35109:
[----:B------:R-:W-:Y:S05]  /*de90*/  BSYNC.RECONVERGENT B0 ;  /* 0x0000000000007941 */ /* 0x000fea0003800200 */
.L_x_35107:
        /* <DEDUP_REMOVED lines=38> */
.L_x_35111:
        /* <DEDUP_REMOVED lines=18> */
.L_x_35112:
[----:B------:R-:W-:Y:S05]  /*e220*/  BSYNC.RECONVERGENT B0 ;  /* 0x0000000000007941 */ /* 0x000fea0003800200 */
.L_x_35110:
        /* <DEDUP_REMOVED lines=38> */
.L_x_35114:
        /* <DEDUP_REMOVED lines=18> */
.L_x_35115:
[----:B------:R-:W-:Y:S05]  /*e5b0*/  BSYNC.RECONVERGENT B0 ;  /* 0x0000000000007941 */ /* 0x000fea0003800200 */
.L_x_35113:
        /* <DEDUP_REMOVED lines=38> */
.L_x_35117:
        /* <DEDUP_REMOVED lines=18> */
.L_x_35118:
[----:B------:R-:W-:Y:S05]  /*e940*/  BSYNC.RECONVERGENT B0 ;  /* 0x0000000000007941 */ /* 0x000fea0003800200 */
.L_x_35116:
        /* <DEDUP_REMOVED lines=38> */
.L_x_35120:
        /* <DEDUP_REMOVED lines=18> */
.L_x_35121:
[----:B------:R-:W-:Y:S05]  /*ecd0*/  BSYNC.RECONVERGENT B0 ;  /* 0x0000000000007941 */ /* 0x000fea0003800200 */
.L_x_35119:
        /* <DEDUP_REMOVED lines=38> */
.L_x_35123:
        /* <DEDUP_REMOVED lines=18> */
.L_x_35124:
[----:B------:R-:W-:Y:S05]  /*f060*/  BSYNC.RECONVERGENT B0 ;  /* 0x0000000000007941 */ /* 0x000fea0003800200 */
.L_x_35122:
        /* <DEDUP_REMOVED lines=38> */
.L_x_35126:
        /* <DEDUP_REMOVED lines=18> */
.L_x_35127:
[----:B------:R-:W-:Y:S05]  /*f3f0*/  BSYNC.RECONVERGENT B0 ;  /* 0x0000000000007941 */ /* 0x000fea0003800200 */
.L_x_35125:
        /* <DEDUP_REMOVED lines=38> */
.L_x_35129:
        /* <DEDUP_REMOVED lines=18> */
.L_x_35130:
[----:B------:R-:W-:Y:S05]  /*f780*/  BSYNC.RECONVERGENT B0 ;  /* 0x0000000000007941 */ /* 0x000fea0003800200 */
.L_x_35128:
        /* <DEDUP_REMOVED lines=38> */
.L_x_35132:
        /* <DEDUP_REMOVED lines=18> */
.L_x_35133:
[----:B------:R-:W-:Y:S05]  /*fb10*/  BSYNC.RECONVERGENT B0 ;  /* 0x0000000000007941 */ /* 0x000fea0003800200 */
.L_x_35131:
        /* <DEDUP_REMOVED lines=38> */
.L_x_35135:
        /* <DEDUP_REMOVED lines=18> */
.L_x_35136:
[----:B------:R-:W-:Y:S05]  /*fea0*/  BSYNC.RECONVERGENT B0 ;  /* 0x0000000000007941 */ /* 0x000fea0003800200 */
.L_x_35134:
        /* <DEDUP_REMOVED lines=38> */
.L_x_35138:
        /* <DEDUP_REMOVED lines=18> */
.L_x_35139:
[----:B------:R-:W-:Y:S05]  /*10230*/  BSYNC.RECONVERGENT B0 ;  /* 0x0000000000007941 */ /* 0x000fea0003800200 */
.L_x_35137:
        /* <DEDUP_REMOVED lines=38> */
.L_x_35141:
        /* <DEDUP_REMOVED lines=18> */
.L_x_35142:
[----:B------:R-:W-:Y:S05]  /*105c0*/  BSYNC.RECONVERGENT B0 ;  /* 0x0000000000007941 */ /* 0x000fea0003800200 */
.L_x_35140:
        /* <DEDUP_REMOVED lines=38> */
.L_x_35144:
        /* <DEDUP_REMOVED lines=18> */
.L_x_35145:
[----:B------:R-:W-:Y:S05]  /*10950*/  BSYNC.RECONVERGENT B0 ;  /* 0x0000000000007941 */ /* 0x000fea0003800200 */
.L_x_35143:
        /* <DEDUP_REMOVED lines=38> */
.L_x_35147:
        /* <DEDUP_REMOVED lines=18> */
.L_x_35148:
[----:B------:R-:W-:Y:S05]  /*10ce0*/  BSYNC.RECONVERGENT B0 ;  /* 0x0000000000007941 */ /* 0x000fea0003800200 */
.L_x_35146:
        /* <DEDUP_REMOVED lines=38> */
.L_x_35150:
        /* <DEDUP_REMOVED lines=18> */
.L_x_35151:
[----:B------:R-:W-:Y:S05]  /*11070*/  BSYNC.RECONVERGENT B0 ;  /* 0x0000000000007941 */ /* 0x000fea0003800200 */
.L_x_35149:
        /* <DEDUP_REMOVED lines=38> */
.L_x_35153:
        /* <DEDUP_REMOVED lines=18> */
.L_x_35154:
[----:B------:R-:W-:Y:S05]  /*11400*/  BSYNC.RECONVERGENT B0 ;  /* 0x0000000000007941 */ /* 0x000fea0003800200 */
.L_x_35152:
        /* <DEDUP_REMOVED lines=37> */
.L_x_35156:
        /* <DEDUP_REMOVED lines=16> */
.L_x_35157:
[----:B------:R-:W-:Y:S05]  /*11760*/  BSYNC.RECONVERGENT B0 ;  /* 0x0000000000007941 */ /* 0x000fea0003800200 */
.L_x_35155:
        /* <DEDUP_REMOVED lines=33> */
.L_x_35159:
[----:B------:R-:W-:Y:S01]  /*11980*/  IMAD.MOV.U32 R8, RZ, RZ, R6 ;  /* 0x000000ffff087224 */ /* 0x000fe200078e0006 */
[----:B------:R-:W-:Y:S02]  /*11990*/  MOV R10, R7 ;  /* 0x00000007000a7202 */ /* 0x000fe40000000f00 */
[----:B------:R-:W-:-:S07]  /*119a0*/  MOV R9, 0x119c0 ;  /* 0x000119c000097802 */ /* 0x000fce0000000f00 */
[----:B------:R-:W-:Y:S05]  /*119b0*/  CALL.REL.NOINC `($__internal_63_$__cuda_sm20_rem_u64) ;  /* 0x000002c800ac7944 */ /* 0x000fea0003c00000 */
[----:B------:R-:W-:Y:S01]  /*119c0*/  IMAD.MOV.U32 R4, RZ, RZ, R0 ;  /* 0x000000ffff047224 */ /* 0x000fe200078e0000 */
[----:B------:R-:W-:-:S07]  /*119d0*/  MOV R5, R3 ;  /* 0x0000000300057202 */ /* 0x000fce0000000f00 */
.L_x_35160:
[----:B------:R-:W-:Y:S05]  /*119e0*/  BSYNC.RECONVERGENT B0 ;  /* 0x0000000000007941 */ /* 0x000fea0003800200 */
.L_x_35158:
[----:B------:R-:W0:Y:S01]  /*119f0*/  LDCU.64 UR4, c[0x0][0x730] ;  /* 0x0000e600ff0477ac */ /* 0x000e220008000a00 */
[----:B------:R-:W-:Y:S02]  /*11a00*/  IMAD.MOV.U32 R3, RZ, RZ, R17 ;  /* 0x000000ffff037224 */ /* 0x000fe400078e0011 */
[----:B0-----:R-:W-:Y:S02]  /*11a10*/  IMAD R5, R5, UR4, RZ ;  /* 0x0000000405057c24 */ /* 0x001fe4000f8e02ff */
[----:B------:R-:W-:-:S04]  /*11a20*/  IMAD.WIDE.U32 R2, R4, UR4, R2 ;  /* 0x0000000404027c25 */ /* 0x000fc8000f8e0002 */
[----:B------:R-:W-:-:S05]  /*11a30*/  IMAD R5, R4, UR5, R5 ;  /* 0x0000000504057c24 */ /* 0x000fca000f8e0205 */
[----:B------:R-:W-:-:S07]  /*11a40*/  IADD3 R17, PT, PT, R3, R5, RZ ;  /* 0x0000000503117210 */ /* 0x000fce0007ffe0ff */
.L_x_35088:
[----:B------:R-:W0:Y:S01]  /*11a50*/  LDC.64 R6, c[0x0][0x580] ;  /* 0x00016000ff067b82 */ /* 0x000e220000000a00 */
[----:B------:R-:W1:Y:S01]  /*11a60*/  LDCU.64 UR4, c[0x0][0x740] ;  /* 0x0000e800ff0477ac */ /* 0x000e620008000a00 */
[----:B0-----:R-:W2:Y:S01]  /*11a70*/  LDG.E R7, desc[UR36][R6.64] ;  /* 0x0000002406077981 */ /* 0x001ea2000c1e1900 */
[----:B-1----:R-:W-:-:S04]  /*11a80*/  LEA R4, P0, R2, UR4, 0x2 ;  /* 0x0000000402047c11 */ /* 0x002fc8000f8010ff */
[----:B------:R-:W-:-:S05]  /*11a90*/  LEA.HI.X R5, R2, UR5, R17, 0x2, P0 ;  /* 0x0000000502057c11 */ /* 0x000fca00080f1411 */
[----:B--2---:R2:W-:Y:S01]  /*11aa0*/  REDG.E.ADD.STRONG.GPU desc[UR36][R4.64], R7 ;  /* 0x000000070400798e */ /* 0x0045e2000c12e124 */
[----:B------:R-:W-:-:S07]  /*11ab0*/  VIADD R16, R16, 0x80 ;  /* 0x0000008010107836 */ /* 0x000fce0000000000 */
.L_x_35084:
[----:B------:R-:W-:Y:S05]  /*11ac0*/  BSYNC.RECONVERGENT B6 ;  /* 0x0000000000067941 */ /* 0x000fea0003800200 */
.L_x_35083:
        /* <DEDUP_REMOVED lines=30> */
.L_x_35161:
        /* <DEDUP_REMOVED lines=36> */
.L_x_35162:
[----:B------:R-:W0:Y:S01]  /*11ef0*/  LDCU.64 UR4, c[0x0][0x5a8] ;  /* 0x0000b500ff0477ac */ /* 0x000e220008000a00 */
[----:B------:R-:W-:Y:S01]  /*11f00*/  IMAD.MOV.U32 R10, RZ, RZ, R12 ;  /* 0x000000ffff0a7224 */ /* 0x000fe200078e000c */
[----:B------:R-:W-:Y:S02]  /*11f10*/  MOV R9, R13 ;  /* 0x0000000d00097202 */ /* 0x000fe40000000f00 */
[----:B------:R-:W-:Y:S02]  /*11f20*/  MOV R0, 0x11f60 ;  /* 0x00011f6000007802 */ /* 0x000fe40000000f00 */
[----:B012---:R-:W-:Y:S01]  /*11f30*/  MOV R4, UR4 ;  /* 0x0000000400047c02 */ /* 0x007fe20008000f00 */
        /* <DEDUP_REMOVED lines=12> */
.L_x_35163:
        /* <DEDUP_REMOVED lines=37> */
.L_x_35166:
        /* <DEDUP_REMOVED lines=18> */
.L_x_35167:
[----:B------:R-:W-:Y:S05]  /*12370*/  BSYNC.RECONVERGENT B0 ;  /* 0x0000000000007941 */ /* 0x000fea0003800200 */
.L_x_35165:
        /* <DEDUP_REMOVED lines=37> */
.L_x_35169:
        /* <DEDUP_REMOVED lines=18> */
.L_x_35170:
[----:B------:R-:W-:Y:S05]  /*126f0*/  BSYNC.RECONVERGENT B0 ;  /* 0x0000000000007941 */ /* 0x000fea0003800200 */
.L_x_35168:
        /* <DEDUP_REMOVED lines=37> */
.L_x_35172:
        /* <DEDUP_REMOVED lines=18> */
.L_x_35173:
[----:B------:R-:W-:Y:S05]  /*12a70*/  BSYNC.RECONVERGENT B0 ;  /* 0x0000000000007941 */ /* 0x000fea0003800200 */
.L_x_35171:
        /* <DEDUP_REMOVED lines=37> */
.L_x_35175:
        /* <DEDUP_REMOVED lines=18> */
.L_x_35176:
[----:B------:R-:W-:Y:S05]  /*12df0*/  BSYNC.RECONVERGENT B0 ;  /* 0x0000000000007941 */ /* 0x000fea0003800200 */
.L_x_35174:
        /* <DEDUP_REMOVED lines=37> */
.L_x_35178:
        /* <DEDUP_REMOVED lines=18> */
.L_x_35179:
[----:B------:R-:W-:Y:S05]  /*13170*/  BSYNC.RECONVERGENT B0 ;  /* 0x0000000000007941 */ /* 0x000fea0003800200 */
.L_x_35177:
        /* <DEDUP_REMOVED lines=37> */
.L_x_35181:
        /* <DEDUP_REMOVED lines=18> */
.L_x_35182:
[----:B------:R-:W-:Y:S05]  /*134f0*/  BSYNC.RECONVERGENT B0 ;  /* 0x0000000000007941 */ /* 0x000fea0003800200 */
.L_x_35180:
        /* <DEDUP_REMOVED lines=37> */
.L_x_35184:
        /* <DEDUP_REMOVED lines=18> */
.L_x_35185:
[----:B------:R-:W-:Y:S05]  /*13870*/  BSYNC.RECONVERGENT B0 ;  /* 0x0000000000007941 */ /* 0x000fea0003800200 */
.L_x_35183:
        /* <DEDUP_REMOVED lines=37> */
.L_x_35187:
        /* <DEDUP_REMOVED lines=18> */
.L_x_35188:
[----:B------:R-:W-:Y:S05]  /*13bf0*/  BSYNC.RECONVERGENT B0 ;  /* 0x0000000000007941 */ /* 0x000fea0003800200 */
.L_x_35186:
        /* <DEDUP_REMOVED lines=37> */
.L_x_35190:
        /* <DEDUP_REMOVED lines=18> */
.L_x_35191:
[----:B------:R-:W-:Y:S05]  /*13f70*/  BSYNC.RECONVERGENT B0 ;  /* 0x0000000000007941 */ /* 0x000fea0003800200 */
.L_x_35189:
        /* <DEDUP_REMOVED lines=37> */
.L_x_35193:
        /* <DEDUP_REMOVED lines=18> */
.L_x_35194:
[----:B------:R-:W-:Y:S05]  /*142f0*/  BSYNC.RECONVERGENT B0 ;  /* 0x0000000000007941 */ /* 0x000fea0003800200 */
.L_x_35192:
        /* <DEDUP_REMOVED lines=37> */
.L_x_35196:
        /* <DEDUP_REMOVED lines=18> */
.L_x_35197:
[----:B------:R-:W-:Y:S05]  /*14670*/  BSYNC.RECONVERGENT B0 ;  /* 0x0000000000007941 */ /* 0x000fea0003800200 */
.L_x_35195:
        /* <DEDUP_REMOVED lines=37> */
.L_x_35199:
        /* <DEDUP_REMOVED lines=18> */
.L_x_35200:
[----:B------:R-:W-:Y:S05]  /*149f0*/  BSYNC.RECONVERGENT B0 ;  /* 0x0000000000007941 */ /* 0x000fea0003800200 */
.L_x_35198:
        /* <DEDUP_REMOVED lines=37> */
.L_x_35202:
        /* <DEDUP_REMOVED lines=18> */
.L_x_35203:
[----:B------:R-:W-:Y:S05]  /*14d70*/  BSYNC.RECONVERGENT B0 ;  /* 0x0000000000007941 */ /* 0x000fea0003800200 */
.L_x_35201:
        /* <DEDUP_REMOVED lines=37> */
.L_x_35205:
        /* <DEDUP_REMOVED lines=18> */
.L_x_35206:
[----:B------:R-:W-:Y:S05]  /*150f0*/  BSYNC.RECONVERGENT B0 ;  /* 0x0000000000007941 */ /* 0x000fea0003800200 */
.L_x_35204:
        /* <DEDUP_REMOVED lines=37> */
.L_x_35208:
        /* <DEDUP_REMOVED lines=18> */
.L_x_35209:
[----:B------:R-:W-:Y:S05]  /*15470*/  BSYNC.RECONVERGENT B0 ;  /* 0x0000000000007941 */ /* 0x000fea0003800200 */
.L_x_35207:
        /* <DEDUP_REMOVED lines=37> */
.L_x_35211:
        /* <DEDUP_REMOVED lines=18> */
.L_x_35212:
[----:B------:R-:W-:Y:S05]  /*157f0*/  BSYNC.RECONVERGENT B0 ;  /* 0x0000000000007941 */ /* 0x000fea0003800200 */
.L_x_35210:
        /* <DEDUP_REMOVED lines=37> */
.L_x_35214:
        /* <DEDUP_REMOVED lines=18> */
.L_x_35215:
[----:B------:R-:W-:Y:S05]  /*15b70*/  BSYNC.RECONVERGENT B0 ;  /* 0x0000000000007941 */ /* 0x000fea0003800200 */
.L_x_35213:
        /* <DEDUP_REMOVED lines=37> */
.L_x_35217:
        /* <DEDUP_REMOVED lines=18> */
.L_x_35218:
[----:B------:R-:W-:Y:S05]  /*15ef0*/  BSYNC.RECONVERGENT B0 ;  /* 0x0000000000007941 */ /* 0x000fea0003800200 */
.L_x_35216:
        /* <DEDUP_REMOVED lines=37> */
.L_x_35220:
        /* <DEDUP_REMOVED lines=18> */
.L_x_35221:
[----:B------:R-:W-:Y:S05]  /*16270*/  BSYNC.RECONVERGENT B0 ;  /* 0x0000000000007941 */ /* 0x000fea0003800200 */
.L_x_35219:
        /* <DEDUP_REMOVED lines=37> */
.L_x_35223:
        /* <DEDUP_REMOVED lines=18> */
.L_x_35224:
[----:B------:R-:W-:Y:S05]  /*165f0*/  BSYNC.RECONVERGENT B0 ;  /* 0x0000000000007941 */ /* 0x000fea0003800200 */
.L_x_35222:
        /* <DEDUP_REMOVED lines=37> */
.L_x_35226:
        /* <DEDUP_REMOVED lines=18> */
.L_x_35227:
[----:B------:R-:W-:Y:S05]  /*16970*/  BSYNC.RECONVERGENT B0 ;  /* 0x0000000000007941 */ /* 0x000fea0003800200 */
.L_x_35225:
        /* <DEDUP_REMOVED lines=37> */
.L_x_35229:
        /* <DEDUP_REMOVED lines=18> */
.L_x_35230:
[----:B------:R-:W-:Y:S05]  /*16cf0*/  BSYNC.RECONVERGENT B0 ;  /* 0x0000000000007941 */ /* 0x000fea0003800200 */
.L_x_35228:
        /* <DEDUP_REMOVED lines=36> */
.L_x_35232:
        /* <DEDUP_REMOVED lines=16> */
.L_x_35233:
[----:B------:R-:W-:Y:S05]  /*17040*/  BSYNC.RECONVERGENT B0 ;  /* 0x0000000000007941 */ /* 0x000fea0003800200 */
.L_x_35231:
        /* <DEDUP_REMOVED lines=32> */
.L_x_35235:
[----:B------:R-:W-:Y:S01]  /*17250*/  IMAD.MOV.U32 R8, RZ, RZ, R6 ;  /* 0x000000ffff087224 */ /* 0x000fe200078e0006 */
[----:B------:R-:W-:Y:S02]  /*17260*/  MOV R10, R7 ;  /* 0x00000007000a7202 */ /* 0x000fe40000000f00 */
[----:B------:R-:W-:-:S07]  /*17270*/  MOV R9, 0x17290 ;  /* 0x0001729000097802 */ /* 0x000fce0000000f00 */
[----:B------:R-:W-:Y:S05]  /*17280*/  CALL.REL.NOINC `($__internal_63_$__cuda_sm20_rem_u64) ;  /* 0x0000027000787944 */ /* 0x000fea0003c00000 */
[----:B------:R-:W-:-:S07]  /*17290*/  IMAD.MOV.U32 R2, RZ, RZ, R0 ;  /* 0x000000ffff027224 */ /* 0x000fce00078e0000 */
.L_x_35236:
[----:B------:R-:W-:Y:S05]  /*172a0*/  BSYNC.RECONVERGENT B0 ;  /* 0x0000000000007941 */ /* 0x000fea0003800200 */
.L_x_35234:
[----:B------:R-:W0:Y:S02]  /*172b0*/  LDCU.64 UR4, c[0x0][0x730] ;  /* 0x0000e600ff0477ac */ /* 0x000e240008000a00 */
[----:B0-----:R-:W-:Y:S02]  /*172c0*/  IMAD R3, R3, UR4, RZ ;  /* 0x0000000403037c24 */ /* 0x001fe4000f8e02ff */
[----:B------:R-:W-:-:S04]  /*172d0*/  IMAD.WIDE.U32 R16, R2, UR4, R16 ;  /* 0x0000000402107c25 */ /* 0x000fc8000f8e0010 */
[----:B------:R-:W-:-:S05]  /*172e0*/  IMAD R3, R2, UR5, R3 ;  /* 0x0000000502037c24 */ /* 0x000fca000f8e0203 */
[----:B------:R-:W-:-:S07]  /*172f0*/  IADD3 R17, PT, PT, R17, R3, RZ ;  /* 0x0000000311117210 */ /* 0x000fce0007ffe0ff */
.L_x_35164:
[----:B------:R-:W0:Y:S01]  /*17300*/  LDC.64 R4, c[0x0][0x580] ;  /* 0x00016000ff047b82 */ /* 0x000e220000000a00 */
[----:B------:R-:W1:Y:S01]  /*17310*/  LDCU.64 UR4, c[0x0][0x740] ;  /* 0x0000e800ff0477ac */ /* 0x000e620008000a00 */
[----:B0-----:R-:W2:Y:S01]  /*17320*/  LDG.E R5, desc[UR36][R4.64] ;  /* 0x0000002404057981 */ /* 0x001ea2000c1e1900 */
[----:B-1----:R-:W-:-:S04]  /*17330*/  LEA R2, P0, R16, UR4, 0x2 ;  /* 0x0000000410027c11 */ /* 0x002fc8000f8010ff */
[----:B------:R-:W-:-:S05]  /*17340*/  LEA.HI.X R3, R16, UR5, R17, 0x2, P0 ;  /* 0x0000000510037c11 */ /* 0x000fca00080f1411 */
[----:B--2---:R-:W-:Y:S01]  /*17350*/  REDG.E.ADD.STRONG.GPU desc[UR36][R2.64], R5 ;  /* 0x000000050200798e */ /* 0x004fe2000c12e124 */
[----:B------:R-:W-:Y:S05]  /*17360*/  EXIT ;  /* 0x000000000000794d */ /* 0x000fea0003800000 */
.L_x_34915:
        /* <DEDUP_REMOVED lines=31> */
.L_x_35239:
[----:B------:R-:W0:Y:S01]  /*17560*/  LDC.64 R2, c[0x0][0x580] ;  /* 0x00016000ff027b82 */ /* 0x000e220000000a00 */
[----:B------:R-:W1:Y:S01]  /*17570*/  S2R R6, SR_LANEID ;  /* 0x0000000000067919 */ /* 0x000e620000000000 */
[----:B------:R-:W2:Y:S06]  /*17580*/  LDCU.64 UR6, c[0x0][0x590] ;  /* 0x0000b200ff0677ac */ /* 0x000eac0008000a00 */
[----:B------:R-:W3:Y:S01]  /*17590*/  LDC.64 R8, c[0x0][0x740] ;  /* 0x0001d000ff087b82 */ /* 0x000ee20000000a00 */
[----:B0-----:R3:W4:Y:S01]  /*175a0*/  LDG.E R0, desc[UR36][R2.64] ;  /* 0x0000002402007981 */ /* 0x001722000c1e1900 */
        /* <DEDUP_REMOVED lines=10> */
[----:B---3--:R-:W-:-:S04]  /*17650*/  LEA R2, P1, R4, R8, 0x2 ;  /* 0x0000000804027211 */ /* 0x008fc800078210ff */
[----:B------:R-:W-:Y:S01]  /*17660*/  LEA.HI.X R3, R4, R9, R18, 0x2, P1 ;  /* 0x0000000904037211 */ /* 0x000fe200008f1412 */
[----:B----4-:R-:W-:-:S05]  /*17670*/  IMAD R5, R0, UR4, RZ ;  /* 0x0000000400057c24 */ /* 0x010fca000f8e02ff */
[----:B------:R0:W-:Y:S01]  /*17680*/  @P0 REDG.E.ADD.STRONG.GPU desc[UR36][R2.64], R5 ;  /* 0x000000050200098e */ /* 0x0001e2000c12e124 */
[----:B------:R-:W-:-:S07]  /*17690*/  VIADD R16, R16, 0x80 ;  /* 0x0000008010107836 */ /* 0x000fce0000000000 */
.L_x_35238:
[----:B------:R-:W-:Y:S05]  /*176a0*/  BSYNC.RECONVERGENT B6 ;  /* 0x0000000000067941 */ /* 0x000fea0003800200 */
.L_x_35237:
        /* <DEDUP_REMOVED lines=31> */
.L_x_35242:
[----:B0-----:R-:W0:Y:S01]  /*178a0*/  LDC.64 R2, c[0x0][0x580] ;  /* 0x00016000ff027b82 */ /* 0x001e220000000a00 */
        /* <DEDUP_REMOVED lines=12> */
[----:B-1----:R-:W-:-:S03]  /*17970*/  ISETP.EQ.U32.AND P0, PT, R6, UR5, PT ;  /* 0x0000000506007c0c */ /* 0x002fc6000bf02070 */
[----:B------:R-:W-:Y:S01]  /*17980*/  IMAD.X R18, R19, 0x1, R7, P1 ;  /* 0x0000000113127824 */ /* 0x000fe200008e0607 */
[----:B---3--:R-:W-:-:S04]  /*17990*/  LEA R2, P1, R4, R8, 0x2 ;  /* 0x0000000804027211 */ /* 0x008fc800078210ff */
[----:B------:R-:W-:Y:S01]  /*179a0*/  LEA.HI.X R3, R4, R9, R18, 0x2, P1 ;  /* 0x0000000904037211 */ /* 0x000fe200008f1412 */
[----:B----4-:R-:W-:-:S05]  /*179b0*/  IMAD R5, R0, UR4, RZ ;  /* 0x0000000400057c24 */ /* 0x010fca000f8e02ff */
[----:B------:R1:W-:Y:S01]  /*179c0*/  @P0 REDG.E.ADD.STRONG.GPU desc[UR36][R2.64], R5 ;  /* 0x000000050200098e */ /* 0x0003e2000c12e124 */
[----:B------:R-:W-:-:S07]  /*179d0*/  IADD3 R16, PT, PT, R16, 0x80, RZ ;  /* 0x0000008010107810 */ /* 0x000fce0007ffe0ff */
.L_x_35241:
[----:B------:R-:W-:Y:S05]  /*179e0*/  BSYNC.RECONVERGENT B6 ;  /* 0x0000000000067941 */ /* 0x000fea0003800200 */
.L_x_35240:
        /* <DEDUP_REMOVED lines=31> */
.L_x_35245:
[----:B01----:R-:W0:Y:S01]  /*17be0*/  LDC.64 R2, c[0x0][0x580] ;  /* 0x00016000ff027b82 */ /* 0x003e220000000a00 */
        /* <DEDUP_REMOVED lines=19> */
.L_x_35244:
[----:B------:R-:W-:Y:S05]  /*17d20*/  BSYNC.RECONVERGENT B6 ;  /* 0x0000000000067941 */ /* 0x000fea0003800200 */
.L_x_35243:
        /* <DEDUP_REMOVED lines=30> */
.L_x_35246:
[----:B012---:R-:W0:Y:S01]  /*17f10*/  LDC.64 R2, c[0x0][0x580] ;  /* 0x00016000ff027b82 */ /* 0x007e220000000a00 */
        /* <DEDUP_REMOVED lines=17> */
[----:B------:R-:W-:Y:S01]  /*18030*/  @P0 REDG.E.ADD.STRONG.GPU desc[UR36][R2.64], R5 ;  /* 0x000000050200098e */ /* 0x000fe2000c12e124 */
[----:B------:R-:W-:Y:S05]  /*18040*/  EXIT ;  /* 0x000000000000794d */ /* 0x000fea0003800000 */
.L_x_34914:
        /* <DEDUP_REMOVED lines=311> */
.L_x_35251:
        /* <DEDUP_REMOVED lines=29> */
.L_x_35253:
[----:B------:R-:W-:Y:S05]  /*19590*/  BSYNC.RECONVERGENT B7 ;  /* 0x0000000000077941 */ /* 0x000fea0003800200 */
.L_x_35252:
[----:B------:R-:W0:Y:S02]  /*195a0*/  LDCU.64 UR4, c[0x0][0x580] ;  /* 0x0000b000ff0477ac */ /* 0x000e240008000a00 */
[----:B0-----:R-:W-:-:S05]  /*195b0*/  IADD3 R2, P0, PT, R19, UR4, RZ ;  /* 0x0000000413027c10 */ /* 0x001fca000ff1e0ff */
[----:B------:R-:W-:-:S05]  /*195c0*/  IMAD.X R3, RZ, RZ, UR5, P0 ;  /* 0x00000005ff037e24 */ /* 0x000fca00080e06ff */
[----:B------:R-:W2:Y:S01]  /*195d0*/  LDG.E R2, desc[UR36][R2.64] ;  /* 0x0000002402027981 */ /* 0x000ea2000c1e1900 */
[----:B------:R-:W0:Y:S01]  /*195e0*/  LDC.64 R4, c[0x0][0x740] ;  /* 0x0001d000ff047b82 */ /* 0x000e220000000a00 */
[----:B------:R-:W-:Y:S01]  /*195f0*/  VOTEU.ANY UR4, UPT, PT ;  /* 0x0000000000047886 */ /* 0x000fe200038e0100 */
[----:B------:R-:W1:Y:S01]  /*19600*/  S2R R0, SR_LANEID ;  /* 0x0000000000007919 */ /* 0x000e620000000000 */
[----:B------:R-:W-:-:S06]  /*19610*/  UFLO.U32 UR4, UR4 ;  /* 0x00000004000472bd */ /* 0x000fcc00080e0000 */
[----:B-1----:R-:W-:Y:S01]  /*19620*/  ISETP.EQ.U32.AND P0, PT, R0, UR4, PT ;  /* 0x0000000400007c0c */ /* 0x002fe2000bf02070 */
[----:B--2---:R-:W1:Y:S02]  /*19630*/  REDUX.SUM UR5, R2 ;  /* 0x00000000020573c4 */ /* 0x004e64000000c000 */
[----:B-1----:R-:W-:-:S10]  /*19640*/  MOV R7, UR5 ;  /* 0x0000000500077c02 */ /* 0x002fd40008000f00 */
[----:B0-----:R0:W-:Y:S01]  /*19650*/  @P0 REDG.E.ADD.STRONG.GPU desc[UR36][R4.64], R7 ;  /* 0x000000070400098e */ /* 0x0011e2000c12e124 */
[----:B------:R-:W-:-:S07]  /*19660*/  VIADD R16, R16, 0x80 ;  /* 0x0000008010107836 */ /* 0x000fce0000000000 */
.L_x_35250:
[----:B------:R-:W-:Y:S05]  /*19670*/  BSYNC.RECONVERGENT B6 ;  /* 0x0000000000067941 */ /* 0x000fea0003800200 */
.L_x_35249:
[----:B------:R-:W1:Y:S01]  /*19680*/  LDCU.64 UR4, c[0x0][0x380] ;  /* 0x00007000ff0477ac */ /* 0x000e620008000a00 */
[----:B------:R-:W-:Y:S01]  /*19690*/  BSSY.RECONVERGENT B6, `(.L_x_35254) ;  /* 0x0000159000067945 */ /* 0x000fe20003800200 */
[----:B-1----:R-:W-:-:S04]  /*196a0*/  ISETP.GE.U32.AND P0, PT, R16, UR4, PT ;  /* 0x0000000410007c0c */ /* 0x002fc8000bf06070 */
[----:B------:R-:W-:-:S13]  /*196b0*/  ISETP.GE.AND.EX P0, PT, RZ, UR5, PT, P0 ;  /* 0x00000005ff007c0c */ /* 0x000fda000bf06300 */
[----:B------:R-:W-:Y:S05]  /*196c0*/  @P0 BRA `(.L_x_35255) ;  /* 0x0000001400540947 */ /* 0x000fea0003800000 */
[----:B------:R-:W1:Y:S01]  /*196d0*/  LDCU.64 UR4, c[0x0][0x390] ;  /* 0x00007200ff0477ac */ /* 0x000e620008000a00 */
[----:B------:R-:W-:Y:S02]  /*196e0*/  HFMA2 R2, -RZ, RZ, 0, 0 ;  /* 0x00000000ff027431 */ /* 0x000fe400000001ff */
[----:B------:R-:W-:Y:S01]  /*196f0*/  IMAD.MOV.U32 R3, RZ, RZ, R16 ;  /* 0x000000ffff037224 */ /* 0x000fe200078e0010 */
[----:B------:R-:W-:Y:S01]  /*19700*/  ISETP.NE.AND P0, PT, R22, RZ, PT ;  /* 0x000000ff1600720c */ /* 0x000fe20003f05270 */
[----:B------:R-:W2:Y:S01]  /*19710*/  LDCU UR6, c[0x0][0x38c] ;  /* 0x00007180ff0677ac */ /* 0x000ea20008000800 */
[----:B------:R-:W3:Y:S01]  /*19720*/  LDCU.64 UR8, c[0x0][0x4b8] ;  /* 0x00009700ff0877ac */ /* 0x000ee20008000a00 */
[----:B-1----:R-:W-:-:S05]  /*19730*/  IMAD.HI.U32 R2, R16, UR4, R2 ;  /* 0x0000000410027c27 */ /* 0x002fca000f8e0002 */
[----:B------:R-:W-:-:S04]  /*19740*/  SHF.R.U32.HI R3, RZ, UR5, R2 ;  /* 0x00000005ff037c19 */ /* 0x000fc80008011602 */
[----:B0-----:R-:W-:-:S05]  /*19750*/  IADD3 R5, PT, PT, -R3, RZ, RZ ;  /* 0x000000ff03057210 */ /* 0x001fca0007ffe1ff */
        /* <DEDUP_REMOVED lines=289> */
.L_x_35256:
        /* <DEDUP_REMOVED lines=29> */
.L_x_35258:
[----:B------:R-:W-:Y:S05]  /*1ab40*/  BSYNC.RECONVERGENT B7 ;  /* 0x0000000000077941 */ /* 0x000fea0003800200 */
.L_x_35257:
        /* <DEDUP_REMOVED lines=13> */
.L_x_35255:
[----:B------:R-:W-:Y:S05]  /*1ac20*/  BSYNC.RECONVERGENT B6 ;  /* 0x0000000000067941 */ /* 0x000fea0003800200 */
.L_x_35254:
[----:B------:R-:W2:Y:S01]  /*1ac30*/  LDCU.64 UR4, c[0x0][0x380] ;  /* 0x00007000ff0477ac */ /* 0x000ea20008000a00 */
[----:B------:R-:W-:Y:S01]  /*1ac40*/  BSSY.RECONVERGENT B6, `(.L_x_35259) ;  /* 0x0000159000067945 */ /* 0x000fe20003800200 */
[----:B--2---:R-:W-:-:S04]  /*1ac50*/  ISETP.GE.U32.AND P0, PT, R16, UR4, PT ;  /* 0x0000000410007c0c */ /* 0x004fc8000bf06070 */
[----:B------:R-:W-:-:S13]  /*1ac60*/  ISETP.GE.AND.EX P0, PT, RZ, UR5, PT, P0 ;  /* 0x00000005ff007c0c */ /* 0x000fda000bf06300 */
[----:B------:R-:W-:Y:S05]  /*1ac70*/  @P0 BRA `(.L_x_35260) ;  /* 0x0000001400540947 */ /* 0x000fea0003800000 */
[----:B------:R-:W2:Y:S01]  /*1ac80*/  LDCU.64 UR4, c[0x0][0x390] ;  /* 0x00007200ff0477ac */ /* 0x000ea20008000a00 */
[----:B------:R-:W-:Y:S02]  /*1ac90*/  HFMA2 R2, -RZ, RZ, 0, 0 ;  /* 0x00000000ff027431 */ /* 0x000fe400000001ff */
[----:B------:R-:W-:Y:S01]  /*1aca0*/  IMAD.MOV.U32 R3, RZ, RZ, R16 ;  /* 0x000000ffff037224 */ /* 0x000fe200078e0010 */
[----:B------:R-:W-:Y:S01]  /*1acb0*/  ISETP.NE.AND P0, PT, R22, RZ, PT ;  /* 0x000000ff1600720c */ /* 0x000fe20003f05270 */
[----:B------:R-:W3:Y:S01]  /*1acc0*/  LDCU UR6, c[0x0][0x38c] ;  /* 0x00007180ff0677ac */ /* 0x000ee20008000800 */
[----:B------:R-:W4:Y:S01]  /*1acd0*/  LDCU.64 UR8, c[0x0][0x4b8] ;  /* 0x00009700ff0877ac */ /* 0x000f220008000a00 */
[----:B--2---:R-:W-:-:S05]  /*1ace0*/  IMAD.HI.U32 R2, R16, UR4, R2 ;  /* 0x0000000410027c27 */ /* 0x004fca000f8e0002 */
[----:B------:R-:W-:-:S04]  /*1acf0*/  SHF.R.U32.HI R3, RZ, UR5, R2 ;  /* 0x00000005ff037c19 */ /* 0x000fc80008011602 */
[----:B01----:R-:W-:-:S05]  /*1ad00*/  IADD3 R5, PT, PT, -R3, RZ, RZ ;  /* 0x000000ff03057210 */ /* 0x003fca0007ffe1ff */
        /* <DEDUP_REMOVED lines=289> */
.L_x_35261:
        /* <DEDUP_REMOVED lines=29> */
.L_x_35263:
[----:B------:R-:W-:Y:S05]  /*1c0f0*/  BSYNC.RECONVERGENT B7 ;  /* 0x0000000000077941 */ /* 0x000fea0003800200 */
.L_x_35262:
        /* <DEDUP_REMOVED lines=13> */
.L_x_35260:
[----:B------:R-:W-:Y:S05]  /*1c1d0*/  BSYNC.RECONVERGENT B6 ;  /* 0x0000000000067941 */ /* 0x000fea0003800200 */
.L_x_35259:
[----:B------:R-:W3:Y:S02]  /*1c1e0*/  LDCU.64 UR4, c[0x0][0x380] ;  /* 0x00007000ff0477ac */ /* 0x000ee40008000a00 */
[----:B---3--:R-:W-:-:S04]  /*1c1f0*/  ISETP.GE.U32.AND P0, PT, R16, UR4, PT ;  /* 0x0000000410007c0c */ /* 0x008fc8000bf06070 */
[----:B------:R-:W-:-:S13]  /*1c200*/  ISETP.GE.AND.EX P0, PT, RZ, UR5, PT, P0 ;  /* 0x00000005ff007c0c */ /* 0x000fda000bf06300 */
[----:B------:R-:W-:Y:S05]  /*1c210*/  @P0 EXIT ;  /* 0x000000000000094d */ /* 0x000fea0003800000 */
[----:B------:R-:W0:Y:S01]  /*1c220*/  LDCU.64 UR4, c[0x0][0x390] ;  /* 0x00007200ff0477ac */ /* 0x000e220008000a00 */
[----:B------:R-:W-:Y:S02]  /*1c230*/  HFMA2 R2, -RZ, RZ, 0, 0 ;  /* 0x00000000ff027431 */ /* 0x000fe400000001ff */
[----:B------:R-:W-:Y:S01]  /*1c240*/  IMAD.MOV.U32 R3, RZ, RZ, R16 ;  /* 0x000000ffff037224 */ /* 0x000fe200078e0010 */
        /* <DEDUP_REMOVED lines=295> */
.L_x_35264:
        /* <DEDUP_REMOVED lines=31> */
.L_x_35266:
[----:B------:R-:W-:Y:S05]  /*1d6b0*/  BSYNC.RECONVERGENT B6 ;  /* 0x0000000000067941 */ /* 0x000fea0003800200 */
.L_x_35265:
        /* <DEDUP_REMOVED lines=8> */
[----:B0-----:R-:W-:Y:S01]  /*1d740*/  @P0 REDG.E.ADD.STRONG.GPU desc[UR36][R2.64], R5 ;  /* 0x000000050200098e */ /* 0x001fe2000c12e124 */
[----:B------:R-:W-:Y:S05]  /*1d750*/  EXIT ;  /* 0x000000000000794d */ /* 0x000fea0003800000 */
.L_x_35248:
        /* <DEDUP_REMOVED lines=309> */
.L_x_35269:
        /* <DEDUP_REMOVED lines=29> */
.L_x_35271:
[----:B------:R-:W-:Y:S05]  /*1ec80*/  BSYNC.RECONVERGENT B7 ;  /* 0x0000000000077941 */ /* 0x000fea0003800200 */
.L_x_35270:
        /* <DEDUP_REMOVED lines=36> */
.L_x_35273:
        /* <DEDUP_REMOVED lines=17> */
.L_x_35274:
[----:B------:R-:W-:Y:S05]  /*1efe0*/  BSYNC.RECONVERGENT B0 ;  /* 0x0000000000007941 */ /* 0x000fea0003800200 */
.L_x_35272:
        /* <DEDUP_REMOVED lines=37> */
.L_x_35277:
        /* <DEDUP_REMOVED lines=18> */
.L_x_35278:
[----:B------:R-:W-:Y:S05]  /*1f360*/  BSYNC.RECONVERGENT B0 ;  /* 0x0000000000007941 */ /* 0x000fea0003800200 */
.L_x_35276:
        /* <DEDUP_REMOVED lines=37> */
.L_x_35280:
        /* <DEDUP_REMOVED lines=18> */
.L_x_35281:
[----:B------:R-:W-:Y:S05]  /*1f6e0*/  BSYNC.RECONVERGENT B0 ;  /* 0x0000000000007941 */ /* 0x000fea0003800200 */
.L_x_35279:
        /* <DEDUP_REMOVED lines=37> */
.L_x_35283:
        /* <DEDUP_REMOVED lines=18> */
.L_x_35284:
[----:B------:R-:W-:Y:S05]  /*1fa60*/  BSYNC.RECONVERGENT B0 ;  /* 0x0000000000007941 */ /* 0x000fea0003800200 */
.L_x_35282:
        /* <DEDUP_REMOVED lines=37> */
.L_x_35286:
[----:B------:R-:W0:Y:S01]  /*1fcc0*/  LDCU.64 UR4, c[0x0][0x5c8] ;  /* 0x0000b900ff0477ac */ /* 0x000e220008000a00 */
[----:B------:R-:W-:Y:S02]  /*1fcd0*/  MOV R10, R12 ;  /* 0x0000000c000a7202 */ /* 0x000fe40000000f00 */
        /* <DEDUP_REMOVED lines=16> */
.L_x_35287:
[----:B------:R-:W-:Y:S05]  /*1fde0*/  BSYNC.RECONVERGENT B0 ;  /* 0x0000000000007941 */ /* 0x000fea0003800200 */
.L_x_35285:
        /* <DEDUP_REMOVED lines=37> */
.L_x_35289:
[----:B------:R-:W0:Y:S01]  /*20040*/  LDCU.64 UR4, c[0x0][0x5d0] ;  /* 0x0000ba00ff0477ac */ /* 0x000e220008000a00 */
[----:B------:R-:W-:Y:S02]  /*20050*/  MOV R10, R12 ;  /* 0x0000000c000a7202 */ /* 0x000fe40000000f00 */
[----:B------:R-:W-:Y:S02]  /*20060*/  MOV R9, R13 ;  /* 0x0000000d00097202 */ /* 0x000fe40000000f00 */
[----:B------:R-:W-:Y:S01]  /*20070*/  MOV R0, 0x200b0 ;  /* 0x000200b000007802 */ /* 0x000fe20000000f00 */
[----:B0-----:R-:W-:Y:S01]  /*20080*/  IMAD.U32 R4, RZ, RZ, UR4 ;  /* 0x00000004ff047e24 */ /* 0x001fe2000f8e00ff */
[----:B------:R-:W-:-:S07]  /*20090*/  MOV R3, UR5 ;  /* 0x0000000500037c02 */ /* 0x000fce0008000f00 */
[----:B------:R-:W-:Y:S05]  /*200a0*/  CALL.REL.NOINC `($__internal_62_$__cuda_sm20_div_u64) ;  /* 0x000001dc00dc7944 */ /* 0x000fea0003c00000 */
        /* <DEDUP_REMOVED lines=11> */
.L_x_35290:
[----:B------:R-:W-:Y:S05]  /*20160*/  BSYNC.RECONVERGENT B0 ;  /* 0x0000000000007941 */ /* 0x000fea0003800200 */
.L_x_35288:
        /* <DEDUP_REMOVED lines=37> */
.L_x_35292:
[----:B------:R-:W0:Y:S01]  /*203c0*/  LDCU.64 UR4, c[0x0][0x5d8] ;  /* 0x0000bb00ff0477ac */ /* 0x000e220008000a00 */
[----:B------:R-:W-:Y:S01]  /*203d0*/  IMAD.MOV.U32 R10, RZ, RZ, R12 ;  /* 0x000000ffff0a7224 */ /* 0x000fe200078e000c */
[----:B------:R-:W-:Y:S01]  /*203e0*/  MOV R0, 0x20430 ;  /* 0x0002043000007802 */ /* 0x000fe20000000f00 */
[----:B------:R-:W-:Y:S01]  /*203f0*/  IMAD.MOV.U32 R9, RZ, RZ, R13 ;  /* 0x000000ffff097224 */ /* 0x000fe200078e000d */
[----:B0-----:R-:W-:Y:S02]  /*20400*/  MOV R4, UR4 ;  /* 0x0000000400047c02 */ /* 0x001fe40008000f00 */
[----:B------:R-:W-:-:S07]  /*20410*/  MOV R3, UR5 ;  /* 0x0000000500037c02 */ /* 0x000fce0008000f00 */
[----:B------:R-:W-:Y:S05]  /*20420*/  CALL.REL.NOINC `($__internal_62_$__cuda_sm20_div_u64) ;  /* 0x000001d800fc7944 */ /* 0x000fea0003c00000 */
        /* <DEDUP_REMOVED lines=11> */
.L_x_35293:
[----:B------:R-:W-:Y:S05]  /*204e0*/  BSYNC.RECONVERGENT B0 ;  /* 0x0000000000007941 */ /* 0x000fea0003800200 */
.L_x_35291:
        /* <DEDUP_REMOVED lines=37> */
.L_x_35295:
        /* <DEDUP_REMOVED lines=18> */
.L_x_35296:
[----:B------:R-:W-:Y:S05]  /*20860*/  BSYNC.RECONVERGENT B0 ;  /* 0x0000000000007941 */ /* 0x000fea0003800200 */
.L_x_35294:
        /* <DEDUP_REMOVED lines=37> */
.L_x_35298:
        /* <DEDUP_REMOVED lines=18> */
.L_x_35299:
[----:B------:R-:W-:Y:S05]  /*20be0*/  BSYNC.RECONVERGENT B0 ;  /* 0x0000000000007941 */ /* 0x000fea0003800200 */
.L_x_35297:
        /* <DEDUP_REMOVED lines=37> */
.L_x_35301:
        /* <DEDUP_REMOVED lines=18> */
.L_x_35302:
[----:B------:R-:W-:Y:S05]  /*20f60*/  BSYNC.RECONVERGENT B0 ;  /* 0x0000000000007941 */ /* 0x000fea0003800200 */
.L_x_35300:
        /* <DEDUP_REMOVED lines=37> */
.L_x_35304:
        /* <DEDUP_REMOVED lines=18> */
.L_x_35305:
[----:B------:R-:W-:Y:S05]  /*212e0*/  BSYNC.RECONVERGENT B0 ;  /* 0x0000000000007941 */ /* 0x000fea0003800200 */
.L_x_35303:
        /* <DEDUP_REMOVED lines=37> */
.L_x_35307:
        /* <DEDUP_REMOVED lines=18> */
.L_x_35308:
[----:B------:R-:W-:Y:S05]  /*21660*/  BSYNC.RECONVERGENT B0 ;  /* 0x0000000000007941 */ /* 0x000fea0003800200 */
.L_x_35306:
        /* <DEDUP_REMOVED lines=37> */
.L_x_35310:
        /* <DEDUP_REMOVED lines=18> */
.L_x_35311:
[----:B------:R-:W-:Y:S05]  /*219e0*/  BSYNC.RECONVERGENT B0 ;  /* 0x0000000000007941 */ /* 0x000fea0003800200 */
.L_x_35309:
        /* <DEDUP_REMOVED lines=37> */
.L_x_35313:
        /* <DEDUP_REMOVED lines=18> */
.L_x_35314:
[----:B------:R-:W-:Y:S05]  /*21d60*/  BSYNC.RECONVERGENT B0 ;  /* 0x0000000000007941 */ /* 0x000fea0003800200 */
.L_x_35312:
        /* <DEDUP_REMOVED lines=37> */
.L_x_35316:
        /* <DEDUP_REMOVED lines=18> */
.L_x_35317:
[----:B------:R-:W-:Y:S05]  /*220e0*/  BSYNC.RECONVERGENT B0 ;  /* 0x0000000000007941 */ /* 0x000fea0003800200 */
.L_x_35315:
        /* <DEDUP_REMOVED lines=37> */
.L_x_35319:
        /* <DEDUP_REMOVED lines=18> */
.L_x_35320:
[----:B------:R-:W-:Y:S05]  /*22460*/  BSYNC.RECONVERGENT B0 ;  /* 0x0000000000007941 */ /* 0x000fea0003800200 */
.L_x_35318:
        /* <DEDUP_REMOVED lines=37> */
.L_x_35322:
        /* <DEDUP_REMOVED lines=18> */
.L_x_35323:
[----:B------:R-:W-:Y:S05]  /*227e0*/  BSYNC.RECONVERGENT B0 ;  /* 0x0000000000007941 */ /* 0x000fea0003800200 */
.L_x_35321:
        /* <DEDUP_REMOVED lines=37> */
.L_x_35325:
        /* <DEDUP_REMOVED lines=18> */
.L_x_35326:
[----:B------:R-:W-:Y:S05]  /*22b60*/  BSYNC.RECONVERGENT B0 ;  /* 0x0000000000007941 */ /* 0x000fea0003800200 */
.L_x_35324:
        /* <DEDUP_REMOVED lines=37> */
.L_x_35328:
        /* <DEDUP_REMOVED lines=18> */
.L_x_35329:
[----:B------:R-:W-:Y:S05]  /*22ee0*/  BSYNC.RECONVERGENT B0 ;  /* 0x0000000000007941 */ /* 0x000fea0003800200 */
.L_x_35327:
        /* <DEDUP_REMOVED lines=37> */
.L_x_35331:
        /* <DEDUP_REMOVED lines=18> */
.L_x_35332:
[----:B------:R-:W-:Y:S05]  /*23260*/  BSYNC.RECONVERGENT B0 ;  /* 0x0000000000007941 */ /* 0x000fea0003800200 */
.L_x_35330:
        /* <DEDUP_REMOVED lines=37> */
.L_x_35334:
        /* <DEDUP_REMOVED lines=18> */
.L_x_35335:
[----:B------:R-:W-:Y:S05]  /*235e0*/  BSYNC.RECONVERGENT B0 ;  /* 0x0000000000007941 */ /* 0x000fea0003800200 */
.L_x_35333:
        /* <DEDUP_REMOVED lines=37> */
.L_x_35337:
        /* <DEDUP_REMOVED lines=18> */
.L_x_35338:
[----:B------:R-:W-:Y:S05]  /*23960*/  BSYNC.RECONVERGENT B0 ;  /* 0x0000000000007941 */ /* 0x000fea0003800200 */
.L_x_35336:
        /* <DEDUP_REMOVED lines=37> */
.L_x_35340:
        /* <DEDUP_REMOVED lines=18> */
.L_x_35341:
[----:B------:R-:W-:Y:S05]  /*23ce0*/  BSYNC.RECONVERGENT B0 ;  /* 0x0000000000007941 */ /* 0x000fea0003800200 */
.L_x_35339:
        /* <DEDUP_REMOVED lines=36> */
.L_x_35343:
        /* <DEDUP_REMOVED lines=16> */
.L_x_35344:
[----:B------:R-:W-:Y:S05]  /*24030*/  BSYNC.RECONVERGENT B0 ;  /* 0x0000000000007941 */ /* 0x000fea0003800200 */
.L_x_35342:
        /* <DEDUP_REMOVED lines=32> */
.L_x_35346:
[----:B------:R-:W-:Y:S01]  /*24240*/  MOV R8, R6 ;  /* 0x0000000600087202 */ /* 0x000fe20000000f00 */
[----:B------:R-:W-:Y:S01]  /*24250*/  IMAD.MOV.U32 R10, RZ, RZ, R7 ;  /* 0x000000ffff0a7224 */ /* 0x000fe200078e0007 */
[----:B------:R-:W-:-:S07]  /*24260*/  MOV R9, 0x24280 ;  /* 0x0002428000097802 */ /* 0x000fce0000000f00 */
[----:B------:R-:W-:Y:S05]  /*24270*/  CALL.REL.NOINC `($__internal_63_$__cuda_sm20_rem_u64) ;  /* 0x000001a0007c7944 */ /* 0x000fea0003c00000 */
[----:B------:R-:W-:Y:S02]  /*24280*/  MOV R4, R0 ;  /* 0x0000000000047202 */ /* 0x000fe40000000f00 */
[----:B------:R-:W-:-:S07]  /*24290*/  MOV R5, R3 ;  /* 0x0000000300057202 */ /* 0x000fce0000000f00 */
.L_x_35347:
[----:B------:R-:W-:Y:S05]  /*242a0*/  BSYNC.RECONVERGENT B0 ;  /* 0x0000000000007941 */ /* 0x000fea0003800200 */
.L_x_35345:
[----:B------:R-:W0:Y:S02]  /*242b0*/  LDCU.64 UR4, c[0x0][0x730] ;  /* 0x0000e600ff0477ac */ /* 0x000e240008000a00 */
[----:B0-----:R-:W-:Y:S02]  /*242c0*/  IMAD R3, R5, UR4, RZ ;  /* 0x0000000405037c24 */ /* 0x001fe4000f8e02ff */
[----:B------:R-:W-:-:S04]  /*242d0*/  IMAD.WIDE.U32 R20, R4, UR4, R20 ;  /* 0x0000000404147c25 */ /* 0x000fc8000f8e0014 */
[----:B------:R-:W-:-:S04]  /*242e0*/  IMAD R3, R4, UR5, R3 ;  /* 0x0000000504037c24 */ /* 0x000fc8000f8e0203 */
[----:B------:R-:W-:-:S07]  /*242f0*/  IMAD.IADD R21, R21, 0x1, R3 ;  /* 0x0000000115157824 */ /* 0x000fce00078e0203 */
.L_x_35275:
[----:B------:R-:W0:Y:S02]  /*24300*/  LDCU.64 UR4, c[0x0][0x580] ;  /* 0x0000b000ff0477ac */ /* 0x000e240008000a00 */
[----:B0-----:R-:W-:-:S04]  /*24310*/  IADD3 R4, P0, PT, R17, UR4, RZ ;  /* 0x0000000411047c10 */ /* 0x001fc8000ff1e0ff */
[----:B------:R-:W-:Y:S01]  /*24320*/  IADD3.X R5, PT, PT, RZ, UR5, RZ, P0, !PT ;  /* 0x00000005ff057c10 */ /* 0x000fe200087fe4ff */
[----:B------:R-:W0:Y:S05]  /*24330*/  LDCU.64 UR4, c[0x0][0x740] ;  /* 0x0000e800ff0477ac */ /* 0x000e2a0008000a00 */
[----:B------:R-:W2:Y:S01]  /*24340*/  LDG.E R5, desc[UR36][R4.64] ;  /* 0x0000002404057981 */ /* 0x000ea2000c1e1900 */
[----:B0-----:R-:W-:-:S04]  /*24350*/  LEA R6, P0, R20, UR4, 0x2 ;  /* 0x0000000414067c11 */ /* 0x001fc8000f8010ff */
[----:B------:R-:W-:-:S05]  /*24360*/  LEA.HI.X R7, R20, UR5, R21, 0x2, P0 ;  /* 0x0000000514077c11 */ /* 0x000fca00080f1415 */
[----:B--2---:R0:W-:Y:S01]  /*24370*/  REDG.E.ADD.STRONG.GPU desc[UR36][R6.64], R5 ;  /* 0x000000050600798e */ /* 0x0041e2000c12e124 */
[----:B------:R-:W-:-:S07]  /*24380*/  IADD3 R16, PT, PT, R16, 0x80, RZ ;  /* 0x0000008010107810 */ /* 0x000fce0007ffe0ff */
.L_x_35268:
[----:B------:R-:W-:Y:S05]  /*24390*/  BSYNC.RECONVERGENT B6 ;  /* 0x0000000000067941 */ /* 0x000fea0003800200 */
.L_x_35267:
        /* <DEDUP_REMOVED lines=303> */
.L_x_35350:
        /* <DEDUP_REMOVED lines=29> */
.L_x_35352:
[----:B------:R-:W-:Y:S05]  /*25860*/  BSYNC.RECONVERGENT B7 ;  /* 0x0000000000077941 */ /* 0x000fea0003800200 */
.L_x_35351:
        /* <DEDUP_REMOVED lines=36> */
.L_x_35354:
        /* <DEDUP_REMOVED lines=17> */
.L_x_35355:
[----:B------:R-:W-:Y:S05]  /*25bc0*/  BSYNC.RECONVERGENT B0 ;  /* 0x0000000000007941 */ /* 0x000fea0003800200 */
.L_x_35353:
        /* <DEDUP_REMOVED lines=37> */
.L_x_35358:
        /* <DEDUP_REMOVED lines=18> */
.L_x_35359:
[----:B------:R-:W-:Y:S05]  /*25f40*/  BSYNC.RECONVERGENT B0 ;  /* 0x0000000000007941 */ /* 0x000fea0003800200 */
.L_x_35357:
        /* <DEDUP_REMOVED lines=37> */
.L_x_35361:
        /* <DEDUP_REMOVED lines=18> */
.L_x_35362:
[----:B------:R-:W-:Y:S05]  /*262c0*/  BSYNC.RECONVERGENT B0 ;  /* 0x0000000000007941 */ /* 0x000fea0003800200 */
.L_x_35360:
        /* <DEDUP_REMOVED lines=37> */
.L_x_35364:
        /* <DEDUP_REMOVED lines=18> */
.L_x_35365:
[----:B------:R-:W-:Y:S05]  /*26640*/  BSYNC.RECONVERGENT B0 ;  /* 0x0000000000007941 */ /* 0x000fea0003800200 */
.L_x_35363:
        /* <DEDUP_REMOVED lines=37> */
.L_x_35367:
        /* <DEDUP_REMOVED lines=18> */
.L_x_35368:
[----:B------:R-:W-:Y:S05]  /*269c0*/  BSYNC.RECONVERGENT B0 ;  /* 0x0000000000007941 */ /* 0x000fea0003800200 */
.L_x_35366:
        /* <DEDUP_REMOVED lines=37> */
.L_x_35370:
        /* <DEDUP_REMOVED lines=18> */
.L_x_35371:
[----:B------:R-:W-:Y:S05]  /*26d40*/  BSYNC.RECONVERGENT B0 ;  /* 0x0000000000007941 */ /* 0x000fea0003800200 */
.L_x_35369:
        /* <DEDUP_REMOVED lines=37> */
.L_x_35373:
        /* <DEDUP_REMOVED lines=18> */
.L_x_35374:
[----:B------:R-:W-:Y:S05]  /*270c0*/  BSYNC.RECONVERGENT B0 ;  /* 0x0000000000007941 */ /* 0x000fea0003800200 */
.L_x_35372:
        /* <DEDUP_REMOVED lines=37> */
.L_x_35376:
        /* <DEDUP_REMOVED lines=18> */
.L_x_35377:
[----:B------:R-:W-:Y:S05]  /*27440*/  BSYNC.RECONVERGENT B0 ;  /* 0x0000000000007941 */ /* 0x000fea0003800200 */
.L_x_35375:
        /* <DEDUP_REMOVED lines=37> */
.L_x_35379:
        /* <DEDUP_REMOVED lines=18> */
.L_x_35380:
[----:B------:R-:W-:Y:S05]  /*277c0*/  BSYNC.RECONVERGENT B0 ;  /* 0x0000000000007941 */ /* 0x000fea0003800200 */
.L_x_35378:
        /* <DEDUP_REMOVED lines=37> */
.L_x_35382:
        /* <DEDUP_REMOVED lines=18> */
.L_x_35383:
[----:B------:R-:W-:Y:S05]  /*27b40*/  BSYNC.RECONVERGENT B0 ;  /* 0x0000000000007941 */ /* 0x000fea0003800200 */
.L_x_35381:
        /* <DEDUP_REMOVED lines=37> */
.L_x_35385:
        /* <DEDUP_REMOVED lines=18> */
.L_x_35386:
[----:B------:R-:W-:Y:S05]  /*27ec0*/  BSYNC.RECONVERGENT B0 ;  /* 0x0000000000007941 */ /* 0x000fea0003800200 */
.L_x_35384:
        /* <DEDUP_REMOVED lines=37> */
.L_x_35388:
        /* <DEDUP_REMOVED lines=18> */
.L_x_35389:
[----:B------:R-:W-:Y:S05]  /*28240*/  BSYNC.RECONVERGENT B0 ;  /* 0x0000000000007941 */ /* 0x000fea0003800200 */
.L_x_35387:
        /* <DEDUP_REMOVED lines=37> */
.L_x_35391:
        /* <DEDUP_REMOVED lines=18> */
.L_x_35392:
[----:B------:R-:W-:Y:S05]  /*285c0*/  BSYNC.RECONVERGENT B0 ;  /* 0x0000000000007941 */ /* 0x000fea0003800200 */
.L_x_35390:
        /* <DEDUP_REMOVED lines=37> */
.L_x_35394:
        /* <DEDUP_REMOVED lines=18> */
.L_x_35395:
[----:B------:R-:W-:Y:S05]  /*28940*/  BSYNC.RECONVERGENT B0 ;  /* 0x0000000000007941 */ /* 0x000fea0003800200 */
.L_x_35393:
        /* <DEDUP_REMOVED lines=37> */
.L_x_35397:
        /* <DEDUP_REMOVED lines=18> */
.L_x_35398:
[----:B------:R-:W-:Y:S05]  /*28cc0*/  BSYNC.RECONVERGENT B0 ;  /* 0x0000000000007941 */ /* 0x000fea0003800200 */
.L_x_35396:
        /* <DEDUP_REMOVED lines=37> */
.L_x_35400:
        /* <DEDUP_REMOVED lines=18> */
.L_x_35401:
[----:B------:R-:W-:Y:S05]  /*29040*/  BSYNC.RECONVERGENT B0 ;  /* 0x0000000000007941 */ /* 0x000fea0003800200 */
.L_x_35399:
        /* <DEDUP_REMOVED lines=37> */
.L_x_35403:
        /* <DEDUP_REMOVED lines=18> */
.L_x_35404:
[----:B------:R-:W-:Y:S05]  /*293c0*/  BSYNC.RECONVERGENT B0 ;  /* 0x0000000000007941 */ /* 0x000fea0003800200 */
.L_x_35402:
        /* <DEDUP_REMOVED lines=37> */
.L_x_35406:
        /* <DEDUP_REMOVED lines=18> */
.L_x_35407:
[----:B------:R-:W-:Y:S05]  /*29740*/  BSYNC.RECONVERGENT B0 ;  /* 0x0000000000007941 */ /* 0x000fea0003800200 */
.L_x_35405:
        /* <DEDUP_REMOVED lines=37> */
.L_x_35409:
        /* <DEDUP_REMOVED lines=18> */
.L_x_35410:
[----:B------:R-:W-:Y:S05]  /*29ac0*/  BSYNC.RECONVERGENT B0 ;  /* 0x0000000000007941 */ /* 0x000fea0003800200 */
.L_x_35408:
        /* <DEDUP_REMOVED lines=37> */
.L_x_35412:
        /* <DEDUP_REMOVED lines=18> */
.L_x_35413:
[----:B------:R-:W-:Y:S05]  /*29e40*/  BSYNC.RECONVERGENT B0 ;  /* 0x0000000000007941 */ /* 0x000fea0003800200 */
.L_x_35411:
        /* <DEDUP_REMOVED lines=37> */
.L_x_35415:
        /* <DEDUP_REMOVED lines=18> */
.L_x_35416:
[----:B------:R-:W-:Y:S05]  /*2a1c0*/  BSYNC.RECONVERGENT B0 ;  /* 0x0000000000007941 */ /* 0x000fea0003800200 */
.L_x_35414:
        /* <DEDUP_REMOVED lines=37> */
.L_x_35418:
        /* <DEDUP_REMOVED lines=18> */
.L_x_35419:
[----:B------:R-:W-:Y:S05]  /*2a540*/  BSYNC.RECONVERGENT B0 ;  /* 0x0000000000007941 */ /* 0x000fea0003800200 */
.L_x_35417:
        /* <DEDUP_REMOVED lines=37> */
.L_x_35421:
        /* <DEDUP_REMOVED lines=18> */
.L_x_35422:
[----:B------:R-:W-:Y:S05]  /*2a8c0*/  BSYNC.RECONVERGENT B0 ;  /* 0x0000000000007941 */ /* 0x000fea0003800200 */
.L_x_35420:
        /* <DEDUP_REMOVED lines=36> */
.L_x_35424:
        /* <DEDUP_REMOVED lines=16> */
.L_x_35425:
[----:B------:R-:W-:Y:S05]  /*2ac10*/  BSYNC.RECONVERGENT B0 ;  /* 0x0000000000007941 */ /* 0x000fea0003800200 */
.L_x_35423:
        /* <DEDUP_REMOVED lines=32> */
.L_x_35427:
[----:B------:R-:W-:Y:S02]  /*2ae20*/  MOV R8, R6 ;  /* 0x0000000600087202 */ /* 0x000fe40000000f00 */
[----:B------:R-:W-:Y:S02]  /*2ae30*/  MOV R10, R7 ;  /* 0x00000007000a7202 */ /* 0x000fe40000000f00 */
[----:B------:R-:W-:-:S07]  /*2ae40*/  MOV R9, 0x2ae60 ;  /* 0x0002ae6000097802 */ /* 0x000fce0000000f00 */
[----:B------:R-:W-:Y:S05]  /*2ae50*/  CALL.REL.NOINC `($__internal_63_$__cuda_sm20_rem_u64) ;  /* 0x0000013400847944 */ /* 0x000fea0003c00000 */
[----:B------:R-:W-:Y:S01]  /*2ae60*/  IMAD.MOV.U32 R4, RZ, RZ, R0 ;  /* 0x000000ffff047224 */ /* 0x000fe200078e0000 */
[----:B------:R-:W-:-:S07]  /*2ae70*/  MOV R5, R3 ;  /* 0x0000000300057202 */ /* 0x000fce0000000f00 */
.L_x_35428:
[----:B------:R-:W-:Y:S05]  /*2ae80*/  BSYNC.RECONVERGENT B0 ;  /* 0x0000000000007941 */ /* 0x000fea0003800200 */
.L_x_35426:
[----:B------:R-:W0:Y:S02]  /*2ae90*/  LDCU.64 UR4, c[0x0][0x730] ;  /* 0x0000e600ff0477ac */ /* 0x000e240008000a00 */
[----:B0-----:R-:W-:Y:S02]  /*2aea0*/  IMAD R3, R5, UR4, RZ ;  /* 0x0000000405037c24 */ /* 0x001fe4000f8e02ff */
[----:B------:R-:W-:-:S04]  /*2aeb0*/  IMAD.WIDE.U32 R20, R4, UR4, R20 ;  /* 0x0000000404147c25 */ /* 0x000fc8000f8e0014 */
[----:B------:R-:W-:-:S05]  /*2aec0*/  IMAD R3, R4, UR5, R3 ;  /* 0x0000000504037c24 */ /* 0x000fca000f8e0203 */
[----:B------:R-:W-:-:S07]  /*2aed0*/  IADD3 R21, PT, PT, R21, R3, RZ ;  /* 0x0000000315157210 */ /* 0x000fce0007ffe0ff */
.L_x_35356:
[----:B------:R-:W0:Y:S02]  /*2aee0*/  LDCU.64 UR4, c[0x0][0x580] ;  /* 0x0000b000ff0477ac */ /* 0x000e240008000a00 */
[----:B0-----:R-:W-:-:S05]  /*2aef0*/  IADD3 R4, P0, PT, R17, UR4, RZ ;  /* 0x0000000411047c10 */ /* 0x001fca000ff1e0ff */
[----:B------:R-:W-:Y:S01]  /*2af00*/  IMAD.X R5, RZ, RZ, UR5, P0 ;  /* 0x00000005ff057e24 */ /* 0x000fe200080e06ff */
[----:B------:R-:W0:Y:S05]  /*2af10*/  LDCU.64 UR4, c[0x0][0x740] ;  /* 0x0000e800ff0477ac */ /* 0x000e2a0008000a00 */
[----:B------:R-:W2:Y:S01]  /*2af20*/  LDG.E R5, desc[UR36][R4.64] ;  /* 0x0000002404057981 */ /* 0x000ea2000c1e1900 */
[----:B0-----:R-:W-:-:S04]  /*2af30*/  LEA R6, P0, R20, UR4, 0x2 ;  /* 0x0000000414067c11 */ /* 0x001fc8000f8010ff */
[----:B------:R-:W-:-:S05]  /*2af40*/  LEA.HI.X R7, R20, UR5, R21, 0x2, P0 ;  /* 0x0000000514077c11 */ /* 0x000fca00080f1415 */
[----:B--2---:R1:W-:Y:S01]  /*2af50*/  REDG.E.ADD.STRONG.GPU desc[UR36][R6.64], R5 ;  /* 0x000000050600798e */ /* 0x0043e2000c12e124 */
[----:B------:R-:W-:-:S07]  /*2af60*/  IADD3 R16, PT, PT, R16, 0x80, RZ ;  /* 0x0000008010107810 */ /* 0x000fce0007ffe0ff */
.L_x_35349:
[----:B------:R-:W-:Y:S05]  /*2af70*/  BSYNC.RECONVERGENT B6 ;  /* 0x0000000000067941 */ /* 0x000fea0003800200 */
.L_x_35348:
        /* <DEDUP_REMOVED lines=303> */
.L_x_35431:
        /* <DEDUP_REMOVED lines=29> */
.L_x_35433:
[----:B------:R-:W-:Y:S05]  /*2c440*/  BSYNC.RECONVERGENT B7 ;  /* 0x0000000000077941 */ /* 0x000fea0003800200 */
.L_x_35432:
        /* <DEDUP_REMOVED lines=36> */
.L_x_35435:
        /* <DEDUP_REMOVED lines=17> */
.L_x_35436:
[----:B------:R-:W-:Y:S05]  /*2c7a0*/  BSYNC.RECONVERGENT B0 ;  /* 0x0000000000007941 */ /* 0x000fea0003800200 */
.L_x_35434:
        /* <DEDUP_REMOVED lines=37> */
.L_x_35439:
        /* <DEDUP_REMOVED lines=18> */
.L_x_35440:
[----:B------:R-:W-:Y:S05]  /*2cb20*/  BSYNC.RECONVERGENT B0 ;  /* 0x0000000000007941 */ /* 0x000fea0003800200 */
.L_x_35438:
        /* <DEDUP_REMOVED lines=37> */
.L_x_35442:
        /* <DEDUP_REMOVED lines=18> */
.L_x_35443:
[----:B------:R-:W-:Y:S05]  /*2cea0*/  BSYNC.RECONVERGENT B0 ;  /* 0x0000000000007941 */ /* 0x000fea0003800200 */
.L_x_35441:
        /* <DEDUP_REMOVED lines=37> */
.L_x_35445:
        /* <DEDUP_REMOVED lines=18> */
.L_x_35446:
[----:B------:R-:W-:Y:S05]  /*2d220*/  BSYNC.RECONVERGENT B0 ;  /* 0x0000000000007941 */ /* 0x000fea0003800200 */
.L_x_35444:
        /* <DEDUP_REMOVED lines=37> */
.L_x_35448:
        /* <DEDUP_REMOVED lines=18> */
.L_x_35449:
[----:B------:R-:W-:Y:S05]  /*2d5a0*/  BSYNC.RECONVERGENT B0 ;  /* 0x0000000000007941 */ /* 0x000fea0003800200 */
.L_x_35447:
        /* <DEDUP_REMOVED lines=37> */
.L_x_35451:
        /* <DEDUP_REMOVED lines=18> */
.L_x_35452:
[----:B------:R-:W-:Y:S05]  /*2d920*/  BSYNC.RECONVERGENT B0 ;  /* 0x0000000000007941 */ /* 0x000fea0003800200 */
.L_x_35450:
        /* <DEDUP_REMOVED lines=37> */
.L_x_35454:
        /* <DEDUP_REMOVED lines=18> */
.L_x_35455:
[----:B------:R-:W-:Y:S05]  /*2dca0*/  BSYNC.RECONVERGENT B0 ;  /* 0x0000000000007941 */ /* 0x000fea0003800200 */
.L_x_35453:
        /* <DEDUP_REMOVED lines=37> */
.L_x_35457:
        /* <DEDUP_REMOVED lines=18> */
.L_x_35458:
[----:B------:R-:W-:Y:S05]  /*2e020*/  BSYNC.RECONVERGENT B0 ;  /* 0x0000000000007941 */ /* 0x000fea0003800200 */
.L_x_35456:
        /* <DEDUP_REMOVED lines=37> */
.L_x_35460:
        /* <DEDUP_REMOVED lines=18> */
.L_x_35461:
[----:B------:R-:W-:Y:S05]  /*2e3a0*/  BSYNC.RECONVERGENT B0 ;  /* 0x0000000000007941 */ /* 0x000fea0003800200 */
.L_x_35459:
        /* <DEDUP_REMOVED lines=37> */
.L_x_35463:
        /* <DEDUP_REMOVED lines=18> */
.L_x_35464:
[----:B------:R-:W-:Y:S05]  /*2e720*/  BSYNC.RECONVERGENT B0 ;  /* 0x0000000000007941 */ /* 0x000fea0003800200 */
.L_x_35462:
        /* <DEDUP_REMOVED lines=37> */
.L_x_35466:
        /* <DEDUP_REMOVED lines=18> */
.L_x_35467:
[----:B------:R-:W-:Y:S05]  /*2eaa0*/  BSYNC.RECONVERGENT B0 ;  /* 0x0000000000007941 */ /* 0x000fea0003800200 */
.L_x_35465:
        /* <DEDUP_REMOVED lines=37> */
.L_x_35469:
        /* <DEDUP_REMOVED lines=18> */
.L_x_35470:
[----:B------:R-:W-:Y:S05]  /*2ee20*/  BSYNC.RECONVERGENT B0 ;  /* 0x0000000000007941 */ /* 0x000fea0003800200 */
.L_x_35468:
        /* <DEDUP_REMOVED lines=37> */
.L_x_35472:
        /* <DEDUP_REMOVED lines=18> */
.L_x_35473:
[----:B------:R-:W-:Y:S05]  /*2f1a0*/  BSYNC.RECONVERGENT B0 ;  /* 0x0000000000007941 */ /* 0x000fea0003800200 */
.L_x_35471:
        /* <DEDUP_REMOVED lines=37> */
.L_x_35475:
        /* <DEDUP_REMOVED lines=18> */
.L_x_35476:
[----:B------:R-:W-:Y:S05]  /*2f520*/  BSYNC.RECONVERGENT B0 ;  /* 0x0000000000007941 */ /* 0x000fea0003800200 */
.L_x_35474:
        /* <DEDUP_REMOVED lines=37> */
.L_x_35478:
        /* <DEDUP_REMOVED lines=18> */
.L_x_35479:
[----:B------:R-:W-:Y:S05]  /*2f8a0*/  BSYNC.RECONVERGENT B0 ;  /* 0x0000000000007941 */ /* 0x000fea0003800200 */
.L_x_35477:
        /* <DEDUP_REMOVED lines=37> */
.L_x_35481:
        /* <DEDUP_REMOVED lines=18> */
.L_x_35482:
[----:B------:R-:W-:Y:S05]  /*2fc20*/  BSYNC.RECONVERGENT B0 ;  /* 0x0000000000007941 */ /* 0x000fea0003800200 */
.L_x_35480:
        /* <DEDUP_REMOVED lines=37> */
.L_x_35484:
        /* <DEDUP_REMOVED lines=18> */
.L_x_35485:
[----:B------:R-:W-:Y:S05]  /*2ffa0*/  BSYNC.RECONVERGENT B0 ;  /* 0x0000000000007941 */ /* 0x000fea0003800200 */
.L_x_35483:
        /* <DEDUP_REMOVED lines=37> */
.L_x_35487:
        /* <DEDUP_REMOVED lines=18> */
.L_x_35488:
[----:B------:R-:W-:Y:S05]  /*30320*/  BSYNC.RECONVERGENT B0 ;  /* 0x0000000000007941 */ /* 0x000fea0003800200 */
.L_x_35486:
        /* <DEDUP_REMOVED lines=37> */
.L_x_35490:
        /* <DEDUP_REMOVED lines=18> */
.L_x_35491:
[----:B------:R-:W-:Y:S05]  /*306a0*/  BSYNC.RECONVERGENT B0 ;  /* 0x0000000000007941 */ /* 0x000fea0003800200 */
.L_x_35489:
        /* <DEDUP_REMOVED lines=37> */
.L_x_35493:
        /* <DEDUP_REMOVED lines=18> */
.L_x_35494:
[----:B------:R-:W-:Y:S05]  /*30a20*/  BSYNC.RECONVERGENT B0 ;  /* 0x0000000000007941 */ /* 0x000fea0003800200 */
.L_x_35492:
        /* <DEDUP_REMOVED lines=37> */
.L_x_35496:
        /* <DEDUP_REMOVED lines=18> */
.L_x_35497:
[----:B------:R-:W-:Y:S05]  /*30da0*/  BSYNC.RECONVERGENT B0 ;  /* 0x0000000000007941 */ /* 0x000fea0003800200 */
.L_x_35495:
        /* <DEDUP_REMOVED lines=37> */
.L_x_35499:
        /* <DEDUP_REMOVED lines=18> */
.L_x_35500:
[----:B------:R-:W-:Y:S05]  /*31120*/  BSYNC.RECONVERGENT B0 ;  /* 0x0000000000007941 */ /* 0x000fea0003800200 */
.L_x_35498:
        /* <DEDUP_REMOVED lines=37> */
.L_x_35502:
        /* <DEDUP_REMOVED lines=18> */
.L_x_35503:
[----:B------:R-:W-:Y:S05]  /*314a0*/  BSYNC.RECONVERGENT B0 ;  /* 0x0000000000007941 */ /* 0x000fea0003800200 */
.L_x_35501:
        /* <DEDUP_REMOVED lines=36> */
.L_x_35505:
        /* <DEDUP_REMOVED lines=16> */
.L_x_35506:
[----:B------:R-:W-:Y:S05]  /*317f0*/  BSYNC.RECONVERGENT B0 ;  /* 0x0000000000007941 */ /* 0x000fea0003800200 */
.L_x_35504:
        /* <DEDUP_REMOVED lines=32> */
.L_x_35508:
[----:B------:R-:W-:Y:S01]  /*31a00*/  IMAD.MOV.U32 R8, RZ, RZ, R6 ;  /* 0x000000ffff087224 */ /* 0x000fe200078e0006 */
[----:B------:R-:W-:Y:S02]  /*31a10*/  MOV R10, R7 ;  /* 0x00000007000a7202 */ /* 0x000fe40000000f00 */
[----:B------:R-:W-:-:S07]  /*31a20*/  MOV R9, 0x31a40 ;  /* 0x00031a4000097802 */ /* 0x000fce0000000f00 */
[----:B------:R-:W-:Y:S05]  /*31a30*/  CALL.REL.NOINC `($__internal_63_$__cuda_sm20_rem_u64) ;  /* 0x000000c8008c7944 */ /* 0x000fea0003c00000 */
[----:B------:R-:W-:Y:S01]  /*31a40*/  MOV R4, R0 ;  /* 0x0000000000047202 */ /* 0x000fe20000000f00 */
[----:B------:R-:W-:-:S07]  /*31a50*/  IMAD.MOV.U32 R5, RZ, RZ, R3 ;  /* 0x000000ffff057224 */ /* 0x000fce00078e0003 */
.L_x_35509:
[----:B------:R-:W-:Y:S05]  /*31a60*/  BSYNC.RECONVERGENT B0 ;  /* 0x0000000000007941 */ /* 0x000fea0003800200 */
.L_x_35507:
[----:B------:R-:W0:Y:S02]  /*31a70*/  LDCU.64 UR4, c[0x0][0x730] ;  /* 0x0000e600ff0477ac */ /* 0x000e240008000a00 */
[----:B0-----:R-:W-:Y:S02]  /*31a80*/  IMAD R3, R5, UR4, RZ ;  /* 0x0000000405037c24 */ /* 0x001fe4000f8e02ff */
[----:B------:R-:W-:-:S04]  /*31a90*/  IMAD.WIDE.U32 R20, R4, UR4, R20 ;  /* 0x0000000404147c25 */ /* 0x000fc8000f8e0014 */
[----:B------:R-:W-:-:S05]  /*31aa0*/  IMAD R3, R4, UR5, R3 ;  /* 0x0000000504037c24 */ /* 0x000fca000f8e0203 */
[----:B------:R-:W-:-:S07]  /*31ab0*/  IADD3 R21, PT, PT, R21, R3, RZ ;  /* 0x0000000315157210 */ /* 0x000fce0007ffe0ff */
.L_x_35437:
        /* <DEDUP_REMOVED lines=8> */
[----:B------:R-:W-:-:S07]  /*31b40*/  VIADD R16, R16, 0x80 ;  /* 0x0000008010107836 */ /* 0x000fce0000000000 */
.L_x_35430:
[----:B------:R-:W-:Y:S05]  /*31b50*/  BSYNC.RECONVERGENT B6 ;  /* 0x0000000000067941 */ /* 0x000fea0003800200 */
.L_x_35429:
        /* <DEDUP_REMOVED lines=302> */
.L_x_35510:
        /* <DEDUP_REMOVED lines=31> */
.L_x_35512:
[----:B------:R-:W-:Y:S05]  /*33030*/  BSYNC.RECONVERGENT B6 ;  /* 0x0000000000067941 */ /* 0x000fea0003800200 */
.L_x_35511:
        /* <DEDUP_REMOVED lines=37> */
.L_x_35514:
        /* <DEDUP_REMOVED lines=17> */
.L_x_35515:
[----:B------:R-:W-:Y:S05]  /*333a0*/  BSYNC.RECONVERGENT B0 ;  /* 0x0000000000007941 */ /* 0x000fea0003800200 */
.L_x_35513:
        /* <DEDUP_REMOVED lines=37> */
.L_x_35518:
        /* <DEDUP_REMOVED lines=18> */
.L_x_35519:
[----:B------:R-:W-:Y:S05]  /*33720*/  BSYNC.RECONVERGENT B0 ;  /* 0x0000000000007941 */ /* 0x000fea0003800200 */
.L_x_35517:
        /* <DEDUP_REMOVED lines=38> */
.L_x_35521:
        /* <DEDUP_REMOVED lines=18> */
.L_x_35522:
[----:B------:R-:W-:Y:S05]  /*33ab0*/  BSYNC.RECONVERGENT B0 ;  /* 0x0000000000007941 */ /* 0x000fea0003800200 */
.L_x_35520:
        /* <DEDUP_REMOVED lines=38> */
.L_x_35524:
        /* <DEDUP_REMOVED lines=18> */
.L_x_35525:
[----:B------:R-:W-:Y:S05]  /*33e40*/  BSYNC.RECONVERGENT B0 ;  /* 0x0000000000007941 */ /* 0x000fea0003800200 */
.L_x_35523:
        /* <DEDUP_REMOVED lines=38> */
.L_x_35527:
        /* <DEDUP_REMOVED lines=18> */
.L_x_35528:
[----:B------:R-:W-:Y:S05]  /*341d0*/  BSYNC.RECONVERGENT B0 ;  /* 0x0000000000007941 */ /* 0x000fea0003800200 */
.L_x_35526:
        /* <DEDUP_REMOVED lines=38> */
.L_x_35530:
        /* <DEDUP_REMOVED lines=18> */
.L_x_35531:
[----:B------:R-:W-:Y:S05]  /*34560*/  BSYNC.RECONVERGENT B0 ;  /* 0x0000000000007941 */ /* 0x000fea0003800200 */
.L_x_35529:
        /* <DEDUP_REMOVED lines=38> */
.L_x_35533:
        /* <DEDUP_REMOVED lines=18> */
.L_x_35534:
[----:B------:R-:W-:Y:S05]  /*348f0*/  BSYNC.RECONVERGENT B0 ;  /* 0x0000000000007941 */ /* 0x000fea0003800200 */
.L_x_35532:
        /* <DEDUP_REMOVED lines=38> */
.L_x_35536:
        /* <DEDUP_REMOVED lines=18> */
.L_x_35537:
[----:B------:R-:W-:Y:S05]  /*34c80*/  BSYNC.RECONVERGENT B0 ;  /* 0x0000000000007941 */ /* 0x000fea0003800200 */
.L_x_35535:
        /* <DEDUP_REMOVED lines=38> */
.L_x_35539:
        /* <DEDUP_REMOVED lines=18> */
.L_x_35540:
[----:B------:R-:W-:Y:S05]  /*35010*/  BSYNC.RECONVERGENT B0 ;  /* 0x0000000000007941 */ /* 0x000fea0003800200 */
.L_x_35538:
        /* <DEDUP_REMOVED lines=38> */
.L_x_35542:
        /* <DEDUP_REMOVED lines=18> */
.L_x_35543:
[----:B------:R-:W-:Y:S05]  /*353a0*/  BSYNC.RECONVERGENT B0 ;  /* 0x0000000000007941 */ /* 0x000fea0003800200 */
.L_x_35541:
        /* <DEDUP_REMOVED lines=38> */
.L_x_35545:
        /* <DEDUP_REMOVED lines=18> */
.L_x_35546:
[----:B------:R-:W-:Y:S05]  /*35730*/  BSYNC.RECONVERGENT B0 ;  /* 0x0000000000007941 */ /* 0x000fea0003800200 */
.L_x_35544:
        /* <DEDUP_REMOVED lines=38> */
.L_x_35548:
        /* <DEDUP_REMOVED lines=18> */
.L_x_35549:
[----:B------:R-:W-:Y:S05]  /*35ac0*/  BSYNC.RECONVERGENT B0 ;  /* 0x0000000000007941 */ /* 0x000fea0003800200 */
.L_x_35547:
        /* <DEDUP_REMOVED lines=38> */
.L_x_35551:
        /* <DEDUP_REMOVED lines=18> */
.L_x_35552:
[----:B------:R-:W-:Y:S05]  /*35e50*/  BSYNC.RECONVERGENT B0 ;  /* 0x0000000000007941 */ /* 0x000fea0003800200 */
.L_x_35550:
        /* <DEDUP_REMOVED lines=38> */
.L_x_35554:
        /* <DEDUP_REMOVED lines=18> */
.L_x_35555:
[----:B------:R-:W-:Y:S05]  /*361e0*/  BSYNC.RECONVERGENT B0 ;  /* 0x0000000000007941 */ /* 0x000fea0003800200 */
.L_x_35553:
        /* <DEDUP_REMOVED lines=38> */
.L_x_35557:
        /* <DEDUP_REMOVED lines=18> */
.L_x_35558:
[----:B------:R-:W-:Y:S05]  /*36570*/  BSYNC.RECONVERGENT B0 ;  /* 0x0000000000007941 */ /* 0x000fea0003800200 */
.L_x_35556:
        /* <DEDUP_REMOVED lines=38> */
.L_x_35560:
        /* <DEDUP_REMOVED lines=18> */
.L_x_35561:
[----:B------:R-:W-:Y:S05]  /*36900*/  BSYNC.RECONVERGENT B0 ;  /* 0x0000000000007941 */ /* 0x000fea0003800200 */
.L_x_35559:
        /* <DEDUP_REMOVED lines=38> */
.L_x_35563:
        /* <DEDUP_REMOVED lines=18> */
.L_x_35564:
[----:B------:R-:W-:Y:S05]  /*36c90*/  BSYNC.RECONVERGENT B0 ;  /* 0x0000000000007941 */ /* 0x000fea0003800200 */
.L_x_35562:
        /* <DEDUP_REMOVED lines=38> */
.L_x_35566:
        /* <DEDUP_REMOVED lines=18> */
.L_x_35567:
[----:B------:R-:W-:Y:S05]  /*37020*/  BSYNC.RECONVERGENT B0 ;  /* 0x0000000000007941 */ /* 0x000fea0003800200 */
.L_x_35565:
        /* <DEDUP_REMOVED lines=38> */
.L_x_35569:
        /* <DEDUP_REMOVED lines=18> */
.L_x_35570:
[----:B------:R-:W-:Y:S05]  /*373b0*/  BSYNC.RECONVERGENT B0 ;  /* 0x0000000000007941 */ /* 0x000fea0003800200 */
.L_x_35568:
        /* <DEDUP_REMOVED lines=38> */
.L_x_35572:
        /* <DEDUP_REMOVED lines=18> */
.L_x_35573:
[----:B------:R-:W-:Y:S05]  /*37740*/  BSYNC.RECONVERGENT B0 ;  /* 0x0000000000007941 */ /* 0x000fea0003800200 */
.L_x_35571:
        /* <DEDUP_REMOVED lines=38> */
.L_x_35575:
        /* <DEDUP_REMOVED lines=18> */
.L_x_35576:
[----:B------:R-:W-:Y:S05]  /*37ad0*/  BSYNC.RECONVERGENT B0 ;  /* 0x0000000000007941 */ /* 0x000fea0003800200 */
.L_x_35574:
        /* <DEDUP_REMOVED lines=38> */
.L_x_35578:
        /* <DEDUP_REMOVED lines=18> */
.L_x_35579:
[----:B------:R-:W-:Y:S05]  /*37e60*/  BSYNC.RECONVERGENT B0 ;  /* 0x0000000000007941 */ /* 0x000fea0003800200 */
.L_x_35577:
        /* <DEDUP_REMOVED lines=38> */
.L_x_35581:
        /* <DEDUP_REMOVED lines=18> */
.L_x_35582:
[----:B------:R-:W-:Y:S05]  /*381f0*/  BSYNC.RECONVERGENT B0 ;  /* 0x0000000000007941 */ /* 0x000fea0003800200 */
.L_x_35580:
        /* <DEDUP_REMOVED lines=37> */
.L_x_35584:
        /* <DEDUP_REMOVED lines=16> */
.L_x_35585:
[----:B------:R-:W-:Y:S05]  /*38550*/  BSYNC.RECONVERGENT B0 ;  /* 0x0000000000007941 */ /* 0x000fea0003800200 */
.L_x_35583:
        /* <DEDUP_REMOVED lines=33> */
.L_x_35587:
[----:B------:R-:W-:Y:S01]  /*38770*/  IMAD.MOV.U32 R8, RZ, RZ, R6 ;  /* 0x000000ffff087224 */ /* 0x000fe200078e0006 */
[----:B------:R-:W-:Y:S02]  /*38780*/  MOV R10, R7 ;  /* 0x00000007000a7202 */ /* 0x000fe40000000f00 */
[----:B------:R-:W-:-:S07]  /*38790*/  MOV R9, 0x387b0 ;  /* 0x000387b000097802 */ /* 0x000fce0000000f00 */
[----:B------:R-:W-:Y:S05]  /*387a0*/  CALL.REL.NOINC `($__internal_63_$__cuda_sm20_rem_u64) ;  /* 0x0000005c00307944 */ /* 0x000fea0003c00000 */
[----:B------:R-:W-:Y:S01]  /*387b0*/  MOV R4, R0 ;  /* 0x0000000000047202 */ /* 0x000fe20000000f00 */
[----:B------:R-:W-:-:S07]  /*387c0*/  IMAD.MOV.U32 R5, RZ, RZ, R3 ;  /* 0x000000ffff057224 */ /* 0x000fce00078e0003 */
.L_x_35588:
[----:B------:R-:W-:Y:S05]  /*387d0*/  BSYNC.RECONVERGENT B0 ;  /* 0x0000000000007941 */ /* 0x000fea0003800200 */
.L_x_35586:
[----:B------:R-:W0:Y:S01]  /*387e0*/  LDCU.64 UR4, c[0x0][0x730] ;  /* 0x0000e600ff0477ac */ /* 0x000e220008000a00 */
[----:B------:R-:W-:Y:S01]  /*387f0*/  MOV R3, R21 ;  /* 0x0000001500037202 */ /* 0x000fe20000000f00 */
[----:B0-----:R-:W-:Y:S02]  /*38800*/  IMAD R5, R5, UR4, RZ ;  /* 0x0000000405057c24 */ /* 0x001fe4000f8e02ff */
[----:B------:R-:W-:-:S04]  /*38810*/  IMAD.WIDE.U32 R2, R4, UR4, R2 ;  /* 0x0000000404027c25 */ /* 0x000fc8000f8e0002 */
[----:B------:R-:W-:-:S05]  /*38820*/  IMAD R5, R4, UR5, R5 ;  /* 0x0000000504057c24 */ /* 0x000fca000f8e0205 */
[----:B------:R-:W-:-:S07]  /*38830*/  IADD3 R21, PT, PT, R3, R5, RZ ;  /* 0x0000000503157210 */ /* 0x000fce0007ffe0ff */
.L_x_35516:
[----:B------:R-:W2:Y:S01]  /*38840*/  LDG.E R17, desc[UR36][R16.64] ;  /* 0x0000002410117981 */ /* 0x000ea2000c1e1900 */
[----:B------:R-:W0:Y:S02]  /*38850*/  LDCU.64 UR4, c[0x0][0x740] ;  /* 0x0000e800ff0477ac */ /* 0x000e240008000a00 */
[----:B0-----:R-:W-:-:S04]  /*38860*/  LEA R4, P0, R2, UR4, 0x2 ;  /* 0x0000000402047c11 */ /* 0x001fc8000f8010ff */
[----:B------:R-:W-:-:S05]  /*38870*/  LEA.HI.X R5, R2, UR5, R21, 0x2, P0 ;  /* 0x0000000502057c11 */ /* 0x000fca00080f1415 */
[----:B--2---:R-:W-:Y:S01]  /*38880*/  REDG.E.ADD.STRONG.GPU desc[UR36][R4.64], R17 ;  /* 0x000000110400798e */ /* 0x004fe2000c12e124 */
[----:B------:R-:W-:Y:S05]  /*38890*/  EXIT ;  /* 0x000000000000794d */ /* 0x000fea0003800000 */
.L_x_35247:
        /* <DEDUP_REMOVED lines=306> */
.L_x_35591:
        /* <DEDUP_REMOVED lines=29> */
.L_x_35593:
[----:B------:R-:W-:Y:S05]  /*39d90*/  BSYNC.RECONVERGENT B7 ;  /* 0x0000000000077941 */ /* 0x000fea0003800200 */
.L_x_35592:
        /* <DEDUP_REMOVED lines=14> */
[----:B--2---:R0:W-:Y:S01]  /*39e80*/  REDG.E.ADD.STRONG.GPU desc[UR36][R4.64], R3 ;  /* 0x000000030400798e */ /* 0x0041e2000c12e124 */
[----:B------:R-:W-:-:S07]  /*39e90*/  IADD3 R16, PT, PT, R16, 0x80, RZ ;  /* 0x0000008010107810 */ /* 0x000fce0007ffe0ff */
.L_x_35590:
[----:B------:R-:W-:Y:S05]  /*39ea0*/  BSYNC.RECONVERGENT B6 ;  /* 0x0000000000067941 */ /* 0x000fea0003800200 */
.L_x_35589:
        /* <DEDUP_REMOVED lines=303> */
.L_x_35596:
        /* <DEDUP_REMOVED lines=29> */
.L_x_35598:
[----:B------:R-:W-:Y:S05]  /*3b370*/  BSYNC.RECONVERGENT B7 ;  /* 0x0000000000077941 */ /* 0x000fea0003800200 */
.L_x_35597:
        /* <DEDUP_REMOVED lines=15> */
[----:B------:R-:W-:-:S07]  /*3b470*/  VIADD R16, R16, 0x80 ;  /* 0x0000008010107836 */ /* 0x000fce0000000000 */
.L_x_35595:
[----:B------:R-:W-:Y:S05]  /*3b480*/  BSYNC.RECONVERGENT B6 ;  /* 0x0000000000067941 */ /* 0x000fea0003800200 */
.L_x_35594:
        /* <DEDUP_REMOVED lines=303> */
.L_x_35601:
        /* <DEDUP_REMOVED lines=29> */
.L_x_35603:
[----:B------:R-:W-:Y:S05]  /*3c950*/  BSYNC.RECONVERGENT B7 ;  /* 0x0000000000077941 */ /* 0x000fea0003800200 */
.L_x_35602:
        /* <DEDUP_REMOVED lines=14> */
[----:B--2---:R2:W-:Y:S01]  /*3ca40*/  REDG.E.ADD.STRONG.GPU desc[UR36][R4.64], R3 ;  /* 0x000000030400798e */ /* 0x0045e2000c12e124 */
[----:B------:R-:W-:-:S07]  /*3ca50*/  IADD3 R16, PT, PT, R16, 0x80, RZ ;  /* 0x0000008010107810 */ /* 0x000fce0007ffe0ff */
.L_x_35600:
[----:B------:R-:W-:Y:S05]  /*3ca60*/  BSYNC.RECONVERGENT B6 ;  /* 0x0000000000067941 */ /* 0x000fea0003800200 */
.L_x_35599:
        /* <DEDUP_REMOVED lines=302> */
.L_x_35604:
        /* <DEDUP_REMOVED lines=31> */
.L_x_35606:
[----:B------:R-:W-:Y:S05]  /*3df40*/  BSYNC.RECONVERGENT B6 ;  /* 0x0000000000067941 */ /* 0x000fea0003800200 */
.L_x_35605:
        /* <DEDUP_REMOVED lines=11> */
[----:B--2---:R-:W-:Y:S01]  /*3e000*/  REDG.E.ADD.STRONG.GPU desc[UR36][R2.64], R17 ;  /* 0x000000110200798e */ /* 0x004fe2000c12e124 */
[----:B------:R-:W-:Y:S05]  /*3e010*/  EXIT ;  /* 0x000000000000794d */ /* 0x000fea0003800000 */
        .weak           $__internal_62_$__cuda_sm20_div_u64
        .type           $__internal_62_$__cuda_sm20_div_u64,@function
        .size           $__internal_62_$__cuda_sm20_div_u64,($__internal_63_$__cuda_sm20_rem_u64 - $__internal_62_$__cuda_sm20_div_u64)
$__internal_62_$__cuda_sm20_div_u64:
        /* <DEDUP_REMOVED lines=68> */
[----:B------:R-:W-:Y:S05]  /*3e460*/  RET.REL.NODEC R4 `(_ZN2at6native24index_elementwise_kernelILi128ELi4EZNS0_20cuda_take_put_kernelIilZZZZZNS0_10put_kernelERNS_14TensorIteratorERKNS_10TensorBaseEbENKUlvE_clEvENKUlvE1_clEvENKUlvE_clEvENKUlvE0_clEvEUlRilE_EEvS4_S7_RKT1_EUliE_EEvlSE_) ;  /* 0xfffffc1804e47950 */ /* 0x000fea0003c3ffff */
        .weak           $__internal_63_$__cuda_sm20_rem_u64
        .type           $__internal_63_$__cuda_sm20_rem_u64,@function
        .size           $__internal_63_$__cuda_sm20_rem_u64,(.L_x_41844 - $__internal_63_$__cuda_sm20_rem_u64)
$__internal_63_$__cuda_sm20_rem_u64:
        /* <DEDUP_REMOVED lines=63> */
[----:B------:R-:W-:Y:S06]  /*3e860*/  RET.REL.NODEC R4 `(_ZN2at6native24index_elementwise_kernelILi128ELi4EZNS0_20cuda_take_put_kernelIilZZZZZNS0_10put_kernelERNS_14TensorIteratorERKNS_10TensorBaseEbENKUlvE_clEvENKUlvE1_clEvENKUlvE_clEvENKUlvE0_clEvEUlRilE_EEvS4_S7_RKT1_EUliE_EEvlSE_) ;  /* 0xfffffc1404e47950 */ /* 0x000fec0003c3ffff */
.L_x_35607:
        /* <DEDUP_REMOVED lines=9> */
.L_x_41844:


//--------------------- .text._ZN2at6native24index_elementwise_kernelILi128ELi4EZNS0_20cuda_take_put_kernelIiiZZZZZNS0_10put_kernelERNS_14TensorIteratorERKNS_10TensorBaseEbENKUlvE_clEvENKUlvE1_clEvENKUlvE_clEvENKUlvE_clEvEUlRiiE0_EEvS4_S7_RKT1_EUliE_EEvlSE_ --------------------------
	.section	.text._ZN2at6native24index_elementwise_kernelILi128ELi4EZNS0_20cuda_take_put_kernelIiiZZZZZNS0_10put_kernelERNS_14TensorIteratorERKNS_10TensorBaseEbENKUlvE_clEvENKUlvE1_clEvENKUlvE_clEvENKUlvE_clEvEUlRiiE0_EEvS4_S7_RKT1_EUliE_EEvlSE_,"ax",@progbits
	.align	128
        .global         _ZN2at6native24index_elementwise_kernelILi128ELi4EZNS0_20cuda_take_put_kernelIiiZZZZZNS0_10put_kernelERNS_14TensorIteratorERKNS_10TensorBaseEbENKUlvE_clEvENKUlvE1_clEvENKUlvE_clEvENKUlvE_clEvEUlRiiE0_EEvS4_S7_RKT1_EUliE_EEvlSE_
        .type           _ZN2at6native24index_elementwise_kernelILi128ELi4EZNS0_20cuda_take_put_kernelIiiZZZZZNS0_10put_kernelERNS_14TensorIteratorERKNS_10TensorBaseEbENKUlvE_clEvENKUlvE1_clEvENKUlvE_clEvENKUlvE_clEvEUlRiiE0_EEvS4_S7_RKT1_EUliE_EEvlSE_,@function
        .size           _ZN2at6native24index_elementwise_kernelILi128ELi4EZNS0_20cuda_take_put_kernelIiiZZZZZNS0_10put_kernelERNS_14TensorIteratorERKNS_10TensorBaseEbENKUlvE_clEvENKUlvE1_clEvENKUlvE_clEvENKUlvE_clEvEUlRiiE0_EEvS4_S7_RKT1_EUliE_EEvlSE_,(.L_x_42004 - _ZN2at6native24index_elementwise_kernelILi128ELi4EZNS0_20cuda_take_put_kernelIiiZZZZZNS0_10put_kernelERNS_14TensorIteratorERKNS_10TensorBaseEbENKUlvE_clEvENKUlvE1_clEvENKUlvE_clEvENKUlvE_clEvEUlRiiE0_EEvS4_S7_RKT1_EUliE_EEvlSE_)
        .other          _ZN2at6native24index_elementwise_kernelILi128ELi4EZNS0_20cuda_take_put_kernelIiiZZZZZNS0_10put_kernelERNS_14TensorIteratorERKNS_10TensorBaseEbENKUlvE_clEvENKUlvE1_clEvENKUlvE_clEvENKUlvE_clEvEUlRiiE0_EEvS4_S7_RKT1_EUliE_EEvlSE_,@"STO_CUDA_ENTRY STV_DEFAULT"
_ZN2at6native24index_elementwise_kernelILi128ELi4EZNS0_20cuda_take_put_kernelIiiZZZZZNS0_10put_kernelERNS_14TensorIteratorERKNS_10TensorBaseEbENKUlvE_clEvENKUlvE1_clEvENKUlvE_clEvENKUlvE_clEvEUlRiiE0_EEvS4_S7_RKT1_EUliE_EEvlSE_:
.text._ZN2at6native24index_elementwise_kernelILi128ELi4EZNS0_20cuda_take_put_kernelIiiZZZZZNS0_10put_kernelERNS_14TensorIteratorERKNS_10TensorBaseEbENKUlvE_clEvENKUlvE1_clEvENKUlvE_clEvENKUlvE_clEvEUlRiiE0_EEvS4_S7_RKT1_EUliE_EEvlSE_:
        /* <DEDUP_REMOVED lines=46> */
.L_x_35613:
[----:B------:R-:W0:Y:S02]  /*02e0*/  LDC.64 R2, c[0x0][0x580] ;  /* 0x00016000ff027b82 */ /* 0x000e240000000a00 */
[----:B0-----:R-:W2:Y:S06]  /*02f0*/  LDG.E R3, desc[UR36][R2.64] ;  /* 0x0000002402037981 */ /* 0x001eac000c1e1900 */
[----:B------:R-:W2:Y:S01]  /*0300*/  LDC.64 R4, c[0x0][0x730] ;  /* 0x0001cc00ff047b82 */ /* 0x000ea20000000a00 */
[----:B------:R-:W-:Y:S01]  /*0310*/  IADD3 R23, PT, PT, R23, 0x80, RZ ;  /* 0x0000008017177810 */ /* 0x000fe20007ffe0ff */
[----:B--2---:R0:W-:Y:S06]  /*0320*/  STG.E desc[UR36][R4.64], R3 ;  /* 0x0000000304007986 */ /* 0x0041ec000c101924 */
.L_x_35612:
[----:B------:R-:W-:Y:S05]  /*0330*/  BSYNC.RECONVERGENT B6 ;  /* 0x0000000000067941 */ /* 0x000fea0003800200 */
.L_x_35611:
        /* <DEDUP_REMOVED lines=31> */
.L_x_35616:
[----:B------:R-:W0:Y:S02]  /*0530*/  LDC.64 R2, c[0x0][0x580] ;  /* 0x00016000ff027b82 */ /* 0x000e240000000a00 */
[----:B0-----:R-:W2:Y:S06]  /*0540*/  LDG.E R3, desc[UR36][R2.64] ;  /* 0x0000002402037981 */ /* 0x001eac000c1e1900 */
[----:B------:R-:W2:Y:S01]  /*0550*/  LDC.64 R4, c[0x0][0x730] ;  /* 0x0001cc00ff047b82 */ /* 0x000ea20000000a00 */
[----:B------:R-:W-:Y:S01]  /*0560*/  IADD3 R23, PT, PT, R23, 0x80, RZ ;  /* 0x0000008017177810 */ /* 0x000fe20007ffe0ff */
[----:B--2---:R1:W-:Y:S06]  /*0570*/  STG.E desc[UR36][R4.64], R3 ;  /* 0x0000000304007986 */ /* 0x0043ec000c101924 */
.L_x_35615:
[----:B------:R-:W-:Y:S05]  /*0580*/  BSYNC.RECONVERGENT B6 ;  /* 0x0000000000067941 */ /* 0x000fea0003800200 */
.L_x_35614:
        /* <DEDUP_REMOVED lines=31> */
.L_x_35619:
[----:B------:R-:W0:Y:S02]  /*0780*/  LDC.64 R2, c[0x0][0x580] ;  /* 0x00016000ff027b82 */ /* 0x000e240000000a00 */
[----:B0-----:R-:W2:Y:S06]  /*0790*/  LDG.E R3, desc[UR36][R2.64] ;  /* 0x0000002402037981 */ /* 0x001eac000c1e1900 */
[----:B------:R-:W2:Y:S01]  /*07a0*/  LDC.64 R4, c[0x0][0x730] ;  /* 0x0001cc00ff047b82 */ /* 0x000ea20000000a00 */
[----:B------:R-:W-:Y:S01]  /*07b0*/  VIADD R23, R23, 0x80 ;  /* 0x0000008017177836 */ /* 0x000fe20000000000 */
[----:B--2---:R2:W-:Y:S06]  /*07c0*/  STG.E desc[UR36][R4.64], R3 ;  /* 0x0000000304007986 */ /* 0x0045ec000c101924 */
.L_x_35618:
[----:B------:R-:W-:Y:S05]  /*07d0*/  BSYNC.RECONVERGENT B6 ;  /* 0x0000000000067941 */ /* 0x000fea0003800200 */
.L_x_35617:
        /* <DEDUP_REMOVED lines=30> */
.L_x_35620:
[----:B------:R-:W0:Y:S02]  /*09c0*/  LDC.64 R2, c[0x0][0x580] ;  /* 0x00016000ff027b82 */ /* 0x000e240000000a00 */
[----:B0-----:R-:W2:Y:S06]  /*09d0*/  LDG.E R3, desc[UR36][R2.64] ;  /* 0x0000002402037981 */ /* 0x001eac000c1e1900 */
[----:B------:R-:W2:Y:S02]  /*09e0*/  LDC.64 R4, c[0x0][0x730] ;  /* 0x0001cc00ff047b82 */ /* 0x000ea40000000a00 */
[----:B--2---:R-:W-:Y:S01]  /*09f0*/  STG.E desc[UR36][R4.64], R3 ;  /* 0x0000000304007986 */ /* 0x004fe2000c101924 */
[----:B------:R-:W-:Y:S05]  /*0a00*/  EXIT ;  /* 0x000000000000794d */ /* 0x000fea0003800000 */
.L_x_35610:
        /* <DEDUP_REMOVED lines=34> */
.L_x_35623:
        /* <DEDUP_REMOVED lines=276> */
.L_x_35624:
[----:B------:R-:W0:Y:S08]  /*1d70*/  LDC.64 R6, c[0x0][0x580] ;  /* 0x00016000ff067b82 */ /* 0x000e300000000a00 */
[----:B------:R-:W1:Y:S01]  /*1d80*/  LDC.64 R4, c[0x0][0x730] ;  /* 0x0001cc00ff047b82 */ /* 0x000e620000000a00 */
[----:B0-----:R-:W2:Y:S01]  /*1d90*/  LDG.E R7, desc[UR36][R6.64] ;  /* 0x0000002406077981 */ /* 0x001ea2000c1e1900 */
[----:B------:R-:W-:-:S02]  /*1da0*/  VIADD R23, R23, 0x80 ;  /* 0x0000008017177836 */ /* 0x000fc40000000000 */
[----:B-1----:R-:W-:-:S05]  /*1db0*/  IMAD.WIDE R4, R0, 0x4, R4 ;  /* 0x0000000400047825 */ /* 0x002fca00078e0204 */
[----:B--2---:R0:W-:Y:S02]  /*1dc0*/  STG.E desc[UR36][R4.64], R7 ;  /* 0x0000000704007986 */ /* 0x0041e4000c101924 */
.L_x_35622:
[----:B------:R-:W-:Y:S05]  /*1dd0*/  BSYNC.RECONVERGENT B6 ;  /* 0x0000000000067941 */ /* 0x000fea0003800200 */
.L_x_35621:
        /* <DEDUP_REMOVED lines=31> */
.L_x_35627:
        /* <DEDUP_REMOVED lines=276> */
.L_x_35628:
[----:B------:R-:W0:Y:S08]  /*3110*/  LDC.64 R6, c[0x0][0x580] ;  /* 0x00016000ff067b82 */ /* 0x000e300000000a00 */
[----:B------:R-:W1:Y:S01]  /*3120*/  LDC.64 R4, c[0x0][0x730] ;  /* 0x0001cc00ff047b82 */ /* 0x000e620000000a00 */
[----:B0-----:R-:W2:Y:S01]  /*3130*/  LDG.E R7, desc[UR36][R6.64] ;  /* 0x0000002406077981 */ /* 0x001ea2000c1e1900 */
[----:B------:R-:W-:Y:S01]  /*3140*/  IADD3 R23, PT, PT, R23, 0x80, RZ ;  /* 0x0000008017177810 */ /* 0x000fe20007ffe0ff */
[----:B-1----:R-:W-:-:S05]  /*3150*/  IMAD.WIDE R4, R0, 0x4, R4 ;  /* 0x0000000400047825 */ /* 0x002fca00078e0204 */
[----:B--2---:R1:W-:Y:S02]  /*3160*/  STG.E desc[UR36][R4.64], R7 ;  /* 0x0000000704007986 */ /* 0x0043e4000c101924 */
.L_x_35626:
[----:B------:R-:W-:Y:S05]  /*3170*/  BSYNC.RECONVERGENT B6 ;  /* 0x0000000000067941 */ /* 0x000fea0003800200 */
.L_x_35625:
        /* <DEDUP_REMOVED lines=31> */
.L_x_35631:
        /* <DEDUP_REMOVED lines=276> */
.L_x_35632:
[----:B------:R-:W0:Y:S08]  /*44b0*/  LDC.64 R6, c[0x0][0x580] ;  /* 0x00016000ff067b82 */ /* 0x000e300000000a00 */
[----:B------:R-:W1:Y:S01]  /*44c0*/  LDC.64 R4, c[0x0][0x730] ;  /* 0x0001cc00ff047b82 */ /* 0x000e620000000a00 */
[----:B0-----:R-:W2:Y:S01]  /*44d0*/  LDG.E R7, desc[UR36][R6.64] ;  /* 0x0000002406077981 */ /* 0x001ea2000c1e1900 */
[----:B------:R-:W-:Y:S01]  /*44e0*/  IADD3 R23, PT, PT, R23, 0x80, RZ ;  /* 0x0000008017177810 */ /* 0x000fe20007ffe0ff */
[----:B-1----:R-:W-:-:S05]  /*44f0*/  IMAD.WIDE R4, R0, 0x4, R4 ;  /* 0x0000000400047825 */ /* 0x002fca00078e0204 */
[----:B--2---:R2:W-:Y:S02]  /*4500*/  STG.E desc[UR36][R4.64], R7 ;  /* 0x0000000704007986 */ /* 0x0045e4000c101924 */
.L_x_35630:
[----:B------:R-:W-:Y:S05]  /*4510*/  BSYNC.RECONVERGENT B6 ;  /* 0x0000000000067941 */ /* 0x000fea0003800200 */
.L_x_35629:
        /* <DEDUP_REMOVED lines=30> */
.L_x_35633:
        /* <DEDUP_REMOVED lines=276> */
.L_x_35634:
[----:B------:R-:W0:Y:S08]  /*5840*/  LDC.64 R4, c[0x0][0x580] ;  /* 0x00016000ff047b82 */ /* 0x000e300000000a00 */
[----:B------:R-:W1:Y:S01]  /*5850*/  LDC.64 R2, c[0x0][0x730] ;  /* 0x0001cc00ff027b82 */ /* 0x000e620000000a00 */
[----:B0-----:R-:W2:Y:S01]  /*5860*/  LDG.E R5, desc[UR36][R4.64] ;  /* 0x0000002404057981 */ /* 0x001ea2000c1e1900 */
[----:B-1----:R-:W-:-:S05]  /*5870*/  IMAD.WIDE R2, R0, 0x4, R2 ;  /* 0x0000000400027825 */ /* 0x002fca00078e0202 */
[----:B--2---:R-:W-:Y:S01]  /*5880*/  STG.E desc[UR36][R2.64], R5 ;  /* 0x0000000502007986 */ /* 0x004fe2000c101924 */
[----:B------:R-:W-:Y:S05]  /*5890*/  EXIT ;  /* 0x000000000000794d */ /* 0x000fea0003800000 */
.L_x_35609:
        /* <DEDUP_REMOVED lines=31> */
.L_x_35637:
        /* <DEDUP_REMOVED lines=12> */
.L_x_35636:
[----:B------:R-:W-:Y:S05]  /*5b50*/  BSYNC.RECONVERGENT B6 ;  /* 0x0000000000067941 */ /* 0x000fea0003800200 */
.L_x_35635:
        /* <DEDUP_REMOVED lines=31> */
.L_x_35640:
        /* <DEDUP_REMOVED lines=12> */
.L_x_35639:
[----:B------:R-:W-:Y:S05]  /*5e10*/  BSYNC.RECONVERGENT B6 ;  /* 0x0000000000067941 */ /* 0x000fea0003800200 */
.L_x_35638:
        /* <DEDUP_REMOVED lines=31> */
.L_x_35643:
        /* <DEDUP_REMOVED lines=12> */
.L_x_35642:
[----:B------:R-:W-:Y:S05]  /*60d0*/  BSYNC.RECONVERGENT B6 ;  /* 0x0000000000067941 */ /* 0x000fea0003800200 */
.L_x_35641:
        /* <DEDUP_REMOVED lines=30> */
.L_x_35644:
        /* <DEDUP_REMOVED lines=12> */
.L_x_35608:
        /* <DEDUP_REMOVED lines=310> */
.L_x_35649:
        /* <DEDUP_REMOVED lines=29> */
.L_x_35651:
[----:B------:R-:W-:Y:S05]  /*78b0*/  BSYNC.RECONVERGENT B6 ;  /* 0x0000000000067941 */ /* 0x000fea0003800200 */
.L_x_35650:
[----:B------:R-:W0:Y:S02]  /*78c0*/  LDCU.64 UR4, c[0x0][0x580] ;  /* 0x0000b000ff0477ac */ /* 0x000e240008000a00 */
[----:B0-----:R-:W-:-:S05]  /*78d0*/  IADD3 R2, P0, PT, R17, UR4, RZ ;  /* 0x0000000411027c10 */ /* 0x001fca000ff1e0ff */
[----:B------:R-:W-:-:S06]  /*78e0*/  IMAD.X R3, RZ, RZ, UR5, P0 ;  /* 0x00000005ff037e24 */ /* 0x000fcc00080e06ff */
[----:B------:R-:W2:Y:S01]  /*78f0*/  LDG.E R3, desc[UR36][R2.64] ;  /* 0x0000002402037981 */ /* 0x000ea2000c1e1900 */
[----:B------:R-:W2:Y:S01]  /*7900*/  LDC.64 R4, c[0x0][0x730] ;  /* 0x0001cc00ff047b82 */ /* 0x000ea20000000a00 */
[----:B------:R-:W-:Y:S02]  /*7910*/  IADD3 R23, PT, PT, R23, 0x80, RZ ;  /* 0x0000008017177810 */ /* 0x000fe40007ffe0ff */
[----:B--2---:R0:W-:Y:S05]  /*7920*/  STG.E desc[UR36][R4.64], R3 ;  /* 0x0000000304007986 */ /* 0x0041ea000c101924 */
.L_x_35648:
[----:B------:R-:W-:Y:S05]  /*7930*/  BSYNC.RECONVERGENT B7 ;  /* 0x0000000000077941 */ /* 0x000fea0003800200 */
.L_x_35647:
        /* <DEDUP_REMOVED lines=302> */
.L_x_35654:
        /* <DEDUP_REMOVED lines=29> */
.L_x_35656:
[----:B------:R-:W-:Y:S05]  /*8df0*/  BSYNC.RECONVERGENT B6 ;  /* 0x0000000000067941 */ /* 0x000fea0003800200 */
.L_x_35655:
[----:B------:R-:W0:Y:S02]  /*8e00*/  LDCU.64 UR4, c[0x0][0x580] ;  /* 0x0000b000ff0477ac */ /* 0x000e240008000a00 */
[----:B0-----:R-:W-:-:S04]  /*8e10*/  IADD3 R2, P0, PT, R17, UR4, RZ ;  /* 0x0000000411027c10 */ /* 0x001fc8000ff1e0ff */
[----:B------:R-:W-:-:S06]  /*8e20*/  IADD3.X R3, PT, PT, RZ, UR5, RZ, P0, !PT ;  /* 0x00000005ff037c10 */ /* 0x000fcc00087fe4ff */
[----:B------:R-:W2:Y:S01]  /*8e30*/  LDG.E R3, desc[UR36][R2.64] ;  /* 0x0000002402037981 */ /* 0x000ea2000c1e1900 */
[----:B------:R-:W2:Y:S01]  /*8e40*/  LDC.64 R4, c[0x0][0x730] ;  /* 0x0001cc00ff047b82 */ /* 0x000ea20000000a00 */
[----:B------:R-:W-:Y:S02]  /*8e50*/  VIADD R23, R23, 0x80 ;  /* 0x0000008017177836 */ /* 0x000fe40000000000 */
[----:B--2---:R1:W-:Y:S05]  /*8e60*/  STG.E desc[UR36][R4.64], R3 ;  /* 0x0000000304007986 */ /* 0x0043ea000c101924 */
.L_x_35653:
[----:B------:R-:W-:Y:S05]  /*8e70*/  BSYNC.RECONVERGENT B7 ;  /* 0x0000000000077941 */ /* 0x000fea0003800200 */
.L_x_35652:
        /* <DEDUP_REMOVED lines=302> */
.L_x_35659:
        /* <DEDUP_REMOVED lines=29> */
.L_x_35661:
[----:B------:R-:W-:Y:S05]  /*a330*/  BSYNC.RECONVERGENT B6 ;  /* 0x0000000000067941 */ /* 0x000fea0003800200 */
.L_x_35660:
[----:B------:R-:W0:Y:S02]  /*a340*/  LDCU.64 UR4, c[0x0][0x580] ;  /* 0x0000b000ff0477ac */ /* 0x000e240008000a00 */
[----:B0-----:R-:W-:-:S04]  /*a350*/  IADD3 R2, P0, PT, R17, UR4, RZ ;  /* 0x0000000411027c10 */ /* 0x001fc8000ff1e0ff */
[----:B------:R-:W-:-:S06]  /*a360*/  IADD3.X R3, PT, PT, RZ, UR5, RZ, P0, !PT ;  /* 0x00000005ff037c10 */ /* 0x000fcc00087fe4ff */
[----:B------:R-:W2:Y:S01]  /*a370*/  LDG.E R3, desc[UR36][R2.64] ;  /* 0x0000002402037981 */ /* 0x000ea2000c1e1900 */
[----:B------:R-:W2:Y:S01]  /*a380*/  LDC.64 R4, c[0x0][0x730] ;  /* 0x0001cc00ff047b82 */ /* 0x000ea20000000a00 */
[----:B------:R-:W-:Y:S02]  /*a390*/  IADD3 R23, PT, PT, R23, 0x80, RZ ;  /* 0x0000008017177810 */ /* 0x000fe40007ffe0ff */
[----:B--2---:R2:W-:Y:S05]  /*a3a0*/  STG.E desc[UR36][R4.64], R3 ;  /* 0x0000000304007986 */ /* 0x0045ea000c101924 */
.L_x_35658:
[----:B------:R-:W-:Y:S05]  /*a3b0*/  BSYNC.RECONVERGENT B7 ;  /* 0x0000000000077941 */ /* 0x000fea0003800200 */
.L_x_35657:
        /* <DEDUP_REMOVED lines=301> */
.L_x_35662:
        /* <DEDUP_REMOVED lines=31> */
.L_x_35664:
[----:B------:R-:W-:Y:S05]  /*b880*/  BSYNC.RECONVERGENT B6 ;  /* 0x0000000000067941 */ /* 0x000fea0003800200 */
.L_x_35663:
[----:B------:R-:W2:Y:S01]  /*b890*/  LDG.E R17, desc[UR36][R16.64] ;  /* 0x0000002410117981 */ /* 0x000ea2000c1e1900 */
[----:B------:R-:W2:Y:S03]  /*b8a0*/  LDC.64 R2, c[0x0][0x730] ;  /* 0x0001cc00ff027b82 */ /* 0x000ea60000000a00 */
[----:B--2---:R-:W-:Y:S01]  /*b8b0*/  STG.E desc[UR36][R2.64], R17 ;  /* 0x0000001102007986 */ /* 0x004fe2000c101924 */
[----:B------:R-:W-:Y:S05]  /*b8c0*/  EXIT ;  /* 0x000000000000794d */ /* 0x000fea0003800000 */
.L_x_35646:
        /* <DEDUP_REMOVED lines=308> */
.L_x_35667:
        /* <DEDUP_REMOVED lines=29> */
.L_x_35669:
[----:B------:R-:W-:Y:S05]  /*cde0*/  BSYNC.RECONVERGENT B6 ;  /* 0x0000000000067941 */ /* 0x000fea0003800200 */
.L_x_35668:
        /* <DEDUP_REMOVED lines=276> */
.L_x_35670:
        /* <DEDUP_REMOVED lines=8> */
.L_x_35666:
[----:B------:R-:W-:Y:S05]  /*dfb0*/  BSYNC.RECONVERGENT B7 ;  /* 0x0000000000077941 */ /* 0x000fea0003800200 */
.L_x_35665:
        /* <DEDUP_REMOVED lines=303> */
.L_x_35673:
        /* <DEDUP_REMOVED lines=29> */
.L_x_35675:
[----:B------:R-:W-:Y:S05]  /*f480*/  BSYNC.RECONVERGENT B6 ;  /* 0x0000000000067941 */ /* 0x000fea0003800200 */
.L_x_35674:
        /* <DEDUP_REMOVED lines=276> */
.L_x_35676:
        /* <DEDUP_REMOVED lines=8> */
.L_x_35672:
[----:B------:R-:W-:Y:S05]  /*10650*/  BSYNC.RECONVERGENT B7 ;  /* 0x0000000000077941 */ /* 0x000fea0003800200 */
.L_x_35671:
        /* <DEDUP_REMOVED lines=303> */
.L_x_35679:
        /* <DEDUP_REMOVED lines=29> */
.L_x_35681:
[----:B------:R-:W-:Y:S05]  /*11b20*/  BSYNC.RECONVERGENT B6 ;  /* 0x0000000000067941 */ /* 0x000fea0003800200 */
.L_x_35680:
        /* <DEDUP_REMOVED lines=276> */
.L_x_35682:
        /* <DEDUP_REMOVED lines=8> */
.L_x_35678:
[----:B------:R-:W-:Y:S05]  /*12cf0*/  BSYNC.RECONVERGENT B7 ;  /* 0x0000000000077941 */ /* 0x000fea0003800200 */
.L_x_35677:
        /* <DEDUP_REMOVED lines=302> */
.L_x_35683:
        /* <DEDUP_REMOVED lines=31> */
.L_x_35685:
[----:B------:R-:W-:Y:S05]  /*141d0*/  BSYNC.RECONVERGENT B6 ;  /* 0x0000000000067941 */ /* 0x000fea0003800200 */
.L_x_35684:
        /* <DEDUP_REMOVED lines=276> */
.L_x_35686:
[----:B------:R-:W2:Y:S01]  /*15320*/  LDG.E R19, desc[UR36][R18.64] ;  /* 0x0000002412137981 */ /* 0x000ea2000c1e1900 */
[----:B------:R-:W0:Y:S02]  /*15330*/  LDC.64 R2, c[0x0][0x730] ;  /* 0x0001cc00ff027b82 */ /* 0x000e240000000a00 */
[----:B0-----:R-:W-:-:S05]  /*15340*/  IMAD.WIDE R2, R0, 0x4, R2 ;  /* 0x0000000400027825 */ /* 0x001fca00078e0202 */
[----:B--2---:R-:W-:Y:S01]  /*15350*/  STG.E desc[UR36][R2.64], R19 ;  /* 0x0000001302007986 */ /* 0x004fe2000c101924 */
[----:B------:R-:W-:Y:S05]  /*15360*/  EXIT ;  /* 0x000000000000794d */ /* 0x000fea0003800000 */
.L_x_35645:
        /* <DEDUP_REMOVED lines=305> */
.L_x_35689:
        /* <DEDUP_REMOVED lines=29> */
.L_x_35691:
[----:B------:R-:W-:Y:S05]  /*16850*/  BSYNC.RECONVERGENT B6 ;  /* 0x0000000000067941 */ /* 0x000fea0003800200 */
.L_x_35690:
        /* <DEDUP_REMOVED lines=14> */
.L_x_35688:
[----:B------:R-:W-:Y:S05]  /*16940*/  BSYNC.RECONVERGENT B7 ;  /* 0x0000000000077941 */ /* 0x000fea0003800200 */
.L_x_35687:
        /* <DEDUP_REMOVED lines=302> */
.L_x_35694:
        /* <DEDUP_REMOVED lines=29> */
.L_x_35696:
[----:B------:R-:W-:Y:S05]  /*17e00*/  BSYNC.RECONVERGENT B6 ;  /* 0x0000000000067941 */ /* 0x000fea0003800200 */
.L_x_35695:
        /* <DEDUP_REMOVED lines=14> */
.L_x_35693:
[----:B------:R-:W-:Y:S05]  /*17ef0*/  BSYNC.RECONVERGENT B7 ;  /* 0x0000000000077941 */ /* 0x000fea0003800200 */
.L_x_35692:
        /* <DEDUP_REMOVED lines=302> */
.L_x_35699:
        /* <DEDUP_REMOVED lines=29> */
.L_x_35701:
[----:B------:R-:W-:Y:S05]  /*193b0*/  BSYNC.RECONVERGENT B6 ;  /* 0x0000000000067941 */ /* 0x000fea0003800200 */
.L_x_35700:
        /* <DEDUP_REMOVED lines=14> */
.L_x_35698:
[----:B------:R-:W-:Y:S05]  /*194a0*/  BSYNC.RECONVERGENT B7 ;  /* 0x0000000000077941 */ /* 0x000fea0003800200 */
.L_x_35697:
        /* <DEDUP_REMOVED lines=301> */
.L_x_35702:
        /* <DEDUP_REMOVED lines=31> */
.L_x_35704:
[----:B------:R-:W-:Y:S05]  /*1a970*/  BSYNC.RECONVERGENT B6 ;  /* 0x0000000000067941 */ /* 0x000fea0003800200 */
.L_x_35703:
        /* <DEDUP_REMOVED lines=11> */
.L_x_35705:
        /* <DEDUP_REMOVED lines=13> */
.L_x_42004:


//--------------------- .text._ZN2at6native24index_elementwise_kernelILi128ELi4EZNS0_20cuda_take_put_kernelIiiZZZZZNS0_10put_kernelERNS_14TensorIteratorERKNS_10TensorBaseEbENKUlvE_clEvENKUlvE1_clEvENKUlvE_clEvENKUlvE_clEvEUlRiiE_EEvS4_S7_RKT1_EUliE_EEvlSE_ --------------------------
	.section	.text._ZN2at6native24index_elementwise_kernelILi128ELi4EZNS0_20cuda_take_put_kernelIiiZZZZZNS0_10put_kernelERNS_14TensorIteratorERKNS_10TensorBaseEbENKUlvE_clEvENKUlvE1_clEvENKUlvE_clEvENKUlvE_clEvEUlRiiE_EEvS4_S7_RKT1_EUliE_EEvlSE_,"ax",@progbits
	.align	128
        .global         _ZN2at6native24index_elementwise_kernelILi128ELi4EZNS0_20cuda_take_put_kernelIiiZZZZZNS0_10put_kernelERNS_14TensorIteratorERKNS_10TensorBaseEbENKUlvE_clEvENKUlvE1_clEvENKUlvE_clEvENKUlvE_clEvEUlRiiE_EEvS4_S7_RKT1_EUliE_EEvlSE_
        .type           _ZN2at6native24index_elementwise_kernelILi128ELi4EZNS0_20cuda_take_put_kernelIiiZZZZZNS0_10put_kernelERNS_14TensorIteratorERKNS_10TensorBaseEbENKUlvE_clEvENKUlvE1_clEvENKUlvE_clEvENKUlvE_clEvEUlRiiE_EEvS4_S7_RKT1_EUliE_EEvlSE_,@function
        .size           _ZN2at6native24index_elementwise_kernelILi128ELi4EZNS0_20cuda_take_put_kernelIiiZZZZZNS0_10put_kernelERNS_14TensorIteratorERKNS_10TensorBaseEbENKUlvE_clEvENKUlvE1_clEvENKUlvE_clEvENKUlvE_clEvEUlRiiE_EEvS4_S7_RKT1_EUliE_EEvlSE_,(.L_x_42005 - _ZN2at6native24index_elementwise_kernelILi128ELi4EZNS0_20cuda_take_put_kernelIiiZZZZZNS0_10put_kernelERNS_14TensorIteratorERKNS_10TensorBaseEbENKUlvE_clEvENKUlvE1_clEvENKUlvE_clEvENKUlvE_clEvEUlRiiE_EEvS4_S7_RKT1_EUliE_EEvlSE_)
        .other          _ZN2at6native24index_elementwise_kernelILi128ELi4EZNS0_20cuda_take_put_kernelIiiZZZZZNS0_10put_kernelERNS_14TensorIteratorERKNS_10TensorBaseEbENKUlvE_clEvENKUlvE1_clEvENKUlvE_clEvENKUlvE_clEvEUlRiiE_EEvS4_S7_RKT1_EUliE_EEvlSE_,@"STO_CUDA_ENTRY STV_DEFAULT"
_ZN2at6native24index_elementwise_kernelILi128ELi4EZNS0_20cuda_take_put_kernelIiiZZZZZNS0_10put_kernelERNS_14TensorIteratorERKNS_10TensorBaseEbENKUlvE_clEvENKUlvE1_clEvENKUlvE_clEvENKUlvE_clEvEUlRiiE_EEvS4_S7_RKT1_EUliE_EEvlSE_:
.text._ZN2at6native24index_elementwise_kernelILi128ELi4EZNS0_20cuda_take_put_kernelIiiZZZZZNS0_10put_kernelERNS_14TensorIteratorERKNS_10TensorBaseEbENKUlvE_clEvENKUlvE1_clEvENKUlvE_clEvENKUlvE_clEvEUlRiiE_EEvS4_S7_RKT1_EUliE_EEvlSE_:
        /* <DEDUP_REMOVED lines=46> */
.L_x_35711:
        /* <DEDUP_REMOVED lines=10> */
[----:B------:R-:W-:-:S07]  /*0380*/  IADD3 R23, PT, PT, R23, 0x80, RZ ;  /* 0x0000008017177810 */ /* 0x000fce0007ffe0ff */
.L_x_35710:
[----:B------:R-:W-:Y:S05]  /*0390*/  BSYNC.RECONVERGENT B6 ;  /* 0x0000000000067941 */ /* 0x000fea0003800200 */
.L_x_35709:
        /* <DEDUP_REMOVED lines=31> */
.L_x_35714:
        /* <DEDUP_REMOVED lines=11> */
.L_x_35713:
[----:B------:R-:W-:Y:S05]  /*0640*/  BSYNC.RECONVERGENT B6 ;  /* 0x0000000000067941 */ /* 0x000fea0003800200 */
.L_x_35712:
        /* <DEDUP_REMOVED lines=19> */
[----:B------:R2:W3:Y:S01]  /*0780*/  LDC.64 R2, c[0x4][R0] ;  /* 0x0100000000027b82 */ /* 0x0004e20000000a00 */
[----:B------:R-:W4:Y:S01]  /*0790*/  LDCU.64 UR6, c[0x4][0x4c0] ;  /* 0x01009800ff0677ac */ /* 0x000f220008000a00 */
[----:B------:R-:W-:Y:S01]  /*07a0*/  MOV R13, RZ ;  /* 0x000000ff000d7202 */ /* 0x000fe20000000f00 */
[----:B------:R-:W5:Y:S01]  /*07b0*/  LDCU.64 UR8, c[0x4][0x118] ;  /* 0x01002300ff0877ac */ /* 0x000f620008000a00 */
[----:B01----:R-:W-:Y:S01]  /*07c0*/  IMAD.U32 R4, RZ, RZ, UR4 ;  /* 0x00000004ff047e24 */ /* 0x003fe2000f8e00ff */
[----:B------:R-:W-:-:S02]  /*07d0*/  MOV R5, UR5 ;  /* 0x0000000500057c02 */ /* 0x000fc40008000f00 */
[----:B----4-:R-:W-:Y:S01]  /*07e0*/  MOV R6, UR6 ;  /* 0x0000000600067c02 */ /* 0x010fe20008000f00 */
[----:B------:R-:W-:Y:S01]  /*07f0*/  IMAD.U32 R7, RZ, RZ, UR7 ;  /* 0x00000007ff077e24 */ /* 0x000fe2000f8e00ff */
[----:B-----5:R-:W-:Y:S02]  /*0800*/  MOV R10, UR8 ;  /* 0x00000008000a7c02 */ /* 0x020fe40008000f00 */
[----:B--2---:R-:W-:-:S07]  /*0810*/  MOV R11, UR9 ;  /* 0x00000009000b7c02 */ /* 0x004fce0008000f00 */
[----:B------:R-:W-:-:S07]  /*0820*/  LEPC R20, `(.L_x_35717) ;  /* 0x000000001014794e */ /* 0x000fce0000000000 */
[----:B---3--:R-:W-:Y:S05]  /*0830*/  CALL.ABS.NOINC R2 ;  /* 0x0000000002007343 */ /* 0x008fea0003c00000 */
.L_x_35717:
        /* <DEDUP_REMOVED lines=11> */
.L_x_35716:
[----:B------:R-:W-:Y:S05]  /*08f0*/  BSYNC.RECONVERGENT B6 ;  /* 0x0000000000067941 */ /* 0x000fea0003800200 */
.L_x_35715:
        /* <DEDUP_REMOVED lines=18> */
[----:B------:R3:W4:Y:S01]  /*0a20*/  LDC.64 R2, c[0x4][R0] ;  /* 0x0100000000027b82 */ /* 0x0007220000000a00 */
[----:B------:R-:W5:Y:S01]  /*0a30*/  LDCU.64 UR6, c[0x4][0x4c0] ;  /* 0x01009800ff0677ac */ /* 0x000f620008000a00 */
[----:B------:R-:W-:Y:S01]  /*0a40*/  IMAD.MOV.U32 R13, RZ, RZ, RZ ;  /* 0x000000ffff0d7224 */ /* 0x000fe200078e00ff */
[----:B------:R-:W3:Y:S01]  /*0a50*/  LDCU.64 UR8, c[0x4][0x118] ;  /* 0x01002300ff0877ac */ /* 0x000ee20008000a00 */
[----:B012---:R-:W-:Y:S02]  /*0a60*/  MOV R4, UR4 ;  /* 0x0000000400047c02 */ /* 0x007fe40008000f00 */
[----:B------:R-:W-:Y:S01]  /*0a70*/  MOV R5, UR5 ;  /* 0x0000000500057c02 */ /* 0x000fe20008000f00 */
[----:B-----5:R-:W-:Y:S01]  /*0a80*/  IMAD.U32 R6, RZ, RZ, UR6 ;  /* 0x00000006ff067e24 */ /* 0x020fe2000f8e00ff */
[----:B------:R-:W-:-:S02]  /*0a90*/  MOV R7, UR7 ;  /* 0x0000000700077c02 */ /* 0x000fc40008000f00 */
[----:B---3--:R-:W-:Y:S01]  /*0aa0*/  MOV R10, UR8 ;  /* 0x00000008000a7c02 */ /* 0x008fe20008000f00 */
[----:B------:R-:W-:-:S07]  /*0ab0*/  IMAD.U32 R11, RZ, RZ, UR9 ;  /* 0x00000009ff0b7e24 */ /* 0x000fce000f8e00ff */
[----:B------:R-:W-:-:S07]  /*0ac0*/  LEPC R20, `(.L_x_35718) ;  /* 0x000000001014794e */ /* 0x000fce0000000000 */
[----:B----4-:R-:W-:Y:S05]  /*0ad0*/  CALL.ABS.NOINC R2 ;  /* 0x0000000002007343 */ /* 0x010fea0003c00000 */
.L_x_35718:
        /* <DEDUP_REMOVED lines=11> */
.L_x_35708:
        /* <DEDUP_REMOVED lines=34> */
.L_x_35721:
        /* <DEDUP_REMOVED lines=276> */
.L_x_35722:
[----:B------:R-:W0:Y:S01]  /*1ef0*/  LDC.64 R6, c[0x0][0x580] ;  /* 0x00016000ff067b82 */ /* 0x000e220000000a00 */
[----:B------:R-:W1:Y:S07]  /*1f00*/  S2R R3, SR_LANEID ;  /* 0x0000000000037919 */ /* 0x000e6e0000000000 */
[----:B------:R-:W2:Y:S01]  /*1f10*/  LDC.64 R4, c[0x0][0x738] ;  /* 0x0001ce00ff047b82 */ /* 0x000ea20000000a00 */
[----:B0-----:R-:W3:Y:S01]  /*1f20*/  LDG.E R6, desc[UR36][R6.64] ;  /* 0x0000002406067981 */ /* 0x001ee2000c1e1900 */
[----:B------:R-:W-:-:S02]  /*1f30*/  VOTEU.ANY UR4, UPT, PT ;  /* 0x0000000000047886 */ /* 0x000fc400038e0100 */
[----:B------:R-:W-:Y:S02]  /*1f40*/  UFLO.U32 UR5, UR4 ;  /* 0x00000004000572bd */ /* 0x000fe400080e0000 */
[----:B------:R-:W-:Y:S01]  /*1f50*/  UPOPC UR4, UR4 ;  /* 0x00000004000472bf */ /* 0x000fe20008000000 */
[----:B--2---:R-:W-:-:S03]  /*1f60*/  IMAD.WIDE R4, R0, 0x4, R4 ;  /* 0x0000000400047825 */ /* 0x004fc600078e0204 */
[----:B-1----:R-:W-:Y:S02]  /*1f70*/  ISETP.EQ.U32.AND P0, PT, R3, UR5, PT ;  /* 0x0000000503007c0c */ /* 0x002fe4000bf02070 */
[----:B---3--:R-:W-:-:S11]  /*1f80*/  IMAD R3, R6, UR4, RZ ;  /* 0x0000000406037c24 */ /* 0x008fd6000f8e02ff */
[----:B------:R0:W-:Y:S01]  /*1f90*/  @P0 REDG.E.ADD.STRONG.GPU desc[UR36][R4.64], R3 ;  /* 0x000000030400098e */ /* 0x0001e2000c12e124 */
[----:B------:R-:W-:-:S07]  /*1fa0*/  VIADD R23, R23, 0x80 ;  /* 0x0000008017177836 */ /* 0x000fce0000000000 */
.L_x_35720:
[----:B------:R-:W-:Y:S05]  /*1fb0*/  BSYNC.RECONVERGENT B6 ;  /* 0x0000000000067941 */ /* 0x000fea0003800200 */
.L_x_35719:
        /* <DEDUP_REMOVED lines=31> */
.L_x_35725:
[----:B------:R-:W1:Y:S01]  /*21b0*/  LDC R17, c[0x0][0x590] ;  /* 0x00016400ff117b82 */ /* 0x000e620000000800 */
[----:B------:R-:W-:-:S07]  /*21c0*/  ISETP.GE.AND P0, PT, R16, RZ, PT ;  /* 0x000000ff1000720c */ /* 0x000fce0003f06270 */
[----:B------:R-:W2:Y:S08]  /*21d0*/  LDC.64 R6, c[0x0][0x5a0] ;  /* 0x00016800ff067b82 */ /* 0x000eb00000000a00 */
[----:B0-----:R-:W0:Y:S01]  /*21e0*/  LDC R5, c[0x0][0x5a8] ;  /* 0x00016a00ff057b82 */ /* 0x001e220000000800 */
[----:B-1----:R-:W-:-:S07]  /*21f0*/  IADD3 R17, PT, PT, R16, R17, RZ ;  /* 0x0000001110117210 */ /* 0x002fce0007ffe0ff */
        /* <DEDUP_REMOVED lines=271> */
.L_x_35726:
        /* <DEDUP_REMOVED lines=11> */
[----:B------:R-:W-:-:S07]  /*33a0*/  IADD3 R23, PT, PT, R23, 0x80, RZ ;  /* 0x0000008017177810 */ /* 0x000fce0007ffe0ff */
.L_x_35724:
[----:B------:R-:W-:Y:S05]  /*33b0*/  BSYNC.RECONVERGENT B6 ;  /* 0x0000000000067941 */ /* 0x000fea0003800200 */
.L_x_35723:
        /* <DEDUP_REMOVED lines=31> */
.L_x_35729:
[----:B------:R-:W2:Y:S01]  /*35b0*/  LDC R17, c[0x0][0x590] ;  /* 0x00016400ff117b82 */ /* 0x000ea20000000800 */
[----:B------:R-:W-:-:S07]  /*35c0*/  ISETP.GE.AND P0, PT, R16, RZ, PT ;  /* 0x000000ff1000720c */ /* 0x000fce0003f06270 */
[----:B------:R-:W3:Y:S08]  /*35d0*/  LDC.64 R6, c[0x0][0x5a0] ;  /* 0x00016800ff067b82 */ /* 0x000ef00000000a00 */
[----:B01----:R-:W0:Y:S01]  /*35e0*/  LDC R5, c[0x0][0x5a8] ;  /* 0x00016a00ff057b82 */ /* 0x003e220000000800 */
[----:B--2---:R-:W-:-:S07]  /*35f0*/  IADD3 R17, PT, PT, R16, R17, RZ ;  /* 0x0000001110117210 */ /* 0x004fce0007ffe0ff */
[----:B------:R-:W1:Y:S01]  /*3600*/  LDC R9, c[0x0][0x6cc] ;  /* 0x0001b300ff097b82 */ /* 0x000e620000000800 */
[----:B------:R-:W-:Y:S01]  /*3610*/  SEL R17, R17, R16, !P0 ;  /* 0x0000001011117207 */ /* 0x000fe20004000000 */
[----:B------:R-:W-:Y:S01]  /*3620*/  IMAD.MOV.U32 R16, RZ, RZ, RZ ;  /* 0x000000ffff107224 */ /* 0x000fe200078e00ff */
[----:B------:R-:W-:-:S03]  /*3630*/  ISETP.NE.AND P0, PT, R18, RZ, PT ;  /* 0x000000ff1200720c */ /* 0x000fc60003f05270 */
[----:B---3--:R-:W-:-:S05]  /*3640*/  IMAD.HI.U32 R4, R17, R7, R16 ;  /* 0x0000000711047227 */ /* 0x008fca00078e0010 */
[----:B0-----:R-:W-:-:S04]  /*3650*/  SHF.R.U32.HI R5, RZ, R5, R4 ;  /* 0x00000005ff057219 */ /* 0x001fc80000011604 */
[----:B------:R-:W-:-:S05]  /*3660*/  IADD3 R3, PT, PT, -R5, RZ, RZ ;  /* 0x000000ff05037210 */ /* 0x000fca0007ffe1ff */
[----:B------:R-:W-:-:S04]  /*3670*/  IMAD R0, R6, R3, R17 ;  /* 0x0000000306007224 */ /* 0x000fc800078e0211 */
[----:B-1----:R-:W-:Y:S01]  /*3680*/  IMAD R0, R0, R9, RZ ;  /* 0x0000000900007224 */ /* 0x002fe200078e02ff */
        /* <DEDUP_REMOVED lines=262> */
.L_x_35730:
        /* <DEDUP_REMOVED lines=12> */
.L_x_35728:
[----:B------:R-:W-:Y:S05]  /*47b0*/  BSYNC.RECONVERGENT B6 ;  /* 0x0000000000067941 */ /* 0x000fea0003800200 */
.L_x_35727:
        /* <DEDUP_REMOVED lines=30> */
.L_x_35731:
[----:B------:R-:W3:Y:S01]  /*49a0*/  LDC R17, c[0x0][0x590] ;  /* 0x00016400ff117b82 */ /* 0x000ee20000000800 */
[----:B------:R-:W-:-:S07]  /*49b0*/  ISETP.GE.AND P0, PT, R16, RZ, PT ;  /* 0x000000ff1000720c */ /* 0x000fce0003f06270 */
[----:B------:R-:W4:Y:S08]  /*49c0*/  LDC.64 R6, c[0x0][0x5a0] ;  /* 0x00016800ff067b82 */ /* 0x000f300000000a00 */
[----:B012---:R-:W0:Y:S01]  /*49d0*/  LDC R5, c[0x0][0x5a8] ;  /* 0x00016a00ff057b82 */ /* 0x007e220000000800 */
[----:B---3--:R-:W-:-:S07]  /*49e0*/  IMAD.IADD R17, R16, 0x1, R17 ;  /* 0x0000000110117824 */ /* 0x008fce00078e0211 */
[----:B------:R-:W1:Y:S01]  /*49f0*/  LDC R9, c[0x0][0x6cc] ;  /* 0x0001b300ff097b82 */ /* 0x000e620000000800 */
[----:B------:R-:W-:Y:S01]  /*4a00*/  SEL R17, R17, R16, !P0 ;  /* 0x0000001011117207 */ /* 0x000fe20004000000 */
[----:B------:R-:W-:Y:S01]  /*4a10*/  HFMA2 R16, -RZ, RZ, 0, 0 ;  /* 0x00000000ff107431 */ /* 0x000fe200000001ff */
[----:B------:R-:W-:-:S04]  /*4a20*/  ISETP.NE.AND P0, PT, R18, RZ, PT ;  /* 0x000000ff1200720c */ /* 0x000fc80003f05270 */
[----:B----4-:R-:W-:-:S05]  /*4a30*/  IMAD.HI.U32 R4, R17, R7, R16 ;  /* 0x0000000711047227 */ /* 0x010fca00078e0010 */
        /* <DEDUP_REMOVED lines=266> */
.L_x_35732:
        /* <DEDUP_REMOVED lines=10> */
[----:B------:R-:W-:Y:S01]  /*5b80*/  @P0 REDG.E.ADD.STRONG.GPU desc[UR36][R2.64], R7 ;  /* 0x000000070200098e */ /* 0x000fe2000c12e124 */
[----:B------:R-:W-:Y:S05]  /*5b90*/  EXIT ;  /* 0x000000000000794d */ /* 0x000fea0003800000 */
.L_x_35707:
        /* <DEDUP_REMOVED lines=31> */
.L_x_35735:
[----:B------:R-:W0:Y:S01]  /*5d90*/  LDC.64 R2, c[0x0][0x580] ;  /* 0x00016000ff027b82 */ /* 0x000e220000000a00 */
[----:B------:R-:W1:Y:S01]  /*5da0*/  S2R R4, SR_LANEID ;  /* 0x0000000000047919 */ /* 0x000e620000000000 */
[----:B------:R-:W2:Y:S06]  /*5db0*/  LDCU UR4, c[0x0][0x590] ;  /* 0x0000b200ff0477ac */ /* 0x000eac0008000800 */
[----:B------:R-:W3:Y:S01]  /*5dc0*/  LDC.64 R6, c[0x0][0x738] ;  /* 0x0001ce00ff067b82 */ /* 0x000ee20000000a00 */
[----:B0-----:R3:W4:Y:S01]  /*5dd0*/  LDG.E R0, desc[UR36][R2.64] ;  /* 0x0000002402007981 */ /* 0x001722000c1e1900 */
[----:B------:R-:W-:-:S04]  /*5de0*/  SHF.R.S32.HI R5, RZ, 0x1f, R16 ;  /* 0x0000001fff057819 */ /* 0x000fc80000011410 */
[----:B--2---:R-:W-:Y:S01]  /*5df0*/  LOP3.LUT R5, R5, UR4, RZ, 0xc0, !PT ;  /* 0x0000000405057c12 */ /* 0x004fe2000f8ec0ff */
[----:B------:R-:W-:Y:S02]  /*5e00*/  VOTEU.ANY UR4, UPT, PT ;  /* 0x0000000000047886 */ /* 0x000fe400038e0100 */
[----:B------:R-:W-:Y:S02]  /*5e10*/  UFLO.U32 UR5, UR4 ;  /* 0x00000004000572bd */ /* 0x000fe400080e0000 */
[----:B------:R-:W-:Y:S01]  /*5e20*/  IMAD.IADD R16, R16, 0x1, R5 ;  /* 0x0000000110107824 */ /* 0x000fe200078e0205 */
[----:B------:R-:W-:-:S03]  /*5e30*/  UPOPC UR4, UR4 ;  /* 0x00000004000472bf */ /* 0x000fc60008000000 */
[----:B-1----:R-:W-:Y:S02]  /*5e40*/  ISETP.EQ.U32.AND P0, PT, R4, UR5, PT ;  /* 0x0000000504007c0c */ /* 0x002fe4000bf02070 */
[----:B------:R-:W-:-:S04]  /*5e50*/  SHF.R.S64 R5, RZ, 0x1e, R16 ;  /* 0x0000001eff057819 */ /* 0x000fc80000001010 */
[----:B---3--:R-:W-:-:S04]  /*5e60*/  IADD3 R2, P1, PT, R5, R6, RZ ;  /* 0x0000000605027210 */ /* 0x008fc80007f3e0ff */
[----:B------:R-:W-:Y:S01]  /*5e70*/  LEA.HI.X.SX32 R3, R16, R7, 0x2, P1 ;  /* 0x0000000710037211 */ /* 0x000fe200008f16ff */
[----:B----4-:R-:W-:-:S05]  /*5e80*/  IMAD R5, R0, UR4, RZ ;  /* 0x0000000400057c24 */ /* 0x010fca000f8e02ff */
[----:B------:R0:W-:Y:S01]  /*5e90*/  @P0 REDG.E.ADD.STRONG.GPU desc[UR36][R2.64], R5 ;  /* 0x000000050200098e */ /* 0x0001e2000c12e124 */
[----:B------:R-:W-:-:S07]  /*5ea0*/  IADD3 R23, PT, PT, R23, 0x80, RZ ;  /* 0x0000008017177810 */ /* 0x000fce0007ffe0ff */
.L_x_35734:
[----:B------:R-:W-:Y:S05]  /*5eb0*/  BSYNC.RECONVERGENT B6 ;  /* 0x0000000000067941 */ /* 0x000fea0003800200 */
.L_x_35733:
        /* <DEDUP_REMOVED lines=31> */
.L_x_35738:
[----:B0-----:R-:W0:Y:S01]  /*60b0*/  LDC.64 R2, c[0x0][0x580] ;  /* 0x00016000ff027b82 */ /* 0x001e220000000a00 */
[----:B------:R-:W1:Y:S01]  /*60c0*/  S2R R4, SR_LANEID ;  /* 0x0000000000047919 */ /* 0x000e620000000000 */
[----:B------:R-:W2:Y:S06]  /*60d0*/  LDCU UR4, c[0x0][0x590] ;  /* 0x0000b200ff0477ac */ /* 0x000eac0008000800 */
[----:B------:R-:W3:Y:S01]  /*60e0*/  LDC.64 R6, c[0x0][0x738] ;  /* 0x0001ce00ff067b82 */ /* 0x000ee20000000a00 */
[----:B0-----:R3:W4:Y:S01]  /*60f0*/  LDG.E R0, desc[UR36][R2.64] ;  /* 0x0000002402007981 */ /* 0x001722000c1e1900 */
[----:B------:R-:W-:-:S04]  /*6100*/  SHF.R.S32.HI R5, RZ, 0x1f, R16 ;  /* 0x0000001fff057819 */ /* 0x000fc80000011410 */
[----:B--2---:R-:W-:Y:S01]  /*6110*/  LOP3.LUT R5, R5, UR4, RZ, 0xc0, !PT ;  /* 0x0000000405057c12 */ /* 0x004fe2000f8ec0ff */
[----:B------:R-:W-:Y:S02]  /*6120*/  VOTEU.ANY UR4, UPT, PT ;  /* 0x0000000000047886 */ /* 0x000fe400038e0100 */
[----:B------:R-:W-:Y:S01]  /*6130*/  UFLO.U32 UR5, UR4 ;  /* 0x00000004000572bd */ /* 0x000fe200080e0000 */
[----:B------:R-:W-:Y:S01]  /*6140*/  IADD3 R16, PT, PT, R16, R5, RZ ;  /* 0x0000000510107210 */ /* 0x000fe20007ffe0ff */
[----:B------:R-:W-:-:S03]  /*6150*/  UPOPC UR4, UR4 ;  /* 0x00000004000472bf */ /* 0x000fc60008000000 */
[----:B------:R-:W-:Y:S02]  /*6160*/  SHF.R.S64 R5, RZ, 0x1e, R16 ;  /* 0x0000001eff057819 */ /* 0x000fe40000001010 */
[----:B-1----:R-:W-:Y:S02]  /*6170*/  ISETP.EQ.U32.AND P0, PT, R4, UR5, PT ;  /* 0x0000000504007c0c */ /* 0x002fe4000bf02070 */
[----:B---3--:R-:W-:-:S04]  /*6180*/  IADD3 R2, P1, PT, R5, R6, RZ ;  /* 0x0000000605027210 */ /* 0x008fc80007f3e0ff */
[----:B------:R-:W-:Y:S01]  /*6190*/  LEA.HI.X.SX32 R3, R16, R7, 0x2, P1 ;  /* 0x0000000710037211 */ /* 0x000fe200008f16ff */
[----:B----4-:R-:W-:-:S06]  /*61a0*/  IMAD R5, R0, UR4, RZ ;  /* 0x0000000400057c24 */ /* 0x010fcc000f8e02ff */
[----:B------:R1:W-:Y:S01]  /*61b0*/  @P0 REDG.E.ADD.STRONG.GPU desc[UR36][R2.64], R5 ;  /* 0x000000050200098e */ /* 0x0003e2000c12e124 */
[----:B------:R-:W-:-:S07]  /*61c0*/  VIADD R23, R23, 0x80 ;  /* 0x0000008017177836 */ /* 0x000fce0000000000 */
.L_x_35737:
[----:B------:R-:W-:Y:S05]  /*61d0*/  BSYNC.RECONVERGENT B6 ;  /* 0x0000000000067941 */ /* 0x000fea0003800200 */
.L_x_35736:
        /* <DEDUP_REMOVED lines=31> */
.L_x_35741:
[----:B01----:R-:W0:Y:S01]  /*63d0*/  LDC.64 R2, c[0x0][0x580] ;  /* 0x00016000ff027b82 */ /* 0x003e220000000a00 */
        /* <DEDUP_REMOVED lines=16> */
[----:B------:R-:W-:-:S07]  /*64e0*/  IADD3 R23, PT, PT, R23, 0x80, RZ ;  /* 0x0000008017177810 */ /* 0x000fce0007ffe0ff */
.L_x_35740:
[----:B------:R-:W-:Y:S05]  /*64f0*/  BSYNC.RECONVERGENT B6 ;  /* 0x0000000000067941 */ /* 0x000fea0003800200 */
.L_x_35739:
        /* <DEDUP_REMOVED lines=30> */
.L_x_35742:
[----:B012---:R-:W0:Y:S01]  /*66e0*/  LDC.64 R2, c[0x0][0x580] ;  /* 0x00016000ff027b82 */ /* 0x007e220000000a00 */
        /* <DEDUP_REMOVED lines=15> */
[----:B------:R-:W-:Y:S01]  /*67e0*/  @P0 REDG.E.ADD.STRONG.GPU desc[UR36][R2.64], R5 ;  /* 0x000000050200098e */ /* 0x000fe2000c12e124 */
[----:B------:R-:W-:Y:S05]  /*67f0*/  EXIT ;  /* 0x000000000000794d */ /* 0x000fea0003800000 */
.L_x_35706:
        /* <DEDUP_REMOVED lines=310> */
.L_x_35747:
        /* <DEDUP_REMOVED lines=29> */
.L_x_35749:
[----:B------:R-:W-:Y:S05]  /*7d30*/  BSYNC.RECONVERGENT B6 ;  /* 0x0000000000067941 */ /* 0x000fea0003800200 */
.L_x_35748:
        /* <DEDUP_REMOVED lines=12> */
[----:B------:R-:W-:-:S07]  /*7e00*/  IADD3 R23, PT, PT, R23, 0x80, RZ ;  /* 0x0000008017177810 */ /* 0x000fce0007ffe0ff */
.L_x_35746:
[----:B------:R-:W-:Y:S05]  /*7e10*/  BSYNC.RECONVERGENT B7 ;  /* 0x0000000000077941 */ /* 0x000fea0003800200 */
.L_x_35745:
        /* <DEDUP_REMOVED lines=11> */
[----:B------:R-:W-:-:S04]  /*7ed0*/  SHF.R.U32.HI R3, RZ, UR5, R2 ;  /* 0x00000005ff037c19 */ /* 0x000fc80008011602 */
        /* <DEDUP_REMOVED lines=290> */
.L_x_35752:
[----:B------:R-:W1:Y:S02]  /*9100*/  LDCU.64 UR4, c[0x0][0x588] ;  /* 0x0000b100ff0477ac */ /* 0x000e640008000a00 */
[----:B-1----:R-:W-:-:S04]  /*9110*/  IADD3 R2, P0, PT, R0, UR4, RZ ;  /* 0x0000000400027c10 */ /* 0x002fc8000ff1e0ff */
[----:B------:R-:W-:Y:S01]  /*9120*/  IADD3.X R3, PT, PT, RZ, UR5, RZ, P0, !PT ;  /* 0x00000005ff037c10 */ /* 0x000fe200087fe4ff */
[----:B------:R-:W1:Y:S05]  /*9130*/  LDCU.64 UR4, c[0x0][0x590] ;  /* 0x0000b200ff0477ac */ /* 0x000e6a0008000a00 */
[----:B------:R-:W2:Y:S01]  /*9140*/  LDG.E.64 R2, desc[UR36][R2.64] ;  /* 0x0000002402027981 */ /* 0x000ea2000c1e1b00 */
[----:B------:R-:W-:Y:S01]  /*9150*/  BSSY.RECONVERGENT B6, `(.L_x_35753) ;  /* 0x0000018000067945 */ /* 0x000fe20003800200 */
        /* <DEDUP_REMOVED lines=23> */
.L_x_35754:
[----:B------:R-:W-:Y:S05]  /*92d0*/  BSYNC.RECONVERGENT B6 ;  /* 0x0000000000067941 */ /* 0x000fea0003800200 */
.L_x_35753:
[----:B------:R-:W1:Y:S02]  /*92e0*/  LDCU.64 UR4, c[0x0][0x580] ;  /* 0x0000b000ff0477ac */ /* 0x000e640008000a00 */
[----:B-1----:R-:W-:-:S05]  /*92f0*/  IADD3 R2, P0, PT, R17, UR4, RZ ;  /* 0x0000000411027c10 */ /* 0x002fca000ff1e0ff */
[----:B------:R-:W-:-:S05]  /*9300*/  IMAD.X R3, RZ, RZ, UR5, P0 ;  /* 0x00000005ff037e24 */ /* 0x000fca00080e06ff */
[----:B------:R-:W2:Y:S01]  /*9310*/  LDG.E R2, desc[UR36][R2.64] ;  /* 0x0000002402027981 */ /* 0x000ea2000c1e1900 */
[----:B0-----:R-:W0:Y:S01]  /*9320*/  LDC.64 R4, c[0x0][0x738] ;  /* 0x0001ce00ff047b82 */ /* 0x001e220000000a00 */
        /* <DEDUP_REMOVED lines=8> */
.L_x_35751:
[----:B------:R-:W-:Y:S05]  /*93b0*/  BSYNC.RECONVERGENT B7 ;  /* 0x0000000000077941 */ /* 0x000fea0003800200 */
.L_x_35750:
[----:B------:R-:W2:Y:S01]  /*93c0*/  LDCU.64 UR4, c[0x0][0x380] ;  /* 0x00007000ff0477ac */ /* 0x000ea20008000a00 */
[----:B------:R-:W-:Y:S01]  /*93d0*/  BSSY.RECONVERGENT B7, `(.L_x_35755) ;  /* 0x0000158000077945 */ /* 0x000fe20003800200 */
[----:B--2---:R-:W-:-:S04]  /*93e0*/  ISETP.GE.U32.AND P0, PT, R23, UR4, PT ;  /* 0x0000000417007c0c */ /* 0x004fc8000bf06070 */
[----:B------:R-:W-:-:S13]  /*93f0*/  ISETP.GE.AND.EX P0, PT, RZ, UR5, PT, P0 ;  /* 0x00000005ff007c0c */ /* 0x000fda000bf06300 */
[----:B------:R-:W-:Y:S05]  /*9400*/  @P0 BRA `(.L_x_35756) ;  /* 0x0000001400500947 */ /* 0x000fea0003800000 */
[----:B------:R-:W2:Y:S01]  /*9410*/  LDCU.64 UR4, c[0x0][0x390] ;  /* 0x00007200ff0477ac */ /* 0x000ea20008000a00 */
[----:B------:R-:W-:Y:S01]  /*9420*/  IMAD.MOV.U32 R22, RZ, RZ, RZ ;  /* 0x000000ffff167224 */ /* 0x000fe200078e00ff */
[----:B------:R-:W-:Y:S01]  /*9430*/  ISETP.NE.AND P0, PT, R19, RZ, PT ;  /* 0x000000ff1300720c */ /* 0x000fe20003f05270 */
[----:B------:R-:W3:Y:S01]  /*9440*/  LDCU UR6, c[0x0][0x38c] ;  /* 0x00007180ff0677ac */ /* 0x000ee20008000800 */
[----:B------:R-:W4:Y:S01]  /*9450*/  LDCU.64 UR8, c[0x0][0x4b8] ;  /* 0x00009700ff0877ac */ /* 0x000f220008000a00 */
[----:B--2---:R-:W-:-:S05]  /*9460*/  IMAD.HI.U32 R2, R23, UR4, R22 ;  /* 0x0000000417027c27 */ /* 0x004fca000f8e0016 */
        /* <DEDUP_REMOVED lines=9> */
[----:B------:R-:W2:Y:S01]  /*9500*/  LDCU UR4, c[0x0][0x3a0] ;  /* 0x00007400ff0477ac */ /* 0x000ea20008000800 */
[----:B------:R-:W3:Y:S02]  /*9510*/  LDCU.64 UR8, c[0x0][0x4c0] ;  /* 0x00009800ff0877ac */ /* 0x000ee40008000a00 */
[----:B01----:R-:W-:-:S05]  /*9520*/  IMAD.HI.U32 R4, R3, UR7, R2 ;  /* 0x0000000703047c27 */ /* 0x003fca000f8e0002 */
[----:B--2---:R-:W-:-:S05]  /*9530*/  SHF.R.U32.HI R5, RZ, UR4, R4 ;  /* 0x00000004ff057c19 */ /* 0x004fca0008011604 */
[----:B------:R-:W-:-:S04]  /*9540*/  IMAD.MOV R2, RZ, RZ, -R5 ;  /* 0x000000ffff027224 */ /* 0x000fc800078e0a05 */
[----:B------:R-:W-:-:S04]  /*9550*/  IMAD R2, R2, UR6, R3 ;  /* 0x0000000602027c24 */ /* 0x000fc8000f8e0203 */
        /* <DEDUP_REMOVED lines=276> */
.L_x_35757:
[----:B------:R-:W2:Y:S02]  /*a6a0*/  LDCU.64 UR4, c[0x0][0x588] ;  /* 0x0000b100ff0477ac */ /* 0x000ea40008000a00 */
[----:B--2---:R-:W-:-:S04]  /*a6b0*/  IADD3 R2, P0, PT, R0, UR4, RZ ;  /* 0x0000000400027c10 */ /* 0x004fc8000ff1e0ff */
[----:B------:R-:W-:Y:S01]  /*a6c0*/  IADD3.X R3, PT, PT, RZ, UR5, RZ, P0, !PT ;  /* 0x00000005ff037c10 */ /* 0x000fe200087fe4ff */
[----:B------:R-:W2:Y:S05]  /*a6d0*/  LDCU.64 UR4, c[0x0][0x590] ;  /* 0x0000b200ff0477ac */ /* 0x000eaa0008000a00 */
[----:B------:R-:W3:Y:S01]  /*a6e0*/  LDG.E.64 R2, desc[UR36][R2.64] ;  /* 0x0000002402027981 */ /* 0x000ee2000c1e1b00 */
[----:B------:R-:W-:Y:S01]  /*a6f0*/  BSSY.RECONVERGENT B6, `(.L_x_35758) ;  /* 0x0000018000067945 */ /* 0x000fe20003800200 */
        /* <DEDUP_REMOVED lines=12> */
[----:B------:R-:W2:Y:S01]  /*a7c0*/  LDCU.64 UR6, c[0x4][0x4c0] ;  /* 0x01009800ff0677ac */ /* 0x000ea20008000a00 */
[----:B------:R-:W3:Y:S01]  /*a7d0*/  LDC.64 R2, c[0x4][R2] ;  /* 0x0100000002027b82 */ /* 0x000ee20000000a00 */
[----:B------:R-:W4:Y:S01]  /*a7e0*/  LDCU.64 UR8, c[0x4][0x118] ;  /* 0x01002300ff0877ac */ /* 0x000f220008000a00 */
[----:B01----:R-:W-:Y:S01]  /*a7f0*/  IMAD.U32 R4, RZ, RZ, UR4 ;  /* 0x00000004ff047e24 */ /* 0x003fe2000f8e00ff */
[----:B------:R-:W-:-:S02]  /*a800*/  MOV R5, UR5 ;  /* 0x0000000500057c02 */ /* 0x000fc40008000f00 */
[----:B--2---:R-:W-:Y:S01]  /*a810*/  MOV R6, UR6 ;  /* 0x0000000600067c02 */ /* 0x004fe20008000f00 */
[----:B------:R-:W-:Y:S01]  /*a820*/  IMAD.U32 R7, RZ, RZ, UR7 ;  /* 0x00000007ff077e24 */ /* 0x000fe2000f8e00ff */
[----:B----4-:R-:W-:Y:S02]  /*a830*/  MOV R10, UR8 ;  /* 0x00000008000a7c02 */ /* 0x010fe40008000f00 */
[----:B------:R-:W-:-:S07]  /*a840*/  MOV R11, UR9 ;  /* 0x00000009000b7c02 */ /* 0x000fce0008000f00 */
[----:B------:R-:W-:-:S07]  /*a850*/  LEPC R20, `(.L_x_35759) ;  /* 0x000000001014794e */ /* 0x000fce0000000000 */
[----:B---3--:R-:W-:Y:S05]  /*a860*/  CALL.ABS.NOINC R2 ;  /* 0x0000000002007343 */ /* 0x008fea0003c00000 */
.L_x_35759:
[----:B------:R-:W-:Y:S05]  /*a870*/  BSYNC.RECONVERGENT B6 ;  /* 0x0000000000067941 */ /* 0x000fea0003800200 */
.L_x_35758:
[----:B------:R-:W2:Y:S02]  /*a880*/  LDCU.64 UR4, c[0x0][0x580] ;  /* 0x0000b000ff0477ac */ /* 0x000ea40008000a00 */
[----:B--2---:R-:W-:-:S05]  /*a890*/  IADD3 R2, P0, PT, R17, UR4, RZ ;  /* 0x0000000411027c10 */ /* 0x004fca000ff1e0ff */
[----:B------:R-:W-:-:S05]  /*a8a0*/  IMAD.X R3, RZ, RZ, UR5, P0 ;  /* 0x00000005ff037e24 */ /* 0x000fca00080e06ff */
[----:B------:R-:W2:Y:S01]  /*a8b0*/  LDG.E R2, desc[UR36][R2.64] ;  /* 0x0000002402027981 */ /* 0x000ea2000c1e1900 */
[----:B01----:R-:W0:Y:S01]  /*a8c0*/  LDC.64 R4, c[0x0][0x738] ;  /* 0x0001ce00ff047b82 */ /* 0x003e220000000a00 */
        /* <DEDUP_REMOVED lines=8> */
.L_x_35756:
[----:B------:R-:W-:Y:S05]  /*a950*/  BSYNC.RECONVERGENT B7 ;  /* 0x0000000000077941 */ /* 0x000fea0003800200 */
.L_x_35755:
        /* <DEDUP_REMOVED lines=10> */
[----:B------:R-:W-:-:S04]  /*aa00*/  SHF.R.U32.HI R3, RZ, UR5, R2 ;  /* 0x00000005ff037c19 */ /* 0x000fc80008011602 */
        /* <DEDUP_REMOVED lines=8> */
[----:B------:R-:W3:Y:S01]  /*aa90*/  LDCU UR4, c[0x0][0x3a0] ;  /* 0x00007400ff0477ac */ /* 0x000ee20008000800 */
[----:B------:R-:W4:Y:S02]  /*aaa0*/  LDCU.64 UR8, c[0x0][0x4c0] ;  /* 0x00009800ff0877ac */ /* 0x000f240008000a00 */
[----:B012---:R-:W-:-:S05]  /*aab0*/  IMAD.HI.U32 R4, R3, UR7, R2 ;  /* 0x0000000703047c27 */ /* 0x007fca000f8e0002 */
[----:B---3--:R-:W-:-:S05]  /*aac0*/  SHF.R.U32.HI R5, RZ, UR4, R4 ;  /* 0x00000004ff057c19 */ /* 0x008fca0008011604 */
[----:B------:R-:W-:-:S04]  /*aad0*/  IMAD.MOV R2, RZ, RZ, -R5 ;  /* 0x000000ffff027224 */ /* 0x000fc800078e0a05 */
[----:B------:R-:W-:-:S04]  /*aae0*/  IMAD R2, R2, UR6, R3 ;  /* 0x0000000602027c24 */ /* 0x000fc8000f8e0203 */
[C---:B----4-:R-:W-:Y:S02]  /*aaf0*/  IMAD R17, R2.reuse, UR8, R17 ;  /* 0x0000000802117c24 */ /* 0x050fe4000f8e0211 */
        /* <DEDUP_REMOVED lines=275> */
.L_x_35760:
[----:B------:R-:W3:Y:S02]  /*bc30*/  LDCU.128 UR4, c[0x0][0x580] ;  /* 0x0000b000ff0477ac */ /* 0x000ee40008000c00 */
[----:B---3--:R-:W-:-:S04]  /*bc40*/  IADD3 R2, P0, PT, R0, UR6, RZ ;  /* 0x0000000600027c10 */ /* 0x008fc8000ff1e0ff */
[----:B------:R-:W-:Y:S01]  /*bc50*/  IADD3.X R3, PT, PT, RZ, UR7, RZ, P0, !PT ;  /* 0x00000007ff037c10 */ /* 0x000fe200087fe4ff */
[----:B------:R-:W3:Y:S05]  /*bc60*/  LDCU.64 UR6, c[0x0][0x590] ;  /* 0x0000b200ff0677ac */ /* 0x000eea0008000a00 */
[----:B------:R-:W4:Y:S01]  /*bc70*/  LDG.E.64 R2, desc[UR36][R2.64] ;  /* 0x0000002402027981 */ /* 0x000f22000c1e1b00 */
[----:B------:R-:W-:Y:S01]  /*bc80*/  IADD3 R16, P2, PT, R17, UR4, RZ ;  /* 0x0000000411107c10 */ /* 0x000fe2000ff5e0ff */
[----:B------:R-:W-:Y:S04]  /*bc90*/  BSSY.RECONVERGENT B6, `(.L_x_35761) ;  /* 0x0000019000067945 */ /* 0x000fe80003800200 */
[----:B------:R-:W-:Y:S01]  /*bca0*/  IMAD.X R17, RZ, RZ, UR5, P2 ;  /* 0x00000005ff117e24 */ /* 0x000fe200090e06ff */
[----:B---3--:R-:W-:-:S04]  /*bcb0*/  UIADD3 UR8, UP0, UPT, URZ, -UR6, URZ ;  /* 0x80000006ff087290 */ /* 0x008fc8000ff1e0ff */
[----:B------:R-:W-:Y:S02]  /*bcc0*/  UIADD3.X UR9, UPT, UPT, URZ, ~UR7, URZ, UP0, !UPT ;  /* 0x80000007ff097290 */ /* 0x000fe400087fe4ff */
[C---:B----4-:R-:W-:Y:S02]  /*bcd0*/  ISETP.GE.U32.AND P1, PT, R2.reuse, UR8, PT ;  /* 0x0000000802007c0c */ /* 0x050fe4000bf26070 */
        /* <DEDUP_REMOVED lines=20> */
.L_x_35762:
[----:B------:R-:W-:Y:S05]  /*be20*/  BSYNC.RECONVERGENT B6 ;  /* 0x0000000000067941 */ /* 0x000fea0003800200 */
.L_x_35761:
[----:B------:R-:W3:Y:S01]  /*be30*/  LDG.E R16, desc[UR36][R16.64] ;  /* 0x0000002410107981 */ /* 0x000ee2000c1e1900 */
[----:B------:R-:W4:Y:S01]  /*be40*/  LDC.64 R2, c[0x0][0x738] ;  /* 0x0001ce00ff027b82 */ /* 0x000f220000000a00 */
[----:B------:R-:W-:Y:S01]  /*be50*/  VOTEU.ANY UR4, UPT, PT ;  /* 0x0000000000047886 */ /* 0x000fe200038e0100 */
[----:B------:R-:W5:Y:S01]  /*be60*/  S2R R0, SR_LANEID ;  /* 0x0000000000007919 */ /* 0x000f620000000000 */
[----:B------:R-:W-:-:S06]  /*be70*/  UFLO.U32 UR4, UR4 ;  /* 0x00000004000472bd */ /* 0x000fcc00080e0000 */
[----:B-----5:R-:W-:Y:S01]  /*be80*/  ISETP.EQ.U32.AND P0, PT, R0, UR4, PT ;  /* 0x0000000400007c0c */ /* 0x020fe2000bf02070 */
[----:B---3--:R-:W0:Y:S02]  /*be90*/  REDUX.SUM UR5, R16 ;  /* 0x00000000100573c4 */ /* 0x008e24000000c000 */
[----:B012---:R-:W-:-:S10]  /*bea0*/  MOV R5, UR5 ;  /* 0x0000000500057c02 */ /* 0x007fd40008000f00 */
[----:B----4-:R-:W-:Y:S01]  /*beb0*/  @P0 REDG.E.ADD.STRONG.GPU desc[UR36][R2.64], R5 ;  /* 0x000000050200098e */ /* 0x010fe2000c12e124 */
[----:B------:R-:W-:Y:S05]  /*bec0*/  EXIT ;  /* 0x000000000000794d */ /* 0x000fea0003800000 */
.L_x_35744:
[----:B------:R-:W0:Y:S01]  /*bed0*/  LDCU.64 UR4, c[0x0][0x380] ;  /* 0x00007000ff0477ac */ /* 0x000e220008000a00 */
[----:B------:R-:W-:Y:S01]  /*bee0*/  IADD3 R22, PT, PT, R22, -0x1, RZ ;  /* 0xffffffff16167810 */ /* 0x000fe20007ffe0ff */
[----:B------:R-:W-:Y:S01]  /*bef0*/  BSSY.RECONVERGENT B7, `(.L_x_35763) ;  /* 0x000026c000077945 */ /* 0x000fe20003800200 */
[----:B------:R-:W-:Y:S02]  /*bf00*/  VIMNMX.U32 R18, PT, PT, R19, 0x18, PT ;  /* 0x0000001813127848 */ /* 0x000fe40003fe0000 */
[----:B------:R-:W-:-:S03]  /*bf10*/  VIMNMX.U32 R2, PT, PT, R22, 0x18, PT ;  /* 0x0000001816027848 */ /* 0x000fc60003fe0000 */
[----:B------:R-:W-:Y:S01]  /*bf20*/  VIADD R18, R18, 0x1 ;  /* 0x0000000112127836 */ /* 0x000fe20000000000 */
        /* <DEDUP_REMOVED lines=302> */
.L_x_35765:
        /* <DEDUP_REMOVED lines=29> */
.L_x_35767:
[----:B------:R-:W-:Y:S05]  /*d3e0*/  BSYNC.RECONVERGENT B6 ;  /* 0x0000000000067941 */ /* 0x000fea0003800200 */
.L_x_35766:
        /* <DEDUP_REMOVED lines=276> */
.L_x_35768:
[----:B------:R-:W0:Y:S01]  /*e530*/  LDCU.64 UR4, c[0x0][0x580] ;  /* 0x0000b000ff0477ac */ /* 0x000e220008000a00 */
[----:B------:R-:W1:Y:S01]  /*e540*/  LDC.64 R4, c[0x0][0x738] ;  /* 0x0001ce00ff047b82 */ /* 0x000e620000000a00 */
[----:B0-----:R-:W-:-:S05]  /*e550*/  IADD3 R6, P0, PT, R25, UR4, RZ ;  /* 0x0000000419067c10 */ /* 0x001fca000ff1e0ff */
[----:B------:R-:W-:-:S06]  /*e560*/  IMAD.X R7, RZ, RZ, UR5, P0 ;  /* 0x00000005ff077e24 */ /* 0x000fcc00080e06ff */
[----:B------:R-:W2:Y:S01]  /*e570*/  LDG.E R7, desc[UR36][R6.64] ;  /* 0x0000002406077981 */ /* 0x000ea2000c1e1900 */
[----:B-1----:R-:W-:Y:S01]  /*e580*/  IMAD.WIDE R4, R0, 0x4, R4 ;  /* 0x0000000400047825 */ /* 0x002fe200078e0204 */
[----:B------:R-:W-:-:S04]  /*e590*/  IADD3 R23, PT, PT, R23, 0x80, RZ ;  /* 0x0000008017177810 */ /* 0x000fc80007ffe0ff */
[----:B--2---:R0:W-:Y:S03]  /*e5a0*/  REDG.E.ADD.STRONG.GPU desc[UR36][R4.64], R7 ;  /* 0x000000070400798e */ /* 0x0041e6000c12e124 */
.L_x_35764:
[----:B------:R-:W-:Y:S05]  /*e5b0*/  BSYNC.RECONVERGENT B7 ;  /* 0x0000000000077941 */ /* 0x000fea0003800200 */
.L_x_35763:
        /* <DEDUP_REMOVED lines=303> */
.L_x_35771:
        /* <DEDUP_REMOVED lines=29> */
.L_x_35773:
[----:B------:R-:W-:Y:S05]  /*fa80*/  BSYNC.RECONVERGENT B6 ;  /* 0x0000000000067941 */ /* 0x000fea0003800200 */
.L_x_35772:
        /* <DEDUP_REMOVED lines=276> */
.L_x_35774:
[----:B------:R-:W0:Y:S01]  /*10bd0*/  LDCU.64 UR4, c[0x0][0x580] ;  /* 0x0000b000ff0477ac */ /* 0x000e220008000a00 */
[----:B------:R-:W1:Y:S01]  /*10be0*/  LDC.64 R4, c[0x0][0x738] ;  /* 0x0001ce00ff047b82 */ /* 0x000e620000000a00 */
[----:B0-----:R-:W-:-:S04]  /*10bf0*/  IADD3 R6, P0, PT, R25, UR4, RZ ;  /* 0x0000000419067c10 */ /* 0x001fc8000ff1e0ff */
[----:B------:R-:W-:-:S06]  /*10c00*/  IADD3.X R7, PT, PT, RZ, UR5, RZ, P0, !PT ;  /* 0x00000005ff077c10 */ /* 0x000fcc00087fe4ff */
[----:B------:R-:W2:Y:S01]  /*10c10*/  LDG.E R7, desc[UR36][R6.64] ;  /* 0x0000002406077981 */ /* 0x000ea2000c1e1900 */
[----:B-1----:R-:W-:Y:S01]  /*10c20*/  IMAD.WIDE R4, R0, 0x4, R4 ;  /* 0x0000000400047825 */ /* 0x002fe200078e0204 */
[----:B------:R-:W-:-:S04]  /*10c30*/  IADD3 R23, PT, PT, R23, 0x80, RZ ;  /* 0x0000008017177810 */ /* 0x000fc80007ffe0ff */
[----:B--2---:R1:W-:Y:S03]  /*10c40*/  REDG.E.ADD.STRONG.GPU desc[UR36][R4.64], R7 ;  /* 0x000000070400798e */ /* 0x0043e6000c12e124 */
.L_x_35770:
[----:B------:R-:W-:Y:S05]  /*10c50*/  BSYNC.RECONVERGENT B7 ;  /* 0x0000000000077941 */ /* 0x000fea0003800200 */
.L_x_35769:
        /* <DEDUP_REMOVED lines=303> */
.L_x_35777:
        /* <DEDUP_REMOVED lines=29> */
.L_x_35779:
[----:B------:R-:W-:Y:S05]  /*12120*/  BSYNC.RECONVERGENT B6 ;  /* 0x0000000000067941 */ /* 0x000fea0003800200 */
.L_x_35778:
        /* <DEDUP_REMOVED lines=276> */
.L_x_35780:
        /* <DEDUP_REMOVED lines=8> */
.L_x_35776:
[----:B------:R-:W-:Y:S05]  /*132f0*/  BSYNC.RECONVERGENT B7 ;  /* 0x0000000000077941 */ /* 0x000fea0003800200 */
.L_x_35775:
        /* <DEDUP_REMOVED lines=302> */
.L_x_35781:
        /* <DEDUP_REMOVED lines=31> */
.L_x_35783:
[----:B------:R-:W-:Y:S05]  /*147d0*/  BSYNC.RECONVERGENT B6 ;  /* 0x0000000000067941 */ /* 0x000fea0003800200 */
.L_x_35782:
        /* <DEDUP_REMOVED lines=276> */
.L_x_35784:
[----:B------:R-:W2:Y:S01]  /*15920*/  LDG.E R19, desc[UR36][R18.64] ;  /* 0x0000002412137981 */ /* 0x000ea2000c1e1900 */
[----:B------:R-:W0:Y:S02]  /*15930*/  LDC.64 R2, c[0x0][0x738] ;  /* 0x0001ce00ff027b82 */ /* 0x000e240000000a00 */
[----:B0-----:R-:W-:-:S05]  /*15940*/  IMAD.WIDE R2, R0, 0x4, R2 ;  /* 0x0000000400027825 */ /* 0x001fca00078e0202 */
[----:B--2---:R-:W-:Y:S01]  /*15950*/  REDG.E.ADD.STRONG.GPU desc[UR36][R2.64], R19 ;  /* 0x000000130200798e */ /* 0x004fe2000c12e124 */
[----:B------:R-:W-:Y:S05]  /*15960*/  EXIT ;  /* 0x000000000000794d */ /* 0x000fea0003800000 */
.L_x_35743:
        /* <DEDUP_REMOVED lines=305> */
.L_x_35787:
        /* <DEDUP_REMOVED lines=29> */
.L_x_35789:
[----:B------:R-:W-:Y:S05]  /*16e50*/  BSYNC.RECONVERGENT B6 ;  /* 0x0000000000067941 */ /* 0x000fea0003800200 */
.L_x_35788:
[----:B------:R-:W0:Y:S01]  /*16e60*/  LDCU.64 UR4, c[0x0][0x580] ;  /* 0x0000b000ff0477ac */ /* 0x000e220008000a00 */
[----:B------:R-:W1:Y:S01]  /*16e70*/  LDCU.64 UR6, c[0x0][0x738] ;  /* 0x0000e700ff0677ac */ /* 0x000e620008000a00 */
[----:B0-----:R-:W-:Y:S01]  /*16e80*/  IADD3 R2, P0, PT, R25, UR4, RZ ;  /* 0x0000000419027c10 */ /* 0x001fe2000ff1e0ff */
[----:B------:R-:W0:Y:S03]  /*16e90*/  LDCU UR4, c[0x0][0x590] ;  /* 0x0000b200ff0477ac */ /* 0x000e260008000800 */
[----:B------:R-:W-:-:S06]  /*16ea0*/  IADD3.X R3, PT, PT, RZ, UR5, RZ, P0, !PT ;  /* 0x00000005ff037c10 */ /* 0x000fcc00087fe4ff */
[----:B------:R-:W2:Y:S01]  /*16eb0*/  LDG.E R3, desc[UR36][R2.64] ;  /* 0x0000002402037981 */ /* 0x000ea2000c1e1900 */
[----:B------:R-:W-:-:S04]  /*16ec0*/  SHF.R.S32.HI R5, RZ, 0x1f, R16 ;  /* 0x0000001fff057819 */ /* 0x000fc80000011410 */
[----:B0-----:R-:W-:-:S04]  /*16ed0*/  LOP3.LUT R5, R5, UR4, RZ, 0xc0, !PT ;  /* 0x0000000405057c12 */ /* 0x001fc8000f8ec0ff */
[----:B------:R-:W-:-:S04]  /*16ee0*/  IADD3 R16, PT, PT, R16, R5, RZ ;  /* 0x0000000510107210 */ /* 0x000fc80007ffe0ff */
[----:B------:R-:W-:-:S04]  /*16ef0*/  SHF.R.S64 R4, RZ, 0x1e, R16 ;  /* 0x0000001eff047819 */ /* 0x000fc80000001010 */
[----:B-1----:R-:W-:-:S04]  /*16f00*/  IADD3 R4, P0, PT, R4, UR6, RZ ;  /* 0x0000000604047c10 */ /* 0x002fc8000ff1e0ff */
[----:B------:R-:W-:-:S05]  /*16f10*/  LEA.HI.X.SX32 R5, R16, UR7, 0x2, P0 ;  /* 0x0000000710057c11 */ /* 0x000fca00080f16ff */
[----:B--2---:R0:W-:Y:S01]  /*16f20*/  REDG.E.ADD.STRONG.GPU desc[UR36][R4.64], R3 ;  /* 0x000000030400798e */ /* 0x0041e2000c12e124 */
[----:B------:R-:W-:-:S07]  /*16f30*/  IADD3 R23, PT, PT, R23, 0x80, RZ ;  /* 0x0000008017177810 */ /* 0x000fce0007ffe0ff */
.L_x_35786:
[----:B------:R-:W-:Y:S05]  /*16f40*/  BSYNC.RECONVERGENT B7 ;  /* 0x0000000000077941 */ /* 0x000fea0003800200 */
.L_x_35785:
        /* <DEDUP_REMOVED lines=302> */
.L_x_35792:
        /* <DEDUP_REMOVED lines=29> */
.L_x_35794:
[----:B------:R-:W-:Y:S05]  /*18400*/  BSYNC.RECONVERGENT B6 ;  /* 0x0000000000067941 */ /* 0x000fea0003800200 */
.L_x_35793:
[----:B------:R-:W0:Y:S01]  /*18410*/  LDCU.64 UR4, c[0x0][0x580] ;  /* 0x0000b000ff0477ac */ /* 0x000e220008000a00 */
[----:B------:R-:W1:Y:S01]  /*18420*/  LDCU.64 UR6, c[0x0][0x738] ;  /* 0x0000e700ff0677ac */ /* 0x000e620008000a00 */
[----:B0-----:R-:W-:Y:S01]  /*18430*/  IADD3 R2, P0, PT, R25, UR4, RZ ;  /* 0x0000000419027c10 */ /* 0x001fe2000ff1e0ff */
[----:B------:R-:W0:Y:S04]  /*18440*/  LDCU UR4, c[0x0][0x590] ;  /* 0x0000b200ff0477ac */ /* 0x000e280008000800 */
[----:B------:R-:W-:-:S06]  /*18450*/  IMAD.X R3, RZ, RZ, UR5, P0 ;  /* 0x00000005ff037e24 */ /* 0x000fcc00080e06ff */
        /* <DEDUP_REMOVED lines=9> */
.L_x_35791:
[----:B------:R-:W-:Y:S05]  /*184f0*/  BSYNC.RECONVERGENT B7 ;  /* 0x0000000000077941 */ /* 0x000fea0003800200 */
.L_x_35790:
        /* <DEDUP_REMOVED lines=302> */
.L_x_35797:
        /* <DEDUP_REMOVED lines=29> */
.L_x_35799:
[----:B------:R-:W-:Y:S05]  /*199b0*/  BSYNC.RECONVERGENT B6 ;  /* 0x0000000000067941 */ /* 0x000fea0003800200 */
.L_x_35798:
[----:B------:R-:W0:Y:S01]  /*199c0*/  LDCU.64 UR4, c[0x0][0x580] ;  /* 0x0000b000ff0477ac */ /* 0x000e220008000a00 */
[----:B------:R-:W1:Y:S01]  /*199d0*/  LDCU.64 UR6, c[0x0][0x738] ;  /* 0x0000e700ff0677ac */ /* 0x000e620008000a00 */
[----:B0-----:R-:W-:Y:S01]  /*199e0*/  IADD3 R2, P0, PT, R25, UR4, RZ ;  /* 0x0000000419027c10 */ /* 0x001fe2000ff1e0ff */
[----:B------:R-:W0:Y:S03]  /*199f0*/  LDCU UR4, c[0x0][0x590] ;  /* 0x0000b200ff0477ac */ /* 0x000e260008000800 */
[----:B------:R-:W-:-:S06]  /*19a00*/  IADD3.X R3, PT, PT, RZ, UR5, RZ, P0, !PT ;  /* 0x00000005ff037c10 */ /* 0x000fcc00087fe4ff */
[----:B------:R-:W2:Y:S01]  /*19a10*/  LDG.E R3, desc[UR36][R2.64] ;  /* 0x0000002402037981 */ /* 0x000ea2000c1e1900 */
[----:B------:R-:W-:-:S04]  /*19a20*/  SHF.R.S32.HI R5, RZ, 0x1f, R16 ;  /* 0x0000001fff057819 */ /* 0x000fc80000011410 */
[----:B0-----:R-:W-:-:S05]  /*19a30*/  LOP3.LUT R5, R5, UR4, RZ, 0xc0, !PT ;  /* 0x0000000405057c12 */ /* 0x001fca000f8ec0ff */
[----:B------:R-:W-:-:S05]  /*19a40*/  IMAD.IADD R16, R16, 0x1, R5 ;  /* 0x0000000110107824 */ /* 0x000fca00078e0205 */
[----:B------:R-:W-:-:S04]  /*19a50*/  SHF.R.S64 R4, RZ, 0x1e, R16 ;  /* 0x0000001eff047819 */ /* 0x000fc80000001010 */
[----:B-1----:R-:W-:-:S04]  /*19a60*/  IADD3 R4, P0, PT, R4, UR6, RZ ;  /* 0x0000000604047c10 */ /* 0x002fc8000ff1e0ff */
[----:B------:R-:W-:-:S05]  /*19a70*/  LEA.HI.X.SX32 R5, R16, UR7, 0x2, P0 ;  /* 0x0000000710057c11 */ /* 0x000fca00080f16ff */
[----:B--2---:R2:W-:Y:S01]  /*19a80*/  REDG.E.ADD.STRONG.GPU desc[UR36][R4.64], R3 ;  /* 0x000000030400798e */ /* 0x0045e2000c12e124 */
[----:B------:R-:W-:-:S07]  /*19a90*/  IADD3 R23, PT, PT, R23, 0x80, RZ ;  /* 0x0000008017177810 */ /* 0x000fce0007ffe0ff */
.L_x_35796:
[----:B------:R-:W-:Y:S05]  /*19aa0*/  BSYNC.RECONVERGENT B7 ;  /* 0x0000000000077941 */ /* 0x000fea0003800200 */
.L_x_35795:
        /* <DEDUP_REMOVED lines=301> */
.L_x_35800:
        /* <DEDUP_REMOVED lines=31> */
.L_x_35802:
[----:B------:R-:W-:Y:S05]  /*1af70*/  BSYNC.RECONVERGENT B6 ;  /* 0x0000000000067941 */ /* 0x000fea0003800200 */
.L_x_35801:
        /* <DEDUP_REMOVED lines=9> */
[----:B--2---:R-:W-:Y:S01]  /*1b010*/  REDG.E.ADD.STRONG.GPU desc[UR36][R2.64], R19 ;  /* 0x000000130200798e */ /* 0x004fe2000c12e124 */
[----:B------:R-:W-:Y:S05]  /*1b020*/  EXIT ;  /* 0x000000000000794d */ /* 0x000fea0003800000 */
.L_x_35803:
        /* <DEDUP_REMOVED lines=13> */
.L_x_42005:


//--------------------- .text._ZN2at6native24index_elementwise_kernelILi128ELi4EZNS0_20cuda_take_put_kernelIalZZZZZNS0_10put_kernelERNS_14TensorIteratorERKNS_10TensorBaseEbENKUlvE_clEvENKUlvE0_clEvENKUlvE_clEvENKUlvE0_clEvEUlRalE0_EEvS4_S7_RKT1_EUliE_EEvlSE_ --------------------------
	.section	.text._ZN2at6native24index_elementwise_kernelILi128ELi4EZNS0_20cuda_take_put_kernelIalZZZZZNS0_10put_kernelERNS_14TensorIteratorERKNS_10TensorBaseEbENKUlvE_clEvENKUlvE0_clEvENKUlvE_clEvENKUlvE0_clEvEUlRalE0_EEvS4_S7_RKT1_EUliE_EEvlSE_,"ax",@progbits
	.align	128
        .global         _ZN2at6native24index_elementwise_kernelILi128ELi4EZNS0_20cuda_take_put_kernelIalZZZZZNS0_10put_kernelERNS_14TensorIteratorERKNS_10TensorBaseEbENKUlvE_clEvENKUlvE0_clEvENKUlvE_clEvENKUlvE0_clEvEUlRalE0_EEvS4_S7_RKT1_EUliE_EEvlSE_
        .type           _ZN2at6native24index_elementwise_kernelILi128ELi4EZNS0_20cuda_take_put_kernelIalZZZZZNS0_10put_kernelERNS_14TensorIteratorERKNS_10TensorBaseEbENKUlvE_clEvENKUlvE0_clEvENKUlvE_clEvENKUlvE0_clEvEUlRalE0_EEvS4_S7_RKT1_EUliE_EEvlSE_,@function
        .size           _ZN2at6native24index_elementwise_kernelILi128ELi4EZNS0_20cuda_take_put_kernelIalZZZZZNS0_10put_kernelERNS_14TensorIteratorERKNS_10TensorBaseEbENKUlvE_clEvENKUlvE0_clEvENKUlvE_clEvENKUlvE0_clEvEUlRalE0_EEvS4_S7_RKT1_EUliE_EEvlSE_,(.L_x_41846 - _ZN2at6native24index_elementwise_kernelILi128ELi4EZNS0_20cuda_take_put_kernelIalZZZZZNS0_10put_kernelERNS_14TensorIteratorERKNS_10TensorBaseEbENKUlvE_clEvENKUlvE0_clEvENKUlvE_clEvENKUlvE0_clEvEUlRalE0_EEvS4_S7_RKT1_EUliE_EEvlSE_)
        .other          _ZN2at6native24index_elementwise_kernelILi128ELi4EZNS0_20cuda_take_put_kernelIalZZZZZNS0_10put_kernelERNS_14TensorIteratorERKNS_10TensorBaseEbENKUlvE_clEvENKUlvE0_clEvENKUlvE_clEvENKUlvE0_clEvEUlRalE0_EEvS4_S7_RKT1_EUliE_EEvlSE_,@"STO_CUDA_ENTRY STV_DEFAULT"
_ZN2at6native24index_elementwise_kernelILi128ELi4EZNS0_20cuda_take_put_kernelIalZZZZZNS0_10put_kernelERNS_14TensorIteratorERKNS_10TensorBaseEbENKUlvE_clEvENKUlvE0_clEvENKUlvE_clEvENKUlvE0_clEvEUlRalE0_EEvS4_S7_RKT1_EUliE_EEvlSE_:
.text._ZN2at6native24index_elementwise_kernelILi128ELi4EZNS0_20cuda_take_put_kernelIalZZZZZNS0_10put_kernelERNS_14TensorIteratorERKNS_10TensorBaseEbENKUlvE_clEvENKUlvE0_clEvENKUlvE_clEvENKUlvE0_clEvEUlRalE0_EEvS4_S7_RKT1_EUliE_EEvlSE_:
        /* <DEDUP_REMOVED lines=47> */
.L_x_35809:
[----:B------:R-:W0:Y:S02]  /*02f0*/  LDC.64 R2, c[0x0][0x580] ;  /* 0x00016000ff027b82 */ /* 0x000e240000000a00 */
[----:B0-----:R-:W2:Y:S06]  /*0300*/  LDG.E.U8 R3, desc[UR36][R2.64] ;  /* 0x0000002402037981 */ /* 0x001eac000c1e1100 */
[----:B------:R-:W2:Y:S01]  /*0310*/  LDC.64 R4, c[0x0][0x738] ;  /* 0x0001ce00ff047b82 */ /* 0x000ea20000000a00 */
[----:B------:R-:W-:Y:S01]  /*0320*/  VIADD R16, R16, 0x80 ;  /* 0x0000008010107836 */ /* 0x000fe20000000000 */
[----:B--2---:R0:W-:Y:S06]  /*0330*/  STG.E.U8 desc[UR36][R4.64], R3 ;  /* 0x0000000304007986 */ /* 0x0041ec000c101124 */
.L_x_35808:
[----:B------:R-:W-:Y:S05]  /*0340*/  BSYNC.RECONVERGENT B6 ;  /* 0x0000000000067941 */ /* 0x000fea0003800200 */
.L_x_35807:
        /* <DEDUP_REMOVED lines=31> */
.L_x_35812:
[----:B------:R-:W0:Y:S02]  /*0540*/  LDC.64 R2, c[0x0][0x580] ;  /* 0x00016000ff027b82 */ /* 0x000e240000000a00 */
[----:B0-----:R-:W2:Y:S06]  /*0550*/  LDG.E.U8 R3, desc[UR36][R2.64] ;  /* 0x0000002402037981 */ /* 0x001eac000c1e1100 */
[----:B------:R-:W2:Y:S01]  /*0560*/  LDC.64 R4, c[0x0][0x738] ;  /* 0x0001ce00ff047b82 */ /* 0x000ea20000000a00 */
[----:B------:R-:W-:Y:S01]  /*0570*/  VIADD R16, R16, 0x80 ;  /* 0x0000008010107836 */ /* 0x000fe20000000000 */
[----:B--2---:R1:W-:Y:S06]  /*0580*/  STG.E.U8 desc[UR36][R4.64], R3 ;  /* 0x0000000304007986 */ /* 0x0043ec000c101124 */
.L_x_35811:
[----:B------:R-:W-:Y:S05]  /*0590*/  BSYNC.RECONVERGENT B6 ;  /* 0x0000000000067941 */ /* 0x000fea0003800200 */
.L_x_35810:
        /* <DEDUP_REMOVED lines=31> */
.L_x_35815:
[----:B------:R-:W0:Y:S02]  /*0790*/  LDC.64 R2, c[0x0][0x580] ;  /* 0x00016000ff027b82 */ /* 0x000e240000000a00 */
[----:B0-----:R-:W2:Y:S06]  /*07a0*/  LDG.E.U8 R3, desc[UR36][R2.64] ;  /* 0x0000002402037981 */ /* 0x001eac000c1e1100 */
[----:B------:R-:W2:Y:S01]  /*07b0*/  LDC.64 R4, c[0x0][0x738] ;  /* 0x0001ce00ff047b82 */ /* 0x000ea20000000a00 */
[----:B------:R-:W-:Y:S01]  /*07c0*/  VIADD R16, R16, 0x80 ;  /* 0x0000008010107836 */ /* 0x000fe20000000000 */
[----:B--2---:R2:W-:Y:S06]  /*07d0*/  STG.E.U8 desc[UR36][R4.64], R3 ;  /* 0x0000000304007986 */ /* 0x0045ec000c101124 */
.L_x_35814:
[----:B------:R-:W-:Y:S05]  /*07e0*/  BSYNC.RECONVERGENT B6 ;  /* 0x0000000000067941 */ /* 0x000fea0003800200 */
.L_x_35813:
        /* <DEDUP_REMOVED lines=30> */
.L_x_35816:
[----:B------:R-:W0:Y:S02]  /*09d0*/  LDC.64 R2, c[0x0][0x580] ;  /* 0x00016000ff027b82 */ /* 0x000e240000000a00 */
[----:B0-----:R-:W2:Y:S06]  /*09e0*/  LDG.E.U8 R3, desc[UR36][R2.64] ;  /* 0x0000002402037981 */ /* 0x001eac000c1e1100 */
[----:B------:R-:W2:Y:S02]  /*09f0*/  LDC.64 R4, c[0x0][0x738] ;  /* 0x0001ce00ff047b82 */ /* 0x000ea40000000a00 */
[----:B--2---:R-:W-:Y:S01]  /*0a00*/  STG.E.U8 desc[UR36][R4.64], R3 ;  /* 0x0000000304007986 */ /* 0x004fe2000c101124 */
[----:B------:R-:W-:Y:S05]  /*0a10*/  EXIT ;  /* 0x000000000000794d */ /* 0x000fea0003800000 */
.L_x_35806:
        /* <DEDUP_REMOVED lines=35> */
.L_x_35819:
        /* <DEDUP_REMOVED lines=35> */
.L_x_35820:
[----:B------:R-:W0:Y:S01]  /*0e80*/  LDCU.64 UR4, c[0x0][0x5a8] ;  /* 0x0000b500ff0477ac */ /* 0x000e220008000a00 */
[----:B------:R-:W-:Y:S01]  /*0e90*/  IMAD.MOV.U32 R10, RZ, RZ, R12 ;  /* 0x000000ffff0a7224 */ /* 0x000fe200078e000c */
[----:B------:R-:W-:Y:S02]  /*0ea0*/  MOV R9, R13 ;  /* 0x0000000d00097202 */ /* 0x000fe40000000f00 */
[----:B------:R-:W-:Y:S02]  /*0eb0*/  MOV R0, 0xef0 ;  /* 0x00000ef000007802 */ /* 0x000fe40000000f00 */
[----:B0-----:R-:W-:Y:S01]  /*0ec0*/  MOV R4, UR4 ;  /* 0x0000000400047c02 */ /* 0x001fe20008000f00 */
[----:B------:R-:W-:-:S07]  /*0ed0*/  IMAD.U32 R3, RZ, RZ, UR5 ;  /* 0x00000005ff037e24 */ /* 0x000fce000f8e00ff */
[----:B------:R-:W-:Y:S05]  /*0ee0*/  CALL.REL.NOINC `($__internal_64_$__cuda_sm20_div_u64) ;  /* 0x000003c800ec7944 */ /* 0x000fea0003c00000 */
        /* <DEDUP_REMOVED lines=10> */
.L_x_35821:
        /* <DEDUP_REMOVED lines=37> */
.L_x_35824:
[----:B------:R-:W0:Y:S01]  /*11e0*/  LDCU.64 UR4, c[0x0][0x5b0] ;  /* 0x0000b600ff0477ac */ /* 0x000e220008000a00 */
[----:B------:R-:W-:Y:S01]  /*11f0*/  MOV R10, R12 ;  /* 0x0000000c000a7202 */ /* 0x000fe20000000f00 */
[----:B------:R-:W-:Y:S01]  /*1200*/  IMAD.MOV.U32 R9, RZ, RZ, R13 ;  /* 0x000000ffff097224 */ /* 0x000fe200078e000d */
[----:B------:R-:W-:Y:S01]  /*1210*/  MOV R0, 0x1250 ;  /* 0x0000125000007802 */ /* 0x000fe20000000f00 */
[----:B0-----:R-:W-:Y:S01]  /*1220*/  IMAD.U32 R4, RZ, RZ, UR4 ;  /* 0x00000004ff047e24 */ /* 0x001fe2000f8e00ff */
[----:B------:R-:W-:-:S07]  /*1230*/  MOV R3, UR5 ;  /* 0x0000000500037c02 */ /* 0x000fce0008000f00 */
[----:B------:R-:W-:Y:S05]  /*1240*/  CALL.REL.NOINC `($__internal_64_$__cuda_sm20_div_u64) ;  /* 0x000003c800147944 */ /* 0x000fea0003c00000 */
        /* <DEDUP_REMOVED lines=11> */
.L_x_35825:
[----:B------:R-:W-:Y:S05]  /*1300*/  BSYNC.RECONVERGENT B0 ;  /* 0x0000000000007941 */ /* 0x000fea0003800200 */
.L_x_35823:
        /* <DEDUP_REMOVED lines=38> */
.L_x_35827:
        /* <DEDUP_REMOVED lines=18> */
.L_x_35828:
[----:B------:R-:W-:Y:S05]  /*1690*/  BSYNC.RECONVERGENT B0 ;  /* 0x0000000000007941 */ /* 0x000fea0003800200 */
.L_x_35826:
        /* <DEDUP_REMOVED lines=38> */
.L_x_35830:
        /* <DEDUP_REMOVED lines=18> */
.L_x_35831:
[----:B------:R-:W-:Y:S05]  /*1a20*/  BSYNC.RECONVERGENT B0 ;  /* 0x0000000000007941 */ /* 0x000fea0003800200 */
.L_x_35829:
        /* <DEDUP_REMOVED lines=38> */
.L_x_35833:
        /* <DEDUP_REMOVED lines=18> */
.L_x_35834:
[----:B------:R-:W-:Y:S05]  /*1db0*/  BSYNC.RECONVERGENT B0 ;  /* 0x0000000000007941 */ /* 0x000fea0003800200 */
.L_x_35832:
        /* <DEDUP_REMOVED lines=38> */
.L_x_35836:
        /* <DEDUP_REMOVED lines=18> */
.L_x_35837:
[----:B------:R-:W-:Y:S05]  /*2140*/  BSYNC.RECONVERGENT B0 ;  /* 0x0000000000007941 */ /* 0x000fea0003800200 */
.L_x_35835:
        /* <DEDUP_REMOVED lines=38> */
.L_x_35839:
        /* <DEDUP_REMOVED lines=18> */
.L_x_35840:
[----:B------:R-:W-:Y:S05]  /*24d0*/  BSYNC.RECONVERGENT B0 ;  /* 0x0000000000007941 */ /* 0x000fea0003800200 */
.L_x_35838:
        /* <DEDUP_REMOVED lines=38> */
.L_x_35842:
        /* <DEDUP_REMOVED lines=18> */
.L_x_35843:
[----:B------:R-:W-:Y:S05]  /*2860*/  BSYNC.RECONVERGENT B0 ;  /* 0x0000000000007941 */ /* 0x000fea0003800200 */
.L_x_35841:
        /* <DEDUP_REMOVED lines=38> */
.L_x_35845:
        /* <DEDUP_REMOVED lines=18> */
.L_x_35846:
[----:B------:R-:W-:Y:S05]  /*2bf0*/  BSYNC.RECONVERGENT B0 ;  /* 0x0000000000007941 */ /* 0x000fea0003800200 */
.L_x_35844:
        /* <DEDUP_REMOVED lines=38> */
.L_x_35848:
        /* <DEDUP_REMOVED lines=18> */
.L_x_35849:
[----:B------:R-:W-:Y:S05]  /*2f80*/  BSYNC.RECONVERGENT B0 ;  /* 0x0000000000007941 */ /* 0x000fea0003800200 */
.L_x_35847:
        /* <DEDUP_REMOVED lines=38> */
.L_x_35851:
        /* <DEDUP_REMOVED lines=18> */
.L_x_35852:
[----:B------:R-:W-:Y:S05]  /*3310*/  BSYNC.RECONVERGENT B0 ;  /* 0x0000000000007941 */ /* 0x000fea0003800200 */
.L_x_35850:
        /* <DEDUP_REMOVED lines=38> */
.L_x_35854:
        /* <DEDUP_REMOVED lines=18> */
.L_x_35855:
[----:B------:R-:W-:Y:S05]  /*36a0*/  BSYNC.RECONVERGENT B0 ;  /* 0x0000000000007941 */ /* 0x000fea0003800200 */
.L_x_35853:
        /* <DEDUP_REMOVED lines=38> */
.L_x_35857:
        /* <DEDUP_REMOVED lines=18> */
.L_x_35858:
[----:B------:R-:W-:Y:S05]  /*3a30*/  BSYNC.RECONVERGENT B0 ;  /* 0x0000000000007941 */ /* 0x000fea0003800200 */
.L_x_35856:
        /* <DEDUP_REMOVED lines=38> */
.L_x_35860:
        /* <DEDUP_REMOVED lines=18> */
.L_x_35861:
[----:B------:R-:W-:Y:S05]  /*3dc0*/  BSYNC.RECONVERGENT B0 ;  /* 0x0000000000007941 */ /* 0x000fea0003800200 */
.L_x_35859:
        /* <DEDUP_REMOVED lines=38> */
.L_x_35863:
        /* <DEDUP_REMOVED lines=18> */
.L_x_35864:
[----:B------:R-:W-:Y:S05]  /*4150*/  BSYNC.RECONVERGENT B0 ;  /* 0x0000000000007941 */ /* 0x000fea0003800200 */
.L_x_35862:
        /* <DEDUP_REMOVED lines=38> */
.L_x_35866:
        /* <DEDUP_REMOVED lines=18> */
.L_x_35867:
[----:B------:R-:W-:Y:S05]  /*44e0*/  BSYNC.RECONVERGENT B0 ;  /* 0x0000000000007941 */ /* 0x000fea0003800200 */
.L_x_35865:
        /* <DEDUP_REMOVED lines=38> */
.L_x_35869:
        /* <DEDUP_REMOVED lines=18> */
.L_x_35870:
[----:B------:R-:W-:Y:S05]  /*4870*/  BSYNC.RECONVERGENT B0 ;  /* 0x0000000000007941 */ /* 0x000fea0003800200 */
.L_x_35868:
        /* <DEDUP_REMOVED lines=38> */
.L_x_35872:
        /* <DEDUP_REMOVED lines=18> */
.L_x_35873:
[----:B------:R-:W-:Y:S05]  /*4c00*/  BSYNC.RECONVERGENT B0 ;  /* 0x0000000000007941 */ /* 0x000fea0003800200 */
.L_x_35871:
        /* <DEDUP_REMOVED lines=38> */
.L_x_35875:
        /* <DEDUP_REMOVED lines=18> */
.L_x_35876:
[----:B------:R-:W-:Y:S05]  /*4f90*/  BSYNC.RECONVERGENT B0 ;  /* 0x0000000000007941 */ /* 0x000fea0003800200 */
.L_x_35874:
        /* <DEDUP_REMOVED lines=38> */
.L_x_35878:
        /* <DEDUP_REMOVED lines=18> */
.L_x_35879:
[----:B------:R-:W-:Y:S05]  /*5320*/  BSYNC.RECONVERGENT B0 ;  /* 0x0000000000007941 */ /* 0x000fea0003800200 */
.L_x_35877:
        /* <DEDUP_REMOVED lines=38> */
.L_x_35881:
        /* <DEDUP_REMOVED lines=18> */
.L_x_35882:
[----:B------:R-:W-:Y:S05]  /*56b0*/  BSYNC.RECONVERGENT B0 ;  /* 0x0000000000007941 */ /* 0x000fea0003800200 */
.L_x_35880:
        /* <DEDUP_REMOVED lines=38> */
.L_x_35884:
        /* <DEDUP_REMOVED lines=18> */
.L_x_35885:
[----:B------:R-:W-:Y:S05]  /*5a40*/  BSYNC.RECONVERGENT B0 ;  /* 0x0000000000007941 */ /* 0x000fea0003800200 */
.L_x_35883:
        /* <DEDUP_REMOVED lines=38> */
.L_x_35887:
        /* <DEDUP_REMOVED lines=18> */
.L_x_35888:
[----:B------:R-:W-:Y:S05]  /*5dd0*/  BSYNC.RECONVERGENT B0 ;  /* 0x0000000000007941 */ /* 0x000fea0003800200 */
.L_x_35886:
        /* <DEDUP_REMOVED lines=37> */
.L_x_35890:
        /* <DEDUP_REMOVED lines=16> */
.L_x_35891:
[----:B------:R-:W-:Y:S05]  /*6130*/  BSYNC.RECONVERGENT B0 ;  /* 0x0000000000007941 */ /* 0x000fea0003800200 */
.L_x_35889:
        /* <DEDUP_REMOVED lines=34> */
.L_x_35893:
[----:B------:R-:W-:Y:S01]  /*6360*/  IMAD.MOV.U32 R8, RZ, RZ, R6 ;  /* 0x000000ffff087224 */ /* 0x000fe200078e0006 */
[----:B------:R-:W-:Y:S02]  /*6370*/  MOV R10, R7 ;  /* 0x00000007000a7202 */ /* 0x000fe40000000f00 */
[----:B------:R-:W-:-:S07]  /*6380*/  MOV R9, 0x63a0 ;  /* 0x000063a000097802 */ /* 0x000fce0000000f00 */
[----:B------:R-:W-:Y:S05]  /*6390*/  CALL.REL.NOINC `($__internal_65_$__cuda_sm20_rem_u64) ;  /* 0x0000037800d47944 */ /* 0x000fea0003c00000 */
[----:B------:R-:W-:Y:S01]  /*63a0*/  IMAD.MOV.U32 R4, RZ, RZ, R0 ;  /* 0x000000ffff047224 */ /* 0x000fe200078e0000 */
[----:B------:R-:W-:-:S07]  /*63b0*/  MOV R5, R3 ;  /* 0x0000000300057202 */ /* 0x000fce0000000f00 */
.L_x_35894:
[----:B------:R-:W-:Y:S05]  /*63c0*/  BSYNC.RECONVERGENT B0 ;  /* 0x0000000000007941 */ /* 0x000fea0003800200 */
.L_x_35892:
[----:B------:R-:W0:Y:S01]  /*63d0*/  LDCU.64 UR4, c[0x0][0x730] ;  /* 0x0000e600ff0477ac */ /* 0x000e220008000a00 */
[----:B------:R-:W-:Y:S02]  /*63e0*/  IMAD.MOV.U32 R3, RZ, RZ, R17 ;  /* 0x000000ffff037224 */ /* 0x000fe400078e0011 */
[----:B0-----:R-:W-:Y:S02]  /*63f0*/  IMAD R5, R5, UR4, RZ ;  /* 0x0000000405057c24 */ /* 0x001fe4000f8e02ff */
[----:B------:R-:W-:-:S04]  /*6400*/  IMAD.WIDE.U32 R2, R4, UR4, R2 ;  /* 0x0000000404027c25 */ /* 0x000fc8000f8e0002 */
[----:B------:R-:W-:-:S05]  /*6410*/  IMAD R5, R4, UR5, R5 ;  /* 0x0000000504057c24 */ /* 0x000fca000f8e0205 */
[----:B------:R-:W-:-:S07]  /*6420*/  IADD3 R17, PT, PT, R3, R5, RZ ;  /* 0x0000000503117210 */ /* 0x000fce0007ffe0ff */
.L_x_35822:
[----:B------:R-:W0:Y:S01]  /*6430*/  LDC.64 R4, c[0x0][0x580] ;  /* 0x00016000ff047b82 */ /* 0x000e220000000a00 */
[----:B------:R-:W1:Y:S01]  /*6440*/  LDCU.64 UR4, c[0x0][0x738] ;  /* 0x0000e700ff0477ac */ /* 0x000e620008000a00 */
[----:B0-----:R-:W2:Y:S01]  /*6450*/  LDG.E.U8 R5, desc[UR36][R4.64] ;  /* 0x0000002404057981 */ /* 0x001ea2000c1e1100 */
[----:B-1----:R-:W-:Y:S01]  /*6460*/  IADD3 R2, P0, PT, R2, UR4, RZ ;  /* 0x0000000402027c10 */ /* 0x002fe2000ff1e0ff */
[----:B------:R-:W-:-:S03]  /*6470*/  VIADD R16, R16, 0x80 ;  /* 0x0000008010107836 */ /* 0x000fc60000000000 */
[----:B------:R-:W-:-:S05]  /*6480*/  IADD3.X R3, PT, PT, R17, UR5, RZ, P0, !PT ;  /* 0x0000000511037c10 */ /* 0x000fca00087fe4ff */
[----:B--2---:R0:W-:Y:S04]  /*6490*/  STG.E.U8 desc[UR36][R2.64], R5 ;  /* 0x0000000502007986 */ /* 0x0041e8000c101124 */
.L_x_35818:
[----:B------:R-:W-:Y:S05]  /*64a0*/  BSYNC.RECONVERGENT B6 ;  /* 0x0000000000067941 */ /* 0x000fea0003800200 */
.L_x_35817:
        /* <DEDUP_REMOVED lines=31> */
.L_x_35897:
        /* <DEDUP_REMOVED lines=36> */
.L_x_35898:
        /* <DEDUP_REMOVED lines=17> */
.L_x_35899:
        /* <DEDUP_REMOVED lines=37> */
.L_x_35902:
        /* <DEDUP_REMOVED lines=18> */
.L_x_35903:
[----:B------:R-:W-:Y:S05]  /*6d60*/  BSYNC.RECONVERGENT B0 ;  /* 0x0000000000007941 */ /* 0x000fea0003800200 */
.L_x_35901:
        /* <DEDUP_REMOVED lines=38> */
.L_x_35905:
        /* <DEDUP_REMOVED lines=18> */
.L_x_35906:
[----:B------:R-:W-:Y:S05]  /*70f0*/  BSYNC.RECONVERGENT B0 ;  /* 0x0000000000007941 */ /* 0x000fea0003800200 */
.L_x_35904:
        /* <DEDUP_REMOVED lines=38> */
.L_x_35908:
        /* <DEDUP_REMOVED lines=18> */
.L_x_35909:
[----:B------:R-:W-:Y:S05]  /*7480*/  BSYNC.RECONVERGENT B0 ;  /* 0x0000000000007941 */ /* 0x000fea0003800200 */
.L_x_35907:
        /* <DEDUP_REMOVED lines=38> */
.L_x_35911:
        /* <DEDUP_REMOVED lines=18> */
.L_x_35912:
[----:B------:R-:W-:Y:S05]  /*7810*/  BSYNC.RECONVERGENT B0 ;  /* 0x0000000000007941 */ /* 0x000fea0003800200 */
.L_x_35910:
        /* <DEDUP_REMOVED lines=38> */
.L_x_35914:
        /* <DEDUP_REMOVED lines=18> */
.L_x_35915:
[----:B------:R-:W-:Y:S05]  /*7ba0*/  BSYNC.RECONVERGENT B0 ;  /* 0x0000000000007941 */ /* 0x000fea0003800200 */
.L_x_35913:
        /* <DEDUP_REMOVED lines=38> */
.L_x_35917:
        /* <DEDUP_REMOVED lines=18> */
.L_x_35918:
[----:B------:R-:W-:Y:S05]  /*7f30*/  BSYNC.RECONVERGENT B0 ;  /* 0x0000000000007941 */ /* 0x000fea0003800200 */
.L_x_35916:
        /* <DEDUP_REMOVED lines=38> */
.L_x_35920:
        /* <DEDUP_REMOVED lines=18> */
.L_x_35921:
[----:B------:R-:W-:Y:S05]  /*82c0*/  BSYNC.RECONVERGENT B0 ;  /* 0x0000000000007941 */ /* 0x000fea0003800200 */
.L_x_35919:
        /* <DEDUP_REMOVED lines=38> */
.L_x_35923:
        /* <DEDUP_REMOVED lines=18> */
.L_x_35924:
[----:B------:R-:W-:Y:S05]  /*8650*/  BSYNC.RECONVERGENT B0 ;  /* 0x0000000000007941 */ /* 0x000fea0003800200 */
.L_x_35922:
        /* <DEDUP_REMOVED lines=38> */
.L_x_35926:
        /* <DEDUP_REMOVED lines=18> */
.L_x_35927:
[----:B------:R-:W-:Y:S05]  /*89e0*/  BSYNC.RECONVERGENT B0 ;  /* 0x0000000000007941 */ /* 0x000fea0003800200 */
.L_x_35925:
        /* <DEDUP_REMOVED lines=38> */
.L_x_35929:
        /* <DEDUP_REMOVED lines=18> */
.L_x_35930:
[----:B------:R-:W-:Y:S05]  /*8d70*/  BSYNC.RECONVERGENT B0 ;  /* 0x0000000000007941 */ /* 0x000fea0003800200 */
.L_x_35928:
        /* <DEDUP_REMOVED lines=38> */
.L_x_35932:
        /* <DEDUP_REMOVED lines=18> */
.L_x_35933:
[----:B------:R-:W-:Y:S05]  /*9100*/  BSYNC.RECONVERGENT B0 ;  /* 0x0000000000007941 */ /* 0x000fea0003800200 */
.L_x_35931:
        /* <DEDUP_REMOVED lines=38> */
.L_x_35935:
        /* <DEDUP_REMOVED lines=18> */
.L_x_35936:
[----:B------:R-:W-:Y:S05]  /*9490*/  BSYNC.RECONVERGENT B0 ;  /* 0x0000000000007941 */ /* 0x000fea0003800200 */
.L_x_35934:
        /* <DEDUP_REMOVED lines=38> */
.L_x_35938:
        /* <DEDUP_REMOVED lines=18> */
.L_x_35939:
[----:B------:R-:W-:Y:S05]  /*9820*/  BSYNC.RECONVERGENT B0 ;  /* 0x0000000000007941 */ /* 0x000fea0003800200 */
.L_x_35937:
        /* <DEDUP_REMOVED lines=38> */
.L_x_35941:
        /* <DEDUP_REMOVED lines=18> */
.L_x_35942:
[----:B------:R-:W-:Y:S05]  /*9bb0*/  BSYNC.RECONVERGENT B0 ;  /* 0x0000000000007941 */ /* 0x000fea0003800200 */
.L_x_35940:
        /* <DEDUP_REMOVED lines=38> */
.L_x_35944:
        /* <DEDUP_REMOVED lines=18> */
.L_x_35945:
[----:B------:R-:W-:Y:S05]  /*9f40*/  BSYNC.RECONVERGENT B0 ;  /* 0x0000000000007941 */ /* 0x000fea0003800200 */
.L_x_35943:
        /* <DEDUP_REMOVED lines=38> */
.L_x_35947:
        /* <DEDUP_REMOVED lines=18> */
.L_x_35948:
[----:B------:R-:W-:Y:S05]  /*a2d0*/  BSYNC.RECONVERGENT B0 ;  /* 0x0000000000007941 */ /* 0x000fea0003800200 */
.L_x_35946:
        /* <DEDUP_REMOVED lines=38> */
.L_x_35950:
        /* <DEDUP_REMOVED lines=18> */
.L_x_35951:
[----:B------:R-:W-:Y:S05]  /*a660*/  BSYNC.RECONVERGENT B0 ;  /* 0x0000000000007941 */ /* 0x000fea0003800200 */
.L_x_35949:
        /* <DEDUP_REMOVED lines=38> */
.L_x_35953:
        /* <DEDUP_REMOVED lines=18> */
.L_x_35954:
[----:B------:R-:W-:Y:S05]  /*a9f0*/  BSYNC.RECONVERGENT B0 ;  /* 0x0000000000007941 */ /* 0x000fea0003800200 */
.L_x_35952:
        /* <DEDUP_REMOVED lines=38> */
.L_x_35956:
        /* <DEDUP_REMOVED lines=18> */
.L_x_35957:
[----:B------:R-:W-:Y:S05]  /*ad80*/  BSYNC.RECONVERGENT B0 ;  /* 0x0000000000007941 */ /* 0x000fea0003800200 */
.L_x_35955:
        /* <DEDUP_REMOVED lines=38> */
.L_x_35959:
        /* <DEDUP_REMOVED lines=18> */
.L_x_35960:
[----:B------:R-:W-:Y:S05]  /*b110*/  BSYNC.RECONVERGENT B0 ;  /* 0x0000000000007941 */ /* 0x000fea0003800200 */
.L_x_35958:
        /* <DEDUP_REMOVED lines=38> */
.L_x_35962:
        /* <DEDUP_REMOVED lines=18> */
.L_x_35963:
[----:B------:R-:W-:Y:S05]  /*b4a0*/  BSYNC.RECONVERGENT B0 ;  /* 0x0000000000007941 */ /* 0x000fea0003800200 */
.L_x_35961:
        /* <DEDUP_REMOVED lines=38> */
.L_x_35965:
        /* <DEDUP_REMOVED lines=18> */
.L_x_35966:
[----:B------:R-:W-:Y:S05]  /*b830*/  BSYNC.RECONVERGENT B0 ;  /* 0x0000000000007941 */ /* 0x000fea0003800200 */
.L_x_35964:
        /* <DEDUP_REMOVED lines=37> */
.L_x_35968:
        /* <DEDUP_REMOVED lines=16> */
.L_x_35969:
[----:B------:R-:W-:Y:S05]  /*bb90*/  BSYNC.RECONVERGENT B0 ;  /* 0x0000000000007941 */ /* 0x000fea0003800200 */
.L_x_35967:
        /* <DEDUP_REMOVED lines=33> */
.L_x_35971:
[----:B------:R-:W-:Y:S01]  /*bdb0*/  MOV R8, R6 ;  /* 0x0000000600087202 */ /* 0x000fe20000000f00 */
[----:B------:R-:W-:Y:S01]  /*bdc0*/  IMAD.MOV.U32 R10, RZ, RZ, R7 ;  /* 0x000000ffff0a7224 */ /* 0x000fe200078e0007 */
[----:B------:R-:W-:-:S07]  /*bdd0*/  MOV R9, 0xbdf0 ;  /* 0x0000bdf000097802 */ /* 0x000fce0000000f00 */
[----:B------:R-:W-:Y:S05]  /*bde0*/  CALL.REL.NOINC `($__internal_65_$__cuda_sm20_rem_u64) ;  /* 0x0000032000407944 */ /* 0x000fea0003c00000 */
[----:B------:R-:W-:Y:S01]  /*bdf0*/  MOV R4, R0 ;  /* 0x0000000000047202 */ /* 0x000fe20000000f00 */
[----:B------:R-:W-:-:S07]  /*be00*/  IMAD.MOV.U32 R5, RZ, RZ, R3 ;  /* 0x000000ffff057224 */ /* 0x000fce00078e0003 */
.L_x_35972:
[----:B------:R-:W-:Y:S05]  /*be10*/  BSYNC.RECONVERGENT B0 ;  /* 0x0000000000007941 */ /* 0x000fea0003800200 */
.L_x_35970:
[----:B------:R-:W0:Y:S01]  /*be20*/  LDCU.64 UR4, c[0x0][0x730] ;  /* 0x0000e600ff0477ac */ /* 0x000e220008000a00 */
[----:B------:R-:W-:Y:S01]  /*be30*/  MOV R3, R17 ;  /* 0x0000001100037202 */ /* 0x000fe20000000f00 */
[----:B0-----:R-:W-:Y:S02]  /*be40*/  IMAD R5, R5, UR4, RZ ;  /* 0x0000000405057c24 */ /* 0x001fe4000f8e02ff */
[----:B------:R-:W-:-:S04]  /*be50*/  IMAD.WIDE.U32 R2, R4, UR4, R2 ;  /* 0x0000000404027c25 */ /* 0x000fc8000f8e0002 */
[----:B------:R-:W-:-:S04]  /*be60*/  IMAD R5, R4, UR5, R5 ;  /* 0x0000000504057c24 */ /* 0x000fc8000f8e0205 */
[----:B------:R-:W-:-:S07]  /*be70*/  IMAD.IADD R17, R3, 0x1, R5 ;  /* 0x0000000103117824 */ /* 0x000fce00078e0205 */
.L_x_35900:
[----:B------:R-:W0:Y:S01]  /*be80*/  LDC.64 R4, c[0x0][0x580] ;  /* 0x00016000ff047b82 */ /* 0x000e220000000a00 */
[----:B------:R-:W1:Y:S01]  /*be90*/  LDCU.64 UR4, c[0x0][0x738] ;  /* 0x0000e700ff0477ac */ /* 0x000e620008000a00 */
[----:B0-----:R-:W2:Y:S01]  /*bea0*/  LDG.E.U8 R5, desc[UR36][R4.64] ;  /* 0x0000002404057981 */ /* 0x001ea2000c1e1100 */
[----:B-1----:R-:W-:Y:S02]  /*beb0*/  IADD3 R2, P0, PT, R2, UR4, RZ ;  /* 0x0000000402027c10 */ /* 0x002fe4000ff1e0ff */
[----:B------:R-:W-:Y:S02]  /*bec0*/  IADD3 R16, PT, PT, R16, 0x80, RZ ;  /* 0x0000008010107810 */ /* 0x000fe40007ffe0ff */
[----:B------:R-:W-:-:S05]  /*bed0*/  IADD3.X R3, PT, PT, R17, UR5, RZ, P0, !PT ;  /* 0x0000000511037c10 */ /* 0x000fca00087fe4ff */
[----:B--2---:R1:W-:Y:S04]  /*bee0*/  STG.E.U8 desc[UR36][R2.64], R5 ;  /* 0x0000000502007986 */ /* 0x0043e8000c101124 */
.L_x_35896:
[----:B------:R-:W-:Y:S05]  /*bef0*/  BSYNC.RECONVERGENT B6 ;  /* 0x0000000000067941 */ /* 0x000fea0003800200 */
.L_x_35895:
        /* <DEDUP_REMOVED lines=31> */
.L_x_35975:
        /* <DEDUP_REMOVED lines=36> */
.L_x_35976:
        /* <DEDUP_REMOVED lines=17> */
.L_x_35977:
        /* <DEDUP_REMOVED lines=37> */
.L_x_35980:
        /* <DEDUP_REMOVED lines=18> */
.L_x_35981:
[----:B------:R-:W-:Y:S05]  /*c7b0*/  BSYNC.RECONVERGENT B0 ;  /* 0x0000000000007941 */ /* 0x000fea0003800200 */
.L_x_35979:
        /* <DEDUP_REMOVED lines=38> */
.L_x_35983:
        /* <DEDUP_REMOVED lines=18> */
.L_x_35984:
[----:B------:R-:W-:Y:S05]  /*cb40*/  BSYNC.RECONVERGENT B0 ;  /* 0x0000000000007941 */ /* 0x000fea0003800200 */
.L_x_35982:
        /* <DEDUP_REMOVED lines=38> */
.L_x_35986:
        /* <DEDUP_REMOVED lines=18> */
.L_x_35987:
[----:B------:R-:W-:Y:S05]  /*ced0*/  BSYNC.RECONVERGENT B0 ;  /* 0x0000000000007941 */ /* 0x000fea0003800200 */
.L_x_35985:
        /* <DEDUP_REMOVED lines=38> */
.L_x_35989:
        /* <DEDUP_REMOVED lines=18> */
.L_x_35990:
[----:B------:R-:W-:Y:S05]  /*d260*/  BSYNC.RECONVERGENT B0 ;  /* 0x0000000000007941 */ /* 0x000fea0003800200 */
.L_x_35988:
        /* <DEDUP_REMOVED lines=38> */
.L_x_35992:
        /* <DEDUP_REMOVED lines=18> */
.L_x_35993:
[----:B------:R-:W-:Y:S05]  /*d5f0*/  BSYNC.RECONVERGENT B0 ;  /* 0x0000000000007941 */ /* 0x000fea0003800200 */
.L_x_35991:
        /* <DEDUP_REMOVED lines=38> */
.L_x_35995:
        /* <DEDUP_REMOVED lines=18> */
.L_x_35996:
[----:B------:R-:W-:Y:S05]  /*d980*/  BSYNC.RECONVERGENT B0 ;  /* 0x0000000000007941 */ /* 0x000fea0003800200 */
.L_x_35994:
        /* <DEDUP_REMOVED lines=38> */
.L_x_35998:
        /* <DEDUP_REMOVED lines=18> */
.L_x_35999:
[----:B------:R-:W-:Y:S05]  /*dd10*/  BSYNC.RECONVERGENT B0 ;  /* 0x0000000000007941 */ /* 0x000fea0003800200 */
.L_x_35997:
        /* <DEDUP_REMOVED lines=38> */
.L_x_36001:
        /* <DEDUP_REMOVED lines=18> */
.L_x_36002:
[----:B------:R-:W-:Y:S05]  /*e0a0*/  BSYNC.RECONVERGENT B0 ;  /* 0x0000000000007941 */ /* 0x000fea0003800200 */
.L_x_36000:
        /* <DEDUP_REMOVED lines=38> */
.L_x_36004:
        /* <DEDUP_REMOVED lines=18> */
.L_x_36005:
[----:B------:R-:W-:Y:S05]  /*e430*/  BSYNC.RECONVERGENT B0 ;  /* 0x0000000000007941 */ /* 0x000fea0003800200 */
.L_x_36003:
        /* <DEDUP_REMOVED lines=38> */
.L_x_36007:
        /* <DEDUP_REMOVED lines=18> */
.L_x_36008:
[----:B------:R-:W-:Y:S05]  /*e7c0*/  BSYNC.RECONVERGENT B0 ;  /* 0x0000000000007941 */ /* 0x000fea0003800200 */
.L_x_36006:
        /* <DEDUP_REMOVED lines=38> */
.L_x_36010:
        /* <DEDUP_REMOVED lines=18> */
.L_x_36011:
[----:B------:R-:W-:Y:S05]  /*eb50*/  BSYNC.RECONVERGENT B0 ;  /* 0x0000000000007941 */ /* 0x000fea0003800200 */
.L_x_36009:
        /* <DEDUP_REMOVED lines=38> */
.L_x_36013:
        /* <DEDUP_REMOVED lines=18> */
.L_x_36014:
[----:B------:R-:W-:Y:S05]  /*eee0*/  BSYNC.RECONVERGENT B0 ;  /* 0x0000000000007941 */ /* 0x000fea0003800200 */
.L_x_36012:
        /* <DEDUP_REMOVED lines=38> */
.L_x_36016:
        /* <DEDUP_REMOVED lines=18> */
.L_x_36017:
[----:B------:R-:W-:Y:S05]  /*f270*/  BSYNC.RECONVERGENT B0 ;  /* 0x0000000000007941 */ /* 0x000fea0003800200 */
.L_x_36015:
        /* <DEDUP_REMOVED lines=38> */
.L_x_36019:
        /* <DEDUP_REMOVED lines=18> */
.L_x_36020:
[----:B------:R-:W-:Y:S05]  /*f600*/  BSYNC.RECONVERGENT B0 ;  /* 0x0000000000007941 */ /* 0x000fea0003800200 */
.L_x_36018:
        /* <DEDUP_REMOVED lines=38> */
.L_x_36022:
        /* <DEDUP_REMOVED lines=18> */
.L_x_36023:
[----:B------:R-:W-:Y:S05]  /*f990*/  BSYNC.RECONVERGENT B0 ;  /* 0x0000000000007941 */ /* 0x000fea0003800200 */
.L_x_36021:
        /* <DEDUP_REMOVED lines=38> */
.L_x_36025:
        /* <DEDUP_REMOVED lines=18> */
.L_x_36026:
[----:B------:R-:W-:Y:S05]  /*fd20*/  BSYNC.RECONVERGENT B0 ;  /* 0x0000000000007941 */ /* 0x000fea0003800200 */
.L_x_36024:
        /* <DEDUP_REMOVED lines=38> */
.L_x_36028:
        /* <DEDUP_REMOVED lines=18> */
.L_x_36029:
[----:B------:R-:W-:Y:S05]  /*100b0*/  BSYNC.RECONVERGENT B0 ;  /* 0x0000000000007941 */ /* 0x000fea0003800200 */
.L_x_36027:
        /* <DEDUP_REMOVED lines=38> */
.L_x_36031:
        /* <DEDUP_REMOVED lines=18> */
.L_x_36032:
[----:B------:R-:W-:Y:S05]  /*10440*/  BSYNC.RECONVERGENT B0 ;  /* 0x0000000000007941 */ /* 0x000fea0003800200 */
.L_x_36030:
        /* <DEDUP_REMOVED lines=38> */
.L_x_36034:
        /* <DEDUP_REMOVED lines=18> */
.L_x_36035:
[----:B------:R-:W-:Y:S05]  /*107d0*/  BSYNC.RECONVERGENT B0 ;  /* 0x0000000000007941 */ /* 0x000fea0003800200 */
.L_x_36033:
        /* <DEDUP_REMOVED lines=38> */
.L_x_36037:
        /* <DEDUP_REMOVED lines=18> */
.L_x_36038:
[----:B------:R-:W-:Y:S05]  /*10b60*/  BSYNC.RECONVERGENT B0 ;  /* 0x0000000000007941 */ /* 0x000fea0003800200 */
.L_x_36036:
        /* <DEDUP_REMOVED lines=38> */
.L_x_36040:
        /* <DEDUP_REMOVED lines=18> */
.L_x_36041:
[----:B------:R-:W-:Y:S05]  /*10ef0*/  BSYNC.RECONVERGENT B0 ;  /* 0x0000000000007941 */ /* 0x000fea0003800200 */
.L_x_36039:
        /* <DEDUP_REMOVED lines=38> */
.L_x_36043:
        /* <DEDUP_REMOVED lines=18> */
.L_x_36044:
[----:B------:R-:W-:Y:S05]  /*11280*/  BSYNC.RECONVERGENT B0 ;  /* 0x0000000000007941 */ /* 0x000fea0003800200 */
.L_x_36042:
        /* <DEDUP_REMOVED lines=37> */
.L_x_36046:
        /* <DEDUP_REMOVED lines=16> */
.L_x_36047:
[----:B------:R-:W-:Y:S05]  /*115e0*/  BSYNC.RECONVERGENT B0 ;  /* 0x0000000000007941 */ /* 0x000fea0003800200 */
.L_x_36045:
        /* <DEDUP_REMOVED lines=33> */
.L_x_36049:
[----:B------:R-:W-:Y:S01]  /*11800*/  IMAD.MOV.U32 R8, RZ, RZ, R6 ;  /* 0x000000ffff087224 */ /* 0x000fe200078e0006 */
[----:B------:R-:W-:Y:S02]  /*11810*/  MOV R10, R7 ;  /* 0x00000007000a7202 */ /* 0x000fe40000000f00 */
[----:B------:R-:W-:-:S07]  /*11820*/  MOV R9, 0x11840 ;  /* 0x0001184000097802 */ /* 0x000fce0000000f00 */
[----:B------:R-:W-:Y:S05]  /*11830*/  CALL.REL.NOINC `($__internal_65_$__cuda_sm20_rem_u64) ;  /* 0x000002c400ac7944 */ /* 0x000fea0003c00000 */
[----:B------:R-:W-:Y:S01]  /*11840*/  IMAD.MOV.U32 R4, RZ, RZ, R0 ;  /* 0x000000ffff047224 */ /* 0x000fe200078e0000 */
[----:B------:R-:W-:-:S07]  /*11850*/  MOV R5, R3 ;  /* 0x0000000300057202 */ /* 0x000fce0000000f00 */
.L_x_36050:
[----:B------:R-:W-:Y:S05]  /*11860*/  BSYNC.RECONVERGENT B0 ;  /* 0x0000000000007941 */ /* 0x000fea0003800200 */
.L_x_36048:
[----:B------:R-:W0:Y:S01]  /*11870*/  LDCU.64 UR4, c[0x0][0x730] ;  /* 0x0000e600ff0477ac */ /* 0x000e220008000a00 */
[----:B------:R-:W-:Y:S02]  /*11880*/  IMAD.MOV.U32 R3, RZ, RZ, R17 ;  /* 0x000000ffff037224 */ /* 0x000fe400078e0011 */
[----:B0-----:R-:W-:Y:S02]  /*11890*/  IMAD R5, R5, UR4, RZ ;  /* 0x0000000405057c24 */ /* 0x001fe4000f8e02ff */
[----:B------:R-:W-:-:S04]  /*118a0*/  IMAD.WIDE.U32 R2, R4, UR4, R2 ;  /* 0x0000000404027c25 */ /* 0x000fc8000f8e0002 */
[----:B------:R-:W-:-:S05]  /*118b0*/  IMAD R5, R4, UR5, R5 ;  /* 0x0000000504057c24 */ /* 0x000fca000f8e0205 */
[----:B------:R-:W-:-:S07]  /*118c0*/  IADD3 R17, PT, PT, R3, R5, RZ ;  /* 0x0000000503117210 */ /* 0x000fce0007ffe0ff */
.L_x_35978:
[----:B------:R-:W0:Y:S01]  /*118d0*/  LDC.64 R4, c[0x0][0x580] ;  /* 0x00016000ff047b82 */ /* 0x000e220000000a00 */
[----:B------:R-:W1:Y:S01]  /*118e0*/  LDCU.64 UR4, c[0x0][0x738] ;  /* 0x0000e700ff0477ac */ /* 0x000e620008000a00 */
[----:B0-----:R-:W2:Y:S01]  /*118f0*/  LDG.E.U8 R5, desc[UR36][R4.64] ;  /* 0x0000002404057981 */ /* 0x001ea2000c1e1100 */
[----:B-1----:R-:W-:Y:S01]  /*11900*/  IADD3 R2, P0, PT, R2, UR4, RZ ;  /* 0x0000000402027c10 */ /* 0x002fe2000ff1e0ff */
[----:B------:R-:W-:-:S03]  /*11910*/  VIADD R16, R16, 0x80 ;  /* 0x0000008010107836 */ /* 0x000fc60000000000 */
[----:B------:R-:W-:-:S05]  /*11920*/  IADD3.X R3, PT, PT, R17, UR5, RZ, P0, !PT ;  /* 0x0000000511037c10 */ /* 0x000fca00087fe4ff */
[----:B--2---:R2:W-:Y:S04]  /*11930*/  STG.E.U8 desc[UR36][R2.64], R5 ;  /* 0x0000000502007986 */ /* 0x0045e8000c101124 */
.L_x_35974:
[----:B------:R-:W-:Y:S05]  /*11940*/  BSYNC.RECONVERGENT B6 ;  /* 0x0000000000067941 */ /* 0x000fea0003800200 */
.L_x_35973:
        /* <DEDUP_REMOVED lines=30> */
.L_x_36051:
        /* <DEDUP_REMOVED lines=36> */
.L_x_36052:
        /* <DEDUP_REMOVED lines=17> */
.L_x_36053:
        /* <DEDUP_REMOVED lines=37> */
.L_x_36056:
        /* <DEDUP_REMOVED lines=18> */
.L_x_36057:
[----:B------:R-:W-:Y:S05]  /*121f0*/  BSYNC.RECONVERGENT B0 ;  /* 0x0000000000007941 */ /* 0x000fea0003800200 */
.L_x_36055:
        /* <DEDUP_REMOVED lines=37> */
.L_x_36059:
        /* <DEDUP_REMOVED lines=18> */
.L_x_36060:
[----:B------:R-:W-:Y:S05]  /*12570*/  BSYNC.RECONVERGENT B0 ;  /* 0x0000000000007941 */ /* 0x000fea0003800200 */
.L_x_36058:
        /* <DEDUP_REMOVED lines=37> */
.L_x_36062:
        /* <DEDUP_REMOVED lines=18> */
.L_x_36063:
[----:B------:R-:W-:Y:S05]  /*128f0*/  BSYNC.RECONVERGENT B0 ;  /* 0x0000000000007941 */ /* 0x000fea0003800200 */
.L_x_36061:
        /* <DEDUP_REMOVED lines=37> */
.L_x_36065:
        /* <DEDUP_REMOVED lines=18> */
.L_x_36066:
[----:B------:R-:W-:Y:S05]  /*12c70*/  BSYNC.RECONVERGENT B0 ;  /* 0x0000000000007941 */ /* 0x000fea0003800200 */
.L_x_36064:
        /* <DEDUP_REMOVED lines=37> */
.L_x_36068:
        /* <DEDUP_REMOVED lines=18> */
.L_x_36069:
[----:B------:R-:W-:Y:S05]  /*12ff0*/  BSYNC.RECONVERGENT B0 ;  /* 0x0000000000007941 */ /* 0x000fea0003800200 */
.L_x_36067:
        /* <DEDUP_REMOVED lines=37> */
.L_x_36071:
        /* <DEDUP_REMOVED lines=18> */
.L_x_36072:
[----:B------:R-:W-:Y:S05]  /*13370*/  BSYNC.RECONVERGENT B0 ;  /* 0x0000000000007941 */ /* 0x000fea0003800200 */
.L_x_36070:
        /* <DEDUP_REMOVED lines=37> */
.L_x_36074:
        /* <DEDUP_REMOVED lines=18> */
.L_x_36075:
[----:B------:R-:W-:Y:S05]  /*136f0*/  BSYNC.RECONVERGENT B0 ;  /* 0x0000000000007941 */ /* 0x000fea0003800200 */
.L_x_36073:
        /* <DEDUP_REMOVED lines=37> */
.L_x_36077:
        /* <DEDUP_REMOVED lines=18> */
.L_x_36078:
[----:B------:R-:W-:Y:S05]  /*13a70*/  BSYNC.RECONVERGENT B0 ;  /* 0x0000000000007941 */ /* 0x000fea0003800200 */
.L_x_36076:
        /* <DEDUP_REMOVED lines=37> */
.L_x_36080:
        /* <DEDUP_REMOVED lines=18> */
.L_x_36081:
[----:B------:R-:W-:Y:S05]  /*13df0*/  BSYNC.RECONVERGENT B0 ;  /* 0x0000000000007941 */ /* 0x000fea0003800200 */
.L_x_36079:
        /* <DEDUP_REMOVED lines=37> */
.L_x_36083:
        /* <DEDUP_REMOVED lines=18> */
.L_x_36084:
[----:B------:R-:W-:Y:S05]  /*14170*/  BSYNC.RECONVERGENT B0 ;  /* 0x0000000000007941 */ /* 0x000fea0003800200 */
.L_x_36082:
        /* <DEDUP_REMOVED lines=37> */
.L_x_36086:
        /* <DEDUP_REMOVED lines=18> */
.L_x_36087:
[----:B------:R-:W-:Y:S05]  /*144f0*/  BSYNC.RECONVERGENT B0 ;  /* 0x0000000000007941 */ /* 0x000fea0003800200 */
.L_x_36085:
        /* <DEDUP_REMOVED lines=37> */
.L_x_36089:
        /* <DEDUP_REMOVED lines=18> */
.L_x_36090:
[----:B------:R-:W-:Y:S05]  /*14870*/  BSYNC.RECONVERGENT B0 ;  /* 0x0000000000007941 */ /* 0x000fea0003800200 */
.L_x_36088:
        /* <DEDUP_REMOVED lines=37> */
.L_x_36092:
        /* <DEDUP_REMOVED lines=18> */
.L_x_36093:
[----:B------:R-:W-:Y:S05]  /*14bf0*/  BSYNC.RECONVERGENT B0 ;  /* 0x0000000000007941 */ /* 0x000fea0003800200 */
.L_x_36091:
        /* <DEDUP_REMOVED lines=37> */
.L_x_36095:
        /* <DEDUP_REMOVED lines=18> */
.L_x_36096:
[----:B------:R-:W-:Y:S05]  /*14f70*/  BSYNC.RECONVERGENT B0 ;  /* 0x0000000000007941 */ /* 0x000fea0003800200 */
.L_x_36094:
        /* <DEDUP_REMOVED lines=37> */
.L_x_36098:
        /* <DEDUP_REMOVED lines=18> */
.L_x_36099:
[----:B------:R-:W-:Y:S05]  /*152f0*/  BSYNC.RECONVERGENT B0 ;  /* 0x0000000000007941 */ /* 0x000fea0003800200 */
.L_x_36097:
        /* <DEDUP_REMOVED lines=37> */
.L_x_36101:
        /* <DEDUP_REMOVED lines=18> */
.L_x_36102:
[----:B------:R-:W-:Y:S05]  /*15670*/  BSYNC.RECONVERGENT B0 ;  /* 0x0000000000007941 */ /* 0x000fea0003800200 */
.L_x_36100:
        /* <DEDUP_REMOVED lines=37> */
.L_x_36104:
        /* <DEDUP_REMOVED lines=18> */
.L_x_36105:
[----:B------:R-:W-:Y:S05]  /*159f0*/  BSYNC.RECONVERGENT B0 ;  /* 0x0000000000007941 */ /* 0x000fea0003800200 */
.L_x_36103:
        /* <DEDUP_REMOVED lines=37> */
.L_x_36107:
        /* <DEDUP_REMOVED lines=18> */
.L_x_36108:
[----:B------:R-:W-:Y:S05]  /*15d70*/  BSYNC.RECONVERGENT B0 ;  /* 0x0000000000007941 */ /* 0x000fea0003800200 */
.L_x_36106:
        /* <DEDUP_REMOVED lines=37> */
.L_x_36110:
        /* <DEDUP_REMOVED lines=18> */
.L_x_36111:
[----:B------:R-:W-:Y:S05]  /*160f0*/  BSYNC.RECONVERGENT B0 ;  /* 0x0000000000007941 */ /* 0x000fea0003800200 */
.L_x_36109:
        /* <DEDUP_REMOVED lines=37> */
.L_x_36113:
        /* <DEDUP_REMOVED lines=18> */
.L_x_36114:
[----:B------:R-:W-:Y:S05]  /*16470*/  BSYNC.RECONVERGENT B0 ;  /* 0x0000000000007941 */ /* 0x000fea0003800200 */
.L_x_36112:
        /* <DEDUP_REMOVED lines=37> */
.L_x_36116:
        /* <DEDUP_REMOVED lines=18> */
.L_x_36117:
[----:B------:R-:W-:Y:S05]  /*167f0*/  BSYNC.RECONVERGENT B0 ;  /* 0x0000000000007941 */ /* 0x000fea0003800200 */
.L_x_36115:
        /* <DEDUP_REMOVED lines=37> */
.L_x_36119:
        /* <DEDUP_REMOVED lines=18> */
.L_x_36120:
[----:B------:R-:W-:Y:S05]  /*16b70*/  BSYNC.RECONVERGENT B0 ;  /* 0x0000000000007941 */ /* 0x000fea0003800200 */
.L_x_36118:
        /* <DEDUP_REMOVED lines=36> */
.L_x_36122:
        /* <DEDUP_REMOVED lines=16> */
.L_x_36123:
[----:B------:R-:W-:Y:S05]  /*16ec0*/  BSYNC.RECONVERGENT B0 ;  /* 0x0000000000007941 */ /* 0x000fea0003800200 */
.L_x_36121:
        /* <DEDUP_REMOVED lines=32> */
.L_x_36125:
[----:B------:R-:W-:Y:S01]  /*170d0*/  IMAD.MOV.U32 R8, RZ, RZ, R6 ;  /* 0x000000ffff087224 */ /* 0x000fe200078e0006 */
[----:B------:R-:W-:Y:S02]  /*170e0*/  MOV R10, R7 ;  /* 0x00000007000a7202 */ /* 0x000fe40000000f00 */
[----:B------:R-:W-:-:S07]  /*170f0*/  MOV R9, 0x17110 ;  /* 0x0001711000097802 */ /* 0x000fce0000000f00 */
[----:B------:R-:W-:Y:S05]  /*17100*/  CALL.REL.NOINC `($__internal_65_$__cuda_sm20_rem_u64) ;  /* 0x0000026c00787944 */ /* 0x000fea0003c00000 */
[----:B------:R-:W-:-:S07]  /*17110*/  IMAD.MOV.U32 R2, RZ, RZ, R0 ;  /* 0x000000ffff027224 */ /* 0x000fce00078e0000 */
.L_x_36126:
[----:B------:R-:W-:Y:S05]  /*17120*/  BSYNC.RECONVERGENT B0 ;  /* 0x0000000000007941 */ /* 0x000fea0003800200 */
.L_x_36124:
[----:B------:R-:W0:Y:S02]  /*17130*/  LDCU.64 UR4, c[0x0][0x730] ;  /* 0x0000e600ff0477ac */ /* 0x000e240008000a00 */
[----:B0-----:R-:W-:Y:S02]  /*17140*/  IMAD R3, R3, UR4, RZ ;  /* 0x0000000403037c24 */ /* 0x001fe4000f8e02ff */
[----:B------:R-:W-:-:S04]  /*17150*/  IMAD.WIDE.U32 R16, R2, UR4, R16 ;  /* 0x0000000402107c25 */ /* 0x000fc8000f8e0010 */
[----:B------:R-:W-:-:S05]  /*17160*/  IMAD R3, R2, UR5, R3 ;  /* 0x0000000502037c24 */ /* 0x000fca000f8e0203 */
[----:B------:R-:W-:-:S07]  /*17170*/  IADD3 R17, PT, PT, R17, R3, RZ ;  /* 0x0000000311117210 */ /* 0x000fce0007ffe0ff */
.L_x_36054:
[----:B------:R-:W0:Y:S01]  /*17180*/  LDC.64 R2, c[0x0][0x580] ;  /* 0x00016000ff027b82 */ /* 0x000e220000000a00 */
[----:B------:R-:W1:Y:S01]  /*17190*/  LDCU.64 UR4, c[0x0][0x738] ;  /* 0x0000e700ff0477ac */ /* 0x000e620008000a00 */
[----:B0-----:R-:W2:Y:S01]  /*171a0*/  LDG.E.U8 R3, desc[UR36][R2.64] ;  /* 0x0000002402037981 */ /* 0x001ea2000c1e1100 */
[----:B-1----:R-:W-:-:S04]  /*171b0*/  IADD3 R16, P0, PT, R16, UR4, RZ ;  /* 0x0000000410107c10 */ /* 0x002fc8000ff1e0ff */
[----:B------:R-:W-:-:S05]  /*171c0*/  IADD3.X R17, PT, PT, R17, UR5, RZ, P0, !PT ;  /* 0x0000000511117c10 */ /* 0x000fca00087fe4ff */
[----:B--2---:R-:W-:Y:S01]  /*171d0*/  STG.E.U8 desc[UR36][R16.64], R3 ;  /* 0x0000000310007986 */ /* 0x004fe2000c101124 */
[----:B------:R-:W-:Y:S05]  /*171e0*/  EXIT ;  /* 0x000000000000794d */ /* 0x000fea0003800000 */
.L_x_35805:
        /* <DEDUP_REMOVED lines=31> */
.L_x_36129:
        /* <DEDUP_REMOVED lines=12> */
.L_x_36128:
[----:B------:R-:W-:Y:S05]  /*174a0*/  BSYNC.RECONVERGENT B6 ;  /* 0x0000000000067941 */ /* 0x000fea0003800200 */
.L_x_36127:
        /* <DEDUP_REMOVED lines=31> */
.L_x_36132:
        /* <DEDUP_REMOVED lines=12> */
.L_x_36131:
[----:B------:R-:W-:Y:S05]  /*17760*/  BSYNC.RECONVERGENT B6 ;  /* 0x0000000000067941 */ /* 0x000fea0003800200 */
.L_x_36130:
        /* <DEDUP_REMOVED lines=31> */
.L_x_36135:
        /* <DEDUP_REMOVED lines=12> */
.L_x_36134:
[----:B------:R-:W-:Y:S05]  /*17a20*/  BSYNC.RECONVERGENT B6 ;  /* 0x0000000000067941 */ /* 0x000fea0003800200 */
.L_x_36133:
        /* <DEDUP_REMOVED lines=30> */
.L_x_36136:
        /* <DEDUP_REMOVED lines=12> */
.L_x_35804:
        /* <DEDUP_REMOVED lines=311> */
.L_x_36141:
        /* <DEDUP_REMOVED lines=29> */
.L_x_36143:
[----:B------:R-:W-:Y:S05]  /*19210*/  BSYNC.RECONVERGENT B7 ;  /* 0x0000000000077941 */ /* 0x000fea0003800200 */
.L_x_36142:
[----:B------:R-:W0:Y:S02]  /*19220*/  LDCU.64 UR4, c[0x0][0x580] ;  /* 0x0000b000ff0477ac */ /* 0x000e240008000a00 */
[----:B0-----:R-:W-:-:S05]  /*19230*/  IADD3 R2, P0, PT, R19, UR4, RZ ;  /* 0x0000000413027c10 */ /* 0x001fca000ff1e0ff */
[----:B------:R-:W-:-:S06]  /*19240*/  IMAD.X R3, RZ, RZ, UR5, P0 ;  /* 0x00000005ff037e24 */ /* 0x000fcc00080e06ff */
[----:B------:R-:W2:Y:S01]  /*19250*/  LDG.E.U8 R3, desc[UR36][R2.64] ;  /* 0x0000002402037981 */ /* 0x000ea2000c1e1100 */
[----:B------:R-:W2:Y:S01]  /*19260*/  LDC.64 R4, c[0x0][0x738] ;  /* 0x0001ce00ff047b82 */ /* 0x000ea20000000a00 */
[----:B------:R-:W-:Y:S02]  /*19270*/  IADD3 R16, PT, PT, R16, 0x80, RZ ;  /* 0x0000008010107810 */ /* 0x000fe40007ffe0ff */
[----:B--2---:R0:W-:Y:S05]  /*19280*/  STG.E.U8 desc[UR36][R4.64], R3 ;  /* 0x0000000304007986 */ /* 0x0041ea000c101124 */
.L_x_36140:
[----:B------:R-:W-:Y:S05]  /*19290*/  BSYNC.RECONVERGENT B6 ;  /* 0x0000000000067941 */ /* 0x000fea0003800200 */
.L_x_36139:
        /* <DEDUP_REMOVED lines=303> */
.L_x_36146:
        /* <DEDUP_REMOVED lines=29> */
.L_x_36148:
[----:B------:R-:W-:Y:S05]  /*1a760*/  BSYNC.RECONVERGENT B7 ;  /* 0x0000000000077941 */ /* 0x000fea0003800200 */
.L_x_36147:
[----:B------:R-:W0:Y:S02]  /*1a770*/  LDCU.64 UR4, c[0x0][0x580] ;  /* 0x0000b000ff0477ac */ /* 0x000e240008000a00 */
[----:B0-----:R-:W-:-:S04]  /*1a780*/  IADD3 R2, P0, PT, R19, UR4, RZ ;  /* 0x0000000413027c10 */ /* 0x001fc8000ff1e0ff */
[----:B------:R-:W-:-:S06]  /*1a790*/  IADD3.X R3, PT, PT, RZ, UR5, RZ, P0, !PT ;  /* 0x00000005ff037c10 */ /* 0x000fcc00087fe4ff */
[----:B------:R-:W2:Y:S01]  /*1a7a0*/  LDG.E.U8 R3, desc[UR36][R2.64] ;  /* 0x0000002402037981 */ /* 0x000ea2000c1e1100 */
[----:B------:R-:W2:Y:S01]  /*1a7b0*/  LDC.64 R4, c[0x0][0x738] ;  /* 0x0001ce00ff047b82 */ /* 0x000ea20000000a00 */
[----:B------:R-:W-:Y:S02]  /*1a7c0*/  VIADD R16, R16, 0x80 ;  /* 0x0000008010107836 */ /* 0x000fe40000000000 */
[----:B--2---:R1:W-:Y:S05]  /*1a7d0*/  STG.E.U8 desc[UR36][R4.64], R3 ;  /* 0x0000000304007986 */ /* 0x0043ea000c101124 */
.L_x_36145:
[----:B------:R-:W-:Y:S05]  /*1a7e0*/  BSYNC.RECONVERGENT B6 ;  /* 0x0000000000067941 */ /* 0x000fea0003800200 */
.L_x_36144:
        /* <DEDUP_REMOVED lines=303> */
.L_x_36151:
        /* <DEDUP_REMOVED lines=29> */
.L_x_36153:
[----:B------:R-:W-:Y:S05]  /*1bcb0*/  BSYNC.RECONVERGENT B7 ;  /* 0x0000000000077941 */ /* 0x000fea0003800200 */
.L_x_36152:
[----:B------:R-:W0:Y:S02]  /*1bcc0*/  LDCU.64 UR4, c[0x0][0x580] ;  /* 0x0000b000ff0477ac */ /* 0x000e240008000a00 */
[----:B0-----:R-:W-:-:S05]  /*1bcd0*/  IADD3 R2, P0, PT, R19, UR4, RZ ;  /* 0x0000000413027c10 */ /* 0x001fca000ff1e0ff */
[----:B------:R-:W-:-:S06]  /*1bce0*/  IMAD.X R3, RZ, RZ, UR5, P0 ;  /* 0x00000005ff037e24 */ /* 0x000fcc00080e06ff */
[----:B------:R-:W2:Y:S01]  /*1bcf0*/  LDG.E.U8 R3, desc[UR36][R2.64] ;  /* 0x0000002402037981 */ /* 0x000ea2000c1e1100 */
[----:B------:R-:W2:Y:S01]  /*1bd00*/  LDC.64 R4, c[0x0][0x738] ;  /* 0x0001ce00ff047b82 */ /* 0x000ea20000000a00 */
[----:B------:R-:W-:Y:S02]  /*1bd10*/  IADD3 R16, PT, PT, R16, 0x80, RZ ;  /* 0x0000008010107810 */ /* 0x000fe40007ffe0ff */
[----:B--2---:R2:W-:Y:S05]  /*1bd20*/  STG.E.U8 desc[UR36][R4.64], R3 ;  /* 0x0000000304007986 */ /* 0x0045ea000c101124 */
.L_x_36150:
[----:B------:R-:W-:Y:S05]  /*1bd30*/  BSYNC.RECONVERGENT B6 ;  /* 0x0000000000067941 */ /* 0x000fea0003800200 */
.L_x_36149:
        /* <DEDUP_REMOVED lines=302> */
.L_x_36154:
        /* <DEDUP_REMOVED lines=31> */
.L_x_36156:
[----:B------:R-:W-:Y:S05]  /*1d210*/  BSYNC.RECONVERGENT B6 ;  /* 0x0000000000067941 */ /* 0x000fea0003800200 */
.L_x_36155:
[----:B------:R-:W2:Y:S01]  /*1d220*/  LDG.E.U8 R17, desc[UR36][R16.64] ;  /* 0x0000002410117981 */ /* 0x000ea2000c1e1100 */
[----:B------:R-:W2:Y:S03]  /*1d230*/  LDC.64 R2, c[0x0][0x738] ;  /* 0x0001ce00ff027b82 */ /* 0x000ea60000000a00 */
[----:B--2---:R-:W-:Y:S01]  /*1d240*/  STG.E.U8 desc[UR36][R2.64], R17 ;  /* 0x0000001102007986 */ /* 0x004fe2000c101124 */
[----:B------:R-:W-:Y:S05]  /*1d250*/  EXIT ;  /* 0x000000000000794d */ /* 0x000fea0003800000 */
.L_x_36138:
        /* <DEDUP_REMOVED lines=309> */
.L_x_36159:
        /* <DEDUP_REMOVED lines=29> */
.L_x_36161:
[----:B------:R-:W-:Y:S05]  /*1e780*/  BSYNC.RECONVERGENT B7 ;  /* 0x0000000000077941 */ /* 0x000fea0003800200 */
.L_x_36160:
        /* <DEDUP_REMOVED lines=36> */
.L_x_36163:
        /* <DEDUP_REMOVED lines=17> */
.L_x_36164:
[----:B------:R-:W-:Y:S05]  /*1eae0*/  BSYNC.RECONVERGENT B0 ;  /* 0x0000000000007941 */ /* 0x000fea0003800200 */
.L_x_36162:
        /* <DEDUP_REMOVED lines=37> */
.L_x_36167:
        /* <DEDUP_REMOVED lines=18> */
.L_x_36168:
[----:B------:R-:W-:Y:S05]  /*1ee60*/  BSYNC.RECONVERGENT B0 ;  /* 0x0000000000007941 */ /* 0x000fea0003800200 */
.L_x_36166:
        /* <DEDUP_REMOVED lines=37> */
.L_x_36170:
[----:B------:R-:W0:Y:S01]  /*1f0c0*/  LDCU.64 UR4, c[0x0][0x5b8] ;  /* 0x0000b700ff0477ac */ /* 0x000e220008000a00 */
[----:B------:R-:W-:Y:S01]  /*1f0d0*/  IMAD.MOV.U32 R10, RZ, RZ, R12 ;  /* 0x000000ffff0a7224 */ /* 0x000fe200078e000c */
[----:B------:R-:W-:Y:S01]  /*1f0e0*/  MOV R0, 0x1f130 ;  /* 0x0001f13000007802 */ /* 0x000fe20000000f00 */
[----:B------:R-:W-:Y:S01]  /*1f0f0*/  IMAD.MOV.U32 R9, RZ, RZ, R13 ;  /* 0x000000ffff097224 */ /* 0x000fe200078e000d */
[----:B0-----:R-:W-:Y:S02]  /*1f100*/  MOV R4, UR4 ;  /* 0x0000000400047c02 */ /* 0x001fe40008000f00 */
[----:B------:R-:W-:-:S07]  /*1f110*/  MOV R3, UR5 ;  /* 0x0000000500037c02 */ /* 0x000fce0008000f00 */
[----:B------:R-:W-:Y:S05]  /*1f120*/  CALL.REL.NOINC `($__internal_64_$__cuda_sm20_div_u64) ;  /* 0x000001e8005c7944 */ /* 0x000fea0003c00000 */
        /* <DEDUP_REMOVED lines=11> */
.L_x_36171:
[----:B------:R-:W-:Y:S05]  /*1f1e0*/  BSYNC.RECONVERGENT B0 ;  /* 0x0000000000007941 */ /* 0x000fea0003800200 */
.L_x_36169:
        /* <DEDUP_REMOVED lines=37> */
.L_x_36173:
[----:B------:R-:W0:Y:S01]  /*1f440*/  LDCU.64 UR4, c[0x0][0x5c0] ;  /* 0x0000b800ff0477ac */ /* 0x000e220008000a00 */
[----:B------:R-:W-:Y:S02]  /*1f450*/  MOV R10, R12 ;  /* 0x0000000c000a7202 */ /* 0x000fe40000000f00 */
        /* <DEDUP_REMOVED lines=16> */
.L_x_36174:
[----:B------:R-:W-:Y:S05]  /*1f560*/  BSYNC.RECONVERGENT B0 ;  /* 0x0000000000007941 */ /* 0x000fea0003800200 */
.L_x_36172:
        /* <DEDUP_REMOVED lines=37> */
.L_x_36176:
[----:B------:R-:W0:Y:S01]  /*1f7c0*/  LDCU.64 UR4, c[0x0][0x5c8] ;  /* 0x0000b900ff0477ac */ /* 0x000e220008000a00 */
[----:B------:R-:W-:Y:S02]  /*1f7d0*/  MOV R10, R12 ;  /* 0x0000000c000a7202 */ /* 0x000fe40000000f00 */
[----:B------:R-:W-:Y:S02]  /*1f7e0*/  MOV R9, R13 ;  /* 0x0000000d00097202 */ /* 0x000fe40000000f00 */
[----:B------:R-:W-:Y:S01]  /*1f7f0*/  MOV R0, 0x1f830 ;  /* 0x0001f83000007802 */ /* 0x000fe20000000f00 */
[----:B0-----:R-:W-:Y:S01]  /*1f800*/  IMAD.U32 R4, RZ, RZ, UR4 ;  /* 0x00000004ff047e24 */ /* 0x001fe2000f8e00ff */
[----:B------:R-:W-:-:S07]  /*1f810*/  MOV R3, UR5 ;  /* 0x0000000500037c02 */ /* 0x000fce0008000f00 */
[----:B------:R-:W-:Y:S05]  /*1f820*/  CALL.REL.NOINC `($__internal_64_$__cuda_sm20_div_u64) ;  /* 0x000001e0009c7944 */ /* 0x000fea0003c00000 */
        /* <DEDUP_REMOVED lines=11> */
.L_x_36177:
[----:B------:R-:W-:Y:S05]  /*1f8e0*/  BSYNC.RECONVERGENT B0 ;  /* 0x0000000000007941 */ /* 0x000fea0003800200 */
.L_x_36175:
        /* <DEDUP_REMOVED lines=37> */
.L_x_36179:
        /* <DEDUP_REMOVED lines=18> */
.L_x_36180:
[----:B------:R-:W-:Y:S05]  /*1fc60*/  BSYNC.RECONVERGENT B0 ;  /* 0x0000000000007941 */ /* 0x000fea0003800200 */
.L_x_36178:
        /* <DEDUP_REMOVED lines=37> */
.L_x_36182:
        /* <DEDUP_REMOVED lines=18> */
.L_x_36183:
[----:B------:R-:W-:Y:S05]  /*1ffe0*/  BSYNC.RECONVERGENT B0 ;  /* 0x0000000000007941 */ /* 0x000fea0003800200 */
.L_x_36181:
        /* <DEDUP_REMOVED lines=37> */
.L_x_36185:
        /* <DEDUP_REMOVED lines=18> */
.L_x_36186:
[----:B------:R-:W-:Y:S05]  /*20360*/  BSYNC.RECONVERGENT B0 ;  /* 0x0000000000007941 */ /* 0x000fea0003800200 */
.L_x_36184:
        /* <DEDUP_REMOVED lines=37> */
.L_x_36188:
        /* <DEDUP_REMOVED lines=18> */
.L_x_36189:
[----:B------:R-:W-:Y:S05]  /*206e0*/  BSYNC.RECONVERGENT B0 ;  /* 0x0000000000007941 */ /* 0x000fea0003800200 */
.L_x_36187:
        /* <DEDUP_REMOVED lines=37> */
.L_x_36191:
        /* <DEDUP_REMOVED lines=18> */
.L_x_36192:
[----:B------:R-:W-:Y:S05]  /*20a60*/  BSYNC.RECONVERGENT B0 ;  /* 0x0000000000007941 */ /* 0x000fea0003800200 */
.L_x_36190:
        /* <DEDUP_REMOVED lines=37> */
.L_x_36194:
        /* <DEDUP_REMOVED lines=18> */
.L_x_36195:
[----:B------:R-:W-:Y:S05]  /*20de0*/  BSYNC.RECONVERGENT B0 ;  /* 0x0000000000007941 */ /* 0x000fea0003800200 */
.L_x_36193:
        /* <DEDUP_REMOVED lines=37> */
.L_x_36197:
        /* <DEDUP_REMOVED lines=18> */
.L_x_36198:
[----:B------:R-:W-:Y:S05]  /*21160*/  BSYNC.RECONVERGENT B0 ;  /* 0x0000000000007941 */ /* 0x000fea0003800200 */
.L_x_36196:
        /* <DEDUP_REMOVED lines=37> */
.L_x_36200:
        /* <DEDUP_REMOVED lines=18> */
.L_x_36201:
[----:B------:R-:W-:Y:S05]  /*214e0*/  BSYNC.RECONVERGENT B0 ;  /* 0x0000000000007941 */ /* 0x000fea0003800200 */
.L_x_36199:
        /* <DEDUP_REMOVED lines=37> */
.L_x_36203:
        /* <DEDUP_REMOVED lines=18> */
.L_x_36204:
[----:B------:R-:W-:Y:S05]  /*21860*/  BSYNC.RECONVERGENT B0 ;  /* 0x0000000000007941 */ /* 0x000fea0003800200 */
.L_x_36202:
        /* <DEDUP_REMOVED lines=37> */
.L_x_36206:
        /* <DEDUP_REMOVED lines=18> */
.L_x_36207:
[----:B------:R-:W-:Y:S05]  /*21be0*/  BSYNC.RECONVERGENT B0 ;  /* 0x0000000000007941 */ /* 0x000fea0003800200 */
.L_x_36205:
        /* <DEDUP_REMOVED lines=37> */
.L_x_36209:
        /* <DEDUP_REMOVED lines=18> */
.L_x_36210:
[----:B------:R-:W-:Y:S05]  /*21f60*/  BSYNC.RECONVERGENT B0 ;  /* 0x0000000000007941 */ /* 0x000fea0003800200 */
.L_x_36208:
        /* <DEDUP_REMOVED lines=37> */
.L_x_36212:
        /* <DEDUP_REMOVED lines=18> */
.L_x_36213:
[----:B------:R-:W-:Y:S05]  /*222e0*/  BSYNC.RECONVERGENT B0 ;  /* 0x0000000000007941 */ /* 0x000fea0003800200 */
.L_x_36211:
        /* <DEDUP_REMOVED lines=37> */
.L_x_36215:
        /* <DEDUP_REMOVED lines=18> */
.L_x_36216:
[----:B------:R-:W-:Y:S05]  /*22660*/  BSYNC.RECONVERGENT B0 ;  /* 0x0000000000007941 */ /* 0x000fea0003800200 */
.L_x_36214:
        /* <DEDUP_REMOVED lines=37> */
.L_x_36218:
        /* <DEDUP_REMOVED lines=18> */
.L_x_36219:
[----:B------:R-:W-:Y:S05]  /*229e0*/  BSYNC.RECONVERGENT B0 ;  /* 0x0000000000007941 */ /* 0x000fea0003800200 */
.L_x_36217:
        /* <DEDUP_REMOVED lines=37> */
.L_x_36221:
        /* <DEDUP_REMOVED lines=18> */
.L_x_36222:
[----:B------:R-:W-:Y:S05]  /*22d60*/  BSYNC.RECONVERGENT B0 ;  /* 0x0000000000007941 */ /* 0x000fea0003800200 */
.L_x_36220:
        /* <DEDUP_REMOVED lines=37> */
.L_x_36224:
        /* <DEDUP_REMOVED lines=18> */
.L_x_36225:
[----:B------:R-:W-:Y:S05]  /*230e0*/  BSYNC.RECONVERGENT B0 ;  /* 0x0000000000007941 */ /* 0x000fea0003800200 */
.L_x_36223:
        /* <DEDUP_REMOVED lines=37> */
.L_x_36227:
        /* <DEDUP_REMOVED lines=18> */
.L_x_36228:
[----:B------:R-:W-:Y:S05]  /*23460*/  BSYNC.RECONVERGENT B0 ;  /* 0x0000000000007941 */ /* 0x000fea0003800200 */
.L_x_36226:
        /* <DEDUP_REMOVED lines=37> */
.L_x_36230:
        /* <DEDUP_REMOVED lines=18> */
.L_x_36231:
[----:B------:R-:W-:Y:S05]  /*237e0*/  BSYNC.RECONVERGENT B0 ;  /* 0x0000000000007941 */ /* 0x000fea0003800200 */
.L_x_36229:
        /* <DEDUP_REMOVED lines=36> */
.L_x_36233:
        /* <DEDUP_REMOVED lines=16> */
.L_x_36234:
[----:B------:R-:W-:Y:S05]  /*23b30*/  BSYNC.RECONVERGENT B0 ;  /* 0x0000000000007941 */ /* 0x000fea0003800200 */
.L_x_36232:
        /* <DEDUP_REMOVED lines=32> */
.L_x_36236:
[----:B------:R-:W-:Y:S01]  /*23d40*/  IMAD.MOV.U32 R8, RZ, RZ, R6 ;  /* 0x000000ffff087224 */ /* 0x000fe200078e0006 */
[----:B------:R-:W-:Y:S02]  /*23d50*/  MOV R10, R7 ;  /* 0x00000007000a7202 */ /* 0x000fe40000000f00 */
[----:B------:R-:W-:-:S07]  /*23d60*/  MOV R9, 0x23d80 ;  /* 0x00023d8000097802 */ /* 0x000fce0000000f00 */
[----:B------:R-:W-:Y:S05]  /*23d70*/  CALL.REL.NOINC `($__internal_65_$__cuda_sm20_rem_u64) ;  /* 0x000001a0005c7944 */ /* 0x000fea0003c00000 */
[----:B------:R-:W-:Y:S01]  /*23d80*/  MOV R4, R0 ;  /* 0x0000000000047202 */ /* 0x000fe20000000f00 */
[----:B------:R-:W-:-:S07]  /*23d90*/  IMAD.MOV.U32 R5, RZ, RZ, R3 ;  /* 0x000000ffff057224 */ /* 0x000fce00078e0003 */
.L_x_36237:
[----:B------:R-:W-:Y:S05]  /*23da0*/  BSYNC.RECONVERGENT B0 ;  /* 0x0000000000007941 */ /* 0x000fea0003800200 */
.L_x_36235:
[----:B------:R-:W0:Y:S02]  /*23db0*/  LDCU.64 UR4, c[0x0][0x730] ;  /* 0x0000e600ff0477ac */ /* 0x000e240008000a00 */
[----:B0-----:R-:W-:Y:S02]  /*23dc0*/  IMAD R3, R5, UR4, RZ ;  /* 0x0000000405037c24 */ /* 0x001fe4000f8e02ff */
[----:B------:R-:W-:-:S04]  /*23dd0*/  IMAD.WIDE.U32 R20, R4, UR4, R20 ;  /* 0x0000000404147c25 */ /* 0x000fc8000f8e0014 */
[----:B------:R-:W-:-:S05]  /*23de0*/  IMAD R3, R4, UR5, R3 ;  /* 0x0000000504037c24 */ /* 0x000fca000f8e0203 */
[----:B------:R-:W-:-:S07]  /*23df0*/  IADD3 R21, PT, PT, R21, R3, RZ ;  /* 0x0000000315157210 */ /* 0x000fce0007ffe0ff */
.L_x_36165:
        /* <DEDUP_REMOVED lines=9> */
.L_x_36158:
[----:B------:R-:W-:Y:S05]  /*23e90*/  BSYNC.RECONVERGENT B6 ;  /* 0x0000000000067941 */ /* 0x000fea0003800200 */
.L_x_36157:
        /* <DEDUP_REMOVED lines=303> */
.L_x_36240:
        /* <DEDUP_REMOVED lines=29> */
.L_x_36242:
[----:B------:R-:W-:Y:S05]  /*25360*/  BSYNC.RECONVERGENT B7 ;  /* 0x0000000000077941 */ /* 0x000fea0003800200 */
.L_x_36241:
        /* <DEDUP_REMOVED lines=36> */
.L_x_36244:
        /* <DEDUP_REMOVED lines=17> */
.L_x_36245:
[----:B------:R-:W-:Y:S05]  /*256c0*/  BSYNC.RECONVERGENT B0 ;  /* 0x0000000000007941 */ /* 0x000fea0003800200 */
.L_x_36243:
        /* <DEDUP_REMOVED lines=37> */
.L_x_36248:
        /* <DEDUP_REMOVED lines=18> */
.L_x_36249:
[----:B------:R-:W-:Y:S05]  /*25a40*/  BSYNC.RECONVERGENT B0 ;  /* 0x0000000000007941 */ /* 0x000fea0003800200 */
.L_x_36247:
        /* <DEDUP_REMOVED lines=37> */
.L_x_36251:
        /* <DEDUP_REMOVED lines=18> */
.L_x_36252:
[----:B------:R-:W-:Y:S05]  /*25dc0*/  BSYNC.RECONVERGENT B0 ;  /* 0x0000000000007941 */ /* 0x000fea0003800200 */
.L_x_36250:
        /* <DEDUP_REMOVED lines=37> */
.L_x_36254:
        /* <DEDUP_REMOVED lines=18> */
.L_x_36255:
[----:B------:R-:W-:Y:S05]  /*26140*/  BSYNC.RECONVERGENT B0 ;  /* 0x0000000000007941 */ /* 0x000fea0003800200 */
.L_x_36253:
        /* <DEDUP_REMOVED lines=37> */
.L_x_36257:
        /* <DEDUP_REMOVED lines=18> */
.L_x_36258:
[----:B------:R-:W-:Y:S05]  /*264c0*/  BSYNC.RECONVERGENT B0 ;  /* 0x0000000000007941 */ /* 0x000fea0003800200 */
.L_x_36256:
        /* <DEDUP_REMOVED lines=37> */
.L_x_36260:
        /* <DEDUP_REMOVED lines=18> */
.L_x_36261:
[----:B------:R-:W-:Y:S05]  /*26840*/  BSYNC.RECONVERGENT B0 ;  /* 0x0000000000007941 */ /* 0x000fea0003800200 */
.L_x_36259:
        /* <DEDUP_REMOVED lines=37> */
.L_x_36263:
        /* <DEDUP_REMOVED lines=18> */
.L_x_36264:
[----:B------:R-:W-:Y:S05]  /*26bc0*/  BSYNC.RECONVERGENT B0 ;  /* 0x0000000000007941 */ /* 0x000fea0003800200 */
.L_x_36262:
        /* <DEDUP_REMOVED lines=37> */
.L_x_36266:
        /* <DEDUP_REMOVED lines=18> */
.L_x_36267:
[----:B------:R-:W-:Y:S05]  /*26f40*/  BSYNC.RECONVERGENT B0 ;  /* 0x0000000000007941 */ /* 0x000fea0003800200 */
.L_x_36265:
        /* <DEDUP_REMOVED lines=37> */
.L_x_36269:
        /* <DEDUP_REMOVED lines=18> */
.L_x_36270:
[----:B------:R-:W-:Y:S05]  /*272c0*/  BSYNC.RECONVERGENT B0 ;  /* 0x0000000000007941 */ /* 0x000fea0003800200 */
.L_x_36268:
        /* <DEDUP_REMOVED lines=37> */
.L_x_36272:
        /* <DEDUP_REMOVED lines=18> */
.L_x_36273:
[----:B------:R-:W-:Y:S05]  /*27640*/  BSYNC.RECONVERGENT B0 ;  /* 0x0000000000007941 */ /* 0x000fea0003800200 */
.L_x_36271:
        /* <DEDUP_REMOVED lines=37> */
.L_x_36275:
        /* <DEDUP_REMOVED lines=18> */
.L_x_36276:
[----:B------:R-:W-:Y:S05]  /*279c0*/  BSYNC.RECONVERGENT B0 ;  /* 0x0000000000007941 */ /* 0x000fea0003800200 */
.L_x_36274:
        /* <DEDUP_REMOVED lines=37> */
.L_x_36278:
        /* <DEDUP_REMOVED lines=18> */
.L_x_36279:
[----:B------:R-:W-:Y:S05]  /*27d40*/  BSYNC.RECONVERGENT B0 ;  /* 0x0000000000007941 */ /* 0x000fea0003800200 */
.L_x_36277:
        /* <DEDUP_REMOVED lines=37> */
.L_x_36281:
        /* <DEDUP_REMOVED lines=18> */
.L_x_36282:
[----:B------:R-:W-:Y:S05]  /*280c0*/  BSYNC.RECONVERGENT B0 ;  /* 0x0000000000007941 */ /* 0x000fea0003800200 */
.L_x_36280:
        /* <DEDUP_REMOVED lines=37> */
.L_x_36284:
        /* <DEDUP_REMOVED lines=18> */
.L_x_36285:
[----:B------:R-:W-:Y:S05]  /*28440*/  BSYNC.RECONVERGENT B0 ;  /* 0x0000000000007941 */ /* 0x000fea0003800200 */
.L_x_36283:
        /* <DEDUP_REMOVED lines=37> */
.L_x_36287:
        /* <DEDUP_REMOVED lines=18> */
.L_x_36288:
[----:B------:R-:W-:Y:S05]  /*287c0*/  BSYNC.RECONVERGENT B0 ;  /* 0x0000000000007941 */ /* 0x000fea0003800200 */
.L_x_36286:
        /* <DEDUP_REMOVED lines=37> */
.L_x_36290:
        /* <DEDUP_REMOVED lines=18> */
.L_x_36291:
[----:B------:R-:W-:Y:S05]  /*28b40*/  BSYNC.RECONVERGENT B0 ;  /* 0x0000000000007941 */ /* 0x000fea0003800200 */
.L_x_36289:
        /* <DEDUP_REMOVED lines=37> */
.L_x_36293:
        /* <DEDUP_REMOVED lines=18> */
.L_x_36294:
[----:B------:R-:W-:Y:S05]  /*28ec0*/  BSYNC.RECONVERGENT B0 ;  /* 0x0000000000007941 */ /* 0x000fea0003800200 */
.L_x_36292:
        /* <DEDUP_REMOVED lines=37> */
.L_x_36296:
        /* <DEDUP_REMOVED lines=18> */
.L_x_36297:
[----:B------:R-:W-:Y:S05]  /*29240*/  BSYNC.RECONVERGENT B0 ;  /* 0x0000000000007941 */ /* 0x000fea0003800200 */
.L_x_36295:
        /* <DEDUP_REMOVED lines=37> */
.L_x_36299:
        /* <DEDUP_REMOVED lines=18> */
.L_x_36300:
[----:B------:R-:W-:Y:S05]  /*295c0*/  BSYNC.RECONVERGENT B0 ;  /* 0x0000000000007941 */ /* 0x000fea0003800200 */
.L_x_36298:
        /* <DEDUP_REMOVED lines=37> */
.L_x_36302:
        /* <DEDUP_REMOVED lines=18> */
.L_x_36303:
[----:B------:R-:W-:Y:S05]  /*29940*/  BSYNC.RECONVERGENT B0 ;  /* 0x0000000000007941 */ /* 0x000fea0003800200 */
.L_x_36301:
        /* <DEDUP_REMOVED lines=37> */
.L_x_36305:
        /* <DEDUP_REMOVED lines=18> */
.L_x_36306:
[----:B------:R-:W-:Y:S05]  /*29cc0*/  BSYNC.RECONVERGENT B0 ;  /* 0x0000000000007941 */ /* 0x000fea0003800200 */
.L_x_36304:
        /* <DEDUP_REMOVED lines=37> */
.L_x_36308:
        /* <DEDUP_REMOVED lines=18> */
.L_x_36309:
[----:B------:R-:W-:Y:S05]  /*2a040*/  BSYNC.RECONVERGENT B0 ;  /* 0x0000000000007941 */ /* 0x000fea0003800200 */
.L_x_36307:
        /* <DEDUP_REMOVED lines=37> */
.L_x_36311:
        /* <DEDUP_REMOVED lines=18> */
.L_x_36312:
[----:B------:R-:W-:Y:S05]  /*2a3c0*/  BSYNC.RECONVERGENT B0 ;  /* 0x0000000000007941 */ /* 0x000fea0003800200 */
.L_x_36310:
        /* <DEDUP_REMOVED lines=36> */
.L_x_36314:
        /* <DEDUP_REMOVED lines=16> */
.L_x_36315:
[----:B------:R-:W-:Y:S05]  /*2a710*/  BSYNC.RECONVERGENT B0 ;  /* 0x0000000000007941 */ /* 0x000fea0003800200 */
.L_x_36313:
        /* <DEDUP_REMOVED lines=32> */
.L_x_36317:
[----:B------:R-:W-:Y:S01]  /*2a920*/  MOV R8, R6 ;  /* 0x0000000600087202 */ /* 0x000fe20000000f00 */
[----:B------:R-:W-:Y:S01]  /*2a930*/  IMAD.MOV.U32 R10, RZ, RZ, R7 ;  /* 0x000000ffff0a7224 */ /* 0x000fe200078e0007 */
[----:B------:R-:W-:-:S07]  /*2a940*/  MOV R9, 0x2a960 ;  /* 0x0002a96000097802 */ /* 0x000fce0000000f00 */
[----:B------:R-:W-:Y:S05]  /*2a950*/  CALL.REL.NOINC `($__internal_65_$__cuda_sm20_rem_u64) ;  /* 0x0000013400647944 */ /* 0x000fea0003c00000 */
[----:B------:R-:W-:Y:S02]  /*2a960*/  MOV R4, R0 ;  /* 0x0000000000047202 */ /* 0x000fe40000000f00 */
[----:B------:R-:W-:-:S07]  /*2a970*/  MOV R5, R3 ;  /* 0x0000000300057202 */ /* 0x000fce0000000f00 */
.L_x_36318:
[----:B------:R-:W-:Y:S05]  /*2a980*/  BSYNC.RECONVERGENT B0 ;  /* 0x0000000000007941 */ /* 0x000fea0003800200 */
.L_x_36316:
[----:B------:R-:W0:Y:S02]  /*2a990*/  LDCU.64 UR4, c[0x0][0x730] ;  /* 0x0000e600ff0477ac */ /* 0x000e240008000a00 */
[----:B0-----:R-:W-:Y:S02]  /*2a9a0*/  IMAD R3, R5, UR4, RZ ;  /* 0x0000000405037c24 */ /* 0x001fe4000f8e02ff */
[----:B------:R-:W-:-:S04]  /*2a9b0*/  IMAD.WIDE.U32 R20, R4, UR4, R20 ;  /* 0x0000000404147c25 */ /* 0x000fc8000f8e0014 */
[----:B------:R-:W-:-:S04]  /*2a9c0*/  IMAD R3, R4, UR5, R3 ;  /* 0x0000000504037c24 */ /* 0x000fc8000f8e0203 */
[----:B------:R-:W-:-:S07]  /*2a9d0*/  IMAD.IADD R21, R21, 0x1, R3 ;  /* 0x0000000115157824 */ /* 0x000fce00078e0203 */
.L_x_36246:
        /* <DEDUP_REMOVED lines=9> */
.L_x_36239:
[----:B------:R-:W-:Y:S05]  /*2aa70*/  BSYNC.RECONVERGENT B6 ;  /* 0x0000000000067941 */ /* 0x000fea0003800200 */
.L_x_36238:
        /* <DEDUP_REMOVED lines=303> */
.L_x_36321:
        /* <DEDUP_REMOVED lines=29> */
.L_x_36323:
[----:B------:R-:W-:Y:S05]  /*2bf40*/  BSYNC.RECONVERGENT B7 ;  /* 0x0000000000077941 */ /* 0x000fea0003800200 */
.L_x_36322:
        /* <DEDUP_REMOVED lines=36> */
.L_x_36325:
        /* <DEDUP_REMOVED lines=17> */
.L_x_36326:
[----:B------:R-:W-:Y:S05]  /*2c2a0*/  BSYNC.RECONVERGENT B0 ;  /* 0x0000000000007941 */ /* 0x000fea0003800200 */
.L_x_36324:
        /* <DEDUP_REMOVED lines=37> */
.L_x_36329:
        /* <DEDUP_REMOVED lines=18> */
.L_x_36330:
[----:B------:R-:W-:Y:S05]  /*2c620*/  BSYNC.RECONVERGENT B0 ;  /* 0x0000000000007941 */ /* 0x000fea0003800200 */
.L_x_36328:
        /* <DEDUP_REMOVED lines=37> */
.L_x_36332:
        /* <DEDUP_REMOVED lines=18> */
.L_x_36333:
[----:B------:R-:W-:Y:S05]  /*2c9a0*/  BSYNC.RECONVERGENT B0 ;  /* 0x0000000000007941 */ /* 0x000fea0003800200 */
.L_x_36331:
        /* <DEDUP_REMOVED lines=37> */
.L_x_36335:
        /* <DEDUP_REMOVED lines=18> */
.L_x_36336:
[----:B------:R-:W-:Y:S05]  /*2cd20*/  BSYNC.RECONVERGENT B0 ;  /* 0x0000000000007941 */ /* 0x000fea0003800200 */
.L_x_36334:
        /* <DEDUP_REMOVED lines=37> */
.L_x_36338:
        /* <DEDUP_REMOVED lines=18> */
.L_x_36339:
[----:B------:R-:W-:Y:S05]  /*2d0a0*/  BSYNC.RECONVERGENT B0 ;  /* 0x0000000000007941 */ /* 0x000fea0003800200 */
.L_x_36337:
        /* <DEDUP_REMOVED lines=37> */
.L_x_36341:
        /* <DEDUP_REMOVED lines=18> */
.L_x_36342:
[----:B------:R-:W-:Y:S05]  /*2d420*/  BSYNC.RECONVERGENT B0 ;  /* 0x0000000000007941 */ /* 0x000fea0003800200 */
.L_x_36340:
        /* <DEDUP_REMOVED lines=37> */
.L_x_36344:
        /* <DEDUP_REMOVED lines=18> */
.L_x_36345:
[----:B------:R-:W-:Y:S05]  /*2d7a0*/  BSYNC.RECONVERGENT B0 ;  /* 0x0000000000007941 */ /* 0x000fea0003800200 */
.L_x_36343:
        /* <DEDUP_REMOVED lines=37> */
.L_x_36347:
        /* <DEDUP_REMOVED lines=18> */
.L_x_36348:
[----:B------:R-:W-:Y:S05]  /*2db20*/  BSYNC.RECONVERGENT B0 ;  /* 0x0000000000007941 */ /* 0x000fea0003800200 */
.L_x_36346:
        /* <DEDUP_REMOVED lines=37> */
.L_x_36350:
        /* <DEDUP_REMOVED lines=18> */
.L_x_36351:
[----:B------:R-:W-:Y:S05]  /*2dea0*/  BSYNC.RECONVERGENT B0 ;  /* 0x0000000000007941 */ /* 0x000fea0003800200 */
.L_x_36349:
        /* <DEDUP_REMOVED lines=37> */
.L_x_36353:
        /* <DEDUP_REMOVED lines=18> */
.L_x_36354:
[----:B------:R-:W-:Y:S05]  /*2e220*/  BSYNC.RECONVERGENT B0 ;  /* 0x0000000000007941 */ /* 0x000fea0003800200 */
.L_x_36352:
        /* <DEDUP_REMOVED lines=37> */
.L_x_36356:
        /* <DEDUP_REMOVED lines=18> */
.L_x_36357:
[----:B------:R-:W-:Y:S05]  /*2e5a0*/  BSYNC.RECONVERGENT B0 ;  /* 0x0000000000007941 */ /* 0x000fea0003800200 */
.L_x_36355:
        /* <DEDUP_REMOVED lines=37> */
.L_x_36359:
        /* <DEDUP_REMOVED lines=18> */
.L_x_36360:
[----:B------:R-:W-:Y:S05]  /*2e920*/  BSYNC.RECONVERGENT B0 ;  /* 0x0000000000007941 */ /* 0x000fea0003800200 */
.L_x_36358:
        /* <DEDUP_REMOVED lines=37> */
.L_x_36362:
        /* <DEDUP_REMOVED lines=18> */
.L_x_36363:
[----:B------:R-:W-:Y:S05]  /*2eca0*/  BSYNC.RECONVERGENT B0 ;  /* 0x0000000000007941 */ /* 0x000fea0003800200 */
.L_x_36361:
        /* <DEDUP_REMOVED lines=37> */
.L_x_36365:
        /* <DEDUP_REMOVED lines=18> */
.L_x_36366:
[----:B------:R-:W-:Y:S05]  /*2f020*/  BSYNC.RECONVERGENT B0 ;  /* 0x0000000000007941 */ /* 0x000fea0003800200 */
.L_x_36364:
        /* <DEDUP_REMOVED lines=37> */
.L_x_36368:
        /* <DEDUP_REMOVED lines=18> */
.L_x_36369:
[----:B------:R-:W-:Y:S05]  /*2f3a0*/  BSYNC.RECONVERGENT B0 ;  /* 0x0000000000007941 */ /* 0x000fea0003800200 */
.L_x_36367:
        /* <DEDUP_REMOVED lines=37> */
.L_x_36371:
        /* <DEDUP_REMOVED lines=18> */
.L_x_36372:
[----:B------:R-:W-:Y:S05]  /*2f720*/  BSYNC.RECONVERGENT B0 ;  /* 0x0000000000007941 */ /* 0x000fea0003800200 */
.L_x_36370:
        /* <DEDUP_REMOVED lines=37> */
.L_x_36374:
        /* <DEDUP_REMOVED lines=18> */
.L_x_36375:
[----:B------:R-:W-:Y:S05]  /*2faa0*/  BSYNC.RECONVERGENT B0 ;  /* 0x0000000000007941 */ /* 0x000fea0003800200 */
.L_x_36373:
        /* <DEDUP_REMOVED lines=37> */
.L_x_36377:
        /* <DEDUP_REMOVED lines=18> */
.L_x_36378:
[----:B------:R-:W-:Y:S05]  /*2fe20*/  BSYNC.RECONVERGENT B0 ;  /* 0x0000000000007941 */ /* 0x000fea0003800200 */
.L_x_36376:
        /* <DEDUP_REMOVED lines=37> */
.L_x_36380:
        /* <DEDUP_REMOVED lines=18> */
.L_x_36381:
[----:B------:R-:W-:Y:S05]  /*301a0*/  BSYNC.RECONVERGENT B0 ;  /* 0x0000000000007941 */ /* 0x000fea0003800200 */
.L_x_36379:
        /* <DEDUP_REMOVED lines=37> */
.L_x_36383:
        /* <DEDUP_REMOVED lines=18> */
.L_x_36384:
[----:B------:R-:W-:Y:S05]  /*30520*/  BSYNC.RECONVERGENT B0 ;  /* 0x0000000000007941 */ /* 0x000fea0003800200 */
.L_x_36382:
        /* <DEDUP_REMOVED lines=37> */
.L_x_36386:
        /* <DEDUP_REMOVED lines=18> */
.L_x_36387:
[----:B------:R-:W-:Y:S05]  /*308a0*/  BSYNC.RECONVERGENT B0 ;  /* 0x0000000000007941 */ /* 0x000fea0003800200 */
.L_x_36385:
        /* <DEDUP_REMOVED lines=37> */
.L_x_36389:
        /* <DEDUP_REMOVED lines=18> */
.L_x_36390:
[----:B------:R-:W-:Y:S05]  /*30c20*/  BSYNC.RECONVERGENT B0 ;  /* 0x0000000000007941 */ /* 0x000fea0003800200 */
.L_x_36388:
        /* <DEDUP_REMOVED lines=37> */
.L_x_36392:
        /* <DEDUP_REMOVED lines=18> */
.L_x_36393:
[----:B------:R-:W-:Y:S05]  /*30fa0*/  BSYNC.RECONVERGENT B0 ;  /* 0x0000000000007941 */ /* 0x000fea0003800200 */
.L_x_36391:
        /* <DEDUP_REMOVED lines=36> */
.L_x_36395:
        /* <DEDUP_REMOVED lines=16> */
.L_x_36396:
[----:B------:R-:W-:Y:S05]  /*312f0*/  BSYNC.RECONVERGENT B0 ;  /* 0x0000000000007941 */ /* 0x000fea0003800200 */
.L_x_36394:
        /* <DEDUP_REMOVED lines=32> */
.L_x_36398:
[----:B------:R-:W-:Y:S02]  /*31500*/  MOV R8, R6 ;  /* 0x0000000600087202 */ /* 0x000fe40000000f00 */
[----:B------:R-:W-:Y:S02]  /*31510*/  MOV R10, R7 ;  /* 0x00000007000a7202 */ /* 0x000fe40000000f00 */
[----:B------:R-:W-:-:S07]  /*31520*/  MOV R9, 0x31540 ;  /* 0x0003154000097802 */ /* 0x000fce0000000f00 */
[----:B------:R-:W-:Y:S05]  /*31530*/  CALL.REL.NOINC `($__internal_65_$__cuda_sm20_rem_u64) ;  /* 0x000000c8006c7944 */ /* 0x000fea0003c00000 */
[----:B------:R-:W-:Y:S01]  /*31540*/  IMAD.MOV.U32 R4, RZ, RZ, R0 ;  /* 0x000000ffff047224 */ /* 0x000fe200078e0000 */
[----:B------:R-:W-:-:S07]  /*31550*/  MOV R5, R3 ;  /* 0x0000000300057202 */ /* 0x000fce0000000f00 */
.L_x_36399:
[----:B------:R-:W-:Y:S05]  /*31560*/  BSYNC.RECONVERGENT B0 ;  /* 0x0000000000007941 */ /* 0x000fea0003800200 */
.L_x_36397:
[----:B------:R-:W0:Y:S02]  /*31570*/  LDCU.64 UR4, c[0x0][0x730] ;  /* 0x0000e600ff0477ac */ /* 0x000e240008000a00 */
[----:B0-----:R-:W-:Y:S02]  /*31580*/  IMAD R3, R5, UR4, RZ ;  /* 0x0000000405037c24 */ /* 0x001fe4000f8e02ff */
[----:B------:R-:W-:-:S04]  /*31590*/  IMAD.WIDE.U32 R20, R4, UR4, R20 ;  /* 0x0000000404147c25 */ /* 0x000fc8000f8e0014 */
[----:B------:R-:W-:-:S05]  /*315a0*/  IMAD R3, R4, UR5, R3 ;  /* 0x0000000504037c24 */ /* 0x000fca000f8e0203 */
[----:B------:R-:W-:-:S07]  /*315b0*/  IADD3 R21, PT, PT, R21, R3, RZ ;  /* 0x0000000315157210 */ /* 0x000fce0007ffe0ff */
.L_x_36327:
        /* <DEDUP_REMOVED lines=9> */
.L_x_36320:
[----:B------:R-:W-:Y:S05]  /*31650*/  BSYNC.RECONVERGENT B6 ;  /* 0x0000000000067941 */ /* 0x000fea0003800200 */
.L_x_36319:
        /* <DEDUP_REMOVED lines=302> */
.L_x_36400:
        /* <DEDUP_REMOVED lines=31> */
.L_x_36402:
[----:B------:R-:W-:Y:S05]  /*32b30*/  BSYNC.RECONVERGENT B6 ;  /* 0x0000000000067941 */ /* 0x000fea0003800200 */
.L_x_36401:
        /* <DEDUP_REMOVED lines=37> */
.L_x_36404:
        /* <DEDUP_REMOVED lines=17> */
.L_x_36405:
[----:B------:R-:W-:Y:S05]  /*32ea0*/  BSYNC.RECONVERGENT B0 ;  /* 0x0000000000007941 */ /* 0x000fea0003800200 */
.L_x_36403:
        /* <DEDUP_REMOVED lines=37> */
.L_x_36408:
        /* <DEDUP_REMOVED lines=18> */
.L_x_36409:
[----:B------:R-:W-:Y:S05]  /*33220*/  BSYNC.RECONVERGENT B0 ;  /* 0x0000000000007941 */ /* 0x000fea0003800200 */
.L_x_36407:
        /* <DEDUP_REMOVED lines=38> */
.L_x_36411:
        /* <DEDUP_REMOVED lines=18> */
.L_x_36412:
[----:B------:R-:W-:Y:S05]  /*335b0*/  BSYNC.RECONVERGENT B0 ;  /* 0x0000000000007941 */ /* 0x000fea0003800200 */
.L_x_36410:
        /* <DEDUP_REMOVED lines=38> */
.L_x_36414:
        /* <DEDUP_REMOVED lines=18> */
.L_x_36415:
[----:B------:R-:W-:Y:S05]  /*33940*/  BSYNC.RECONVERGENT B0 ;  /* 0x0000000000007941 */ /* 0x000fea0003800200 */
.L_x_36413:
        /* <DEDUP_REMOVED lines=38> */
.L_x_36417:
        /* <DEDUP_REMOVED lines=18> */
.L_x_36418:
[----:B------:R-:W-:Y:S05]  /*33cd0*/  BSYNC.RECONVERGENT B0 ;  /* 0x0000000000007941 */ /* 0x000fea0003800200 */
.L_x_36416:
        /* <DEDUP_REMOVED lines=38> */
.L_x_36420:
        /* <DEDUP_REMOVED lines=18> */
.L_x_36421:
[----:B------:R-:W-:Y:S05]  /*34060*/  BSYNC.RECONVERGENT B0 ;  /* 0x0000000000007941 */ /* 0x000fea0003800200 */
.L_x_36419:
        /* <DEDUP_REMOVED lines=38> */
.L_x_36423:
        /* <DEDUP_REMOVED lines=18> */
.L_x_36424:
[----:B------:R-:W-:Y:S05]  /*343f0*/  BSYNC.RECONVERGENT B0 ;  /* 0x0000000000007941 */ /* 0x000fea0003800200 */
.L_x_36422:
        /* <DEDUP_REMOVED lines=38> */
.L_x_36426:
        /* <DEDUP_REMOVED lines=18> */
.L_x_36427:
[----:B------:R-:W-:Y:S05]  /*34780*/  BSYNC.RECONVERGENT B0 ;  /* 0x0000000000007941 */ /* 0x000fea0003800200 */
.L_x_36425:
        /* <DEDUP_REMOVED lines=38> */
.L_x_36429:
        /* <DEDUP_REMOVED lines=18> */
.L_x_36430:
[----:B------:R-:W-:Y:S05]  /*34b10*/  BSYNC.RECONVERGENT B0 ;  /* 0x0000000000007941 */ /* 0x000fea0003800200 */
.L_x_36428:
        /* <DEDUP_REMOVED lines=38> */
.L_x_36432:
        /* <DEDUP_REMOVED lines=18> */
.L_x_36433:
[----:B------:R-:W-:Y:S05]  /*34ea0*/  BSYNC.RECONVERGENT B0 ;  /* 0x0000000000007941 */ /* 0x000fea0003800200 */
.L_x_36431:
        /* <DEDUP_REMOVED lines=38> */
.L_x_36435:
        /* <DEDUP_REMOVED lines=18> */
.L_x_36436:
[----:B------:R-:W-:Y:S05]  /*35230*/  BSYNC.RECONVERGENT B0 ;  /* 0x0000000000007941 */ /* 0x000fea0003800200 */
.L_x_36434:
        /* <DEDUP_REMOVED lines=38> */
.L_x_36438:
        /* <DEDUP_REMOVED lines=18> */
.L_x_36439:
[----:B------:R-:W-:Y:S05]  /*355c0*/  BSYNC.RECONVERGENT B0 ;  /* 0x0000000000007941 */ /* 0x000fea0003800200 */
.L_x_36437:
        /* <DEDUP_REMOVED lines=38> */
.L_x_36441:
        /* <DEDUP_REMOVED lines=18> */
.L_x_36442:
[----:B------:R-:W-:Y:S05]  /*35950*/  BSYNC.RECONVERGENT B0 ;  /* 0x0000000000007941 */ /* 0x000fea0003800200 */
.L_x_36440:
        /* <DEDUP_REMOVED lines=38> */
.L_x_36444:
        /* <DEDUP_REMOVED lines=18> */
.L_x_36445:
[----:B------:R-:W-:Y:S05]  /*35ce0*/  BSYNC.RECONVERGENT B0 ;  /* 0x0000000000007941 */ /* 0x000fea0003800200 */
.L_x_36443:
        /* <DEDUP_REMOVED lines=38> */
.L_x_36447:
        /* <DEDUP_REMOVED lines=18> */
.L_x_36448:
[----:B------:R-:W-:Y:S05]  /*36070*/  BSYNC.RECONVERGENT B0 ;  /* 0x0000000000007941 */ /* 0x000fea0003800200 */
.L_x_36446:
        /* <DEDUP_REMOVED lines=38> */
.L_x_36450:
        /* <DEDUP_REMOVED lines=18> */
.L_x_36451:
[----:B------:R-:W-:Y:S05]  /*36400*/  BSYNC.RECONVERGENT B0 ;  /* 0x0000000000007941 */ /* 0x000fea0003800200 */
.L_x_36449:
        /* <DEDUP_REMOVED lines=38> */
.L_x_36453:
        /* <DEDUP_REMOVED lines=18> */
.L_x_36454:
[----:B------:R-:W-:Y:S05]  /*36790*/  BSYNC.RECONVERGENT B0 ;  /* 0x0000000000007941 */ /* 0x000fea0003800200 */
.L_x_36452:
        /* <DEDUP_REMOVED lines=38> */
.L_x_36456:
        /* <DEDUP_REMOVED lines=18> */
.L_x_36457:
[----:B------:R-:W-:Y:S05]  /*36b20*/  BSYNC.RECONVERGENT B0 ;  /* 0x0000000000007941 */ /* 0x000fea0003800200 */
.L_x_36455:
        /* <DEDUP_REMOVED lines=38> */
.L_x_36459:
        /* <DEDUP_REMOVED lines=18> */
.L_x_36460:
[----:B------:R-:W-:Y:S05]  /*36eb0*/  BSYNC.RECONVERGENT B0 ;  /* 0x0000000000007941 */ /* 0x000fea0003800200 */
.L_x_36458:
        /* <DEDUP_REMOVED lines=38> */
.L_x_36462:
        /* <DEDUP_REMOVED lines=18> */
.L_x_36463:
[----:B------:R-:W-:Y:S05]  /*37240*/  BSYNC.RECONVERGENT B0 ;  /* 0x0000000000007941 */ /* 0x000fea0003800200 */
.L_x_36461:
        /* <DEDUP_REMOVED lines=38> */
.L_x_36465:
        /* <DEDUP_REMOVED lines=18> */
.L_x_36466:
[----:B------:R-:W-:Y:S05]  /*375d0*/  BSYNC.RECONVERGENT B0 ;  /* 0x0000000000007941 */ /* 0x000fea0003800200 */
.L_x_36464:
        /* <DEDUP_REMOVED lines=38> */
.L_x_36468:
        /* <DEDUP_REMOVED lines=18> */
.L_x_36469:
[----:B------:R-:W-:Y:S05]  /*37960*/  BSYNC.RECONVERGENT B0 ;  /* 0x0000000000007941 */ /* 0x000fea0003800200 */
.L_x_36467:
        /* <DEDUP_REMOVED lines=38> */
.L_x_36471:
        /* <DEDUP_REMOVED lines=18> */
.L_x_36472:
[----:B------:R-:W-:Y:S05]  /*37cf0*/  BSYNC.RECONVERGENT B0 ;  /* 0x0000000000007941 */ /* 0x000fea0003800200 */
.L_x_36470:
        /* <DEDUP_REMOVED lines=37> */
.L_x_36474:
        /* <DEDUP_REMOVED lines=16> */
.L_x_36475:
[----:B------:R-:W-:Y:S05]  /*38050*/  BSYNC.RECONVERGENT B0 ;  /* 0x0000000000007941 */ /* 0x000fea0003800200 */
.L_x_36473:
        /* <DEDUP_REMOVED lines=33> */
.L_x_36477:
[----:B------:R-:W-:Y:S02]  /*38270*/  MOV R8, R6 ;  /* 0x0000000600087202 */ /* 0x000fe40000000f00 */
[----:B------:R-:W-:Y:S02]  /*38280*/  MOV R10, R7 ;  /* 0x00000007000a7202 */ /* 0x000fe40000000f00 */
[----:B------:R-:W-:-:S07]  /*38290*/  MOV R9, 0x382b0 ;  /* 0x000382b000097802 */ /* 0x000fce0000000f00 */
[----:B------:R-:W-:Y:S05]  /*382a0*/  CALL.REL.NOINC `($__internal_65_$__cuda_sm20_rem_u64) ;  /* 0x0000005c00107944 */ /* 0x000fea0003c00000 */
[----:B------:R-:W-:Y:S01]  /*382b0*/  IMAD.MOV.U32 R4, RZ, RZ, R0 ;  /* 0x000000ffff047224 */ /* 0x000fe200078e0000 */
[----:B------:R-:W-:-:S07]  /*382c0*/  MOV R5, R3 ;  /* 0x0000000300057202 */ /* 0x000fce0000000f00 */
.L_x_36478:
[----:B------:R-:W-:Y:S05]  /*382d0*/  BSYNC.RECONVERGENT B0 ;  /* 0x0000000000007941 */ /* 0x000fea0003800200 */
.L_x_36476:
[----:B------:R-:W0:Y:S01]  /*382e0*/  LDCU.64 UR4, c[0x0][0x730] ;  /* 0x0000e600ff0477ac */ /* 0x000e220008000a00 */
[----:B------:R-:W-:Y:S01]  /*382f0*/  MOV R3, R21 ;  /* 0x0000001500037202 */ /* 0x000fe20000000f00 */
[----:B0-----:R-:W-:Y:S02]  /*38300*/  IMAD R5, R5, UR4, RZ ;  /* 0x0000000405057c24 */ /* 0x001fe4000f8e02ff */
[----:B------:R-:W-:-:S04]  /*38310*/  IMAD.WIDE.U32 R2, R4, UR4, R2 ;  /* 0x0000000404027c25 */ /* 0x000fc8000f8e0002 */
[----:B------:R-:W-:-:S04]  /*38320*/  IMAD R5, R4, UR5, R5 ;  /* 0x0000000504057c24 */ /* 0x000fc8000f8e0205 */
[----:B------:R-:W-:-:S07]  /*38330*/  IMAD.IADD R21, R3, 0x1, R5 ;  /* 0x0000000103157824 */ /* 0x000fce00078e0205 */
.L_x_36406:
[----:B------:R-:W2:Y:S01]  /*38340*/  LDG.E.U8 R17, desc[UR36][R16.64] ;  /* 0x0000002410117981 */ /* 0x000ea2000c1e1100 */
[----:B------:R-:W0:Y:S02]  /*38350*/  LDCU.64 UR4, c[0x0][0x738] ;  /* 0x0000e700ff0477ac */ /* 0x000e240008000a00 */
[----:B0-----:R-:W-:-:S04]  /*38360*/  IADD3 R2, P0, PT, R2, UR4, RZ ;  /* 0x0000000402027c10 */ /* 0x001fc8000ff1e0ff */
[----:B------:R-:W-:-:S05]  /*38370*/  IADD3.X R3, PT, PT, R21, UR5, RZ, P0, !PT ;  /* 0x0000000515037c10 */ /* 0x000fca00087fe4ff */
[----:B--2---:R-:W-:Y:S01]  /*38380*/  STG.E.U8 desc[UR36][R2.64], R17 ;  /* 0x0000001102007986 */ /* 0x004fe2000c101124 */
[----:B------:R-:W-:Y:S05]  /*38390*/  EXIT ;  /* 0x000000000000794d */ /* 0x000fea0003800000 */
.L_x_36137:
        /* <DEDUP_REMOVED lines=306> */
.L_x_36481:
        /* <DEDUP_REMOVED lines=29> */
.L_x_36483:
[----:B------:R-:W-:Y:S05]  /*39890*/  BSYNC.RECONVERGENT B7 ;  /* 0x0000000000077941 */ /* 0x000fea0003800200 */
.L_x_36482:
        /* <DEDUP_REMOVED lines=14> */
.L_x_36480:
[----:B------:R-:W-:Y:S05]  /*39980*/  BSYNC.RECONVERGENT B6 ;  /* 0x0000000000067941 */ /* 0x000fea0003800200 */
.L_x_36479:
        /* <DEDUP_REMOVED lines=303> */
.L_x_36486:
        /* <DEDUP_REMOVED lines=29> */
.L_x_36488:
[----:B------:R-:W-:Y:S05]  /*3ae50*/  BSYNC.RECONVERGENT B7 ;  /* 0x0000000000077941 */ /* 0x000fea0003800200 */
.L_x_36487:
        /* <DEDUP_REMOVED lines=14> */
.L_x_36485:
[----:B------:R-:W-:Y:S05]  /*3af40*/  BSYNC.RECONVERGENT B6 ;  /* 0x0000000000067941 */ /* 0x000fea0003800200 */
.L_x_36484:
        /* <DEDUP_REMOVED lines=303> */
.L_x_36491:
        /* <DEDUP_REMOVED lines=29> */
.L_x_36493:
[----:B------:R-:W-:Y:S05]  /*3c410*/  BSYNC.RECONVERGENT B7 ;  /* 0x0000000000077941 */ /* 0x000fea0003800200 */
.L_x_36492:
        /* <DEDUP_REMOVED lines=14> */
.L_x_36490:
[----:B------:R-:W-:Y:S05]  /*3c500*/  BSYNC.RECONVERGENT B6 ;  /* 0x0000000000067941 */ /* 0x000fea0003800200 */
.L_x_36489:
        /* <DEDUP_REMOVED lines=302> */
.L_x_36494:
        /* <DEDUP_REMOVED lines=31> */
.L_x_36496:
[----:B------:R-:W-:Y:S05]  /*3d9e0*/  BSYNC.RECONVERGENT B6 ;  /* 0x0000000000067941 */ /* 0x000fea0003800200 */
.L_x_36495:
        /* <DEDUP_REMOVED lines=11> */
        .weak           $__internal_64_$__cuda_sm20_div_u64
        .type           $__internal_64_$__cuda_sm20_div_u64,@function
        .size           $__internal_64_$__cuda_sm20_div_u64,($__internal_65_$__cuda_sm20_rem_u64 - $__internal_64_$__cuda_sm20_div_u64)
$__internal_64_$__cuda_sm20_div_u64:
        /* <DEDUP_REMOVED lines=68> */
[----:B------:R-:W-:Y:S05]  /*3dee0*/  RET.REL.NODEC R4 `(_ZN2at6native24index_elementwise_kernelILi128ELi4EZNS0_20cuda_take_put_kernelIalZZZZZNS0_10put_kernelERNS_14TensorIteratorERKNS_10TensorBaseEbENKUlvE_clEvENKUlvE0_clEvENKUlvE_clEvENKUlvE0_clEvEUlRalE0_EEvS4_S7_RKT1_EUliE_EEvlSE_) ;  /* 0xfffffc2004447950 */ /* 0x000fea0003c3ffff */
        .weak           $__internal_65_$__cuda_sm20_rem_u64
        .type           $__internal_65_$__cuda_sm20_rem_u64,@function
        .size           $__internal_65_$__cuda_sm20_rem_u64,(.L_x_41846 - $__internal_65_$__cuda_sm20_rem_u64)
$__internal_65_$__cuda_sm20_rem_u64:
        /* <DEDUP_REMOVED lines=63> */
[----:B------:R-:W-:Y:S06]  /*3e2e0*/  RET.REL.NODEC R4 `(_ZN2at6native24index_elementwise_kernelILi128ELi4EZNS0_20cuda_take_put_kernelIalZZZZZNS0_10put_kernelERNS_14TensorIteratorERKNS_10TensorBaseEbENKUlvE_clEvENKUlvE0_clEvENKUlvE_clEvENKUlvE0_clEvEUlRalE0_EEvS4_S7_RKT1_EUliE_EEvlSE_) ;  /* 0xfffffc1c04447950 */ /* 0x000fec0003c3ffff */
.L_x_36497:
        /* <DEDUP_REMOVED lines=9> */
.L_x_41846:


//--------------------- .text._ZN2at6native24index_elementwise_kernelILi128ELi4EZNS0_20cuda_take_put_kernelIalZZZZZNS0_10put_kernelERNS_14TensorIteratorERKNS_10TensorBaseEbENKUlvE_clEvENKUlvE0_clEvENKUlvE_clEvENKUlvE0_clEvEUlRalE_EEvS4_S7_RKT1_EUliE_EEvlSE_ --------------------------
	.section	.text._ZN2at6native24index_elementwise_kernelILi128ELi4EZNS0_20cuda_take_put_kernelIalZZZZZNS0_10put_kernelERNS_14TensorIteratorERKNS_10TensorBaseEbENKUlvE_clEvENKUlvE0_clEvENKUlvE_clEvENKUlvE0_clEvEUlRalE_EEvS4_S7_RKT1_EUliE_EEvlSE_,"ax",@progbits
	.align	128
        .global         _ZN2at6native24index_elementwise_kernelILi128ELi4EZNS0_20cuda_take_put_kernelIalZZZZZNS0_10put_kernelERNS_14TensorIteratorERKNS_10TensorBaseEbENKUlvE_clEvENKUlvE0_clEvENKUlvE_clEvENKUlvE0_clEvEUlRalE_EEvS4_S7_RKT1_EUliE_EEvlSE_
        .type           _ZN2at6native24index_elementwise_kernelILi128ELi4EZNS0_20cuda_take_put_kernelIalZZZZZNS0_10put_kernelERNS_14TensorIteratorERKNS_10TensorBaseEbENKUlvE_clEvENKUlvE0_clEvENKUlvE_clEvENKUlvE0_clEvEUlRalE_EEvS4_S7_RKT1_EUliE_EEvlSE_,@function
        .size           _ZN2at6native24index_elementwise_kernelILi128ELi4EZNS0_20cuda_take_put_kernelIalZZZZZNS0_10put_kernelERNS_14TensorIteratorERKNS_10TensorBaseEbENKUlvE_clEvENKUlvE0_clEvENKUlvE_clEvENKUlvE0_clEvEUlRalE_EEvS4_S7_RKT1_EUliE_EEvlSE_,(.L_x_41848 - _ZN2at6native24index_elementwise_kernelILi128ELi4EZNS0_20cuda_take_put_kernelIalZZZZZNS0_10put_kernelERNS_14TensorIteratorERKNS_10TensorBaseEbENKUlvE_clEvENKUlvE0_clEvENKUlvE_clEvENKUlvE0_clEvEUlRalE_EEvS4_S7_RKT1_EUliE_EEvlSE_)
        .other          _ZN2at6native24index_elementwise_kernelILi128ELi4EZNS0_20cuda_take_put_kernelIalZZZZZNS0_10put_kernelERNS_14TensorIteratorERKNS_10TensorBaseEbENKUlvE_clEvENKUlvE0_clEvENKUlvE_clEvENKUlvE0_clEvEUlRalE_EEvS4_S7_RKT1_EUliE_EEvlSE_,@"STO_CUDA_ENTRY STV_DEFAULT"
_ZN2at6native24index_elementwise_kernelILi128ELi4EZNS0_20cuda_take_put_kernelIalZZZZZNS0_10put_kernelERNS_14TensorIteratorERKNS_10TensorBaseEbENKUlvE_clEvENKUlvE0_clEvENKUlvE_clEvENKUlvE0_clEvEUlRalE_EEvS4_S7_RKT1_EUliE_EEvlSE_:
.text._ZN2at6native24index_elementwise_kernelILi128ELi4EZNS0_20cuda_take_put_kernelIalZZZZZNS0_10put_kernelERNS_14TensorIteratorERKNS_10TensorBaseEbENKUlvE_clEvENKUlvE0_clEvENKUlvE_clEvENKUlvE0_clEvEUlRalE_EEvS4_S7_RKT1_EUliE_EEvlSE_:
        /* <DEDUP_REMOVED lines=47> */
.L_x_36503:
        /* <DEDUP_REMOVED lines=11> */
.L_x_36505:
[----:B0----5:R-:W-:Y:S01]  /*03a0*/  SHF.R.U32.HI R3, RZ, R7, R10 ;  /* 0x00000007ff037219 */ /* 0x021fe2000001160a */
[----:B------:R-:W-:Y:S05]  /*03b0*/  YIELD ;  /* 0x0000000000007946 */ /* 0x000fea0003800000 */
[----:B------:R-:W-:-:S05]  /*03c0*/  IMAD.IADD R3, R2, 0x1, R3 ;  /* 0x0000000102037824 */ /* 0x000fca00078e0203 */
[----:B------:R-:W-:-:S04]  /*03d0*/  LOP3.LUT R0, R3, 0xff, RZ, 0xc0, !PT ;  /* 0x000000ff03007812 */ /* 0x000fc800078ec0ff */
[----:B------:R-:W-:-:S04]  /*03e0*/  SHF.L.U32 R0, R0, R7, RZ ;  /* 0x0000000700007219 */ /* 0x000fc800000006ff */
[----:B------:R-:W-:-:S06]  /*03f0*/  LOP3.LUT R11, R0, R10, R9, 0xf4, !PT ;  /* 0x0000000a000b7212 */ /* 0x000fcc00078ef409 */
[----:B------:R-:W2:Y:S02]  /*0400*/  ATOMG.E.CAS.STRONG.GPU PT, R11, [R4], R10, R11 ;  /* 0x0000000a040b73a9 */ /* 0x000ea400001ee10b */
[-C--:B--2---:R-:W-:Y:S02]  /*0410*/  ISETP.NE.AND P0, PT, R10, R11.reuse, PT ;  /* 0x0000000b0a00720c */ /* 0x084fe40003f05270 */
[----:B------:R-:W-:-:S11]  /*0420*/  MOV R10, R11 ;  /* 0x0000000b000a7202 */ /* 0x000fd60000000f00 */
[----:B------:R-:W-:Y:S05]  /*0430*/  @P0 BRA `(.L_x_36505) ;  /* 0xfffffffc00d80947 */ /* 0x000fea000383ffff */
[----:B------:R-:W-:Y:S05]  /*0440*/  BSYNC B0 ;  /* 0x0000000000007941 */ /* 0x000fea0003800000 */
.L_x_36504:
[----:B------:R-:W-:-:S07]  /*0450*/  VIADD R16, R16, 0x80 ;  /* 0x0000008010107836 */ /* 0x000fce0000000000 */
.L_x_36502:
[----:B------:R-:W-:Y:S05]  /*0460*/  BSYNC B6 ;  /* 0x0000000000067941 */ /* 0x000fea0003800000 */
.L_x_36501:
        /* <DEDUP_REMOVED lines=31> */
.L_x_36508:
        /* <DEDUP_REMOVED lines=11> */
.L_x_36510:
        /* <DEDUP_REMOVED lines=11> */
.L_x_36509:
[----:B------:R-:W-:-:S07]  /*07c0*/  VIADD R16, R16, 0x80 ;  /* 0x0000008010107836 */ /* 0x000fce0000000000 */
.L_x_36507:
[----:B------:R-:W-:Y:S05]  /*07d0*/  BSYNC B6 ;  /* 0x0000000000067941 */ /* 0x000fea0003800000 */
.L_x_36506:
        /* <DEDUP_REMOVED lines=31> */
.L_x_36513:
        /* <DEDUP_REMOVED lines=11> */
.L_x_36515:
        /* <DEDUP_REMOVED lines=11> */
.L_x_36514:
[----:B------:R-:W-:-:S07]  /*0b30*/  VIADD R16, R16, 0x80 ;  /* 0x0000008010107836 */ /* 0x000fce0000000000 */
.L_x_36512:
[----:B------:R-:W-:Y:S05]  /*0b40*/  BSYNC B6 ;  /* 0x0000000000067941 */ /* 0x000fea0003800000 */
.L_x_36511:
        /* <DEDUP_REMOVED lines=30> */
.L_x_36516:
        /* <DEDUP_REMOVED lines=8> */
[----:B------:R-:W-:-:S04]  /*0db0*/  SHF.L.U32 R0, R7, 0x3, RZ ;  /* 0x0000000307007819 */ /* 0x000fc800000006ff */
[----:B------:R-:W-:-:S07]  /*0dc0*/  SHF.L.U32 R9, R9, R0, RZ ;  /* 0x0000000009097219 */ /* 0x000fce00000006ff */
.L_x_36517:
[----:B0----5:R-:W-:Y:S01]  /*0dd0*/  SHF.R.U32.HI R3, RZ, R0, R6 ;  /* 0x00000000ff037219 */ /* 0x021fe20000011606 */
[----:B------:R-:W-:Y:S05]  /*0de0*/  YIELD ;  /* 0x0000000000007946 */ /* 0x000fea0003800000 */
[----:B------:R-:W-:-:S05]  /*0df0*/  IMAD.IADD R3, R2, 0x1, R3 ;  /* 0x0000000102037824 */ /* 0x000fca00078e0203 */
[----:B------:R-:W-:-:S04]  /*0e00*/  LOP3.LUT R3, R3, 0xff, RZ, 0xc0, !PT ;  /* 0x000000ff03037812 */ /* 0x000fc800078ec0ff */
[----:B------:R-:W-:-:S04]  /*0e10*/  SHF.L.U32 R3, R3, R0, RZ ;  /* 0x0000000003037219 */ /* 0x000fc800000006ff */
[----:B------:R-:W-:-:S06]  /*0e20*/  LOP3.LUT R7, R3, R6, R9, 0xf4, !PT ;  /* 0x0000000603077212 */ /* 0x000fcc00078ef409 */
[----:B------:R-:W2:Y:S02]  /*0e30*/  ATOMG.E.CAS.STRONG.GPU PT, R7, [R4], R6, R7 ;  /* 0x00000006040773a9 */ /* 0x000ea400001ee107 */
[----:B--2---:R-:W-:-:S13]  /*0e40*/  ISETP.NE.AND P0, PT, R6, R7, PT ;  /* 0x000000070600720c */ /* 0x004fda0003f05270 */
[----:B------:R-:W-:Y:S05]  /*0e50*/  @!P0 EXIT ;  /* 0x000000000000894d */ /* 0x000fea0003800000 */
[----:B------:R-:W-:Y:S01]  /*0e60*/  MOV R6, R7 ;  /* 0x0000000700067202 */ /* 0x000fe20000000f00 */
[----:B------:R-:W-:Y:S06]  /*0e70*/  BRA `(.L_x_36517) ;  /* 0xfffffffc00d47947 */ /* 0x000fec000383ffff */
.L_x_36500:
        /* <DEDUP_REMOVED lines=35> */
.L_x_36520:
        /* <DEDUP_REMOVED lines=35> */
.L_x_36521:
[----:B------:R-:W0:Y:S01]  /*12e0*/  LDCU.64 UR4, c[0x0][0x5a8] ;  /* 0x0000b500ff0477ac */ /* 0x000e220008000a00 */
[----:B------:R-:W-:Y:S01]  /*12f0*/  IMAD.MOV.U32 R10, RZ, RZ, R12 ;  /* 0x000000ffff0a7224 */ /* 0x000fe200078e000c */
[----:B------:R-:W-:Y:S02]  /*1300*/  MOV R9, R13 ;  /* 0x0000000d00097202 */ /* 0x000fe40000000f00 */
[----:B------:R-:W-:Y:S02]  /*1310*/  MOV R0, 0x1350 ;  /* 0x0000135000007802 */ /* 0x000fe40000000f00 */
[----:B0-----:R-:W-:Y:S01]  /*1320*/  MOV R4, UR4 ;  /* 0x0000000400047c02 */ /* 0x001fe20008000f00 */
[----:B------:R-:W-:-:S07]  /*1330*/  IMAD.U32 R3, RZ, RZ, UR5 ;  /* 0x00000005ff037e24 */ /* 0x000fce000f8e00ff */
[----:B------:R-:W-:Y:S05]  /*1340*/  CALL.REL.NOINC `($__internal_66_$__cuda_sm20_div_u64) ;  /* 0x000003e000647944 */ /* 0x000fea0003c00000 */
        /* <DEDUP_REMOVED lines=10> */
.L_x_36522:
        /* <DEDUP_REMOVED lines=37> */
.L_x_36525:
[----:B------:R-:W0:Y:S01]  /*1640*/  LDCU.64 UR4, c[0x0][0x5b0] ;  /* 0x0000b600ff0477ac */ /* 0x000e220008000a00 */
[----:B------:R-:W-:Y:S01]  /*1650*/  MOV R10, R12 ;  /* 0x0000000c000a7202 */ /* 0x000fe20000000f00 */
[----:B------:R-:W-:Y:S01]  /*1660*/  IMAD.MOV.U32 R9, RZ, RZ, R13 ;  /* 0x000000ffff097224 */ /* 0x000fe200078e000d */
[----:B------:R-:W-:Y:S01]  /*1670*/  MOV R0, 0x16b0 ;  /* 0x000016b000007802 */ /* 0x000fe20000000f00 */
[----:B0-----:R-:W-:Y:S01]  /*1680*/  IMAD.U32 R4, RZ, RZ, UR4 ;  /* 0x00000004ff047e24 */ /* 0x001fe2000f8e00ff */
[----:B------:R-:W-:-:S07]  /*1690*/  MOV R3, UR5 ;  /* 0x0000000500037c02 */ /* 0x000fce0008000f00 */
[----:B------:R-:W-:Y:S05]  /*16a0*/  CALL.REL.NOINC `($__internal_66_$__cuda_sm20_div_u64) ;  /* 0x000003dc008c7944 */ /* 0x000fea0003c00000 */
        /* <DEDUP_REMOVED lines=11> */
.L_x_36526:
[----:B------:R-:W-:Y:S05]  /*1760*/  BSYNC.RECONVERGENT B0 ;  /* 0x0000000000007941 */ /* 0x000fea0003800200 */
.L_x_36524:
        /* <DEDUP_REMOVED lines=38> */
.L_x_36528:
        /* <DEDUP_REMOVED lines=18> */
.L_x_36529:
[----:B------:R-:W-:Y:S05]  /*1af0*/  BSYNC.RECONVERGENT B0 ;  /* 0x0000000000007941 */ /* 0x000fea0003800200 */
.L_x_36527:
        /* <DEDUP_REMOVED lines=38> */
.L_x_36531:
        /* <DEDUP_REMOVED lines=18> */
.L_x_36532:
[----:B------:R-:W-:Y:S05]  /*1e80*/  BSYNC.RECONVERGENT B0 ;  /* 0x0000000000007941 */ /* 0x000fea0003800200 */
.L_x_36530:
        /* <DEDUP_REMOVED lines=38> */
.L_x_36534:
        /* <DEDUP_REMOVED lines=18> */
.L_x_36535:
[----:B------:R-:W-:Y:S05]  /*2210*/  BSYNC.RECONVERGENT B0 ;  /* 0x0000000000007941 */ /* 0x000fea0003800200 */
.L_x_36533:
        /* <DEDUP_REMOVED lines=38> */
.L_x_36537:
        /* <DEDUP_REMOVED lines=18> */
.L_x_36538:
[----:B------:R-:W-:Y:S05]  /*25a0*/  BSYNC.RECONVERGENT B0 ;  /* 0x0000000000007941 */ /* 0x000fea0003800200 */
.L_x_36536:
        /* <DEDUP_REMOVED lines=38> */
.L_x_36540:
        /* <DEDUP_REMOVED lines=18> */
.L_x_36541:
[----:B------:R-:W-:Y:S05]  /*2930*/  BSYNC.RECONVERGENT B0 ;  /* 0x0000000000007941 */ /* 0x000fea0003800200 */
.L_x_36539:
        /* <DEDUP_REMOVED lines=38> */
.L_x_36543:
        /* <DEDUP_REMOVED lines=18> */
.L_x_36544:
[----:B------:R-:W-:Y:S05]  /*2cc0*/  BSYNC.RECONVERGENT B0 ;  /* 0x0000000000007941 */ /* 0x000fea0003800200 */
.L_x_36542:
        /* <DEDUP_REMOVED lines=38> */
.L_x_36546:
        /* <DEDUP_REMOVED lines=18> */
.L_x_36547:
[----:B------:R-:W-:Y:S05]  /*3050*/  BSYNC.RECONVERGENT B0 ;  /* 0x0000000000007941 */ /* 0x000fea0003800200 */
.L_x_36545:
        /* <DEDUP_REMOVED lines=38> */
.L_x_36549:
        /* <DEDUP_REMOVED lines=18> */
.L_x_36550:
[----:B------:R-:W-:Y:S05]  /*33e0*/  BSYNC.RECONVERGENT B0 ;  /* 0x0000000000007941 */ /* 0x000fea0003800200 */
.L_x_36548:
        /* <DEDUP_REMOVED lines=38> */
.L_x_36552:
        /* <DEDUP_REMOVED lines=18> */
.L_x_36553:
[----:B------:R-:W-:Y:S05]  /*3770*/  BSYNC.RECONVERGENT B0 ;  /* 0x0000000000007941 */ /* 0x000fea0003800200 */
.L_x_36551:
        /* <DEDUP_REMOVED lines=38> */
.L_x_36555:
        /* <DEDUP_REMOVED lines=18> */
.L_x_36556:
[----:B------:R-:W-:Y:S05]  /*3b00*/  BSYNC.RECONVERGENT B0 ;  /* 0x0000000000007941 */ /* 0x000fea0003800200 */
.L_x_36554:
        /* <DEDUP_REMOVED lines=38> */
.L_x_36558:
        /* <DEDUP_REMOVED lines=18> */
.L_x_36559:
[----:B------:R-:W-:Y:S05]  /*3e90*/  BSYNC.RECONVERGENT B0 ;  /* 0x0000000000007941 */ /* 0x000fea0003800200 */
.L_x_36557:
        /* <DEDUP_REMOVED lines=38> */
.L_x_36561:
        /* <DEDUP_REMOVED lines=18> */
.L_x_36562:
[----:B------:R-:W-:Y:S05]  /*4220*/  BSYNC.RECONVERGENT B0 ;  /* 0x0000000000007941 */ /* 0x000fea0003800200 */
.L_x_36560:
        /* <DEDUP_REMOVED lines=38> */
.L_x_36564:
        /* <DEDUP_REMOVED lines=18> */
.L_x_36565:
[----:B------:R-:W-:Y:S05]  /*45b0*/  BSYNC.RECONVERGENT B0 ;  /* 0x0000000000007941 */ /* 0x000fea0003800200 */
.L_x_36563:
        /* <DEDUP_REMOVED lines=38> */
.L_x_36567:
        /* <DEDUP_REMOVED lines=18> */
.L_x_36568:
[----:B------:R-:W-:Y:S05]  /*4940*/  BSYNC.RECONVERGENT B0 ;  /* 0x0000000000007941 */ /* 0x000fea0003800200 */
.L_x_36566:
        /* <DEDUP_REMOVED lines=38> */
.L_x_36570:
        /* <DEDUP_REMOVED lines=18> */
.L_x_36571:
[----:B------:R-:W-:Y:S05]  /*4cd0*/  BSYNC.RECONVERGENT B0 ;  /* 0x0000000000007941 */ /* 0x000fea0003800200 */
.L_x_36569:
        /* <DEDUP_REMOVED lines=38> */
.L_x_36573:
        /* <DEDUP_REMOVED lines=18> */
.L_x_36574:
[----:B------:R-:W-:Y:S05]  /*5060*/  BSYNC.RECONVERGENT B0 ;  /* 0x0000000000007941 */ /* 0x000fea0003800200 */
.L_x_36572:
        /* <DEDUP_REMOVED lines=38> */
.L_x_36576:
        /* <DEDUP_REMOVED lines=18> */
.L_x_36577:
[----:B------:R-:W-:Y:S05]  /*53f0*/  BSYNC.RECONVERGENT B0 ;  /* 0x0000000000007941 */ /* 0x000fea0003800200 */
.L_x_36575:
        /* <DEDUP_REMOVED lines=38> */
.L_x_36579:
        /* <DEDUP_REMOVED lines=18> */
.L_x_36580:
[----:B------:R-:W-:Y:S05]  /*5780*/  BSYNC.RECONVERGENT B0 ;  /* 0x0000000000007941 */ /* 0x000fea0003800200 */
.L_x_36578:
        /* <DEDUP_REMOVED lines=38> */
.L_x_36582:
        /* <DEDUP_REMOVED lines=18> */
.L_x_36583:
[----:B------:R-:W-:Y:S05]  /*5b10*/  BSYNC.RECONVERGENT B0 ;  /* 0x0000000000007941 */ /* 0x000fea0003800200 */
.L_x_36581:
        /* <DEDUP_REMOVED lines=38> */
.L_x_36585:
        /* <DEDUP_REMOVED lines=18> */
.L_x_36586:
[----:B------:R-:W-:Y:S05]  /*5ea0*/  BSYNC.RECONVERGENT B0 ;  /* 0x0000000000007941 */ /* 0x000fea0003800200 */
.L_x_36584:
        /* <DEDUP_REMOVED lines=38> */
.L_x_36588:
        /* <DEDUP_REMOVED lines=18> */
.L_x_36589:
[----:B------:R-:W-:Y:S05]  /*6230*/  BSYNC.RECONVERGENT B0 ;  /* 0x0000000000007941 */ /* 0x000fea0003800200 */
.L_x_36587:
        /* <DEDUP_REMOVED lines=37> */
.L_x_36591:
        /* <DEDUP_REMOVED lines=16> */
.L_x_36592:
[----:B------:R-:W-:Y:S05]  /*6590*/  BSYNC.RECONVERGENT B0 ;  /* 0x0000000000007941 */ /* 0x000fea0003800200 */
.L_x_36590:
        /* <DEDUP_REMOVED lines=34> */
.L_x_36594:
[----:B------:R-:W-:Y:S01]  /*67c0*/  IMAD.MOV.U32 R8, RZ, RZ, R6 ;  /* 0x000000ffff087224 */ /* 0x000fe200078e0006 */
[----:B------:R-:W-:Y:S02]  /*67d0*/  MOV R10, R7 ;  /* 0x00000007000a7202 */ /* 0x000fe40000000f00 */
[----:B------:R-:W-:-:S07]  /*67e0*/  MOV R9, 0x6800 ;  /* 0x0000680000097802 */ /* 0x000fce0000000f00 */
[----:B------:R-:W-:Y:S05]  /*67f0*/  CALL.REL.NOINC `($__internal_67_$__cuda_sm20_rem_u64) ;  /* 0x00000390004c7944 */ /* 0x000fea0003c00000 */
[----:B------:R-:W-:Y:S01]  /*6800*/  IMAD.MOV.U32 R4, RZ, RZ, R0 ;  /* 0x000000ffff047224 */ /* 0x000fe200078e0000 */
[----:B------:R-:W-:-:S07]  /*6810*/  MOV R5, R3 ;  /* 0x0000000300057202 */ /* 0x000fce0000000f00 */
.L_x_36595:
[----:B------:R-:W-:Y:S05]  /*6820*/  BSYNC.RECONVERGENT B0 ;  /* 0x0000000000007941 */ /* 0x000fea0003800200 */
.L_x_36593:
[----:B------:R-:W0:Y:S01]  /*6830*/  LDCU.64 UR4, c[0x0][0x730] ;  /* 0x0000e600ff0477ac */ /* 0x000e220008000a00 */
[----:B------:R-:W-:Y:S02]  /*6840*/  IMAD.MOV.U32 R3, RZ, RZ, R17 ;  /* 0x000000ffff037224 */ /* 0x000fe400078e0011 */
[----:B0-----:R-:W-:Y:S02]  /*6850*/  IMAD R5, R5, UR4, RZ ;  /* 0x0000000405057c24 */ /* 0x001fe4000f8e02ff */
[----:B------:R-:W-:-:S04]  /*6860*/  IMAD.WIDE.U32 R2, R4, UR4, R2 ;  /* 0x0000000404027c25 */ /* 0x000fc8000f8e0002 */
[----:B------:R-:W-:-:S05]  /*6870*/  IMAD R5, R4, UR5, R5 ;  /* 0x0000000504057c24 */ /* 0x000fca000f8e0205 */
[----:B------:R-:W-:-:S07]  /*6880*/  IADD3 R17, PT, PT, R3, R5, RZ ;  /* 0x0000000503117210 */ /* 0x000fce0007ffe0ff */
.L_x_36523:
        /* <DEDUP_REMOVED lines=12> */
.L_x_36597:
[----:B0----5:R-:W-:Y:S01]  /*6950*/  SHF.R.U32.HI R5, RZ, R0, R6 ;  /* 0x00000000ff057219 */ /* 0x021fe20000011606 */
[----:B------:R-:W-:Y:S05]  /*6960*/  YIELD ;  /* 0x0000000000007946 */ /* 0x000fea0003800000 */
[----:B------:R-:W-:-:S04]  /*6970*/  IADD3 R5, PT, PT, R4, R5, RZ ;  /* 0x0000000504057210 */ /* 0x000fc80007ffe0ff */
[----:B------:R-:W-:-:S04]  /*6980*/  LOP3.LUT R5, R5, 0xff, RZ, 0xc0, !PT ;  /* 0x000000ff05057812 */ /* 0x000fc800078ec0ff */
[----:B------:R-:W-:-:S04]  /*6990*/  SHF.L.U32 R5, R5, R0, RZ ;  /* 0x0000000005057219 */ /* 0x000fc800000006ff */
[----:B------:R-:W-:-:S06]  /*69a0*/  LOP3.LUT R7, R5, R6, R8, 0xf4, !PT ;  /* 0x0000000605077212 */ /* 0x000fcc00078ef408 */
[----:B------:R-:W2:Y:S02]  /*69b0*/  ATOMG.E.CAS.STRONG.GPU PT, R7, [R2], R6, R7 ;  /* 0x00000006020773a9 */ /* 0x000ea400001ee107 */
[----:B--2---:R-:W-:Y:S01]  /*69c0*/  ISETP.NE.AND P0, PT, R6, R7, PT ;  /* 0x000000070600720c */ /* 0x004fe20003f05270 */
[----:B------:R-:W-:-:S12]  /*69d0*/  IMAD.MOV.U32 R6, RZ, RZ, R7 ;  /* 0x000000ffff067224 */ /* 0x000fd800078e0007 */
[----:B------:R-:W-:Y:S05]  /*69e0*/  @P0 BRA `(.L_x_36597) ;  /* 0xfffffffc00d80947 */ /* 0x000fea000383ffff */
[----:B------:R-:W-:Y:S05]  /*69f0*/  BSYNC B0 ;  /* 0x0000000000007941 */ /* 0x000fea0003800000 */
.L_x_36596:
[----:B------:R-:W-:-:S07]  /*6a00*/  IADD3 R16, PT, PT, R16, 0x80, RZ ;  /* 0x0000008010107810 */ /* 0x000fce0007ffe0ff */
.L_x_36519:
[----:B------:R-:W-:Y:S05]  /*6a10*/  BSYNC B6 ;  /* 0x0000000000067941 */ /* 0x000fea0003800000 */
.L_x_36518:
        /* <DEDUP_REMOVED lines=31> */
.L_x_36600:
        /* <DEDUP_REMOVED lines=36> */
.L_x_36601:
        /* <DEDUP_REMOVED lines=17> */
.L_x_36602:
        /* <DEDUP_REMOVED lines=37> */
.L_x_36605:
        /* <DEDUP_REMOVED lines=18> */
.L_x_36606:
[----:B------:R-:W-:Y:S05]  /*72d0*/  BSYNC.RECONVERGENT B0 ;  /* 0x0000000000007941 */ /* 0x000fea0003800200 */
.L_x_36604:
        /* <DEDUP_REMOVED lines=38> */
.L_x_36608:
        /* <DEDUP_REMOVED lines=18> */
.L_x_36609:
[----:B------:R-:W-:Y:S05]  /*7660*/  BSYNC.RECONVERGENT B0 ;  /* 0x0000000000007941 */ /* 0x000fea0003800200 */
.L_x_36607:
        /* <DEDUP_REMOVED lines=38> */
.L_x_36611:
        /* <DEDUP_REMOVED lines=18> */
.L_x_36612:
[----:B------:R-:W-:Y:S05]  /*79f0*/  BSYNC.RECONVERGENT B0 ;  /* 0x0000000000007941 */ /* 0x000fea0003800200 */
.L_x_36610:
        /* <DEDUP_REMOVED lines=38> */
.L_x_36614:
        /* <DEDUP_REMOVED lines=18> */
.L_x_36615:
[----:B------:R-:W-:Y:S05]  /*7d80*/  BSYNC.RECONVERGENT B0 ;  /* 0x0000000000007941 */ /* 0x000fea0003800200 */
.L_x_36613:
        /* <DEDUP_REMOVED lines=38> */
.L_x_36617:
        /* <DEDUP_REMOVED lines=18> */
.L_x_36618:
[----:B------:R-:W-:Y:S05]  /*8110*/  BSYNC.RECONVERGENT B0 ;  /* 0x0000000000007941 */ /* 0x000fea0003800200 */
.L_x_36616:
        /* <DEDUP_REMOVED lines=38> */
.L_x_36620:
        /* <DEDUP_REMOVED lines=18> */
.L_x_36621:
[----:B------:R-:W-:Y:S05]  /*84a0*/  BSYNC.RECONVERGENT B0 ;  /* 0x0000000000007941 */ /* 0x000fea0003800200 */
.L_x_36619:
        /* <DEDUP_REMOVED lines=38> */
.L_x_36623:
        /* <DEDUP_REMOVED lines=18> */
.L_x_36624:
[----:B------:R-:W-:Y:S05]  /*8830*/  BSYNC.RECONVERGENT B0 ;  /* 0x0000000000007941 */ /* 0x000fea0003800200 */
.L_x_36622:
        /* <DEDUP_REMOVED lines=38> */
.L_x_36626:
        /* <DEDUP_REMOVED lines=18> */
.L_x_36627:
[----:B------:R-:W-:Y:S05]  /*8bc0*/  BSYNC.RECONVERGENT B0 ;  /* 0x0000000000007941 */ /* 0x000fea0003800200 */
.L_x_36625:
        /* <DEDUP_REMOVED lines=38> */
.L_x_36629:
        /* <DEDUP_REMOVED lines=18> */
.L_x_36630:
[----:B------:R-:W-:Y:S05]  /*8f50*/  BSYNC.RECONVERGENT B0 ;  /* 0x0000000000007941 */ /* 0x000fea0003800200 */
.L_x_36628:
        /* <DEDUP_REMOVED lines=38> */
.L_x_36632:
        /* <DEDUP_REMOVED lines=18> */
.L_x_36633:
[----:B------:R-:W-:Y:S05]  /*92e0*/  BSYNC.RECONVERGENT B0 ;  /* 0x0000000000007941 */ /* 0x000fea0003800200 */
.L_x_36631:
        /* <DEDUP_REMOVED lines=38> */
.L_x_36635:
        /* <DEDUP_REMOVED lines=18> */
.L_x_36636:
[----:B------:R-:W-:Y:S05]  /*9670*/  BSYNC.RECONVERGENT B0 ;  /* 0x0000000000007941 */ /* 0x000fea0003800200 */
.L_x_36634:
        /* <DEDUP_REMOVED lines=38> */
.L_x_36638:
        /* <DEDUP_REMOVED lines=18> */
.L_x_36639:
[----:B------:R-:W-:Y:S05]  /*9a00*/  BSYNC.RECONVERGENT B0 ;  /* 0x0000000000007941 */ /* 0x000fea0003800200 */
.L_x_36637:
        /* <DEDUP_REMOVED lines=38> */
.L_x_36641:
        /* <DEDUP_REMOVED lines=18> */
.L_x_36642:
[----:B------:R-:W-:Y:S05]  /*9d90*/  BSYNC.RECONVERGENT B0 ;  /* 0x0000000000007941 */ /* 0x000fea0003800200 */
.L_x_36640:
        /* <DEDUP_REMOVED lines=38> */
.L_x_36644:
        /* <DEDUP_REMOVED lines=18> */
.L_x_36645:
[----:B------:R-:W-:Y:S05]  /*a120*/  BSYNC.RECONVERGENT B0 ;  /* 0x0000000000007941 */ /* 0x000fea0003800200 */
.L_x_36643:
        /* <DEDUP_REMOVED lines=38> */
.L_x_36647:
        /* <DEDUP_REMOVED lines=18> */
.L_x_36648:
[----:B------:R-:W-:Y:S05]  /*a4b0*/  BSYNC.RECONVERGENT B0 ;  /* 0x0000000000007941 */ /* 0x000fea0003800200 */
.L_x_36646:
        /* <DEDUP_REMOVED lines=38> */
.L_x_36650:
        /* <DEDUP_REMOVED lines=18> */
.L_x_36651:
[----:B------:R-:W-:Y:S05]  /*a840*/  BSYNC.RECONVERGENT B0 ;  /* 0x0000000000007941 */ /* 0x000fea0003800200 */
.L_x_36649:
        /* <DEDUP_REMOVED lines=38> */
.L_x_36653:
        /* <DEDUP_REMOVED lines=18> */
.L_x_36654:
[----:B------:R-:W-:Y:S05]  /*abd0*/  BSYNC.RECONVERGENT B0 ;  /* 0x0000000000007941 */ /* 0x000fea0003800200 */
.L_x_36652:
        /* <DEDUP_REMOVED lines=38> */
.L_x_36656:
        /* <DEDUP_REMOVED lines=18> */
.L_x_36657:
[----:B------:R-:W-:Y:S05]  /*af60*/  BSYNC.RECONVERGENT B0 ;  /* 0x0000000000007941 */ /* 0x000fea0003800200 */
.L_x_36655:
        /* <DEDUP_REMOVED lines=38> */
.L_x_36659:
        /* <DEDUP_REMOVED lines=18> */
.L_x_36660:
[----:B------:R-:W-:Y:S05]  /*b2f0*/  BSYNC.RECONVERGENT B0 ;  /* 0x0000000000007941 */ /* 0x000fea0003800200 */
.L_x_36658:
        /* <DEDUP_REMOVED lines=38> */
.L_x_36662:
        /* <DEDUP_REMOVED lines=18> */
.L_x_36663:
[----:B------:R-:W-:Y:S05]  /*b680*/  BSYNC.RECONVERGENT B0 ;  /* 0x0000000000007941 */ /* 0x000fea0003800200 */
.L_x_36661:
        /* <DEDUP_REMOVED lines=38> */
.L_x_36665:
        /* <DEDUP_REMOVED lines=18> */
.L_x_36666:
[----:B------:R-:W-:Y:S05]  /*ba10*/  BSYNC.RECONVERGENT B0 ;  /* 0x0000000000007941 */ /* 0x000fea0003800200 */
.L_x_36664:
        /* <DEDUP_REMOVED lines=38> */
.L_x_36668:
        /* <DEDUP_REMOVED lines=18> */
.L_x_36669:
[----:B------:R-:W-:Y:S05]  /*bda0*/  BSYNC.RECONVERGENT B0 ;  /* 0x0000000000007941 */ /* 0x000fea0003800200 */
.L_x_36667:
        /* <DEDUP_REMOVED lines=37> */
.L_x_36671:
        /* <DEDUP_REMOVED lines=16> */
.L_x_36672:
[----:B------:R-:W-:Y:S05]  /*c100*/  BSYNC.RECONVERGENT B0 ;  /* 0x0000000000007941 */ /* 0x000fea0003800200 */
.L_x_36670:
        /* <DEDUP_REMOVED lines=33> */
.L_x_36674:
[----:B------:R-:W-:Y:S01]  /*c320*/  IMAD.MOV.U32 R8, RZ, RZ, R6 ;  /* 0x000000ffff087224 */ /* 0x000fe200078e0006 */
[----:B------:R-:W-:Y:S02]  /*c330*/  MOV R10, R7 ;  /* 0x00000007000a7202 */ /* 0x000fe40000000f00 */
[----:B------:R-:W-:-:S07]  /*c340*/  MOV R9, 0xc360 ;  /* 0x0000c36000097802 */ /* 0x000fce0000000f00 */
[----:B------:R-:W-:Y:S05]  /*c350*/  CALL.REL.NOINC `($__internal_67_$__cuda_sm20_rem_u64) ;  /* 0x0000033400747944 */ /* 0x000fea0003c00000 */
[----:B------:R-:W-:Y:S01]  /*c360*/  IMAD.MOV.U32 R4, RZ, RZ, R0 ;  /* 0x000000ffff047224 */ /* 0x000fe200078e0000 */
[----:B------:R-:W-:-:S07]  /*c370*/  MOV R5, R3 ;  /* 0x0000000300057202 */ /* 0x000fce0000000f00 */
.L_x_36675:
[----:B------:R-:W-:Y:S05]  /*c380*/  BSYNC.RECONVERGENT B0 ;  /* 0x0000000000007941 */ /* 0x000fea0003800200 */
.L_x_36673:
[----:B------:R-:W0:Y:S01]  /*c390*/  LDCU.64 UR4, c[0x0][0x730] ;  /* 0x0000e600ff0477ac */ /* 0x000e220008000a00 */
[----:B------:R-:W-:Y:S02]  /*c3a0*/  IMAD.MOV.U32 R3, RZ, RZ, R17 ;  /* 0x000000ffff037224 */ /* 0x000fe400078e0011 */
[----:B0-----:R-:W-:Y:S02]  /*c3b0*/  IMAD R5, R5, UR4, RZ ;  /* 0x0000000405057c24 */ /* 0x001fe4000f8e02ff */
[----:B------:R-:W-:-:S04]  /*c3c0*/  IMAD.WIDE.U32 R2, R4, UR4, R2 ;  /* 0x0000000404027c25 */ /* 0x000fc8000f8e0002 */
[----:B------:R-:W-:-:S05]  /*c3d0*/  IMAD R5, R4, UR5, R5 ;  /* 0x0000000504057c24 */ /* 0x000fca000f8e0205 */
[----:B------:R-:W-:-:S07]  /*c3e0*/  IADD3 R17, PT, PT, R3, R5, RZ ;  /* 0x0000000503117210 */ /* 0x000fce0007ffe0ff */
.L_x_36603:
        /* <DEDUP_REMOVED lines=12> */
.L_x_36677:
        /* <DEDUP_REMOVED lines=11> */
.L_x_36676:
[----:B------:R-:W-:-:S07]  /*c560*/  IADD3 R16, PT, PT, R16, 0x80, RZ ;  /* 0x0000008010107810 */ /* 0x000fce0007ffe0ff */
.L_x_36599:
[----:B------:R-:W-:Y:S05]  /*c570*/  BSYNC B6 ;  /* 0x0000000000067941 */ /* 0x000fea0003800000 */
.L_x_36598:
        /* <DEDUP_REMOVED lines=31> */
.L_x_36680:
        /* <DEDUP_REMOVED lines=36> */
.L_x_36681:
        /* <DEDUP_REMOVED lines=17> */
.L_x_36682:
        /* <DEDUP_REMOVED lines=37> */
.L_x_36685:
        /* <DEDUP_REMOVED lines=18> */
.L_x_36686:
[----:B------:R-:W-:Y:S05]  /*ce30*/  BSYNC.RECONVERGENT B0 ;  /* 0x0000000000007941 */ /* 0x000fea0003800200 */
.L_x_36684:
        /* <DEDUP_REMOVED lines=38> */
.L_x_36688:
        /* <DEDUP_REMOVED lines=18> */
.L_x_36689:
[----:B------:R-:W-:Y:S05]  /*d1c0*/  BSYNC.RECONVERGENT B0 ;  /* 0x0000000000007941 */ /* 0x000fea0003800200 */
.L_x_36687:
        /* <DEDUP_REMOVED lines=38> */
.L_x_36691:
        /* <DEDUP_REMOVED lines=18> */
.L_x_36692:
[----:B------:R-:W-:Y:S05]  /*d550*/  BSYNC.RECONVERGENT B0 ;  /* 0x0000000000007941 */ /* 0x000fea0003800200 */
.L_x_36690:
        /* <DEDUP_REMOVED lines=38> */
.L_x_36694:
        /* <DEDUP_REMOVED lines=18> */
.L_x_36695:
[----:B------:R-:W-:Y:S05]  /*d8e0*/  BSYNC.RECONVERGENT B0 ;  /* 0x0000000000007941 */ /* 0x000fea0003800200 */
.L_x_36693:
        /* <DEDUP_REMOVED lines=38> */
.L_x_36697:
        /* <DEDUP_REMOVED lines=18> */
.L_x_36698:
[----:B------:R-:W-:Y:S05]  /*dc70*/  BSYNC.RECONVERGENT B0 ;  /* 0x0000000000007941 */ /* 0x000fea0003800200 */
.L_x_36696:
        /* <DEDUP_REMOVED lines=38> */
.L_x_36700:
        /* <DEDUP_REMOVED lines=18> */
.L_x_36701:
[----:B------:R-:W-:Y:S05]  /*e000*/  BSYNC.RECONVERGENT B0 ;  /* 0x0000000000007941 */ /* 0x000fea0003800200 */
.L_x_36699:
        /* <DEDUP_REMOVED lines=38> */
.L_x_36703:
        /* <DEDUP_REMOVED lines=18> */
.L_x_36704:
[----:B------:R-:W-:Y:S05]  /*e390*/  BSYNC.RECONVERGENT B0 ;  /* 0x0000000000007941 */ /* 0x000fea0003800200 */
.L_x_36702:
        /* <DEDUP_REMOVED lines=38> */
.L_x_36706:
        /* <DEDUP_REMOVED lines=18> */
.L_x_36707:
[----:B------:R-:W-:Y:S05]  /*e720*/  BSYNC.RECONVERGENT B0 ;  /* 0x0000000000007941 */ /* 0x000fea0003800200 */
.L_x_36705:
        /* <DEDUP_REMOVED lines=38> */
.L_x_36709:
        /* <DEDUP_REMOVED lines=18> */
.L_x_36710:
[----:B------:R-:W-:Y:S05]  /*eab0*/  BSYNC.RECONVERGENT B0 ;  /* 0x0000000000007941 */ /* 0x000fea0003800200 */
.L_x_36708:
        /* <DEDUP_REMOVED lines=38> */
.L_x_36712:
        /* <DEDUP_REMOVED lines=18> */
.L_x_36713:
[----:B------:R-:W-:Y:S05]  /*ee40*/  BSYNC.RECONVERGENT B0 ;  /* 0x0000000000007941 */ /* 0x000fea0003800200 */
.L_x_36711:
        /* <DEDUP_REMOVED lines=38> */
.L_x_36715:
        /* <DEDUP_REMOVED lines=18> */
.L_x_36716:
[----:B------:R-:W-:Y:S05]  /*f1d0*/  BSYNC.RECONVERGENT B0 ;  /* 0x0000000000007941 */ /* 0x000fea0003800200 */
.L_x_36714:
        /* <DEDUP_REMOVED lines=38> */
.L_x_36718:
        /* <DEDUP_REMOVED lines=18> */
.L_x_36719:
[----:B------:R-:W-:Y:S05]  /*f560*/  BSYNC.RECONVERGENT B0 ;  /* 0x0000000000007941 */ /* 0x000fea0003800200 */
.L_x_36717:
        /* <DEDUP_REMOVED lines=38> */
.L_x_36721:
        /* <DEDUP_REMOVED lines=18> */
.L_x_36722:
[----:B------:R-:W-:Y:S05]  /*f8f0*/  BSYNC.RECONVERGENT B0 ;  /* 0x0000000000007941 */ /* 0x000fea0003800200 */
.L_x_36720:
        /* <DEDUP_REMOVED lines=38> */
.L_x_36724:
        /* <DEDUP_REMOVED lines=18> */
.L_x_36725:
[----:B------:R-:W-:Y:S05]  /*fc80*/  BSYNC.RECONVERGENT B0 ;  /* 0x0000000000007941 */ /* 0x000fea0003800200 */
.L_x_36723:
        /* <DEDUP_REMOVED lines=38> */
.L_x_36727:
        /* <DEDUP_REMOVED lines=18> */
.L_x_36728:
[----:B------:R-:W-:Y:S05]  /*10010*/  BSYNC.RECONVERGENT B0 ;  /* 0x0000000000007941 */ /* 0x000fea0003800200 */
.L_x_36726:
        /* <DEDUP_REMOVED lines=38> */
.L_x_36730:
        /* <DEDUP_REMOVED lines=18> */
.L_x_36731:
[----:B------:R-:W-:Y:S05]  /*103a0*/  BSYNC.RECONVERGENT B0 ;  /* 0x0000000000007941 */ /* 0x000fea0003800200 */
.L_x_36729:
        /* <DEDUP_REMOVED lines=38> */
.L_x_36733:
        /* <DEDUP_REMOVED lines=18> */
.L_x_36734:
[----:B------:R-:W-:Y:S05]  /*10730*/  BSYNC.RECONVERGENT B0 ;  /* 0x0000000000007941 */ /* 0x000fea0003800200 */
.L_x_36732:
        /* <DEDUP_REMOVED lines=38> */
.L_x_36736:
        /* <DEDUP_REMOVED lines=18> */
.L_x_36737:
[----:B------:R-:W-:Y:S05]  /*10ac0*/  BSYNC.RECONVERGENT B0 ;  /* 0x0000000000007941 */ /* 0x000fea0003800200 */
.L_x_36735:
        /* <DEDUP_REMOVED lines=38> */
.L_x_36739:
        /* <DEDUP_REMOVED lines=18> */
.L_x_36740:
[----:B------:R-:W-:Y:S05]  /*10e50*/  BSYNC.RECONVERGENT B0 ;  /* 0x0000000000007941 */ /* 0x000fea0003800200 */
.L_x_36738:
        /* <DEDUP_REMOVED lines=38> */
.L_x_36742:
        /* <DEDUP_REMOVED lines=18> */
.L_x_36743:
[----:B------:R-:W-:Y:S05]  /*111e0*/  BSYNC.RECONVERGENT B0 ;  /* 0x0000000000007941 */ /* 0x000fea0003800200 */
.L_x_36741:
        /* <DEDUP_REMOVED lines=38> */
.L_x_36745:
        /* <DEDUP_REMOVED lines=18> */
.L_x_36746:
[----:B------:R-:W-:Y:S05]  /*11570*/  BSYNC.RECONVERGENT B0 ;  /* 0x0000000000007941 */ /* 0x000fea0003800200 */
.L_x_36744:
        /* <DEDUP_REMOVED lines=38> */
.L_x_36748:
        /* <DEDUP_REMOVED lines=18> */
.L_x_36749:
[----:B------:R-:W-:Y:S05]  /*11900*/  BSYNC.RECONVERGENT B0 ;  /* 0x0000000000007941 */ /* 0x000fea0003800200 */
.L_x_36747:
        /* <DEDUP_REMOVED lines=37> */
.L_x_36751:
        /* <DEDUP_REMOVED lines=16> */
.L_x_36752:
[----:B------:R-:W-:Y:S05]  /*11c60*/  BSYNC.RECONVERGENT B0 ;  /* 0x0000000000007941 */ /* 0x000fea0003800200 */
.L_x_36750:
        /* <DEDUP_REMOVED lines=33> */
.L_x_36754:
[----:B------:R-:W-:Y:S01]  /*11e80*/  IMAD.MOV.U32 R8, RZ, RZ, R6 ;  /* 0x000000ffff087224 */ /* 0x000fe200078e0006 */
[----:B------:R-:W-:Y:S02]  /*11e90*/  MOV R10, R7 ;  /* 0x00000007000a7202 */ /* 0x000fe40000000f00 */
[----:B------:R-:W-:-:S07]  /*11ea0*/  MOV R9, 0x11ec0 ;  /* 0x00011ec000097802 */ /* 0x000fce0000000f00 */
[----:B------:R-:W-:Y:S05]  /*11eb0*/  CALL.REL.NOINC `($__internal_67_$__cuda_sm20_rem_u64) ;  /* 0x000002d8009c7944 */ /* 0x000fea0003c00000 */
[----:B------:R-:W-:Y:S01]  /*11ec0*/  IMAD.MOV.U32 R4, RZ, RZ, R0 ;  /* 0x000000ffff047224 */ /* 0x000fe200078e0000 */
[----:B------:R-:W-:-:S07]  /*11ed0*/  MOV R5, R3 ;  /* 0x0000000300057202 */ /* 0x000fce0000000f00 */
.L_x_36755:
[----:B------:R-:W-:Y:S05]  /*11ee0*/  BSYNC.RECONVERGENT B0 ;  /* 0x0000000000007941 */ /* 0x000fea0003800200 */
.L_x_36753:
[----:B------:R-:W0:Y:S01]  /*11ef0*/  LDCU.64 UR4, c[0x0][0x730] ;  /* 0x0000e600ff0477ac */ /* 0x000e220008000a00 */
[----:B------:R-:W-:Y:S02]  /*11f00*/  IMAD.MOV.U32 R3, RZ, RZ, R17 ;  /* 0x000000ffff037224 */ /* 0x000fe400078e0011 */
[----:B0-----:R-:W-:Y:S02]  /*11f10*/  IMAD R5, R5, UR4, RZ ;  /* 0x0000000405057c24 */ /* 0x001fe4000f8e02ff */
[----:B------:R-:W-:-:S04]  /*11f20*/  IMAD.WIDE.U32 R2, R4, UR4, R2 ;  /* 0x0000000404027c25 */ /* 0x000fc8000f8e0002 */
[----:B------:R-:W-:-:S05]  /*11f30*/  IMAD R5, R4, UR5, R5 ;  /* 0x0000000504057c24 */ /* 0x000fca000f8e0205 */
[----:B------:R-:W-:-:S07]  /*11f40*/  IADD3 R17, PT, PT, R3, R5, RZ ;  /* 0x0000000503117210 */ /* 0x000fce0007ffe0ff */
.L_x_36683:
        /* <DEDUP_REMOVED lines=12> */
.L_x_36757:
        /* <DEDUP_REMOVED lines=11> */
.L_x_36756:
[----:B------:R-:W-:-:S07]  /*120c0*/  IADD3 R16, PT, PT, R16, 0x80, RZ ;  /* 0x0000008010107810 */ /* 0x000fce0007ffe0ff */
.L_x_36679:
[----:B------:R-:W-:Y:S05]  /*120d0*/  BSYNC B6 ;  /* 0x0000000000067941 */ /* 0x000fea0003800000 */
.L_x_36678:
        /* <DEDUP_REMOVED lines=30> */
.L_x_36758:
        /* <DEDUP_REMOVED lines=36> */
.L_x_36759:
        /* <DEDUP_REMOVED lines=17> */
.L_x_36760:
        /* <DEDUP_REMOVED lines=37> */
.L_x_36763:
        /* <DEDUP_REMOVED lines=18> */
.L_x_36764:
[----:B------:R-:W-:Y:S05]  /*12980*/  BSYNC.RECONVERGENT B0 ;  /* 0x0000000000007941 */ /* 0x000fea0003800200 */
.L_x_36762:
        /* <DEDUP_REMOVED lines=37> */
.L_x_36766:
        /* <DEDUP_REMOVED lines=18> */
.L_x_36767:
[----:B------:R-:W-:Y:S05]  /*12d00*/  BSYNC.RECONVERGENT B0 ;  /* 0x0000000000007941 */ /* 0x000fea0003800200 */
.L_x_36765:
        /* <DEDUP_REMOVED lines=37> */
.L_x_36769:
        /* <DEDUP_REMOVED lines=18> */
.L_x_36770:
[----:B------:R-:W-:Y:S05]  /*13080*/  BSYNC.RECONVERGENT B0 ;  /* 0x0000000000007941 */ /* 0x000fea0003800200 */
.L_x_36768:
        /* <DEDUP_REMOVED lines=37> */
.L_x_36772:
        /* <DEDUP_REMOVED lines=18> */
.L_x_36773:
[----:B------:R-:W-:Y:S05]  /*13400*/  BSYNC.RECONVERGENT B0 ;  /* 0x0000000000007941 */ /* 0x000fea0003800200 */
.L_x_36771:
        /* <DEDUP_REMOVED lines=37> */
.L_x_36775:
        /* <DEDUP_REMOVED lines=18> */
.L_x_36776:
[----:B------:R-:W-:Y:S05]  /*13780*/  BSYNC.RECONVERGENT B0 ;  /* 0x0000000000007941 */ /* 0x000fea0003800200 */
.L_x_36774:
        /* <DEDUP_REMOVED lines=37> */
.L_x_36778:
        /* <DEDUP_REMOVED lines=18> */
.L_x_36779:
[----:B------:R-:W-:Y:S05]  /*13b00*/  BSYNC.RECONVERGENT B0 ;  /* 0x0000000000007941 */ /* 0x000fea0003800200 */
.L_x_36777:
        /* <DEDUP_REMOVED lines=37> */
.L_x_36781:
        /* <DEDUP_REMOVED lines=18> */
.L_x_36782:
[----:B------:R-:W-:Y:S05]  /*13e80*/  BSYNC.RECONVERGENT B0 ;  /* 0x0000000000007941 */ /* 0x000fea0003800200 */
.L_x_36780:
        /* <DEDUP_REMOVED lines=37> */
.L_x_36784:
        /* <DEDUP_REMOVED lines=18> */
.L_x_36785:
[----:B------:R-:W-:Y:S05]  /*14200*/  BSYNC.RECONVERGENT B0 ;  /* 0x0000000000007941 */ /* 0x000fea0003800200 */
.L_x_36783:
        /* <DEDUP_REMOVED lines=37> */
.L_x_36787:
        /* <DEDUP_REMOVED lines=18> */
.L_x_36788:
[----:B------:R-:W-:Y:S05]  /*14580*/  BSYNC.RECONVERGENT B0 ;  /* 0x0000000000007941 */ /* 0x000fea0003800200 */
.L_x_36786:
        /* <DEDUP_REMOVED lines=37> */
.L_x_36790:
        /* <DEDUP_REMOVED lines=18> */
.L_x_36791:
[----:B------:R-:W-:Y:S05]  /*14900*/  BSYNC.RECONVERGENT B0 ;  /* 0x0000000000007941 */ /* 0x000fea0003800200 */
.L_x_36789:
        /* <DEDUP_REMOVED lines=37> */
.L_x_36793:
        /* <DEDUP_REMOVED lines=18> */
.L_x_36794:
[----:B------:R-:W-:Y:S05]  /*14c80*/  BSYNC.RECONVERGENT B0 ;  /* 0x0000000000007941 */ /* 0x000fea0003800200 */
.L_x_36792:
        /* <DEDUP_REMOVED lines=37> */
.L_x_36796:
        /* <DEDUP_REMOVED lines=18> */
.L_x_36797:
[----:B------:R-:W-:Y:S05]  /*15000*/  BSYNC.RECONVERGENT B0 ;  /* 0x0000000000007941 */ /* 0x000fea0003800200 */
.L_x_36795:
        /* <DEDUP_REMOVED lines=37> */
.L_x_36799:
        /* <DEDUP_REMOVED lines=18> */
.L_x_36800:
[----:B------:R-:W-:Y:S05]  /*15380*/  BSYNC.RECONVERGENT B0 ;  /* 0x0000000000007941 */ /* 0x000fea0003800200 */
.L_x_36798:
        /* <DEDUP_REMOVED lines=37> */
.L_x_36802:
        /* <DEDUP_REMOVED lines=18> */
.L_x_36803:
[----:B------:R-:W-:Y:S05]  /*15700*/  BSYNC.RECONVERGENT B0 ;  /* 0x0000000000007941 */ /* 0x000fea0003800200 */
.L_x_36801:
        /* <DEDUP_REMOVED lines=37> */
.L_x_36805:
        /* <DEDUP_REMOVED lines=18> */
.L_x_36806:
[----:B------:R-:W-:Y:S05]  /*15a80*/  BSYNC.RECONVERGENT B0 ;  /* 0x0000000000007941 */ /* 0x000fea0003800200 */
.L_x_36804:
        /* <DEDUP_REMOVED lines=37> */
.L_x_36808:
        /* <DEDUP_REMOVED lines=18> */
.L_x_36809:
[----:B------:R-:W-:Y:S05]  /*15e00*/  BSYNC.RECONVERGENT B0 ;  /* 0x0000000000007941 */ /* 0x000fea0003800200 */
.L_x_36807:
        /* <DEDUP_REMOVED lines=37> */
.L_x_36811:
        /* <DEDUP_REMOVED lines=18> */
.L_x_36812:
[----:B------:R-:W-:Y:S05]  /*16180*/  BSYNC.RECONVERGENT B0 ;  /* 0x0000000000007941 */ /* 0x000fea0003800200 */
.L_x_36810:
        /* <DEDUP_REMOVED lines=37> */
.L_x_36814:
        /* <DEDUP_REMOVED lines=18> */
.L_x_36815:
[----:B------:R-:W-:Y:S05]  /*16500*/  BSYNC.RECONVERGENT B0 ;  /* 0x0000000000007941 */ /* 0x000fea0003800200 */
.L_x_36813:
        /* <DEDUP_REMOVED lines=37> */
.L_x_36817:
        /* <DEDUP_REMOVED lines=18> */
.L_x_36818:
[----:B------:R-:W-:Y:S05]  /*16880*/  BSYNC.RECONVERGENT B0 ;  /* 0x0000000000007941 */ /* 0x000fea0003800200 */
.L_x_36816:
        /* <DEDUP_REMOVED lines=37> */
.L_x_36820:
        /* <DEDUP_REMOVED lines=18> */
.L_x_36821:
[----:B------:R-:W-:Y:S05]  /*16c00*/  BSYNC.RECONVERGENT B0 ;  /* 0x0000000000007941 */ /* 0x000fea0003800200 */
.L_x_36819:
        /* <DEDUP_REMOVED lines=37> */
.L_x_36823:
        /* <DEDUP_REMOVED lines=18> */
.L_x_36824:
[----:B------:R-:W-:Y:S05]  /*16f80*/  BSYNC.RECONVERGENT B0 ;  /* 0x0000000000007941 */ /* 0x000fea0003800200 */
.L_x_36822:
        /* <DEDUP_REMOVED lines=37> */
.L_x_36826:
        /* <DEDUP_REMOVED lines=18> */
.L_x_36827:
[----:B------:R-:W-:Y:S05]  /*17300*/  BSYNC.RECONVERGENT B0 ;  /* 0x0000000000007941 */ /* 0x000fea0003800200 */
.L_x_36825:
        /* <DEDUP_REMOVED lines=36> */
.L_x_36829:
        /* <DEDUP_REMOVED lines=16> */
.L_x_36830:
[----:B------:R-:W-:Y:S05]  /*17650*/  BSYNC.RECONVERGENT B0 ;  /* 0x0000000000007941 */ /* 0x000fea0003800200 */
.L_x_36828:
        /* <DEDUP_REMOVED lines=32> */
.L_x_36832:
[----:B------:R-:W-:Y:S01]  /*17860*/  MOV R8, R6 ;  /* 0x0000000600087202 */ /* 0x000fe20000000f00 */
[----:B------:R-:W-:Y:S01]  /*17870*/  IMAD.MOV.U32 R10, RZ, RZ, R7 ;  /* 0x000000ffff0a7224 */ /* 0x000fe200078e0007 */
[----:B------:R-:W-:-:S07]  /*17880*/  MOV R9, 0x178a0 ;  /* 0x000178a000097802 */ /* 0x000fce0000000f00 */
[----:B------:R-:W-:Y:S05]  /*17890*/  CALL.REL.NOINC `($__internal_67_$__cuda_sm20_rem_u64) ;  /* 0x0000028000247944 */ /* 0x000fea0003c00000 */
[----:B------:R-:W-:-:S07]  /*178a0*/  MOV R2, R0 ;  /* 0x0000000000027202 */ /* 0x000fce0000000f00 */
.L_x_36833:
[----:B------:R-:W-:Y:S05]  /*178b0*/  BSYNC.RECONVERGENT B0 ;  /* 0x0000000000007941 */ /* 0x000fea0003800200 */
.L_x_36831:
[----:B------:R-:W0:Y:S02]  /*178c0*/  LDCU.64 UR4, c[0x0][0x730] ;  /* 0x0000e600ff0477ac */ /* 0x000e240008000a00 */
[----:B0-----:R-:W-:Y:S02]  /*178d0*/  IMAD R3, R3, UR4, RZ ;  /* 0x0000000403037c24 */ /* 0x001fe4000f8e02ff */
[----:B------:R-:W-:-:S04]  /*178e0*/  IMAD.WIDE.U32 R16, R2, UR4, R16 ;  /* 0x0000000402107c25 */ /* 0x000fc8000f8e0010 */
[----:B------:R-:W-:-:S04]  /*178f0*/  IMAD R3, R2, UR5, R3 ;  /* 0x0000000502037c24 */ /* 0x000fc8000f8e0203 */
[----:B------:R-:W-:-:S07]  /*17900*/  IMAD.IADD R17, R17, 0x1, R3 ;  /* 0x0000000111117824 */ /* 0x000fce00078e0203 */
.L_x_36761:
        /* <DEDUP_REMOVED lines=11> */
.L_x_36834:
        /* <DEDUP_REMOVED lines=11> */
.L_x_36499:
        /* <DEDUP_REMOVED lines=31> */
.L_x_36837:
        /* <DEDUP_REMOVED lines=19> */
.L_x_36839:
        /* <DEDUP_REMOVED lines=11> */
.L_x_36838:
[----:B------:R-:W-:-:S07]  /*17e40*/  IADD3 R16, PT, PT, R16, 0x80, RZ ;  /* 0x0000008010107810 */ /* 0x000fce0007ffe0ff */
.L_x_36836:
[----:B------:R-:W-:Y:S05]  /*17e50*/  BSYNC B6 ;  /* 0x0000000000067941 */ /* 0x000fea0003800000 */
.L_x_36835:
        /* <DEDUP_REMOVED lines=31> */
.L_x_36842:
        /* <DEDUP_REMOVED lines=19> */
.L_x_36844:
        /* <DEDUP_REMOVED lines=11> */
.L_x_36843:
[----:B------:R-:W-:-:S07]  /*18230*/  IADD3 R16, PT, PT, R16, 0x80, RZ ;  /* 0x0000008010107810 */ /* 0x000fce0007ffe0ff */
.L_x_36841:
[----:B------:R-:W-:Y:S05]  /*18240*/  BSYNC B6 ;  /* 0x0000000000067941 */ /* 0x000fea0003800000 */
.L_x_36840:
        /* <DEDUP_REMOVED lines=31> */
.L_x_36847:
        /* <DEDUP_REMOVED lines=19> */
.L_x_36849:
        /* <DEDUP_REMOVED lines=11> */
.L_x_36848:
[----:B------:R-:W-:-:S07]  /*18620*/  IADD3 R16, PT, PT, R16, 0x80, RZ ;  /* 0x0000008010107810 */ /* 0x000fce0007ffe0ff */
.L_x_36846:
[----:B------:R-:W-:Y:S05]  /*18630*/  BSYNC B6 ;  /* 0x0000000000067941 */ /* 0x000fea0003800000 */
.L_x_36845:
        /* <DEDUP_REMOVED lines=30> */
.L_x_36850:
        /* <DEDUP_REMOVED lines=16> */
[----:B------:R-:W-:-:S05]  /*18920*/  IMAD.SHL.U32 R7, R7, 0x8, RZ ;  /* 0x0000000807077824 */ /* 0x000fca00078e00ff */
[----:B------:R-:W-:-:S07]  /*18930*/  SHF.L.U32 R9, R0, R7, RZ ;  /* 0x0000000700097219 */ /* 0x000fce00000006ff */
.L_x_36851:
[----:B0----5:R-:W-:Y:S01]  /*18940*/  SHF.R.U32.HI R5, RZ, R7, R10 ;  /* 0x00000007ff057219 */ /* 0x021fe2000001160a */
[----:B------:R-:W-:Y:S05]  /*18950*/  YIELD ;  /* 0x0000000000007946 */ /* 0x000fea0003800000 */
[----:B------:R-:W-:-:S04]  /*18960*/  IADD3 R5, PT, PT, R4, R5, RZ ;  /* 0x0000000504057210 */ /* 0x000fc80007ffe0ff */
[----:B------:R-:W-:-:S04]  /*18970*/  LOP3.LUT R0, R5, 0xff, RZ, 0xc0, !PT ;  /* 0x000000ff05007812 */ /* 0x000fc800078ec0ff */
[----:B------:R-:W-:-:S04]  /*18980*/  SHF.L.U32 R0, R0, R7, RZ ;  /* 0x0000000700007219 */ /* 0x000fc800000006ff */
[----:B------:R-:W-:-:S06]  /*18990*/  LOP3.LUT R11, R0, R10, R9, 0xf4, !PT ;  /* 0x0000000a000b7212 */ /* 0x000fcc00078ef409 */
[----:B------:R-:W2:Y:S02]  /*189a0*/  ATOMG.E.CAS.STRONG.GPU PT, R11, [R2], R10, R11 ;  /* 0x0000000a020b73a9 */ /* 0x000ea400001ee10b */
[----:B--2---:R-:W-:-:S13]  /*189b0*/  ISETP.NE.AND P0, PT, R10, R11, PT ;  /* 0x0000000b0a00720c */ /* 0x004fda0003f05270 */
[----:B------:R-:W-:Y:S05]  /*189c0*/  @!P0 EXIT ;  /* 0x000000000000894d */ /* 0x000fea0003800000 */
[----:B------:R-:W-:Y:S01]  /*189d0*/  IMAD.MOV.U32 R10, RZ, RZ, R11 ;  /* 0x000000ffff0a7224 */ /* 0x000fe200078e000b */
[----:B------:R-:W-:Y:S06]  /*189e0*/  BRA `(.L_x_36851) ;  /* 0xfffffffc00d47947 */ /* 0x000fec000383ffff */
.L_x_36498:
        /* <DEDUP_REMOVED lines=311> */
.L_x_36856:
        /* <DEDUP_REMOVED lines=29> */
.L_x_36858:
[----:B------:R-:W-:Y:S05]  /*19f30*/  BSYNC.RECONVERGENT B7 ;  /* 0x0000000000077941 */ /* 0x000fea0003800200 */
.L_x_36857:
[----:B------:R-:W0:Y:S01]  /*19f40*/  LDC.64 R4, c[0x0][0x740] ;  /* 0x0001d000ff047b82 */ /* 0x000e220000000a00 */
[----:B------:R-:W1:Y:S02]  /*19f50*/  LDCU.64 UR4, c[0x0][0x580] ;  /* 0x0000b000ff0477ac */ /* 0x000e640008000a00 */
[----:B-1----:R-:W-:Y:S02]  /*19f60*/  IADD3 R2, P0, PT, R19, UR4, RZ ;  /* 0x0000000413027c10 */ /* 0x002fe4000ff1e0ff */
[----:B0-----:R-:W-:-:S03]  /*19f70*/  LOP3.LUT R7, R4, 0x3, RZ, 0xc0, !PT ;  /* 0x0000000304077812 */ /* 0x001fc600078ec0ff */
[----:B------:R-:W-:Y:S01]  /*19f80*/  IMAD.X R3, RZ, RZ, UR5, P0 ;  /* 0x00000005ff037e24 */ /* 0x000fe200080e06ff */
[----:B------:R-:W-:-:S05]  /*19f90*/  IADD3 R4, P1, PT, -R7, R4, RZ ;  /* 0x0000000407047210 */ /* 0x000fca0007f3e1ff */
[----:B------:R0:W5:Y:S01]  /*19fa0*/  LDG.E.U8 R3, desc[UR36][R2.64] ;  /* 0x0000002402037981 */ /* 0x000162000c1e1100 */
[----:B------:R-:W-:-:S05]  /*19fb0*/  IADD3.X R5, PT, PT, R5, -0x1, RZ, P1, !PT ;  /* 0xffffffff05057810 */ /* 0x000fca0000ffe4ff */
[----:B------:R0:W5:Y:S01]  /*19fc0*/  LDG.E R6, desc[UR36][R4.64] ;  /* 0x0000002404067981 */ /* 0x000162000c1e1900 */
[----:B------:R-:W-:Y:S02]  /*19fd0*/  HFMA2 R0, -RZ, RZ, 0, 1.5199184417724609375e-05 ;  /* 0x000000ffff007431 */ /* 0x000fe400000001ff */
[----:B------:R-:W-:Y:S01]  /*19fe0*/  IMAD.SHL.U32 R9, R7, 0x8, RZ ;  /* 0x0000000807097824 */ /* 0x000fe200078e00ff */
[----:B------:R-:W-:Y:S04]  /*19ff0*/  BSSY B0, `(.L_x_36859) ;  /* 0x000000c000007945 */ /* 0x000fe80003800000 */
[----:B------:R-:W-:-:S07]  /*1a000*/  SHF.L.U32 R8, R0, R9, RZ ;  /* 0x0000000900087219 */ /* 0x000fce00000006ff */
.L_x_36860:
[----:B-----5:R-:W-:Y:S01]  /*1a010*/  SHF.R.U32.HI R0, RZ, R9, R6 ;  /* 0x00000009ff007219 */ /* 0x020fe20000011606 */
        /* <DEDUP_REMOVED lines=10> */
.L_x_36859:
[----:B------:R-:W-:-:S07]  /*1a0c0*/  IADD3 R16, PT, PT, R16, 0x80, RZ ;  /* 0x0000008010107810 */ /* 0x000fce0007ffe0ff */
.L_x_36855:
[----:B------:R-:W-:Y:S05]  /*1a0d0*/  BSYNC B6 ;  /* 0x0000000000067941 */ /* 0x000fea0003800000 */
.L_x_36854:
        /* <DEDUP_REMOVED lines=303> */
.L_x_36863:
        /* <DEDUP_REMOVED lines=29> */
.L_x_36865:
[----:B------:R-:W-:Y:S05]  /*1b5a0*/  BSYNC.RECONVERGENT B7 ;  /* 0x0000000000077941 */ /* 0x000fea0003800200 */
.L_x_36864:
[----:B------:R-:W0:Y:S01]  /*1b5b0*/  LDC.64 R4, c[0x0][0x740] ;  /* 0x0001d000ff047b82 */ /* 0x000e220000000a00 */
[----:B------:R-:W1:Y:S02]  /*1b5c0*/  LDCU.64 UR4, c[0x0][0x580] ;  /* 0x0000b000ff0477ac */ /* 0x000e640008000a00 */
[----:B-1----:R-:W-:-:S04]  /*1b5d0*/  IADD3 R2, P0, PT, R19, UR4, RZ ;  /* 0x0000000413027c10 */ /* 0x002fc8000ff1e0ff */
[----:B------:R-:W-:Y:S02]  /*1b5e0*/  IADD3.X R3, PT, PT, RZ, UR5, RZ, P0, !PT ;  /* 0x00000005ff037c10 */ /* 0x000fe400087fe4ff */
[----:B0-----:R-:W-:-:S04]  /*1b5f0*/  LOP3.LUT R7, R4, 0x3, RZ, 0xc0, !PT ;  /* 0x0000000304077812 */ /* 0x001fc800078ec0ff */
[----:B------:R-:W-:Y:S01]  /*1b600*/  IADD3 R4, P1, PT, -R7, R4, RZ ;  /* 0x0000000407047210 */ /* 0x000fe20007f3e1ff */
[----:B------:R0:W5:Y:S03]  /*1b610*/  LDG.E.U8 R3, desc[UR36][R2.64] ;  /* 0x0000002402037981 */ /* 0x000166000c1e1100 */
[----:B------:R-:W-:-:S05]  /*1b620*/  IADD3.X R5, PT, PT, R5, -0x1, RZ, P1, !PT ;  /* 0xffffffff05057810 */ /* 0x000fca0000ffe4ff */
[----:B------:R0:W5:Y:S01]  /*1b630*/  LDG.E R6, desc[UR36][R4.64] ;  /* 0x0000002404067981 */ /* 0x000162000c1e1900 */
[----:B------:R-:W-:Y:S01]  /*1b640*/  IMAD.MOV.U32 R0, RZ, RZ, 0xff ;  /* 0x000000ffff007424 */ /* 0x000fe200078e00ff */
[----:B------:R-:W-:Y:S01]  /*1b650*/  SHF.L.U32 R9, R7, 0x3, RZ ;  /* 0x0000000307097819 */ /* 0x000fe200000006ff */
[----:B------:R-:W-:Y:S03]  /*1b660*/  BSSY B0, `(.L_x_36866) ;  /* 0x000000c000007945 */ /* 0x000fe60003800000 */
[----:B------:R-:W-:-:S07]  /*1b670*/  SHF.L.U32 R8, R0, R9, RZ ;  /* 0x0000000900087219 */ /* 0x000fce00000006ff */
.L_x_36867:
[----:B-----5:R-:W-:Y:S01]  /*1b680*/  SHF.R.U32.HI R0, RZ, R9, R6 ;  /* 0x00000009ff007219 */ /* 0x020fe20000011606 */
        /* <DEDUP_REMOVED lines=10> */
.L_x_36866:
[----:B------:R-:W-:-:S07]  /*1b730*/  VIADD R16, R16, 0x80 ;  /* 0x0000008010107836 */ /* 0x000fce0000000000 */
.L_x_36862:
[----:B------:R-:W-:Y:S05]  /*1b740*/  BSYNC B6 ;  /* 0x0000000000067941 */ /* 0x000fea0003800000 */
.L_x_36861:
        /* <DEDUP_REMOVED lines=303> */
.L_x_36870:
        /* <DEDUP_REMOVED lines=29> */
.L_x_36872:
[----:B------:R-:W-:Y:S05]  /*1cc10*/  BSYNC.RECONVERGENT B7 ;  /* 0x0000000000077941 */ /* 0x000fea0003800200 */
.L_x_36871:
        /* <DEDUP_REMOVED lines=13> */
.L_x_36874:
        /* <DEDUP_REMOVED lines=11> */
.L_x_36873:
[----:B------:R-:W-:-:S07]  /*1cda0*/  IADD3 R16, PT, PT, R16, 0x80, RZ ;  /* 0x0000008010107810 */ /* 0x000fce0007ffe0ff */
.L_x_36869:
[----:B------:R-:W-:Y:S05]  /*1cdb0*/  BSYNC B6 ;  /* 0x0000000000067941 */ /* 0x000fea0003800000 */
.L_x_36868:
[----:B------:R-:W1:Y:S02]  /*1cdc0*/  LDCU.64 UR4, c[0x0][0x380] ;  /* 0x00007000ff0477ac */ /* 0x000e640008000a00 */
[----:B-1----:R-:W-:-:S04]  /*1cdd0*/  ISETP.GE.U32.AND P0, PT, R16, UR4, PT ;  /* 0x0000000410007c0c */ /* 0x002fc8000bf06070 */
[----:B------:R-:W-:-:S13]  /*1cde0*/  ISETP.GE.AND.EX P0, PT, RZ, UR5, PT, P0 ;  /* 0x00000005ff007c0c */ /* 0x000fda000bf06300 */
[----:B------:R-:W-:Y:S05]  /*1cdf0*/  @P0 EXIT ;  /* 0x000000000000094d */ /* 0x000fea0003800000 */
        /* <DEDUP_REMOVED lines=298> */
.L_x_36875:
        /* <DEDUP_REMOVED lines=31> */
.L_x_36877:
[----:B------:R-:W-:Y:S05]  /*1e290*/  BSYNC.RECONVERGENT B6 ;  /* 0x0000000000067941 */ /* 0x000fea0003800200 */
.L_x_36876:
[----:B------:R-:W0:Y:S01]  /*1e2a0*/  LDC.64 R2, c[0x0][0x740] ;  /* 0x0001d000ff027b82 */ /* 0x000e220000000a00 */
[----:B------:R1:W5:Y:S01]  /*1e2b0*/  LDG.E.U8 R17, desc[UR36][R16.64] ;  /* 0x0000002410117981 */ /* 0x000362000c1e1100 */
[----:B0-----:R-:W-:-:S04]  /*1e2c0*/  LOP3.LUT R5, R2, 0x3, RZ, 0xc0, !PT ;  /* 0x0000000302057812 */ /* 0x001fc800078ec0ff */
[----:B------:R-:W-:-:S04]  /*1e2d0*/  IADD3 R2, P0, PT, -R5, R2, RZ ;  /* 0x0000000205027210 */ /* 0x000fc80007f1e1ff */
[----:B------:R-:W-:-:S05]  /*1e2e0*/  IADD3.X R3, PT, PT, R3, -0x1, RZ, P0, !PT ;  /* 0xffffffff03037810 */ /* 0x000fca00007fe4ff */
[----:B------:R1:W5:Y:S01]  /*1e2f0*/  LDG.E R4, desc[UR36][R2.64] ;  /* 0x0000002402047981 */ /* 0x000362000c1e1900 */
[----:B------:R-:W-:Y:S01]  /*1e300*/  IMAD.MOV.U32 R0, RZ, RZ, 0xff ;  /* 0x000000ffff007424 */ /* 0x000fe200078e00ff */
[----:B------:R-:W-:-:S04]  /*1e310*/  SHF.L.U32 R7, R5, 0x3, RZ ;  /* 0x0000000305077819 */ /* 0x000fc800000006ff */
[----:B------:R-:W-:-:S07]  /*1e320*/  SHF.L.U32 R6, R0, R7, RZ ;  /* 0x0000000700067219 */ /* 0x000fce00000006ff */
.L_x_36878:
[----:B-----5:R-:W-:Y:S01]  /*1e330*/  SHF.R.U32.HI R0, RZ, R7, R4 ;  /* 0x00000007ff007219 */ /* 0x020fe20000011604 */
        /* <DEDUP_REMOVED lines=10> */
.L_x_36853:
        /* <DEDUP_REMOVED lines=309> */
.L_x_36881:
        /* <DEDUP_REMOVED lines=29> */
.L_x_36883:
[----:B------:R-:W-:Y:S05]  /*1f900*/  BSYNC.RECONVERGENT B7 ;  /* 0x0000000000077941 */ /* 0x000fea0003800200 */
.L_x_36882:
        /* <DEDUP_REMOVED lines=36> */
.L_x_36885:
        /* <DEDUP_REMOVED lines=17> */
.L_x_36886:
[----:B------:R-:W-:Y:S05]  /*1fc60*/  BSYNC.RECONVERGENT B0 ;  /* 0x0000000000007941 */ /* 0x000fea0003800200 */
.L_x_36884:
        /* <DEDUP_REMOVED lines=37> */
.L_x_36889:
        /* <DEDUP_REMOVED lines=18> */
.L_x_36890:
[----:B------:R-:W-:Y:S05]  /*1ffe0*/  BSYNC.RECONVERGENT B0 ;  /* 0x0000000000007941 */ /* 0x000fea0003800200 */
.L_x_36888:
        /* <DEDUP_REMOVED lines=37> */
.L_x_36892:
        /* <DEDUP_REMOVED lines=18> */
.L_x_36893:
[----:B------:R-:W-:Y:S05]  /*20360*/  BSYNC.RECONVERGENT B0 ;  /* 0x0000000000007941 */ /* 0x000fea0003800200 */
.L_x_36891:
        /* <DEDUP_REMOVED lines=37> */
.L_x_36895:
        /* <DEDUP_REMOVED lines=18> */
.L_x_36896:
[----:B------:R-:W-:Y:S05]  /*206e0*/  BSYNC.RECONVERGENT B0 ;  /* 0x0000000000007941 */ /* 0x000fea0003800200 */
.L_x_36894:
        /* <DEDUP_REMOVED lines=37> */
.L_x_36898:
        /* <DEDUP_REMOVED lines=18> */
.L_x_36899:
[----:B------:R-:W-:Y:S05]  /*20a60*/  BSYNC.RECONVERGENT B0 ;  /* 0x0000000000007941 */ /* 0x000fea0003800200 */
.L_x_36897:
        /* <DEDUP_REMOVED lines=37> */
.L_x_36901:
        /* <DEDUP_REMOVED lines=18> */
.L_x_36902:
[----:B------:R-:W-:Y:S05]  /*20de0*/  BSYNC.RECONVERGENT B0 ;  /* 0x0000000000007941 */ /* 0x000fea0003800200 */
.L_x_36900:
        /* <DEDUP_REMOVED lines=37> */
.L_x_36904:
        /* <DEDUP_REMOVED lines=18> */
.L_x_36905:
[----:B------:R-:W-:Y:S05]  /*21160*/  BSYNC.RECONVERGENT B0 ;  /* 0x0000000000007941 */ /* 0x000fea0003800200 */
.L_x_36903:
        /* <DEDUP_REMOVED lines=37> */
.L_x_36907:
        /* <DEDUP_REMOVED lines=18> */
.L_x_36908:
[----:B------:R-:W-:Y:S05]  /*214e0*/  BSYNC.RECONVERGENT B0 ;  /* 0x0000000000007941 */ /* 0x000fea0003800200 */
.L_x_36906:
        /* <DEDUP_REMOVED lines=37> */
.L_x_36910:
        /* <DEDUP_REMOVED lines=18> */
.L_x_36911:
[----:B------:R-:W-:Y:S05]  /*21860*/  BSYNC.RECONVERGENT B0 ;  /* 0x0000000000007941 */ /* 0x000fea0003800200 */
.L_x_36909:
        /* <DEDUP_REMOVED lines=37> */
.L_x_36913:
        /* <DEDUP_REMOVED lines=18> */
.L_x_36914:
[----:B------:R-:W-:Y:S05]  /*21be0*/  BSYNC.RECONVERGENT B0 ;  /* 0x0000000000007941 */ /* 0x000fea0003800200 */
.L_x_36912:
        /* <DEDUP_REMOVED lines=37> */
.L_x_36916:
        /* <DEDUP_REMOVED lines=18> */
.L_x_36917:
[----:B------:R-:W-:Y:S05]  /*21f60*/  BSYNC.RECONVERGENT B0 ;  /* 0x0000000000007941 */ /* 0x000fea0003800200 */
.L_x_36915:
        /* <DEDUP_REMOVED lines=37> */
.L_x_36919:
        /* <DEDUP_REMOVED lines=18> */
.L_x_36920:
[----:B------:R-:W-:Y:S05]  /*222e0*/  BSYNC.RECONVERGENT B0 ;  /* 0x0000000000007941 */ /* 0x000fea0003800200 */
.L_x_36918:
        /* <DEDUP_REMOVED lines=37> */
.L_x_36922:
        /* <DEDUP_REMOVED lines=18> */
.L_x_36923:
[----:B------:R-:W-:Y:S05]  /*22660*/  BSYNC.RECONVERGENT B0 ;  /* 0x0000000000007941 */ /* 0x000fea0003800200 */
.L_x_36921:
        /* <DEDUP_REMOVED lines=37> */
.L_x_36925:
        /* <DEDUP_REMOVED lines=18> */
.L_x_36926:
[----:B------:R-:W-:Y:S05]  /*229e0*/  BSYNC.RECONVERGENT B0 ;  /* 0x0000000000007941 */ /* 0x000fea0003800200 */
.L_x_36924:
        /* <DEDUP_REMOVED lines=37> */
.L_x_36928:
        /* <DEDUP_REMOVED lines=18> */
.L_x_36929:
[----:B------:R-:W-:Y:S05]  /*22d60*/  BSYNC.RECONVERGENT B0 ;  /* 0x0000000000007941 */ /* 0x000fea0003800200 */
.L_x_36927:
        /* <DEDUP_REMOVED lines=37> */
.L_x_36931:
        /* <DEDUP_REMOVED lines=18> */
.L_x_36932:
[----:B------:R-:W-:Y:S05]  /*230e0*/  BSYNC.RECONVERGENT B0 ;  /* 0x0000000000007941 */ /* 0x000fea0003800200 */
.L_x_36930:
        /* <DEDUP_REMOVED lines=37> */
.L_x_36934:
        /* <DEDUP_REMOVED lines=18> */
.L_x_36935:
[----:B------:R-:W-:Y:S05]  /*23460*/  BSYNC.RECONVERGENT B0 ;  /* 0x0000000000007941 */ /* 0x000fea0003800200 */
.L_x_36933:
        /* <DEDUP_REMOVED lines=37> */
.L_x_36937:
        /* <DEDUP_REMOVED lines=18> */
.L_x_36938:
[----:B------:R-:W-:Y:S05]  /*237e0*/  BSYNC.RECONVERGENT B0 ;  /* 0x0000000000007941 */ /* 0x000fea0003800200 */
.L_x_36936:
        /* <DEDUP_REMOVED lines=37> */
.L_x_36940:
        /* <DEDUP_REMOVED lines=18> */
.L_x_36941:
[----:B------:R-:W-:Y:S05]  /*23b60*/  BSYNC.RECONVERGENT B0 ;  /* 0x0000000000007941 */ /* 0x000fea0003800200 */
.L_x_36939:
        /* <DEDUP_REMOVED lines=37> */
.L_x_36943:
        /* <DEDUP_REMOVED lines=18> */
.L_x_36944:
[----:B------:R-:W-:Y:S05]  /*23ee0*/  BSYNC.RECONVERGENT B0 ;  /* 0x0000000000007941 */ /* 0x000fea0003800200 */
.L_x_36942:
        /* <DEDUP_REMOVED lines=37> */
.L_x_36946:
        /* <DEDUP_REMOVED lines=18> */
.L_x_36947:
[----:B------:R-:W-:Y:S05]  /*24260*/  BSYNC.RECONVERGENT B0 ;  /* 0x0000000000007941 */ /* 0x000fea0003800200 */
.L_x_36945:
        /* <DEDUP_REMOVED lines=37> */
.L_x_36949:
        /* <DEDUP_REMOVED lines=18> */
.L_x_36950:
[----:B------:R-:W-:Y:S05]  /*245e0*/  BSYNC.RECONVERGENT B0 ;  /* 0x0000000000007941 */ /* 0x000fea0003800200 */
.L_x_36948:
        /* <DEDUP_REMOVED lines=37> */
.L_x_36952:
        /* <DEDUP_REMOVED lines=18> */
.L_x_36953:
[----:B------:R-:W-:Y:S05]  /*24960*/  BSYNC.RECONVERGENT B0 ;  /* 0x0000000000007941 */ /* 0x000fea0003800200 */
.L_x_36951:
        /* <DEDUP_REMOVED lines=36> */
.L_x_36955:
        /* <DEDUP_REMOVED lines=16> */
.L_x_36956:
[----:B------:R-:W-:Y:S05]  /*24cb0*/  BSYNC.RECONVERGENT B0 ;  /* 0x0000000000007941 */ /* 0x000fea0003800200 */
.L_x_36954:
        /* <DEDUP_REMOVED lines=32> */
.L_x_36958:
[----:B------:R-:W-:Y:S01]  /*24ec0*/  MOV R8, R6 ;  /* 0x0000000600087202 */ /* 0x000fe20000000f00 */
[----:B------:R-:W-:Y:S01]  /*24ed0*/  IMAD.MOV.U32 R10, RZ, RZ, R7 ;  /* 0x000000ffff0a7224 */ /* 0x000fe200078e0007 */
[----:B------:R-:W-:-:S07]  /*24ee0*/  MOV R9, 0x24f00 ;  /* 0x00024f0000097802 */ /* 0x000fce0000000f00 */
[----:B------:R-:W-:Y:S05]  /*24ef0*/  CALL.REL.NOINC `($__internal_67_$__cuda_sm20_rem_u64) ;  /* 0x000001a8008c7944 */ /* 0x000fea0003c00000 */
[----:B------:R-:W-:Y:S01]  /*24f00*/  MOV R4, R0 ;  /* 0x0000000000047202 */ /* 0x000fe20000000f00 */
[----:B------:R-:W-:-:S07]  /*24f10*/  IMAD.MOV.U32 R5, RZ, RZ, R3 ;  /* 0x000000ffff057224 */ /* 0x000fce00078e0003 */
.L_x_36959:
[----:B------:R-:W-:Y:S05]  /*24f20*/  BSYNC.RECONVERGENT B0 ;  /* 0x0000000000007941 */ /* 0x000fea0003800200 */
.L_x_36957:
[----:B------:R-:W0:Y:S02]  /*24f30*/  LDCU.64 UR4, c[0x0][0x730] ;  /* 0x0000e600ff0477ac */ /* 0x000e240008000a00 */
[----:B0-----:R-:W-:Y:S02]  /*24f40*/  IMAD R3, R5, UR4, RZ ;  /* 0x0000000405037c24 */ /* 0x001fe4000f8e02ff */
[----:B------:R-:W-:-:S04]  /*24f50*/  IMAD.WIDE.U32 R20, R4, UR4, R20 ;  /* 0x0000000404147c25 */ /* 0x000fc8000f8e0014 */
[----:B------:R-:W-:-:S05]  /*24f60*/  IMAD R3, R4, UR5, R3 ;  /* 0x0000000504037c24 */ /* 0x000fca000f8e0203 */
[----:B------:R-:W-:-:S07]  /*24f70*/  IADD3 R21, PT, PT, R21, R3, RZ ;  /* 0x0000000315157210 */ /* 0x000fce0007ffe0ff */
.L_x_36887:
[----:B------:R-:W0:Y:S01]  /*24f80*/  LDC.64 R6, c[0x0][0x740] ;  /* 0x0001d000ff067b82 */ /* 0x000e220000000a00 */
[----:B------:R-:W1:Y:S02]  /*24f90*/  LDCU.64 UR4, c[0x0][0x580] ;  /* 0x0000b000ff0477ac */ /* 0x000e640008000a00 */
[----:B-1----:R-:W-:-:S04]  /*24fa0*/  IADD3 R4, P0, PT, R17, UR4, RZ ;  /* 0x0000000411047c10 */ /* 0x002fc8000ff1e0ff */
[----:B------:R-:W-:Y:S01]  /*24fb0*/  IADD3.X R5, PT, PT, RZ, UR5, RZ, P0, !PT ;  /* 0x00000005ff057c10 */ /* 0x000fe200087fe4ff */
[----:B0-----:R-:W-:-:S05]  /*24fc0*/  IMAD.IADD R3, R20, 0x1, R6 ;  /* 0x0000000114037824 */ /* 0x001fca00078e0206 */
[----:B------:R-:W-:Y:S01]  /*24fd0*/  LOP3.LUT R3, R3, 0x3, RZ, 0xc0, !PT ;  /* 0x0000000303037812 */ /* 0x000fe200078ec0ff */
[----:B------:R0:W5:Y:S03]  /*24fe0*/  LDG.E.U8 R5, desc[UR36][R4.64] ;  /* 0x0000002404057981 */ /* 0x000166000c1e1100 */
[----:B------:R-:W-:-:S04]  /*24ff0*/  IADD3 R20, P1, P2, R20, R6, -R3 ;  /* 0x0000000614147210 */ /* 0x000fc80007a3e803 */
[----:B------:R-:W-:-:S05]  /*25000*/  IADD3.X R21, PT, PT, R21, -0x1, R7, P1, P2 ;  /* 0xffffffff15157810 */ /* 0x000fca0000fe4407 */
[----:B------:R0:W5:Y:S01]  /*25010*/  LDG.E R6, desc[UR36][R20.64] ;  /* 0x0000002414067981 */ /* 0x000162000c1e1900 */
[----:B------:R-:W-:Y:S01]  /*25020*/  IMAD.MOV.U32 R8, RZ, RZ, 0xff ;  /* 0x000000ffff087424 */ /* 0x000fe200078e00ff */
[----:B------:R-:W-:Y:S01]  /*25030*/  SHF.L.U32 R3, R3, 0x3, RZ ;  /* 0x0000000303037819 */ /* 0x000fe200000006ff */
[----:B------:R-:W-:Y:S03]  /*25040*/  BSSY B0, `(.L_x_36960) ;  /* 0x000000c000007945 */ /* 0x000fe60003800000 */
[----:B------:R-:W-:-:S07]  /*25050*/  SHF.L.U32 R8, R8, R3, RZ ;  /* 0x0000000308087219 */ /* 0x000fce00000006ff */
.L_x_36961:
        /* <DEDUP_REMOVED lines=11> */
.L_x_36960:
[----:B------:R-:W-:-:S07]  /*25110*/  VIADD R16, R16, 0x80 ;  /* 0x0000008010107836 */ /* 0x000fce0000000000 */
.L_x_36880:
[----:B------:R-:W-:Y:S05]  /*25120*/  BSYNC B6 ;  /* 0x0000000000067941 */ /* 0x000fea0003800000 */
.L_x_36879:
        /* <DEDUP_REMOVED lines=303> */
.L_x_36964:
        /* <DEDUP_REMOVED lines=29> */
.L_x_36966:
[----:B------:R-:W-:Y:S05]  /*265f0*/  BSYNC.RECONVERGENT B7 ;  /* 0x0000000000077941 */ /* 0x000fea0003800200 */
.L_x_36965:
        /* <DEDUP_REMOVED lines=36> */
.L_x_36968:
        /* <DEDUP_REMOVED lines=17> */
.L_x_36969:
[----:B------:R-:W-:Y:S05]  /*26950*/  BSYNC.RECONVERGENT B0 ;  /* 0x0000000000007941 */ /* 0x000fea0003800200 */
.L_x_36967:
        /* <DEDUP_REMOVED lines=37> */
.L_x_36972:
        /* <DEDUP_REMOVED lines=18> */
.L_x_36973:
[----:B------:R-:W-:Y:S05]  /*26cd0*/  BSYNC.RECONVERGENT B0 ;  /* 0x0000000000007941 */ /* 0x000fea0003800200 */
.L_x_36971:
        /* <DEDUP_REMOVED lines=37> */
.L_x_36975:
        /* <DEDUP_REMOVED lines=18> */
.L_x_36976:
[----:B------:R-:W-:Y:S05]  /*27050*/  BSYNC.RECONVERGENT B0 ;  /* 0x0000000000007941 */ /* 0x000fea0003800200 */
.L_x_36974:
        /* <DEDUP_REMOVED lines=37> */
.L_x_36978:
[----:B------:R-:W0:Y:S01]  /*272b0*/  LDCU.64 UR4, c[0x0][0x5c0] ;  /* 0x0000b800ff0477ac */ /* 0x000e220008000a00 */
[----:B------:R-:W-:Y:S01]  /*272c0*/  IMAD.MOV.U32 R10, RZ, RZ, R12 ;  /* 0x000000ffff0a7224 */ /* 0x000fe200078e000c */
[----:B------:R-:W-:Y:S01]  /*272d0*/  MOV R0, 0x27320 ;  /* 0x0002732000007802 */ /* 0x000fe20000000f00 */
[----:B------:R-:W-:Y:S01]  /*272e0*/  IMAD.MOV.U32 R9, RZ, RZ, R13 ;  /* 0x000000ffff097224 */ /* 0x000fe200078e000d */
[----:B0-----:R-:W-:Y:S02]  /*272f0*/  MOV R4, UR4 ;  /* 0x0000000400047c02 */ /* 0x001fe40008000f00 */
[----:B------:R-:W-:-:S07]  /*27300*/  MOV R3, UR5 ;  /* 0x0000000500037c02 */ /* 0x000fce0008000f00 */
[----:B------:R-:W-:Y:S05]  /*27310*/  CALL.REL.NOINC `($__internal_66_$__cuda_sm20_div_u64) ;  /* 0x0000018000707944 */ /* 0x000fea0003c00000 */
        /* <DEDUP_REMOVED lines=11> */
.L_x_36979:
[----:B------:R-:W-:Y:S05]  /*273d0*/  BSYNC.RECONVERGENT B0 ;  /* 0x0000000000007941 */ /* 0x000fea0003800200 */
.L_x_36977:
        /* <DEDUP_REMOVED lines=37> */
.L_x_36981:
[----:B------:R-:W0:Y:S01]  /*27630*/  LDCU.64 UR4, c[0x0][0x5c8] ;  /* 0x0000b900ff0477ac */ /* 0x000e220008000a00 */
[----:B------:R-:W-:Y:S02]  /*27640*/  MOV R10, R12 ;  /* 0x0000000c000a7202 */ /* 0x000fe40000000f00 */
        /* <DEDUP_REMOVED lines=16> */
.L_x_36982:
[----:B------:R-:W-:Y:S05]  /*27750*/  BSYNC.RECONVERGENT B0 ;  /* 0x0000000000007941 */ /* 0x000fea0003800200 */
.L_x_36980:
        /* <DEDUP_REMOVED lines=37> */
.L_x_36984:
[----:B------:R-:W0:Y:S01]  /*279b0*/  LDCU.64 UR4, c[0x0][0x5d0] ;  /* 0x0000ba00ff0477ac */ /* 0x000e220008000a00 */
[----:B------:R-:W-:Y:S02]  /*279c0*/  MOV R10, R12 ;  /* 0x0000000c000a7202 */ /* 0x000fe40000000f00 */
[----:B------:R-:W-:Y:S02]  /*279d0*/  MOV R9, R13 ;  /* 0x0000000d00097202 */ /* 0x000fe40000000f00 */
[----:B------:R-:W-:Y:S01]  /*279e0*/  MOV R0, 0x27a20 ;  /* 0x00027a2000007802 */ /* 0x000fe20000000f00 */
[----:B0-----:R-:W-:Y:S01]  /*279f0*/  IMAD.U32 R4, RZ, RZ, UR4 ;  /* 0x00000004ff047e24 */ /* 0x001fe2000f8e00ff */
[----:B------:R-:W-:-:S07]  /*27a00*/  MOV R3, UR5 ;  /* 0x0000000500037c02 */ /* 0x000fce0008000f00 */
[----:B------:R-:W-:Y:S05]  /*27a10*/  CALL.REL.NOINC `($__internal_66_$__cuda_sm20_div_u64) ;  /* 0x0000017800b07944 */ /* 0x000fea0003c00000 */
        /* <DEDUP_REMOVED lines=11> */
.L_x_36985:
[----:B------:R-:W-:Y:S05]  /*27ad0*/  BSYNC.RECONVERGENT B0 ;  /* 0x0000000000007941 */ /* 0x000fea0003800200 */
.L_x_36983:
        /* <DEDUP_REMOVED lines=37> */
.L_x_36987:
        /* <DEDUP_REMOVED lines=18> */
.L_x_36988:
[----:B------:R-:W-:Y:S05]  /*27e50*/  BSYNC.RECONVERGENT B0 ;  /* 0x0000000000007941 */ /* 0x000fea0003800200 */
.L_x_36986:
        /* <DEDUP_REMOVED lines=37> */
.L_x_36990:
        /* <DEDUP_REMOVED lines=18> */
.L_x_36991:
[----:B------:R-:W-:Y:S05]  /*281d0*/  BSYNC.RECONVERGENT B0 ;  /* 0x0000000000007941 */ /* 0x000fea0003800200 */
.L_x_36989:
        /* <DEDUP_REMOVED lines=37> */
.L_x_36993:
        /* <DEDUP_REMOVED lines=18> */
.L_x_36994:
[----:B------:R-:W-:Y:S05]  /*28550*/  BSYNC.RECONVERGENT B0 ;  /* 0x0000000000007941 */ /* 0x000fea0003800200 */
.L_x_36992:
        /* <DEDUP_REMOVED lines=37> */
.L_x_36996:
        /* <DEDUP_REMOVED lines=18> */
.L_x_36997:
[----:B------:R-:W-:Y:S05]  /*288d0*/  BSYNC.RECONVERGENT B0 ;  /* 0x0000000000007941 */ /* 0x000fea0003800200 */
.L_x_36995:
        /* <DEDUP_REMOVED lines=37> */
.L_x_36999:
        /* <DEDUP_REMOVED lines=18> */
.L_x_37000:
[----:B------:R-:W-:Y:S05]  /*28c50*/  BSYNC.RECONVERGENT B0 ;  /* 0x0000000000007941 */ /* 0x000fea0003800200 */
.L_x_36998:
        /* <DEDUP_REMOVED lines=37> */
.L_x_37002:
        /* <DEDUP_REMOVED lines=18> */
.L_x_37003:
[----:B------:R-:W-:Y:S05]  /*28fd0*/  BSYNC.RECONVERGENT B0 ;  /* 0x0000000000007941 */ /* 0x000fea0003800200 */
.L_x_37001:
        /* <DEDUP_REMOVED lines=37> */
.L_x_37005:
        /* <DEDUP_REMOVED lines=18> */
.L_x_37006:
[----:B------:R-:W-:Y:S05]  /*29350*/  BSYNC.RECONVERGENT B0 ;  /* 0x0000000000007941 */ /* 0x000fea0003800200 */
.L_x_37004:
        /* <DEDUP_REMOVED lines=37> */
.L_x_37008:
        /* <DEDUP_REMOVED lines=18> */
.L_x_37009:
[----:B------:R-:W-:Y:S05]  /*296d0*/  BSYNC.RECONVERGENT B0 ;  /* 0x0000000000007941 */ /* 0x000fea0003800200 */
.L_x_37007:
        /* <DEDUP_REMOVED lines=37> */
.L_x_37011:
        /* <DEDUP_REMOVED lines=18> */
.L_x_37012:
[----:B------:R-:W-:Y:S05]  /*29a50*/  BSYNC.RECONVERGENT B0 ;  /* 0x0000000000007941 */ /* 0x000fea0003800200 */
.L_x_37010:
        /* <DEDUP_REMOVED lines=37> */
.L_x_37014:
        /* <DEDUP_REMOVED lines=18> */
.L_x_37015:
[----:B------:R-:W-:Y:S05]  /*29dd0*/  BSYNC.RECONVERGENT B0 ;  /* 0x0000000000007941 */ /* 0x000fea0003800200 */
.L_x_37013:
        /* <DEDUP_REMOVED lines=37> */
.L_x_37017:
        /* <DEDUP_REMOVED lines=18> */
.L_x_37018:
[----:B------:R-:W-:Y:S05]  /*2a150*/  BSYNC.RECONVERGENT B0 ;  /* 0x0000000000007941 */ /* 0x000fea0003800200 */
.L_x_37016:
        /* <DEDUP_REMOVED lines=37> */
.L_x_37020:
        /* <DEDUP_REMOVED lines=18> */
.L_x_37021:
[----:B------:R-:W-:Y:S05]  /*2a4d0*/  BSYNC.RECONVERGENT B0 ;  /* 0x0000000000007941 */ /* 0x000fea0003800200 */
.L_x_37019:
        /* <DEDUP_REMOVED lines=37> */
.L_x_37023:
        /* <DEDUP_REMOVED lines=18> */
.L_x_37024:
[----:B------:R-:W-:Y:S05]  /*2a850*/  BSYNC.RECONVERGENT B0 ;  /* 0x0000000000007941 */ /* 0x000fea0003800200 */
.L_x_37022:
        /* <DEDUP_REMOVED lines=37> */
.L_x_37026:
        /* <DEDUP_REMOVED lines=18> */
.L_x_37027:
[----:B------:R-:W-:Y:S05]  /*2abd0*/  BSYNC.RECONVERGENT B0 ;  /* 0x0000000000007941 */ /* 0x000fea0003800200 */
.L_x_37025:
        /* <DEDUP_REMOVED lines=37> */
.L_x_37029:
        /* <DEDUP_REMOVED lines=18> */
.L_x_37030:
[----:B------:R-:W-:Y:S05]  /*2af50*/  BSYNC.RECONVERGENT B0 ;  /* 0x0000000000007941 */ /* 0x000fea0003800200 */
.L_x_37028:
        /* <DEDUP_REMOVED lines=37> */
.L_x_37032:
        /* <DEDUP_REMOVED lines=18> */
.L_x_37033:
[----:B------:R-:W-:Y:S05]  /*2b2d0*/  BSYNC.RECONVERGENT B0 ;  /* 0x0000000000007941 */ /* 0x000fea0003800200 */
.L_x_37031:
        /* <DEDUP_REMOVED lines=37> */
.L_x_37035:
        /* <DEDUP_REMOVED lines=18> */
.L_x_37036:
[----:B------:R-:W-:Y:S05]  /*2b650*/  BSYNC.RECONVERGENT B0 ;  /* 0x0000000000007941 */ /* 0x000fea0003800200 */
.L_x_37034:
        /* <DEDUP_REMOVED lines=36> */
.L_x_37038:
        /* <DEDUP_REMOVED lines=16> */
.L_x_37039:
[----:B------:R-:W-:Y:S05]  /*2b9a0*/  BSYNC.RECONVERGENT B0 ;  /* 0x0000000000007941 */ /* 0x000fea0003800200 */
.L_x_37037:
        /* <DEDUP_REMOVED lines=32> */
.L_x_37041:
[----:B------:R-:W-:Y:S01]  /*2bbb0*/  MOV R8, R6 ;  /* 0x0000000600087202 */ /* 0x000fe20000000f00 */
[----:B------:R-:W-:Y:S01]  /*2bbc0*/  IMAD.MOV.U32 R10, RZ, RZ, R7 ;  /* 0x000000ffff0a7224 */ /* 0x000fe200078e0007 */
[----:B------:R-:W-:-:S07]  /*2bbd0*/  MOV R9, 0x2bbf0 ;  /* 0x0002bbf000097802 */ /* 0x000fce0000000f00 */
[----:B------:R-:W-:Y:S05]  /*2bbe0*/  CALL.REL.NOINC `($__internal_67_$__cuda_sm20_rem_u64) ;  /* 0x0000013c00507944 */ /* 0x000fea0003c00000 */
[----:B------:R-:W-:Y:S02]  /*2bbf0*/  MOV R4, R0 ;  /* 0x0000000000047202 */ /* 0x000fe40000000f00 */
[----:B------:R-:W-:-:S07]  /*2bc00*/  MOV R5, R3 ;  /* 0x0000000300057202 */ /* 0x000fce0000000f00 */
.L_x_37042:
[----:B------:R-:W-:Y:S05]  /*2bc10*/  BSYNC.RECONVERGENT B0 ;  /* 0x0000000000007941 */ /* 0x000fea0003800200 */
.L_x_37040:
[----:B------:R-:W0:Y:S02]  /*2bc20*/  LDCU.64 UR4, c[0x0][0x730] ;  /* 0x0000e600ff0477ac */ /* 0x000e240008000a00 */
[----:B0-----:R-:W-:Y:S02]  /*2bc30*/  IMAD R3, R5, UR4, RZ ;  /* 0x0000000405037c24 */ /* 0x001fe4000f8e02ff */
[----:B------:R-:W-:-:S04]  /*2bc40*/  IMAD.WIDE.U32 R20, R4, UR4, R20 ;  /* 0x0000000404147c25 */ /* 0x000fc8000f8e0014 */
[----:B------:R-:W-:-:S04]  /*2bc50*/  IMAD R3, R4, UR5, R3 ;  /* 0x0000000504037c24 */ /* 0x000fc8000f8e0203 */
[----:B------:R-:W-:-:S07]  /*2bc60*/  IMAD.IADD R21, R21, 0x1, R3 ;  /* 0x0000000115157824 */ /* 0x000fce00078e0203 */
.L_x_36970:
[----:B------:R-:W0:Y:S01]  /*2bc70*/  LDC.64 R6, c[0x0][0x740] ;  /* 0x0001d000ff067b82 */ /* 0x000e220000000a00 */
[----:B------:R-:W1:Y:S02]  /*2bc80*/  LDCU.64 UR4, c[0x0][0x580] ;  /* 0x0000b000ff0477ac */ /* 0x000e640008000a00 */
[----:B-1----:R-:W-:-:S04]  /*2bc90*/  IADD3 R4, P0, PT, R17, UR4, RZ ;  /* 0x0000000411047c10 */ /* 0x002fc8000ff1e0ff */
[----:B------:R-:W-:Y:S02]  /*2bca0*/  IADD3.X R5, PT, PT, RZ, UR5, RZ, P0, !PT ;  /* 0x00000005ff057c10 */ /* 0x000fe400087fe4ff */
[----:B0-----:R-:W-:-:S04]  /*2bcb0*/  IADD3 R3, PT, PT, R20, R6, RZ ;  /* 0x0000000614037210 */ /* 0x001fc80007ffe0ff */
        /* <DEDUP_REMOVED lines=9> */
.L_x_37044:
        /* <DEDUP_REMOVED lines=11> */
.L_x_37043:
[----:B------:R-:W-:-:S07]  /*2be00*/  IADD3 R16, PT, PT, R16, 0x80, RZ ;  /* 0x0000008010107810 */ /* 0x000fce0007ffe0ff */
.L_x_36963:
[----:B------:R-:W-:Y:S05]  /*2be10*/  BSYNC B6 ;  /* 0x0000000000067941 */ /* 0x000fea0003800000 */
.L_x_36962:
        /* <DEDUP_REMOVED lines=303> */
.L_x_37047:
        /* <DEDUP_REMOVED lines=29> */
.L_x_37049:
[----:B------:R-:W-:Y:S05]  /*2d2e0*/  BSYNC.RECONVERGENT B7 ;  /* 0x0000000000077941 */ /* 0x000fea0003800200 */
.L_x_37048:
        /* <DEDUP_REMOVED lines=36> */
.L_x_37051:
        /* <DEDUP_REMOVED lines=17> */
.L_x_37052:
[----:B------:R-:W-:Y:S05]  /*2d640*/  BSYNC.RECONVERGENT B0 ;  /* 0x0000000000007941 */ /* 0x000fea0003800200 */
.L_x_37050:
        /* <DEDUP_REMOVED lines=37> */
.L_x_37055:
        /* <DEDUP_REMOVED lines=18> */
.L_x_37056:
[----:B------:R-:W-:Y:S05]  /*2d9c0*/  BSYNC.RECONVERGENT B0 ;  /* 0x0000000000007941 */ /* 0x000fea0003800200 */
.L_x_37054:
        /* <DEDUP_REMOVED lines=37> */
.L_x_37058:
        /* <DEDUP_REMOVED lines=18> */
.L_x_37059:
[----:B------:R-:W-:Y:S05]  /*2dd40*/  BSYNC.RECONVERGENT B0 ;  /* 0x0000000000007941 */ /* 0x000fea0003800200 */
.L_x_37057:
        /* <DEDUP_REMOVED lines=37> */
.L_x_37061:
        /* <DEDUP_REMOVED lines=18> */
.L_x_37062:
[----:B------:R-:W-:Y:S05]  /*2e0c0*/  BSYNC.RECONVERGENT B0 ;  /* 0x0000000000007941 */ /* 0x000fea0003800200 */
.L_x_37060:
        /* <DEDUP_REMOVED lines=37> */
.L_x_37064:
        /* <DEDUP_REMOVED lines=18> */
.L_x_37065:
[----:B------:R-:W-:Y:S05]  /*2e440*/  BSYNC.RECONVERGENT B0 ;  /* 0x0000000000007941 */ /* 0x000fea0003800200 */
.L_x_37063:
        /* <DEDUP_REMOVED lines=37> */
.L_x_37067:
        /* <DEDUP_REMOVED lines=18> */
.L_x_37068:
[----:B------:R-:W-:Y:S05]  /*2e7c0*/  BSYNC.RECONVERGENT B0 ;  /* 0x0000000000007941 */ /* 0x000fea0003800200 */
.L_x_37066:
        /* <DEDUP_REMOVED lines=37> */
.L_x_37070:
        /* <DEDUP_REMOVED lines=18> */
.L_x_37071:
[----:B------:R-:W-:Y:S05]  /*2eb40*/  BSYNC.RECONVERGENT B0 ;  /* 0x0000000000007941 */ /* 0x000fea0003800200 */
.L_x_37069:
        /* <DEDUP_REMOVED lines=37> */
.L_x_37073:
        /* <DEDUP_REMOVED lines=18> */
.L_x_37074:
[----:B------:R-:W-:Y:S05]  /*2eec0*/  BSYNC.RECONVERGENT B0 ;  /* 0x0000000000007941 */ /* 0x000fea0003800200 */
.L_x_37072:
        /* <DEDUP_REMOVED lines=37> */
.L_x_37076:
        /* <DEDUP_REMOVED lines=18> */
.L_x_37077:
[----:B------:R-:W-:Y:S05]  /*2f240*/  BSYNC.RECONVERGENT B0 ;  /* 0x0000000000007941 */ /* 0x000fea0003800200 */
.L_x_37075:
        /* <DEDUP_REMOVED lines=37> */
.L_x_37079:
        /* <DEDUP_REMOVED lines=18> */
.L_x_37080:
[----:B------:R-:W-:Y:S05]  /*2f5c0*/  BSYNC.RECONVERGENT B0 ;  /* 0x0000000000007941 */ /* 0x000fea0003800200 */
.L_x_37078:
        /* <DEDUP_REMOVED lines=37> */
.L_x_37082:
        /* <DEDUP_REMOVED lines=18> */
.L_x_37083:
[----:B------:R-:W-:Y:S05]  /*2f940*/  BSYNC.RECONVERGENT B0 ;  /* 0x0000000000007941 */ /* 0x000fea0003800200 */
.L_x_37081:
        /* <DEDUP_REMOVED lines=37> */
.L_x_37085:
        /* <DEDUP_REMOVED lines=18> */
.L_x_37086:
[----:B------:R-:W-:Y:S05]  /*2fcc0*/  BSYNC.RECONVERGENT B0 ;  /* 0x0000000000007941 */ /* 0x000fea0003800200 */
.L_x_37084:
        /* <DEDUP_REMOVED lines=37> */
.L_x_37088:
        /* <DEDUP_REMOVED lines=18> */
.L_x_37089:
[----:B------:R-:W-:Y:S05]  /*30040*/  BSYNC.RECONVERGENT B0 ;  /* 0x0000000000007941 */ /* 0x000fea0003800200 */
.L_x_37087:
        /* <DEDUP_REMOVED lines=37> */
.L_x_37091:
        /* <DEDUP_REMOVED lines=18> */
.L_x_37092:
[----:B------:R-:W-:Y:S05]  /*303c0*/  BSYNC.RECONVERGENT B0 ;  /* 0x0000000000007941 */ /* 0x000fea0003800200 */
.L_x_37090:
        /* <DEDUP_REMOVED lines=37> */
.L_x_37094:
        /* <DEDUP_REMOVED lines=18> */
.L_x_37095:
[----:B------:R-:W-:Y:S05]  /*30740*/  BSYNC.RECONVERGENT B0 ;  /* 0x0000000000007941 */ /* 0x000fea0003800200 */
.L_x_37093:
        /* <DEDUP_REMOVED lines=37> */
.L_x_37097:
        /* <DEDUP_REMOVED lines=18> */
.L_x_37098:
[----:B------:R-:W-:Y:S05]  /*30ac0*/  BSYNC.RECONVERGENT B0 ;  /* 0x0000000000007941 */ /* 0x000fea0003800200 */
.L_x_37096:
        /* <DEDUP_REMOVED lines=37> */
.L_x_37100:
        /* <DEDUP_REMOVED lines=18> */
.L_x_37101:
[----:B------:R-:W-:Y:S05]  /*30e40*/  BSYNC.RECONVERGENT B0 ;  /* 0x0000000000007941 */ /* 0x000fea0003800200 */
.L_x_37099:
        /* <DEDUP_REMOVED lines=37> */
.L_x_37103:
        /* <DEDUP_REMOVED lines=18> */
.L_x_37104:
[----:B------:R-:W-:Y:S05]  /*311c0*/  BSYNC.RECONVERGENT B0 ;  /* 0x0000000000007941 */ /* 0x000fea0003800200 */
.L_x_37102:
        /* <DEDUP_REMOVED lines=37> */
.L_x_37106:
        /* <DEDUP_REMOVED lines=18> */
.L_x_37107:
[----:B------:R-:W-:Y:S05]  /*31540*/  BSYNC.RECONVERGENT B0 ;  /* 0x0000000000007941 */ /* 0x000fea0003800200 */
.L_x_37105:
        /* <DEDUP_REMOVED lines=37> */
.L_x_37109:
        /* <DEDUP_REMOVED lines=18> */
.L_x_37110:
[----:B------:R-:W-:Y:S05]  /*318c0*/  BSYNC.RECONVERGENT B0 ;  /* 0x0000000000007941 */ /* 0x000fea0003800200 */
.L_x_37108:
        /* <DEDUP_REMOVED lines=37> */
.L_x_37112:
        /* <DEDUP_REMOVED lines=18> */
.L_x_37113:
[----:B------:R-:W-:Y:S05]  /*31c40*/  BSYNC.RECONVERGENT B0 ;  /* 0x0000000000007941 */ /* 0x000fea0003800200 */
.L_x_37111:
        /* <DEDUP_REMOVED lines=37> */
.L_x_37115:
        /* <DEDUP_REMOVED lines=18> */
.L_x_37116:
[----:B------:R-:W-:Y:S05]  /*31fc0*/  BSYNC.RECONVERGENT B0 ;  /* 0x0000000000007941 */ /* 0x000fea0003800200 */
.L_x_37114:
        /* <DEDUP_REMOVED lines=37> */
.L_x_37118:
        /* <DEDUP_REMOVED lines=18> */
.L_x_37119:
[----:B------:R-:W-:Y:S05]  /*32340*/  BSYNC.RECONVERGENT B0 ;  /* 0x0000000000007941 */ /* 0x000fea0003800200 */
.L_x_37117:
        /* <DEDUP_REMOVED lines=36> */
.L_x_37121:
        /* <DEDUP_REMOVED lines=16> */
.L_x_37122:
[----:B------:R-:W-:Y:S05]  /*32690*/  BSYNC.RECONVERGENT B0 ;  /* 0x0000000000007941 */ /* 0x000fea0003800200 */
.L_x_37120:
        /* <DEDUP_REMOVED lines=32> */
.L_x_37124:
[----:B------:R-:W-:Y:S01]  /*328a0*/  IMAD.MOV.U32 R8, RZ, RZ, R6 ;  /* 0x000000ffff087224 */ /* 0x000fe200078e0006 */
[----:B------:R-:W-:Y:S02]  /*328b0*/  MOV R10, R7 ;  /* 0x00000007000a7202 */ /* 0x000fe40000000f00 */
[----:B------:R-:W-:-:S07]  /*328c0*/  MOV R9, 0x328e0 ;  /* 0x000328e000097802 */ /* 0x000fce0000000f00 */
[----:B------:R-:W-:Y:S05]  /*328d0*/  CALL.REL.NOINC `($__internal_67_$__cuda_sm20_rem_u64) ;  /* 0x000000d000147944 */ /* 0x000fea0003c00000 */
[----:B------:R-:W-:Y:S01]  /*328e0*/  MOV R4, R0 ;  /* 0x0000000000047202 */ /* 0x000fe20000000f00 */
[----:B------:R-:W-:-:S07]  /*328f0*/  IMAD.MOV.U32 R5, RZ, RZ, R3 ;  /* 0x000000ffff057224 */ /* 0x000fce00078e0003 */
.L_x_37125:
[----:B------:R-:W-:Y:S05]  /*32900*/  BSYNC.RECONVERGENT B0 ;  /* 0x0000000000007941 */ /* 0x000fea0003800200 */
.L_x_37123:
[----:B------:R-:W0:Y:S02]  /*32910*/  LDCU.64 UR4, c[0x0][0x730] ;  /* 0x0000e600ff0477ac */ /* 0x000e240008000a00 */
[----:B0-----:R-:W-:Y:S02]  /*32920*/  IMAD R3, R5, UR4, RZ ;  /* 0x0000000405037c24 */ /* 0x001fe4000f8e02ff */
[----:B------:R-:W-:-:S04]  /*32930*/  IMAD.WIDE.U32 R20, R4, UR4, R20 ;  /* 0x0000000404147c25 */ /* 0x000fc8000f8e0014 */
[----:B------:R-:W-:-:S05]  /*32940*/  IMAD R3, R4, UR5, R3 ;  /* 0x0000000504037c24 */ /* 0x000fca000f8e0203 */
[----:B------:R-:W-:-:S07]  /*32950*/  IADD3 R21, PT, PT, R21, R3, RZ ;  /* 0x0000000315157210 */ /* 0x000fce0007ffe0ff */
.L_x_37053:
[----:B------:R-:W0:Y:S01]  /*32960*/  LDC.64 R6, c[0x0][0x740] ;  /* 0x0001d000ff067b82 */ /* 0x000e220000000a00 */
[----:B------:R-:W1:Y:S02]  /*32970*/  LDCU.64 UR4, c[0x0][0x580] ;  /* 0x0000b000ff0477ac */ /* 0x000e640008000a00 */
[----:B-1----:R-:W-:Y:S02]  /*32980*/  IADD3 R4, P0, PT, R17, UR4, RZ ;  /* 0x0000000411047c10 */ /* 0x002fe4000ff1e0ff */
[----:B0-----:R-:W-:-:S03]  /*32990*/  IADD3 R3, PT, PT, R20, R6, RZ ;  /* 0x0000000614037210 */ /* 0x001fc60007ffe0ff */
[----:B------:R-:W-:Y:S01]  /*329a0*/  IMAD.X R5, RZ, RZ, UR5, P0 ;  /* 0x00000005ff057e24 */ /* 0x000fe200080e06ff */
[----:B------:R-:W-:-:S05]  /*329b0*/  LOP3.LUT R3, R3, 0x3, RZ, 0xc0, !PT ;  /* 0x0000000303037812 */ /* 0x000fca00078ec0ff */
        /* <DEDUP_REMOVED lines=8> */
.L_x_37127:
        /* <DEDUP_REMOVED lines=11> */
.L_x_37126:
[----:B------:R-:W-:-:S07]  /*32af0*/  IADD3 R16, PT, PT, R16, 0x80, RZ ;  /* 0x0000008010107810 */ /* 0x000fce0007ffe0ff */
.L_x_37046:
[----:B------:R-:W-:Y:S05]  /*32b00*/  BSYNC B6 ;  /* 0x0000000000067941 */ /* 0x000fea0003800000 */
.L_x_37045:
        /* <DEDUP_REMOVED lines=302> */
.L_x_37128:
        /* <DEDUP_REMOVED lines=31> */
.L_x_37130:
[----:B------:R-:W-:Y:S05]  /*33fe0*/  BSYNC.RECONVERGENT B6 ;  /* 0x0000000000067941 */ /* 0x000fea0003800200 */
.L_x_37129:
        /* <DEDUP_REMOVED lines=37> */
.L_x_37132:
        /* <DEDUP_REMOVED lines=17> */
.L_x_37133:
[----:B------:R-:W-:Y:S05]  /*34350*/  BSYNC.RECONVERGENT B0 ;  /* 0x0000000000007941 */ /* 0x000fea0003800200 */
.L_x_37131:
        /* <DEDUP_REMOVED lines=37> */
.L_x_37136:
        /* <DEDUP_REMOVED lines=18> */
.L_x_37137:
[----:B------:R-:W-:Y:S05]  /*346d0*/  BSYNC.RECONVERGENT B0 ;  /* 0x0000000000007941 */ /* 0x000fea0003800200 */
.L_x_37135:
        /* <DEDUP_REMOVED lines=38> */
.L_x_37139:
        /* <DEDUP_REMOVED lines=18> */
.L_x_37140:
[----:B------:R-:W-:Y:S05]  /*34a60*/  BSYNC.RECONVERGENT B0 ;  /* 0x0000000000007941 */ /* 0x000fea0003800200 */
.L_x_37138:
        /* <DEDUP_REMOVED lines=38> */
.L_x_37142:
        /* <DEDUP_REMOVED lines=18> */
.L_x_37143:
[----:B------:R-:W-:Y:S05]  /*34df0*/  BSYNC.RECONVERGENT B0 ;  /* 0x0000000000007941 */ /* 0x000fea0003800200 */
.L_x_37141:
        /* <DEDUP_REMOVED lines=38> */
.L_x_37145:
        /* <DEDUP_REMOVED lines=18> */
.L_x_37146:
[----:B------:R-:W-:Y:S05]  /*35180*/  BSYNC.RECONVERGENT B0 ;  /* 0x0000000000007941 */ /* 0x000fea0003800200 */
.L_x_37144:
        /* <DEDUP_REMOVED lines=38> */
.L_x_37148:
        /* <DEDUP_REMOVED lines=18> */
.L_x_37149:
[----:B------:R-:W-:Y:S05]  /*35510*/  BSYNC.RECONVERGENT B0 ;  /* 0x0000000000007941 */ /* 0x000fea0003800200 */
.L_x_37147:
        /* <DEDUP_REMOVED lines=38> */
.L_x_37151:
        /* <DEDUP_REMOVED lines=18> */
.L_x_37152:
[----:B------:R-:W-:Y:S05]  /*358a0*/  BSYNC.RECONVERGENT B0 ;  /* 0x0000000000007941 */ /* 0x000fea0003800200 */
.L_x_37150:
        /* <DEDUP_REMOVED lines=38> */
.L_x_37154:
        /* <DEDUP_REMOVED lines=18> */
.L_x_37155:
[----:B------:R-:W-:Y:S05]  /*35c30*/  BSYNC.RECONVERGENT B0 ;  /* 0x0000000000007941 */ /* 0x000fea0003800200 */
.L_x_37153:
        /* <DEDUP_REMOVED lines=38> */
.L_x_37157:
        /* <DEDUP_REMOVED lines=18> */
.L_x_37158:
[----:B------:R-:W-:Y:S05]  /*35fc0*/  BSYNC.RECONVERGENT B0 ;  /* 0x0000000000007941 */ /* 0x000fea0003800200 */
.L_x_37156:
        /* <DEDUP_REMOVED lines=38> */
.L_x_37160:
        /* <DEDUP_REMOVED lines=18> */
.L_x_37161:
[----:B------:R-:W-:Y:S05]  /*36350*/  BSYNC.RECONVERGENT B0 ;  /* 0x0000000000007941 */ /* 0x000fea0003800200 */
.L_x_37159:
        /* <DEDUP_REMOVED lines=38> */
.L_x_37163:
        /* <DEDUP_REMOVED lines=18> */
.L_x_37164:
[----:B------:R-:W-:Y:S05]  /*366e0*/  BSYNC.RECONVERGENT B0 ;  /* 0x0000000000007941 */ /* 0x000fea0003800200 */
.L_x_37162:
        /* <DEDUP_REMOVED lines=38> */
.L_x_37166:
        /* <DEDUP_REMOVED lines=18> */
.L_x_37167:
[----:B------:R-:W-:Y:S05]  /*36a70*/  BSYNC.RECONVERGENT B0 ;  /* 0x0000000000007941 */ /* 0x000fea0003800200 */
.L_x_37165:
        /* <DEDUP_REMOVED lines=38> */
.L_x_37169:
        /* <DEDUP_REMOVED lines=18> */
.L_x_37170:
[----:B------:R-:W-:Y:S05]  /*36e00*/  BSYNC.RECONVERGENT B0 ;  /* 0x0000000000007941 */ /* 0x000fea0003800200 */
.L_x_37168:
        /* <DEDUP_REMOVED lines=38> */
.L_x_37172:
        /* <DEDUP_REMOVED lines=18> */
.L_x_37173:
[----:B------:R-:W-:Y:S05]  /*37190*/  BSYNC.RECONVERGENT B0 ;  /* 0x0000000000007941 */ /* 0x000fea0003800200 */
.L_x_37171:
        /* <DEDUP_REMOVED lines=38> */
.L_x_37175:
        /* <DEDUP_REMOVED lines=18> */
.L_x_37176:
[----:B------:R-:W-:Y:S05]  /*37520*/  BSYNC.RECONVERGENT B0 ;  /* 0x0000000000007941 */ /* 0x000fea0003800200 */
.L_x_37174:
        /* <DEDUP_REMOVED lines=38> */
.L_x_37178:
        /* <DEDUP_REMOVED lines=18> */
.L_x_37179:
[----:B------:R-:W-:Y:S05]  /*378b0*/  BSYNC.RECONVERGENT B0 ;  /* 0x0000000000007941 */ /* 0x000fea0003800200 */
.L_x_37177:
        /* <DEDUP_REMOVED lines=38> */
.L_x_37181:
        /* <DEDUP_REMOVED lines=18> */
.L_x_37182:
[----:B------:R-:W-:Y:S05]  /*37c40*/  BSYNC.RECONVERGENT B0 ;  /* 0x0000000000007941 */ /* 0x000fea0003800200 */
.L_x_37180:
        /* <DEDUP_REMOVED lines=38> */
.L_x_37184:
        /* <DEDUP_REMOVED lines=18> */
.L_x_37185:
[----:B------:R-:W-:Y:S05]  /*37fd0*/  BSYNC.RECONVERGENT B0 ;  /* 0x0000000000007941 */ /* 0x000fea0003800200 */
.L_x_37183:
        /* <DEDUP_REMOVED lines=38> */
.L_x_37187:
        /* <DEDUP_REMOVED lines=18> */
.L_x_37188:
[----:B------:R-:W-:Y:S05]  /*38360*/  BSYNC.RECONVERGENT B0 ;  /* 0x0000000000007941 */ /* 0x000fea0003800200 */
.L_x_37186:
        /* <DEDUP_REMOVED lines=38> */
.L_x_37190:
        /* <DEDUP_REMOVED lines=18> */
.L_x_37191:
[----:B------:R-:W-:Y:S05]  /*386f0*/  BSYNC.RECONVERGENT B0 ;  /* 0x0000000000007941 */ /* 0x000fea0003800200 */
.L_x_37189:
        /* <DEDUP_REMOVED lines=38> */
.L_x_37193:
        /* <DEDUP_REMOVED lines=18> */
.L_x_37194:
[----:B------:R-:W-:Y:S05]  /*38a80*/  BSYNC.RECONVERGENT B0 ;  /* 0x0000000000007941 */ /* 0x000fea0003800200 */
.L_x_37192:
        /* <DEDUP_REMOVED lines=38> */
.L_x_37196:
        /* <DEDUP_REMOVED lines=18> */
.L_x_37197:
[----:B------:R-:W-:Y:S05]  /*38e10*/  BSYNC.RECONVERGENT B0 ;  /* 0x0000000000007941 */ /* 0x000fea0003800200 */
.L_x_37195:
        /* <DEDUP_REMOVED lines=38> */
.L_x_37199:
        /* <DEDUP_REMOVED lines=18> */
.L_x_37200:
[----:B------:R-:W-:Y:S05]  /*391a0*/  BSYNC.RECONVERGENT B0 ;  /* 0x0000000000007941 */ /* 0x000fea0003800200 */
.L_x_37198:
        /* <DEDUP_REMOVED lines=37> */
.L_x_37202:
        /* <DEDUP_REMOVED lines=16> */
.L_x_37203:
[----:B------:R-:W-:Y:S05]  /*39500*/  BSYNC.RECONVERGENT B0 ;  /* 0x0000000000007941 */ /* 0x000fea0003800200 */
.L_x_37201:
        /* <DEDUP_REMOVED lines=33> */
.L_x_37205:
[----:B------:R-:W-:Y:S01]  /*39720*/  MOV R8, R6 ;  /* 0x0000000600087202 */ /* 0x000fe20000000f00 */
[----:B------:R-:W-:Y:S01]  /*39730*/  IMAD.MOV.U32 R10, RZ, RZ, R7 ;  /* 0x000000ffff0a7224 */ /* 0x000fe200078e0007 */
[----:B------:R-:W-:-:S07]  /*39740*/  MOV R9, 0x39760 ;  /* 0x0003976000097802 */ /* 0x000fce0000000f00 */
[----:B------:R-:W-:Y:S05]  /*39750*/  CALL.REL.NOINC `($__internal_67_$__cuda_sm20_rem_u64) ;  /* 0x0000006000747944 */ /* 0x000fea0003c00000 */
[----:B------:R-:W-:Y:S02]  /*39760*/  MOV R4, R0 ;  /* 0x0000000000047202 */ /* 0x000fe40000000f00 */
[----:B------:R-:W-:-:S07]  /*39770*/  MOV R5, R3 ;  /* 0x0000000300057202 */ /* 0x000fce0000000f00 */
.L_x_37206:
[----:B------:R-:W-:Y:S05]  /*39780*/  BSYNC.RECONVERGENT B0 ;  /* 0x0000000000007941 */ /* 0x000fea0003800200 */
.L_x_37204:
[----:B------:R-:W0:Y:S01]  /*39790*/  LDCU.64 UR4, c[0x0][0x730] ;  /* 0x0000e600ff0477ac */ /* 0x000e220008000a00 */
[----:B------:R-:W-:Y:S02]  /*397a0*/  IMAD.MOV.U32 R3, RZ, RZ, R21 ;  /* 0x000000ffff037224 */ /* 0x000fe400078e0015 */
[----:B0-----:R-:W-:Y:S02]  /*397b0*/  IMAD R5, R5, UR4, RZ ;  /* 0x0000000405057c24 */ /* 0x001fe4000f8e02ff */
[----:B------:R-:W-:-:S04]  /*397c0*/  IMAD.WIDE.U32 R2, R4, UR4, R2 ;  /* 0x0000000404027c25 */ /* 0x000fc8000f8e0002 */
[----:B------:R-:W-:-:S05]  /*397d0*/  IMAD R5, R4, UR5, R5 ;  /* 0x0000000504057c24 */ /* 0x000fca000f8e0205 */
[----:B------:R-:W-:-:S07]  /*397e0*/  IADD3 R21, PT, PT, R3, R5, RZ ;  /* 0x0000000503157210 */ /* 0x000fce0007ffe0ff */
.L_x_37134:
[----:B------:R-:W0:Y:S01]  /*397f0*/  LDC.64 R6, c[0x0][0x740] ;  /* 0x0001d000ff067b82 */ /* 0x000e220000000a00 */
[----:B------:R1:W5:Y:S01]  /*39800*/  LDG.E.U8 R17, desc[UR36][R16.64] ;  /* 0x0000002410117981 */ /* 0x000362000c1e1100 */
[----:B0-----:R-:W-:-:S04]  /*39810*/  IADD3 R5, PT, PT, R2, R6, RZ ;  /* 0x0000000602057210 */ /* 0x001fc80007ffe0ff */
[----:B------:R-:W-:-:S04]  /*39820*/  LOP3.LUT R5, R5, 0x3, RZ, 0xc0, !PT ;  /* 0x0000000305057812 */ /* 0x000fc800078ec0ff */
[----:B------:R-:W-:-:S04]  /*39830*/  IADD3 R2, P0, P1, R2, R6, -R5 ;  /* 0x0000000602027210 */ /* 0x000fc8000791e805 */
[----:B------:R-:W-:-:S05]  /*39840*/  IADD3.X R3, PT, PT, R21, -0x1, R7, P0, P1 ;  /* 0xffffffff15037810 */ /* 0x000fca00007e2407 */
[----:B------:R1:W5:Y:S01]  /*39850*/  LDG.E R4, desc[UR36][R2.64] ;  /* 0x0000002402047981 */ /* 0x000362000c1e1900 */
[----:B------:R-:W-:Y:S01]  /*39860*/  IMAD.MOV.U32 R6, RZ, RZ, 0xff ;  /* 0x000000ffff067424 */ /* 0x000fe200078e00ff */
[----:B------:R-:W-:-:S04]  /*39870*/  SHF.L.U32 R7, R5, 0x3, RZ ;  /* 0x0000000305077819 */ /* 0x000fc800000006ff */
[----:B------:R-:W-:-:S07]  /*39880*/  SHF.L.U32 R6, R6, R7, RZ ;  /* 0x0000000706067219 */ /* 0x000fce00000006ff */
.L_x_37207:
[----:B-----5:R-:W-:Y:S01]  /*39890*/  SHF.R.U32.HI R0, RZ, R7, R4 ;  /* 0x00000007ff007219 */ /* 0x020fe20000011604 */
        /* <DEDUP_REMOVED lines=10> */
.L_x_36852:
        /* <DEDUP_REMOVED lines=306> */
.L_x_37210:
        /* <DEDUP_REMOVED lines=29> */
.L_x_37212:
[----:B------:R-:W-:Y:S05]  /*3ae30*/  BSYNC.RECONVERGENT B7 ;  /* 0x0000000000077941 */ /* 0x000fea0003800200 */
.L_x_37211:
        /* <DEDUP_REMOVED lines=14> */
[----:B------:R-:W-:-:S03]  /*3af20*/  IADD3.X R5, PT, PT, R22, -0x1, R9, P1, P2 ;  /* 0xffffffff16057810 */ /* 0x000fc60000fe4409 */
[----:B------:R0:W5:Y:S04]  /*3af30*/  LDG.E.U8 R3, desc[UR36][R2.64] ;  /* 0x0000002402037981 */ /* 0x000168000c1e1100 */
[----:B------:R0:W5:Y:S01]  /*3af40*/  LDG.E R6, desc[UR36][R4.64] ;  /* 0x0000002404067981 */ /* 0x000162000c1e1900 */
[----:B------:R-:W-:Y:S01]  /*3af50*/  HFMA2 R8, -RZ, RZ, 0, 1.5199184417724609375e-05 ;  /* 0x000000ffff087431 */ /* 0x000fe200000001ff */
[----:B------:R-:W-:Y:S01]  /*3af60*/  SHF.L.U32 R9, R7, 0x3, RZ ;  /* 0x0000000307097819 */ /* 0x000fe200000006ff */
[----:B------:R-:W-:Y:S03]  /*3af70*/  BSSY B0, `(.L_x_37213) ;  /* 0x000000c000007945 */ /* 0x000fe60003800000 */
[----:B------:R-:W-:-:S07]  /*3af80*/  SHF.L.U32 R8, R8, R9, RZ ;  /* 0x0000000908087219 */ /* 0x000fce00000006ff */
.L_x_37214:
        /* <DEDUP_REMOVED lines=11> */
.L_x_37213:
[----:B------:R-:W-:-:S07]  /*3b040*/  IADD3 R16, PT, PT, R16, 0x80, RZ ;  /* 0x0000008010107810 */ /* 0x000fce0007ffe0ff */
.L_x_37209:
[----:B------:R-:W-:Y:S05]  /*3b050*/  BSYNC B6 ;  /* 0x0000000000067941 */ /* 0x000fea0003800000 */
.L_x_37208:
        /* <DEDUP_REMOVED lines=303> */
.L_x_37217:
        /* <DEDUP_REMOVED lines=29> */
.L_x_37219:
[----:B------:R-:W-:Y:S05]  /*3c520*/  BSYNC.RECONVERGENT B7 ;  /* 0x0000000000077941 */ /* 0x000fea0003800200 */
.L_x_37218:
        /* <DEDUP_REMOVED lines=21> */
.L_x_37221:
        /* <DEDUP_REMOVED lines=11> */
.L_x_37220:
[----:B------:R-:W-:-:S07]  /*3c730*/  IADD3 R16, PT, PT, R16, 0x80, RZ ;  /* 0x0000008010107810 */ /* 0x000fce0007ffe0ff */
.L_x_37216:
[----:B------:R-:W-:Y:S05]  /*3c740*/  BSYNC B6 ;  /* 0x0000000000067941 */ /* 0x000fea0003800000 */
.L_x_37215:
        /* <DEDUP_REMOVED lines=303> */
.L_x_37224:
        /* <DEDUP_REMOVED lines=29> */
.L_x_37226:
[----:B------:R-:W-:Y:S05]  /*3dc10*/  BSYNC.RECONVERGENT B7 ;  /* 0x0000000000077941 */ /* 0x000fea0003800200 */
.L_x_37225:
        /* <DEDUP_REMOVED lines=21> */
.L_x_37228:
        /* <DEDUP_REMOVED lines=11> */
.L_x_37227:
[----:B------:R-:W-:-:S07]  /*3de20*/  IADD3 R16, PT, PT, R16, 0x80, RZ ;  /* 0x0000008010107810 */ /* 0x000fce0007ffe0ff */
.L_x_37223:
[----:B------:R-:W-:Y:S05]  /*3de30*/  BSYNC B6 ;  /* 0x0000000000067941 */ /* 0x000fea0003800000 */
.L_x_37222:
        /* <DEDUP_REMOVED lines=302> */
.L_x_37229:
        /* <DEDUP_REMOVED lines=31> */
.L_x_37231:
[----:B------:R-:W-:Y:S05]  /*3f310*/  BSYNC.RECONVERGENT B6 ;  /* 0x0000000000067941 */ /* 0x000fea0003800200 */
.L_x_37230:
[----:B------:R-:W0:Y:S01]  /*3f320*/  LDCU.64 UR4, c[0x0][0x590] ;  /* 0x0000b200ff0477ac */ /* 0x000e220008000a00 */
[----:B------:R-:W1:Y:S01]  /*3f330*/  LDC.64 R6, c[0x0][0x740] ;  /* 0x0001d000ff067b82 */ /* 0x000e620000000a00 */
[----:B------:R-:W-:Y:S01]  /*3f340*/  SHF.R.S32.HI R3, RZ, 0x1f, R19 ;  /* 0x0000001fff037819 */ /* 0x000fe20000011413 */
[----:B------:R2:W5:Y:S03]  /*3f350*/  LDG.E.U8 R17, desc[UR36][R16.64] ;  /* 0x0000002410117981 */ /* 0x000566000c1e1100 */
[----:B0-----:R-:W-:-:S04]  /*3f360*/  LOP3.LUT R3, R3, UR4, RZ, 0xc0, !PT ;  /* 0x0000000403037c12 */ /* 0x001fc8000f8ec0ff */
[----:B------:R-:W-:Y:S02]  /*3f370*/  IADD3 R3, P0, PT, R18, R3, RZ ;  /* 0x0000000312037210 */ /* 0x000fe40007f1e0ff */
[----:B------:R-:W-:Y:S02]  /*3f380*/  SHF.R.S32.HI R18, RZ, 0x1f, R19 ;  /* 0x0000001fff127819 */ /* 0x000fe40000011413 */
[----:B-1----:R-:W-:Y:S02]  /*3f390*/  IADD3 R5, PT, PT, R3, R6, RZ ;  /* 0x0000000603057210 */ /* 0x002fe40007ffe0ff */
[----:B------:R-:W-:Y:S02]  /*3f3a0*/  LOP3.LUT R18, R18, UR5, RZ, 0xc0, !PT ;  /* 0x0000000512127c12 */ /* 0x000fe4000f8ec0ff */
[----:B------:R-:W-:-:S03]  /*3f3b0*/  LOP3.LUT R5, R5, 0x3, RZ, 0xc0, !PT ;  /* 0x0000000305057812 */ /* 0x000fc600078ec0ff */
[----:B------:R-:W-:Y:S01]  /*3f3c0*/  IMAD.X R18, R19, 0x1, R18, P0 ;  /* 0x0000000113127824 */ /* 0x000fe200000e0612 */
[----:B------:R-:W-:-:S04]  /*3f3d0*/  IADD3 R2, P0, P1, R3, R6, -R5 ;  /* 0x0000000603027210 */ /* 0x000fc8000791e805 */
[----:B------:R-:W-:-:S05]  /*3f3e0*/  IADD3.X R3, PT, PT, R18, -0x1, R7, P0, P1 ;  /* 0xffffffff12037810 */ /* 0x000fca00007e2407 */
[----:B------:R2:W5:Y:S01]  /*3f3f0*/  LDG.E R4, desc[UR36][R2.64] ;  /* 0x0000002402047981 */ /* 0x000562000c1e1900 */
[----:B------:R-:W-:Y:S01]  /*3f400*/  HFMA2 R6, -RZ, RZ, 0, 1.5199184417724609375e-05 ;  /* 0x000000ffff067431 */ /* 0x000fe200000001ff */
[----:B------:R-:W-:-:S04]  /*3f410*/  SHF.L.U32 R7, R5, 0x3, RZ ;  /* 0x0000000305077819 */ /* 0x000fc800000006ff */
[----:B------:R-:W-:-:S07]  /*3f420*/  SHF.L.U32 R6, R6, R7, RZ ;  /* 0x0000000706067219 */ /* 0x000fce00000006ff */
.L_x_37232:
[----:B-----5:R-:W-:Y:S01]  /*3f430*/  SHF.R.U32.HI R0, RZ, R7, R4 ;  /* 0x00000007ff007219 */ /* 0x020fe20000011604 */
[----:B------:R-:W-:Y:S05]  /*3f440*/  YIELD ;  /* 0x0000000000007946 */ /* 0x000fea0003800000 */
[----:B------:R-:W-:-:S05]  /*3f450*/  IMAD.IADD R0, R17, 0x1, R0 ;  /* 0x0000000111007824 */ /* 0x000fca00078e0200 */
[----:B------:R-:W-:-:S04]  /*3f460*/  LOP3.LUT R0, R0, 0xff, RZ, 0xc0, !PT ;  /* 0x000000ff00007812 */ /* 0x000fc800078ec0ff */
[----:B------:R-:W-:-:S04]  /*3f470*/  SHF.L.U32 R5, R0, R7, RZ ;  /* 0x0000000700057219 */ /* 0x000fc800000006ff */
[----:B------:R-:W-:-:S06]  /*3f480*/  LOP3.LUT R5, R5, R4, R6, 0xf4, !PT ;  /* 0x0000000405057212 */ /* 0x000fcc00078ef406 */
[----:B------:R-:W3:Y:S02]  /*3f490*/  ATOMG.E.CAS.STRONG.GPU PT, R5, [R2], R4, R5 ;  /* 0x00000004020573a9 */ /* 0x000ee400001ee105 */
[-C--:B---3--:R-:W-:Y:S02]  /*3f4a0*/  ISETP.NE.AND P0, PT, R4, R5.reuse, PT ;  /* 0x000000050400720c */ /* 0x088fe40003f05270 */
[----:B------:R-:W-:-:S11]  /*3f4b0*/  MOV R4, R5 ;  /* 0x0000000500047202 */ /* 0x000fd60000000f00 */
[----:B------:R-:W-:Y:S05]  /*3f4c0*/  @P0 BRA `(.L_x_37232) ;  /* 0xfffffffc00d80947 */ /* 0x000fea000383ffff */
[----:B------:R-:W-:Y:S05]  /*3f4d0*/  EXIT ;  /* 0x000000000000794d */ /* 0x000fea0003800000 */
        .weak           $__internal_66_$__cuda_sm20_div_u64
        .type           $__internal_66_$__cuda_sm20_div_u64,@function
        .size           $__internal_66_$__cuda_sm20_div_u64,($__internal_67_$__cuda_sm20_rem_u64 - $__internal_66_$__cuda_sm20_div_u64)
$__internal_66_$__cuda_sm20_div_u64:
        /* <DEDUP_REMOVED lines=68> */
[----:B------:R-:W-:Y:S05]  /*3f920*/  RET.REL.NODEC R4 `(_ZN2at6native24index_elementwise_kernelILi128ELi4EZNS0_20cuda_take_put_kernelIalZZZZZNS0_10put_kernelERNS_14TensorIteratorERKNS_10TensorBaseEbENKUlvE_clEvENKUlvE0_clEvENKUlvE_clEvENKUlvE0_clEvEUlRalE_EEvS4_S7_RKT1_EUliE_EEvlSE_) ;  /* 0xfffffc0404b47950 */ /* 0x000fea0003c3ffff */
        .weak           $__internal_67_$__cuda_sm20_rem_u64
        .type           $__internal_67_$__cuda_sm20_rem_u64,@function
        .size           $__internal_67_$__cuda_sm20_rem_u64,(.L_x_41848 - $__internal_67_$__cuda_sm20_rem_u64)
$__internal_67_$__cuda_sm20_rem_u64:
        /* <DEDUP_REMOVED lines=63> */
[----:B------:R-:W-:Y:S06]  /*3fd20*/  RET.REL.NODEC R4 `(_ZN2at6native24index_elementwise_kernelILi128ELi4EZNS0_20cuda_take_put_kernelIalZZZZZNS0_10put_kernelERNS_14TensorIteratorERKNS_10TensorBaseEbENKUlvE_clEvENKUlvE0_clEvENKUlvE_clEvENKUlvE0_clEvEUlRalE_EEvS4_S7_RKT1_EUliE_EEvlSE_) ;  /* 0xfffffc0004b47950 */ /* 0x000fec0003c3ffff */
.L_x_37233:
        /* <DEDUP_REMOVED lines=13> */
.L_x_41848:


//--------------------- .text._ZN2at6native24index_elementwise_kernelILi128ELi4EZNS0_20cuda_take_put_kernelIaiZZZZZNS0_10put_kernelERNS_14TensorIteratorERKNS_10TensorBaseEbENKUlvE_clEvENKUlvE0_clEvENKUlvE_clEvENKUlvE_clEvEUlRaiE0_EEvS4_S7_RKT1_EUliE_EEvlSE_ --------------------------
	.section	.text._ZN2at6native24index_elementwise_kernelILi128ELi4EZNS0_20cuda_take_put_kernelIaiZZZZZNS0_10put_kernelERNS_14TensorIteratorERKNS_10TensorBaseEbENKUlvE_clEvENKUlvE0_clEvENKUlvE_clEvENKUlvE_clEvEUlRaiE0_EEvS4_S7_RKT1_EUliE_EEvlSE_,"ax",@progbits
	.align	128
        .global         _ZN2at6native24index_elementwise_kernelILi128ELi4EZNS0_20cuda_take_put_kernelIaiZZZZZNS0_10put_kernelERNS_14TensorIteratorERKNS_10TensorBaseEbENKUlvE_clEvENKUlvE0_clEvENKUlvE_clEvENKUlvE_clEvEUlRaiE0_EEvS4_S7_RKT1_EUliE_EEvlSE_
        .type           _ZN2at6native24index_elementwise_kernelILi128ELi4EZNS0_20cuda_take_put_kernelIaiZZZZZNS0_10put_kernelERNS_14TensorIteratorERKNS_10TensorBaseEbENKUlvE_clEvENKUlvE0_clEvENKUlvE_clEvENKUlvE_clEvEUlRaiE0_EEvS4_S7_RKT1_EUliE_EEvlSE_,@function
        .size           _ZN2at6native24index_elementwise_kernelILi128ELi4EZNS0_20cuda_take_put_kernelIaiZZZZZNS0_10put_kernelERNS_14TensorIteratorERKNS_10TensorBaseEbENKUlvE_clEvENKUlvE0_clEvENKUlvE_clEvENKUlvE_clEvEUlRaiE0_EEvS4_S7_RKT1_EUliE_EEvlSE_,(.L_x_42008 - _ZN2at6native24index_elementwise_kernelILi128ELi4EZNS0_20cuda_take_put_kernelIaiZZZZZNS0_10put_kernelERNS_14TensorIteratorERKNS_10TensorBaseEbENKUlvE_clEvENKUlvE0_clEvENKUlvE_clEvENKUlvE_clEvEUlRaiE0_EEvS4_S7_RKT1_EUliE_EEvlSE_)
        .other          _ZN2at6native24index_elementwise_kernelILi128ELi4EZNS0_20cuda_take_put_kernelIaiZZZZZNS0_10put_kernelERNS_14TensorIteratorERKNS_10TensorBaseEbENKUlvE_clEvENKUlvE0_clEvENKUlvE_clEvENKUlvE_clEvEUlRaiE0_EEvS4_S7_RKT1_EUliE_EEvlSE_,@"STO_CUDA_ENTRY STV_DEFAULT"
_ZN2at6native24index_elementwise_kernelILi128ELi4EZNS0_20cuda_take_put_kernelIaiZZZZZNS0_10put_kernelERNS_14TensorIteratorERKNS_10TensorBaseEbENKUlvE_clEvENKUlvE0_clEvENKUlvE_clEvENKUlvE_clEvEUlRaiE0_EEvS4_S7_RKT1_EUliE_EEvlSE_:
.text._ZN2at6native24index_elementwise_kernelILi128ELi4EZNS0_20cuda_take_put_kernelIaiZZZZZNS0_10put_kernelERNS_14TensorIteratorERKNS_10TensorBaseEbENKUlvE_clEvENKUlvE0_clEvENKUlvE_clEvENKUlvE_clEvEUlRaiE0_EEvS4_S7_RKT1_EUliE_EEvlSE_:
        /* <DEDUP_REMOVED lines=46> */
.L_x_37239:
[----:B------:R-:W0:Y:S02]  /*02e0*/  LDC.64 R2, c[0x0][0x580] ;  /* 0x00016000ff027b82 */ /* 0x000e240000000a00 */
[----:B0-----:R-:W2:Y:S06]  /*02f0*/  LDG.E.U8 R3, desc[UR36][R2.64] ;  /* 0x0000002402037981 */ /* 0x001eac000c1e1100 */
[----:B------:R-:W2:Y:S01]  /*0300*/  LDC.64 R4, c[0x0][0x730] ;  /* 0x0001cc00ff047b82 */ /* 0x000ea20000000a00 */
[----:B------:R-:W-:Y:S01]  /*0310*/  IADD3 R23, PT, PT, R23, 0x80, RZ ;  /* 0x0000008017177810 */ /* 0x000fe20007ffe0ff */
[----:B--2---:R0:W-:Y:S06]  /*0320*/  STG.E.U8 desc[UR36][R4.64], R3 ;  /* 0x0000000304007986 */ /* 0x0041ec000c101124 */
.L_x_37238:
[----:B------:R-:W-:Y:S05]  /*0330*/  BSYNC.RECONVERGENT B6 ;  /* 0x0000000000067941 */ /* 0x000fea0003800200 */
.L_x_37237:
        /* <DEDUP_REMOVED lines=31> */
.L_x_37242:
[----:B------:R-:W0:Y:S02]  /*0530*/  LDC.64 R2, c[0x0][0x580] ;  /* 0x00016000ff027b82 */ /* 0x000e240000000a00 */
[----:B0-----:R-:W2:Y:S06]  /*0540*/  LDG.E.U8 R3, desc[UR36][R2.64] ;  /* 0x0000002402037981 */ /* 0x001eac000c1e1100 */
[----:B------:R-:W2:Y:S01]  /*0550*/  LDC.64 R4, c[0x0][0x730] ;  /* 0x0001cc00ff047b82 */ /* 0x000ea20000000a00 */
[----:B------:R-:W-:Y:S01]  /*0560*/  IADD3 R23, PT, PT, R23, 0x80, RZ ;  /* 0x0000008017177810 */ /* 0x000fe20007ffe0ff */
[----:B--2---:R1:W-:Y:S06]  /*0570*/  STG.E.U8 desc[UR36][R4.64], R3 ;  /* 0x0000000304007986 */ /* 0x0043ec000c101124 */
.L_x_37241:
[----:B------:R-:W-:Y:S05]  /*0580*/  BSYNC.RECONVERGENT B6 ;  /* 0x0000000000067941 */ /* 0x000fea0003800200 */
.L_x_37240:
        /* <DEDUP_REMOVED lines=31> */
.L_x_37245:
[----:B------:R-:W0:Y:S02]  /*0780*/  LDC.64 R2, c[0x0][0x580] ;  /* 0x00016000ff027b82 */ /* 0x000e240000000a00 */
[----:B0-----:R-:W2:Y:S06]  /*0790*/  LDG.E.U8 R3, desc[UR36][R2.64] ;  /* 0x0000002402037981 */ /* 0x001eac000c1e1100 */
[----:B------:R-:W2:Y:S01]  /*07a0*/  LDC.64 R4, c[0x0][0x730] ;  /* 0x0001cc00ff047b82 */ /* 0x000ea20000000a00 */
[----:B------:R-:W-:Y:S01]  /*07b0*/  VIADD R23, R23, 0x80 ;  /* 0x0000008017177836 */ /* 0x000fe20000000000 */
[----:B--2---:R2:W-:Y:S06]  /*07c0*/  STG.E.U8 desc[UR36][R4.64], R3 ;  /* 0x0000000304007986 */ /* 0x0045ec000c101124 */
.L_x_37244:
[----:B------:R-:W-:Y:S05]  /*07d0*/  BSYNC.RECONVERGENT B6 ;  /* 0x0000000000067941 */ /* 0x000fea0003800200 */
.L_x_37243:
        /* <DEDUP_REMOVED lines=30> */
.L_x_37246:
[----:B------:R-:W0:Y:S02]  /*09c0*/  LDC.64 R2, c[0x0][0x580] ;  /* 0x00016000ff027b82 */ /* 0x000e240000000a00 */
[----:B0-----:R-:W2:Y:S06]  /*09d0*/  LDG.E.U8 R3, desc[UR36][R2.64] ;  /* 0x0000002402037981 */ /* 0x001eac000c1e1100 */
[----:B------:R-:W2:Y:S02]  /*09e0*/  LDC.64 R4, c[0x0][0x730] ;  /* 0x0001cc00ff047b82 */ /* 0x000ea40000000a00 */
[----:B--2---:R-:W-:Y:S01]  /*09f0*/  STG.E.U8 desc[UR36][R4.64], R3 ;  /* 0x0000000304007986 */ /* 0x004fe2000c101124 */
[----:B------:R-:W-:Y:S05]  /*0a00*/  EXIT ;  /* 0x000000000000794d */ /* 0x000fea0003800000 */
.L_x_37236:
        /* <DEDUP_REMOVED lines=34> */
.L_x_37249:
        /* <DEDUP_REMOVED lines=276> */
.L_x_37250:
[----:B------:R-:W0:Y:S08]  /*1d70*/  LDC.64 R6, c[0x0][0x580] ;  /* 0x00016000ff067b82 */ /* 0x000e300000000a00 */
[----:B------:R-:W1:Y:S01]  /*1d80*/  LDC.64 R4, c[0x0][0x730] ;  /* 0x0001cc00ff047b82 */ /* 0x000e620000000a00 */
[----:B0-----:R-:W2:Y:S01]  /*1d90*/  LDG.E.U8 R7, desc[UR36][R6.64] ;  /* 0x0000002406077981 */ /* 0x001ea2000c1e1100 */
[----:B------:R-:W-:Y:S01]  /*1da0*/  VIADD R23, R23, 0x80 ;  /* 0x0000008017177836 */ /* 0x000fe20000000000 */
[----:B-1----:R-:W-:-:S04]  /*1db0*/  IADD3 R4, P0, PT, R0, R4, RZ ;  /* 0x0000000400047210 */ /* 0x002fc80007f1e0ff */
[----:B------:R-:W-:-:S05]  /*1dc0*/  LEA.HI.X.SX32 R5, R0, R5, 0x1, P0 ;  /* 0x0000000500057211 */ /* 0x000fca00000f0eff */
[----:B--2---:R0:W-:Y:S04]  /*1dd0*/  STG.E.U8 desc[UR36][R4.64], R7 ;  /* 0x0000000704007986 */ /* 0x0041e8000c101124 */
.L_x_37248:
[----:B------:R-:W-:Y:S05]  /*1de0*/  BSYNC.RECONVERGENT B6 ;  /* 0x0000000000067941 */ /* 0x000fea0003800200 */
.L_x_37247:
        /* <DEDUP_REMOVED lines=31> */
.L_x_37253:
        /* <DEDUP_REMOVED lines=276> */
.L_x_37254:
[----:B------:R-:W0:Y:S08]  /*3120*/  LDC.64 R6, c[0x0][0x580] ;  /* 0x00016000ff067b82 */ /* 0x000e300000000a00 */
[----:B------:R-:W1:Y:S01]  /*3130*/  LDC.64 R4, c[0x0][0x730] ;  /* 0x0001cc00ff047b82 */ /* 0x000e620000000a00 */
[----:B0-----:R-:W2:Y:S01]  /*3140*/  LDG.E.U8 R7, desc[UR36][R6.64] ;  /* 0x0000002406077981 */ /* 0x001ea2000c1e1100 */
[----:B------:R-:W-:-:S02]  /*3150*/  IADD3 R23, PT, PT, R23, 0x80, RZ ;  /* 0x0000008017177810 */ /* 0x000fc40007ffe0ff */
[----:B-1----:R-:W-:-:S04]  /*3160*/  IADD3 R4, P0, PT, R0, R4, RZ ;  /* 0x0000000400047210 */ /* 0x002fc80007f1e0ff */
[----:B------:R-:W-:-:S05]  /*3170*/  LEA.HI.X.SX32 R5, R0, R5, 0x1, P0 ;  /* 0x0000000500057211 */ /* 0x000fca00000f0eff */
[----:B--2---:R1:W-:Y:S04]  /*3180*/  STG.E.U8 desc[UR36][R4.64], R7 ;  /* 0x0000000704007986 */ /* 0x0043e8000c101124 */
.L_x_37252:
[----:B------:R-:W-:Y:S05]  /*3190*/  BSYNC.RECONVERGENT B6 ;  /* 0x0000000000067941 */ /* 0x000fea0003800200 */
.L_x_37251:
        /* <DEDUP_REMOVED lines=31> */
.L_x_37257:
        /* <DEDUP_REMOVED lines=276> */
.L_x_37258:
[----:B------:R-:W0:Y:S08]  /*44d0*/  LDC.64 R6, c[0x0][0x580] ;  /* 0x00016000ff067b82 */ /* 0x000e300000000a00 */
[----:B------:R-:W1:Y:S01]  /*44e0*/  LDC.64 R4, c[0x0][0x730] ;  /* 0x0001cc00ff047b82 */ /* 0x000e620000000a00 */
[----:B0-----:R-:W2:Y:S01]  /*44f0*/  LDG.E.U8 R7, desc[UR36][R6.64] ;  /* 0x0000002406077981 */ /* 0x001ea2000c1e1100 */
[----:B------:R-:W-:-:S02]  /*4500*/  IADD3 R23, PT, PT, R23, 0x80, RZ ;  /* 0x0000008017177810 */ /* 0x000fc40007ffe0ff */
[----:B-1----:R-:W-:-:S04]  /*4510*/  IADD3 R4, P0, PT, R0, R4, RZ ;  /* 0x0000000400047210 */ /* 0x002fc80007f1e0ff */
[----:B------:R-:W-:-:S05]  /*4520*/  LEA.HI.X.SX32 R5, R0, R5, 0x1, P0 ;  /* 0x0000000500057211 */ /* 0x000fca00000f0eff */
[----:B--2---:R2:W-:Y:S04]  /*4530*/  STG.E.U8 desc[UR36][R4.64], R7 ;  /* 0x0000000704007986 */ /* 0x0045e8000c101124 */
.L_x_37256:
[----:B------:R-:W-:Y:S05]  /*4540*/  BSYNC.RECONVERGENT B6 ;  /* 0x0000000000067941 */ /* 0x000fea0003800200 */
.L_x_37255:
        /* <DEDUP_REMOVED lines=30> */
.L_x_37259:
        /* <DEDUP_REMOVED lines=276> */
.L_x_37260:
[----:B------:R-:W0:Y:S08]  /*5870*/  LDC.64 R4, c[0x0][0x580] ;  /* 0x00016000ff047b82 */ /* 0x000e300000000a00 */
[----:B------:R-:W1:Y:S01]  /*5880*/  LDC.64 R2, c[0x0][0x730] ;  /* 0x0001cc00ff027b82 */ /* 0x000e620000000a00 */
[----:B0-----:R-:W2:Y:S01]  /*5890*/  LDG.E.U8 R5, desc[UR36][R4.64] ;  /* 0x0000002404057981 */ /* 0x001ea2000c1e1100 */
[----:B-1----:R-:W-:-:S04]  /*58a0*/  IADD3 R2, P0, PT, R0, R2, RZ ;  /* 0x0000000200027210 */ /* 0x002fc80007f1e0ff */
[----:B------:R-:W-:-:S05]  /*58b0*/  LEA.HI.X.SX32 R3, R0, R3, 0x1, P0 ;  /* 0x0000000300037211 */ /* 0x000fca00000f0eff */
[----:B--2---:R-:W-:Y:S01]  /*58c0*/  STG.E.U8 desc[UR36][R2.64], R5 ;  /* 0x0000000502007986 */ /* 0x004fe2000c101124 */
[----:B------:R-:W-:Y:S05]  /*58d0*/  EXIT ;  /* 0x000000000000794d */ /* 0x000fea0003800000 */
.L_x_37235:
        /* <DEDUP_REMOVED lines=31> */
.L_x_37263:
        /* <DEDUP_REMOVED lines=11> */
.L_x_37262:
[----:B------:R-:W-:Y:S05]  /*5b80*/  BSYNC.RECONVERGENT B6 ;  /* 0x0000000000067941 */ /* 0x000fea0003800200 */
.L_x_37261:
        /* <DEDUP_REMOVED lines=31> */
.L_x_37266:
        /* <DEDUP_REMOVED lines=11> */
.L_x_37265:
[----:B------:R-:W-:Y:S05]  /*5e30*/  BSYNC.RECONVERGENT B6 ;  /* 0x0000000000067941 */ /* 0x000fea0003800200 */
.L_x_37264:
        /* <DEDUP_REMOVED lines=31> */
.L_x_37269:
        /* <DEDUP_REMOVED lines=11> */
.L_x_37268:
[----:B------:R-:W-:Y:S05]  /*60e0*/  BSYNC.RECONVERGENT B6 ;  /* 0x0000000000067941 */ /* 0x000fea0003800200 */
.L_x_37267:
        /* <DEDUP_REMOVED lines=30> */
.L_x_37270:
        /* <DEDUP_REMOVED lines=11> */
.L_x_37234:
        /* <DEDUP_REMOVED lines=310> */
.L_x_37275:
        /* <DEDUP_REMOVED lines=29> */
.L_x_37277:
[----:B------:R-:W-:Y:S05]  /*78b0*/  BSYNC.RECONVERGENT B6 ;  /* 0x0000000000067941 */ /* 0x000fea0003800200 */
.L_x_37276:
[----:B------:R-:W0:Y:S02]  /*78c0*/  LDCU.64 UR4, c[0x0][0x580] ;  /* 0x0000b000ff0477ac */ /* 0x000e240008000a00 */
[----:B0-----:R-:W-:-:S05]  /*78d0*/  IADD3 R2, P0, PT, R17, UR4, RZ ;  /* 0x0000000411027c10 */ /* 0x001fca000ff1e0ff */
[----:B------:R-:W-:-:S06]  /*78e0*/  IMAD.X R3, RZ, RZ, UR5, P0 ;  /* 0x00000005ff037e24 */ /* 0x000fcc00080e06ff */
[----:B------:R-:W2:Y:S01]  /*78f0*/  LDG.E.U8 R3, desc[UR36][R2.64] ;  /* 0x0000002402037981 */ /* 0x000ea2000c1e1100 */
[----:B------:R-:W2:Y:S01]  /*7900*/  LDC.64 R4, c[0x0][0x730] ;  /* 0x0001cc00ff047b82 */ /* 0x000ea20000000a00 */
[----:B------:R-:W-:Y:S02]  /*7910*/  IADD3 R23, PT, PT, R23, 0x80, RZ ;  /* 0x0000008017177810 */ /* 0x000fe40007ffe0ff */
[----:B--2---:R0:W-:Y:S05]  /*7920*/  STG.E.U8 desc[UR36][R4.64], R3 ;  /* 0x0000000304007986 */ /* 0x0041ea000c101124 */
.L_x_37274:
[----:B------:R-:W-:Y:S05]  /*7930*/  BSYNC.RECONVERGENT B7 ;  /* 0x0000000000077941 */ /* 0x000fea0003800200 */
.L_x_37273:
        /* <DEDUP_REMOVED lines=302> */
.L_x_37280:
        /* <DEDUP_REMOVED lines=29> */
.L_x_37282:
[----:B------:R-:W-:Y:S05]  /*8df0*/  BSYNC.RECONVERGENT B6 ;  /* 0x0000000000067941 */ /* 0x000fea0003800200 */
.L_x_37281:
[----:B------:R-:W0:Y:S02]  /*8e00*/  LDCU.64 UR4, c[0x0][0x580] ;  /* 0x0000b000ff0477ac */ /* 0x000e240008000a00 */
[----:B0-----:R-:W-:-:S04]  /*8e10*/  IADD3 R2, P0, PT, R17, UR4, RZ ;  /* 0x0000000411027c10 */ /* 0x001fc8000ff1e0ff */
[----:B------:R-:W-:-:S06]  /*8e20*/  IADD3.X R3, PT, PT, RZ, UR5, RZ, P0, !PT ;  /* 0x00000005ff037c10 */ /* 0x000fcc00087fe4ff */
[----:B------:R-:W2:Y:S01]  /*8e30*/  LDG.E.U8 R3, desc[UR36][R2.64] ;  /* 0x0000002402037981 */ /* 0x000ea2000c1e1100 */
[----:B------:R-:W2:Y:S01]  /*8e40*/  LDC.64 R4, c[0x0][0x730] ;  /* 0x0001cc00ff047b82 */ /* 0x000ea20000000a00 */
[----:B------:R-:W-:Y:S02]  /*8e50*/  VIADD R23, R23, 0x80 ;  /* 0x0000008017177836 */ /* 0x000fe40000000000 */
[----:B--2---:R1:W-:Y:S05]  /*8e60*/  STG.E.U8 desc[UR36][R4.64], R3 ;  /* 0x0000000304007986 */ /* 0x0043ea000c101124 */
.L_x_37279:
[----:B------:R-:W-:Y:S05]  /*8e70*/  BSYNC.RECONVERGENT B7 ;  /* 0x0000000000077941 */ /* 0x000fea0003800200 */
.L_x_37278:
        /* <DEDUP_REMOVED lines=302> */
.L_x_37285:
        /* <DEDUP_REMOVED lines=29> */
.L_x_37287:
[----:B------:R-:W-:Y:S05]  /*a330*/  BSYNC.RECONVERGENT B6 ;  /* 0x0000000000067941 */ /* 0x000fea0003800200 */
.L_x_37286:
[----:B------:R-:W0:Y:S02]  /*a340*/  LDCU.64 UR4, c[0x0][0x580] ;  /* 0x0000b000ff0477ac */ /* 0x000e240008000a00 */
[----:B0-----:R-:W-:-:S04]  /*a350*/  IADD3 R2, P0, PT, R17, UR4, RZ ;  /* 0x0000000411027c10 */ /* 0x001fc8000ff1e0ff */
[----:B------:R-:W-:-:S06]  /*a360*/  IADD3.X R3, PT, PT, RZ, UR5, RZ, P0, !PT ;  /* 0x00000005ff037c10 */ /* 0x000fcc00087fe4ff */
[----:B------:R-:W2:Y:S01]  /*a370*/  LDG.E.U8 R3, desc[UR36][R2.64] ;  /* 0x0000002402037981 */ /* 0x000ea2000c1e1100 */
[----:B------:R-:W2:Y:S01]  /*a380*/  LDC.64 R4, c[0x0][0x730] ;  /* 0x0001cc00ff047b82 */ /* 0x000ea20000000a00 */
[----:B------:R-:W-:Y:S02]  /*a390*/  IADD3 R23, PT, PT, R23, 0x80, RZ ;  /* 0x0000008017177810 */ /* 0x000fe40007ffe0ff */
[----:B--2---:R2:W-:Y:S05]  /*a3a0*/  STG.E.U8 desc[UR36][R4.64], R3 ;  /* 0x0000000304007986 */ /* 0x0045ea000c101124 */
.L_x_37284:
[----:B------:R-:W-:Y:S05]  /*a3b0*/  BSYNC.RECONVERGENT B7 ;  /* 0x0000000000077941 */ /* 0x000fea0003800200 */
.L_x_37283:
        /* <DEDUP_REMOVED lines=301> */
.L_x_37288:
        /* <DEDUP_REMOVED lines=31> */
.L_x_37290:
[----:B------:R-:W-:Y:S05]  /*b880*/  BSYNC.RECONVERGENT B6 ;  /* 0x0000000000067941 */ /* 0x000fea0003800200 */
.L_x_37289:
[----:B------:R-:W2:Y:S01]  /*b890*/  LDG.E.U8 R17, desc[UR36][R16.64] ;  /* 0x0000002410117981 */ /* 0x000ea2000c1e1100 */
[----:B------:R-:W2:Y:S03]  /*b8a0*/  LDC.64 R2, c[0x0][0x730] ;  /* 0x0001cc00ff027b82 */ /* 0x000ea60000000a00 */
[----:B--2---:R-:W-:Y:S01]  /*b8b0*/  STG.E.U8 desc[UR36][R2.64], R17 ;  /* 0x0000001102007986 */ /* 0x004fe2000c101124 */
[----:B------:R-:W-:Y:S05]  /*b8c0*/  EXIT ;  /* 0x000000000000794d */ /* 0x000fea0003800000 */
.L_x_37272:
        /* <DEDUP_REMOVED lines=308> */
.L_x_37293:
        /* <DEDUP_REMOVED lines=29> */
.L_x_37295:
[----:B------:R-:W-:Y:S05]  /*cde0*/  BSYNC.RECONVERGENT B6 ;  /* 0x0000000000067941 */ /* 0x000fea0003800200 */
.L_x_37294:
        /* <DEDUP_REMOVED lines=276> */
.L_x_37296:
        /* <DEDUP_REMOVED lines=9> */
.L_x_37292:
[----:B------:R-:W-:Y:S05]  /*dfc0*/  BSYNC.RECONVERGENT B7 ;  /* 0x0000000000077941 */ /* 0x000fea0003800200 */
.L_x_37291:
        /* <DEDUP_REMOVED lines=303> */
.L_x_37299:
        /* <DEDUP_REMOVED lines=29> */
.L_x_37301:
[----:B------:R-:W-:Y:S05]  /*f490*/  BSYNC.RECONVERGENT B6 ;  /* 0x0000000000067941 */ /* 0x000fea0003800200 */
.L_x_37300:
        /* <DEDUP_REMOVED lines=276> */
.L_x_37302:
        /* <DEDUP_REMOVED lines=9> */
.L_x_37298:
[----:B------:R-:W-:Y:S05]  /*10670*/  BSYNC.RECONVERGENT B7 ;  /* 0x0000000000077941 */ /* 0x000fea0003800200 */
.L_x_37297:
        /* <DEDUP_REMOVED lines=303> */
.L_x_37305:
        /* <DEDUP_REMOVED lines=29> */
.L_x_37307:
[----:B------:R-:W-:Y:S05]  /*11b40*/  BSYNC.RECONVERGENT B6 ;  /* 0x0000000000067941 */ /* 0x000fea0003800200 */
.L_x_37306:
        /* <DEDUP_REMOVED lines=276> */
.L_x_37308:
        /* <DEDUP_REMOVED lines=9> */
.L_x_37304:
[----:B------:R-:W-:Y:S05]  /*12d20*/  BSYNC.RECONVERGENT B7 ;  /* 0x0000000000077941 */ /* 0x000fea0003800200 */
.L_x_37303:
        /* <DEDUP_REMOVED lines=302> */
.L_x_37309:
        /* <DEDUP_REMOVED lines=31> */
.L_x_37311:
[----:B------:R-:W-:Y:S05]  /*14200*/  BSYNC.RECONVERGENT B6 ;  /* 0x0000000000067941 */ /* 0x000fea0003800200 */
.L_x_37310:
        /* <DEDUP_REMOVED lines=276> */
.L_x_37312:
[----:B------:R-:W2:Y:S01]  /*15350*/  LDG.E.U8 R19, desc[UR36][R18.64] ;  /* 0x0000002412137981 */ /* 0x000ea2000c1e1100 */
[----:B------:R-:W0:Y:S02]  /*15360*/  LDCU.64 UR4, c[0x0][0x730] ;  /* 0x0000e600ff0477ac */ /* 0x000e240008000a00 */
[----:B0-----:R-:W-:-:S04]  /*15370*/  IADD3 R2, P0, PT, R0, UR4, RZ ;  /* 0x0000000400027c10 */ /* 0x001fc8000ff1e0ff */
[----:B------:R-:W-:-:S05]  /*15380*/  LEA.HI.X.SX32 R3, R0, UR5, 0x1, P0 ;  /* 0x0000000500037c11 */ /* 0x000fca00080f0eff */
[----:B--2---:R-:W-:Y:S01]  /*15390*/  STG.E.U8 desc[UR36][R2.64], R19 ;  /* 0x0000001302007986 */ /* 0x004fe2000c101124 */
[----:B------:R-:W-:Y:S05]  /*153a0*/  EXIT ;  /* 0x000000000000794d */ /* 0x000fea0003800000 */
.L_x_37271:
        /* <DEDUP_REMOVED lines=305> */
.L_x_37315:
        /* <DEDUP_REMOVED lines=29> */
.L_x_37317:
[----:B------:R-:W-:Y:S05]  /*16890*/  BSYNC.RECONVERGENT B6 ;  /* 0x0000000000067941 */ /* 0x000fea0003800200 */
.L_x_37316:
        /* <DEDUP_REMOVED lines=13> */
.L_x_37314:
[----:B------:R-:W-:Y:S05]  /*16970*/  BSYNC.RECONVERGENT B7 ;  /* 0x0000000000077941 */ /* 0x000fea0003800200 */
.L_x_37313:
        /* <DEDUP_REMOVED lines=302> */
.L_x_37320:
        /* <DEDUP_REMOVED lines=29> */
.L_x_37322:
[----:B------:R-:W-:Y:S05]  /*17e30*/  BSYNC.RECONVERGENT B6 ;  /* 0x0000000000067941 */ /* 0x000fea0003800200 */
.L_x_37321:
        /* <DEDUP_REMOVED lines=13> */
.L_x_37319:
[----:B------:R-:W-:Y:S05]  /*17f10*/  BSYNC.RECONVERGENT B7 ;  /* 0x0000000000077941 */ /* 0x000fea0003800200 */
.L_x_37318:
        /* <DEDUP_REMOVED lines=302> */
.L_x_37325:
        /* <DEDUP_REMOVED lines=29> */
.L_x_37327:
[----:B------:R-:W-:Y:S05]  /*193d0*/  BSYNC.RECONVERGENT B6 ;  /* 0x0000000000067941 */ /* 0x000fea0003800200 */
.L_x_37326:
        /* <DEDUP_REMOVED lines=13> */
.L_x_37324:
[----:B------:R-:W-:Y:S05]  /*194b0*/  BSYNC.RECONVERGENT B7 ;  /* 0x0000000000077941 */ /* 0x000fea0003800200 */
.L_x_37323:
        /* <DEDUP_REMOVED lines=301> */
.L_x_37328:
        /* <DEDUP_REMOVED lines=31> */
.L_x_37330:
[----:B------:R-:W-:Y:S05]  /*1a980*/  BSYNC.RECONVERGENT B6 ;  /* 0x0000000000067941 */ /* 0x000fea0003800200 */
.L_x_37329:
        /* <DEDUP_REMOVED lines=10> */
.L_x_37331:
        /* <DEDUP_REMOVED lines=13> */
.L_x_42008:


//--------------------- .text._ZN2at6native24index_elementwise_kernelILi128ELi4EZNS0_20cuda_take_put_kernelIaiZZZZZNS0_10put_kernelERNS_14TensorIteratorERKNS_10TensorBaseEbENKUlvE_clEvENKUlvE0_clEvENKUlvE_clEvENKUlvE_clEvEUlRaiE_EEvS4_S7_RKT1_EUliE_EEvlSE_ --------------------------
	.section	.text._ZN2at6native24index_elementwise_kernelILi128ELi4EZNS0_20cuda_take_put_kernelIaiZZZZZNS0_10put_kernelERNS_14TensorIteratorERKNS_10TensorBaseEbENKUlvE_clEvENKUlvE0_clEvENKUlvE_clEvENKUlvE_clEvEUlRaiE_EEvS4_S7_RKT1_EUliE_EEvlSE_,"ax",@progbits
	.align	128
        .global         _ZN2at6native24index_elementwise_kernelILi128ELi4EZNS0_20cuda_take_put_kernelIaiZZZZZNS0_10put_kernelERNS_14TensorIteratorERKNS_10TensorBaseEbENKUlvE_clEvENKUlvE0_clEvENKUlvE_clEvENKUlvE_clEvEUlRaiE_EEvS4_S7_RKT1_EUliE_EEvlSE_
        .type           _ZN2at6native24index_elementwise_kernelILi128ELi4EZNS0_20cuda_take_put_kernelIaiZZZZZNS0_10put_kernelERNS_14TensorIteratorERKNS_10TensorBaseEbENKUlvE_clEvENKUlvE0_clEvENKUlvE_clEvENKUlvE_clEvEUlRaiE_EEvS4_S7_RKT1_EUliE_EEvlSE_,@function
        .size           _ZN2at6native24index_elementwise_kernelILi128ELi4EZNS0_20cuda_take_put_kernelIaiZZZZZNS0_10put_kernelERNS_14TensorIteratorERKNS_10TensorBaseEbENKUlvE_clEvENKUlvE0_clEvENKUlvE_clEvENKUlvE_clEvEUlRaiE_EEvS4_S7_RKT1_EUliE_EEvlSE_,(.L_x_42009 - _ZN2at6native24index_elementwise_kernelILi128ELi4EZNS0_20cuda_take_put_kernelIaiZZZZZNS0_10put_kernelERNS_14TensorIteratorERKNS_10TensorBaseEbENKUlvE_clEvENKUlvE0_clEvENKUlvE_clEvENKUlvE_clEvEUlRaiE_EEvS4_S7_RKT1_EUliE_EEvlSE_)
        .other          _ZN2at6native24index_elementwise_kernelILi128ELi4EZNS0_20cuda_take_put_kernelIaiZZZZZNS0_10put_kernelERNS_14TensorIteratorERKNS_10TensorBaseEbENKUlvE_clEvENKUlvE0_clEvENKUlvE_clEvENKUlvE_clEvEUlRaiE_EEvS4_S7_RKT1_EUliE_EEvlSE_,@"STO_CUDA_ENTRY STV_DEFAULT"
_ZN2at6native24index_elementwise_kernelILi128ELi4EZNS0_20cuda_take_put_kernelIaiZZZZZNS0_10put_kernelERNS_14TensorIteratorERKNS_10TensorBaseEbENKUlvE_clEvENKUlvE0_clEvENKUlvE_clEvENKUlvE_clEvEUlRaiE_EEvS4_S7_RKT1_EUliE_EEvlSE_:
.text._ZN2at6native24index_elementwise_kernelILi128ELi4EZNS0_20cuda_take_put_kernelIaiZZZZZNS0_10put_kernelERNS_14TensorIteratorERKNS_10TensorBaseEbENKUlvE_clEvENKUlvE0_clEvENKUlvE_clEvENKUlvE_clEvEUlRaiE_EEvS4_S7_RKT1_EUliE_EEvlSE_:
        /* <DEDUP_REMOVED lines=46> */
.L_x_37337:
        /* <DEDUP_REMOVED lines=11> */
.L_x_37339:
        /* <DEDUP_REMOVED lines=11> */
.L_x_37338:
[----:B------:R-:W-:-:S07]  /*0440*/  VIADD R23, R23, 0x80 ;  /* 0x0000008017177836 */ /* 0x000fce0000000000 */
.L_x_37336:
[----:B------:R-:W-:Y:S05]  /*0450*/  BSYNC B6 ;  /* 0x0000000000067941 */ /* 0x000fea0003800000 */
.L_x_37335:
        /* <DEDUP_REMOVED lines=31> */
.L_x_37342:
        /* <DEDUP_REMOVED lines=11> */
.L_x_37344:
        /* <DEDUP_REMOVED lines=11> */
.L_x_37343:
[----:B------:R-:W-:-:S07]  /*07b0*/  VIADD R23, R23, 0x80 ;  /* 0x0000008017177836 */ /* 0x000fce0000000000 */
.L_x_37341:
[----:B------:R-:W-:Y:S05]  /*07c0*/  BSYNC B6 ;  /* 0x0000000000067941 */ /* 0x000fea0003800000 */
.L_x_37340:
        /* <DEDUP_REMOVED lines=31> */
.L_x_37347:
        /* <DEDUP_REMOVED lines=11> */
.L_x_37349:
        /* <DEDUP_REMOVED lines=11> */
.L_x_37348:
[----:B------:R-:W-:-:S07]  /*0b20*/  VIADD R23, R23, 0x80 ;  /* 0x0000008017177836 */ /* 0x000fce0000000000 */
.L_x_37346:
[----:B------:R-:W-:Y:S05]  /*0b30*/  BSYNC B6 ;  /* 0x0000000000067941 */ /* 0x000fea0003800000 */
.L_x_37345:
        /* <DEDUP_REMOVED lines=30> */
.L_x_37350:
        /* <DEDUP_REMOVED lines=10> */
.L_x_37351:
        /* <DEDUP_REMOVED lines=11> */
.L_x_37334:
        /* <DEDUP_REMOVED lines=34> */
.L_x_37354:
        /* <DEDUP_REMOVED lines=276> */
.L_x_37355:
        /* <DEDUP_REMOVED lines=13> */
.L_x_37357:
        /* <DEDUP_REMOVED lines=11> */
.L_x_37356:
[----:B------:R-:W-:-:S07]  /*2350*/  IADD3 R23, PT, PT, R23, 0x80, RZ ;  /* 0x0000008017177810 */ /* 0x000fce0007ffe0ff */
.L_x_37353:
[----:B------:R-:W-:Y:S05]  /*2360*/  BSYNC B6 ;  /* 0x0000000000067941 */ /* 0x000fea0003800000 */
.L_x_37352:
        /* <DEDUP_REMOVED lines=31> */
.L_x_37360:
        /* <DEDUP_REMOVED lines=276> */
.L_x_37361:
        /* <DEDUP_REMOVED lines=13> */
.L_x_37363:
        /* <DEDUP_REMOVED lines=11> */
.L_x_37362:
[----:B------:R-:W-:-:S07]  /*3820*/  IADD3 R23, PT, PT, R23, 0x80, RZ ;  /* 0x0000008017177810 */ /* 0x000fce0007ffe0ff */
.L_x_37359:
[----:B------:R-:W-:Y:S05]  /*3830*/  BSYNC B6 ;  /* 0x0000000000067941 */ /* 0x000fea0003800000 */
.L_x_37358:
        /* <DEDUP_REMOVED lines=31> */
.L_x_37366:
        /* <DEDUP_REMOVED lines=276> */
.L_x_37367:
        /* <DEDUP_REMOVED lines=13> */
.L_x_37369:
        /* <DEDUP_REMOVED lines=11> */
.L_x_37368:
[----:B------:R-:W-:-:S07]  /*4cf0*/  IADD3 R23, PT, PT, R23, 0x80, RZ ;  /* 0x0000008017177810 */ /* 0x000fce0007ffe0ff */
.L_x_37365:
[----:B------:R-:W-:Y:S05]  /*4d00*/  BSYNC B6 ;  /* 0x0000000000067941 */ /* 0x000fea0003800000 */
.L_x_37364:
        /* <DEDUP_REMOVED lines=30> */
.L_x_37370:
        /* <DEDUP_REMOVED lines=276> */
.L_x_37371:
        /* <DEDUP_REMOVED lines=12> */
.L_x_37372:
        /* <DEDUP_REMOVED lines=11> */
.L_x_37333:
        /* <DEDUP_REMOVED lines=31> */
.L_x_37375:
        /* <DEDUP_REMOVED lines=17> */
.L_x_37377:
        /* <DEDUP_REMOVED lines=11> */
.L_x_37376:
[----:B------:R-:W-:-:S07]  /*6550*/  VIADD R23, R23, 0x80 ;  /* 0x0000008017177836 */ /* 0x000fce0000000000 */
.L_x_37374:
[----:B------:R-:W-:Y:S05]  /*6560*/  BSYNC B6 ;  /* 0x0000000000067941 */ /* 0x000fea0003800000 */
.L_x_37373:
        /* <DEDUP_REMOVED lines=31> */
.L_x_37380:
        /* <DEDUP_REMOVED lines=17> */
.L_x_37382:
        /* <DEDUP_REMOVED lines=11> */
.L_x_37381:
[----:B------:R-:W-:-:S07]  /*6920*/  VIADD R23, R23, 0x80 ;  /* 0x0000008017177836 */ /* 0x000fce0000000000 */
.L_x_37379:
[----:B------:R-:W-:Y:S05]  /*6930*/  BSYNC B6 ;  /* 0x0000000000067941 */ /* 0x000fea0003800000 */
.L_x_37378:
        /* <DEDUP_REMOVED lines=31> */
.L_x_37385:
        /* <DEDUP_REMOVED lines=17> */
.L_x_37387:
        /* <DEDUP_REMOVED lines=11> */
.L_x_37386:
[----:B------:R-:W-:-:S07]  /*6cf0*/  VIADD R23, R23, 0x80 ;  /* 0x0000008017177836 */ /* 0x000fce0000000000 */
.L_x_37384:
[----:B------:R-:W-:Y:S05]  /*6d00*/  BSYNC B6 ;  /* 0x0000000000067941 */ /* 0x000fea0003800000 */
.L_x_37383:
        /* <DEDUP_REMOVED lines=30> */
.L_x_37388:
        /* <DEDUP_REMOVED lines=14> */
[----:B------:R-:W-:-:S04]  /*6fd0*/  SHF.L.U32 R7, R7, 0x3, RZ ;  /* 0x0000000307077819 */ /* 0x000fc800000006ff */
[----:B------:R-:W-:-:S07]  /*6fe0*/  SHF.L.U32 R9, R0, R7, RZ ;  /* 0x0000000700097219 */ /* 0x000fce00000006ff */
.L_x_37389:
        /* <DEDUP_REMOVED lines=11> */
.L_x_37332:
        /* <DEDUP_REMOVED lines=310> */
.L_x_37394:
        /* <DEDUP_REMOVED lines=29> */
.L_x_37396:
[----:B------:R-:W-:Y:S05]  /*85d0*/  BSYNC.RECONVERGENT B6 ;  /* 0x0000000000067941 */ /* 0x000fea0003800200 */
.L_x_37395:
        /* <DEDUP_REMOVED lines=9> */
[----:B------:R-:W-:Y:S01]  /*8670*/  HFMA2 R0, -RZ, RZ, 0, 1.5199184417724609375e-05 ;  /* 0x000000ffff007431 */ /* 0x000fe200000001ff */
[----:B------:R-:W-:Y:S01]  /*8680*/  SHF.L.U32 R9, R5, 0x3, RZ ;  /* 0x0000000305097819 */ /* 0x000fe200000006ff */
[----:B------:R-:W-:Y:S03]  /*8690*/  BSSY B0, `(.L_x_37397) ;  /* 0x000000c000007945 */ /* 0x000fe60003800000 */
[----:B------:R-:W-:-:S07]  /*86a0*/  SHF.L.U32 R8, R0, R9, RZ ;  /* 0x0000000900087219 */ /* 0x000fce00000006ff */
.L_x_37398:
        /* <DEDUP_REMOVED lines=11> */
.L_x_37397:
[----:B------:R-:W-:-:S07]  /*8760*/  IADD3 R23, PT, PT, R23, 0x80, RZ ;  /* 0x0000008017177810 */ /* 0x000fce0007ffe0ff */
.L_x_37393:
[----:B------:R-:W-:Y:S05]  /*8770*/  BSYNC B7 ;  /* 0x0000000000077941 */ /* 0x000fea0003800000 */
.L_x_37392:
[----:B------:R-:W1:Y:S01]  /*8780*/  LDCU.64 UR4, c[0x0][0x380] ;  /* 0x00007000ff0477ac */ /* 0x000e620008000a00 */
[----:B------:R-:W-:Y:S01]  /*8790*/  BSSY B7, `(.L_x_37399) ;  /* 0x0000164000077945 */ /* 0x000fe20003800000 */
        /* <DEDUP_REMOVED lines=300> */
.L_x_37401:
        /* <DEDUP_REMOVED lines=29> */
.L_x_37403:
[----:B------:R-:W-:Y:S05]  /*9c30*/  BSYNC.RECONVERGENT B6 ;  /* 0x0000000000067941 */ /* 0x000fea0003800200 */
.L_x_37402:
        /* <DEDUP_REMOVED lines=13> */
.L_x_37405:
        /* <DEDUP_REMOVED lines=11> */
.L_x_37404:
[----:B------:R-:W-:-:S07]  /*9dc0*/  IADD3 R23, PT, PT, R23, 0x80, RZ ;  /* 0x0000008017177810 */ /* 0x000fce0007ffe0ff */
.L_x_37400:
[----:B------:R-:W-:Y:S05]  /*9dd0*/  BSYNC B7 ;  /* 0x0000000000077941 */ /* 0x000fea0003800000 */
.L_x_37399:
        /* <DEDUP_REMOVED lines=302> */
.L_x_37408:
        /* <DEDUP_REMOVED lines=29> */
.L_x_37410:
[----:B------:R-:W-:Y:S05]  /*b290*/  BSYNC.RECONVERGENT B6 ;  /* 0x0000000000067941 */ /* 0x000fea0003800200 */
.L_x_37409:
        /* <DEDUP_REMOVED lines=13> */
.L_x_37412:
        /* <DEDUP_REMOVED lines=11> */
.L_x_37411:
[----:B------:R-:W-:-:S07]  /*b420*/  IADD3 R23, PT, PT, R23, 0x80, RZ ;  /* 0x0000008017177810 */ /* 0x000fce0007ffe0ff */
.L_x_37407:
[----:B------:R-:W-:Y:S05]  /*b430*/  BSYNC B7 ;  /* 0x0000000000077941 */ /* 0x000fea0003800000 */
.L_x_37406:
        /* <DEDUP_REMOVED lines=301> */
.L_x_37413:
        /* <DEDUP_REMOVED lines=31> */
.L_x_37415:
[----:B------:R-:W-:Y:S05]  /*c900*/  BSYNC.RECONVERGENT B6 ;  /* 0x0000000000067941 */ /* 0x000fea0003800200 */
.L_x_37414:
        /* <DEDUP_REMOVED lines=9> */
.L_x_37416:
        /* <DEDUP_REMOVED lines=11> */
.L_x_37391:
[----:B------:R-:W0:Y:S01]  /*ca50*/  LDCU.64 UR4, c[0x0][0x380] ;  /* 0x00007000ff0477ac */ /* 0x000e220008000a00 */
[----:B------:R-:W-:Y:S01]  /*ca60*/  IADD3 R22, PT, PT, R22, -0x1, RZ ;  /* 0xffffffff16167810 */ /* 0x000fe20007ffe0ff */
[----:B------:R-:W-:Y:S01]  /*ca70*/  BSSY B7, `(.L_x_37417) ;  /* 0x000027f000077945 */ /* 0x000fe20003800000 */
        /* <DEDUP_REMOVED lines=305> */
.L_x_37419:
        /* <DEDUP_REMOVED lines=29> */
.L_x_37421:
[----:B------:R-:W-:Y:S05]  /*df60*/  BSYNC.RECONVERGENT B6 ;  /* 0x0000000000067941 */ /* 0x000fea0003800200 */
.L_x_37420:
        /* <DEDUP_REMOVED lines=276> */
.L_x_37422:
[----:B------:R-:W0:Y:S01]  /*f0b0*/  LDC.64 R4, c[0x0][0x738] ;  /* 0x0001ce00ff047b82 */ /* 0x000e220000000a00 */
[----:B------:R-:W1:Y:S01]  /*f0c0*/  LDCU.64 UR4, c[0x0][0x580] ;  /* 0x0000b000ff0477ac */ /* 0x000e620008000a00 */
[----:B------:R-:W-:Y:S02]  /*f0d0*/  SHF.R.S32.HI R0, RZ, 0x1f, R3 ;  /* 0x0000001fff007819 */ /* 0x000fe40000011403 */
        /* <DEDUP_REMOVED lines=8> */
[----:B------:R-:W-:Y:S01]  /*f160*/  IMAD.SHL.U32 R3, R7, 0x8, RZ ;  /* 0x0000000807037824 */ /* 0x000fe200078e00ff */
[----:B------:R-:W-:Y:S01]  /*f170*/  MOV R10, 0xff ;  /* 0x000000ff000a7802 */ /* 0x000fe20000000f00 */
[----:B------:R-:W-:Y:S03]  /*f180*/  BSSY B0, `(.L_x_37423) ;  /* 0x000000c000007945 */ /* 0x000fe60003800000 */
[----:B------:R-:W-:-:S07]  /*f190*/  SHF.L.U32 R10, R10, R3, RZ ;  /* 0x000000030a0a7219 */ /* 0x000fce00000006ff */
.L_x_37424:
[----:B-----5:R-:W-:Y:S01]  /*f1a0*/  SHF.R.U32.HI R0, RZ, R3, R6 ;  /* 0x00000003ff007219 */ /* 0x020fe20000011606 */
[----:B------:R-:W-:Y:S05]  /*f1b0*/  YIELD ;  /* 0x0000000000007946 */ /* 0x000fea0003800000 */
[----:B------:R-:W-:-:S04]  /*f1c0*/  IADD3 R0, PT, PT, R9, R0, RZ ;  /* 0x0000000009007210 */ /* 0x000fc80007ffe0ff */
        /* <DEDUP_REMOVED lines=8> */
.L_x_37423:
[----:B------:R-:W-:-:S07]  /*f250*/  VIADD R23, R23, 0x80 ;  /* 0x0000008017177836 */ /* 0x000fce0000000000 */
.L_x_37418:
[----:B------:R-:W-:Y:S05]  /*f260*/  BSYNC B7 ;  /* 0x0000000000077941 */ /* 0x000fea0003800000 */
.L_x_37417:
        /* <DEDUP_REMOVED lines=303> */
.L_x_37427:
        /* <DEDUP_REMOVED lines=29> */
.L_x_37429:
[----:B------:R-:W-:Y:S05]  /*10730*/  BSYNC.RECONVERGENT B6 ;  /* 0x0000000000067941 */ /* 0x000fea0003800200 */
.L_x_37428:
        /* <DEDUP_REMOVED lines=276> */
.L_x_37430:
[----:B------:R-:W0:Y:S01]  /*11880*/  LDC.64 R4, c[0x0][0x738] ;  /* 0x0001ce00ff047b82 */ /* 0x000e220000000a00 */
[----:B------:R-:W1:Y:S01]  /*11890*/  LDCU.64 UR4, c[0x0][0x580] ;  /* 0x0000b000ff0477ac */ /* 0x000e620008000a00 */
[----:B------:R-:W-:Y:S02]  /*118a0*/  SHF.R.S32.HI R0, RZ, 0x1f, R3 ;  /* 0x0000001fff007819 */ /* 0x000fe40000011403 */
        /* <DEDUP_REMOVED lines=12> */
.L_x_37432:
        /* <DEDUP_REMOVED lines=11> */
.L_x_37431:
[----:B------:R-:W-:-:S07]  /*11a20*/  IADD3 R23, PT, PT, R23, 0x80, RZ ;  /* 0x0000008017177810 */ /* 0x000fce0007ffe0ff */
.L_x_37426:
[----:B------:R-:W-:Y:S05]  /*11a30*/  BSYNC B7 ;  /* 0x0000000000077941 */ /* 0x000fea0003800000 */
.L_x_37425:
        /* <DEDUP_REMOVED lines=303> */
.L_x_37435:
        /* <DEDUP_REMOVED lines=29> */
.L_x_37437:
[----:B------:R-:W-:Y:S05]  /*12f00*/  BSYNC.RECONVERGENT B6 ;  /* 0x0000000000067941 */ /* 0x000fea0003800200 */
.L_x_37436:
        /* <DEDUP_REMOVED lines=276> */
.L_x_37438:
[----:B------:R-:W0:Y:S01]  /*14050*/  LDC.64 R4, c[0x0][0x738] ;  /* 0x0001ce00ff047b82 */ /* 0x000e220000000a00 */
[----:B------:R-:W1:Y:S01]  /*14060*/  LDCU.64 UR4, c[0x0][0x580] ;  /* 0x0000b000ff0477ac */ /* 0x000e620008000a00 */
[----:B------:R-:W-:Y:S02]  /*14070*/  SHF.R.S32.HI R0, RZ, 0x1f, R3 ;  /* 0x0000001fff007819 */ /* 0x000fe40000011403 */
        /* <DEDUP_REMOVED lines=12> */
.L_x_37440:
        /* <DEDUP_REMOVED lines=11> */
.L_x_37439:
[----:B------:R-:W-:-:S07]  /*141f0*/  IADD3 R23, PT, PT, R23, 0x80, RZ ;  /* 0x0000008017177810 */ /* 0x000fce0007ffe0ff */
.L_x_37434:
[----:B------:R-:W-:Y:S05]  /*14200*/  BSYNC B7 ;  /* 0x0000000000077941 */ /* 0x000fea0003800000 */
.L_x_37433:
[----:B------:R-:W1:Y:S02]  /*14210*/  LDCU.64 UR4, c[0x0][0x380] ;  /* 0x00007000ff0477ac */ /* 0x000e640008000a00 */
[----:B-1----:R-:W-:-:S04]  /*14220*/  ISETP.GE.U32.AND P0, PT, R23, UR4, PT ;  /* 0x0000000417007c0c */ /* 0x002fc8000bf06070 */
[----:B------:R-:W-:-:S13]  /*14230*/  ISETP.GE.AND.EX P0, PT, RZ, UR5, PT, P0 ;  /* 0x00000005ff007c0c */ /* 0x000fda000bf06300 */
[----:B------:R-:W-:Y:S05]  /*14240*/  @P0 EXIT ;  /* 0x000000000000094d */ /* 0x000fea0003800000 */
        /* <DEDUP_REMOVED lines=298> */
.L_x_37441:
        /* <DEDUP_REMOVED lines=31> */
.L_x_37443:
[----:B------:R-:W-:Y:S05]  /*156e0*/  BSYNC.RECONVERGENT B6 ;  /* 0x0000000000067941 */ /* 0x000fea0003800200 */
.L_x_37442:
        /* <DEDUP_REMOVED lines=276> */
.L_x_37444:
[----:B------:R-:W0:Y:S01]  /*16830*/  LDC.64 R6, c[0x0][0x738] ;  /* 0x0001ce00ff067b82 */ /* 0x000e220000000a00 */
[----:B------:R-:W-:Y:S01]  /*16840*/  SHF.R.S32.HI R0, RZ, 0x1f, R3 ;  /* 0x0000001fff007819 */ /* 0x000fe20000011403 */
[----:B------:R1:W5:Y:S01]  /*16850*/  LDG.E.U8 R19, desc[UR36][R18.64] ;  /* 0x0000002412137981 */ /* 0x000362000c1e1100 */
[----:B0-----:R-:W-:-:S04]  /*16860*/  IADD3 R5, PT, PT, R3, R6, RZ ;  /* 0x0000000603057210 */ /* 0x001fc80007ffe0ff */
[----:B------:R-:W-:-:S04]  /*16870*/  LOP3.LUT R5, R5, 0x3, RZ, 0xc0, !PT ;  /* 0x0000000305057812 */ /* 0x000fc800078ec0ff */
[----:B------:R-:W-:-:S04]  /*16880*/  IADD3 R2, P0, P1, R3, R6, -R5 ;  /* 0x0000000603027210 */ /* 0x000fc8000791e805 */
[----:B------:R-:W-:-:S05]  /*16890*/  IADD3.X R3, PT, PT, R0, -0x1, R7, P0, P1 ;  /* 0xffffffff00037810 */ /* 0x000fca00007e2407 */
[----:B------:R1:W5:Y:S01]  /*168a0*/  LDG.E R4, desc[UR36][R2.64] ;  /* 0x0000002402047981 */ /* 0x000362000c1e1900 */
[----:B------:R-:W-:Y:S01]  /*168b0*/  IMAD.SHL.U32 R7, R5, 0x8, RZ ;  /* 0x0000000805077824 */ /* 0x000fe200078e00ff */
[----:B------:R-:W-:-:S04]  /*168c0*/  MOV R6, 0xff ;  /* 0x000000ff00067802 */ /* 0x000fc80000000f00 */
[----:B------:R-:W-:-:S07]  /*168d0*/  SHF.L.U32 R6, R6, R7, RZ ;  /* 0x0000000706067219 */ /* 0x000fce00000006ff */
.L_x_37445:
        /* <DEDUP_REMOVED lines=11> */
.L_x_37390:
        /* <DEDUP_REMOVED lines=305> */
.L_x_37448:
        /* <DEDUP_REMOVED lines=29> */
.L_x_37450:
[----:B------:R-:W-:Y:S05]  /*17e70*/  BSYNC.RECONVERGENT B6 ;  /* 0x0000000000067941 */ /* 0x000fea0003800200 */
.L_x_37449:
        /* <DEDUP_REMOVED lines=10> */
[----:B------:R-:W-:Y:S02]  /*17f20*/  LOP3.LUT R5, R5, 0x3, RZ, 0xc0, !PT ;  /* 0x0000000305057812 */ /* 0x000fe400078ec0ff */
[----:B------:R0:W5:Y:S02]  /*17f30*/  LDG.E.U8 R7, desc[UR36][R6.64] ;  /* 0x0000002406077981 */ /* 0x000164000c1e1100 */
[----:B------:R-:W-:-:S04]  /*17f40*/  IADD3 R2, P1, P2, R3, R8, -R5 ;  /* 0x0000000803027210 */ /* 0x000fc80007a3e805 */
[----:B------:R-:W-:-:S05]  /*17f50*/  IADD3.X R3, PT, PT, R0, -0x1, R9, P1, P2 ;  /* 0xffffffff00037810 */ /* 0x000fca0000fe4409 */
[----:B------:R0:W5:Y:S01]  /*17f60*/  LDG.E R4, desc[UR36][R2.64] ;  /* 0x0000002402047981 */ /* 0x000162000c1e1900 */
[----:B------:R-:W-:Y:S02]  /*17f70*/  HFMA2 R8, -RZ, RZ, 0, 1.5199184417724609375e-05 ;  /* 0x000000ffff087431 */ /* 0x000fe400000001ff */
[----:B------:R-:W-:Y:S01]  /*17f80*/  IMAD.SHL.U32 R9, R5, 0x8, RZ ;  /* 0x0000000805097824 */ /* 0x000fe200078e00ff */
[----:B------:R-:W-:Y:S04]  /*17f90*/  BSSY B0, `(.L_x_37451) ;  /* 0x000000c000007945 */ /* 0x000fe80003800000 */
[----:B------:R-:W-:-:S07]  /*17fa0*/  SHF.L.U32 R8, R8, R9, RZ ;  /* 0x0000000908087219 */ /* 0x000fce00000006ff */
.L_x_37452:
        /* <DEDUP_REMOVED lines=11> */
.L_x_37451:
[----:B------:R-:W-:-:S07]  /*18060*/  VIADD R23, R23, 0x80 ;  /* 0x0000008017177836 */ /* 0x000fce0000000000 */
.L_x_37447:
[----:B------:R-:W-:Y:S05]  /*18070*/  BSYNC B7 ;  /* 0x0000000000077941 */ /* 0x000fea0003800000 */
.L_x_37446:
        /* <DEDUP_REMOVED lines=302> */
.L_x_37455:
        /* <DEDUP_REMOVED lines=29> */
.L_x_37457:
[----:B------:R-:W-:Y:S05]  /*19530*/  BSYNC.RECONVERGENT B6 ;  /* 0x0000000000067941 */ /* 0x000fea0003800200 */
.L_x_37456:
        /* <DEDUP_REMOVED lines=19> */
.L_x_37459:
        /* <DEDUP_REMOVED lines=11> */
.L_x_37458:
[----:B------:R-:W-:-:S07]  /*19720*/  IADD3 R23, PT, PT, R23, 0x80, RZ ;  /* 0x0000008017177810 */ /* 0x000fce0007ffe0ff */
.L_x_37454:
[----:B------:R-:W-:Y:S05]  /*19730*/  BSYNC B7 ;  /* 0x0000000000077941 */ /* 0x000fea0003800000 */
.L_x_37453:
        /* <DEDUP_REMOVED lines=302> */
.L_x_37462:
        /* <DEDUP_REMOVED lines=29> */
.L_x_37464:
[----:B------:R-:W-:Y:S05]  /*1abf0*/  BSYNC.RECONVERGENT B6 ;  /* 0x0000000000067941 */ /* 0x000fea0003800200 */
.L_x_37463:
        /* <DEDUP_REMOVED lines=8> */
[-C--:B-1----:R-:W-:Y:S02]  /*1ac80*/  IADD3 R5, PT, PT, R3, R8.reuse, RZ ;  /* 0x0000000803057210 */ /* 0x082fe40007ffe0ff */
[----:B------:R-:W-:Y:S02]  /*1ac90*/  SHF.R.S32.HI R0, RZ, 0x1f, R3 ;  /* 0x0000001fff007819 */ /* 0x000fe40000011403 */
        /* <DEDUP_REMOVED lines=9> */
.L_x_37466:
        /* <DEDUP_REMOVED lines=11> */
.L_x_37465:
[----:B------:R-:W-:-:S07]  /*1ade0*/  IADD3 R23, PT, PT, R23, 0x80, RZ ;  /* 0x0000008017177810 */ /* 0x000fce0007ffe0ff */
.L_x_37461:
[----:B------:R-:W-:Y:S05]  /*1adf0*/  BSYNC B7 ;  /* 0x0000000000077941 */ /* 0x000fea0003800000 */
.L_x_37460:
[----:B------:R-:W1:Y:S02]  /*1ae00*/  LDCU.64 UR4, c[0x0][0x380] ;  /* 0x00007000ff0477ac */ /* 0x000e640008000a00 */
[----:B-1----:R-:W-:-:S04]  /*1ae10*/  ISETP.GE.U32.AND P0, PT, R23, UR4, PT ;  /* 0x0000000417007c0c */ /* 0x002fc8000bf06070 */
        /* <DEDUP_REMOVED lines=299> */
.L_x_37467:
        /* <DEDUP_REMOVED lines=31> */
.L_x_37469:
[----:B------:R-:W-:Y:S05]  /*1c2c0*/  BSYNC.RECONVERGENT B6 ;  /* 0x0000000000067941 */ /* 0x000fea0003800200 */
.L_x_37468:
[----:B------:R-:W0:Y:S01]  /*1c2d0*/  LDCU UR4, c[0x0][0x590] ;  /* 0x0000b200ff0477ac */ /* 0x000e220008000800 */
[----:B------:R-:W1:Y:S01]  /*1c2e0*/  LDC.64 R6, c[0x0][0x738] ;  /* 0x0001ce00ff067b82 */ /* 0x000e620000000a00 */
[----:B------:R-:W-:Y:S01]  /*1c2f0*/  SHF.R.S32.HI R3, RZ, 0x1f, R16 ;  /* 0x0000001fff037819 */ /* 0x000fe20000011410 */
[----:B------:R2:W5:Y:S03]  /*1c300*/  LDG.E.U8 R19, desc[UR36][R18.64] ;  /* 0x0000002412137981 */ /* 0x000566000c1e1100 */
[----:B0-----:R-:W-:-:S05]  /*1c310*/  LOP3.LUT R3, R3, UR4, RZ, 0xc0, !PT ;  /* 0x0000000403037c12 */ /* 0x001fca000f8ec0ff */
[----:B------:R-:W-:-:S05]  /*1c320*/  IMAD.IADD R3, R16, 0x1, R3 ;  /* 0x0000000110037824 */ /* 0x000fca00078e0203 */
[----:B-1----:R-:W-:Y:S02]  /*1c330*/  IADD3 R5, PT, PT, R3, R6, RZ ;  /* 0x0000000603057210 */ /* 0x002fe40007ffe0ff */
[----:B------:R-:W-:Y:S02]  /*1c340*/  SHF.R.S32.HI R0, RZ, 0x1f, R3 ;  /* 0x0000001fff007819 */ /* 0x000fe40000011403 */
[----:B------:R-:W-:-:S04]  /*1c350*/  LOP3.LUT R5, R5, 0x3, RZ, 0xc0, !PT ;  /* 0x0000000305057812 */ /* 0x000fc800078ec0ff */
[----:B------:R-:W-:-:S04]  /*1c360*/  IADD3 R2, P0, P1, R3, R6, -R5 ;  /* 0x0000000603027210 */ /* 0x000fc8000791e805 */
[----:B------:R-:W-:-:S05]  /*1c370*/  IADD3.X R3, PT, PT, R0, -0x1, R7, P0, P1 ;  /* 0xffffffff00037810 */ /* 0x000fca00007e2407 */
[----:B------:R2:W5:Y:S01]  /*1c380*/  LDG.E R4, desc[UR36][R2.64] ;  /* 0x0000002402047981 */ /* 0x000562000c1e1900 */
[----:B------:R-:W-:Y:S02]  /*1c390*/  HFMA2 R6, -RZ, RZ, 0, 1.5199184417724609375e-05 ;  /* 0x000000ffff067431 */ /* 0x000fe400000001ff */
[----:B------:R-:W-:-:S05]  /*1c3a0*/  IMAD.SHL.U32 R7, R5, 0x8, RZ ;  /* 0x0000000805077824 */ /* 0x000fca00078e00ff */
[----:B------:R-:W-:-:S07]  /*1c3b0*/  SHF.L.U32 R6, R6, R7, RZ ;  /* 0x0000000706067219 */ /* 0x000fce00000006ff */
.L_x_37470:
[----:B-----5:R-:W-:Y:S01]  /*1c3c0*/  SHF.R.U32.HI R0, RZ, R7, R4 ;  /* 0x00000007ff007219 */ /* 0x020fe20000011604 */
[----:B------:R-:W-:Y:S05]  /*1c3d0*/  YIELD ;  /* 0x0000000000007946 */ /* 0x000fea0003800000 */
[----:B------:R-:W-:-:S04]  /*1c3e0*/  IADD3 R0, PT, PT, R19, R0, RZ ;  /* 0x0000000013007210 */ /* 0x000fc80007ffe0ff */
        /* <DEDUP_REMOVED lines=8> */
.L_x_37471:
        /* <DEDUP_REMOVED lines=9> */
.L_x_42009:


//--------------------- .text._ZN2at6native24index_elementwise_kernelILi128ELi4EZNS0_20cuda_take_put_kernelIhlZZZZZNS0_10put_kernelERNS_14TensorIteratorERKNS_10TensorBaseEbENKUlvE_clEvENKUlvE_clEvENKUlvE_clEvENKUlvE0_clEvEUlRhlE0_EEvS4_S7_RKT1_EUliE_EEvlSE_ --------------------------
	.section	.text._ZN2at6native24index_elementwise_kernelILi128ELi4EZNS0_20cuda_take_put_kernelIhlZZZZZNS0_10put_kernelERNS_14TensorIteratorERKNS_10TensorBaseEbENKUlvE_clEvENKUlvE_clEvENKUlvE_clEvENKUlvE0_clEvEUlRhlE0_EEvS4_S7_RKT1_EUliE_EEvlSE_,"ax",@progbits
	.align	128
        .global         _ZN2at6native24index_elementwise_kernelILi128ELi4EZNS0_20cuda_take_put_kernelIhlZZZZZNS0_10put_kernelERNS_14TensorIteratorERKNS_10TensorBaseEbENKUlvE_clEvENKUlvE_clEvENKUlvE_clEvENKUlvE0_clEvEUlRhlE0_EEvS4_S7_RKT1_EUliE_EEvlSE_
        .type           _ZN2at6native24index_elementwise_kernelILi128ELi4EZNS0_20cuda_take_put_kernelIhlZZZZZNS0_10put_kernelERNS_14TensorIteratorERKNS_10TensorBaseEbENKUlvE_clEvENKUlvE_clEvENKUlvE_clEvENKUlvE0_clEvEUlRhlE0_EEvS4_S7_RKT1_EUliE_EEvlSE_,@function
        .size           _ZN2at6native24index_elementwise_kernelILi128ELi4EZNS0_20cuda_take_put_kernelIhlZZZZZNS0_10put_kernelERNS_14TensorIteratorERKNS_10TensorBaseEbENKUlvE_clEvENKUlvE_clEvENKUlvE_clEvENKUlvE0_clEvEUlRhlE0_EEvS4_S7_RKT1_EUliE_EEvlSE_,(.L_x_41850 - _ZN2at6native24index_elementwise_kernelILi128ELi4EZNS0_20cuda_take_put_kernelIhlZZZZZNS0_10put_kernelERNS_14TensorIteratorERKNS_10TensorBaseEbENKUlvE_clEvENKUlvE_clEvENKUlvE_clEvENKUlvE0_clEvEUlRhlE0_EEvS4_S7_RKT1_EUliE_EEvlSE_)
        .other          _ZN2at6native24index_elementwise_kernelILi128ELi4EZNS0_20cuda_take_put_kernelIhlZZZZZNS0_10put_kernelERNS_14TensorIteratorERKNS_10TensorBaseEbENKUlvE_clEvENKUlvE_clEvENKUlvE_clEvENKUlvE0_clEvEUlRhlE0_EEvS4_S7_RKT1_EUliE_EEvlSE_,@"STO_CUDA_ENTRY STV_DEFAULT"
_ZN2at6native24index_elementwise_kernelILi128ELi4EZNS0_20cuda_take_put_kernelIhlZZZZZNS0_10put_kernelERNS_14TensorIteratorERKNS_10TensorBaseEbENKUlvE_clEvENKUlvE_clEvENKUlvE_clEvENKUlvE0_clEvEUlRhlE0_EEvS4_S7_RKT1_EUliE_EEvlSE_:
.text._ZN2at6native24index_elementwise_kernelILi128ELi4EZNS0_20cuda_take_put_kernelIhlZZZZZNS0_10put_kernelERNS_14TensorIteratorERKNS_10TensorBaseEbENKUlvE_clEvENKUlvE_clEvENKUlvE_clEvENKUlvE0_clEvEUlRhlE0_EEvS4_S7_RKT1_EUliE_EEvlSE_:
        /* <DEDUP_REMOVED lines=47> */
.L_x_37477:
[----:B------:R-:W0:Y:S02]  /*02f0*/  LDC.64 R2, c[0x0][0x580] ;  /* 0x00016000ff027b82 */ /* 0x000e240000000a00 */
[----:B0-----:R-:W2:Y:S06]  /*0300*/  LDG.E.U8 R3, desc[UR36][R2.64] ;  /* 0x0000002402037981 */ /* 0x001eac000c1e1100 */
[----:B------:R-:W2:Y:S01]  /*0310*/  LDC.64 R4, c[0x0][0x738] ;  /* 0x0001ce00ff047b82 */ /* 0x000ea20000000a00 */
[----:B------:R-:W-:Y:S01]  /*0320*/  VIADD R16, R16, 0x80 ;  /* 0x0000008010107836 */ /* 0x000fe20000000000 */
[----:B--2---:R0:W-:Y:S06]  /*0330*/  STG.E.U8 desc[UR36][R4.64], R3 ;  /* 0x0000000304007986 */ /* 0x0041ec000c101124 */
.L_x_37476:
[----:B------:R-:W-:Y:S05]  /*0340*/  BSYNC.RECONVERGENT B6 ;  /* 0x0000000000067941 */ /* 0x000fea0003800200 */
.L_x_37475:
        /* <DEDUP_REMOVED lines=31> */
.L_x_37480:
[----:B------:R-:W0:Y:S02]  /*0540*/  LDC.64 R2, c[0x0][0x580] ;  /* 0x00016000ff027b82 */ /* 0x000e240000000a00 */
[----:B0-----:R-:W2:Y:S06]  /*0550*/  LDG.E.U8 R3, desc[UR36][R2.64] ;  /* 0x0000002402037981 */ /* 0x001eac000c1e1100 */
[----:B------:R-:W2:Y:S01]  /*0560*/  LDC.64 R4, c[0x0][0x738] ;  /* 0x0001ce00ff047b82 */ /* 0x000ea20000000a00 */
[----:B------:R-:W-:Y:S01]  /*0570*/  VIADD R16, R16, 0x80 ;  /* 0x0000008010107836 */ /* 0x000fe20000000000 */
[----:B--2---:R1:W-:Y:S06]  /*0580*/  STG.E.U8 desc[UR36][R4.64], R3 ;  /* 0x0000000304007986 */ /* 0x0043ec000c101124 */
.L_x_37479:
[----:B------:R-:W-:Y:S05]  /*0590*/  BSYNC.RECONVERGENT B6 ;  /* 0x0000000000067941 */ /* 0x000fea0003800200 */
.L_x_37478:
        /* <DEDUP_REMOVED lines=31> */
.L_x_37483:
[----:B------:R-:W0:Y:S02]  /*0790*/  LDC.64 R2, c[0x0][0x580] ;  /* 0x00016000ff027b82 */ /* 0x000e240000000a00 */
[----:B0-----:R-:W2:Y:S06]  /*07a0*/  LDG.E.U8 R3, desc[UR36][R2.64] ;  /* 0x0000002402037981 */ /* 0x001eac000c1e1100 */
[----:B------:R-:W2:Y:S01]  /*07b0*/  LDC.64 R4, c[0x0][0x738] ;  /* 0x0001ce00ff047b82 */ /* 0x000ea20000000a00 */
[----:B------:R-:W-:Y:S01]  /*07c0*/  VIADD R16, R16, 0x80 ;  /* 0x0000008010107836 */ /* 0x000fe20000000000 */
[----:B--2---:R2:W-:Y:S06]  /*07d0*/  STG.E.U8 desc[UR36][R4.64], R3 ;  /* 0x0000000304007986 */ /* 0x0045ec000c101124 */
.L_x_37482:
[----:B------:R-:W-:Y:S05]  /*07e0*/  BSYNC.RECONVERGENT B6 ;  /* 0x0000000000067941 */ /* 0x000fea0003800200 */
.L_x_37481:
        /* <DEDUP_REMOVED lines=30> */
.L_x_37484:
[----:B------:R-:W0:Y:S02]  /*09d0*/  LDC.64 R2, c[0x0][0x580] ;  /* 0x00016000ff027b82 */ /* 0x000e240000000a00 */
[----:B0-----:R-:W2:Y:S06]  /*09e0*/  LDG.E.U8 R3, desc[UR36][R2.64] ;  /* 0x0000002402037981 */ /* 0x001eac000c1e1100 */
[----:B------:R-:W2:Y:S02]  /*09f0*/  LDC.64 R4, c[0x0][0x738] ;  /* 0x0001ce00ff047b82 */ /* 0x000ea40000000a00 */
[----:B--2---:R-:W-:Y:S01]  /*0a00*/  STG.E.U8 desc[UR36][R4.64], R3 ;  /* 0x0000000304007986 */ /* 0x004fe2000c101124 */
[----:B------:R-:W-:Y:S05]  /*0a10*/  EXIT ;  /* 0x000000000000794d */ /* 0x000fea0003800000 */
.L_x_37474:
        /* <DEDUP_REMOVED lines=35> */
.L_x_37487:
        /* <DEDUP_REMOVED lines=35> */
.L_x_37488:
[----:B------:R-:W0:Y:S01]  /*0e80*/  LDCU.64 UR4, c[0x0][0x5a8] ;  /* 0x0000b500ff0477ac */ /* 0x000e220008000a00 */
[----:B------:R-:W-:Y:S01]  /*0e90*/  IMAD.MOV.U32 R10, RZ, RZ, R12 ;  /* 0x000000ffff0a7224 */ /* 0x000fe200078e000c */
[----:B------:R-:W-:Y:S02]  /*0ea0*/  MOV R9, R13 ;  /* 0x0000000d00097202 */ /* 0x000fe40000000f00 */
[----:B------:R-:W-:Y:S02]  /*0eb0*/  MOV R0, 0xef0 ;  /* 0x00000ef000007802 */ /* 0x000fe40000000f00 */
[----:B0-----:R-:W-:Y:S01]  /*0ec0*/  MOV R4, UR4 ;  /* 0x0000000400047c02 */ /* 0x001fe20008000f00 */
[----:B------:R-:W-:-:S07]  /*0ed0*/  IMAD.U32 R3, RZ, RZ, UR5 ;  /* 0x00000005ff037e24 */ /* 0x000fce000f8e00ff */
[----:B------:R-:W-:Y:S05]  /*0ee0*/  CALL.REL.NOINC `($__internal_68_$__cuda_sm20_div_u64) ;  /* 0x000003c800ec7944 */ /* 0x000fea0003c00000 */
        /* <DEDUP_REMOVED lines=10> */
.L_x_37489:
        /* <DEDUP_REMOVED lines=37> */
.L_x_37492:
[----:B------:R-:W0:Y:S01]  /*11e0*/  LDCU.64 UR4, c[0x0][0x5b0] ;  /* 0x0000b600ff0477ac */ /* 0x000e220008000a00 */
[----:B------:R-:W-:Y:S01]  /*11f0*/  MOV R10, R12 ;  /* 0x0000000c000a7202 */ /* 0x000fe20000000f00 */
[----:B------:R-:W-:Y:S01]  /*1200*/  IMAD.MOV.U32 R9, RZ, RZ, R13 ;  /* 0x000000ffff097224 */ /* 0x000fe200078e000d */
[----:B------:R-:W-:Y:S01]  /*1210*/  MOV R0, 0x1250 ;  /* 0x0000125000007802 */ /* 0x000fe20000000f00 */
[----:B0-----:R-:W-:Y:S01]  /*1220*/  IMAD.U32 R4, RZ, RZ, UR4 ;  /* 0x00000004ff047e24 */ /* 0x001fe2000f8e00ff */
[----:B------:R-:W-:-:S07]  /*1230*/  MOV R3, UR5 ;  /* 0x0000000500037c02 */ /* 0x000fce0008000f00 */
[----:B------:R-:W-:Y:S05]  /*1240*/  CALL.REL.NOINC `($__internal_68_$__cuda_sm20_div_u64) ;  /* 0x000003c800147944 */ /* 0x000fea0003c00000 */
        /* <DEDUP_REMOVED lines=11> */
.L_x_37493:
[----:B------:R-:W-:Y:S05]  /*1300*/  BSYNC.RECONVERGENT B0 ;  /* 0x0000000000007941 */ /* 0x000fea0003800200 */
.L_x_37491:
        /* <DEDUP_REMOVED lines=38> */
.L_x_37495:
        /* <DEDUP_REMOVED lines=18> */
.L_x_37496:
[----:B------:R-:W-:Y:S05]  /*1690*/  BSYNC.RECONVERGENT B0 ;  /* 0x0000000000007941 */ /* 0x000fea0003800200 */
.L_x_37494:
        /* <DEDUP_REMOVED lines=38> */
.L_x_37498:
        /* <DEDUP_REMOVED lines=18> */
.L_x_37499:
[----:B------:R-:W-:Y:S05]  /*1a20*/  BSYNC.RECONVERGENT B0 ;  /* 0x0000000000007941 */ /* 0x000fea0003800200 */
.L_x_37497:
        /* <DEDUP_REMOVED lines=38> */
.L_x_37501:
        /* <DEDUP_REMOVED lines=18> */
.L_x_37502:
[----:B------:R-:W-:Y:S05]  /*1db0*/  BSYNC.RECONVERGENT B0 ;  /* 0x0000000000007941 */ /* 0x000fea0003800200 */
.L_x_37500:
        /* <DEDUP_REMOVED lines=38> */
.L_x_37504:
        /* <DEDUP_REMOVED lines=18> */
.L_x_37505:
[----:B------:R-:W-:Y:S05]  /*2140*/  BSYNC.RECONVERGENT B0 ;  /* 0x0000000000007941 */ /* 0x000fea0003800200 */
.L_x_37503:
        /* <DEDUP_REMOVED lines=38> */
.L_x_37507:
        /* <DEDUP_REMOVED lines=18> */
.L_x_37508:
[----:B------:R-:W-:Y:S05]  /*24d0*/  BSYNC.RECONVERGENT B0 ;  /* 0x0000000000007941 */ /* 0x000fea0003800200 */
.L_x_37506:
        /* <DEDUP_REMOVED lines=38> */
.L_x_37510:
        /* <DEDUP_REMOVED lines=18> */
.L_x_37511:
[----:B------:R-:W-:Y:S05]  /*2860*/  BSYNC.RECONVERGENT B0 ;  /* 0x0000000000007941 */ /* 0x000fea0003800200 */
.L_x_37509:
        /* <DEDUP_REMOVED lines=38> */
.L_x_37513:
        /* <DEDUP_REMOVED lines=18> */
.L_x_37514:
[----:B------:R-:W-:Y:S05]  /*2bf0*/  BSYNC.RECONVERGENT B0 ;  /* 0x0000000000007941 */ /* 0x000fea0003800200 */
.L_x_37512:
        /* <DEDUP_REMOVED lines=38> */
.L_x_37516:
        /* <DEDUP_REMOVED lines=18> */
.L_x_37517:
[----:B------:R-:W-:Y:S05]  /*2f80*/  BSYNC.RECONVERGENT B0 ;  /* 0x0000000000007941 */ /* 0x000fea0003800200 */
.L_x_37515:
        /* <DEDUP_REMOVED lines=38> */
.L_x_37519:
        /* <DEDUP_REMOVED lines=18> */
.L_x_37520:
[----:B------:R-:W-:Y:S05]  /*3310*/  BSYNC.RECONVERGENT B0 ;  /* 0x0000000000007941 */ /* 0x000fea0003800200 */
.L_x_37518:
        /* <DEDUP_REMOVED lines=38> */
.L_x_37522:
        /* <DEDUP_REMOVED lines=18> */
.L_x_37523:
[----:B------:R-:W-:Y:S05]  /*36a0*/  BSYNC.RECONVERGENT B0 ;  /* 0x0000000000007941 */ /* 0x000fea0003800200 */
.L_x_37521:
        /* <DEDUP_REMOVED lines=38> */
.L_x_37525:
        /* <DEDUP_REMOVED lines=18> */
.L_x_37526:
[----:B------:R-:W-:Y:S05]  /*3a30*/  BSYNC.RECONVERGENT B0 ;  /* 0x0000000000007941 */ /* 0x000fea0003800200 */
.L_x_37524:
        /* <DEDUP_REMOVED lines=38> */
.L_x_37528:
        /* <DEDUP_REMOVED lines=18> */
.L_x_37529:
[----:B------:R-:W-:Y:S05]  /*3dc0*/  BSYNC.RECONVERGENT B0 ;  /* 0x0000000000007941 */ /* 0x000fea0003800200 */
.L_x_37527:
        /* <DEDUP_REMOVED lines=38> */
.L_x_37531:
        /* <DEDUP_REMOVED lines=18> */
.L_x_37532:
[----:B------:R-:W-:Y:S05]  /*4150*/  BSYNC.RECONVERGENT B0 ;  /* 0x0000000000007941 */ /* 0x000fea0003800200 */
.L_x_37530:
        /* <DEDUP_REMOVED lines=38> */
.L_x_37534:
        /* <DEDUP_REMOVED lines=18> */
.L_x_37535:
[----:B------:R-:W-:Y:S05]  /*44e0*/  BSYNC.RECONVERGENT B0 ;  /* 0x0000000000007941 */ /* 0x000fea0003800200 */
.L_x_37533:
        /* <DEDUP_REMOVED lines=38> */
.L_x_37537:
        /* <DEDUP_REMOVED lines=18> */
.L_x_37538:
[----:B------:R-:W-:Y:S05]  /*4870*/  BSYNC.RECONVERGENT B0 ;  /* 0x0000000000007941 */ /* 0x000fea0003800200 */
.L_x_37536:
        /* <DEDUP_REMOVED lines=38> */
.L_x_37540:
        /* <DEDUP_REMOVED lines=18> */
.L_x_37541:
[----:B------:R-:W-:Y:S05]  /*4c00*/  BSYNC.RECONVERGENT B0 ;  /* 0x0000000000007941 */ /* 0x000fea0003800200 */
.L_x_37539:
        /* <DEDUP_REMOVED lines=38> */
.L_x_37543:
        /* <DEDUP_REMOVED lines=18> */
.L_x_37544:
[----:B------:R-:W-:Y:S05]  /*4f90*/  BSYNC.RECONVERGENT B0 ;  /* 0x0000000000007941 */ /* 0x000fea0003800200 */
.L_x_37542:
        /* <DEDUP_REMOVED lines=38> */
.L_x_37546:
        /* <DEDUP_REMOVED lines=18> */
.L_x_37547:
[----:B------:R-:W-:Y:S05]  /*5320*/  BSYNC.RECONVERGENT B0 ;  /* 0x0000000000007941 */ /* 0x000fea0003800200 */
.L_x_37545:
        /* <DEDUP_REMOVED lines=38> */
.L_x_37549:
        /* <DEDUP_REMOVED lines=18> */
.L_x_37550:
[----:B------:R-:W-:Y:S05]  /*56b0*/  BSYNC.RECONVERGENT B0 ;  /* 0x0000000000007941 */ /* 0x000fea0003800200 */
.L_x_37548:
        /* <DEDUP_REMOVED lines=38> */
.L_x_37552:
        /* <DEDUP_REMOVED lines=18> */
.L_x_37553:
[----:B------:R-:W-:Y:S05]  /*5a40*/  BSYNC.RECONVERGENT B0 ;  /* 0x0000000000007941 */ /* 0x000fea0003800200 */
.L_x_37551:
        /* <DEDUP_REMOVED lines=38> */
.L_x_37555:
        /* <DEDUP_REMOVED lines=18> */
.L_x_37556:
[----:B------:R-:W-:Y:S05]  /*5dd0*/  BSYNC.RECONVERGENT B0 ;  /* 0x0000000000007941 */ /* 0x000fea0003800200 */
.L_x_37554:
        /* <DEDUP_REMOVED lines=37> */
.L_x_37558:
        /* <DEDUP_REMOVED lines=16> */
.L_x_37559:
[----:B------:R-:W-:Y:S05]  /*6130*/  BSYNC.RECONVERGENT B0 ;  /* 0x0000000000007941 */ /* 0x000fea0003800200 */
.L_x_37557:
        /* <DEDUP_REMOVED lines=34> */
.L_x_37561:
[----:B------:R-:W-:Y:S01]  /*6360*/  IMAD.MOV.U32 R8, RZ, RZ, R6 ;  /* 0x000000ffff087224 */ /* 0x000fe200078e0006 */
[----:B------:R-:W-:Y:S02]  /*6370*/  MOV R10, R7 ;  /* 0x00000007000a7202 */ /* 0x000fe40000000f00 */
[----:B------:R-:W-:-:S07]  /*6380*/  MOV R9, 0x63a0 ;  /* 0x000063a000097802 */ /* 0x000fce0000000f00 */
[----:B------:R-:W-:Y:S05]  /*6390*/  CALL.REL.NOINC `($__internal_69_$__cuda_sm20_rem_u64) ;  /* 0x0000037800d47944 */ /* 0x000fea0003c00000 */
[----:B------:R-:W-:Y:S01]  /*63a0*/  IMAD.MOV.U32 R4, RZ, RZ, R0 ;  /* 0x000000ffff047224 */ /* 0x000fe200078e0000 */
[----:B------:R-:W-:-:S07]  /*63b0*/  MOV R5, R3 ;  /* 0x0000000300057202 */ /* 0x000fce0000000f00 */
.L_x_37562:
[----:B------:R-:W-:Y:S05]  /*63c0*/  BSYNC.RECONVERGENT B0 ;  /* 0x0000000000007941 */ /* 0x000fea0003800200 */
.L_x_37560:
[----:B------:R-:W0:Y:S01]  /*63d0*/  LDCU.64 UR4, c[0x0][0x730] ;  /* 0x0000e600ff0477ac */ /* 0x000e220008000a00 */
[----:B------:R-:W-:Y:S02]  /*63e0*/  IMAD.MOV.U32 R3, RZ, RZ, R17 ;  /* 0x000000ffff037224 */ /* 0x000fe400078e0011 */
[----:B0-----:R-:W-:Y:S02]  /*63f0*/  IMAD R5, R5, UR4, RZ ;  /* 0x0000000405057c24 */ /* 0x001fe4000f8e02ff */
[----:B------:R-:W-:-:S04]  /*6400*/  IMAD.WIDE.U32 R2, R4, UR4, R2 ;  /* 0x0000000404027c25 */ /* 0x000fc8000f8e0002 */
[----:B------:R-:W-:-:S05]  /*6410*/  IMAD R5, R4, UR5, R5 ;  /* 0x0000000504057c24 */ /* 0x000fca000f8e0205 */
[----:B------:R-:W-:-:S07]  /*6420*/  IADD3 R17, PT, PT, R3, R5, RZ ;  /* 0x0000000503117210 */ /* 0x000fce0007ffe0ff */
.L_x_37490:
[----:B------:R-:W0:Y:S01]  /*6430*/  LDC.64 R4, c[0x0][0x580] ;  /* 0x00016000ff047b82 */ /* 0x000e220000000a00 */
[----:B------:R-:W1:Y:S01]  /*6440*/  LDCU.64 UR4, c[0x0][0x738] ;  /* 0x0000e700ff0477ac */ /* 0x000e620008000a00 */
[----:B0-----:R-:W2:Y:S01]  /*6450*/  LDG.E.U8 R5, desc[UR36][R4.64] ;  /* 0x0000002404057981 */ /* 0x001ea2000c1e1100 */
[----:B-1----:R-:W-:Y:S01]  /*6460*/  IADD3 R2, P0, PT, R2, UR4, RZ ;  /* 0x0000000402027c10 */ /* 0x002fe2000ff1e0ff */
[----:B------:R-:W-:-:S03]  /*6470*/  VIADD R16, R16, 0x80 ;  /* 0x0000008010107836 */ /* 0x000fc60000000000 */
[----:B------:R-:W-:-:S05]  /*6480*/  IADD3.X R3, PT, PT, R17, UR5, RZ, P0, !PT ;  /* 0x0000000511037c10 */ /* 0x000fca00087fe4ff */
[----:B--2---:R0:W-:Y:S04]  /*6490*/  STG.E.U8 desc[UR36][R2.64], R5 ;  /* 0x0000000502007986 */ /* 0x0041e8000c101124 */
.L_x_37486:
[----:B------:R-:W-:Y:S05]  /*64a0*/  BSYNC.RECONVERGENT B6 ;  /* 0x0000000000067941 */ /* 0x000fea0003800200 */
.L_x_37485:
        /* <DEDUP_REMOVED lines=31> */
.L_x_37565:
        /* <DEDUP_REMOVED lines=36> */
.L_x_37566:
        /* <DEDUP_REMOVED lines=17> */
.L_x_37567:
        /* <DEDUP_REMOVED lines=37> */
.L_x_37570:
        /* <DEDUP_REMOVED lines=18> */
.L_x_37571:
[----:B------:R-:W-:Y:S05]  /*6d60*/  BSYNC.RECONVERGENT B0 ;  /* 0x0000000000007941 */ /* 0x000fea0003800200 */
.L_x_37569:
        /* <DEDUP_REMOVED lines=38> */
.L_x_37573:
        /* <DEDUP_REMOVED lines=18> */
.L_x_37574:
[----:B------:R-:W-:Y:S05]  /*70f0*/  BSYNC.RECONVERGENT B0 ;  /* 0x0000000000007941 */ /* 0x000fea0003800200 */
.L_x_37572:
        /* <DEDUP_REMOVED lines=38> */
.L_x_37576:
        /* <DEDUP_REMOVED lines=18> */
.L_x_37577:
[----:B------:R-:W-:Y:S05]  /*7480*/  BSYNC.RECONVERGENT B0 ;  /* 0x0000000000007941 */ /* 0x000fea0003800200 */
.L_x_37575:
        /* <DEDUP_REMOVED lines=38> */
.L_x_37579:
        /* <DEDUP_REMOVED lines=18> */
.L_x_37580:
[----:B------:R-:W-:Y:S05]  /*7810*/  BSYNC.RECONVERGENT B0 ;  /* 0x0000000000007941 */ /* 0x000fea0003800200 */
.L_x_37578:
        /* <DEDUP_REMOVED lines=38> */
.L_x_37582:
        /* <DEDUP_REMOVED lines=18> */
.L_x_37583:
[----:B------:R-:W-:Y:S05]  /*7ba0*/  BSYNC.RECONVERGENT B0 ;  /* 0x0000000000007941 */ /* 0x000fea0003800200 */
.L_x_37581:
        /* <DEDUP_REMOVED lines=38> */
.L_x_37585:
        /* <DEDUP_REMOVED lines=18> */
.L_x_37586:
[----:B------:R-:W-:Y:S05]  /*7f30*/  BSYNC.RECONVERGENT B0 ;  /* 0x0000000000007941 */ /* 0x000fea0003800200 */
.L_x_37584:
        /* <DEDUP_REMOVED lines=38> */
.L_x_37588:
        /* <DEDUP_REMOVED lines=18> */
.L_x_37589:
[----:B------:R-:W-:Y:S05]  /*82c0*/  BSYNC.RECONVERGENT B0 ;  /* 0x0000000000007941 */ /* 0x000fea0003800200 */
.L_x_37587:
        /* <DEDUP_REMOVED lines=38> */
.L_x_37591:
        /* <DEDUP_REMOVED lines=18> */
.L_x_37592:
[----:B------:R-:W-:Y:S05]  /*8650*/  BSYNC.RECONVERGENT B0 ;  /* 0x0000000000007941 */ /* 0x000fea0003800200 */
.L_x_37590:
        /* <DEDUP_REMOVED lines=38> */
.L_x_37594:
        /* <DEDUP_REMOVED lines=18> */
.L_x_37595:
[----:B------:R-:W-:Y:S05]  /*89e0*/  BSYNC.RECONVERGENT B0 ;  /* 0x0000000000007941 */ /* 0x000fea0003800200 */
.L_x_37593:
        /* <DEDUP_REMOVED lines=38> */
.L_x_37597:
        /* <DEDUP_REMOVED lines=18> */
.L_x_37598:
[----:B------:R-:W-:Y:S05]  /*8d70*/  BSYNC.RECONVERGENT B0 ;  /* 0x0000000000007941 */ /* 0x000fea0003800200 */
.L_x_37596:
        /* <DEDUP_REMOVED lines=38> */
.L_x_37600:
        /* <DEDUP_REMOVED lines=18> */
.L_x_37601:
[----:B------:R-:W-:Y:S05]  /*9100*/  BSYNC.RECONVERGENT B0 ;  /* 0x0000000000007941 */ /* 0x000fea0003800200 */
.L_x_37599:
        /* <DEDUP_REMOVED lines=38> */
.L_x_37603:
        /* <DEDUP_REMOVED lines=18> */
.L_x_37604:
[----:B------:R-:W-:Y:S05]  /*9490*/  BSYNC.RECONVERGENT B0 ;  /* 0x0000000000007941 */ /* 0x000fea0003800200 */
.L_x_37602:
        /* <DEDUP_REMOVED lines=38> */
.L_x_37606:
        /* <DEDUP_REMOVED lines=18> */
.L_x_37607:
[----:B------:R-:W-:Y:S05]  /*9820*/  BSYNC.RECONVERGENT B0 ;  /* 0x0000000000007941 */ /* 0x000fea0003800200 */
.L_x_37605:
        /* <DEDUP_REMOVED lines=38> */
.L_x_37609:
        /* <DEDUP_REMOVED lines=18> */
.L_x_37610:
[----:B------:R-:W-:Y:S05]  /*9bb0*/  BSYNC.RECONVERGENT B0 ;  /* 0x0000000000007941 */ /* 0x000fea0003800200 */
.L_x_37608:
        /* <DEDUP_REMOVED lines=38> */
.L_x_37612:
        /* <DEDUP_REMOVED lines=18> */
.L_x_37613:
[----:B------:R-:W-:Y:S05]  /*9f40*/  BSYNC.RECONVERGENT B0 ;  /* 0x0000000000007941 */ /* 0x000fea0003800200 */
.L_x_37611:
        /* <DEDUP_REMOVED lines=38> */
.L_x_37615:
        /* <DEDUP_REMOVED lines=18> */
.L_x_37616:
[----:B------:R-:W-:Y:S05]  /*a2d0*/  BSYNC.RECONVERGENT B0 ;  /* 0x0000000000007941 */ /* 0x000fea0003800200 */
.L_x_37614:
        /* <DEDUP_REMOVED lines=38> */
.L_x_37618:
        /* <DEDUP_REMOVED lines=18> */
.L_x_37619:
[----:B------:R-:W-:Y:S05]  /*a660*/  BSYNC.RECONVERGENT B0 ;  /* 0x0000000000007941 */ /* 0x000fea0003800200 */
.L_x_37617:
        /* <DEDUP_REMOVED lines=38> */
.L_x_37621:
        /* <DEDUP_REMOVED lines=18> */
.L_x_37622:
[----:B------:R-:W-:Y:S05]  /*a9f0*/  BSYNC.RECONVERGENT B0 ;  /* 0x0000000000007941 */ /* 0x000fea0003800200 */
.L_x_37620:
        /* <DEDUP_REMOVED lines=38> */
.L_x_37624:
        /* <DEDUP_REMOVED lines=18> */
.L_x_37625:
[----:B------:R-:W-:Y:S05]  /*ad80*/  BSYNC.RECONVERGENT B0 ;  /* 0x0000000000007941 */ /* 0x000fea0003800200 */
.L_x_37623:
        /* <DEDUP_REMOVED lines=38> */
.L_x_37627:
        /* <DEDUP_REMOVED lines=18> */
.L_x_37628:
[----:B------:R-:W-:Y:S05]  /*b110*/  BSYNC.RECONVERGENT B0 ;  /* 0x0000000000007941 */ /* 0x000fea0003800200 */
.L_x_37626:
        /* <DEDUP_REMOVED lines=38> */
.L_x_37630:
        /* <DEDUP_REMOVED lines=18> */
.L_x_37631:
[----:B------:R-:W-:Y:S05]  /*b4a0*/  BSYNC.RECONVERGENT B0 ;  /* 0x0000000000007941 */ /* 0x000fea0003800200 */
.L_x_37629:
        /* <DEDUP_REMOVED lines=38> */
.L_x_37633:
        /* <DEDUP_REMOVED lines=18> */
.L_x_37634:
[----:B------:R-:W-:Y:S05]  /*b830*/  BSYNC.RECONVERGENT B0 ;  /* 0x0000000000007941 */ /* 0x000fea0003800200 */
.L_x_37632:
        /* <DEDUP_REMOVED lines=37> */
.L_x_37636:
        /* <DEDUP_REMOVED lines=16> */
.L_x_37637:
[----:B------:R-:W-:Y:S05]  /*bb90*/  BSYNC.RECONVERGENT B0 ;  /* 0x0000000000007941 */ /* 0x000fea0003800200 */
.L_x_37635:
        /* <DEDUP_REMOVED lines=33> */
.L_x_37639:
[----:B------:R-:W-:Y:S01]  /*bdb0*/  MOV R8, R6 ;  /* 0x0000000600087202 */ /* 0x000fe20000000f00 */
[----:B------:R-:W-:Y:S01]  /*bdc0*/  IMAD.MOV.U32 R10, RZ, RZ, R7 ;  /* 0x000000ffff0a7224 */ /* 0x000fe200078e0007 */
[----:B------:R-:W-:-:S07]  /*bdd0*/  MOV R9, 0xbdf0 ;  /* 0x0000bdf000097802 */ /* 0x000fce0000000f00 */
[----:B------:R-:W-:Y:S05]  /*bde0*/  CALL.REL.NOINC `($__internal_69_$__cuda_sm20_rem_u64) ;  /* 0x0000032000407944 */ /* 0x000fea0003c00000 */
[----:B------:R-:W-:Y:S01]  /*bdf0*/  MOV R4, R0 ;  /* 0x0000000000047202 */ /* 0x000fe20000000f00 */
[----:B------:R-:W-:-:S07]  /*be00*/  IMAD.MOV.U32 R5, RZ, RZ, R3 ;  /* 0x000000ffff057224 */ /* 0x000fce00078e0003 */
.L_x_37640:
[----:B------:R-:W-:Y:S05]  /*be10*/  BSYNC.RECONVERGENT B0 ;  /* 0x0000000000007941 */ /* 0x000fea0003800200 */
.L_x_37638:
[----:B------:R-:W0:Y:S01]  /*be20*/  LDCU.64 UR4, c[0x0][0x730] ;  /* 0x0000e600ff0477ac */ /* 0x000e220008000a00 */
[----:B------:R-:W-:Y:S01]  /*be30*/  MOV R3, R17 ;  /* 0x0000001100037202 */ /* 0x000fe20000000f00 */
[----:B0-----:R-:W-:Y:S02]  /*be40*/  IMAD R5, R5, UR4, RZ ;  /* 0x0000000405057c24 */ /* 0x001fe4000f8e02ff */
[----:B------:R-:W-:-:S04]  /*be50*/  IMAD.WIDE.U32 R2, R4, UR4, R2 ;  /* 0x0000000404027c25 */ /* 0x000fc8000f8e0002 */
[----:B------:R-:W-:-:S04]  /*be60*/  IMAD R5, R4, UR5, R5 ;  /* 0x0000000504057c24 */ /* 0x000fc8000f8e0205 */
[----:B------:R-:W-:-:S07]  /*be70*/  IMAD.IADD R17, R3, 0x1, R5 ;  /* 0x0000000103117824 */ /* 0x000fce00078e0205 */
.L_x_37568:
[----:B------:R-:W0:Y:S01]  /*be80*/  LDC.64 R4, c[0x0][0x580] ;  /* 0x00016000ff047b82 */ /* 0x000e220000000a00 */
[----:B------:R-:W1:Y:S01]  /*be90*/  LDCU.64 UR4, c[0x0][0x738] ;  /* 0x0000e700ff0477ac */ /* 0x000e620008000a00 */
[----:B0-----:R-:W2:Y:S01]  /*bea0*/  LDG.E.U8 R5, desc[UR36][R4.64] ;  /* 0x0000002404057981 */ /* 0x001ea2000c1e1100 */
[----:B-1----:R-:W-:Y:S02]  /*beb0*/  IADD3 R2, P0, PT, R2, UR4, RZ ;  /* 0x0000000402027c10 */ /* 0x002fe4000ff1e0ff */
[----:B------:R-:W-:Y:S02]  /*bec0*/  IADD3 R16, PT, PT, R16, 0x80, RZ ;  /* 0x0000008010107810 */ /* 0x000fe40007ffe0ff */
[----:B------:R-:W-:-:S05]  /*bed0*/  IADD3.X R3, PT, PT, R17, UR5, RZ, P0, !PT ;  /* 0x0000000511037c10 */ /* 0x000fca00087fe4ff */
[----:B--2---:R1:W-:Y:S04]  /*bee0*/  STG.E.U8 desc[UR36][R2.64], R5 ;  /* 0x0000000502007986 */ /* 0x0043e8000c101124 */
.L_x_37564:
[----:B------:R-:W-:Y:S05]  /*bef0*/  BSYNC.RECONVERGENT B6 ;  /* 0x0000000000067941 */ /* 0x000fea0003800200 */
.L_x_37563:
        /* <DEDUP_REMOVED lines=31> */
.L_x_37643:
        /* <DEDUP_REMOVED lines=36> */
.L_x_37644:
        /* <DEDUP_REMOVED lines=17> */
.L_x_37645:
        /* <DEDUP_REMOVED lines=37> */
.L_x_37648:
        /* <DEDUP_REMOVED lines=18> */
.L_x_37649:
[----:B------:R-:W-:Y:S05]  /*c7b0*/  BSYNC.RECONVERGENT B0 ;  /* 0x0000000000007941 */ /* 0x000fea0003800200 */
.L_x_37647:
        /* <DEDUP_REMOVED lines=38> */
.L_x_37651:
        /* <DEDUP_REMOVED lines=18> */
.L_x_37652:
[----:B------:R-:W-:Y:S05]  /*cb40*/  BSYNC.RECONVERGENT B0 ;  /* 0x0000000000007941 */ /* 0x000fea0003800200 */
.L_x_37650:
        /* <DEDUP_REMOVED lines=38> */
.L_x_37654:
        /* <DEDUP_REMOVED lines=18> */
.L_x_37655:
[----:B------:R-:W-:Y:S05]  /*ced0*/  BSYNC.RECONVERGENT B0 ;  /* 0x0000000000007941 */ /* 0x000fea0003800200 */
.L_x_37653:
        /* <DEDUP_REMOVED lines=38> */
.L_x_37657:
        /* <DEDUP_REMOVED lines=18> */
.L_x_37658:
[----:B------:R-:W-:Y:S05]  /*d260*/  BSYNC.RECONVERGENT B0 ;  /* 0x0000000000007941 */ /* 0x000fea0003800200 */
.L_x_37656:
        /* <DEDUP_REMOVED lines=38> */
.L_x_37660:
        /* <DEDUP_REMOVED lines=18> */
.L_x_37661:
[----:B------:R-:W-:Y:S05]  /*d5f0*/  BSYNC.RECONVERGENT B0 ;  /* 0x0000000000007941 */ /* 0x000fea0003800200 */
.L_x_37659:
        /* <DEDUP_REMOVED lines=38> */
.L_x_37663:
        /* <DEDUP_REMOVED lines=18> */
.L_x_37664:
[----:B------:R-:W-:Y:S05]  /*d980*/  BSYNC.RECONVERGENT B0 ;  /* 0x0000000000007941 */ /* 0x000fea0003800200 */
.L_x_37662:
        /* <DEDUP_REMOVED lines=38> */
.L_x_37666:
        /* <DEDUP_REMOVED lines=18> */
.L_x_37667:
[----:B------:R-:W-:Y:S05]  /*dd10*/  BSYNC.RECONVERGENT B0 ;  /* 0x0000000000007941 */ /* 0x000fea0003800200 */
.L_x_37665:
        /* <DEDUP_REMOVED lines=38> */
.L_x_37669:
        /* <DEDUP_REMOVED lines=18> */
.L_x_37670:
[----:B------:R-:W-:Y:S05]  /*e0a0*/  BSYNC.RECONVERGENT B0 ;  /* 0x0000000000007941 */ /* 0x000fea0003800200 */
.L_x_37668:
        /* <DEDUP_REMOVED lines=38> */
.L_x_37672:
        /* <DEDUP_REMOVED lines=18> */
.L_x_37673:
[----:B------:R-:W-:Y:S05]  /*e430*/  BSYNC.RECONVERGENT B0 ;  /* 0x0000000000007941 */ /* 0x000fea0003800200 */
.L_x_37671:
        /* <DEDUP_REMOVED lines=38> */
.L_x_37675:
        /* <DEDUP_REMOVED lines=18> */
.L_x_37676:
[----:B------:R-:W-:Y:S05]  /*e7c0*/  BSYNC.RECONVERGENT B0 ;  /* 0x0000000000007941 */ /* 0x000fea0003800200 */
.L_x_37674:
        /* <DEDUP_REMOVED lines=38> */
.L_x_37678:
        /* <DEDUP_REMOVED lines=18> */
.L_x_37679:
[----:B------:R-:W-:Y:S05]  /*eb50*/  BSYNC.RECONVERGENT B0 ;  /* 0x0000000000007941 */ /* 0x000fea0003800200 */
.L_x_37677:
        /* <DEDUP_REMOVED lines=38> */
.L_x_37681:
        /* <DEDUP_REMOVED lines=18> */
.L_x_37682:
[----:B------:R-:W-:Y:S05]  /*eee0*/  BSYNC.RECONVERGENT B0 ;  /* 0x0000000000007941 */ /* 0x000fea0003800200 */
.L_x_37680:
        /* <DEDUP_REMOVED lines=38> */
.L_x_37684:
        /* <DEDUP_REMOVED lines=18> */
.L_x_37685:
[----:B------:R-:W-:Y:S05]  /*f270*/  BSYNC.RECONVERGENT B0 ;  /* 0x0000000000007941 */ /* 0x000fea0003800200 */
.L_x_37683:
        /* <DEDUP_REMOVED lines=38> */
.L_x_37687:
        /* <DEDUP_REMOVED lines=18> */
.L_x_37688:
[----:B------:R-:W-:Y:S05]  /*f600*/  BSYNC.RECONVERGENT B0 ;  /* 0x0000000000007941 */ /* 0x000fea0003800200 */
.L_x_37686:
        /* <DEDUP_REMOVED lines=38> */
.L_x_37690:
        /* <DEDUP_REMOVED lines=18> */
.L_x_37691:
[----:B------:R-:W-:Y:S05]  /*f990*/  BSYNC.RECONVERGENT B0 ;  /* 0x0000000000007941 */ /* 0x000fea0003800200 */
.L_x_37689:
        /* <DEDUP_REMOVED lines=38> */
.L_x_37693:
        /* <DEDUP_REMOVED lines=18> */
.L_x_37694:
[----:B------:R-:W-:Y:S05]  /*fd20*/  BSYNC.RECONVERGENT B0 ;  /* 0x0000000000007941 */ /* 0x000fea0003800200 */
.L_x_37692:
        /* <DEDUP_REMOVED lines=38> */
.L_x_37696:
        /* <DEDUP_REMOVED lines=18> */
.L_x_37697:
[----:B------:R-:W-:Y:S05]  /*100b0*/  BSYNC.RECONVERGENT B0 ;  /* 0x0000000000007941 */ /* 0x000fea0003800200 */
.L_x_37695:
        /* <DEDUP_REMOVED lines=38> */
.L_x_37699:
        /* <DEDUP_REMOVED lines=18> */
.L_x_37700:
[----:B------:R-:W-:Y:S05]  /*10440*/  BSYNC.RECONVERGENT B0 ;  /* 0x0000000000007941 */ /* 0x000fea0003800200 */
.L_x_37698:
        /* <DEDUP_REMOVED lines=38> */
.L_x_37702:
        /* <DEDUP_REMOVED lines=18> */
.L_x_37703:
[----:B------:R-:W-:Y:S05]  /*107d0*/  BSYNC.RECONVERGENT B0 ;  /* 0x0000000000007941 */ /* 0x000fea0003800200 */
.L_x_37701:
        /* <DEDUP_REMOVED lines=38> */
.L_x_37705:
        /* <DEDUP_REMOVED lines=18> */
.L_x_37706:
[----:B------:R-:W-:Y:S05]  /*10b60*/  BSYNC.RECONVERGENT B0 ;  /* 0x0000000000007941 */ /* 0x000fea0003800200 */
.L_x_37704:
        /* <DEDUP_REMOVED lines=38> */
.L_x_37708:
        /* <DEDUP_REMOVED lines=18> */
.L_x_37709:
[----:B------:R-:W-:Y:S05]  /*10ef0*/  BSYNC.RECONVERGENT B0 ;  /* 0x0000000000007941 */ /* 0x000fea0003800200 */
.L_x_37707:
        /* <DEDUP_REMOVED lines=38> */
.L_x_37711:
        /* <DEDUP_REMOVED lines=18> */
.L_x_37712:
[----:B------:R-:W-:Y:S05]  /*11280*/  BSYNC.RECONVERGENT B0 ;  /* 0x0000000000007941 */ /* 0x000fea0003800200 */
.L_x_37710:
        /* <DEDUP_REMOVED lines=37> */
.L_x_37714:
        /* <DEDUP_REMOVED lines=16> */
.L_x_37715:
[----:B------:R-:W-:Y:S05]  /*115e0*/  BSYNC.RECONVERGENT B0 ;  /* 0x0000000000007941 */ /* 0x000fea0003800200 */
.L_x_37713:
        /* <DEDUP_REMOVED lines=33> */
.L_x_37717:
[----:B------:R-:W-:Y:S01]  /*11800*/  IMAD.MOV.U32 R8, RZ, RZ, R6 ;  /* 0x000000ffff087224 */ /* 0x000fe200078e0006 */
[----:B------:R-:W-:Y:S02]  /*11810*/  MOV R10, R7 ;  /* 0x00000007000a7202 */ /* 0x000fe40000000f00 */
[----:B------:R-:W-:-:S07]  /*11820*/  MOV R9, 0x11840 ;  /* 0x0001184000097802 */ /* 0x000fce0000000f00 */
[----:B------:R-:W-:Y:S05]  /*11830*/  CALL.REL.NOINC `($__internal_69_$__cuda_sm20_rem_u64) ;  /* 0x000002c400ac7944 */ /* 0x000fea0003c00000 */
[----:B------:R-:W-:Y:S01]  /*11840*/  IMAD.MOV.U32 R4, RZ, RZ, R0 ;  /* 0x000000ffff047224 */ /* 0x000fe200078e0000 */
[----:B------:R-:W-:-:S07]  /*11850*/  MOV R5, R3 ;  /* 0x0000000300057202 */ /* 0x000fce0000000f00 */
.L_x_37718:
[----:B------:R-:W-:Y:S05]  /*11860*/  BSYNC.RECONVERGENT B0 ;  /* 0x0000000000007941 */ /* 0x000fea0003800200 */
.L_x_37716:
[----:B------:R-:W0:Y:S01]  /*11870*/  LDCU.64 UR4, c[0x0][0x730] ;  /* 0x0000e600ff0477ac */ /* 0x000e220008000a00 */
[----:B------:R-:W-:Y:S02]  /*11880*/  IMAD.MOV.U32 R3, RZ, RZ, R17 ;  /* 0x000000ffff037224 */ /* 0x000fe400078e0011 */
[----:B0-----:R-:W-:Y:S02]  /*11890*/  IMAD R5, R5, UR4, RZ ;  /* 0x0000000405057c24 */ /* 0x001fe4000f8e02ff */
[----:B------:R-:W-:-:S04]  /*118a0*/  IMAD.WIDE.U32 R2, R4, UR4, R2 ;  /* 0x0000000404027c25 */ /* 0x000fc8000f8e0002 */
[----:B------:R-:W-:-:S05]  /*118b0*/  IMAD R5, R4, UR5, R5 ;  /* 0x0000000504057c24 */ /* 0x000fca000f8e0205 */
[----:B------:R-:W-:-:S07]  /*118c0*/  IADD3 R17, PT, PT, R3, R5, RZ ;  /* 0x0000000503117210 */ /* 0x000fce0007ffe0ff */
.L_x_37646:
[----:B------:R-:W0:Y:S01]  /*118d0*/  LDC.64 R4, c[0x0][0x580] ;  /* 0x00016000ff047b82 */ /* 0x000e220000000a00 */
[----:B------:R-:W1:Y:S01]  /*118e0*/  LDCU.64 UR4, c[0x0][0x738] ;  /* 0x0000e700ff0477ac */ /* 0x000e620008000a00 */
[----:B0-----:R-:W2:Y:S01]  /*118f0*/  LDG.E.U8 R5, desc[UR36][R4.64] ;  /* 0x0000002404057981 */ /* 0x001ea2000c1e1100 */
[----:B-1----:R-:W-:Y:S01]  /*11900*/  IADD3 R2, P0, PT, R2, UR4, RZ ;  /* 0x0000000402027c10 */ /* 0x002fe2000ff1e0ff */
[----:B------:R-:W-:-:S03]  /*11910*/  VIADD R16, R16, 0x80 ;  /* 0x0000008010107836 */ /* 0x000fc60000000000 */
[----:B------:R-:W-:-:S05]  /*11920*/  IADD3.X R3, PT, PT, R17, UR5, RZ, P0, !PT ;  /* 0x0000000511037c10 */ /* 0x000fca00087fe4ff */
[----:B--2---:R2:W-:Y:S04]  /*11930*/  STG.E.U8 desc[UR36][R2.64], R5 ;  /* 0x0000000502007986 */ /* 0x0045e8000c101124 */
.L_x_37642:
[----:B------:R-:W-:Y:S05]  /*11940*/  BSYNC.RECONVERGENT B6 ;  /* 0x0000000000067941 */ /* 0x000fea0003800200 */
.L_x_37641:
        /* <DEDUP_REMOVED lines=30> */
.L_x_37719:
        /* <DEDUP_REMOVED lines=36> */
.L_x_37720:
        /* <DEDUP_REMOVED lines=17> */
.L_x_37721:
        /* <DEDUP_REMOVED lines=37> */
.L_x_37724:
        /* <DEDUP_REMOVED lines=18> */
.L_x_37725:
[----:B------:R-:W-:Y:S05]  /*121f0*/  BSYNC.RECONVERGENT B0 ;  /* 0x0000000000007941 */ /* 0x000fea0003800200 */
.L_x_37723:
        /* <DEDUP_REMOVED lines=37> */
.L_x_37727:
        /* <DEDUP_REMOVED lines=18> */
.L_x_37728:
[----:B------:R-:W-:Y:S05]  /*12570*/  BSYNC.RECONVERGENT B0 ;  /* 0x0000000000007941 */ /* 0x000fea0003800200 */
.L_x_37726:
        /* <DEDUP_REMOVED lines=37> */
.L_x_37730:
        /* <DEDUP_REMOVED lines=18> */
.L_x_37731:
[----:B------:R-:W-:Y:S05]  /*128f0*/  BSYNC.RECONVERGENT B0 ;  /* 0x0000000000007941 */ /* 0x000fea0003800200 */
.L_x_37729:
        /* <DEDUP_REMOVED lines=37> */
.L_x_37733:
        /* <DEDUP_REMOVED lines=18> */
.L_x_37734:
[----:B------:R-:W-:Y:S05]  /*12c70*/  BSYNC.RECONVERGENT B0 ;  /* 0x0000000000007941 */ /* 0x000fea0003800200 */
.L_x_37732:
        /* <DEDUP_REMOVED lines=37> */
.L_x_37736:
        /* <DEDUP_REMOVED lines=18> */
.L_x_37737:
[----:B------:R-:W-:Y:S05]  /*12ff0*/  BSYNC.RECONVERGENT B0 ;  /* 0x0000000000007941 */ /* 0x000fea0003800200 */
.L_x_37735:
        /* <DEDUP_REMOVED lines=37> */
.L_x_37739:
        /* <DEDUP_REMOVED lines=18> */
.L_x_37740:
[----:B------:R-:W-:Y:S05]  /*13370*/  BSYNC.RECONVERGENT B0 ;  /* 0x0000000000007941 */ /* 0x000fea0003800200 */
.L_x_37738:
        /* <DEDUP_REMOVED lines=37> */
.L_x_37742:
        /* <DEDUP_REMOVED lines=18> */
.L_x_37743:
[----:B------:R-:W-:Y:S05]  /*136f0*/  BSYNC.RECONVERGENT B0 ;  /* 0x0000000000007941 */ /* 0x000fea0003800200 */
.L_x_37741:
        /* <DEDUP_REMOVED lines=37> */
.L_x_37745:
        /* <DEDUP_REMOVED lines=18> */
.L_x_37746:
[----:B------:R-:W-:Y:S05]  /*13a70*/  BSYNC.RECONVERGENT B0 ;  /* 0x0000000000007941 */ /* 0x000fea0003800200 */
.L_x_37744:
        /* <DEDUP_REMOVED lines=37> */
.L_x_37748:
        /* <DEDUP_REMOVED lines=18> */
.L_x_37749:
[----:B------:R-:W-:Y:S05]  /*13df0*/  BSYNC.RECONVERGENT B0 ;  /* 0x0000000000007941 */ /* 0x000fea0003800200 */
.L_x_37747:
        /* <DEDUP_REMOVED lines=37> */
.L_x_37751:
        /* <DEDUP_REMOVED lines=18> */
.L_x_37752:
[----:B------:R-:W-:Y:S05]  /*14170*/  BSYNC.RECONVERGENT B0 ;  /* 0x0000000000007941 */ /* 0x000fea0003800200 */
.L_x_37750:
        /* <DEDUP_REMOVED lines=37> */
.L_x_37754:
        /* <DEDUP_REMOVED lines=18> */
.L_x_37755:
[----:B------:R-:W-:Y:S05]  /*144f0*/  BSYNC.RECONVERGENT B0 ;  /* 0x0000000000007941 */ /* 0x000fea0003800200 */
.L_x_37753:
        /* <DEDUP_REMOVED lines=37> */
.L_x_37757:
        /* <DEDUP_REMOVED lines=18> */
.L_x_37758:
[----:B------:R-:W-:Y:S05]  /*14870*/  BSYNC.RECONVERGENT B0 ;  /* 0x0000000000007941 */ /* 0x000fea0003800200 */
.L_x_37756:
        /* <DEDUP_REMOVED lines=37> */
.L_x_37760:
        /* <DEDUP_REMOVED lines=18> */
.L_x_37761:
[----:B------:R-:W-:Y:S05]  /*14bf0*/  BSYNC.RECONVERGENT B0 ;  /* 0x0000000000007941 */ /* 0x000fea0003800200 */
.L_x_37759:
        /* <DEDUP_REMOVED lines=37> */
.L_x_37763:
        /* <DEDUP_REMOVED lines=18> */
.L_x_37764:
[----:B------:R-:W-:Y:S05]  /*14f70*/  BSYNC.RECONVERGENT B0 ;  /* 0x0000000000007941 */ /* 0x000fea0003800200 */
.L_x_37762:
        /* <DEDUP_REMOVED lines=37> */
.L_x_37766:
        /* <DEDUP_REMOVED lines=18> */
.L_x_37767:
[----:B------:R-:W-:Y:S05]  /*152f0*/  BSYNC.RECONVERGENT B0 ;  /* 0x0000000000007941 */ /* 0x000fea0003800200 */
.L_x_37765:
        /* <DEDUP_REMOVED lines=37> */
.L_x_37769:
        /* <DEDUP_REMOVED lines=18> */
.L_x_37770:
[----:B------:R-:W-:Y:S05]  /*15670*/  BSYNC.RECONVERGENT B0 ;  /* 0x0000000000007941 */ /* 0x000fea0003800200 */
.L_x_37768:
        /* <DEDUP_REMOVED lines=37> */
.L_x_37772:
        /* <DEDUP_REMOVED lines=18> */
.L_x_37773:
[----:B------:R-:W-:Y:S05]  /*159f0*/  BSYNC.RECONVERGENT B0 ;  /* 0x0000000000007941 */ /* 0x000fea0003800200 */
.L_x_37771:
        /* <DEDUP_REMOVED lines=37> */
.L_x_37775:
        /* <DEDUP_REMOVED lines=18> */
.L_x_37776:
[----:B------:R-:W-:Y:S05]  /*15d70*/  BSYNC.RECONVERGENT B0 ;  /* 0x0000000000007941 */ /* 0x000fea0003800200 */
.L_x_37774:
        /* <DEDUP_REMOVED lines=37> */
.L_x_37778:
        /* <DEDUP_REMOVED lines=18> */
.L_x_37779:
[----:B------:R-:W-:Y:S05]  /*160f0*/  BSYNC.RECONVERGENT B0 ;  /* 0x0000000000007941 */ /* 0x000fea0003800200 */
.L_x_37777:
        /* <DEDUP_REMOVED lines=37> */
.L_x_37781:
        /* <DEDUP_REMOVED lines=18> */
.L_x_37782:
[----:B------:R-:W-:Y:S05]  /*16470*/  BSYNC.RECONVERGENT B0 ;  /* 0x0000000000007941 */ /* 0x000fea0003800200 */
.L_x_37780:
        /* <DEDUP_REMOVED lines=37> */
.L_x_37784:
        /* <DEDUP_REMOVED lines=18> */
.L_x_37785:
[----:B------:R-:W-:Y:S05]  /*167f0*/  BSYNC.RECONVERGENT B0 ;  /* 0x0000000000007941 */ /* 0x000fea0003800200 */
.L_x_37783:
        /* <DEDUP_REMOVED lines=37> */
.L_x_37787:
        /* <DEDUP_REMOVED lines=18> */
.L_x_37788:
[----:B------:R-:W-:Y:S05]  /*16b70*/  BSYNC.RECONVERGENT B0 ;  /* 0x0000000000007941 */ /* 0x000fea0003800200 */
.L_x_37786:
        /* <DEDUP_REMOVED lines=36> */
.L_x_37790:
        /* <DEDUP_REMOVED lines=16> */
.L_x_37791:
[----:B------:R-:W-:Y:S05]  /*16ec0*/  BSYNC.RECONVERGENT B0 ;  /* 0x0000000000007941 */ /* 0x000fea0003800200 */
.L_x_37789:
        /* <DEDUP_REMOVED lines=32> */
.L_x_37793:
[----:B------:R-:W-:Y:S01]  /*170d0*/  IMAD.MOV.U32 R8, RZ, RZ, R6 ;  /* 0x000000ffff087224 */ /* 0x000fe200078e0006 */
[----:B------:R-:W-:Y:S02]  /*170e0*/  MOV R10, R7 ;  /* 0x00000007000a7202 */ /* 0x000fe40000000f00 */
[----:B------:R-:W-:-:S07]  /*170f0*/  MOV R9, 0x17110 ;  /* 0x0001711000097802 */ /* 0x000fce0000000f00 */
[----:B------:R-:W-:Y:S05]  /*17100*/  CALL.REL.NOINC `($__internal_69_$__cuda_sm20_rem_u64) ;  /* 0x0000026c00787944 */ /* 0x000fea0003c00000 */
[----:B------:R-:W-:-:S07]  /*17110*/  IMAD.MOV.U32 R2, RZ, RZ, R0 ;  /* 0x000000ffff027224 */ /* 0x000fce00078e0000 */
.L_x_37794:
[----:B------:R-:W-:Y:S05]  /*17120*/  BSYNC.RECONVERGENT B0 ;  /* 0x0000000000007941 */ /* 0x000fea0003800200 */
.L_x_37792:
[----:B------:R-:W0:Y:S02]  /*17130*/  LDCU.64 UR4, c[0x0][0x730] ;  /* 0x0000e600ff0477ac */ /* 0x000e240008000a00 */
[----:B0-----:R-:W-:Y:S02]  /*17140*/  IMAD R3, R3, UR4, RZ ;  /* 0x0000000403037c24 */ /* 0x001fe4000f8e02ff */
[----:B------:R-:W-:-:S04]  /*17150*/  IMAD.WIDE.U32 R16, R2, UR4, R16 ;  /* 0x0000000402107c25 */ /* 0x000fc8000f8e0010 */
[----:B------:R-:W-:-:S05]  /*17160*/  IMAD R3, R2, UR5, R3 ;  /* 0x0000000502037c24 */ /* 0x000fca000f8e0203 */
[----:B------:R-:W-:-:S07]  /*17170*/  IADD3 R17, PT, PT, R17, R3, RZ ;  /* 0x0000000311117210 */ /* 0x000fce0007ffe0ff */
.L_x_37722:
[----:B------:R-:W0:Y:S01]  /*17180*/  LDC.64 R2, c[0x0][0x580] ;  /* 0x00016000ff027b82 */ /* 0x000e220000000a00 */
[----:B------:R-:W1:Y:S01]  /*17190*/  LDCU.64 UR4, c[0x0][0x738] ;  /* 0x0000e700ff0477ac */ /* 0x000e620008000a00 */
[----:B0-----:R-:W2:Y:S01]  /*171a0*/  LDG.E.U8 R3, desc[UR36][R2.64] ;  /* 0x0000002402037981 */ /* 0x001ea2000c1e1100 */
[----:B-1----:R-:W-:-:S04]  /*171b0*/  IADD3 R16, P0, PT, R16, UR4, RZ ;  /* 0x0000000410107c10 */ /* 0x002fc8000ff1e0ff */
[----:B------:R-:W-:-:S05]  /*171c0*/  IADD3.X R17, PT, PT, R17, UR5, RZ, P0, !PT ;  /* 0x0000000511117c10 */ /* 0x000fca00087fe4ff */
[----:B--2---:R-:W-:Y:S01]  /*171d0*/  STG.E.U8 desc[UR36][R16.64], R3 ;  /* 0x0000000310007986 */ /* 0x004fe2000c101124 */
[----:B------:R-:W-:Y:S05]  /*171e0*/  EXIT ;  /* 0x000000000000794d */ /* 0x000fea0003800000 */
.L_x_37473:
        /* <DEDUP_REMOVED lines=31> */
.L_x_37797:
        /* <DEDUP_REMOVED lines=12> */
.L_x_37796:
[----:B------:R-:W-:Y:S05]  /*174a0*/  BSYNC.RECONVERGENT B6 ;  /* 0x0000000000067941 */ /* 0x000fea0003800200 */
.L_x_37795:
        /* <DEDUP_REMOVED lines=31> */
.L_x_37800:
        /* <DEDUP_REMOVED lines=12> */
.L_x_37799:
[----:B------:R-:W-:Y:S05]  /*17760*/  BSYNC.RECONVERGENT B6 ;  /* 0x0000000000067941 */ /* 0x000fea0003800200 */
.L_x_37798:
        /* <DEDUP_REMOVED lines=31> */
.L_x_37803:
        /* <DEDUP_REMOVED lines=12> */
.L_x_37802:
[----:B------:R-:W-:Y:S05]  /*17a20*/  BSYNC.RECONVERGENT B6 ;  /* 0x0000000000067941 */ /* 0x000fea0003800200 */
.L_x_37801:
        /* <DEDUP_REMOVED lines=30> */
.L_x_37804:
        /* <DEDUP_REMOVED lines=12> */
.L_x_37472:
        /* <DEDUP_REMOVED lines=311> */
.L_x_37809:
        /* <DEDUP_REMOVED lines=29> */
.L_x_37811:
[----:B------:R-:W-:Y:S05]  /*19210*/  BSYNC.RECONVERGENT B7 ;  /* 0x0000000000077941 */ /* 0x000fea0003800200 */
.L_x_37810:
[----:B------:R-:W0:Y:S02]  /*19220*/  LDCU.64 UR4, c[0x0][0x580] ;  /* 0x0000b000ff0477ac */ /* 0x000e240008000a00 */
[----:B0-----:R-:W-:-:S05]  /*19230*/  IADD3 R2, P0, PT, R19, UR4, RZ ;  /* 0x0000000413027c10 */ /* 0x001fca000ff1e0ff */
[----:B------:R-:W-:-:S06]  /*19240*/  IMAD.X R3, RZ, RZ, UR5, P0 ;  /* 0x00000005ff037e24 */ /* 0x000fcc00080e06ff */
[----:B------:R-:W2:Y:S01]  /*19250*/  LDG.E.U8 R3, desc[UR36][R2.64] ;  /* 0x0000002402037981 */ /* 0x000ea2000c1e1100 */
[----:B------:R-:W2:Y:S01]  /*19260*/  LDC.64 R4, c[0x0][0x738] ;  /* 0x0001ce00ff047b82 */ /* 0x000ea20000000a00 */
[----:B------:R-:W-:Y:S02]  /*19270*/  IADD3 R16, PT, PT, R16, 0x80, RZ ;  /* 0x0000008010107810 */ /* 0x000fe40007ffe0ff */
[----:B--2---:R0:W-:Y:S05]  /*19280*/  STG.E.U8 desc[UR36][R4.64], R3 ;  /* 0x0000000304007986 */ /* 0x0041ea000c101124 */
.L_x_37808:
[----:B------:R-:W-:Y:S05]  /*19290*/  BSYNC.RECONVERGENT B6 ;  /* 0x0000000000067941 */ /* 0x000fea0003800200 */
.L_x_37807:
        /* <DEDUP_REMOVED lines=303> */
.L_x_37814:
        /* <DEDUP_REMOVED lines=29> */
.L_x_37816:
[----:B------:R-:W-:Y:S05]  /*1a760*/  BSYNC.RECONVERGENT B7 ;  /* 0x0000000000077941 */ /* 0x000fea0003800200 */
.L_x_37815:
[----:B------:R-:W0:Y:S02]  /*1a770*/  LDCU.64 UR4, c[0x0][0x580] ;  /* 0x0000b000ff0477ac */ /* 0x000e240008000a00 */
[----:B0-----:R-:W-:-:S04]  /*1a780*/  IADD3 R2, P0, PT, R19, UR4, RZ ;  /* 0x0000000413027c10 */ /* 0x001fc8000ff1e0ff */
[----:B------:R-:W-:-:S06]  /*1a790*/  IADD3.X R3, PT, PT, RZ, UR5, RZ, P0, !PT ;  /* 0x00000005ff037c10 */ /* 0x000fcc00087fe4ff */
[----:B------:R-:W2:Y:S01]  /*1a7a0*/  LDG.E.U8 R3, desc[UR36][R2.64] ;  /* 0x0000002402037981 */ /* 0x000ea2000c1e1100 */
[----:B------:R-:W2:Y:S01]  /*1a7b0*/  LDC.64 R4, c[0x0][0x738] ;  /* 0x0001ce00ff047b82 */ /* 0x000ea20000000a00 */
[----:B------:R-:W-:Y:S02]  /*1a7c0*/  VIADD R16, R16, 0x80 ;  /* 0x0000008010107836 */ /* 0x000fe40000000000 */
[----:B--2---:R1:W-:Y:S05]  /*1a7d0*/  STG.E.U8 desc[UR36][R4.64], R3 ;  /* 0x0000000304007986 */ /* 0x0043ea000c101124 */
.L_x_37813:
[----:B------:R-:W-:Y:S05]  /*1a7e0*/  BSYNC.RECONVERGENT B6 ;  /* 0x0000000000067941 */ /* 0x000fea0003800200 */
.L_x_37812:
        /* <DEDUP_REMOVED lines=303> */
.L_x_37819:
        /* <DEDUP_REMOVED lines=29> */
.L_x_37821:
[----:B------:R-:W-:Y:S05]  /*1bcb0*/  BSYNC.RECONVERGENT B7 ;  /* 0x0000000000077941 */ /* 0x000fea0003800200 */
.L_x_37820:
[----:B------:R-:W0:Y:S02]  /*1bcc0*/  LDCU.64 UR4, c[0x0][0x580] ;  /* 0x0000b000ff0477ac */ /* 0x000e240008000a00 */
[----:B0-----:R-:W-:-:S05]  /*1bcd0*/  IADD3 R2, P0, PT, R19, UR4, RZ ;  /* 0x0000000413027c10 */ /* 0x001fca000ff1e0ff */
[----:B------:R-:W-:-:S06]  /*1bce0*/  IMAD.X R3, RZ, RZ, UR5, P0 ;  /* 0x00000005ff037e24 */ /* 0x000fcc00080e06ff */
[----:B------:R-:W2:Y:S01]  /*1bcf0*/  LDG.E.U8 R3, desc[UR36][R2.64] ;  /* 0x0000002402037981 */ /* 0x000ea2000c1e1100 */
[----:B------:R-:W2:Y:S01]  /*1bd00*/  LDC.64 R4, c[0x0][0x738] ;  /* 0x0001ce00ff047b82 */ /* 0x000ea20000000a00 */
[----:B------:R-:W-:Y:S02]  /*1bd10*/  IADD3 R16, PT, PT, R16, 0x80, RZ ;  /* 0x0000008010107810 */ /* 0x000fe40007ffe0ff */
[----:B--2---:R2:W-:Y:S05]  /*1bd20*/  STG.E.U8 desc[UR36][R4.64], R3 ;  /* 0x0000000304007986 */ /* 0x0045ea000c101124 */
.L_x_37818:
[----:B------:R-:W-:Y:S05]  /*1bd30*/  BSYNC.RECONVERGENT B6 ;  /* 0x0000000000067941 */ /* 0x000fea0003800200 */
.L_x_37817:
        /* <DEDUP_REMOVED lines=302> */
.L_x_37822:
        /* <DEDUP_REMOVED lines=31> */
.L_x_37824:
[----:B------:R-:W-:Y:S05]  /*1d210*/  BSYNC.RECONVERGENT B6 ;  /* 0x0000000000067941 */ /* 0x000fea0003800200 */
.L_x_37823:
[----:B------:R-:W2:Y:S01]  /*1d220*/  LDG.E.U8 R17, desc[UR36][R16.64] ;  /* 0x0000002410117981 */ /* 0x000ea2000c1e1100 */
[----:B------:R-:W2:Y:S03]  /*1d230*/  LDC.64 R2, c[0x0][0x738] ;  /* 0x0001ce00ff027b82 */ /* 0x000ea60000000a00 */
[----:B--2---:R-:W-:Y:S01]  /*1d240*/  STG.E.U8 desc[UR36][R2.64], R17 ;  /* 0x0000001102007986 */ /* 0x004fe2000c101124 */
[----:B------:R-:W-:Y:S05]  /*1d250*/  EXIT ;  /* 0x000000000000794d */ /* 0x000fea0003800000 */
.L_x_37806:
        /* <DEDUP_REMOVED lines=309> */
.L_x_37827:
        /* <DEDUP_REMOVED lines=29> */
.L_x_37829:
[----:B------:R-:W-:Y:S05]  /*1e780*/  BSYNC.RECONVERGENT B7 ;  /* 0x0000000000077941 */ /* 0x000fea0003800200 */
.L_x_37828:
        /* <DEDUP_REMOVED lines=36> */
.L_x_37831:
        /* <DEDUP_REMOVED lines=17> */
.L_x_37832:
[----:B------:R-:W-:Y:S05]  /*1eae0*/  BSYNC.RECONVERGENT B0 ;  /* 0x0000000000007941 */ /* 0x000fea0003800200 */
.L_x_37830:
        /* <DEDUP_REMOVED lines=37> */
.L_x_37835:
        /* <DEDUP_REMOVED lines=18> */
.L_x_37836:
[----:B------:R-:W-:Y:S05]  /*1ee60*/  BSYNC.RECONVERGENT B0 ;  /* 0x0000000000007941 */ /* 0x000fea0003800200 */
.L_x_37834:
        /* <DEDUP_REMOVED lines=37> */
.L_x_37838:
[----:B------:R-:W0:Y:S01]  /*1f0c0*/  LDCU.64 UR4, c[0x0][0x5b8] ;  /* 0x0000b700ff0477ac */ /* 0x000e220008000a00 */
[----:B------:R-:W-:Y:S01]  /*1f0d0*/  IMAD.MOV.U32 R10, RZ, RZ, R12 ;  /* 0x000000ffff0a7224 */ /* 0x000fe200078e000c */
[----:B------:R-:W-:Y:S01]  /*1f0e0*/  MOV R0, 0x1f130 ;  /* 0x0001f13000007802 */ /* 0x000fe20000000f00 */
[----:B------:R-:W-:Y:S01]  /*1f0f0*/  IMAD.MOV.U32 R9, RZ, RZ, R13 ;  /* 0x000000ffff097224 */ /* 0x000fe200078e000d */
[----:B0-----:R-:W-:Y:S02]  /*1f100*/  MOV R4, UR4 ;  /* 0x0000000400047c02 */ /* 0x001fe40008000f00 */
[----:B------:R-:W-:-:S07]  /*1f110*/  MOV R3, UR5 ;  /* 0x0000000500037c02 */ /* 0x000fce0008000f00 */
[----:B------:R-:W-:Y:S05]  /*1f120*/  CALL.REL.NOINC `($__internal_68_$__cuda_sm20_div_u64) ;  /* 0x000001e8005c7944 */ /* 0x000fea0003c00000 */
        /* <DEDUP_REMOVED lines=11> */
.L_x_37839:
[----:B------:R-:W-:Y:S05]  /*1f1e0*/  BSYNC.RECONVERGENT B0 ;  /* 0x0000000000007941 */ /* 0x000fea0003800200 */
.L_x_37837:
        /* <DEDUP_REMOVED lines=37> */
.L_x_37841:
[----:B------:R-:W0:Y:S01]  /*1f440*/  LDCU.64 UR4, c[0x0][0x5c0] ;  /* 0x0000b800ff0477ac */ /* 0x000e220008000a00 */
[----:B------:R-:W-:Y:S02]  /*1f450*/  MOV R10, R12 ;  /* 0x0000000c000a7202 */ /* 0x000fe40000000f00 */
        /* <DEDUP_REMOVED lines=16> */
.L_x_37842:
[----:B------:R-:W-:Y:S05]  /*1f560*/  BSYNC.RECONVERGENT B0 ;  /* 0x0000000000007941 */ /* 0x000fea0003800200 */
.L_x_37840:
        /* <DEDUP_REMOVED lines=37> */
.L_x_37844:
[----:B------:R-:W0:Y:S01]  /*1f7c0*/  LDCU.64 UR4, c[0x0][0x5c8] ;  /* 0x0000b900ff0477ac */ /* 0x000e220008000a00 */
[----:B------:R-:W-:Y:S02]  /*1f7d0*/  MOV R10, R12 ;  /* 0x0000000c000a7202 */ /* 0x000fe40000000f00 */
[----:B------:R-:W-:Y:S02]  /*1f7e0*/  MOV R9, R13 ;  /* 0x0000000d00097202 */ /* 0x000fe40000000f00 */
[----:B------:R-:W-:Y:S01]  /*1f7f0*/  MOV R0, 0x1f830 ;  /* 0x0001f83000007802 */ /* 0x000fe20000000f00 */
[----:B0-----:R-:W-:Y:S01]  /*1f800*/  IMAD.U32 R4, RZ, RZ, UR4 ;  /* 0x00000004ff047e24 */ /* 0x001fe2000f8e00ff */
[----:B------:R-:W-:-:S07]  /*1f810*/  MOV R3, UR5 ;  /* 0x0000000500037c02 */ /* 0x000fce0008000f00 */
[----:B------:R-:W-:Y:S05]  /*1f820*/  CALL.REL.NOINC `($__internal_68_$__cuda_sm20_div_u64) ;  /* 0x000001e0009c7944 */ /* 0x000fea0003c00000 */
        /* <DEDUP_REMOVED lines=11> */
.L_x_37845:
[----:B------:R-:W-:Y:S05]  /*1f8e0*/  BSYNC.RECONVERGENT B0 ;  /* 0x0000000000007941 */ /* 0x000fea0003800200 */
.L_x_37843:
        /* <DEDUP_REMOVED lines=37> */
.L_x_37847:
        /* <DEDUP_REMOVED lines=18> */
.L_x_37848:
[----:B------:R-:W-:Y:S05]  /*1fc60*/  BSYNC.RECONVERGENT B0 ;  /* 0x0000000000007941 */ /* 0x000fea0003800200 */
.L_x_37846:
        /* <DEDUP_REMOVED lines=37> */
.L_x_37850:
        /* <DEDUP_REMOVED lines=18> */
.L_x_37851:
[----:B------:R-:W-:Y:S05]  /*1ffe0*/  BSYNC.RECONVERGENT B0 ;  /* 0x0000000000007941 */ /* 0x000fea0003800200 */
.L_x_37849:
        /* <DEDUP_REMOVED lines=37> */
.L_x_37853:
        /* <DEDUP_REMOVED lines=18> */
.L_x_37854:
[----:B------:R-:W-:Y:S05]  /*20360*/  BSYNC.RECONVERGENT B0 ;  /* 0x0000000000007941 */ /* 0x000fea0003800200 */
.L_x_37852:
        /* <DEDUP_REMOVED lines=37> */
.L_x_37856:
        /* <DEDUP_REMOVED lines=18> */
.L_x_37857:
[----:B------:R-:W-:Y:S05]  /*206e0*/  BSYNC.RECONVERGENT B0 ;  /* 0x0000000000007941 */ /* 0x000fea0003800200 */
.L_x_37855:
        /* <DEDUP_REMOVED lines=37> */
.L_x_37859:
        /* <DEDUP_REMOVED lines=18> */
.L_x_37860:
[----:B------:R-:W-:Y:S05]  /*20a60*/  BSYNC.RECONVERGENT B0 ;  /* 0x0000000000007941 */ /* 0x000fea0003800200 */
.L_x_37858:
        /* <DEDUP_REMOVED lines=37> */
.L_x_37862:
        /* <DEDUP_REMOVED lines=18> */
.L_x_37863:
[----:B------:R-:W-:Y:S05]  /*20de0*/  BSYNC.RECONVERGENT B0 ;  /* 0x0000000000007941 */ /* 0x000fea0003800200 */
.L_x_37861:
        /* <DEDUP_REMOVED lines=37> */
.L_x_37865:
        /* <DEDUP_REMOVED lines=18> */
.L_x_37866:
[----:B------:R-:W-:Y:S05]  /*21160*/  BSYNC.RECONVERGENT B0 ;  /* 0x0000000000007941 */ /* 0x000fea0003800200 */
.L_x_37864:
        /* <DEDUP_REMOVED lines=37> */
.L_x_37868:
        /* <DEDUP_REMOVED lines=18> */
.L_x_37869:
[----:B------:R-:W-:Y:S05]  /*214e0*/  BSYNC.RECONVERGENT B0 ;  /* 0x0000000000007941 */ /* 0x000fea0003800200 */
.L_x_37867:
        /* <DEDUP_REMOVED lines=37> */
.L_x_37871:
        /* <DEDUP_REMOVED lines=18> */
.L_x_37872:
[----:B------:R-:W-:Y:S05]  /*21860*/  BSYNC.RECONVERGENT B0 ;  /* 0x0000000000007941 */ /* 0x000fea0003800200 */
.L_x_37870:
        /* <DEDUP_REMOVED lines=37> */
.L_x_37874:
        /* <DEDUP_REMOVED lines=18> */
.L_x_37875:
[----:B------:R-:W-:Y:S05]  /*21be0*/  BSYNC.RECONVERGENT B0 ;  /* 0x0000000000007941 */ /* 0x000fea0003800200 */
.L_x_37873:
        /* <DEDUP_REMOVED lines=37> */
.L_x_37877:
        /* <DEDUP_REMOVED lines=18> */
.L_x_37878:
[----:B------:R-:W-:Y:S05]  /*21f60*/  BSYNC.RECONVERGENT B0 ;  /* 0x0000000000007941 */ /* 0x000fea0003800200 */
.L_x_37876:
        /* <DEDUP_REMOVED lines=37> */
.L_x_37880:
        /* <DEDUP_REMOVED lines=18> */
.L_x_37881:
[----:B------:R-:W-:Y:S05]  /*222e0*/  BSYNC.RECONVERGENT B0 ;  /* 0x0000000000007941 */ /* 0x000fea0003800200 */
.L_x_37879:
        /* <DEDUP_REMOVED lines=37> */
.L_x_37883:
        /* <DEDUP_REMOVED lines=18> */
.L_x_37884:
[----:B------:R-:W-:Y:S05]  /*22660*/  BSYNC.RECONVERGENT B0 ;  /* 0x0000000000007941 */ /* 0x000fea0003800200 */
.L_x_37882:
        /* <DEDUP_REMOVED lines=37> */
.L_x_37886:
        /* <DEDUP_REMOVED lines=18> */
.L_x_37887:
[----:B------:R-:W-:Y:S05]  /*229e0*/  BSYNC.RECONVERGENT B0 ;  /* 0x0000000000007941 */ /* 0x000fea0003800200 */
.L_x_37885:
        /* <DEDUP_REMOVED lines=37> */
.L_x_37889:
        /* <DEDUP_REMOVED lines=18> */
.L_x_37890:
[----:B------:R-:W-:Y:S05]  /*22d60*/  BSYNC.RECONVERGENT B0 ;  /* 0x0000000000007941 */ /* 0x000fea0003800200 */
.L_x_37888:
        /* <DEDUP_REMOVED lines=37> */
.L_x_37892:
        /* <DEDUP_REMOVED lines=18> */
.L_x_37893:
[----:B------:R-:W-:Y:S05]  /*230e0*/  BSYNC.RECONVERGENT B0 ;  /* 0x0000000000007941 */ /* 0x000fea0003800200 */
.L_x_37891:
        /* <DEDUP_REMOVED lines=37> */
.L_x_37895:
        /* <DEDUP_REMOVED lines=18> */
.L_x_37896:
[----:B------:R-:W-:Y:S05]  /*23460*/  BSYNC.RECONVERGENT B0 ;  /* 0x0000000000007941 */ /* 0x000fea0003800200 */
.L_x_37894:
        /* <DEDUP_REMOVED lines=37> */
.L_x_37898:
        /* <DEDUP_REMOVED lines=18> */
.L_x_37899:
[----:B------:R-:W-:Y:S05]  /*237e0*/  BSYNC.RECONVERGENT B0 ;  /* 0x0000000000007941 */ /* 0x000fea0003800200 */
.L_x_37897:
        /* <DEDUP_REMOVED lines=36> */
.L_x_37901:
        /* <DEDUP_REMOVED lines=16> */
.L_x_37902:
[----:B------:R-:W-:Y:S05]  /*23b30*/  BSYNC.RECONVERGENT B0 ;  /* 0x0000000000007941 */ /* 0x000fea0003800200 */
.L_x_37900:
        /* <DEDUP_REMOVED lines=32> */
.L_x_37904:
[----:B------:R-:W-:Y:S01]  /*23d40*/  IMAD.MOV.U32 R8, RZ, RZ, R6 ;  /* 0x000000ffff087224 */ /* 0x000fe200078e0006 */
[----:B------:R-:W-:Y:S02]  /*23d50*/  MOV R10, R7 ;  /* 0x00000007000a7202 */ /* 0x000fe40000000f00 */
[----:B------:R-:W-:-:S07]  /*23d60*/  MOV R9, 0x23d80 ;  /* 0x00023d8000097802 */ /* 0x000fce0000000f00 */
[----:B------:R-:W-:Y:S05]  /*23d70*/  CALL.REL.NOINC `($__internal_69_$__cuda_sm20_rem_u64) ;  /* 0x000001a0005c7944 */ /* 0x000fea0003c00000 */
[----:B------:R-:W-:Y:S01]  /*23d80*/  MOV R4, R0 ;  /* 0x0000000000047202 */ /* 0x000fe20000000f00 */
[----:B------:R-:W-:-:S07]  /*23d90*/  IMAD.MOV.U32 R5, RZ, RZ, R3 ;  /* 0x000000ffff057224 */ /* 0x000fce00078e0003 */
.L_x_37905:
[----:B------:R-:W-:Y:S05]  /*23da0*/  BSYNC.RECONVERGENT B0 ;  /* 0x0000000000007941 */ /* 0x000fea0003800200 */
.L_x_37903:
[----:B------:R-:W0:Y:S02]  /*23db0*/  LDCU.64 UR4, c[0x0][0x730] ;  /* 0x0000e600ff0477ac */ /* 0x000e240008000a00 */
[----:B0-----:R-:W-:Y:S02]  /*23dc0*/  IMAD R3, R5, UR4, RZ ;  /* 0x0000000405037c24 */ /* 0x001fe4000f8e02ff */
[----:B------:R-:W-:-:S04]  /*23dd0*/  IMAD.WIDE.U32 R20, R4, UR4, R20 ;  /* 0x0000000404147c25 */ /* 0x000fc8000f8e0014 */
[----:B------:R-:W-:-:S05]  /*23de0*/  IMAD R3, R4, UR5, R3 ;  /* 0x0000000504037c24 */ /* 0x000fca000f8e0203 */
[----:B------:R-:W-:-:S07]  /*23df0*/  IADD3 R21, PT, PT, R21, R3, RZ ;  /* 0x0000000315157210 */ /* 0x000fce0007ffe0ff */
.L_x_37833:
        /* <DEDUP_REMOVED lines=9> */
.L_x_37826:
[----:B------:R-:W-:Y:S05]  /*23e90*/  BSYNC.RECONVERGENT B6 ;  /* 0x0000000000067941 */ /* 0x000fea0003800200 */
.L_x_37825:
        /* <DEDUP_REMOVED lines=303> */
.L_x_37908:
        /* <DEDUP_REMOVED lines=29> */
.L_x_37910:
[----:B------:R-:W-:Y:S05]  /*25360*/  BSYNC.RECONVERGENT B7 ;  /* 0x0000000000077941 */ /* 0x000fea0003800200 */
.L_x_37909:
        /* <DEDUP_REMOVED lines=36> */
.L_x_37912:
        /* <DEDUP_REMOVED lines=17> */
.L_x_37913:
[----:B------:R-:W-:Y:S05]  /*256c0*/  BSYNC.RECONVERGENT B0 ;  /* 0x0000000000007941 */ /* 0x000fea0003800200 */
.L_x_37911:
        /* <DEDUP_REMOVED lines=37> */
.L_x_37916:
        /* <DEDUP_REMOVED lines=18> */
.L_x_37917:
[----:B------:R-:W-:Y:S05]  /*25a40*/  BSYNC.RECONVERGENT B0 ;  /* 0x0000000000007941 */ /* 0x000fea0003800200 */
.L_x_37915:
        /* <DEDUP_REMOVED lines=37> */
.L_x_37919:
        /* <DEDUP_REMOVED lines=18> */
.L_x_37920:
[----:B------:R-:W-:Y:S05]  /*25dc0*/  BSYNC.RECONVERGENT B0 ;  /* 0x0000000000007941 */ /* 0x000fea0003800200 */
.L_x_37918:
        /* <DEDUP_REMOVED lines=37> */
.L_x_37922:
        /* <DEDUP_REMOVED lines=18> */
.L_x_37923:
[----:B------:R-:W-:Y:S05]  /*26140*/  BSYNC.RECONVERGENT B0 ;  /* 0x0000000000007941 */ /* 0x000fea0003800200 */
.L_x_37921:
        /* <DEDUP_REMOVED lines=37> */
.L_x_37925:
        /* <DEDUP_REMOVED lines=18> */
.L_x_37926:
[----:B------:R-:W-:Y:S05]  /*264c0*/  BSYNC.RECONVERGENT B0 ;  /* 0x0000000000007941 */ /* 0x000fea0003800200 */
.L_x_37924:
        /* <DEDUP_REMOVED lines=37> */
.L_x_37928:
        /* <DEDUP_REMOVED lines=18> */
.L_x_37929:
[----:B------:R-:W-:Y:S05]  /*26840*/  BSYNC.RECONVERGENT B0 ;  /* 0x0000000000007941 */ /* 0x000fea0003800200 */
.L_x_37927:
        /* <DEDUP_REMOVED lines=37> */
.L_x_37931:
        /* <DEDUP_REMOVED lines=18> */
.L_x_37932:
[----:B------:R-:W-:Y:S05]  /*26bc0*/  BSYNC.RECONVERGENT B0 ;  /* 0x0000000000007941 */ /* 0x000fea0003800200 */
.L_x_37930:
        /* <DEDUP_REMOVED lines=37> */
.L_x_37934:
        /* <DEDUP_REMOVED lines=18> */
.L_x_37935:
[----:B------:R-:W-:Y:S05]  /*26f40*/  BSYNC.RECONVERGENT B0 ;  /* 0x0000000000007941 */ /* 0x000fea0003800200 */
.L_x_37933:
        /* <DEDUP_REMOVED lines=37> */
.L_x_37937:
        /* <DEDUP_REMOVED lines=18> */
.L_x_37938:
[----:B------:R-:W-:Y:S05]  /*272c0*/  BSYNC.RECONVERGENT B0 ;  /* 0x0000000000007941 */ /* 0x000fea0003800200 */
.L_x_37936:
        /* <DEDUP_REMOVED lines=37> */
.L_x_37940:
        /* <DEDUP_REMOVED lines=18> */
.L_x_37941:
[----:B------:R-:W-:Y:S05]  /*27640*/  BSYNC.RECONVERGENT B0 ;  /* 0x0000000000007941 */ /* 0x000fea0003800200 */
.L_x_37939:
        /* <DEDUP_REMOVED lines=37> */
.L_x_37943:
        /* <DEDUP_REMOVED lines=18> */
.L_x_37944:
[----:B------:R-:W-:Y:S05]  /*279c0*/  BSYNC.RECONVERGENT B0 ;  /* 0x0000000000007941 */ /* 0x000fea0003800200 */
.L_x_37942:
        /* <DEDUP_REMOVED lines=37> */
.L_x_37946:
        /* <DEDUP_REMOVED lines=18> */
.L_x_37947:
[----:B------:R-:W-:Y:S05]  /*27d40*/  BSYNC.RECONVERGENT B0 ;  /* 0x0000000000007941 */ /* 0x000fea0003800200 */
.L_x_37945:
        /* <DEDUP_REMOVED lines=37> */
.L_x_37949:
        /* <DEDUP_REMOVED lines=18> */
.L_x_37950:
[----:B------:R-:W-:Y:S05]  /*280c0*/  BSYNC.RECONVERGENT B0 ;  /* 0x0000000000007941 */ /* 0x000fea0003800200 */
.L_x_37948:
        /* <DEDUP_REMOVED lines=37> */
.L_x_37952:
        /* <DEDUP_REMOVED lines=18> */
.L_x_37953:
[----:B------:R-:W-:Y:S05]  /*28440*/  BSYNC.RECONVERGENT B0 ;  /* 0x0000000000007941 */ /* 0x000fea0003800200 */
.L_x_37951:
        /* <DEDUP_REMOVED lines=37> */
.L_x_37955:
        /* <DEDUP_REMOVED lines=18> */
.L_x_37956:
[----:B------:R-:W-:Y:S05]  /*287c0*/  BSYNC.RECONVERGENT B0 ;  /* 0x0000000000007941 */ /* 0x000fea0003800200 */
.L_x_37954:
        /* <DEDUP_REMOVED lines=37> */
.L_x_37958:
        /* <DEDUP_REMOVED lines=18> */
.L_x_37959:
[----:B------:R-:W-:Y:S05]  /*28b40*/  BSYNC.RECONVERGENT B0 ;  /* 0x0000000000007941 */ /* 0x000fea0003800200 */
.L_x_37957:
        /* <DEDUP_REMOVED lines=37> */
.L_x_37961:
        /* <DEDUP_REMOVED lines=18> */
.L_x_37962:
[----:B------:R-:W-:Y:S05]  /*28ec0*/  BSYNC.RECONVERGENT B0 ;  /* 0x0000000000007941 */ /* 0x000fea0003800200 */
.L_x_37960:
        /* <DEDUP_REMOVED lines=37> */
.L_x_37964:
        /* <DEDUP_REMOVED lines=18> */
.L_x_37965:
[----:B------:R-:W-:Y:S05]  /*29240*/  BSYNC.RECONVERGENT B0 ;  /* 0x0000000000007941 */ /* 0x000fea0003800200 */
.L_x_37963:
        /* <DEDUP_REMOVED lines=37> */
.L_x_37967:
        /* <DEDUP_REMOVED lines=18> */
.L_x_37968:
[----:B------:R-:W-:Y:S05]  /*295c0*/  BSYNC.RECONVERGENT B0 ;  /* 0x0000000000007941 */ /* 0x000fea0003800200 */
.L_x_37966:
        /* <DEDUP_REMOVED lines=37> */
.L_x_37970:
        /* <DEDUP_REMOVED lines=18> */
.L_x_37971:
[----:B------:R-:W-:Y:S05]  /*29940*/  BSYNC.RECONVERGENT B0 ;  /* 0x0000000000007941 */ /* 0x000fea0003800200 */
.L_x_37969:
        /* <DEDUP_REMOVED lines=37> */
.L_x_37973:
        /* <DEDUP_REMOVED lines=18> */
.L_x_37974:
[----:B------:R-:W-:Y:S05]  /*29cc0*/  BSYNC.RECONVERGENT B0 ;  /* 0x0000000000007941 */ /* 0x000fea0003800200 */
.L_x_37972:
        /* <DEDUP_REMOVED lines=37> */
.L_x_37976:
        /* <DEDUP_REMOVED lines=18> */
.L_x_37977:
[----:B------:R-:W-:Y:S05]  /*2a040*/  BSYNC.RECONVERGENT B0 ;  /* 0x0000000000007941 */ /* 0x000fea0003800200 */
.L_x_37975:
        /* <DEDUP_REMOVED lines=37> */
.L_x_37979:
        /* <DEDUP_REMOVED lines=18> */
.L_x_37980:
[----:B------:R-:W-:Y:S05]  /*2a3c0*/  BSYNC.RECONVERGENT B0 ;  /* 0x0000000000007941 */ /* 0x000fea0003800200 */
.L_x_37978:
        /* <DEDUP_REMOVED lines=36> */
.L_x_37982:
        /* <DEDUP_REMOVED lines=16> */
.L_x_37983:
[----:B------:R-:W-:Y:S05]  /*2a710*/  BSYNC.RECONVERGENT B0 ;  /* 0x0000000000007941 */ /* 0x000fea0003800200 */
.L_x_37981:
        /* <DEDUP_REMOVED lines=32> */
.L_x_37985:
[----:B------:R-:W-:Y:S01]  /*2a920*/  MOV R8, R6 ;  /* 0x0000000600087202 */ /* 0x000fe20000000f00 */
[----:B------:R-:W-:Y:S01]  /*2a930*/  IMAD.MOV.U32 R10, RZ, RZ, R7 ;  /* 0x000000ffff0a7224 */ /* 0x000fe200078e0007 */
[----:B------:R-:W-:-:S07]  /*2a940*/  MOV R9, 0x2a960 ;  /* 0x0002a96000097802 */ /* 0x000fce0000000f00 */
[----:B------:R-:W-:Y:S05]  /*2a950*/  CALL.REL.NOINC `($__internal_69_$__cuda_sm20_rem_u64) ;  /* 0x0000013400647944 */ /* 0x000fea0003c00000 */
[----:B------:R-:W-:Y:S02]  /*2a960*/  MOV R4, R0 ;  /* 0x0000000000047202 */ /* 0x000fe40000000f00 */
[----:B------:R-:W-:-:S07]  /*2a970*/  MOV R5, R3 ;  /* 0x0000000300057202 */ /* 0x000fce0000000f00 */
.L_x_37986:
[----:B------:R-:W-:Y:S05]  /*2a980*/  BSYNC.RECONVERGENT B0 ;  /* 0x0000000000007941 */ /* 0x000fea0003800200 */
.L_x_37984:
[----:B------:R-:W0:Y:S02]  /*2a990*/  LDCU.64 UR4, c[0x0][0x730] ;  /* 0x0000e600ff0477ac */ /* 0x000e240008000a00 */
[----:B0-----:R-:W-:Y:S02]  /*2a9a0*/  IMAD R3, R5, UR4, RZ ;  /* 0x0000000405037c24 */ /* 0x001fe4000f8e02ff */
[----:B------:R-:W-:-:S04]  /*2a9b0*/  IMAD.WIDE.U32 R20, R4, UR4, R20 ;  /* 0x0000000404147c25 */ /* 0x000fc8000f8e0014 */
[----:B------:R-:W-:-:S04]  /*2a9c0*/  IMAD R3, R4, UR5, R3 ;  /* 0x0000000504037c24 */ /* 0x000fc8000f8e0203 */
[----:B------:R-:W-:-:S07]  /*2a9d0*/  IMAD.IADD R21, R21, 0x1, R3 ;  /* 0x0000000115157824 */ /* 0x000fce00078e0203 */
.L_x_37914:
        /* <DEDUP_REMOVED lines=9> */
.L_x_37907:
[----:B------:R-:W-:Y:S05]  /*2aa70*/  BSYNC.RECONVERGENT B6 ;  /* 0x0000000000067941 */ /* 0x000fea0003800200 */
.L_x_37906:
        /* <DEDUP_REMOVED lines=303> */
.L_x_37989:
        /* <DEDUP_REMOVED lines=29> */
.L_x_37991:
[----:B------:R-:W-:Y:S05]  /*2bf40*/  BSYNC.RECONVERGENT B7 ;  /* 0x0000000000077941 */ /* 0x000fea0003800200 */
.L_x_37990:
        /* <DEDUP_REMOVED lines=36> */
.L_x_37993:
        /* <DEDUP_REMOVED lines=17> */
.L_x_37994:
[----:B------:R-:W-:Y:S05]  /*2c2a0*/  BSYNC.RECONVERGENT B0 ;  /* 0x0000000000007941 */ /* 0x000fea0003800200 */
.L_x_37992:
        /* <DEDUP_REMOVED lines=37> */
.L_x_37997:
        /* <DEDUP_REMOVED lines=18> */
.L_x_37998:
[----:B------:R-:W-:Y:S05]  /*2c620*/  BSYNC.RECONVERGENT B0 ;  /* 0x0000000000007941 */ /* 0x000fea0003800200 */
.L_x_37996:
        /* <DEDUP_REMOVED lines=37> */
.L_x_38000:
        /* <DEDUP_REMOVED lines=18> */
.L_x_38001:
[----:B------:R-:W-:Y:S05]  /*2c9a0*/  BSYNC.RECONVERGENT B0 ;  /* 0x0000000000007941 */ /* 0x000fea0003800200 */
.L_x_37999:
        /* <DEDUP_REMOVED lines=37> */
.L_x_38003:
        /* <DEDUP_REMOVED lines=18> */
.L_x_38004:
[----:B------:R-:W-:Y:S05]  /*2cd20*/  BSYNC.RECONVERGENT B0 ;  /* 0x0000000000007941 */ /* 0x000fea0003800200 */
.L_x_38002:
        /* <DEDUP_REMOVED lines=37> */
.L_x_38006:
        /* <DEDUP_REMOVED lines=18> */
.L_x_38007:
[----:B------:R-:W-:Y:S05]  /*2d0a0*/  BSYNC.RECONVERGENT B0 ;  /* 0x0000000000007941 */ /* 0x000fea0003800200 */
.L_x_38005:
        /* <DEDUP_REMOVED lines=37> */
.L_x_38009:
        /* <DEDUP_REMOVED lines=18> */
.L_x_38010:
[----:B------:R-:W-:Y:S05]  /*2d420*/  BSYNC.RECONVERGENT B0 ;  /* 0x0000000000007941 */ /* 0x000fea0003800200 */
.L_x_38008:
        /* <DEDUP_REMOVED lines=37> */
.L_x_38012:
        /* <DEDUP_REMOVED lines=18> */
.L_x_38013:
[----:B------:R-:W-:Y:S05]  /*2d7a0*/  BSYNC.RECONVERGENT B0 ;  /* 0x0000000000007941 */ /* 0x000fea0003800200 */
.L_x_38011:
        /* <DEDUP_REMOVED lines=37> */
.L_x_38015:
        /* <DEDUP_REMOVED lines=18> */
.L_x_38016:
[----:B------:R-:W-:Y:S05]  /*2db20*/  BSYNC.RECONVERGENT B0 ;  /* 0x0000000000007941 */ /* 0x000fea0003800200 */
.L_x_38014:
        /* <DEDUP_REMOVED lines=37> */
.L_x_38018:
        /* <DEDUP_REMOVED lines=18> */
.L_x_38019:
[----:B------:R-:W-:Y:S05]  /*2dea0*/  BSYNC.RECONVERGENT B0 ;  /* 0x0000000000007941 */ /* 0x000fea0003800200 */
.L_x_38017:
        /* <DEDUP_REMOVED lines=37> */
.L_x_38021:
        /* <DEDUP_REMOVED lines=18> */
.L_x_38022:
[----:B------:R-:W-:Y:S05]  /*2e220*/  BSYNC.RECONVERGENT B0 ;  /* 0x0000000000007941 */ /* 0x000fea0003800200 */
.L_x_38020:
        /* <DEDUP_REMOVED lines=37> */
.L_x_38024:
        /* <DEDUP_REMOVED lines=18> */
.L_x_38025:
[----:B------:R-:W-:Y:S05]  /*2e5a0*/  BSYNC.RECONVERGENT B0 ;  /* 0x0000000000007941 */ /* 0x000fea0003800200 */
.L_x_38023:
        /* <DEDUP_REMOVED lines=37> */
.L_x_38027:
        /* <DEDUP_REMOVED lines=18> */
.L_x_38028:
[----:B------:R-:W-:Y:S05]  /*2e920*/  BSYNC.RECONVERGENT B0 ;  /* 0x0000000000007941 */ /* 0x000fea0003800200 */
.L_x_38026:
        /* <DEDUP_REMOVED lines=37> */
.L_x_38030:
        /* <DEDUP_REMOVED lines=18> */
.L_x_38031:
[----:B------:R-:W-:Y:S05]  /*2eca0*/  BSYNC.RECONVERGENT B0 ;  /* 0x0000000000007941 */ /* 0x000fea0003800200 */
.L_x_38029:
        /* <DEDUP_REMOVED lines=37> */
.L_x_38033:
        /* <DEDUP_REMOVED lines=18> */
.L_x_38034:
[----:B------:R-:W-:Y:S05]  /*2f020*/  BSYNC.RECONVERGENT B0 ;  /* 0x0000000000007941 */ /* 0x000fea0003800200 */
.L_x_38032:
        /* <DEDUP_REMOVED lines=37> */
.L_x_38036:
        /* <DEDUP_REMOVED lines=18> */
.L_x_38037:
[----:B------:R-:W-:Y:S05]  /*2f3a0*/  BSYNC.RECONVERGENT B0 ;  /* 0x0000000000007941 */ /* 0x000fea0003800200 */
.L_x_38035:
        /* <DEDUP_REMOVED lines=37> */
.L_x_38039:
        /* <DEDUP_REMOVED lines=18> */
.L_x_38040:
[----:B------:R-:W-:Y:S05]  /*2f720*/  BSYNC.RECONVERGENT B0 ;  /* 0x0000000000007941 */ /* 0x000fea0003800200 */
.L_x_38038:
        /* <DEDUP_REMOVED lines=37> */
.L_x_38042:
        /* <DEDUP_REMOVED lines=18> */
.L_x_38043:
[----:B------:R-:W-:Y:S05]  /*2faa0*/  BSYNC.RECONVERGENT B0 ;  /* 0x0000000000007941 */ /* 0x000fea0003800200 */
.L_x_38041:
        /* <DEDUP_REMOVED lines=37> */
.L_x_38045:
        /* <DEDUP_REMOVED lines=18> */
.L_x_38046:
[----:B------:R-:W-:Y:S05]  /*2fe20*/  BSYNC.RECONVERGENT B0 ;  /* 0x0000000000007941 */ /* 0x000fea0003800200 */
.L_x_38044:
        /* <DEDUP_REMOVED lines=37> */
.L_x_38048:
        /* <DEDUP_REMOVED lines=18> */
.L_x_38049:
[----:B------:R-:W-:Y:S05]  /*301a0*/  BSYNC.RECONVERGENT B0 ;  /* 0x0000000000007941 */ /* 0x000fea0003800200 */
.L_x_38047:
        /* <DEDUP_REMOVED lines=37> */
.L_x_38051:
        /* <DEDUP_REMOVED lines=18> */
.L_x_38052:
[----:B------:R-:W-:Y:S05]  /*30520*/  BSYNC.RECONVERGENT B0 ;  /* 0x0000000000007941 */ /* 0x000fea0003800200 */
.L_x_38050:
        /* <DEDUP_REMOVED lines=37> */
.L_x_38054:
        /* <DEDUP_REMOVED lines=18> */
.L_x_38055:
[----:B------:R-:W-:Y:S05]  /*308a0*/  BSYNC.RECONVERGENT B0 ;  /* 0x0000000000007941 */ /* 0x000fea0003800200 */
.L_x_38053:
        /* <DEDUP_REMOVED lines=37> */
.L_x_38057:
        /* <DEDUP_REMOVED lines=18> */
.L_x_38058:
[----:B------:R-:W-:Y:S05]  /*30c20*/  BSYNC.RECONVERGENT B0 ;  /* 0x0000000000007941 */ /* 0x000fea0003800200 */
.L_x_38056:
        /* <DEDUP_REMOVED lines=37> */
.L_x_38060:
        /* <DEDUP_REMOVED lines=18> */
.L_x_38061:
[----:B------:R-:W-:Y:S05]  /*30fa0*/  BSYNC.RECONVERGENT B0 ;  /* 0x0000000000007941 */ /* 0x000fea0003800200 */
.L_x_38059:
        /* <DEDUP_REMOVED lines=36> */
.L_x_38063:
        /* <DEDUP_REMOVED lines=16> */
.L_x_38064:
[----:B------:R-:W-:Y:S05]  /*312f0*/  BSYNC.RECONVERGENT B0 ;  /* 0x0000000000007941 */ /* 0x000fea0003800200 */
.L_x_38062:
        /* <DEDUP_REMOVED lines=32> */
.L_x_38066:
[----:B------:R-:W-:Y:S02]  /*31500*/  MOV R8, R6 ;  /* 0x0000000600087202 */ /* 0x000fe40000000f00 */
[----:B------:R-:W-:Y:S02]  /*31510*/  MOV R10, R7 ;  /* 0x00000007000a7202 */ /* 0x000fe40000000f00 */
[----:B------:R-:W-:-:S07]  /*31520*/  MOV R9, 0x31540 ;  /* 0x0003154000097802 */ /* 0x000fce0000000f00 */
[----:B------:R-:W-:Y:S05]  /*31530*/  CALL.REL.NOINC `($__internal_69_$__cuda_sm20_rem_u64) ;  /* 0x000000c8006c7944 */ /* 0x000fea0003c00000 */
[----:B------:R-:W-:Y:S01]  /*31540*/  IMAD.MOV.U32 R4, RZ, RZ, R0 ;  /* 0x000000ffff047224 */ /* 0x000fe200078e0000 */
[----:B------:R-:W-:-:S07]  /*31550*/  MOV R5, R3 ;  /* 0x0000000300057202 */ /* 0x000fce0000000f00 */
.L_x_38067:
[----:B------:R-:W-:Y:S05]  /*31560*/  BSYNC.RECONVERGENT B0 ;  /* 0x0000000000007941 */ /* 0x000fea0003800200 */
.L_x_38065:
[----:B------:R-:W0:Y:S02]  /*31570*/  LDCU.64 UR4, c[0x0][0x730] ;  /* 0x0000e600ff0477ac */ /* 0x000e240008000a00 */
[----:B0-----:R-:W-:Y:S02]  /*31580*/  IMAD R3, R5, UR4, RZ ;  /* 0x0000000405037c24 */ /* 0x001fe4000f8e02ff */
[----:B------:R-:W-:-:S04]  /*31590*/  IMAD.WIDE.U32 R20, R4, UR4, R20 ;  /* 0x0000000404147c25 */ /* 0x000fc8000f8e0014 */
[----:B------:R-:W-:-:S05]  /*315a0*/  IMAD R3, R4, UR5, R3 ;  /* 0x0000000504037c24 */ /* 0x000fca000f8e0203 */
[----:B------:R-:W-:-:S07]  /*315b0*/  IADD3 R21, PT, PT, R21, R3, RZ ;  /* 0x0000000315157210 */ /* 0x000fce0007ffe0ff */
.L_x_37995:
        /* <DEDUP_REMOVED lines=9> */
.L_x_37988:
[----:B------:R-:W-:Y:S05]  /*31650*/  BSYNC.RECONVERGENT B6 ;  /* 0x0000000000067941 */ /* 0x000fea0003800200 */
.L_x_37987:
        /* <DEDUP_REMOVED lines=302> */
.L_x_38068:
        /* <DEDUP_REMOVED lines=31> */
.L_x_38070:
[----:B------:R-:W-:Y:S05]  /*32b30*/  BSYNC.RECONVERGENT B6 ;  /* 0x0000000000067941 */ /* 0x000fea0003800200 */
.L_x_38069:
        /* <DEDUP_REMOVED lines=37> */
.L_x_38072:
        /* <DEDUP_REMOVED lines=17> */
.L_x_38073:
[----:B------:R-:W-:Y:S05]  /*32ea0*/  BSYNC.RECONVERGENT B0 ;  /* 0x0000000000007941 */ /* 0x000fea0003800200 */
.L_x_38071:
        /* <DEDUP_REMOVED lines=37> */
.L_x_38076:
        /* <DEDUP_REMOVED lines=18> */
.L_x_38077:
[----:B------:R-:W-:Y:S05]  /*33220*/  BSYNC.RECONVERGENT B0 ;  /* 0x0000000000007941 */ /* 0x000fea0003800200 */
.L_x_38075:
        /* <DEDUP_REMOVED lines=38> */
.L_x_38079:
        /* <DEDUP_REMOVED lines=18> */
.L_x_38080:
[----:B------:R-:W-:Y:S05]  /*335b0*/  BSYNC.RECONVERGENT B0 ;  /* 0x0000000000007941 */ /* 0x000fea0003800200 */
.L_x_38078:
        /* <DEDUP_REMOVED lines=38> */
.L_x_38082:
        /* <DEDUP_REMOVED lines=18> */
.L_x_38083:
[----:B------:R-:W-:Y:S05]  /*33940*/  BSYNC.RECONVERGENT B0 ;  /* 0x0000000000007941 */ /* 0x000fea0003800200 */
.L_x_38081:
        /* <DEDUP_REMOVED lines=38> */
.L_x_38085:
        /* <DEDUP_REMOVED lines=18> */
.L_x_38086:
[----:B------:R-:W-:Y:S05]  /*33cd0*/  BSYNC.RECONVERGENT B0 ;  /* 0x0000000000007941 */ /* 0x000fea0003800200 */
.L_x_38084:
        /* <DEDUP_REMOVED lines=38> */
.L_x_38088:
        /* <DEDUP_REMOVED lines=18> */
.L_x_38089:
[----:B------:R-:W-:Y:S05]  /*34060*/  BSYNC.RECONVERGENT B0 ;  /* 0x0000000000007941 */ /* 0x000fea0003800200 */
.L_x_38087:
        /* <DEDUP_REMOVED lines=38> */
.L_x_38091:
        /* <DEDUP_REMOVED lines=18> */
.L_x_38092:
[----:B------:R-:W-:Y:S05]  /*343f0*/  BSYNC.RECONVERGENT B0 ;  /* 0x0000000000007941 */ /* 0x000fea0003800200 */
.L_x_38090:
        /* <DEDUP_REMOVED lines=38> */
.L_x_38094:
        /* <DEDUP_REMOVED lines=18> */
.L_x_38095:
[----:B------:R-:W-:Y:S05]  /*34780*/  BSYNC.RECONVERGENT B0 ;  /* 0x0000000000007941 */ /* 0x000fea0003800200 */
.L_x_38093:
        /* <DEDUP_REMOVED lines=38> */
.L_x_38097:
        /* <DEDUP_REMOVED lines=18> */
.L_x_38098:
[----:B------:R-:W-:Y:S05]  /*34b10*/  BSYNC.RECONVERGENT B0 ;  /* 0x0000000000007941 */ /* 0x000fea0003800200 */
.L_x_38096:
        /* <DEDUP_REMOVED lines=38> */
.L_x_38100:
        /* <DEDUP_REMOVED lines=18> */
.L_x_38101:
[----:B------:R-:W-:Y:S05]  /*34ea0*/  BSYNC.RECONVERGENT B0 ;  /* 0x0000000000007941 */ /* 0x000fea0003800200 */
.L_x_38099:
        /* <DEDUP_REMOVED lines=38> */
.L_x_38103:
        /* <DEDUP_REMOVED lines=18> */
.L_x_38104:
[----:B------:R-:W-:Y:S05]  /*35230*/  BSYNC.RECONVERGENT B0 ;  /* 0x0000000000007941 */ /* 0x000fea0003800200 */
.L_x_38102:
        /* <DEDUP_REMOVED lines=38> */
.L_x_38106:
        /* <DEDUP_REMOVED lines=18> */
.L_x_38107:
[----:B------:R-:W-:Y:S05]  /*355c0*/  BSYNC.RECONVERGENT B0 ;  /* 0x0000000000007941 */ /* 0x000fea0003800200 */
.L_x_38105:
        /* <DEDUP_REMOVED lines=38> */
.L_x_38109:
        /* <DEDUP_REMOVED lines=18> */
.L_x_38110:
[----:B------:R-:W-:Y:S05]  /*35950*/  BSYNC.RECONVERGENT B0 ;  /* 0x0000000000007941 */ /* 0x000fea0003800200 */
.L_x_38108:
        /* <DEDUP_REMOVED lines=38> */
.L_x_38112:
        /* <DEDUP_REMOVED lines=18> */
.L_x_38113:
[----:B------:R-:W-:Y:S05]  /*35ce0*/  BSYNC.RECONVERGENT B0 ;  /* 0x0000000000007941 */ /* 0x000fea0003800200 */
.L_x_38111:
        /* <DEDUP_REMOVED lines=38> */
.L_x_38115:
        /* <DEDUP_REMOVED lines=18> */
.L_x_38116:
[----:B------:R-:W-:Y:S05]  /*36070*/  BSYNC.RECONVERGENT B0 ;  /* 0x0000000000007941 */ /* 0x000fea0003800200 */
.L_x_38114:
        /* <DEDUP_REMOVED lines=38> */
.L_x_38118:
        /* <DEDUP_REMOVED lines=18> */
.L_x_38119:
[----:B------:R-:W-:Y:S05]  /*36400*/  BSYNC.RECONVERGENT B0 ;  /* 0x0000000000007941 */ /* 0x000fea0003800200 */
.L_x_38117:
        /* <DEDUP_REMOVED lines=38> */
.L_x_38121:
        /* <DEDUP_REMOVED lines=18> */
.L_x_38122:
[----:B------:R-:W-:Y:S05]  /*36790*/  BSYNC.RECONVERGENT B0 ;  /* 0x0000000000007941 */ /* 0x000fea0003800200 */
.L_x_38120:
        /* <DEDUP_REMOVED lines=38> */
.L_x_38124:
        /* <DEDUP_REMOVED lines=18> */
.L_x_38125:
[----:B------:R-:W-:Y:S05]  /*36b20*/  BSYNC.RECONVERGENT B0 ;  /* 0x0000000000007941 */ /* 0x000fea0003800200 */
.L_x_38123:
        /* <DEDUP_REMOVED lines=38> */
.L_x_38127:
        /* <DEDUP_REMOVED lines=18> */
.L_x_38128:
[----:B------:R-:W-:Y:S05]  /*36eb0*/  BSYNC.RECONVERGENT B0 ;  /* 0x0000000000007941 */ /* 0x000fea0003800200 */
.L_x_38126:
        /* <DEDUP_REMOVED lines=38> */
.L_x_38130:
        /* <DEDUP_REMOVED lines=18> */
.L_x_38131:
[----:B------:R-:W-:Y:S05]  /*37240*/  BSYNC.RECONVERGENT B0 ;  /* 0x0000000000007941 */ /* 0x000fea0003800200 */
.L_x_38129:
        /* <DEDUP_REMOVED lines=38> */
.L_x_38133:
        /* <DEDUP_REMOVED lines=18> */
.L_x_38134:
[----:B------:R-:W-:Y:S05]  /*375d0*/  BSYNC.RECONVERGENT B0 ;  /* 0x0000000000007941 */ /* 0x000fea0003800200 */
.L_x_38132:
        /* <DEDUP_REMOVED lines=38> */
.L_x_38136:
        /* <DEDUP_REMOVED lines=18> */
.L_x_38137:
[----:B------:R-:W-:Y:S05]  /*37960*/  BSYNC.RECONVERGENT B0 ;  /* 0x0000000000007941 */ /* 0x000fea0003800200 */
.L_x_38135:
        /* <DEDUP_REMOVED lines=38> */
.L_x_38139:
        /* <DEDUP_REMOVED lines=18> */
.L_x_38140:
[----:B------:R-:W-:Y:S05]  /*37cf0*/  BSYNC.RECONVERGENT B0 ;  /* 0x0000000000007941 */ /* 0x000fea0003800200 */
.L_x_38138:
        /* <DEDUP_REMOVED lines=37> */
.L_x_38142:
        /* <DEDUP_REMOVED lines=16> */
.L_x_38143:
[----:B------:R-:W-:Y:S05]  /*38050*/  BSYNC.RECONVERGENT B0 ;  /* 0x0000000000007941 */ /* 0x000fea0003800200 */
.L_x_38141:
        /* <DEDUP_REMOVED lines=33> */
.L_x_38145:
[----:B------:R-:W-:Y:S02]  /*38270*/  MOV R8, R6 ;  /* 0x0000000600087202 */ /* 0x000fe40000000f00 */
[----:B------:R-:W-:Y:S02]  /*38280*/  MOV R10, R7 ;  /* 0x00000007000a7202 */ /* 0x000fe40000000f00 */
[----:B------:R-:W-:-:S07]  /*38290*/  MOV R9, 0x382b0 ;  /* 0x000382b000097802 */ /* 0x000fce0000000f00 */
[----:B------:R-:W-:Y:S05]  /*382a0*/  CALL.REL.NOINC `($__internal_69_$__cuda_sm20_rem_u64) ;  /* 0x0000005c00107944 */ /* 0x000fea0003c00000 */
[----:B------:R-:W-:Y:S01]  /*382b0*/  IMAD.MOV.U32 R4, RZ, RZ, R0 ;  /* 0x000000ffff047224 */ /* 0x000fe200078e0000 */
[----:B------:R-:W-:-:S07]  /*382c0*/  MOV R5, R3 ;  /* 0x0000000300057202 */ /* 0x000fce0000000f00 */
.L_x_38146:
[----:B------:R-:W-:Y:S05]  /*382d0*/  BSYNC.RECONVERGENT B0 ;  /* 0x0000000000007941 */ /* 0x000fea0003800200 */
.L_x_38144:
[----:B------:R-:W0:Y:S01]  /*382e0*/  LDCU.64 UR4, c[0x0][0x730] ;  /* 0x0000e600ff0477ac */ /* 0x000e220008000a00 */
[----:B------:R-:W-:Y:S01]  /*382f0*/  MOV R3, R21 ;  /* 0x0000001500037202 */ /* 0x000fe20000000f00 */
[----:B0-----:R-:W-:Y:S02]  /*38300*/  IMAD R5, R5, UR4, RZ ;  /* 0x0000000405057c24 */ /* 0x001fe4000f8e02ff */
[----:B------:R-:W-:-:S04]  /*38310*/  IMAD.WIDE.U32 R2, R4, UR4, R2 ;  /* 0x0000000404027c25 */ /* 0x000fc8000f8e0002 */
[----:B------:R-:W-:-:S04]  /*38320*/  IMAD R5, R4, UR5, R5 ;  /* 0x0000000504057c24 */ /* 0x000fc8000f8e0205 */
[----:B------:R-:W-:-:S07]  /*38330*/  IMAD.IADD R21, R3, 0x1, R5 ;  /* 0x0000000103157824 */ /* 0x000fce00078e0205 */
.L_x_38074:
[----:B------:R-:W2:Y:S01]  /*38340*/  LDG.E.U8 R17, desc[UR36][R16.64] ;  /* 0x0000002410117981 */ /* 0x000ea2000c1e1100 */
[----:B------:R-:W0:Y:S02]  /*38350*/  LDCU.64 UR4, c[0x0][0x738] ;  /* 0x0000e700ff0477ac */ /* 0x000e240008000a00 */
[----:B0-----:R-:W-:-:S04]  /*38360*/  IADD3 R2, P0, PT, R2, UR4, RZ ;  /* 0x0000000402027c10 */ /* 0x001fc8000ff1e0ff */
[----:B------:R-:W-:-:S05]  /*38370*/  IADD3.X R3, PT, PT, R21, UR5, RZ, P0, !PT ;  /* 0x0000000515037c10 */ /* 0x000fca00087fe4ff */
[----:B--2---:R-:W-:Y:S01]  /*38380*/  STG.E.U8 desc[UR36][R2.64], R17 ;  /* 0x0000001102007986 */ /* 0x004fe2000c101124 */
[----:B------:R-:W-:Y:S05]  /*38390*/  EXIT ;  /* 0x000000000000794d */ /* 0x000fea0003800000 */
.L_x_37805:
        /* <DEDUP_REMOVED lines=306> */
.L_x_38149:
        /* <DEDUP_REMOVED lines=29> */
.L_x_38151:
[----:B------:R-:W-:Y:S05]  /*39890*/  BSYNC.RECONVERGENT B7 ;  /* 0x0000000000077941 */ /* 0x000fea0003800200 */
.L_x_38150:
        /* <DEDUP_REMOVED lines=14> */
.L_x_38148:
[----:B------:R-:W-:Y:S05]  /*39980*/  BSYNC.RECONVERGENT B6 ;  /* 0x0000000000067941 */ /* 0x000fea0003800200 */
.L_x_38147:
        /* <DEDUP_REMOVED lines=303> */
.L_x_38154:
        /* <DEDUP_REMOVED lines=29> */
.L_x_38156:
[----:B------:R-:W-:Y:S05]  /*3ae50*/  BSYNC.RECONVERGENT B7 ;  /* 0x0000000000077941 */ /* 0x000fea0003800200 */
.L_x_38155:
        /* <DEDUP_REMOVED lines=14> */
.L_x_38153:
[----:B------:R-:W-:Y:S05]  /*3af40*/  BSYNC.RECONVERGENT B6 ;  /* 0x0000000000067941 */ /* 0x000fea0003800200 */
.L_x_38152:
        /* <DEDUP_REMOVED lines=303> */
.L_x_38159:
        /* <DEDUP_REMOVED lines=29> */
.L_x_38161:
[----:B------:R-:W-:Y:S05]  /*3c410*/  BSYNC.RECONVERGENT B7 ;  /* 0x0000000000077941 */ /* 0x000fea0003800200 */
.L_x_38160:
        /* <DEDUP_REMOVED lines=14> */
.L_x_38158:
[----:B------:R-:W-:Y:S05]  /*3c500*/  BSYNC.RECONVERGENT B6 ;  /* 0x0000000000067941 */ /* 0x000fea0003800200 */
.L_x_38157:
        /* <DEDUP_REMOVED lines=302> */
.L_x_38162:
        /* <DEDUP_REMOVED lines=31> */
.L_x_38164:
[----:B------:R-:W-:Y:S05]  /*3d9e0*/  BSYNC.RECONVERGENT B6 ;  /* 0x0000000000067941 */ /* 0x000fea0003800200 */
.L_x_38163:
        /* <DEDUP_REMOVED lines=11> */
        .weak           $__internal_68_$__cuda_sm20_div_u64
        .type           $__internal_68_$__cuda_sm20_div_u64,@function
        .size           $__internal_68_$__cuda_sm20_div_u64,($__internal_69_$__cuda_sm20_rem_u64 - $__internal_68_$__cuda_sm20_div_u64)
$__internal_68_$__cuda_sm20_div_u64:
        /* <DEDUP_REMOVED lines=68> */
[----:B------:R-:W-:Y:S05]  /*3dee0*/  RET.REL.NODEC R4 `(_ZN2at6native24index_elementwise_kernelILi128ELi4EZNS0_20cuda_take_put_kernelIhlZZZZZNS0_10put_kernelERNS_14TensorIteratorERKNS_10TensorBaseEbENKUlvE_clEvENKUlvE_clEvENKUlvE_clEvENKUlvE0_clEvEUlRhlE0_EEvS4_S7_RKT1_EUliE_EEvlSE_) ;  /* 0xfffffc2004447950 */ /* 0x000fea0003c3ffff */
        .weak           $__internal_69_$__cuda_sm20_rem_u64
        .type           $__internal_69_$__cuda_sm20_rem_u64,@function
        .size           $__internal_69_$__cuda_sm20_rem_u64,(.L_x_41850 - $__internal_69_$__cuda_sm20_rem_u64)
$__internal_69_$__cuda_sm20_rem_u64:
        /* <DEDUP_REMOVED lines=63> */
[----:B------:R-:W-:Y:S06]  /*3e2e0*/  RET.REL.NODEC R4 `(_ZN2at6native24index_elementwise_kernelILi128ELi4EZNS0_20cuda_take_put_kernelIhlZZZZZNS0_10put_kernelERNS_14TensorIteratorERKNS_10TensorBaseEbENKUlvE_clEvENKUlvE_clEvENKUlvE_clEvENKUlvE0_clEvEUlRhlE0_EEvS4_S7_RKT1_EUliE_EEvlSE_) ;  /* 0xfffffc1c04447950 */ /* 0x000fec0003c3ffff */
.L_x_38165:
        /* <DEDUP_REMOVED lines=9> */
.L_x_41850:


//--------------------- .text._ZN2at6native24index_elementwise_kernelILi128ELi4EZNS0_20cuda_take_put_kernelIhlZZZZZNS0_10put_kernelERNS_14TensorIteratorERKNS_10TensorBaseEbENKUlvE_clEvENKUlvE_clEvENKUlvE_clEvENKUlvE0_clEvEUlRhlE_EEvS4_S7_RKT1_EUliE_EEvlSE_ --------------------------
	.section	.text._ZN2at6native24index_elementwise_kernelILi128ELi4EZNS0_20cuda_take_put_kernelIhlZZZZZNS0_10put_kernelERNS_14TensorIteratorERKNS_10TensorBaseEbENKUlvE_clEvENKUlvE_clEvENKUlvE_clEvENKUlvE0_clEvEUlRhlE_EEvS4_S7_RKT1_EUliE_EEvlSE_,"ax",@progbits
	.align	128
        .global         _ZN2at6native24index_elementwise_kernelILi128ELi4EZNS0_20cuda_take_put_kernelIhlZZZZZNS0_10put_kernelERNS_14TensorIteratorERKNS_10TensorBaseEbENKUlvE_clEvENKUlvE_clEvENKUlvE_clEvENKUlvE0_clEvEUlRhlE_EEvS4_S7_RKT1_EUliE_EEvlSE_
        .type           _ZN2at6native24index_elementwise_kernelILi128ELi4EZNS0_20cuda_take_put_kernelIhlZZZZZNS0_10put_kernelERNS_14TensorIteratorERKNS_10TensorBaseEbENKUlvE_clEvENKUlvE_clEvENKUlvE_clEvENKUlvE0_clEvEUlRhlE_EEvS4_S7_RKT1_EUliE_EEvlSE_,@function
        .size           _ZN2at6native24index_elementwise_kernelILi128ELi4EZNS0_20cuda_take_put_kernelIhlZZZZZNS0_10put_kernelERNS_14TensorIteratorERKNS_10TensorBaseEbENKUlvE_clEvENKUlvE_clEvENKUlvE_clEvENKUlvE0_clEvEUlRhlE_EEvS4_S7_RKT1_EUliE_EEvlSE_,(.L_x_41852 - _ZN2at6native24index_elementwise_kernelILi128ELi4EZNS0_20cuda_take_put_kernelIhlZZZZZNS0_10put_kernelERNS_14TensorIteratorERKNS_10TensorBaseEbENKUlvE_clEvENKUlvE_clEvENKUlvE_clEvENKUlvE0_clEvEUlRhlE_EEvS4_S7_RKT1_EUliE_EEvlSE_)
        .other          _ZN2at6native24index_elementwise_kernelILi128ELi4EZNS0_20cuda_take_put_kernelIhlZZZZZNS0_10put_kernelERNS_14TensorIteratorERKNS_10TensorBaseEbENKUlvE_clEvENKUlvE_clEvENKUlvE_clEvENKUlvE0_clEvEUlRhlE_EEvS4_S7_RKT1_EUliE_EEvlSE_,@"STO_CUDA_ENTRY STV_DEFAULT"
_ZN2at6native24index_elementwise_kernelILi128ELi4EZNS0_20cuda_take_put_kernelIhlZZZZZNS0_10put_kernelERNS_14TensorIteratorERKNS_10TensorBaseEbENKUlvE_clEvENKUlvE_clEvENKUlvE_clEvENKUlvE0_clEvEUlRhlE_EEvS4_S7_RKT1_EUliE_EEvlSE_:
.text._ZN2at6native24index_elementwise_kernelILi128ELi4EZNS0_20cuda_take_put_kernelIhlZZZZZNS0_10put_kernelERNS_14TensorIteratorERKNS_10TensorBaseEbENKUlvE_clEvENKUlvE_clEvENKUlvE_clEvENKUlvE0_clEvEUlRhlE_EEvS4_S7_RKT1_EUliE_EEvlSE_:
        /* <DEDUP_REMOVED lines=47> */
.L_x_38171:
        /* <DEDUP_REMOVED lines=11> */
.L_x_38173:
        /* <DEDUP_REMOVED lines=11> */
.L_x_38172:
[----:B------:R-:W-:-:S07]  /*0450*/  VIADD R16, R16, 0x80 ;  /* 0x0000008010107836 */ /* 0x000fce0000000000 */
.L_x_38170:
[----:B------:R-:W-:Y:S05]  /*0460*/  BSYNC B6 ;  /* 0x0000000000067941 */ /* 0x000fea0003800000 */
.L_x_38169:
        /* <DEDUP_REMOVED lines=31> */
.L_x_38176:
        /* <DEDUP_REMOVED lines=11> */
.L_x_38178:
        /* <DEDUP_REMOVED lines=11> */
.L_x_38177:
[----:B------:R-:W-:-:S07]  /*07c0*/  VIADD R16, R16, 0x80 ;  /* 0x0000008010107836 */ /* 0x000fce0000000000 */
.L_x_38175:
[----:B------:R-:W-:Y:S05]  /*07d0*/  BSYNC B6 ;  /* 0x0000000000067941 */ /* 0x000fea0003800000 */
.L_x_38174:
        /* <DEDUP_REMOVED lines=31> */
.L_x_38181:
        /* <DEDUP_REMOVED lines=11> */
.L_x_38183:
        /* <DEDUP_REMOVED lines=11> */
.L_x_38182:
[----:B------:R-:W-:-:S07]  /*0b30*/  VIADD R16, R16, 0x80 ;  /* 0x0000008010107836 */ /* 0x000fce0000000000 */
.L_x_38180:
[----:B------:R-:W-:Y:S05]  /*0b40*/  BSYNC B6 ;  /* 0x0000000000067941 */ /* 0x000fea0003800000 */
.L_x_38179:
        /* <DEDUP_REMOVED lines=30> */
.L_x_38184:
        /* <DEDUP_REMOVED lines=10> */
.L_x_38185:
        /* <DEDUP_REMOVED lines=11> */
.L_x_38168:
        /* <DEDUP_REMOVED lines=35> */
.L_x_38188:
        /* <DEDUP_REMOVED lines=35> */
.L_x_38189:
[----:B------:R-:W0:Y:S01]  /*12e0*/  LDCU.64 UR4, c[0x0][0x5a8] ;  /* 0x0000b500ff0477ac */ /* 0x000e220008000a00 */
[----:B------:R-:W-:Y:S01]  /*12f0*/  IMAD.MOV.U32 R10, RZ, RZ, R12 ;  /* 0x000000ffff0a7224 */ /* 0x000fe200078e000c */
[----:B------:R-:W-:Y:S02]  /*1300*/  MOV R9, R13 ;  /* 0x0000000d00097202 */ /* 0x000fe40000000f00 */
[----:B------:R-:W-:Y:S02]  /*1310*/  MOV R0, 0x1350 ;  /* 0x0000135000007802 */ /* 0x000fe40000000f00 */
[----:B0-----:R-:W-:Y:S01]  /*1320*/  MOV R4, UR4 ;  /* 0x0000000400047c02 */ /* 0x001fe20008000f00 */
[----:B------:R-:W-:-:S07]  /*1330*/  IMAD.U32 R3, RZ, RZ, UR5 ;  /* 0x00000005ff037e24 */ /* 0x000fce000f8e00ff */
[----:B------:R-:W-:Y:S05]  /*1340*/  CALL.REL.NOINC `($__internal_70_$__cuda_sm20_div_u64) ;  /* 0x000003e000647944 */ /* 0x000fea0003c00000 */
        /* <DEDUP_REMOVED lines=10> */
.L_x_38190:
        /* <DEDUP_REMOVED lines=37> */
.L_x_38193:
[----:B------:R-:W0:Y:S01]  /*1640*/  LDCU.64 UR4, c[0x0][0x5b0] ;  /* 0x0000b600ff0477ac */ /* 0x000e220008000a00 */
[----:B------:R-:W-:Y:S01]  /*1650*/  MOV R10, R12 ;  /* 0x0000000c000a7202 */ /* 0x000fe20000000f00 */
[----:B------:R-:W-:Y:S01]  /*1660*/  IMAD.MOV.U32 R9, RZ, RZ, R13 ;  /* 0x000000ffff097224 */ /* 0x000fe200078e000d */
[----:B------:R-:W-:Y:S01]  /*1670*/  MOV R0, 0x16b0 ;  /* 0x000016b000007802 */ /* 0x000fe20000000f00 */
[----:B0-----:R-:W-:Y:S01]  /*1680*/  IMAD.U32 R4, RZ, RZ, UR4 ;  /* 0x00000004ff047e24 */ /* 0x001fe2000f8e00ff */
[----:B------:R-:W-:-:S07]  /*1690*/  MOV R3, UR5 ;  /* 0x0000000500037c02 */ /* 0x000fce0008000f00 */
[----:B------:R-:W-:Y:S05]  /*16a0*/  CALL.REL.NOINC `($__internal_70_$__cuda_sm20_div_u64) ;  /* 0x000003dc008c7944 */ /* 0x000fea0003c00000 */
        /* <DEDUP_REMOVED lines=11> */
.L_x_38194:
[----:B------:R-:W-:Y:S05]  /*1760*/  BSYNC.RECONVERGENT B0 ;  /* 0x0000000000007941 */ /* 0x000fea0003800200 */
.L_x_38192:
        /* <DEDUP_REMOVED lines=38> */
.L_x_38196:
        /* <DEDUP_REMOVED lines=18> */
.L_x_38197:
[----:B------:R-:W-:Y:S05]  /*1af0*/  BSYNC.RECONVERGENT B0 ;  /* 0x0000000000007941 */ /* 0x000fea0003800200 */
.L_x_38195:
        /* <DEDUP_REMOVED lines=38> */
.L_x_38199:
        /* <DEDUP_REMOVED lines=18> */
.L_x_38200:
[----:B------:R-:W-:Y:S05]  /*1e80*/  BSYNC.RECONVERGENT B0 ;  /* 0x0000000000007941 */ /* 0x000fea0003800200 */
.L_x_38198:
        /* <DEDUP_REMOVED lines=38> */
.L_x_38202:
        /* <DEDUP_REMOVED lines=18> */
.L_x_38203:
[----:B------:R-:W-:Y:S05]  /*2210*/  BSYNC.RECONVERGENT B0 ;  /* 0x0000000000007941 */ /* 0x000fea0003800200 */
.L_x_38201:
        /* <DEDUP_REMOVED lines=38> */
.L_x_38205:
        /* <DEDUP_REMOVED lines=18> */
.L_x_38206:
[----:B------:R-:W-:Y:S05]  /*25a0*/  BSYNC.RECONVERGENT B0 ;  /* 0x0000000000007941 */ /* 0x000fea0003800200 */
.L_x_38204:
        /* <DEDUP_REMOVED lines=38> */
.L_x_38208:
        /* <DEDUP_REMOVED lines=18> */
.L_x_38209:
[----:B------:R-:W-:Y:S05]  /*2930*/  BSYNC.RECONVERGENT B0 ;  /* 0x0000000000007941 */ /* 0x000fea0003800200 */
.L_x_38207:
        /* <DEDUP_REMOVED lines=38> */
.L_x_38211:
        /* <DEDUP_REMOVED lines=18> */
.L_x_38212:
[----:B------:R-:W-:Y:S05]  /*2cc0*/  BSYNC.RECONVERGENT B0 ;  /* 0x0000000000007941 */ /* 0x000fea0003800200 */
.L_x_38210:
        /* <DEDUP_REMOVED lines=38> */
.L_x_38214:
        /* <DEDUP_REMOVED lines=18> */
.L_x_38215:
[----:B------:R-:W-:Y:S05]  /*3050*/  BSYNC.RECONVERGENT B0 ;  /* 0x0000000000007941 */ /* 0x000fea0003800200 */
.L_x_38213:
        /* <DEDUP_REMOVED lines=38> */
.L_x_38217:
        /* <DEDUP_REMOVED lines=18> */
.L_x_38218:
[----:B------:R-:W-:Y:S05]  /*33e0*/  BSYNC.RECONVERGENT B0 ;  /* 0x0000000000007941 */ /* 0x000fea0003800200 */
.L_x_38216:
        /* <DEDUP_REMOVED lines=38> */
.L_x_38220:
        /* <DEDUP_REMOVED lines=18> */
.L_x_38221:
[----:B------:R-:W-:Y:S05]  /*3770*/  BSYNC.RECONVERGENT B0 ;  /* 0x0000000000007941 */ /* 0x000fea0003800200 */
.L_x_38219:
        /* <DEDUP_REMOVED lines=38> */
.L_x_38223:
        /* <DEDUP_REMOVED lines=18> */
.L_x_38224:
[----:B------:R-:W-:Y:S05]  /*3b00*/  BSYNC.RECONVERGENT B0 ;  /* 0x0000000000007941 */ /* 0x000fea0003800200 */
.L_x_38222:
        /* <DEDUP_REMOVED lines=38> */
.L_x_38226:
        /* <DEDUP_REMOVED lines=18> */
.L_x_38227:
[----:B------:R-:W-:Y:S05]  /*3e90*/  BSYNC.RECONVERGENT B0 ;  /* 0x0000000000007941 */ /* 0x000fea0003800200 */
.L_x_38225:
        /* <DEDUP_REMOVED lines=38> */
.L_x_38229:
        /* <DEDUP_REMOVED lines=18> */
.L_x_38230:
[----:B------:R-:W-:Y:S05]  /*4220*/  BSYNC.RECONVERGENT B0 ;  /* 0x0000000000007941 */ /* 0x000fea0003800200 */
.L_x_38228:
        /* <DEDUP_REMOVED lines=38> */
.L_x_38232:
        /* <DEDUP_REMOVED lines=18> */
.L_x_38233:
[----:B------:R-:W-:Y:S05]  /*45b0*/  BSYNC.RECONVERGENT B0 ;  /* 0x0000000000007941 */ /* 0x000fea0003800200 */
.L_x_38231:
        /* <DEDUP_REMOVED lines=38> */
.L_x_38235:
        /* <DEDUP_REMOVED lines=18> */
.L_x_38236:
[----:B------:R-:W-:Y:S05]  /*4940*/  BSYNC.RECONVERGENT B0 ;  /* 0x0000000000007941 */ /* 0x000fea0003800200 */
.L_x_38234:
        /* <DEDUP_REMOVED lines=38> */
.L_x_38238:
        /* <DEDUP_REMOVED lines=18> */
.L_x_38239:
[----:B------:R-:W-:Y:S05]  /*4cd0*/  BSYNC.RECONVERGENT B0 ;  /* 0x0000000000007941 */ /* 0x000fea0003800200 */
.L_x_38237:
        /* <DEDUP_REMOVED lines=38> */
.L_x_38241:
        /* <DEDUP_REMOVED lines=18> */
.L_x_38242:
[----:B------:R-:W-:Y:S05]  /*5060*/  BSYNC.RECONVERGENT B0 ;  /* 0x0000000000007941 */ /* 0x000fea0003800200 */
.L_x_38240:
        /* <DEDUP_REMOVED lines=38> */
.L_x_38244:
        /* <DEDUP_REMOVED lines=18> */
.L_x_38245:
[----:B------:R-:W-:Y:S05]  /*53f0*/  BSYNC.RECONVERGENT B0 ;  /* 0x0000000000007941 */ /* 0x000fea0003800200 */
.L_x_38243:
        /* <DEDUP_REMOVED lines=38> */
.L_x_38247:
        /* <DEDUP_REMOVED lines=18> */
.L_x_38248:
[----:B------:R-:W-:Y:S05]  /*5780*/  BSYNC.RECONVERGENT B0 ;  /* 0x0000000000007941 */ /* 0x000fea0003800200 */
.L_x_38246:
        /* <DEDUP_REMOVED lines=38> */
.L_x_38250:
        /* <DEDUP_REMOVED lines=18> */
.L_x_38251:
[----:B------:R-:W-:Y:S05]  /*5b10*/  BSYNC.RECONVERGENT B0 ;  /* 0x0000000000007941 */ /* 0x000fea0003800200 */
.L_x_38249:
        /* <DEDUP_REMOVED lines=38> */
.L_x_38253:
        /* <DEDUP_REMOVED lines=18> */
.L_x_38254:
[----:B------:R-:W-:Y:S05]  /*5ea0*/  BSYNC.RECONVERGENT B0 ;  /* 0x0000000000007941 */ /* 0x000fea0003800200 */
.L_x_38252:
        /* <DEDUP_REMOVED lines=38> */
.L_x_38256:
        /* <DEDUP_REMOVED lines=18> */
.L_x_38257:
[----:B------:R-:W-:Y:S05]  /*6230*/  BSYNC.RECONVERGENT B0 ;  /* 0x0000000000007941 */ /* 0x000fea0003800200 */
.L_x_38255:
        /* <DEDUP_REMOVED lines=37> */
.L_x_38259:
        /* <DEDUP_REMOVED lines=16> */
.L_x_38260:
[----:B------:R-:W-:Y:S05]  /*6590*/  BSYNC.RECONVERGENT B0 ;  /* 0x0000000000007941 */ /* 0x000fea0003800200 */
.L_x_38258:
        /* <DEDUP_REMOVED lines=34> */
.L_x_38262:
[----:B------:R-:W-:Y:S01]  /*67c0*/  IMAD.MOV.U32 R8, RZ, RZ, R6 ;  /* 0x000000ffff087224 */ /* 0x000fe200078e0006 */
[----:B------:R-:W-:Y:S02]  /*67d0*/  MOV R10, R7 ;  /* 0x00000007000a7202 */ /* 0x000fe40000000f00 */
[----:B------:R-:W-:-:S07]  /*67e0*/  MOV R9, 0x6800 ;  /* 0x0000680000097802 */ /* 0x000fce0000000f00 */
[----:B------:R-:W-:Y:S05]  /*67f0*/  CALL.REL.NOINC `($__internal_71_$__cuda_sm20_rem_u64) ;  /* 0x00000390004c7944 */ /* 0x000fea0003c00000 */
[----:B------:R-:W-:Y:S01]  /*6800*/  IMAD.MOV.U32 R4, RZ, RZ, R0 ;  /* 0x000000ffff047224 */ /* 0x000fe200078e0000 */
[----:B------:R-:W-:-:S07]  /*6810*/  MOV R5, R3 ;  /* 0x0000000300057202 */ /* 0x000fce0000000f00 */
.L_x_38263:
[----:B------:R-:W-:Y:S05]  /*6820*/  BSYNC.RECONVERGENT B0 ;  /* 0x0000000000007941 */ /* 0x000fea0003800200 */
.L_x_38261:
[----:B------:R-:W0:Y:S01]  /*6830*/  LDCU.64 UR4, c[0x0][0x730] ;  /* 0x0000e600ff0477ac */ /* 0x000e220008000a00 */
[----:B------:R-:W-:Y:S02]  /*6840*/  IMAD.MOV.U32 R3, RZ, RZ, R17 ;  /* 0x000000ffff037224 */ /* 0x000fe400078e0011 */
[----:B0-----:R-:W-:Y:S02]  /*6850*/  IMAD R5, R5, UR4, RZ ;  /* 0x0000000405057c24 */ /* 0x001fe4000f8e02ff */
[----:B------:R-:W-:-:S04]  /*6860*/  IMAD.WIDE.U32 R2, R4, UR4, R2 ;  /* 0x0000000404027c25 */ /* 0x000fc8000f8e0002 */
[----:B------:R-:W-:-:S05]  /*6870*/  IMAD R5, R4, UR5, R5 ;  /* 0x0000000504057c24 */ /* 0x000fca000f8e0205 */
[----:B------:R-:W-:-:S07]  /*6880*/  IADD3 R17, PT, PT, R3, R5, RZ ;  /* 0x0000000503117210 */ /* 0x000fce0007ffe0ff */
.L_x_38191:
        /* <DEDUP_REMOVED lines=12> */
.L_x_38265:
        /* <DEDUP_REMOVED lines=11> */
.L_x_38264:
[----:B------:R-:W-:-:S07]  /*6a00*/  IADD3 R16, PT, PT, R16, 0x80, RZ ;  /* 0x0000008010107810 */ /* 0x000fce0007ffe0ff */
.L_x_38187:
[----:B------:R-:W-:Y:S05]  /*6a10*/  BSYNC B6 ;  /* 0x0000000000067941 */ /* 0x000fea0003800000 */
.L_x_38186:
        /* <DEDUP_REMOVED lines=31> */
.L_x_38268:
        /* <DEDUP_REMOVED lines=36> */
.L_x_38269:
        /* <DEDUP_REMOVED lines=17> */
.L_x_38270:
        /* <DEDUP_REMOVED lines=37> */
.L_x_38273:
        /* <DEDUP_REMOVED lines=18> */
.L_x_38274:
[----:B------:R-:W-:Y:S05]  /*72d0*/  BSYNC.RECONVERGENT B0 ;  /* 0x0000000000007941 */ /* 0x000fea0003800200 */
.L_x_38272:
        /* <DEDUP_REMOVED lines=38> */
.L_x_38276:
        /* <DEDUP_REMOVED lines=18> */
.L_x_38277:
[----:B------:R-:W-:Y:S05]  /*7660*/  BSYNC.RECONVERGENT B0 ;  /* 0x0000000000007941 */ /* 0x000fea0003800200 */
.L_x_38275:
        /* <DEDUP_REMOVED lines=38> */
.L_x_38279:
        /* <DEDUP_REMOVED lines=18> */
.L_x_38280:
[----:B------:R-:W-:Y:S05]  /*79f0*/  BSYNC.RECONVERGENT B0 ;  /* 0x0000000000007941 */ /* 0x000fea0003800200 */
.L_x_38278:
        /* <DEDUP_REMOVED lines=38> */
.L_x_38282:
        /* <DEDUP_REMOVED lines=18> */
.L_x_38283:
[----:B------:R-:W-:Y:S05]  /*7d80*/  BSYNC.RECONVERGENT B0 ;  /* 0x0000000000007941 */ /* 0x000fea0003800200 */
.L_x_38281:
        /* <DEDUP_REMOVED lines=38> */
.L_x_38285:
        /* <DEDUP_REMOVED lines=18> */
.L_x_38286:
[----:B------:R-:W-:Y:S05]  /*8110*/  BSYNC.RECONVERGENT B0 ;  /* 0x0000000000007941 */ /* 0x000fea0003800200 */
.L_x_38284:
        /* <DEDUP_REMOVED lines=38> */
.L_x_38288:
        /* <DEDUP_REMOVED lines=18> */
.L_x_38289:
[----:B------:R-:W-:Y:S05]  /*84a0*/  BSYNC.RECONVERGENT B0 ;  /* 0x0000000000007941 */ /* 0x000fea0003800200 */
.L_x_38287:
        /* <DEDUP_REMOVED lines=38> */
.L_x_38291:
        /* <DEDUP_REMOVED lines=18> */
.L_x_38292:
[----:B------:R-:W-:Y:S05]  /*8830*/  BSYNC.RECONVERGENT B0 ;  /* 0x0000000000007941 */ /* 0x000fea0003800200 */
.L_x_38290:
        /* <DEDUP_REMOVED lines=38> */
.L_x_38294:
        /* <DEDUP_REMOVED lines=18> */
.L_x_38295:
[----:B------:R-:W-:Y:S05]  /*8bc0*/  BSYNC.RECONVERGENT B0 ;  /* 0x0000000000007941 */ /* 0x000fea0003800200 */
.L_x_38293:
        /* <DEDUP_REMOVED lines=38> */
.L_x_38297:
        /* <DEDUP_REMOVED lines=18> */
.L_x_38298:
[----:B------:R-:W-:Y:S05]  /*8f50*/  BSYNC.RECONVERGENT B0 ;  /* 0x0000000000007941 */ /* 0x000fea0003800200 */
.L_x_38296:
        /* <DEDUP_REMOVED lines=38> */
.L_x_38300:
        /* <DEDUP_REMOVED lines=18> */
.L_x_38301:
[----:B------:R-:W-:Y:S05]  /*92e0*/  BSYNC.RECONVERGENT B0 ;  /* 0x0000000000007941 */ /* 0x000fea0003800200 */
.L_x_38299:
        /* <DEDUP_REMOVED lines=38> */
.L_x_38303:
        /* <DEDUP_REMOVED lines=18> */
.L_x_38304:
[----:B------:R-:W-:Y:S05]  /*9670*/  BSYNC.RECONVERGENT B0 ;  /* 0x0000000000007941 */ /* 0x000fea0003800200 */
.L_x_38302:
        /* <DEDUP_REMOVED lines=38> */
.L_x_38306:
        /* <DEDUP_REMOVED lines=18> */
.L_x_38307:
[----:B------:R-:W-:Y:S05]  /*9a00*/  BSYNC.RECONVERGENT B0 ;  /* 0x0000000000007941 */ /* 0x000fea0003800200 */
.L_x_38305:
        /* <DEDUP_REMOVED lines=38> */
.L_x_38309:
        /* <DEDUP_REMOVED lines=18> */
.L_x_38310:
[----:B------:R-:W-:Y:S05]  /*9d90*/  BSYNC.RECONVERGENT B0 ;  /* 0x0000000000007941 */ /* 0x000fea0003800200 */
.L_x_38308:
        /* <DEDUP_REMOVED lines=38> */
.L_x_38312:
        /* <DEDUP_REMOVED lines=18> */
.L_x_38313:
[----:B------:R-:W-:Y:S05]  /*a120*/  BSYNC.RECONVERGENT B0 ;  /* 0x0000000000007941 */ /* 0x000fea0003800200 */
.L_x_38311:
        /* <DEDUP_REMOVED lines=38> */
.L_x_38315:
        /* <DEDUP_REMOVED lines=18> */
.L_x_38316:
[----:B------:R-:W-:Y:S05]  /*a4b0*/  BSYNC.RECONVERGENT B0 ;  /* 0x0000000000007941 */ /* 0x000fea0003800200 */
.L_x_38314:
        /* <DEDUP_REMOVED lines=38> */
.L_x_38318:
        /* <DEDUP_REMOVED lines=18> */
.L_x_38319:
[----:B------:R-:W-:Y:S05]  /*a840*/  BSYNC.RECONVERGENT B0 ;  /* 0x0000000000007941 */ /* 0x000fea0003800200 */
.L_x_38317:
        /* <DEDUP_REMOVED lines=38> */
.L_x_38321:
        /* <DEDUP_REMOVED lines=18> */
.L_x_38322:
[----:B------:R-:W-:Y:S05]  /*abd0*/  BSYNC.RECONVERGENT B0 ;  /* 0x0000000000007941 */ /* 0x000fea0003800200 */
.L_x_38320:
        /* <DEDUP_REMOVED lines=38> */
.L_x_38324:
        /* <DEDUP_REMOVED lines=18> */
.L_x_38325:
[----:B------:R-:W-:Y:S05]  /*af60*/  BSYNC.RECONVERGENT B0 ;  /* 0x0000000000007941 */ /* 0x000fea0003800200 */
.L_x_38323:
        /* <DEDUP_REMOVED lines=38> */
.L_x_38327:
        /* <DEDUP_REMOVED lines=18> */
.L_x_38328:
[----:B------:R-:W-:Y:S05]  /*b2f0*/  BSYNC.RECONVERGENT B0 ;  /* 0x0000000000007941 */ /* 0x000fea0003800200 */
.L_x_38326:
        /* <DEDUP_REMOVED lines=38> */
.L_x_38330:
        /* <DEDUP_REMOVED lines=18> */
.L_x_38331:
[----:B------:R-:W-:Y:S05]  /*b680*/  BSYNC.RECONVERGENT B0 ;  /* 0x0000000000007941 */ /* 0x000fea0003800200 */
.L_x_38329:
        /* <DEDUP_REMOVED lines=38> */
.L_x_38333:
        /* <DEDUP_REMOVED lines=18> */
.L_x_38334:
[----:B------:R-:W-:Y:S05]  /*ba10*/  BSYNC.RECONVERGENT B0 ;  /* 0x0000000000007941 */ /* 0x000fea0003800200 */
.L_x_38332:
        /* <DEDUP_REMOVED lines=38> */
.L_x_38336:
        /* <DEDUP_REMOVED lines=18> */
.L_x_38337:
[----:B------:R-:W-:Y:S05]  /*bda0*/  BSYNC.RECONVERGENT B0 ;  /* 0x0000000000007941 */ /* 0x000fea0003800200 */
.L_x_38335:
        /* <DEDUP_REMOVED lines=37> */
.L_x_38339:
        /* <DEDUP_REMOVED lines=16> */
.L_x_38340:
[----:B------:R-:W-:Y:S05]  /*c100*/  BSYNC.RECONVERGENT B0 ;  /* 0x0000000000007941 */ /* 0x000fea0003800200 */
.L_x_38338:
        /* <DEDUP_REMOVED lines=33> */
.L_x_38342:
[----:B------:R-:W-:Y:S01]  /*c320*/  IMAD.MOV.U32 R8, RZ, RZ, R6 ;  /* 0x000000ffff087224 */ /* 0x000fe200078e0006 */
[----:B------:R-:W-:Y:S02]  /*c330*/  MOV R10, R7 ;  /* 0x00000007000a7202 */ /* 0x000fe40000000f00 */
[----:B------:R-:W-:-:S07]  /*c340*/  MOV R9, 0xc360 ;  /* 0x0000c36000097802 */ /* 0x000fce0000000f00 */
[----:B------:R-:W-:Y:S05]  /*c350*/  CALL.REL.NOINC `($__internal_71_$__cuda_sm20_rem_u64) ;  /* 0x0000033400747944 */ /* 0x000fea0003c00000 */
[----:B------:R-:W-:Y:S01]  /*c360*/  IMAD.MOV.U32 R4, RZ, RZ, R0 ;  /* 0x000000ffff047224 */ /* 0x000fe200078e0000 */
[----:B------:R-:W-:-:S07]  /*c370*/  MOV R5, R3 ;  /* 0x0000000300057202 */ /* 0x000fce0000000f00 */
.L_x_38343:
[----:B------:R-:W-:Y:S05]  /*c380*/  BSYNC.RECONVERGENT B0 ;  /* 0x0000000000007941 */ /* 0x000fea0003800200 */
.L_x_38341:
[----:B------:R-:W0:Y:S01]  /*c390*/  LDCU.64 UR4, c[0x0][0x730] ;  /* 0x0000e600ff0477ac */ /* 0x000e220008000a00 */
[----:B------:R-:W-:Y:S02]  /*c3a0*/  IMAD.MOV.U32 R3, RZ, RZ, R17 ;  /* 0x000000ffff037224 */ /* 0x000fe400078e0011 */
[----:B0-----:R-:W-:Y:S02]  /*c3b0*/  IMAD R5, R5, UR4, RZ ;  /* 0x0000000405057c24 */ /* 0x001fe4000f8e02ff */
[----:B------:R-:W-:-:S04]  /*c3c0*/  IMAD.WIDE.U32 R2, R4, UR4, R2 ;  /* 0x0000000404027c25 */ /* 0x000fc8000f8e0002 */
[----:B------:R-:W-:-:S05]  /*c3d0*/  IMAD R5, R4, UR5, R5 ;  /* 0x0000000504057c24 */ /* 0x000fca000f8e0205 */
[----:B------:R-:W-:-:S07]  /*c3e0*/  IADD3 R17, PT, PT, R3, R5, RZ ;  /* 0x0000000503117210 */ /* 0x000fce0007ffe0ff */
.L_x_38271:
        /* <DEDUP_REMOVED lines=12> */
.L_x_38345:
        /* <DEDUP_REMOVED lines=11> */
.L_x_38344:
[----:B------:R-:W-:-:S07]  /*c560*/  IADD3 R16, PT, PT, R16, 0x80, RZ ;  /* 0x0000008010107810 */ /* 0x000fce0007ffe0ff */
.L_x_38267:
[----:B------:R-:W-:Y:S05]  /*c570*/  BSYNC B6 ;  /* 0x0000000000067941 */ /* 0x000fea0003800000 */
.L_x_38266:
        /* <DEDUP_REMOVED lines=31> */
.L_x_38348:
        /* <DEDUP_REMOVED lines=36> */
.L_x_38349:
        /* <DEDUP_REMOVED lines=17> */
.L_x_38350:
        /* <DEDUP_REMOVED lines=37> */
.L_x_38353:
        /* <DEDUP_REMOVED lines=18> */
.L_x_38354:
[----:B------:R-:W-:Y:S05]  /*ce30*/  BSYNC.RECONVERGENT B0 ;  /* 0x0000000000007941 */ /* 0x000fea0003800200 */
.L_x_38352:
        /* <DEDUP_REMOVED lines=38> */
.L_x_38356:
        /* <DEDUP_REMOVED lines=18> */
.L_x_38357:
[----:B------:R-:W-:Y:S05]  /*d1c0*/  BSYNC.RECONVERGENT B0 ;  /* 0x0000000000007941 */ /* 0x000fea0003800200 */
.L_x_38355:
        /* <DEDUP_REMOVED lines=38> */
.L_x_38359:
        /* <DEDUP_REMOVED lines=18> */
.L_x_38360:
[----:B------:R-:W-:Y:S05]  /*d550*/  BSYNC.RECONVERGENT B0 ;  /* 0x0000000000007941 */ /* 0x000fea0003800200 */
.L_x_38358:
        /* <DEDUP_REMOVED lines=38> */
.L_x_38362:
        /* <DEDUP_REMOVED lines=18> */
.L_x_38363:
[----:B------:R-:W-:Y:S05]  /*d8e0*/  BSYNC.RECONVERGENT B0 ;  /* 0x0000000000007941 */ /* 0x000fea0003800200 */
.L_x_38361:
        /* <DEDUP_REMOVED lines=38> */
.L_x_38365:
        /* <DEDUP_REMOVED lines=18> */
.L_x_38366:
[----:B------:R-:W-:Y:S05]  /*dc70*/  BSYNC.RECONVERGENT B0 ;  /* 0x0000000000007941 */ /* 0x000fea0003800200 */
.L_x_38364:
        /* <DEDUP_REMOVED lines=38> */
.L_x_38368:
        /* <DEDUP_REMOVED lines=18> */
.L_x_38369:
[----:B------:R-:W-:Y:S05]  /*e000*/  BSYNC.RECONVERGENT B0 ;  /* 0x0000000000007941 */ /* 0x000fea0003800200 */
.L_x_38367:
        /* <DEDUP_REMOVED lines=38> */
.L_x_38371:
        /* <DEDUP_REMOVED lines=18> */
.L_x_38372:
[----:B------:R-:W-:Y:S05]  /*e390*/  BSYNC.RECONVERGENT B0 ;  /* 0x0000000000007941 */ /* 0x000fea0003800200 */
.L_x_38370:
        /* <DEDUP_REMOVED lines=38> */
.L_x_38374:
        /* <DEDUP_REMOVED lines=18> */
.L_x_38375:
[----:B------:R-:W-:Y:S05]  /*e720*/  BSYNC.RECONVERGENT B0 ;  /* 0x0000000000007941 */ /* 0x000fea0003800200 */
.L_x_38373:
        /* <DEDUP_REMOVED lines=38> */
.L_x_38377:
        /* <DEDUP_REMOVED lines=18> */
.L_x_38378:
[----:B------:R-:W-:Y:S05]  /*eab0*/  BSYNC.RECONVERGENT B0 ;  /* 0x0000000000007941 */ /* 0x000fea0003800200 */
.L_x_38376:
        /* <DEDUP_REMOVED lines=38> */
.L_x_38380:
        /* <DEDUP_REMOVED lines=18> */
.L_x_38381:
[----:B------:R-:W-:Y:S05]  /*ee40*/  BSYNC.RECONVERGENT B0 ;  /* 0x0000000000007941 */ /* 0x000fea0003800200 */
.L_x_38379:
        /* <DEDUP_REMOVED lines=38> */
.L_x_38383:
        /* <DEDUP_REMOVED lines=18> */
.L_x_38384:
[----:B------:R-:W-:Y:S05]  /*f1d0*/  BSYNC.RECONVERGENT B0 ;  /* 0x0000000000007941 */ /* 0x000fea0003800200 */
.L_x_38382:
        /* <DEDUP_REMOVED lines=38> */
.L_x_38386:
        /* <DEDUP_REMOVED lines=18> */
.L_x_38387:
[----:B------:R-:W-:Y:S05]  /*f560*/  BSYNC.RECONVERGENT B0 ;  /* 0x0000000000007941 */ /* 0x000fea0003800200 */
.L_x_38385:
        /* <DEDUP_REMOVED lines=38> */
.L_x_38389:
        /* <DEDUP_REMOVED lines=18> */
.L_x_38390:
[----:B------:R-:W-:Y:S05]  /*f8f0*/  BSYNC.RECONVERGENT B0 ;  /* 0x0000000000007941 */ /* 0x000fea0003800200 */
.L_x_38388:
        /* <DEDUP_REMOVED lines=38> */
.L_x_38392:
        /* <DEDUP_REMOVED lines=18> */
.L_x_38393:
[----:B------:R-:W-:Y:S05]  /*fc80*/  BSYNC.RECONVERGENT B0 ;  /* 0x0000000000007941 */ /* 0x000fea0003800200 */
.L_x_38391:
        /* <DEDUP_REMOVED lines=38> */
.L_x_38395:
        /* <DEDUP_REMOVED lines=18> */
.L_x_38396:
[----:B------:R-:W-:Y:S05]  /*10010*/  BSYNC.RECONVERGENT B0 ;  /* 0x0000000000007941 */ /* 0x000fea0003800200 */
.L_x_38394:
        /* <DEDUP_REMOVED lines=38> */
.L_x_38398:
        /* <DEDUP_REMOVED lines=18> */
.L_x_38399:
[----:B------:R-:W-:Y:S05]  /*103a0*/  BSYNC.RECONVERGENT B0 ;  /* 0x0000000000007941 */ /* 0x000fea0003800200 */
.L_x_38397:
        /* <DEDUP_REMOVED lines=38> */
.L_x_38401:
        /* <DEDUP_REMOVED lines=18> */
.L_x_38402:
[----:B------:R-:W-:Y:S05]  /*10730*/  BSYNC.RECONVERGENT B0 ;  /* 0x0000000000007941 */ /* 0x000fea0003800200 */
.L_x_38400:
        /* <DEDUP_REMOVED lines=38> */
.L_x_38404:
        /* <DEDUP_REMOVED lines=18> */
.L_x_38405:
[----:B------:R-:W-:Y:S05]  /*10ac0*/  BSYNC.RECONVERGENT B0 ;  /* 0x0000000000007941 */ /* 0x000fea0003800200 */
.L_x_38403:
        /* <DEDUP_REMOVED lines=38> */
.L_x_38407:
        /* <DEDUP_REMOVED lines=18> */
.L_x_38408:
[----:B------:R-:W-:Y:S05]  /*10e50*/  BSYNC.RECONVERGENT B0 ;  /* 0x0000000000007941 */ /* 0x000fea0003800200 */
.L_x_38406:
        /* <DEDUP_REMOVED lines=38> */
.L_x_38410:
        /* <DEDUP_REMOVED lines=18> */
.L_x_38411:
[----:B------:R-:W-:Y:S05]  /*111e0*/  BSYNC.RECONVERGENT B0 ;  /* 0x0000000000007941 */ /* 0x000fea0003800200 */
.L_x_38409:
        /* <DEDUP_REMOVED lines=38> */
.L_x_38413:
        /* <DEDUP_REMOVED lines=18> */
.L_x_38414:
[----:B------:R-:W-:Y:S05]  /*11570*/  BSYNC.RECONVERGENT B0 ;  /* 0x0000000000007941 */ /* 0x000fea0003800200 */
.L_x_38412:
        /* <DEDUP_REMOVED lines=38> */
.L_x_38416:
        /* <DEDUP_REMOVED lines=18> */
.L_x_38417:
[----:B------:R-:W-:Y:S05]  /*11900*/  BSYNC.RECONVERGENT B0 ;  /* 0x0000000000007941 */ /* 0x000fea0003800200 */
.L_x_38415:
        /* <DEDUP_REMOVED lines=37> */
.L_x_38419:
        /* <DEDUP_REMOVED lines=16> */
.L_x_38420:
[----:B------:R-:W-:Y:S05]  /*11c60*/  BSYNC.RECONVERGENT B0 ;  /* 0x0000000000007941 */ /* 0x000fea0003800200 */
.L_x_38418:
        /* <DEDUP_REMOVED lines=33> */
.L_x_38422:
[----:B------:R-:W-:Y:S01]  /*11e80*/  IMAD.MOV.U32 R8, RZ, RZ, R6 ;  /* 0x000000ffff087224 */ /* 0x000fe200078e0006 */
[----:B------:R-:W-:Y:S02]  /*11e90*/  MOV R10, R7 ;  /* 0x00000007000a7202 */ /* 0x000fe40000000f00 */
[----:B------:R-:W-:-:S07]  /*11ea0*/  MOV R9, 0x11ec0 ;  /* 0x00011ec000097802 */ /* 0x000fce0000000f00 */
[----:B------:R-:W-:Y:S05]  /*11eb0*/  CALL.REL.NOINC `($__internal_71_$__cuda_sm20_rem_u64) ;  /* 0x000002d8009c7944 */ /* 0x000fea0003c00000 */
[----:B------:R-:W-:Y:S01]  /*11ec0*/  IMAD.MOV.U32 R4, RZ, RZ, R0 ;  /* 0x000000ffff047224 */ /* 0x000fe200078e0000 */
[----:B------:R-:W-:-:S07]  /*11ed0*/  MOV R5, R3 ;  /* 0x0000000300057202 */ /* 0x000fce0000000f00 */
.L_x_38423:
[----:B------:R-:W-:Y:S05]  /*11ee0*/  BSYNC.RECONVERGENT B0 ;  /* 0x0000000000007941 */ /* 0x000fea0003800200 */
.L_x_38421:
[----:B------:R-:W0:Y:S01]  /*11ef0*/  LDCU.64 UR4, c[0x0][0x730] ;  /* 0x0000e600ff0477ac */ /* 0x000e220008000a00 */
[----:B------:R-:W-:Y:S02]  /*11f00*/  IMAD.MOV.U32 R3, RZ, RZ, R17 ;  /* 0x000000ffff037224 */ /* 0x000fe400078e0011 */
[----:B0-----:R-:W-:Y:S02]  /*11f10*/  IMAD R5, R5, UR4, RZ ;  /* 0x0000000405057c24 */ /* 0x001fe4000f8e02ff */
[----:B------:R-:W-:-:S04]  /*11f20*/  IMAD.WIDE.U32 R2, R4, UR4, R2 ;  /* 0x0000000404027c25 */ /* 0x000fc8000f8e0002 */
[----:B------:R-:W-:-:S05]  /*11f30*/  IMAD R5, R4, UR5, R5 ;  /* 0x0000000504057c24 */ /* 0x000fca000f8e0205 */
[----:B------:R-:W-:-:S07]  /*11f40*/  IADD3 R17, PT, PT, R3, R5, RZ ;  /* 0x0000000503117210 */ /* 0x000fce0007ffe0ff */
.L_x_38351:
        /* <DEDUP_REMOVED lines=12> */
.L_x_38425:
        /* <DEDUP_REMOVED lines=11> */
.L_x_38424:
[----:B------:R-:W-:-:S07]  /*120c0*/  IADD3 R16, PT, PT, R16, 0x80, RZ ;  /* 0x0000008010107810 */ /* 0x000fce0007ffe0ff */
.L_x_38347:
[----:B------:R-:W-:Y:S05]  /*120d0*/  BSYNC B6 ;  /* 0x0000000000067941 */ /* 0x000fea0003800000 */
.L_x_38346:
        /* <DEDUP_REMOVED lines=30> */
.L_x_38426:
        /* <DEDUP_REMOVED lines=36> */
.L_x_38427:
        /* <DEDUP_REMOVED lines=17> */
.L_x_38428:
        /* <DEDUP_REMOVED lines=37> */
.L_x_38431:
        /* <DEDUP_REMOVED lines=18> */
.L_x_38432:
[----:B------:R-:W-:Y:S05]  /*12980*/  BSYNC.RECONVERGENT B0 ;  /* 0x0000000000007941 */ /* 0x000fea0003800200 */
.L_x_38430:
        /* <DEDUP_REMOVED lines=37> */
.L_x_38434:
        /* <DEDUP_REMOVED lines=18> */
.L_x_38435:
[----:B------:R-:W-:Y:S05]  /*12d00*/  BSYNC.RECONVERGENT B0 ;  /* 0x0000000000007941 */ /* 0x000fea0003800200 */
.L_x_38433:
        /* <DEDUP_REMOVED lines=37> */
.L_x_38437:
        /* <DEDUP_REMOVED lines=18> */
.L_x_38438:
[----:B------:R-:W-:Y:S05]  /*13080*/  BSYNC.RECONVERGENT B0 ;  /* 0x0000000000007941 */ /* 0x000fea0003800200 */
.L_x_38436:
        /* <DEDUP_REMOVED lines=37> */
.L_x_38440:
        /* <DEDUP_REMOVED lines=18> */
.L_x_38441:
[----:B------:R-:W-:Y:S05]  /*13400*/  BSYNC.RECONVERGENT B0 ;  /* 0x0000000000007941 */ /* 0x000fea0003800200 */
.L_x_38439:
        /* <DEDUP_REMOVED lines=37> */
.L_x_38443:
        /* <DEDUP_REMOVED lines=18> */
.L_x_38444:
[----:B------:R-:W-:Y:S05]  /*13780*/  BSYNC.RECONVERGENT B0 ;  /* 0x0000000000007941 */ /* 0x000fea0003800200 */
.L_x_38442:
        /* <DEDUP_REMOVED lines=37> */
.L_x_38446:
        /* <DEDUP_REMOVED lines=18> */
.L_x_38447:
[----:B------:R-:W-:Y:S05]  /*13b00*/  BSYNC.RECONVERGENT B0 ;  /* 0x0000000000007941 */ /* 0x000fea0003800200 */
.L_x_38445:
        /* <DEDUP_REMOVED lines=37> */
.L_x_38449:
        /* <DEDUP_REMOVED lines=18> */
.L_x_38450:
[----:B------:R-:W-:Y:S05]  /*13e80*/  BSYNC.RECONVERGENT B0 ;  /* 0x0000000000007941 */ /* 0x000fea0003800200 */
.L_x_38448:
        /* <DEDUP_REMOVED lines=37> */
.L_x_38452:
        /* <DEDUP_REMOVED lines=18> */
.L_x_38453:
[----:B------:R-:W-:Y:S05]  /*14200*/  BSYNC.RECONVERGENT B0 ;  /* 0x0000000000007941 */ /* 0x000fea0003800200 */
.L_x_38451:
        /* <DEDUP_REMOVED lines=37> */
.L_x_38455:
        /* <DEDUP_REMOVED lines=18> */
.L_x_38456:
[----:B------:R-:W-:Y:S05]  /*14580*/  BSYNC.RECONVERGENT B0 ;  /* 0x0000000000007941 */ /* 0x000fea0003800200 */
.L_x_38454:
        /* <DEDUP_REMOVED lines=37> */
.L_x_38458:
        /* <DEDUP_REMOVED lines=18> */
.L_x_38459:
[----:B------:R-:W-:Y:S05]  /*14900*/  BSYNC.RECONVERGENT B0 ;  /* 0x0000000000007941 */ /* 0x000fea0003800200 */
.L_x_38457:
        /* <DEDUP_REMOVED lines=37> */
.L_x_38461:
        /* <DEDUP_REMOVED lines=18> */
.L_x_38462:
[----:B------:R-:W-:Y:S05]  /*14c80*/  BSYNC.RECONVERGENT B0 ;  /* 0x0000000000007941 */ /* 0x000fea0003800200 */
.L_x_38460:
        /* <DEDUP_REMOVED lines=37> */
.L_x_38464:
        /* <DEDUP_REMOVED lines=18> */
.L_x_38465:
[----:B------:R-:W-:Y:S05]  /*15000*/  BSYNC.RECONVERGENT B0 ;  /* 0x0000000000007941 */ /* 0x000fea0003800200 */
.L_x_38463:
        /* <DEDUP_REMOVED lines=37> */
.L_x_38467:
        /* <DEDUP_REMOVED lines=18> */
.L_x_38468:
[----:B------:R-:W-:Y:S05]  /*15380*/  BSYNC.RECONVERGENT B0 ;  /* 0x0000000000007941 */ /* 0x000fea0003800200 */
.L_x_38466:
        /* <DEDUP_REMOVED lines=37> */
.L_x_38470:
        /* <DEDUP_REMOVED lines=18> */
.L_x_38471:
[----:B------:R-:W-:Y:S05]  /*15700*/  BSYNC.RECONVERGENT B0 ;  /* 0x0000000000007941 */ /* 0x000fea0003800200 */
.L_x_38469:
        /* <DEDUP_REMOVED lines=37> */
.L_x_38473:
        /* <DEDUP_REMOVED lines=18> */
.L_x_38474:
[----:B------:R-:W-:Y:S05]  /*15a80*/  BSYNC.RECONVERGENT B0 ;  /* 0x0000000000007941 */ /* 0x000fea0003800200 */
.L_x_38472:
        /* <DEDUP_REMOVED lines=37> */
.L_x_38476:
        /* <DEDUP_REMOVED lines=18> */
.L_x_38477:
[----:B------:R-:W-:Y:S05]  /*15e00*/  BSYNC.RECONVERGENT B0 ;  /* 0x0000000000007941 */ /* 0x000fea0003800200 */
.L_x_38475:
        /* <DEDUP_REMOVED lines=37> */
.L_x_38479:
        /* <DEDUP_REMOVED lines=18> */
.L_x_38480:
[----:B------:R-:W-:Y:S05]  /*16180*/  BSYNC.RECONVERGENT B0 ;  /* 0x0000000000007941 */ /* 0x000fea0003800200 */
.L_x_38478:
        /* <DEDUP_REMOVED lines=37> */
.L_x_38482:
        /* <DEDUP_REMOVED lines=18> */
.L_x_38483:
[----:B------:R-:W-:Y:S05]  /*16500*/  BSYNC.RECONVERGENT B0 ;  /* 0x0000000000007941 */ /* 0x000fea0003800200 */
.L_x_38481:
        /* <DEDUP_REMOVED lines=37> */
.L_x_38485:
        /* <DEDUP_REMOVED lines=18> */
.L_x_38486:
[----:B------:R-:W-:Y:S05]  /*16880*/  BSYNC.RECONVERGENT B0 ;  /* 0x0000000000007941 */ /* 0x000fea0003800200 */
.L_x_38484:
        /* <DEDUP_REMOVED lines=37> */
.L_x_38488:
        /* <DEDUP_REMOVED lines=18> */
.L_x_38489:
[----:B------:R-:W-:Y:S05]  /*16c00*/  BSYNC.RECONVERGENT B0 ;  /* 0x0000000000007941 */ /* 0x000fea0003800200 */
.L_x_38487:
        /* <DEDUP_REMOVED lines=37> */
.L_x_38491:
        /* <DEDUP_REMOVED lines=18> */
.L_x_38492:
[----:B------:R-:W-:Y:S05]  /*16f80*/  BSYNC.RECONVERGENT B0 ;  /* 0x0000000000007941 */ /* 0x000fea0003800200 */
.L_x_38490:
        /* <DEDUP_REMOVED lines=37> */
.L_x_38494:
        /* <DEDUP_REMOVED lines=18> */
.L_x_38495:
[----:B------:R-:W-:Y:S05]  /*17300*/  BSYNC.RECONVERGENT B0 ;  /* 0x0000000000007941 */ /* 0x000fea0003800200 */
.L_x_38493:
        /* <DEDUP_REMOVED lines=36> */
.L_x_38497:
        /* <DEDUP_REMOVED lines=16> */
.L_x_38498:
[----:B------:R-:W-:Y:S05]  /*17650*/  BSYNC.RECONVERGENT B0 ;  /* 0x0000000000007941 */ /* 0x000fea0003800200 */
.L_x_38496:
        /* <DEDUP_REMOVED lines=32> */
.L_x_38500:
[----:B------:R-:W-:Y:S01]  /*17860*/  MOV R8, R6 ;  /* 0x0000000600087202 */ /* 0x000fe20000000f00 */
[----:B------:R-:W-:Y:S01]  /*17870*/  IMAD.MOV.U32 R10, RZ, RZ, R7 ;  /* 0x000000ffff0a7224 */ /* 0x000fe200078e0007 */
[----:B------:R-:W-:-:S07]  /*17880*/  MOV R9, 0x178a0 ;  /* 0x000178a000097802 */ /* 0x000fce0000000f00 */
[----:B------:R-:W-:Y:S05]  /*17890*/  CALL.REL.NOINC `($__internal_71_$__cuda_sm20_rem_u64) ;  /* 0x0000028000247944 */ /* 0x000fea0003c00000 */
[----:B------:R-:W-:-:S07]  /*178a0*/  MOV R2, R0 ;  /* 0x0000000000027202 */ /* 0x000fce0000000f00 */
.L_x_38501:
[----:B------:R-:W-:Y:S05]  /*178b0*/  BSYNC.RECONVERGENT B0 ;  /* 0x0000000000007941 */ /* 0x000fea0003800200 */
.L_x_38499:
[----:B------:R-:W0:Y:S02]  /*178c0*/  LDCU.64 UR4, c[0x0][0x730] ;  /* 0x0000e600ff0477ac */ /* 0x000e240008000a00 */
[----:B0-----:R-:W-:Y:S02]  /*178d0*/  IMAD R3, R3, UR4, RZ ;  /* 0x0000000403037c24 */ /* 0x001fe4000f8e02ff */
[----:B------:R-:W-:-:S04]  /*178e0*/  IMAD.WIDE.U32 R16, R2, UR4, R16 ;  /* 0x0000000402107c25 */ /* 0x000fc8000f8e0010 */
[----:B------:R-:W-:-:S04]  /*178f0*/  IMAD R3, R2, UR5, R3 ;  /* 0x0000000502037c24 */ /* 0x000fc8000f8e0203 */
[----:B------:R-:W-:-:S07]  /*17900*/  IMAD.IADD R17, R17, 0x1, R3 ;  /* 0x0000000111117824 */ /* 0x000fce00078e0203 */
.L_x_38429:
        /* <DEDUP_REMOVED lines=11> */
.L_x_38502:
        /* <DEDUP_REMOVED lines=11> */
.L_x_38167:
        /* <DEDUP_REMOVED lines=31> */
.L_x_38505:
        /* <DEDUP_REMOVED lines=19> */
.L_x_38507:
        /* <DEDUP_REMOVED lines=11> */
.L_x_38506:
[----:B------:R-:W-:-:S07]  /*17e40*/  IADD3 R16, PT, PT, R16, 0x80, RZ ;  /* 0x0000008010107810 */ /* 0x000fce0007ffe0ff */
.L_x_38504:
[----:B------:R-:W-:Y:S05]  /*17e50*/  BSYNC B6 ;  /* 0x0000000000067941 */ /* 0x000fea0003800000 */
.L_x_38503:
        /* <DEDUP_REMOVED lines=31> */
.L_x_38510:
        /* <DEDUP_REMOVED lines=19> */
.L_x_38512:
        /* <DEDUP_REMOVED lines=11> */
.L_x_38511:
[----:B------:R-:W-:-:S07]  /*18230*/  IADD3 R16, PT, PT, R16, 0x80, RZ ;  /* 0x0000008010107810 */ /* 0x000fce0007ffe0ff */
.L_x_38509:
[----:B------:R-:W-:Y:S05]  /*18240*/  BSYNC B6 ;  /* 0x0000000000067941 */ /* 0x000fea0003800000 */
.L_x_38508:
        /* <DEDUP_REMOVED lines=31> */
.L_x_38515:
        /* <DEDUP_REMOVED lines=19> */
.L_x_38517:
        /* <DEDUP_REMOVED lines=11> */
.L_x_38516:
[----:B------:R-:W-:-:S07]  /*18620*/  IADD3 R16, PT, PT, R16, 0x80, RZ ;  /* 0x0000008010107810 */ /* 0x000fce0007ffe0ff */
.L_x_38514:
[----:B------:R-:W-:Y:S05]  /*18630*/  BSYNC B6 ;  /* 0x0000000000067941 */ /* 0x000fea0003800000 */
.L_x_38513:
        /* <DEDUP_REMOVED lines=30> */
.L_x_38518:
        /* <DEDUP_REMOVED lines=18> */
.L_x_38519:
        /* <DEDUP_REMOVED lines=11> */
.L_x_38166:
        /* <DEDUP_REMOVED lines=311> */
.L_x_38524:
        /* <DEDUP_REMOVED lines=29> */
.L_x_38526:
[----:B------:R-:W-:Y:S05]  /*19f30*/  BSYNC.RECONVERGENT B7 ;  /* 0x0000000000077941 */ /* 0x000fea0003800200 */
.L_x_38525:
        /* <DEDUP_REMOVED lines=13> */
.L_x_38528:
        /* <DEDUP_REMOVED lines=11> */
.L_x_38527:
[----:B------:R-:W-:-:S07]  /*1a0c0*/  IADD3 R16, PT, PT, R16, 0x80, RZ ;  /* 0x0000008010107810 */ /* 0x000fce0007ffe0ff */
.L_x_38523:
[----:B------:R-:W-:Y:S05]  /*1a0d0*/  BSYNC B6 ;  /* 0x0000000000067941 */ /* 0x000fea0003800000 */
.L_x_38522:
        /* <DEDUP_REMOVED lines=303> */
.L_x_38531:
        /* <DEDUP_REMOVED lines=29> */
.L_x_38533:
[----:B------:R-:W-:Y:S05]  /*1b5a0*/  BSYNC.RECONVERGENT B7 ;  /* 0x0000000000077941 */ /* 0x000fea0003800200 */
.L_x_38532:
        /* <DEDUP_REMOVED lines=13> */
.L_x_38535:
        /* <DEDUP_REMOVED lines=11> */
.L_x_38534:
[----:B------:R-:W-:-:S07]  /*1b730*/  VIADD R16, R16, 0x80 ;  /* 0x0000008010107836 */ /* 0x000fce0000000000 */
.L_x_38530:
[----:B------:R-:W-:Y:S05]  /*1b740*/  BSYNC B6 ;  /* 0x0000000000067941 */ /* 0x000fea0003800000 */
.L_x_38529:
        /* <DEDUP_REMOVED lines=303> */
.L_x_38538:
        /* <DEDUP_REMOVED lines=29> */
.L_x_38540:
[----:B------:R-:W-:Y:S05]  /*1cc10*/  BSYNC.RECONVERGENT B7 ;  /* 0x0000000000077941 */ /* 0x000fea0003800200 */
.L_x_38539:
        /* <DEDUP_REMOVED lines=13> */
.L_x_38542:
        /* <DEDUP_REMOVED lines=11> */
.L_x_38541:
[----:B------:R-:W-:-:S07]  /*1cda0*/  IADD3 R16, PT, PT, R16, 0x80, RZ ;  /* 0x0000008010107810 */ /* 0x000fce0007ffe0ff */
.L_x_38537:
[----:B------:R-:W-:Y:S05]  /*1cdb0*/  BSYNC B6 ;  /* 0x0000000000067941 */ /* 0x000fea0003800000 */
.L_x_38536:
        /* <DEDUP_REMOVED lines=302> */
.L_x_38543:
        /* <DEDUP_REMOVED lines=31> */
.L_x_38545:
[----:B------:R-:W-:Y:S05]  /*1e290*/  BSYNC.RECONVERGENT B6 ;  /* 0x0000000000067941 */ /* 0x000fea0003800200 */
.L_x_38544:
        /* <DEDUP_REMOVED lines=9> */
.L_x_38546:
        /* <DEDUP_REMOVED lines=11> */
.L_x_38521:
        /* <DEDUP_REMOVED lines=309> */
.L_x_38549:
        /* <DEDUP_REMOVED lines=29> */
.L_x_38551:
[----:B------:R-:W-:Y:S05]  /*1f900*/  BSYNC.RECONVERGENT B7 ;  /* 0x0000000000077941 */ /* 0x000fea0003800200 */
.L_x_38550:
        /* <DEDUP_REMOVED lines=36> */
.L_x_38553:
        /* <DEDUP_REMOVED lines=17> */
.L_x_38554:
[----:B------:R-:W-:Y:S05]  /*1fc60*/  BSYNC.RECONVERGENT B0 ;  /* 0x0000000000007941 */ /* 0x000fea0003800200 */
.L_x_38552:
        /* <DEDUP_REMOVED lines=37> */
.L_x_38557:
        /* <DEDUP_REMOVED lines=18> */
.L_x_38558:
[----:B------:R-:W-:Y:S05]  /*1ffe0*/  BSYNC.RECONVERGENT B0 ;  /* 0x0000000000007941 */ /* 0x000fea0003800200 */
.L_x_38556:
        /* <DEDUP_REMOVED lines=37> */
.L_x_38560:
        /* <DEDUP_REMOVED lines=18> */
.L_x_38561:
[----:B------:R-:W-:Y:S05]  /*20360*/  BSYNC.RECONVERGENT B0 ;  /* 0x0000000000007941 */ /* 0x000fea0003800200 */
.L_x_38559:
        /* <DEDUP_REMOVED lines=37> */
.L_x_38563:
        /* <DEDUP_REMOVED lines=18> */
.L_x_38564:
[----:B------:R-:W-:Y:S05]  /*206e0*/  BSYNC.RECONVERGENT B0 ;  /* 0x0000000000007941 */ /* 0x000fea0003800200 */
.L_x_38562:
        /* <DEDUP_REMOVED lines=37> */
.L_x_38566:
        /* <DEDUP_REMOVED lines=18> */
.L_x_38567:
[----:B------:R-:W-:Y:S05]  /*20a60*/  BSYNC.RECONVERGENT B0 ;  /* 0x0000000000007941 */ /* 0x000fea0003800200 */
.L_x_38565:
        /* <DEDUP_REMOVED lines=37> */
.L_x_38569:
        /* <DEDUP_REMOVED lines=18> */
.L_x_38570:
[----:B------:R-:W-:Y:S05]  /*20de0*/  BSYNC.RECONVERGENT B0 ;  /* 0x0000000000007941 */ /* 0x000fea0003800200 */
.L_x_38568:
        /* <DEDUP_REMOVED lines=37> */
.L_x_38572:
        /* <DEDUP_REMOVED lines=18> */
.L_x_38573:
[----:B------:R-:W-:Y:S05]  /*21160*/  BSYNC.RECONVERGENT B0 ;  /* 0x0000000000007941 */ /* 0x000fea0003800200 */
.L_x_38571:
        /* <DEDUP_REMOVED lines=37> */
.L_x_38575:
        /* <DEDUP_REMOVED lines=18> */
.L_x_38576:
[----:B------:R-:W-:Y:S05]  /*214e0*/  BSYNC.RECONVERGENT B0 ;  /* 0x0000000000007941 */ /* 0x000fea0003800200 */
.L_x_38574:
        /* <DEDUP_REMOVED lines=37> */
.L_x_38578:
        /* <DEDUP_REMOVED lines=18> */
.L_x_38579:
[----:B------:R-:W-:Y:S05]  /*21860*/  BSYNC.RECONVERGENT B0 ;  /* 0x0000000000007941 */ /* 0x000fea0003800200 */
.L_x_38577:
        /* <DEDUP_REMOVED lines=37> */
.L_x_38581:
        /* <DEDUP_REMOVED lines=18> */
.L_x_38582:
[----:B------:R-:W-:Y:S05]  /*21be0*/  BSYNC.RECONVERGENT B0 ;  /* 0x0000000000007941 */ /* 0x000fea0003800200 */
.L_x_38580:
        /* <DEDUP_REMOVED lines=37> */
.L_x_38584:
        /* <DEDUP_REMOVED lines=18> */
.L_x_38585:
[----:B------:R-:W-:Y:S05]  /*21f60*/  BSYNC.RECONVERGENT B0 ;  /* 0x0000000000007941 */ /* 0x000fea0003800200 */
.L_x_38583:
        /* <DEDUP_REMOVED lines=37> */
.L_x_38587:
        /* <DEDUP_REMOVED lines=18> */
.L_x_38588:
[----:B------:R-:W-:Y:S05]  /*222e0*/  BSYNC.RECONVERGENT B0 ;  /* 0x0000000000007941 */ /* 0x000fea0003800200 */
.L_x_38586:
        /* <DEDUP_REMOVED lines=37> */
.L_x_38590:
        /* <DEDUP_REMOVED lines=18> */
.L_x_38591:
[----:B------:R-:W-:Y:S05]  /*22660*/  BSYNC.RECONVERGENT B0 ;  /* 0x0000000000007941 */ /* 0x000fea0003800200 */
.L_x_38589:
        /* <DEDUP_REMOVED lines=37> */
.L_x_38593:
        /* <DEDUP_REMOVED lines=18> */
.L_x_38594:
[----:B------:R-:W-:Y:S05]  /*229e0*/  BSYNC.RECONVERGENT B0 ;  /* 0x0000000000007941 */ /* 0x000fea0003800200 */
.L_x_38592:
        /* <DEDUP_REMOVED lines=37> */
.L_x_38596:
        /* <DEDUP_REMOVED lines=18> */
.L_x_38597:
[----:B------:R-:W-:Y:S05]  /*22d60*/  BSYNC.RECONVERGENT B0 ;  /* 0x0000000000007941 */ /* 0x000fea0003800200 */
.L_x_38595:
        /* <DEDUP_REMOVED lines=37> */
.L_x_38599:
        /* <DEDUP_REMOVED lines=18> */
.L_x_38600:
[----:B------:R-:W-:Y:S05]  /*230e0*/  BSYNC.RECONVERGENT B0 ;  /* 0x0000000000007941 */ /* 0x000fea0003800200 */
.L_x_38598:
        /* <DEDUP_REMOVED lines=37> */
.L_x_38602:
        /* <DEDUP_REMOVED lines=18> */
.L_x_38603:
[----:B------:R-:W-:Y:S05]  /*23460*/  BSYNC.RECONVERGENT B0 ;  /* 0x0000000000007941 */ /* 0x000fea0003800200 */
.L_x_38601:
        /* <DEDUP_REMOVED lines=37> */
.L_x_38605:
        /* <DEDUP_REMOVED lines=18> */
.L_x_38606:
[----:B------:R-:W-:Y:S05]  /*237e0*/  BSYNC.RECONVERGENT B0 ;  /* 0x0000000000007941 */ /* 0x000fea0003800200 */
.L_x_38604:
        /* <DEDUP_REMOVED lines=37> */
.L_x_38608:
        /* <DEDUP_REMOVED lines=18> */
.L_x_38609:
[----:B------:R-:W-:Y:S05]  /*23b60*/  BSYNC.RECONVERGENT B0 ;  /* 0x0000000000007941 */ /* 0x000fea0003800200 */
.L_x_38607:
        /* <DEDUP_REMOVED lines=37> */
.L_x_38611:
        /* <DEDUP_REMOVED lines=18> */
.L_x_38612:
[----:B------:R-:W-:Y:S05]  /*23ee0*/  BSYNC.RECONVERGENT B0 ;  /* 0x0000000000007941 */ /* 0x000fea0003800200 */
.L_x_38610:
        /* <DEDUP_REMOVED lines=37> */
.L_x_38614:
        /* <DEDUP_REMOVED lines=18> */
.L_x_38615:
[----:B------:R-:W-:Y:S05]  /*24260*/  BSYNC.RECONVERGENT B0 ;  /* 0x0000000000007941 */ /* 0x000fea0003800200 */
.L_x_38613:
        /* <DEDUP_REMOVED lines=37> */
.L_x_38617:
        /* <DEDUP_REMOVED lines=18> */
.L_x_38618:
[----:B------:R-:W-:Y:S05]  /*245e0*/  BSYNC.RECONVERGENT B0 ;  /* 0x0000000000007941 */ /* 0x000fea0003800200 */
.L_x_38616:
        /* <DEDUP_REMOVED lines=37> */
.L_x_38620:
        /* <DEDUP_REMOVED lines=18> */
.L_x_38621:
[----:B------:R-:W-:Y:S05]  /*24960*/  BSYNC.RECONVERGENT B0 ;  /* 0x0000000000007941 */ /* 0x000fea0003800200 */
.L_x_38619:
        /* <DEDUP_REMOVED lines=36> */
.L_x_38623:
        /* <DEDUP_REMOVED lines=16> */
.L_x_38624:
[----:B------:R-:W-:Y:S05]  /*24cb0*/  BSYNC.RECONVERGENT B0 ;  /* 0x0000000000007941 */ /* 0x000fea0003800200 */
.L_x_38622:
        /* <DEDUP_REMOVED lines=32> */
.L_x_38626:
[----:B------:R-:W-:Y:S01]  /*24ec0*/  MOV R8, R6 ;  /* 0x0000000600087202 */ /* 0x000fe20000000f00 */
[----:B------:R-:W-:Y:S01]  /*24ed0*/  IMAD.MOV.U32 R10, RZ, RZ, R7 ;  /* 0x000000ffff0a7224 */ /* 0x000fe200078e0007 */
[----:B------:R-:W-:-:S07]  /*24ee0*/  MOV R9, 0x24f00 ;  /* 0x00024f0000097802 */ /* 0x000fce0000000f00 */
[----:B------:R-:W-:Y:S05]  /*24ef0*/  CALL.REL.NOINC `($__internal_71_$__cuda_sm20_rem_u64) ;  /* 0x000001a8008c7944 */ /* 0x000fea0003c00000 */
[----:B------:R-:W-:Y:S01]  /*24f00*/  MOV R4, R0 ;  /* 0x0000000000047202 */ /* 0x000fe20000000f00 */
[----:B------:R-:W-:-:S07]  /*24f10*/  IMAD.MOV.U32 R5, RZ, RZ, R3 ;  /* 0x000000ffff057224 */ /* 0x000fce00078e0003 */
.L_x_38627:
[----:B------:R-:W-:Y:S05]  /*24f20*/  BSYNC.RECONVERGENT B0 ;  /* 0x0000000000007941 */ /* 0x000fea0003800200 */
.L_x_38625:
[----:B------:R-:W0:Y:S02]  /*24f30*/  LDCU.64 UR4, c[0x0][0x730] ;  /* 0x0000e600ff0477ac */ /* 0x000e240008000a00 */
[----:B0-----:R-:W-:Y:S02]  /*24f40*/  IMAD R3, R5, UR4, RZ ;  /* 0x0000000405037c24 */ /* 0x001fe4000f8e02ff */
[----:B------:R-:W-:-:S04]  /*24f50*/  IMAD.WIDE.U32 R20, R4, UR4, R20 ;  /* 0x0000000404147c25 */ /* 0x000fc8000f8e0014 */
[----:B------:R-:W-:-:S05]  /*24f60*/  IMAD R3, R4, UR5, R3 ;  /* 0x0000000504037c24 */ /* 0x000fca000f8e0203 */
[----:B------:R-:W-:-:S07]  /*24f70*/  IADD3 R21, PT, PT, R21, R3, RZ ;  /* 0x0000000315157210 */ /* 0x000fce0007ffe0ff */
.L_x_38555:
        /* <DEDUP_REMOVED lines=14> */
.L_x_38629:
        /* <DEDUP_REMOVED lines=11> */
.L_x_38628:
[----:B------:R-:W-:-:S07]  /*25110*/  VIADD R16, R16, 0x80 ;  /* 0x0000008010107836 */ /* 0x000fce0000000000 */
.L_x_38548:
[----:B------:R-:W-:Y:S05]  /*25120*/  BSYNC B6 ;  /* 0x0000000000067941 */ /* 0x000fea0003800000 */
.L_x_38547:
        /* <DEDUP_REMOVED lines=303> */
.L_x_38632:
        /* <DEDUP_REMOVED lines=29> */
.L_x_38634:
[----:B------:R-:W-:Y:S05]  /*265f0*/  BSYNC.RECONVERGENT B7 ;  /* 0x0000000000077941 */ /* 0x000fea0003800200 */
.L_x_38633:
        /* <DEDUP_REMOVED lines=36> */
.L_x_38636:
        /* <DEDUP_REMOVED lines=17> */
.L_x_38637:
[----:B------:R-:W-:Y:S05]  /*26950*/  BSYNC.RECONVERGENT B0 ;  /* 0x0000000000007941 */ /* 0x000fea0003800200 */
.L_x_38635:
        /* <DEDUP_REMOVED lines=37> */
.L_x_38640:
        /* <DEDUP_REMOVED lines=18> */
.L_x_38641:
[----:B------:R-:W-:Y:S05]  /*26cd0*/  BSYNC.RECONVERGENT B0 ;  /* 0x0000000000007941 */ /* 0x000fea0003800200 */
.L_x_38639:
        /* <DEDUP_REMOVED lines=37> */
.L_x_38643:
        /* <DEDUP_REMOVED lines=18> */
.L_x_38644:
[----:B------:R-:W-:Y:S05]  /*27050*/  BSYNC.RECONVERGENT B0 ;  /* 0x0000000000007941 */ /* 0x000fea0003800200 */
.L_x_38642:
        /* <DEDUP_REMOVED lines=37> */
.L_x_38646:
[----:B------:R-:W0:Y:S01]  /*272b0*/  LDCU.64 UR4, c[0x0][0x5c0] ;  /* 0x0000b800ff0477ac */ /* 0x000e220008000a00 */
[----:B------:R-:W-:Y:S01]  /*272c0*/  IMAD.MOV.U32 R10, RZ, RZ, R12 ;  /* 0x000000ffff0a7224 */ /* 0x000fe200078e000c */
[----:B------:R-:W-:Y:S01]  /*272d0*/  MOV R0, 0x27320 ;  /* 0x0002732000007802 */ /* 0x000fe20000000f00 */
[----:B------:R-:W-:Y:S01]  /*272e0*/  IMAD.MOV.U32 R9, RZ, RZ, R13 ;  /* 0x000000ffff097224 */ /* 0x000fe200078e000d */
[----:B0-----:R-:W-:Y:S02]  /*272f0*/  MOV R4, UR4 ;  /* 0x0000000400047c02 */ /* 0x001fe40008000f00 */
[----:B------:R-:W-:-:S07]  /*27300*/  MOV R3, UR5 ;  /* 0x0000000500037c02 */ /* 0x000fce0008000f00 */
[----:B------:R-:W-:Y:S05]  /*27310*/  CALL.REL.NOINC `($__internal_70_$__cuda_sm20_div_u64) ;  /* 0x0000018000707944 */ /* 0x000fea0003c00000 */
        /* <DEDUP_REMOVED lines=11> */
.L_x_38647:
[----:B------:R-:W-:Y:S05]  /*273d0*/  BSYNC.RECONVERGENT B0 ;  /* 0x0000000000007941 */ /* 0x000fea0003800200 */
.L_x_38645:
        /* <DEDUP_REMOVED lines=37> */
.L_x_38649:
[----:B------:R-:W0:Y:S01]  /*27630*/  LDCU.64 UR4, c[0x0][0x5c8] ;  /* 0x0000b900ff0477ac */ /* 0x000e220008000a00 */
[----:B------:R-:W-:Y:S02]  /*27640*/  MOV R10, R12 ;  /* 0x0000000c000a7202 */ /* 0x000fe40000000f00 */
        /* <DEDUP_REMOVED lines=16> */
.L_x_38650:
[----:B------:R-:W-:Y:S05]  /*27750*/  BSYNC.RECONVERGENT B0 ;  /* 0x0000000000007941 */ /* 0x000fea0003800200 */
.L_x_38648:
        /* <DEDUP_REMOVED lines=37> */
.L_x_38652:
[----:B------:R-:W0:Y:S01]  /*279b0*/  LDCU.64 UR4, c[0x0][0x5d0] ;  /* 0x0000ba00ff0477ac */ /* 0x000e220008000a00 */
[----:B------:R-:W-:Y:S02]  /*279c0*/  MOV R10, R12 ;  /* 0x0000000c000a7202 */ /* 0x000fe40000000f00 */
[----:B------:R-:W-:Y:S02]  /*279d0*/  MOV R9, R13 ;  /* 0x0000000d00097202 */ /* 0x000fe40000000f00 */
[----:B------:R-:W-:Y:S01]  /*279e0*/  MOV R0, 0x27a20 ;  /* 0x00027a2000007802 */ /* 0x000fe20000000f00 */
[----:B0-----:R-:W-:Y:S01]  /*279f0*/  IMAD.U32 R4, RZ, RZ, UR4 ;  /* 0x00000004ff047e24 */ /* 0x001fe2000f8e00ff */
[----:B------:R-:W-:-:S07]  /*27a00*/  MOV R3, UR5 ;  /* 0x0000000500037c02 */ /* 0x000fce0008000f00 */
[----:B------:R-:W-:Y:S05]  /*27a10*/  CALL.REL.NOINC `($__internal_70_$__cuda_sm20_div_u64) ;  /* 0x0000017800b07944 */ /* 0x000fea0003c00000 */
        /* <DEDUP_REMOVED lines=11> */
.L_x_38653:
[----:B------:R-:W-:Y:S05]  /*27ad0*/  BSYNC.RECONVERGENT B0 ;  /* 0x0000000000007941 */ /* 0x000fea0003800200 */
.L_x_38651:
        /* <DEDUP_REMOVED lines=37> */
.L_x_38655:
        /* <DEDUP_REMOVED lines=18> */
.L_x_38656:
[----:B------:R-:W-:Y:S05]  /*27e50*/  BSYNC.RECONVERGENT B0 ;  /* 0x0000000000007941 */ /* 0x000fea0003800200 */
.L_x_38654:
        /* <DEDUP_REMOVED lines=37> */
.L_x_38658:
        /* <DEDUP_REMOVED lines=18> */
.L_x_38659:
[----:B------:R-:W-:Y:S05]  /*281d0*/  BSYNC.RECONVERGENT B0 ;  /* 0x0000000000007941 */ /* 0x000fea0003800200 */
.L_x_38657:
        /* <DEDUP_REMOVED lines=37> */
.L_x_38661:
        /* <DEDUP_REMOVED lines=18> */
.L_x_38662:
[----:B------:R-:W-:Y:S05]  /*28550*/  BSYNC.RECONVERGENT B0 ;  /* 0x0000000000007941 */ /* 0x000fea0003800200 */
.L_x_38660:
        /* <DEDUP_REMOVED lines=37> */
.L_x_38664:
        /* <DEDUP_REMOVED lines=18> */
.L_x_38665:
[----:B------:R-:W-:Y:S05]  /*288d0*/  BSYNC.RECONVERGENT B0 ;  /* 0x0000000000007941 */ /* 0x000fea0003800200 */
.L_x_38663:
        /* <DEDUP_REMOVED lines=37> */
.L_x_38667:
        /* <DEDUP_REMOVED lines=18> */
.L_x_38668:
[----:B------:R-:W-:Y:S05]  /*28c50*/  BSYNC.RECONVERGENT B0 ;  /* 0x0000000000007941 */ /* 0x000fea0003800200 */
.L_x_38666:
        /* <DEDUP_REMOVED lines=37> */
.L_x_38670:
        /* <DEDUP_REMOVED lines=18> */
.L_x_38671:
[----:B------:R-:W-:Y:S05]  /*28fd0*/  BSYNC.RECONVERGENT B0 ;  /* 0x0000000000007941 */ /* 0x000fea0003800200 */
.L_x_38669:
        /* <DEDUP_REMOVED lines=37> */
.L_x_38673:
        /* <DEDUP_REMOVED lines=18> */
.L_x_38674:
[----:B------:R-:W-:Y:S05]  /*29350*/  BSYNC.RECONVERGENT B0 ;  /* 0x0000000000007941 */ /* 0x000fea0003800200 */
.L_x_38672:
        /* <DEDUP_REMOVED lines=37> */
.L_x_38676:
        /* <DEDUP_REMOVED lines=18> */
.L_x_38677:
[----:B------:R-:W-:Y:S05]  /*296d0*/  BSYNC.RECONVERGENT B0 ;  /* 0x0000000000007941 */ /* 0x000fea0003800200 */
.L_x_38675:
        /* <DEDUP_REMOVED lines=37> */
.L_x_38679:
        /* <DEDUP_REMOVED lines=18> */
.L_x_38680:
[----:B------:R-:W-:Y:S05]  /*29a50*/  BSYNC.RECONVERGENT B0 ;  /* 0x0000000000007941 */ /* 0x000fea0003800200 */
.L_x_38678:
        /* <DEDUP_REMOVED lines=37> */
.L_x_38682:
        /* <DEDUP_REMOVED lines=18> */
.L_x_38683:
[----:B------:R-:W-:Y:S05]  /*29dd0*/  BSYNC.RECONVERGENT B0 ;  /* 0x0000000000007941 */ /* 0x000fea0003800200 */
.L_x_38681:
        /* <DEDUP_REMOVED lines=37> */
.L_x_38685:
        /* <DEDUP_REMOVED lines=18> */
.L_x_38686:
[----:B------:R-:W-:Y:S05]  /*2a150*/  BSYNC.RECONVERGENT B0 ;  /* 0x0000000000007941 */ /* 0x000fea0003800200 */
.L_x_38684:
        /* <DEDUP_REMOVED lines=37> */
.L_x_38688:
        /* <DEDUP_REMOVED lines=18> */
.L_x_38689:
[----:B------:R-:W-:Y:S05]  /*2a4d0*/  BSYNC.RECONVERGENT B0 ;  /* 0x0000000000007941 */ /* 0x000fea0003800200 */
.L_x_38687:
        /* <DEDUP_REMOVED lines=37> */
.L_x_38691:
        /* <DEDUP_REMOVED lines=18> */
.L_x_38692:
[----:B------:R-:W-:Y:S05]  /*2a850*/  BSYNC.RECONVERGENT B0 ;  /* 0x0000000000007941 */ /* 0x000fea0003800200 */
.L_x_38690:
        /* <DEDUP_REMOVED lines=37> */
.L_x_38694:
        /* <DEDUP_REMOVED lines=18> */
.L_x_38695:
[----:B------:R-:W-:Y:S05]  /*2abd0*/  BSYNC.RECONVERGENT B0 ;  /* 0x0000000000007941 */ /* 0x000fea0003800200 */
.L_x_38693:
        /* <DEDUP_REMOVED lines=37> */
.L_x_38697:
        /* <DEDUP_REMOVED lines=18> */
.L_x_38698:
[----:B------:R-:W-:Y:S05]  /*2af50*/  BSYNC.RECONVERGENT B0 ;  /* 0x0000000000007941 */ /* 0x000fea0003800200 */
.L_x_38696:
        /* <DEDUP_REMOVED lines=37> */
.L_x_38700:
        /* <DEDUP_REMOVED lines=18> */
.L_x_38701:
[----:B------:R-:W-:Y:S05]  /*2b2d0*/  BSYNC.RECONVERGENT B0 ;  /* 0x0000000000007941 */ /* 0x000fea0003800200 */
.L_x_38699:
        /* <DEDUP_REMOVED lines=37> */
.L_x_38703:
        /* <DEDUP_REMOVED lines=18> */
.L_x_38704:
[----:B------:R-:W-:Y:S05]  /*2b650*/  BSYNC.RECONVERGENT B0 ;  /* 0x0000000000007941 */ /* 0x000fea0003800200 */
.L_x_38702:
        /* <DEDUP_REMOVED lines=36> */
.L_x_38706:
        /* <DEDUP_REMOVED lines=16> */
.L_x_38707:
[----:B------:R-:W-:Y:S05]  /*2b9a0*/  BSYNC.RECONVERGENT B0 ;  /* 0x0000000000007941 */ /* 0x000fea0003800200 */
.L_x_38705:
        /* <DEDUP_REMOVED lines=32> */
.L_x_38709:
[----:B------:R-:W-:Y:S01]  /*2bbb0*/  MOV R8, R6 ;  /* 0x0000000600087202 */ /* 0x000fe20000000f00 */
[----:B------:R-:W-:Y:S01]  /*2bbc0*/  IMAD.MOV.U32 R10, RZ, RZ, R7 ;  /* 0x000000ffff0a7224 */ /* 0x000fe200078e0007 */
[----:B------:R-:W-:-:S07]  /*2bbd0*/  MOV R9, 0x2bbf0 ;  /* 0x0002bbf000097802 */ /* 0x000fce0000000f00 */
[----:B------:R-:W-:Y:S05]  /*2bbe0*/  CALL.REL.NOINC `($__internal_71_$__cuda_sm20_rem_u64) ;  /* 0x0000013c00507944 */ /* 0x000fea0003c00000 */
[----:B------:R-:W-:Y:S02]  /*2bbf0*/  MOV R4, R0 ;  /* 0x0000000000047202 */ /* 0x000fe40000000f00 */
[----:B------:R-:W-:-:S07]  /*2bc00*/  MOV R5, R3 ;  /* 0x0000000300057202 */ /* 0x000fce0000000f00 */
.L_x_38710:
[----:B------:R-:W-:Y:S05]  /*2bc10*/  BSYNC.RECONVERGENT B0 ;  /* 0x0000000000007941 */ /* 0x000fea0003800200 */
.L_x_38708:
[----:B------:R-:W0:Y:S02]  /*2bc20*/  LDCU.64 UR4, c[0x0][0x730] ;  /* 0x0000e600ff0477ac */ /* 0x000e240008000a00 */
[----:B0-----:R-:W-:Y:S02]  /*2bc30*/  IMAD R3, R5, UR4, RZ ;  /* 0x0000000405037c24 */ /* 0x001fe4000f8e02ff */
[----:B------:R-:W-:-:S04]  /*2bc40*/  IMAD.WIDE.U32 R20, R4, UR4, R20 ;  /* 0x0000000404147c25 */ /* 0x000fc8000f8e0014 */
[----:B------:R-:W-:-:S04]  /*2bc50*/  IMAD R3, R4, UR5, R3 ;  /* 0x0000000504037c24 */ /* 0x000fc8000f8e0203 */
[----:B------:R-:W-:-:S07]  /*2bc60*/  IMAD.IADD R21, R21, 0x1, R3 ;  /* 0x0000000115157824 */ /* 0x000fce00078e0203 */
.L_x_38638:
        /* <DEDUP_REMOVED lines=14> */
.L_x_38712:
        /* <DEDUP_REMOVED lines=11> */
.L_x_38711:
[----:B------:R-:W-:-:S07]  /*2be00*/  IADD3 R16, PT, PT, R16, 0x80, RZ ;  /* 0x0000008010107810 */ /* 0x000fce0007ffe0ff */
.L_x_38631:
[----:B------:R-:W-:Y:S05]  /*2be10*/  BSYNC B6 ;  /* 0x0000000000067941 */ /* 0x000fea0003800000 */
.L_x_38630:
        /* <DEDUP_REMOVED lines=303> */
.L_x_38715:
        /* <DEDUP_REMOVED lines=29> */
.L_x_38717:
[----:B------:R-:W-:Y:S05]  /*2d2e0*/  BSYNC.RECONVERGENT B7 ;  /* 0x0000000000077941 */ /* 0x000fea0003800200 */
.L_x_38716:
        /* <DEDUP_REMOVED lines=36> */
.L_x_38719:
        /* <DEDUP_REMOVED lines=17> */
.L_x_38720:
[----:B------:R-:W-:Y:S05]  /*2d640*/  BSYNC.RECONVERGENT B0 ;  /* 0x0000000000007941 */ /* 0x000fea0003800200 */
.L_x_38718:
        /* <DEDUP_REMOVED lines=37> */
.L_x_38723:
        /* <DEDUP_REMOVED lines=18> */
.L_x_38724:
[----:B------:R-:W-:Y:S05]  /*2d9c0*/  BSYNC.RECONVERGENT B0 ;  /* 0x0000000000007941 */ /* 0x000fea0003800200 */
.L_x_38722:
        /* <DEDUP_REMOVED lines=37> */
.L_x_38726:
        /* <DEDUP_REMOVED lines=18> */
.L_x_38727:
[----:B------:R-:W-:Y:S05]  /*2dd40*/  BSYNC.RECONVERGENT B0 ;  /* 0x0000000000007941 */ /* 0x000fea0003800200 */
.L_x_38725:
        /* <DEDUP_REMOVED lines=37> */
.L_x_38729:
        /* <DEDUP_REMOVED lines=18> */
.L_x_38730:
[----:B------:R-:W-:Y:S05]  /*2e0c0*/  BSYNC.RECONVERGENT B0 ;  /* 0x0000000000007941 */ /* 0x000fea0003800200 */
.L_x_38728:
        /* <DEDUP_REMOVED lines=37> */
.L_x_38732:
        /* <DEDUP_REMOVED lines=18> */
.L_x_38733:
[----:B------:R-:W-:Y:S05]  /*2e440*/  BSYNC.RECONVERGENT B0 ;  /* 0x0000000000007941 */ /* 0x000fea0003800200 */
.L_x_38731:
        /* <DEDUP_REMOVED lines=37> */
.L_x_38735:
        /* <DEDUP_REMOVED lines=18> */
.L_x_38736:
[----:B------:R-:W-:Y:S05]  /*2e7c0*/  BSYNC.RECONVERGENT B0 ;  /* 0x0000000000007941 */ /* 0x000fea0003800200 */
.L_x_38734:
        /* <DEDUP_REMOVED lines=37> */
.L_x_38738:
        /* <DEDUP_REMOVED lines=18> */
.L_x_38739:
[----:B------:R-:W-:Y:S05]  /*2eb40*/  BSYNC.RECONVERGENT B0 ;  /* 0x0000000000007941 */ /* 0x000fea0003800200 */
.L_x_38737:
        /* <DEDUP_REMOVED lines=37> */
.L_x_38741:
        /* <DEDUP_REMOVED lines=18> */
.L_x_38742:
[----:B------:R-:W-:Y:S05]  /*2eec0*/  BSYNC.RECONVERGENT B0 ;  /* 0x0000000000007941 */ /* 0x000fea0003800200 */
.L_x_38740:
        /* <DEDUP_REMOVED lines=37> */
.L_x_38744:
        /* <DEDUP_REMOVED lines=18> */
.L_x_38745:
[----:B------:R-:W-:Y:S05]  /*2f240*/  BSYNC.RECONVERGENT B0 ;  /* 0x0000000000007941 */ /* 0x000fea0003800200 */
.L_x_38743:
        /* <DEDUP_REMOVED lines=37> */
.L_x_38747:
        /* <DEDUP_REMOVED lines=18> */
.L_x_38748:
[----:B------:R-:W-:Y:S05]  /*2f5c0*/  BSYNC.RECONVERGENT B0 ;  /* 0x0000000000007941 */ /* 0x000fea0003800200 */
.L_x_38746:
        /* <DEDUP_REMOVED lines=37> */
.L_x_38750:
        /* <DEDUP_REMOVED lines=18> */
.L_x_38751:
[----:B------:R-:W-:Y:S05]  /*2f940*/  BSYNC.RECONVERGENT B0 ;  /* 0x0000000000007941 */ /* 0x000fea0003800200 */
.L_x_38749:
        /* <DEDUP_REMOVED lines=37> */
.L_x_38753:
        /* <DEDUP_REMOVED lines=18> */
.L_x_38754:
[----:B------:R-:W-:Y:S05]  /*2fcc0*/  BSYNC.RECONVERGENT B0 ;  /* 0x0000000000007941 */ /* 0x000fea0003800200 */
.L_x_38752:
        /* <DEDUP_REMOVED lines=37> */
.L_x_38756:
        /* <DEDUP_REMOVED lines=18> */
.L_x_38757:
[----:B------:R-:W-:Y:S05]  /*30040*/  BSYNC.RECONVERGENT B0 ;  /* 0x0000000000007941 */ /* 0x000fea0003800200 */
.L_x_38755:
        /* <DEDUP_REMOVED lines=37> */
.L_x_38759:
        /* <DEDUP_REMOVED lines=18> */
.L_x_38760:
[----:B------:R-:W-:Y:S05]  /*303c0*/  BSYNC.RECONVERGENT B0 ;  /* 0x0000000000007941 */ /* 0x000fea0003800200 */
.L_x_38758:
        /* <DEDUP_REMOVED lines=37> */
.L_x_38762:
        /* <DEDUP_REMOVED lines=18> */
.L_x_38763:
[----:B------:R-:W-:Y:S05]  /*30740*/  BSYNC.RECONVERGENT B0 ;  /* 0x0000000000007941 */ /* 0x000fea0003800200 */
.L_x_38761:
        /* <DEDUP_REMOVED lines=37> */
.L_x_38765:
        /* <DEDUP_REMOVED lines=18> */
.L_x_38766:
[----:B------:R-:W-:Y:S05]  /*30ac0*/  BSYNC.RECONVERGENT B0 ;  /* 0x0000000000007941 */ /* 0x000fea0003800200 */
.L_x_38764:
        /* <DEDUP_REMOVED lines=37> */
.L_x_38768:
        /* <DEDUP_REMOVED lines=18> */
.L_x_38769:
[----:B------:R-:W-:Y:S05]  /*30e40*/  BSYNC.RECONVERGENT B0 ;  /* 0x0000000000007941 */ /* 0x000fea0003800200 */
.L_x_38767:
        /* <DEDUP_REMOVED lines=37> */
.L_x_38771:
        /* <DEDUP_REMOVED lines=18> */
.L_x_38772:
[----:B------:R-:W-:Y:S05]  /*311c0*/  BSYNC.RECONVERGENT B0 ;  /* 0x0000000000007941 */ /* 0x000fea0003800200 */
.L_x_38770:
        /* <DEDUP_REMOVED lines=37> */
.L_x_38774:
        /* <DEDUP_REMOVED lines=18> */
.L_x_38775:
[----:B------:R-:W-:Y:S05]  /*31540*/  BSYNC.RECONVERGENT B0 ;  /* 0x0000000000007941 */ /* 0x000fea0003800200 */
.L_x_38773:
        /* <DEDUP_REMOVED lines=37> */
.L_x_38777:
        /* <DEDUP_REMOVED lines=18> */
.L_x_38778:
[----:B------:R-:W-:Y:S05]  /*318c0*/  BSYNC.RECONVERGENT B0 ;  /* 0x0000000000007941 */ /* 0x000fea0003800200 */
.L_x_38776:
        /* <DEDUP_REMOVED lines=37> */
.L_x_38780:
        /* <DEDUP_REMOVED lines=18> */
.L_x_38781:
[----:B------:R-:W-:Y:S05]  /*31c40*/  BSYNC.RECONVERGENT B0 ;  /* 0x0000000000007941 */ /* 0x000fea0003800200 */
.L_x_38779:
        /* <DEDUP_REMOVED lines=37> */
.L_x_38783:
        /* <DEDUP_REMOVED lines=18> */
.L_x_38784:
[----:B------:R-:W-:Y:S05]  /*31fc0*/  BSYNC.RECONVERGENT B0 ;  /* 0x0000000000007941 */ /* 0x000fea0003800200 */
.L_x_38782:
        /* <DEDUP_REMOVED lines=37> */
.L_x_38786:
        /* <DEDUP_REMOVED lines=18> */
.L_x_38787:
[----:B------:R-:W-:Y:S05]  /*32340*/  BSYNC.RECONVERGENT B0 ;  /* 0x0000000000007941 */ /* 0x000fea0003800200 */
.L_x_38785:
        /* <DEDUP_REMOVED lines=36> */
.L_x_38789:
        /* <DEDUP_REMOVED lines=16> */
.L_x_38790:
[----:B------:R-:W-:Y:S05]  /*32690*/  BSYNC.RECONVERGENT B0 ;  /* 0x0000000000007941 */ /* 0x000fea0003800200 */
.L_x_38788:
        /* <DEDUP_REMOVED lines=32> */
.L_x_38792:
[----:B------:R-:W-:Y:S01]  /*328a0*/  IMAD.MOV.U32 R8, RZ, RZ, R6 ;  /* 0x000000ffff087224 */ /* 0x000fe200078e0006 */
[----:B------:R-:W-:Y:S02]  /*328b0*/  MOV R10, R7 ;  /* 0x00000007000a7202 */ /* 0x000fe40000000f00 */
[----:B------:R-:W-:-:S07]  /*328c0*/  MOV R9, 0x328e0 ;  /* 0x000328e000097802 */ /* 0x000fce0000000f00 */
[----:B------:R-:W-:Y:S05]  /*328d0*/  CALL.REL.NOINC `($__internal_71_$__cuda_sm20_rem_u64) ;  /* 0x000000d000147944 */ /* 0x000fea0003c00000 */
[----:B------:R-:W-:Y:S01]  /*328e0*/  MOV R4, R0 ;  /* 0x0000000000047202 */ /* 0x000fe20000000f00 */
[----:B------:R-:W-:-:S07]  /*328f0*/  IMAD.MOV.U32 R5, RZ, RZ, R3 ;  /* 0x000000ffff057224 */ /* 0x000fce00078e0003 */
.L_x_38793:
[----:B------:R-:W-:Y:S05]  /*32900*/  BSYNC.RECONVERGENT B0 ;  /* 0x0000000000007941 */ /* 0x000fea0003800200 */
.L_x_38791:
[----:B------:R-:W0:Y:S02]  /*32910*/  LDCU.64 UR4, c[0x0][0x730] ;  /* 0x0000e600ff0477ac */ /* 0x000e240008000a00 */
[----:B0-----:R-:W-:Y:S02]  /*32920*/  IMAD R3, R5, UR4, RZ ;  /* 0x0000000405037c24 */ /* 0x001fe4000f8e02ff */
[----:B------:R-:W-:-:S04]  /*32930*/  IMAD.WIDE.U32 R20, R4, UR4, R20 ;  /* 0x0000000404147c25 */ /* 0x000fc8000f8e0014 */
[----:B------:R-:W-:-:S05]  /*32940*/  IMAD R3, R4, UR5, R3 ;  /* 0x0000000504037c24 */ /* 0x000fca000f8e0203 */
[----:B------:R-:W-:-:S07]  /*32950*/  IADD3 R21, PT, PT, R21, R3, RZ ;  /* 0x0000000315157210 */ /* 0x000fce0007ffe0ff */
.L_x_38721:
        /* <DEDUP_REMOVED lines=14> */
.L_x_38795:
        /* <DEDUP_REMOVED lines=11> */
.L_x_38794:
[----:B------:R-:W-:-:S07]  /*32af0*/  IADD3 R16, PT, PT, R16, 0x80, RZ ;  /* 0x0000008010107810 */ /* 0x000fce0007ffe0ff */
.L_x_38714:
[----:B------:R-:W-:Y:S05]  /*32b00*/  BSYNC B6 ;  /* 0x0000000000067941 */ /* 0x000fea0003800000 */
.L_x_38713:
        /* <DEDUP_REMOVED lines=302> */
.L_x_38796:
        /* <DEDUP_REMOVED lines=31> */
.L_x_38798:
[----:B------:R-:W-:Y:S05]  /*33fe0*/  BSYNC.RECONVERGENT B6 ;  /* 0x0000000000067941 */ /* 0x000fea0003800200 */
.L_x_38797:
        /* <DEDUP_REMOVED lines=37> */
.L_x_38800:
        /* <DEDUP_REMOVED lines=17> */
.L_x_38801:
[----:B------:R-:W-:Y:S05]  /*34350*/  BSYNC.RECONVERGENT B0 ;  /* 0x0000000000007941 */ /* 0x000fea0003800200 */
.L_x_38799:
        /* <DEDUP_REMOVED lines=37> */
.L_x_38804:
        /* <DEDUP_REMOVED lines=18> */
.L_x_38805:
[----:B------:R-:W-:Y:S05]  /*346d0*/  BSYNC.RECONVERGENT B0 ;  /* 0x0000000000007941 */ /* 0x000fea0003800200 */
.L_x_38803:
        /* <DEDUP_REMOVED lines=38> */
.L_x_38807:
        /* <DEDUP_REMOVED lines=18> */
.L_x_38808:
[----:B------:R-:W-:Y:S05]  /*34a60*/  BSYNC.RECONVERGENT B0 ;  /* 0x0000000000007941 */ /* 0x000fea0003800200 */
.L_x_38806:
        /* <DEDUP_REMOVED lines=38> */
.L_x_38810:
        /* <DEDUP_REMOVED lines=18> */
.L_x_38811:
[----:B------:R-:W-:Y:S05]  /*34df0*/  BSYNC.RECONVERGENT B0 ;  /* 0x0000000000007941 */ /* 0x000fea0003800200 */
.L_x_38809:
        /* <DEDUP_REMOVED lines=38> */
.L_x_38813:
        /* <DEDUP_REMOVED lines=18> */
.L_x_38814:
[----:B------:R-:W-:Y:S05]  /*35180*/  BSYNC.RECONVERGENT B0 ;  /* 0x0000000000007941 */ /* 0x000fea0003800200 */
.L_x_38812:
        /* <DEDUP_REMOVED lines=38> */
.L_x_38816:
        /* <DEDUP_REMOVED lines=18> */
.L_x_38817:
[----:B------:R-:W-:Y:S05]  /*35510*/  BSYNC.RECONVERGENT B0 ;  /* 0x0000000000007941 */ /* 0x000fea0003800200 */
.L_x_38815:
        /* <DEDUP_REMOVED lines=38> */
.L_x_38819:
        /* <DEDUP_REMOVED lines=18> */
.L_x_38820:
[----:B------:R-:W-:Y:S05]  /*358a0*/  BSYNC.RECONVERGENT B0 ;  /* 0x0000000000007941 */ /* 0x000fea0003800200 */
.L_x_38818:
        /* <DEDUP_REMOVED lines=38> */
.L_x_38822:
        /* <DEDUP_REMOVED lines=18> */
.L_x_38823:
[----:B------:R-:W-:Y:S05]  /*35c30*/  BSYNC.RECONVERGENT B0 ;  /* 0x0000000000007941 */ /* 0x000fea0003800200 */
.L_x_38821:
        /* <DEDUP_REMOVED lines=38> */
.L_x_38825:
        /* <DEDUP_REMOVED lines=18> */
.L_x_38826:
[----:B------:R-:W-:Y:S05]  /*35fc0*/  BSYNC.RECONVERGENT B0 ;  /* 0x0000000000007941 */ /* 0x000fea0003800200 */
.L_x_38824:
        /* <DEDUP_REMOVED lines=38> */
.L_x_38828:
        /* <DEDUP_REMOVED lines=18> */
.L_x_38829:
[----:B------:R-:W-:Y:S05]  /*36350*/  BSYNC.RECONVERGENT B0 ;  /* 0x0000000000007941 */ /* 0x000fea0003800200 */
.L_x_38827:
        /* <DEDUP_REMOVED lines=38> */
.L_x_38831:
        /* <DEDUP_REMOVED lines=18> */
.L_x_38832:
[----:B------:R-:W-:Y:S05]  /*366e0*/  BSYNC.RECONVERGENT B0 ;  /* 0x0000000000007941 */ /* 0x000fea0003800200 */
.L_x_38830:
        /* <DEDUP_REMOVED lines=38> */
.L_x_38834:
        /* <DEDUP_REMOVED lines=18> */
.L_x_38835:
[----:B------:R-:W-:Y:S05]  /*36a70*/  BSYNC.RECONVERGENT B0 ;  /* 0x0000000000007941 */ /* 0x000fea0003800200 */
.L_x_38833:
        /* <DEDUP_REMOVED lines=38> */
.L_x_38837:
        /* <DEDUP_REMOVED lines=18> */
.L_x_38838:
[----:B------:R-:W-:Y:S05]  /*36e00*/  BSYNC.RECONVERGENT B0 ;  /* 0x0000000000007941 */ /* 0x000fea0003800200 */
.L_x_38836:
        /* <DEDUP_REMOVED lines=38> */
.L_x_38840:
        /* <DEDUP_REMOVED lines=18> */
.L_x_38841:
[----:B------:R-:W-:Y:S05]  /*37190*/  BSYNC.RECONVERGENT B0 ;  /* 0x0000000000007941 */ /* 0x000fea0003800200 */
.L_x_38839:
        /* <DEDUP_REMOVED lines=38> */
.L_x_38843:
        /* <DEDUP_REMOVED lines=18> */
.L_x_38844:
[----:B------:R-:W-:Y:S05]  /*37520*/  BSYNC.RECONVERGENT B0 ;  /* 0x0000000000007941 */ /* 0x000fea0003800200 */
.L_x_38842:
        /* <DEDUP_REMOVED lines=38> */
.L_x_38846:
        /* <DEDUP_REMOVED lines=18> */
.L_x_38847:
[----:B------:R-:W-:Y:S05]  /*378b0*/  BSYNC.RECONVERGENT B0 ;  /* 0x0000000000007941 */ /* 0x000fea0003800200 */
.L_x_38845:
        /* <DEDUP_REMOVED lines=38> */
.L_x_38849:
        /* <DEDUP_REMOVED lines=18> */
.L_x_38850:
[----:B------:R-:W-:Y:S05]  /*37c40*/  BSYNC.RECONVERGENT B0 ;  /* 0x0000000000007941 */ /* 0x000fea0003800200 */
.L_x_38848:
        /* <DEDUP_REMOVED lines=38> */
.L_x_38852:
        /* <DEDUP_REMOVED lines=18> */
.L_x_38853:
[----:B------:R-:W-:Y:S05]  /*37fd0*/  BSYNC.RECONVERGENT B0 ;  /* 0x0000000000007941 */ /* 0x000fea0003800200 */
.L_x_38851:
        /* <DEDUP_REMOVED lines=38> */
.L_x_38855:
        /* <DEDUP_REMOVED lines=18> */
.L_x_38856:
[----:B------:R-:W-:Y:S05]  /*38360*/  BSYNC.RECONVERGENT B0 ;  /* 0x0000000000007941 */ /* 0x000fea0003800200 */
.L_x_38854:
        /* <DEDUP_REMOVED lines=38> */
.L_x_38858:
        /* <DEDUP_REMOVED lines=18> */
.L_x_38859:
[----:B------:R-:W-:Y:S05]  /*386f0*/  BSYNC.RECONVERGENT B0 ;  /* 0x0000000000007941 */ /* 0x000fea0003800200 */
.L_x_38857:
        /* <DEDUP_REMOVED lines=38> */
.L_x_38861:
        /* <DEDUP_REMOVED lines=18> */
.L_x_38862:
[----:B------:R-:W-:Y:S05]  /*38a80*/  BSYNC.RECONVERGENT B0 ;  /* 0x0000000000007941 */ /* 0x000fea0003800200 */
.L_x_38860:
        /* <DEDUP_REMOVED lines=38> */
.L_x_38864:
        /* <DEDUP_REMOVED lines=18> */
.L_x_38865:
[----:B------:R-:W-:Y:S05]  /*38e10*/  BSYNC.RECONVERGENT B0 ;  /* 0x0000000000007941 */ /* 0x000fea0003800200 */
.L_x_38863:
        /* <DEDUP_REMOVED lines=38> */
.L_x_38867:
        /* <DEDUP_REMOVED lines=18> */
.L_x_38868:
[----:B------:R-:W-:Y:S05]  /*391a0*/  BSYNC.RECONVERGENT B0 ;  /* 0x0000000000007941 */ /* 0x000fea0003800200 */
.L_x_38866:
        /* <DEDUP_REMOVED lines=37> */
.L_x_38870:
        /* <DEDUP_REMOVED lines=16> */
.L_x_38871:
[----:B------:R-:W-:Y:S05]  /*39500*/  BSYNC.RECONVERGENT B0 ;  /* 0x0000000000007941 */ /* 0x000fea0003800200 */
.L_x_38869:
        /* <DEDUP_REMOVED lines=33> */
.L_x_38873:
[----:B------:R-:W-:Y:S01]  /*39720*/  MOV R8, R6 ;  /* 0x0000000600087202 */ /* 0x000fe20000000f00 */
[----:B------:R-:W-:Y:S01]  /*39730*/  IMAD.MOV.U32 R10, RZ, RZ, R7 ;  /* 0x000000ffff0a7224 */ /* 0x000fe200078e0007 */
[----:B------:R-:W-:-:S07]  /*39740*/  MOV R9, 0x39760 ;  /* 0x0003976000097802 */ /* 0x000fce0000000f00 */
[----:B------:R-:W-:Y:S05]  /*39750*/  CALL.REL.NOINC `($__internal_71_$__cuda_sm20_rem_u64) ;  /* 0x0000006000747944 */ /* 0x000fea0003c00000 */
[----:B------:R-:W-:Y:S02]  /*39760*/  MOV R4, R0 ;  /* 0x0000000000047202 */ /* 0x000fe40000000f00 */
[----:B------:R-:W-:-:S07]  /*39770*/  MOV R5, R3 ;  /* 0x0000000300057202 */ /* 0x000fce0000000f00 */
.L_x_38874:
[----:B------:R-:W-:Y:S05]  /*39780*/  BSYNC.RECONVERGENT B0 ;  /* 0x0000000000007941 */ /* 0x000fea0003800200 */
.L_x_38872:
[----:B------:R-:W0:Y:S01]  /*39790*/  LDCU.64 UR4, c[0x0][0x730] ;  /* 0x0000e600ff0477ac */ /* 0x000e220008000a00 */
[----:B------:R-:W-:Y:S02]  /*397a0*/  IMAD.MOV.U32 R3, RZ, RZ, R21 ;  /* 0x000000ffff037224 */ /* 0x000fe400078e0015 */
[----:B0-----:R-:W-:Y:S02]  /*397b0*/  IMAD R5, R5, UR4, RZ ;  /* 0x0000000405057c24 */ /* 0x001fe4000f8e02ff */
[----:B------:R-:W-:-:S04]  /*397c0*/  IMAD.WIDE.U32 R2, R4, UR4, R2 ;  /* 0x0000000404027c25 */ /* 0x000fc8000f8e0002 */
[----:B------:R-:W-:-:S05]  /*397d0*/  IMAD R5, R4, UR5, R5 ;  /* 0x0000000504057c24 */ /* 0x000fca000f8e0205 */
[----:B------:R-:W-:-:S07]  /*397e0*/  IADD3 R21, PT, PT, R3, R5, RZ ;  /* 0x0000000503157210 */ /* 0x000fce0007ffe0ff */
.L_x_38802:
        /* <DEDUP_REMOVED lines=10> */
.L_x_38875:
        /* <DEDUP_REMOVED lines=11> */
.L_x_38520:
        /* <DEDUP_REMOVED lines=306> */
.L_x_38878:
        /* <DEDUP_REMOVED lines=29> */
.L_x_38880:
[----:B------:R-:W-:Y:S05]  /*3ae30*/  BSYNC.RECONVERGENT B7 ;  /* 0x0000000000077941 */ /* 0x000fea0003800200 */
.L_x_38879:
        /* <DEDUP_REMOVED lines=21> */
.L_x_38882:
        /* <DEDUP_REMOVED lines=11> */
.L_x_38881:
[----:B------:R-:W-:-:S07]  /*3b040*/  IADD3 R16, PT, PT, R16, 0x80, RZ ;  /* 0x0000008010107810 */ /* 0x000fce0007ffe0ff */
.L_x_38877:
[----:B------:R-:W-:Y:S05]  /*3b050*/  BSYNC B6 ;  /* 0x0000000000067941 */ /* 0x000fea0003800000 */
.L_x_38876:
        /* <DEDUP_REMOVED lines=303> */
.L_x_38885:
        /* <DEDUP_REMOVED lines=29> */
.L_x_38887:
[----:B------:R-:W-:Y:S05]  /*3c520*/  BSYNC.RECONVERGENT B7 ;  /* 0x0000000000077941 */ /* 0x000fea0003800200 */
.L_x_38886:
        /* <DEDUP_REMOVED lines=21> */
.L_x_38889:
        /* <DEDUP_REMOVED lines=11> */
.L_x_38888:
[----:B------:R-:W-:-:S07]  /*3c730*/  IADD3 R16, PT, PT, R16, 0x80, RZ ;  /* 0x0000008010107810 */ /* 0x000fce0007ffe0ff */
.L_x_38884:
[----:B------:R-:W-:Y:S05]  /*3c740*/  BSYNC B6 ;  /* 0x0000000000067941 */ /* 0x000fea0003800000 */
.L_x_38883:
        /* <DEDUP_REMOVED lines=303> */
.L_x_38892:
        /* <DEDUP_REMOVED lines=29> */
.L_x_38894:
[----:B------:R-:W-:Y:S05]  /*3dc10*/  BSYNC.RECONVERGENT B7 ;  /* 0x0000000000077941 */ /* 0x000fea0003800200 */
.L_x_38893:
        /* <DEDUP_REMOVED lines=21> */
.L_x_38896:
        /* <DEDUP_REMOVED lines=11> */
.L_x_38895:
[----:B------:R-:W-:-:S07]  /*3de20*/  IADD3 R16, PT, PT, R16, 0x80, RZ ;  /* 0x0000008010107810 */ /* 0x000fce0007ffe0ff */
.L_x_38891:
[----:B------:R-:W-:Y:S05]  /*3de30*/  BSYNC B6 ;  /* 0x0000000000067941 */ /* 0x000fea0003800000 */
.L_x_38890:
        /* <DEDUP_REMOVED lines=302> */
.L_x_38897:
        /* <DEDUP_REMOVED lines=31> */
.L_x_38899:
[----:B------:R-:W-:Y:S05]  /*3f310*/  BSYNC.RECONVERGENT B6 ;  /* 0x0000000000067941 */ /* 0x000fea0003800200 */
.L_x_38898:
        /* <DEDUP_REMOVED lines=17> */
.L_x_38900:
        /* <DEDUP_REMOVED lines=11> */
        .weak           $__internal_70_$__cuda_sm20_div_u64
        .type           $__internal_70_$__cuda_sm20_div_u64,@function
        .size           $__internal_70_$__cuda_sm20_div_u64,($__internal_71_$__cuda_sm20_rem_u64 - $__internal_70_$__cuda_sm20_div_u64)
$__internal_70_$__cuda_sm20_div_u64:
        /* <DEDUP_REMOVED lines=68> */
[----:B------:R-:W-:Y:S05]  /*3f920*/  RET.REL.NODEC R4 `(_ZN2at6native24index_elementwise_kernelILi128ELi4EZNS0_20cuda_take_put_kernelIhlZZZZZNS0_10put_kernelERNS_14TensorIteratorERKNS_10TensorBaseEbENKUlvE_clEvENKUlvE_clEvENKUlvE_clEvENKUlvE0_clEvEUlRhlE_EEvS4_S7_RKT1_EUliE_EEvlSE_) ;  /* 0xfffffc0404b47950 */ /* 0x000fea0003c3ffff */
        .weak           $__internal_71_$__cuda_sm20_rem_u64
        .type           $__internal_71_$__cuda_sm20_rem_u64,@function
        .size           $__internal_71_$__cuda_sm20_rem_u64,(.L_x_41852 - $__internal_71_$__cuda_sm20_rem_u64)
$__internal_71_$__cuda_sm20_rem_u64:
        /* <DEDUP_REMOVED lines=63> */
[----:B------:R-:W-:Y:S06]  /*3fd20*/  RET.REL.NODEC R4 `(_ZN2at6native24index_elementwise_kernelILi128ELi4EZNS0_20cuda_take_put_kernelIhlZZZZZNS0_10put_kernelERNS_14TensorIteratorERKNS_10TensorBaseEbENKUlvE_clEvENKUlvE_clEvENKUlvE_clEvENKUlvE0_clEvEUlRhlE_EEvS4_S7_RKT1_EUliE_EEvlSE_) ;  /* 0xfffffc0004b47950 */ /* 0x000fec0003c3ffff */
.L_x_38901:
        /* <DEDUP_REMOVED lines=13> */
.L_x_41852:


//--------------------- .text._ZN2at6native24index_elementwise_kernelILi128ELi4EZNS0_20cuda_take_put_kernelIhiZZZZZNS0_10put_kernelERNS_14TensorIteratorERKNS_10TensorBaseEbENKUlvE_clEvENKUlvE_clEvENKUlvE_clEvENKUlvE_clEvEUlRhiE0_EEvS4_S7_RKT1_EUliE_EEvlSE_ --------------------------
	.section	.text._ZN2at6native24index_elementwise_kernelILi128ELi4EZNS0_20cuda_take_put_kernelIhiZZZZZNS0_10put_kernelERNS_14TensorIteratorERKNS_10TensorBaseEbENKUlvE_clEvENKUlvE_clEvENKUlvE_clEvENKUlvE_clEvEUlRhiE0_EEvS4_S7_RKT1_EUliE_EEvlSE_,"ax",@progbits
	.align	128
        .global         _ZN2at6native24index_elementwise_kernelILi128ELi4EZNS0_20cuda_take_put_kernelIhiZZZZZNS0_10put_kernelERNS_14TensorIteratorERKNS_10TensorBaseEbENKUlvE_clEvENKUlvE_clEvENKUlvE_clEvENKUlvE_clEvEUlRhiE0_EEvS4_S7_RKT1_EUliE_EEvlSE_
        .type           _ZN2at6native24index_elementwise_kernelILi128ELi4EZNS0_20cuda_take_put_kernelIhiZZZZZNS0_10put_kernelERNS_14TensorIteratorERKNS_10TensorBaseEbENKUlvE_clEvENKUlvE_clEvENKUlvE_clEvENKUlvE_clEvEUlRhiE0_EEvS4_S7_RKT1_EUliE_EEvlSE_,@function
        .size           _ZN2at6native24index_elementwise_kernelILi128ELi4EZNS0_20cuda_take_put_kernelIhiZZZZZNS0_10put_kernelERNS_14TensorIteratorERKNS_10TensorBaseEbENKUlvE_clEvENKUlvE_clEvENKUlvE_clEvENKUlvE_clEvEUlRhiE0_EEvS4_S7_RKT1_EUliE_EEvlSE_,(.L_x_42012 - _ZN2at6native24index_elementwise_kernelILi128ELi4EZNS0_20cuda_take_put_kernelIhiZZZZZNS0_10put_kernelERNS_14TensorIteratorERKNS_10TensorBaseEbENKUlvE_clEvENKUlvE_clEvENKUlvE_clEvENKUlvE_clEvEUlRhiE0_EEvS4_S7_RKT1_EUliE_EEvlSE_)
        .other          _ZN2at6native24index_elementwise_kernelILi128ELi4EZNS0_20cuda_take_put_kernelIhiZZZZZNS0_10put_kernelERNS_14TensorIteratorERKNS_10TensorBaseEbENKUlvE_clEvENKUlvE_clEvENKUlvE_clEvENKUlvE_clEvEUlRhiE0_EEvS4_S7_RKT1_EUliE_EEvlSE_,@"STO_CUDA_ENTRY STV_DEFAULT"
_ZN2at6native24index_elementwise_kernelILi128ELi4EZNS0_20cuda_take_put_kernelIhiZZZZZNS0_10put_kernelERNS_14TensorIteratorERKNS_10TensorBaseEbENKUlvE_clEvENKUlvE_clEvENKUlvE_clEvENKUlvE_clEvEUlRhiE0_EEvS4_S7_RKT1_EUliE_EEvlSE_:
.text._ZN2at6native24index_elementwise_kernelILi128ELi4EZNS0_20cuda_take_put_kernelIhiZZZZZNS0_10put_kernelERNS_14TensorIteratorERKNS_10TensorBaseEbENKUlvE_clEvENKUlvE_clEvENKUlvE_clEvENKUlvE_clEvEUlRhiE0_EEvS4_S7_RKT1_EUliE_EEvlSE_:
        /* <DEDUP_REMOVED lines=46> */
.L_x_38907:
[----:B------:R-:W0:Y:S02]  /*02e0*/  LDC.64 R2, c[0x0][0x580] ;  /* 0x00016000ff027b82 */ /* 0x000e240000000a00 */
[----:B0-----:R-:W2:Y:S06]  /*02f0*/  LDG.E.U8 R3, desc[UR36][R2.64] ;  /* 0x0000002402037981 */ /* 0x001eac000c1e1100 */
[----:B------:R-:W2:Y:S01]  /*0300*/  LDC.64 R4, c[0x0][0x730] ;  /* 0x0001cc00ff047b82 */ /* 0x000ea20000000a00 */
[----:B------:R-:W-:Y:S01]  /*0310*/  IADD3 R23, PT, PT, R23, 0x80, RZ ;  /* 0x0000008017177810 */ /* 0x000fe20007ffe0ff */
[----:B--2---:R0:W-:Y:S06]  /*0320*/  STG.E.U8 desc[UR36][R4.64], R3 ;  /* 0x0000000304007986 */ /* 0x0041ec000c101124 */
.L_x_38906:
[----:B------:R-:W-:Y:S05]  /*0330*/  BSYNC.RECONVERGENT B6 ;  /* 0x0000000000067941 */ /* 0x000fea0003800200 */
.L_x_38905:
        /* <DEDUP_REMOVED lines=31> */
.L_x_38910:
[----:B------:R-:W0:Y:S02]  /*0530*/  LDC.64 R2, c[0x0][0x580] ;  /* 0x00016000ff027b82 */ /* 0x000e240000000a00 */
[----:B0-----:R-:W2:Y:S06]  /*0540*/  LDG.E.U8 R3, desc[UR36][R2.64] ;  /* 0x0000002402037981 */ /* 0x001eac000c1e1100 */
[----:B------:R-:W2:Y:S01]  /*0550*/  LDC.64 R4, c[0x0][0x730] ;  /* 0x0001cc00ff047b82 */ /* 0x000ea20000000a00 */
[----:B------:R-:W-:Y:S01]  /*0560*/  IADD3 R23, PT, PT, R23, 0x80, RZ ;  /* 0x0000008017177810 */ /* 0x000fe20007ffe0ff */
[----:B--2---:R1:W-:Y:S06]  /*0570*/  STG.E.U8 desc[UR36][R4.64], R3 ;  /* 0x0000000304007986 */ /* 0x0043ec000c101124 */
.L_x_38909:
[----:B------:R-:W-:Y:S05]  /*0580*/  BSYNC.RECONVERGENT B6 ;  /* 0x0000000000067941 */ /* 0x000fea0003800200 */
.L_x_38908:
        /* <DEDUP_REMOVED lines=31> */
.L_x_38913:
[----:B------:R-:W0:Y:S02]  /*0780*/  LDC.64 R2, c[0x0][0x580] ;  /* 0x00016000ff027b82 */ /* 0x000e240000000a00 */
[----:B0-----:R-:W2:Y:S06]  /*0790*/  LDG.E.U8 R3, desc[UR36][R2.64] ;  /* 0x0000002402037981 */ /* 0x001eac000c1e1100 */
[----:B------:R-:W2:Y:S01]  /*07a0*/  LDC.64 R4, c[0x0][0x730] ;  /* 0x0001cc00ff047b82 */ /* 0x000ea20000000a00 */
[----:B------:R-:W-:Y:S01]  /*07b0*/  VIADD R23, R23, 0x80 ;  /* 0x0000008017177836 */ /* 0x000fe20000000000 */
[----:B--2---:R2:W-:Y:S06]  /*07c0*/  STG.E.U8 desc[UR36][R4.64], R3 ;  /* 0x0000000304007986 */ /* 0x0045ec000c101124 */
.L_x_38912:
[----:B------:R-:W-:Y:S05]  /*07d0*/  BSYNC.RECONVERGENT B6 ;  /* 0x0000000000067941 */ /* 0x000fea0003800200 */
.L_x_38911:
        /* <DEDUP_REMOVED lines=30> */
.L_x_38914:
[----:B------:R-:W0:Y:S02]  /*09c0*/  LDC.64 R2, c[0x0][0x580] ;  /* 0x00016000ff027b82 */ /* 0x000e240000000a00 */
[----:B0-----:R-:W2:Y:S06]  /*09d0*/  LDG.E.U8 R3, desc[UR36][R2.64] ;  /* 0x0000002402037981 */ /* 0x001eac000c1e1100 */
[----:B------:R-:W2:Y:S02]  /*09e0*/  LDC.64 R4, c[0x0][0x730] ;  /* 0x0001cc00ff047b82 */ /* 0x000ea40000000a00 */
[----:B--2---:R-:W-:Y:S01]  /*09f0*/  STG.E.U8 desc[UR36][R4.64], R3 ;  /* 0x0000000304007986 */ /* 0x004fe2000c101124 */
[----:B------:R-:W-:Y:S05]  /*0a00*/  EXIT ;  /* 0x000000000000794d */ /* 0x000fea0003800000 */
.L_x_38904:
        /* <DEDUP_REMOVED lines=34> */
.L_x_38917:
        /* <DEDUP_REMOVED lines=276> */
.L_x_38918:
[----:B------:R-:W0:Y:S08]  /*1d70*/  LDC.64 R6, c[0x0][0x580] ;  /* 0x00016000ff067b82 */ /* 0x000e300000000a00 */
[----:B------:R-:W1:Y:S01]  /*1d80*/  LDC.64 R4, c[0x0][0x730] ;  /* 0x0001cc00ff047b82 */ /* 0x000e620000000a00 */
[----:B0-----:R-:W2:Y:S01]  /*1d90*/  LDG.E.U8 R7, desc[UR36][R6.64] ;  /* 0x0000002406077981 */ /* 0x001ea2000c1e1100 */
[----:B------:R-:W-:Y:S01]  /*1da0*/  VIADD R23, R23, 0x80 ;  /* 0x0000008017177836 */ /* 0x000fe20000000000 */
[----:B-1----:R-:W-:-:S04]  /*1db0*/  IADD3 R4, P0, PT, R0, R4, RZ ;  /* 0x0000000400047210 */ /* 0x002fc80007f1e0ff */
[----:B------:R-:W-:-:S05]  /*1dc0*/  LEA.HI.X.SX32 R5, R0, R5, 0x1, P0 ;  /* 0x0000000500057211 */ /* 0x000fca00000f0eff */
[----:B--2---:R0:W-:Y:S04]  /*1dd0*/  STG.E.U8 desc[UR36][R4.64], R7 ;  /* 0x0000000704007986 */ /* 0x0041e8000c101124 */
.L_x_38916:
[----:B------:R-:W-:Y:S05]  /*1de0*/  BSYNC.RECONVERGENT B6 ;  /* 0x0000000000067941 */ /* 0x000fea0003800200 */
.L_x_38915:
        /* <DEDUP_REMOVED lines=31> */
.L_x_38921:
        /* <DEDUP_REMOVED lines=276> */
.L_x_38922:
[----:B------:R-:W0:Y:S08]  /*3120*/  LDC.64 R6, c[0x0][0x580] ;  /* 0x00016000ff067b82 */ /* 0x000e300000000a00 */
[----:B------:R-:W1:Y:S01]  /*3130*/  LDC.64 R4, c[0x0][0x730] ;  /* 0x0001cc00ff047b82 */ /* 0x000e620000000a00 */
[----:B0-----:R-:W2:Y:S01]  /*3140*/  LDG.E.U8 R7, desc[UR36][R6.64] ;  /* 0x0000002406077981 */ /* 0x001ea2000c1e1100 */
[----:B------:R-:W-:-:S02]  /*3150*/  IADD3 R23, PT, PT, R23, 0x80, RZ ;  /* 0x0000008017177810 */ /* 0x000fc40007ffe0ff */
[----:B-1----:R-:W-:-:S04]  /*3160*/  IADD3 R4, P0, PT, R0, R4, RZ ;  /* 0x0000000400047210 */ /* 0x002fc80007f1e0ff */
[----:B------:R-:W-:-:S05]  /*3170*/  LEA.HI.X.SX32 R5, R0, R5, 0x1, P0 ;  /* 0x0000000500057211 */ /* 0x000fca00000f0eff */
[----:B--2---:R1:W-:Y:S04]  /*3180*/  STG.E.U8 desc[UR36][R4.64], R7 ;  /* 0x0000000704007986 */ /* 0x0043e8000c101124 */
.L_x_38920:
[----:B------:R-:W-:Y:S05]  /*3190*/  BSYNC.RECONVERGENT B6 ;  /* 0x0000000000067941 */ /* 0x000fea0003800200 */
.L_x_38919:
        /* <DEDUP_REMOVED lines=31> */
.L_x_38925:
        /* <DEDUP_REMOVED lines=276> */
.L_x_38926:
[----:B------:R-:W0:Y:S08]  /*44d0*/  LDC.64 R6, c[0x0][0x580] ;  /* 0x00016000ff067b82 */ /* 0x000e300000000a00 */
[----:B------:R-:W1:Y:S01]  /*44e0*/  LDC.64 R4, c[0x0][0x730] ;  /* 0x0001cc00ff047b82 */ /* 0x000e620000000a00 */
[----:B0-----:R-:W2:Y:S01]  /*44f0*/  LDG.E.U8 R7, desc[UR36][R6.64] ;  /* 0x0000002406077981 */ /* 0x001ea2000c1e1100 */
[----:B------:R-:W-:-:S02]  /*4500*/  IADD3 R23, PT, PT, R23, 0x80, RZ ;  /* 0x0000008017177810 */ /* 0x000fc40007ffe0ff */
[----:B-1----:R-:W-:-:S04]  /*4510*/  IADD3 R4, P0, PT, R0, R4, RZ ;  /* 0x0000000400047210 */ /* 0x002fc80007f1e0ff */
[----:B------:R-:W-:-:S05]  /*4520*/  LEA.HI.X.SX32 R5, R0, R5, 0x1, P0 ;  /* 0x0000000500057211 */ /* 0x000fca00000f0eff */
[----:B--2---:R2:W-:Y:S04]  /*4530*/  STG.E.U8 desc[UR36][R4.64], R7 ;  /* 0x0000000704007986 */ /* 0x0045e8000c101124 */
.L_x_38924:
[----:B------:R-:W-:Y:S05]  /*4540*/  BSYNC.RECONVERGENT B6 ;  /* 0x0000000000067941 */ /* 0x000fea0003800200 */
.L_x_38923:
        /* <DEDUP_REMOVED lines=30> */
.L_x_38927:
        /* <DEDUP_REMOVED lines=276> */
.L_x_38928:
[----:B------:R-:W0:Y:S08]  /*5870*/  LDC.64 R4, c[0x0][0x580] ;  /* 0x00016000ff047b82 */ /* 0x000e300000000a00 */
[----:B------:R-:W1:Y:S01]  /*5880*/  LDC.64 R2, c[0x0][0x730] ;  /* 0x0001cc00ff027b82 */ /* 0x000e620000000a00 */
[----:B0-----:R-:W2:Y:S01]  /*5890*/  LDG.E.U8 R5, desc[UR36][R4.64] ;  /* 0x0000002404057981 */ /* 0x001ea2000c1e1100 */
[----:B-1----:R-:W-:-:S04]  /*58a0*/  IADD3 R2, P0, PT, R0, R2, RZ ;  /* 0x0000000200027210 */ /* 0x002fc80007f1e0ff */
[----:B------:R-:W-:-:S05]  /*58b0*/  LEA.HI.X.SX32 R3, R0, R3, 0x1, P0 ;  /* 0x0000000300037211 */ /* 0x000fca00000f0eff */
[----:B--2---:R-:W-:Y:S01]  /*58c0*/  STG.E.U8 desc[UR36][R2.64], R5 ;  /* 0x0000000502007986 */ /* 0x004fe2000c101124 */
[----:B------:R-:W-:Y:S05]  /*58d0*/  EXIT ;  /* 0x000000000000794d */ /* 0x000fea0003800000 */
.L_x_38903:
        /* <DEDUP_REMOVED lines=31> */
.L_x_38931:
        /* <DEDUP_REMOVED lines=11> */
.L_x_38930:
[----:B------:R-:W-:Y:S05]  /*5b80*/  BSYNC.RECONVERGENT B6 ;  /* 0x0000000000067941 */ /* 0x000fea0003800200 */
.L_x_38929:
        /* <DEDUP_REMOVED lines=31> */
.L_x_38934:
        /* <DEDUP_REMOVED lines=11> */
.L_x_38933:
[----:B------:R-:W-:Y:S05]  /*5e30*/  BSYNC.RECONVERGENT B6 ;  /* 0x0000000000067941 */ /* 0x000fea0003800200 */
.L_x_38932:
        /* <DEDUP_REMOVED lines=31> */
.L_x_38937:
        /* <DEDUP_REMOVED lines=11> */
.L_x_38936:
[----:B------:R-:W-:Y:S05]  /*60e0*/  BSYNC.RECONVERGENT B6 ;  /* 0x0000000000067941 */ /* 0x000fea0003800200 */
.L_x_38935:
        /* <DEDUP_REMOVED lines=30> */
.L_x_38938:
        /* <DEDUP_REMOVED lines=11> */
.L_x_38902:
        /* <DEDUP_REMOVED lines=310> */
.L_x_38943:
        /* <DEDUP_REMOVED lines=29> */
.L_x_38945:
[----:B------:R-:W-:Y:S05]  /*78b0*/  BSYNC.RECONVERGENT B6 ;  /* 0x0000000000067941 */ /* 0x000fea0003800200 */
.L_x_38944:
[----:B------:R-:W0:Y:S02]  /*78c0*/  LDCU.64 UR4, c[0x0][0x580] ;  /* 0x0000b000ff0477ac */ /* 0x000e240008000a00 */
[----:B0-----:R-:W-:-:S05]  /*78d0*/  IADD3 R2, P0, PT, R17, UR4, RZ ;  /* 0x0000000411027c10 */ /* 0x001fca000ff1e0ff */
[----:B------:R-:W-:-:S06]  /*78e0*/  IMAD.X R3, RZ, RZ, UR5, P0 ;  /* 0x00000005ff037e24 */ /* 0x000fcc00080e06ff */
[----:B------:R-:W2:Y:S01]  /*78f0*/  LDG.E.U8 R3, desc[UR36][R2.64] ;  /* 0x0000002402037981 */ /* 0x000ea2000c1e1100 */
[----:B------:R-:W2:Y:S01]  /*7900*/  LDC.64 R4, c[0x0][0x730] ;  /* 0x0001cc00ff047b82 */ /* 0x000ea20000000a00 */
[----:B------:R-:W-:Y:S02]  /*7910*/  IADD3 R23, PT, PT, R23, 0x80, RZ ;  /* 0x0000008017177810 */ /* 0x000fe40007ffe0ff */
[----:B--2---:R0:W-:Y:S05]  /*7920*/  STG.E.U8 desc[UR36][R4.64], R3 ;  /* 0x0000000304007986 */ /* 0x0041ea000c101124 */
.L_x_38942:
[----:B------:R-:W-:Y:S05]  /*7930*/  BSYNC.RECONVERGENT B7 ;  /* 0x0000000000077941 */ /* 0x000fea0003800200 */
.L_x_38941:
        /* <DEDUP_REMOVED lines=302> */
.L_x_38948:
        /* <DEDUP_REMOVED lines=29> */
.L_x_38950:
[----:B------:R-:W-:Y:S05]  /*8df0*/  BSYNC.RECONVERGENT B6 ;  /* 0x0000000000067941 */ /* 0x000fea0003800200 */
.L_x_38949:
[----:B------:R-:W0:Y:S02]  /*8e00*/  LDCU.64 UR4, c[0x0][0x580] ;  /* 0x0000b000ff0477ac */ /* 0x000e240008000a00 */
[----:B0-----:R-:W-:-:S04]  /*8e10*/  IADD3 R2, P0, PT, R17, UR4, RZ ;  /* 0x0000000411027c10 */ /* 0x001fc8000ff1e0ff */
[----:B------:R-:W-:-:S06]  /*8e20*/  IADD3.X R3, PT, PT, RZ, UR5, RZ, P0, !PT ;  /* 0x00000005ff037c10 */ /* 0x000fcc00087fe4ff */
[----:B------:R-:W2:Y:S01]  /*8e30*/  LDG.E.U8 R3, desc[UR36][R2.64] ;  /* 0x0000002402037981 */ /* 0x000ea2000c1e1100 */
[----:B------:R-:W2:Y:S01]  /*8e40*/  LDC.64 R4, c[0x0][0x730] ;  /* 0x0001cc00ff047b82 */ /* 0x000ea20000000a00 */
[----:B------:R-:W-:Y:S02]  /*8e50*/  VIADD R23, R23, 0x80 ;  /* 0x0000008017177836 */ /* 0x000fe40000000000 */
[----:B--2---:R1:W-:Y:S05]  /*8e60*/  STG.E.U8 desc[UR36][R4.64], R3 ;  /* 0x0000000304007986 */ /* 0x0043ea000c101124 */
.L_x_38947:
[----:B------:R-:W-:Y:S05]  /*8e70*/  BSYNC.RECONVERGENT B7 ;  /* 0x0000000000077941 */ /* 0x000fea0003800200 */
.L_x_38946:
        /* <DEDUP_REMOVED lines=302> */
.L_x_38953:
        /* <DEDUP_REMOVED lines=29> */
.L_x_38955:
[----:B------:R-:W-:Y:S05]  /*a330*/  BSYNC.RECONVERGENT B6 ;  /* 0x0000000000067941 */ /* 0x000fea0003800200 */
.L_x_38954:
[----:B------:R-:W0:Y:S02]  /*a340*/  LDCU.64 UR4, c[0x0][0x580] ;  /* 0x0000b000ff0477ac */ /* 0x000e240008000a00 */
[----:B0-----:R-:W-:-:S04]  /*a350*/  IADD3 R2, P0, PT, R17, UR4, RZ ;  /* 0x0000000411027c10 */ /* 0x001fc8000ff1e0ff */
[----:B------:R-:W-:-:S06]  /*a360*/  IADD3.X R3, PT, PT, RZ, UR5, RZ, P0, !PT ;  /* 0x00000005ff037c10 */ /* 0x000fcc00087fe4ff */
[----:B------:R-:W2:Y:S01]  /*a370*/  LDG.E.U8 R3, desc[UR36][R2.64] ;  /* 0x0000002402037981 */ /* 0x000ea2000c1e1100 */
[----:B------:R-:W2:Y:S01]  /*a380*/  LDC.64 R4, c[0x0][0x730] ;  /* 0x0001cc00ff047b82 */ /* 0x000ea20000000a00 */
[----:B------:R-:W-:Y:S02]  /*a390*/  IADD3 R23, PT, PT, R23, 0x80, RZ ;  /* 0x0000008017177810 */ /* 0x000fe40007ffe0ff */
[----:B--2---:R2:W-:Y:S05]  /*a3a0*/  STG.E.U8 desc[UR36][R4.64], R3 ;  /* 0x0000000304007986 */ /* 0x0045ea000c101124 */
.L_x_38952:
[----:B------:R-:W-:Y:S05]  /*a3b0*/  BSYNC.RECONVERGENT B7 ;  /* 0x0000000000077941 */ /* 0x000fea0003800200 */
.L_x_38951:
        /* <DEDUP_REMOVED lines=301> */
.L_x_38956:
        /* <DEDUP_REMOVED lines=31> */
.L_x_38958:
[----:B------:R-:W-:Y:S05]  /*b880*/  BSYNC.RECONVERGENT B6 ;  /* 0x0000000000067941 */ /* 0x000fea0003800200 */
.L_x_38957:
[----:B------:R-:W2:Y:S01]  /*b890*/  LDG.E.U8 R17, desc[UR36][R16.64] ;  /* 0x0000002410117981 */ /* 0x000ea2000c1e1100 */
[----:B------:R-:W2:Y:S03]  /*b8a0*/  LDC.64 R2, c[0x0][0x730] ;  /* 0x0001cc00ff027b82 */ /* 0x000ea60000000a00 */
[----:B--2---:R-:W-:Y:S01]  /*b8b0*/  STG.E.U8 desc[UR36][R2.64], R17 ;  /* 0x0000001102007986 */ /* 0x004fe2000c101124 */
[----:B------:R-:W-:Y:S05]  /*b8c0*/  EXIT ;  /* 0x000000000000794d */ /* 0x000fea0003800000 */
.L_x_38940:
        /* <DEDUP_REMOVED lines=308> */
.L_x_38961:
        /* <DEDUP_REMOVED lines=29> */
.L_x_38963:
[----:B------:R-:W-:Y:S05]  /*cde0*/  BSYNC.RECONVERGENT B6 ;  /* 0x0000000000067941 */ /* 0x000fea0003800200 */
.L_x_38962:
        /* <DEDUP_REMOVED lines=276> */
.L_x_38964:
        /* <DEDUP_REMOVED lines=9> */
.L_x_38960:
[----:B------:R-:W-:Y:S05]  /*dfc0*/  BSYNC.RECONVERGENT B7 ;  /* 0x0000000000077941 */ /* 0x000fea0003800200 */
.L_x_38959:
        /* <DEDUP_REMOVED lines=303> */
.L_x_38967:
        /* <DEDUP_REMOVED lines=29> */
.L_x_38969:
[----:B------:R-:W-:Y:S05]  /*f490*/  BSYNC.RECONVERGENT B6 ;  /* 0x0000000000067941 */ /* 0x000fea0003800200 */
.L_x_38968:
        /* <DEDUP_REMOVED lines=276> */
.L_x_38970:
        /* <DEDUP_REMOVED lines=9> */
.L_x_38966:
[----:B------:R-:W-:Y:S05]  /*10670*/  BSYNC.RECONVERGENT B7 ;  /* 0x0000000000077941 */ /* 0x000fea0003800200 */
.L_x_38965:
        /* <DEDUP_REMOVED lines=303> */
.L_x_38973:
        /* <DEDUP_REMOVED lines=29> */
.L_x_38975:
[----:B------:R-:W-:Y:S05]  /*11b40*/  BSYNC.RECONVERGENT B6 ;  /* 0x0000000000067941 */ /* 0x000fea0003800200 */
.L_x_38974:
        /* <DEDUP_REMOVED lines=276> */
.L_x_38976:
        /* <DEDUP_REMOVED lines=9> */
.L_x_38972:
[----:B------:R-:W-:Y:S05]  /*12d20*/  BSYNC.RECONVERGENT B7 ;  /* 0x0000000000077941 */ /* 0x000fea0003800200 */
.L_x_38971:
        /* <DEDUP_REMOVED lines=302> */
.L_x_38977:
        /* <DEDUP_REMOVED lines=31> */
.L_x_38979:
[----:B------:R-:W-:Y:S05]  /*14200*/  BSYNC.RECONVERGENT B6 ;  /* 0x0000000000067941 */ /* 0x000fea0003800200 */
.L_x_38978:
        /* <DEDUP_REMOVED lines=276> */
.L_x_38980:
[----:B------:R-:W2:Y:S01]  /*15350*/  LDG.E.U8 R19, desc[UR36][R18.64] ;  /* 0x0000002412137981 */ /* 0x000ea2000c1e1100 */
[----:B------:R-:W0:Y:S02]  /*15360*/  LDCU.64 UR4, c[0x0][0x730] ;  /* 0x0000e600ff0477ac */ /* 0x000e240008000a00 */
[----:B0-----:R-:W-:-:S04]  /*15370*/  IADD3 R2, P0, PT, R0, UR4, RZ ;  /* 0x0000000400027c10 */ /* 0x001fc8000ff1e0ff */
[----:B------:R-:W-:-:S05]  /*15380*/  LEA.HI.X.SX32 R3, R0, UR5, 0x1, P0 ;  /* 0x0000000500037c11 */ /* 0x000fca00080f0eff */
[----:B--2---:R-:W-:Y:S01]  /*15390*/  STG.E.U8 desc[UR36][R2.64], R19 ;  /* 0x0000001302007986 */ /* 0x004fe2000c101124 */
[----:B------:R-:W-:Y:S05]  /*153a0*/  EXIT ;  /* 0x000000000000794d */ /* 0x000fea0003800000 */
.L_x_38939:
        /* <DEDUP_REMOVED lines=305> */
.L_x_38983:
        /* <DEDUP_REMOVED lines=29> */
.L_x_38985:
[----:B------:R-:W-:Y:S05]  /*16890*/  BSYNC.RECONVERGENT B6 ;  /* 0x0000000000067941 */ /* 0x000fea0003800200 */
.L_x_38984:
        /* <DEDUP_REMOVED lines=13> */
.L_x_38982:
[----:B------:R-:W-:Y:S05]  /*16970*/  BSYNC.RECONVERGENT B7 ;  /* 0x0000000000077941 */ /* 0x000fea0003800200 */
.L_x_38981:
        /* <DEDUP_REMOVED lines=302> */
.L_x_38988:
        /* <DEDUP_REMOVED lines=29> */
.L_x_38990:
[----:B------:R-:W-:Y:S05]  /*17e30*/  BSYNC.RECONVERGENT B6 ;  /* 0x0000000000067941 */ /* 0x000fea0003800200 */
.L_x_38989:
        /* <DEDUP_REMOVED lines=13> */
.L_x_38987:
[----:B------:R-:W-:Y:S05]  /*17f10*/  BSYNC.RECONVERGENT B7 ;  /* 0x0000000000077941 */ /* 0x000fea0003800200 */
.L_x_38986:
        /* <DEDUP_REMOVED lines=302> */
.L_x_38993:
        /* <DEDUP_REMOVED lines=29> */
.L_x_38995:
[----:B------:R-:W-:Y:S05]  /*193d0*/  BSYNC.RECONVERGENT B6 ;  /* 0x0000000000067941 */ /* 0x000fea0003800200 */
.L_x_38994:
        /* <DEDUP_REMOVED lines=13> */
.L_x_38992:
[----:B------:R-:W-:Y:S05]  /*194b0*/  BSYNC.RECONVERGENT B7 ;  /* 0x0000000000077941 */ /* 0x000fea0003800200 */
.L_x_38991:
        /* <DEDUP_REMOVED lines=301> */
.L_x_38996:
        /* <DEDUP_REMOVED lines=31> */
.L_x_38998:
[----:B------:R-:W-:Y:S05]  /*1a980*/  BSYNC.RECONVERGENT B6 ;  /* 0x0000000000067941 */ /* 0x000fea0003800200 */
.L_x_38997:
        /* <DEDUP_REMOVED lines=10> */
.L_x_38999:
        /* <DEDUP_REMOVED lines=13> */
.L_x_42012:


//--------------------- .text._ZN2at6native24index_elementwise_kernelILi128ELi4EZNS0_20cuda_take_put_kernelIhiZZZZZNS0_10put_kernelERNS_14TensorIteratorERKNS_10TensorBaseEbENKUlvE_clEvENKUlvE_clEvENKUlvE_clEvENKUlvE_clEvEUlRhiE_EEvS4_S7_RKT1_EUliE_EEvlSE_ --------------------------
	.section	.text._ZN2at6native24index_elementwise_kernelILi128ELi4EZNS0_20cuda_take_put_kernelIhiZZZZZNS0_10put_kernelERNS_14TensorIteratorERKNS_10TensorBaseEbENKUlvE_clEvENKUlvE_clEvENKUlvE_clEvENKUlvE_clEvEUlRhiE_EEvS4_S7_RKT1_EUliE_EEvlSE_,"ax",@progbits
	.align	128
        .global         _ZN2at6native24index_elementwise_kernelILi128ELi4EZNS0_20cuda_take_put_kernelIhiZZZZZNS0_10put_kernelERNS_14TensorIteratorERKNS_10TensorBaseEbENKUlvE_clEvENKUlvE_clEvENKUlvE_clEvENKUlvE_clEvEUlRhiE_EEvS4_S7_RKT1_EUliE_EEvlSE_
        .type           _ZN2at6native24index_elementwise_kernelILi128ELi4EZNS0_20cuda_take_put_kernelIhiZZZZZNS0_10put_kernelERNS_14TensorIteratorERKNS_10TensorBaseEbENKUlvE_clEvENKUlvE_clEvENKUlvE_clEvENKUlvE_clEvEUlRhiE_EEvS4_S7_RKT1_EUliE_EEvlSE_,@function
        .size           _ZN2at6native24index_elementwise_kernelILi128ELi4EZNS0_20cuda_take_put_kernelIhiZZZZZNS0_10put_kernelERNS_14TensorIteratorERKNS_10TensorBaseEbENKUlvE_clEvENKUlvE_clEvENKUlvE_clEvENKUlvE_clEvEUlRhiE_EEvS4_S7_RKT1_EUliE_EEvlSE_,(.L_x_42013 - _ZN2at6native24index_elementwise_kernelILi128ELi4EZNS0_20cuda_take_put_kernelIhiZZZZZNS0_10put_kernelERNS_14TensorIteratorERKNS_10TensorBaseEbENKUlvE_clEvENKUlvE_clEvENKUlvE_clEvENKUlvE_clEvEUlRhiE_EEvS4_S7_RKT1_EUliE_EEvlSE_)
        .other          _ZN2at6native24index_elementwise_kernelILi128ELi4EZNS0_20cuda_take_put_kernelIhiZZZZZNS0_10put_kernelERNS_14TensorIteratorERKNS_10TensorBaseEbENKUlvE_clEvENKUlvE_clEvENKUlvE_clEvENKUlvE_clEvEUlRhiE_EEvS4_S7_RKT1_EUliE_EEvlSE_,@"STO_CUDA_ENTRY STV_DEFAULT"
_ZN2at6native24index_elementwise_kernelILi128ELi4EZNS0_20cuda_take_put_kernelIhiZZZZZNS0_10put_kernelERNS_14TensorIteratorERKNS_10TensorBaseEbENKUlvE_clEvENKUlvE_clEvENKUlvE_clEvENKUlvE_clEvEUlRhiE_EEvS4_S7_RKT1_EUliE_EEvlSE_:
.text._ZN2at6native24index_elementwise_kernelILi128ELi4EZNS0_20cuda_take_put_kernelIhiZZZZZNS0_10put_kernelERNS_14TensorIteratorERKNS_10TensorBaseEbENKUlvE_clEvENKUlvE_clEvENKUlvE_clEvENKUlvE_clEvEUlRhiE_EEvS4_S7_RKT1_EUliE_EEvlSE_:
        /* <DEDUP_REMOVED lines=46> */
.L_x_39005:
        /* <DEDUP_REMOVED lines=11> */
.L_x_39007:
        /* <DEDUP_REMOVED lines=11> */
.L_x_39006:
[----:B------:R-:W-:-:S07]  /*0440*/  VIADD R23, R23, 0x80 ;  /* 0x0000008017177836 */ /* 0x000fce0000000000 */
.L_x_39004:
[----:B------:R-:W-:Y:S05]  /*0450*/  BSYNC B6 ;  /* 0x0000000000067941 */ /* 0x000fea0003800000 */
.L_x_39003:
        /* <DEDUP_REMOVED lines=31> */
.L_x_39010:
        /* <DEDUP_REMOVED lines=11> */
.L_x_39012:
        /* <DEDUP_REMOVED lines=11> */
.L_x_39011:
[----:B------:R-:W-:-:S07]  /*07b0*/  VIADD R23, R23, 0x80 ;  /* 0x0000008017177836 */ /* 0x000fce0000000000 */
.L_x_39009:
[----:B------:R-:W-:Y:S05]  /*07c0*/  BSYNC B6 ;  /* 0x0000000000067941 */ /* 0x000fea0003800000 */
.L_x_39008:
        /* <DEDUP_REMOVED lines=31> */
.L_x_39015:
        /* <DEDUP_REMOVED lines=11> */
.L_x_39017:
        /* <DEDUP_REMOVED lines=11> */
.L_x_39016:
[----:B------:R-:W-:-:S07]  /*0b20*/  VIADD R23, R23, 0x80 ;  /* 0x0000008017177836 */ /* 0x000fce0000000000 */
.L_x_39014:
[----:B------:R-:W-:Y:S05]  /*0b30*/  BSYNC B6 ;  /* 0x0000000000067941 */ /* 0x000fea0003800000 */
.L_x_39013:
        /* <DEDUP_REMOVED lines=30> */
.L_x_39018:
        /* <DEDUP_REMOVED lines=10> */
.L_x_39019:
        /* <DEDUP_REMOVED lines=11> */
.L_x_39002:
        /* <DEDUP_REMOVED lines=34> */
.L_x_39022:
        /* <DEDUP_REMOVED lines=276> */
.L_x_39023:
        /* <DEDUP_REMOVED lines=13> */
.L_x_39025:
        /* <DEDUP_REMOVED lines=11> */
.L_x_39024:
[----:B------:R-:W-:-:S07]  /*2350*/  IADD3 R23, PT, PT, R23, 0x80, RZ ;  /* 0x0000008017177810 */ /* 0x000fce0007ffe0ff */
.L_x_39021:
[----:B------:R-:W-:Y:S05]  /*2360*/  BSYNC B6 ;  /* 0x0000000000067941 */ /* 0x000fea0003800000 */
.L_x_39020:
        /* <DEDUP_REMOVED lines=31> */
.L_x_39028:
        /* <DEDUP_REMOVED lines=276> */
.L_x_39029:
        /* <DEDUP_REMOVED lines=13> */
.L_x_39031:
        /* <DEDUP_REMOVED lines=11> */
.L_x_39030:
[----:B------:R-:W-:-:S07]  /*3820*/  IADD3 R23, PT, PT, R23, 0x80, RZ ;  /* 0x0000008017177810 */ /* 0x000fce0007ffe0ff */
.L_x_39027:
[----:B------:R-:W-:Y:S05]  /*3830*/  BSYNC B6 ;  /* 0x0000000000067941 */ /* 0x000fea0003800000 */
.L_x_39026:
        /* <DEDUP_REMOVED lines=31> */
.L_x_39034:
        /* <DEDUP_REMOVED lines=276> */
.L_x_39035:
        /* <DEDUP_REMOVED lines=13> */
.L_x_39037:
        /* <DEDUP_REMOVED lines=11> */
.L_x_39036:
[----:B------:R-:W-:-:S07]  /*4cf0*/  IADD3 R23, PT, PT, R23, 0x80, RZ ;  /* 0x0000008017177810 */ /* 0x000fce0007ffe0ff */
.L_x_39033:
[----:B------:R-:W-:Y:S05]  /*4d00*/  BSYNC B6 ;  /* 0x0000000000067941 */ /* 0x000fea0003800000 */
.L_x_39032:
        /* <DEDUP_REMOVED lines=30> */
.L_x_39038:
        /* <DEDUP_REMOVED lines=276> */
.L_x_39039:
        /* <DEDUP_REMOVED lines=12> */
.L_x_39040:
        /* <DEDUP_REMOVED lines=11> */
.L_x_39001:
        /* <DEDUP_REMOVED lines=31> */
.L_x_39043:
        /* <DEDUP_REMOVED lines=17> */
.L_x_39045:
        /* <DEDUP_REMOVED lines=11> */
.L_x_39044:
[----:B------:R-:W-:-:S07]  /*6550*/  VIADD R23, R23, 0x80 ;  /* 0x0000008017177836 */ /* 0x000fce0000000000 */
.L_x_39042:
[----:B------:R-:W-:Y:S05]  /*6560*/  BSYNC B6 ;  /* 0x0000000000067941 */ /* 0x000fea0003800000 */
.L_x_39041:
        /* <DEDUP_REMOVED lines=31> */
.L_x_39048:
        /* <DEDUP_REMOVED lines=17> */
.L_x_39050:
        /* <DEDUP_REMOVED lines=11> */
.L_x_39049:
[----:B------:R-:W-:-:S07]  /*6920*/  VIADD R23, R23, 0x80 ;  /* 0x0000008017177836 */ /* 0x000fce0000000000 */
.L_x_39047:
[----:B------:R-:W-:Y:S05]  /*6930*/  BSYNC B6 ;  /* 0x0000000000067941 */ /* 0x000fea0003800000 */
.L_x_39046:
        /* <DEDUP_REMOVED lines=31> */
.L_x_39053:
        /* <DEDUP_REMOVED lines=17> */
.L_x_39055:
        /* <DEDUP_REMOVED lines=11> */
.L_x_39054:
[----:B------:R-:W-:-:S07]  /*6cf0*/  VIADD R23, R23, 0x80 ;  /* 0x0000008017177836 */ /* 0x000fce0000000000 */
.L_x_39052:
[----:B------:R-:W-:Y:S05]  /*6d00*/  BSYNC B6 ;  /* 0x0000000000067941 */ /* 0x000fea0003800000 */
.L_x_39051:
        /* <DEDUP_REMOVED lines=30> */
.L_x_39056:
        /* <DEDUP_REMOVED lines=16> */
.L_x_39057:
        /* <DEDUP_REMOVED lines=11> */
.L_x_39000:
        /* <DEDUP_REMOVED lines=310> */
.L_x_39062:
        /* <DEDUP_REMOVED lines=29> */
.L_x_39064:
[----:B------:R-:W-:Y:S05]  /*85d0*/  BSYNC.RECONVERGENT B6 ;  /* 0x0000000000067941 */ /* 0x000fea0003800200 */
.L_x_39063:
        /* <DEDUP_REMOVED lines=13> */
.L_x_39066:
        /* <DEDUP_REMOVED lines=11> */
.L_x_39065:
[----:B------:R-:W-:-:S07]  /*8760*/  IADD3 R23, PT, PT, R23, 0x80, RZ ;  /* 0x0000008017177810 */ /* 0x000fce0007ffe0ff */
.L_x_39061:
[----:B------:R-:W-:Y:S05]  /*8770*/  BSYNC B7 ;  /* 0x0000000000077941 */ /* 0x000fea0003800000 */
.L_x_39060:
        /* <DEDUP_REMOVED lines=302> */
.L_x_39069:
        /* <DEDUP_REMOVED lines=29> */
.L_x_39071:
[----:B------:R-:W-:Y:S05]  /*9c30*/  BSYNC.RECONVERGENT B6 ;  /* 0x0000000000067941 */ /* 0x000fea0003800200 */
.L_x_39070:
        /* <DEDUP_REMOVED lines=13> */
.L_x_39073:
        /* <DEDUP_REMOVED lines=11> */
.L_x_39072:
[----:B------:R-:W-:-:S07]  /*9dc0*/  IADD3 R23, PT, PT, R23, 0x80, RZ ;  /* 0x0000008017177810 */ /* 0x000fce0007ffe0ff */
.L_x_39068:
[----:B------:R-:W-:Y:S05]  /*9dd0*/  BSYNC B7 ;  /* 0x0000000000077941 */ /* 0x000fea0003800000 */
.L_x_39067:
        /* <DEDUP_REMOVED lines=302> */
.L_x_39076:
        /* <DEDUP_REMOVED lines=29> */
.L_x_39078:
[----:B------:R-:W-:Y:S05]  /*b290*/  BSYNC.RECONVERGENT B6 ;  /* 0x0000000000067941 */ /* 0x000fea0003800200 */
.L_x_39077:
        /* <DEDUP_REMOVED lines=13> */
.L_x_39080:
        /* <DEDUP_REMOVED lines=11> */
.L_x_39079:
[----:B------:R-:W-:-:S07]  /*b420*/  IADD3 R23, PT, PT, R23, 0x80, RZ ;  /* 0x0000008017177810 */ /* 0x000fce0007ffe0ff */
.L_x_39075:
[----:B------:R-:W-:Y:S05]  /*b430*/  BSYNC B7 ;  /* 0x0000000000077941 */ /* 0x000fea0003800000 */
.L_x_39074:
        /* <DEDUP_REMOVED lines=301> */
.L_x_39081:
        /* <DEDUP_REMOVED lines=31> */
.L_x_39083:
[----:B------:R-:W-:Y:S05]  /*c900*/  BSYNC.RECONVERGENT B6 ;  /* 0x0000000000067941 */ /* 0x000fea0003800200 */
.L_x_39082:
        /* <DEDUP_REMOVED lines=9> */
.L_x_39084:
        /* <DEDUP_REMOVED lines=11> */
.L_x_39059:
        /* <DEDUP_REMOVED lines=308> */
.L_x_39087:
        /* <DEDUP_REMOVED lines=29> */
.L_x_39089:
[----:B------:R-:W-:Y:S05]  /*df60*/  BSYNC.RECONVERGENT B6 ;  /* 0x0000000000067941 */ /* 0x000fea0003800200 */
.L_x_39088:
        /* <DEDUP_REMOVED lines=276> */
.L_x_39090:
        /* <DEDUP_REMOVED lines=15> */
.L_x_39092:
        /* <DEDUP_REMOVED lines=11> */
.L_x_39091:
[----:B------:R-:W-:-:S07]  /*f250*/  VIADD R23, R23, 0x80 ;  /* 0x0000008017177836 */ /* 0x000fce0000000000 */
.L_x_39086:
[----:B------:R-:W-:Y:S05]  /*f260*/  BSYNC B7 ;  /* 0x0000000000077941 */ /* 0x000fea0003800000 */
.L_x_39085:
        /* <DEDUP_REMOVED lines=303> */
.L_x_39095:
        /* <DEDUP_REMOVED lines=29> */
.L_x_39097:
[----:B------:R-:W-:Y:S05]  /*10730*/  BSYNC.RECONVERGENT B6 ;  /* 0x0000000000067941 */ /* 0x000fea0003800200 */
.L_x_39096:
        /* <DEDUP_REMOVED lines=276> */
.L_x_39098:
        /* <DEDUP_REMOVED lines=15> */
.L_x_39100:
        /* <DEDUP_REMOVED lines=11> */
.L_x_39099:
[----:B------:R-:W-:-:S07]  /*11a20*/  IADD3 R23, PT, PT, R23, 0x80, RZ ;  /* 0x0000008017177810 */ /* 0x000fce0007ffe0ff */
.L_x_39094:
[----:B------:R-:W-:Y:S05]  /*11a30*/  BSYNC B7 ;  /* 0x0000000000077941 */ /* 0x000fea0003800000 */
.L_x_39093:
        /* <DEDUP_REMOVED lines=303> */
.L_x_39103:
        /* <DEDUP_REMOVED lines=29> */
.L_x_39105:
[----:B------:R-:W-:Y:S05]  /*12f00*/  BSYNC.RECONVERGENT B6 ;  /* 0x0000000000067941 */ /* 0x000fea0003800200 */
.L_x_39104:
        /* <DEDUP_REMOVED lines=276> */
.L_x_39106:
        /* <DEDUP_REMOVED lines=15> */
.L_x_39108:
        /* <DEDUP_REMOVED lines=11> */
.L_x_39107:
[----:B------:R-:W-:-:S07]  /*141f0*/  IADD3 R23, PT, PT, R23, 0x80, RZ ;  /* 0x0000008017177810 */ /* 0x000fce0007ffe0ff */
.L_x_39102:
[----:B------:R-:W-:Y:S05]  /*14200*/  BSYNC B7 ;  /* 0x0000000000077941 */ /* 0x000fea0003800000 */
.L_x_39101:
        /* <DEDUP_REMOVED lines=302> */
.L_x_39109:
        /* <DEDUP_REMOVED lines=31> */
.L_x_39111:
[----:B------:R-:W-:Y:S05]  /*156e0*/  BSYNC.RECONVERGENT B6 ;  /* 0x0000000000067941 */ /* 0x000fea0003800200 */
.L_x_39110:
        /* <DEDUP_REMOVED lines=276> */
.L_x_39112:
        /* <DEDUP_REMOVED lines=11> */
.L_x_39113:
        /* <DEDUP_REMOVED lines=11> */
.L_x_39058:
        /* <DEDUP_REMOVED lines=305> */
.L_x_39116:
        /* <DEDUP_REMOVED lines=29> */
.L_x_39118:
[----:B------:R-:W-:Y:S05]  /*17e70*/  BSYNC.RECONVERGENT B6 ;  /* 0x0000000000067941 */ /* 0x000fea0003800200 */
.L_x_39117:
        /* <DEDUP_REMOVED lines=19> */
.L_x_39120:
        /* <DEDUP_REMOVED lines=11> */
.L_x_39119:
[----:B------:R-:W-:-:S07]  /*18060*/  VIADD R23, R23, 0x80 ;  /* 0x0000008017177836 */ /* 0x000fce0000000000 */
.L_x_39115:
[----:B------:R-:W-:Y:S05]  /*18070*/  BSYNC B7 ;  /* 0x0000000000077941 */ /* 0x000fea0003800000 */
.L_x_39114:
        /* <DEDUP_REMOVED lines=302> */
.L_x_39123:
        /* <DEDUP_REMOVED lines=29> */
.L_x_39125:
[----:B------:R-:W-:Y:S05]  /*19530*/  BSYNC.RECONVERGENT B6 ;  /* 0x0000000000067941 */ /* 0x000fea0003800200 */
.L_x_39124:
        /* <DEDUP_REMOVED lines=19> */
.L_x_39127:
        /* <DEDUP_REMOVED lines=11> */
.L_x_39126:
[----:B------:R-:W-:-:S07]  /*19720*/  IADD3 R23, PT, PT, R23, 0x80, RZ ;  /* 0x0000008017177810 */ /* 0x000fce0007ffe0ff */
.L_x_39122:
[----:B------:R-:W-:Y:S05]  /*19730*/  BSYNC B7 ;  /* 0x0000000000077941 */ /* 0x000fea0003800000 */
.L_x_39121:
        /* <DEDUP_REMOVED lines=302> */
.L_x_39130:
        /* <DEDUP_REMOVED lines=29> */
.L_x_39132:
[----:B------:R-:W-:Y:S05]  /*1abf0*/  BSYNC.RECONVERGENT B6 ;  /* 0x0000000000067941 */ /* 0x000fea0003800200 */
.L_x_39131:
        /* <DEDUP_REMOVED lines=19> */
.L_x_39134:
        /* <DEDUP_REMOVED lines=11> */
.L_x_39133:
[----:B------:R-:W-:-:S07]  /*1ade0*/  IADD3 R23, PT, PT, R23, 0x80, RZ ;  /* 0x0000008017177810 */ /* 0x000fce0007ffe0ff */
.L_x_39129:
[----:B------:R-:W-:Y:S05]  /*1adf0*/  BSYNC B7 ;  /* 0x0000000000077941 */ /* 0x000fea0003800000 */
.L_x_39128:
        /* <DEDUP_REMOVED lines=301> */
.L_x_39135:
        /* <DEDUP_REMOVED lines=31> */
.L_x_39137:
[----:B------:R-:W-:Y:S05]  /*1c2c0*/  BSYNC.RECONVERGENT B6 ;  /* 0x0000000000067941 */ /* 0x000fea0003800200 */
.L_x_39136:
        /* <DEDUP_REMOVED lines=15> */
.L_x_39138:
        /* <DEDUP_REMOVED lines=11> */
.L_x_39139:
        /* <DEDUP_REMOVED lines=9> */
.L_x_42013:


//--------------------- .text._ZN2at6native24index_elementwise_kernelILi128ELi4EZNS0_16gpu_index_kernelIZZZNS0_31index_put_kernel_quantized_cudaERNS_14TensorIteratorEN3c108ArrayRefIlEES7_bdiENKUlvE_clEvENKUlvE3_clEvEUlPcPKclE_EEvRNS_18TensorIteratorBaseES7_S7_RKT_bEUliE_EEvlT1_ --------------------------
	.section	.text._ZN2at6native24index_elementwise_kernelILi128ELi4EZNS0_16gpu_index_kernelIZZZNS0_31index_put_kernel_quantized_cudaERNS_14TensorIteratorEN3c108ArrayRefIlEES7_bdiENKUlvE_clEvENKUlvE3_clEvEUlPcPKclE_EEvRNS_18TensorIteratorBaseES7_S7_RKT_bEUliE_EEvlT1_,"ax",@progbits
	.align	128
        .global         _ZN2at6native24index_elementwise_kernelILi128ELi4EZNS0_16gpu_index_kernelIZZZNS0_31index_put_kernel_quantized_cudaERNS_14TensorIteratorEN3c108ArrayRefIlEES7_bdiENKUlvE_clEvENKUlvE3_clEvEUlPcPKclE_EEvRNS_18TensorIteratorBaseES7_S7_RKT_bEUliE_EEvlT1_
        .type           _ZN2at6native24index_elementwise_kernelILi128ELi4EZNS0_16gpu_index_kernelIZZZNS0_31index_put_kernel_quantized_cudaERNS_14TensorIteratorEN3c108ArrayRefIlEES7_bdiENKUlvE_clEvENKUlvE3_clEvEUlPcPKclE_EEvRNS_18TensorIteratorBaseES7_S7_RKT_bEUliE_EEvlT1_,@function
        .size           _ZN2at6native24index_elementwise_kernelILi128ELi4EZNS0_16gpu_index_kernelIZZZNS0_31index_put_kernel_quantized_cudaERNS_14TensorIteratorEN3c108ArrayRefIlEES7_bdiENKUlvE_clEvENKUlvE3_clEvEUlPcPKclE_EEvRNS_18TensorIteratorBaseES7_S7_RKT_bEUliE_EEvlT1_,(.L_x_42014 - _ZN2at6native24index_elementwise_kernelILi128ELi4EZNS0_16gpu_index_kernelIZZZNS0_31index_put_kernel_quantized_cudaERNS_14TensorIteratorEN3c108ArrayRefIlEES7_bdiENKUlvE_clEvENKUlvE3_clEvEUlPcPKclE_EEvRNS_18TensorIteratorBaseES7_S7_RKT_bEUliE_EEvlT1_)
        .other          _ZN2at6native24index_elementwise_kernelILi128ELi4EZNS0_16gpu_index_kernelIZZZNS0_31index_put_kernel_quantized_cudaERNS_14TensorIteratorEN3c108ArrayRefIlEES7_bdiENKUlvE_clEvENKUlvE3_clEvEUlPcPKclE_EEvRNS_18TensorIteratorBaseES7_S7_RKT_bEUliE_EEvlT1_,@"STO_CUDA_ENTRY STV_DEFAULT"
_ZN2at6native24index_elementwise_kernelILi128ELi4EZNS0_16gpu_index_kernelIZZZNS0_31index_put_kernel_quantized_cudaERNS_14TensorIteratorEN3c108ArrayRefIlEES7_bdiENKUlvE_clEvENKUlvE3_clEvEUlPcPKclE_EEvRNS_18TensorIteratorBaseES7_S7_RKT_bEUliE_EEvlT1_:
.text._ZN2at6native24index_elementwise_kernelILi128ELi4EZNS0_16gpu_index_kernelIZZZNS0_31index_put_kernel_quantized_cudaERNS_14TensorIteratorEN3c108ArrayRefIlEES7_bdiENKUlvE_clEvENKUlvE3_clEvEUlPcPKclE_EEvRNS_18TensorIteratorBaseES7_S7_RKT_bEUliE_EEvlT1_:
[----:B------:R-:W0:Y:S08]  /*0000*/  LDC R1, c[0x0][0x37c] ;  /* 0x0000df00ff017b82 */ /* 0x000e300000000800 */
[----:B------:R-:W1:Y:S01]  /*0010*/  LDC.64 R4, c[0x0][0x5f8] ;  /* 0x00017e00ff047b82 */ /* 0x000e620000000a00 */
[----:B------:R-:W2:Y:S01]  /*0020*/  S2R R33, SR_TID.X ;  /* 0x0000000000217919 */ /* 0x000ea20000002100 */
[----:B------:R-:W3:Y:S01]  /*0030*/  LDCU UR5, c[0x0][0x85c] ;  /* 0x00010b80ff0577ac */ /* 0x000ee20008000800 */
[----:B------:R-:W4:Y:S05]  /*0040*/  LDCU.64 UR36, c[0x0][0x358] ;  /* 0x00006b00ff2477ac */ /* 0x000f2a0008000a00 */
[----:B------:R-:W5:Y:S01]  /*0050*/  S2UR UR4, SR_CTAID.X ;  /* 0x00000000000479c3 */ /* 0x000f620000002500 */
[----:B---3--:R-:W-:-:S02]  /*0060*/  I2FP.F32.S32 R34, UR5 ;  /* 0x0000000500227c45 */ /* 0x008fc40008201400 */
[----:B-1----:R-:W-:-:S04]  /*0070*/  ISETP.NE.U32.AND P0, PT, R4, RZ, PT ;  /* 0x000000ff0400720c */ /* 0x002fc80003f05070 */
[----:B------:R-:W-:Y:S01]  /*0080*/  ISETP.NE.AND.EX P0, PT, R5, RZ, PT, P0 ;  /* 0x000000ff0500720c */ /* 0x000fe20003f05300 */
[----:B-----5:R-:W-:-:S06]  /*0090*/  USHF.L.U32 UR4, UR4, 0x9, URZ ;  /* 0x0000000904047899 */ /* 0x020fcc00080006ff */
[----:B--2---:R-:W-:-:S06]  /*00a0*/  LOP3.LUT R33, R33, UR4, RZ, 0xfc, !PT ;  /* 0x0000000421217c12 */ /* 0x004fcc000f8efcff */
[----:B0---4-:R-:W-:Y:S05]  /*00b0*/  @P0 BRA `(.L_x_39140) ;  /* 0x0000005800280947 */ /* 0x011fea0003800000 */
[----:B------:R-:W0:Y:S02]  /*00c0*/  LDC R2, c[0x0][0x388] ;  /* 0x0000e200ff027b82 */ /* 0x000e240000000800 */
[----:B0-----:R-:W-:-:S13]  /*00d0*/  ISETP.NE.AND P0, PT, R2, RZ, PT ;  /* 0x000000ff0200720c */ /* 0x001fda0003f05270 */
[----:B------:R-:W-:Y:S05]  /*00e0*/  @P0 BRA `(.L_x_39141) ;  /* 0x0000000400340947 */ /* 0x000fea0003800000 */
[----:B------:R-:W0:Y:S02]  /*00f0*/  LDCU.64 UR4, c[0x0][0x380] ;  /* 0x00007000ff0477ac */ /* 0x000e240008000a00 */
[----:B0-----:R-:W-:-:S04]  /*0100*/  ISETP.GE.U32.AND P1, PT, R33, UR4, PT ;  /* 0x0000000421007c0c */ /* 0x001fc8000bf26070 */
[----:B------:R-:W-:-:S13]  /*0110*/  ISETP.GE.AND.EX P1, PT, RZ, UR5, PT, P1 ;  /* 0x00000005ff007c0c */ /* 0x000fda000bf26310 */
[----:B------:R-:W0:Y:S08]  /*0120*/  @!P1 LDC.64 R2, c[0x0][0x5f0] ;  /* 0x00017c00ff029b82 */ /* 0x000e300000000a00 */
[----:B------:R-:W1:Y:S08]  /*0130*/  @!P1 LDC R5, c[0x0][0x858] ;  /* 0x00021600ff059b82 */ /* 0x000e700000000800 */
[----:B------:R-:W2:Y:S01]  /*0140*/  @!P1 LDC R9, c[0x0][0x868] ;  /* 0x00021a00ff099b82 */ /* 0x000ea20000000800 */
[----:B0-----:R-:W1:Y:S01]  /*0150*/  @!P1 LDG.E R2, desc[UR36][R2.64] ;  /* 0x0000002402029981 */ /* 0x001e62000c1e1900 */
[----:B------:R-:W-:-:S05]  /*0160*/  @!P1 VIADD R33, R33, 0x80 ;  /* 0x0000008021219836 */ /* 0x000fca0000000000 */
[----:B------:R-:W-:-:S04]  /*0170*/  ISETP.GE.U32.AND P0, PT, R33, UR4, PT ;  /* 0x0000000421007c0c */ /* 0x000fc8000bf06070 */
[----:B------:R-:W-:-:S13]  /*0180*/  ISETP.GE.AND.EX P0, PT, RZ, UR5, PT, P0 ;  /* 0x00000005ff007c0c */ /* 0x000fda000bf06300 */
[----:B------:R-:W0:Y:S08]  /*0190*/  @!P0 LDC.64 R6, c[0x0][0x5f0] ;  /* 0x00017c00ff068b82 */ /* 0x000e300000000a00 */
[----:B------:R-:W3:Y:S01]  /*01a0*/  @!P0 LDC R11, c[0x0][0x868] ;  /* 0x00021a00ff0b8b82 */ /* 0x000ee20000000800 */
[----:B-1----:R-:W-:-:S07]  /*01b0*/  @!P1 FMUL.FTZ R0, R2, R5 ;  /* 0x0000000502009220 */ /* 0x002fce0000410000 */
[----:B------:R-:W1:Y:S01]  /*01c0*/  @!P1 LDC.64 R2, c[0x0][0x5e8] ;  /* 0x00017a00ff029b82 */ /* 0x000e620000000a00 */
[----:B------:R-:W4:Y:S02]  /*01d0*/  @!P1 FRND R5, R0 ;  /* 0x0000000000059307 */ /* 0x000f240000201000 */
[----:B----4-:R-:W-:-:S06]  /*01e0*/  @!P1 FADD.FTZ R5, R34, R5 ;  /* 0x0000000522059221 */ /* 0x010fcc0000010000 */
[----:B------:R-:W4:Y:S02]  /*01f0*/  @!P1 F2I.S64.TRUNC R4, R5 ;  /* 0x0000000500049311 */ /* 0x000f24000020d900 */
[C---:B----4-:R-:W-:Y:S02]  /*0200*/  @!P1 ISETP.GT.U32.AND P2, PT, R4.reuse, 0xff, PT ;  /* 0x000000ff0400980c */ /* 0x050fe40003f44070 */
[C---:B------:R-:W-:Y:S02]  /*0210*/  ISETP.GE.OR P3, PT, R5.reuse, RZ, P1 ;  /* 0x000000ff0500720c */ /* 0x040fe40000f66670 */
[----:B------:R-:W-:Y:S02]  /*0220*/  @!P1 ISETP.GT.U32.AND.EX P2, PT, R5, RZ, PT, P2 ;  /* 0x000000ff0500920c */ /* 0x000fe40003f44120 */
[----:B------:R-:W4:Y:S02]  /*0230*/  @!P0 LDC R5, c[0x0][0x858] ;  /* 0x00021600ff058b82 */ /* 0x000f240000000800 */
[----:B--2---:R-:W-:-:S07]  /*0240*/  @!P1 SEL R9, R4, R9, !P2 ;  /* 0x0000000904099207 */ /* 0x004fce0005000000 */
[----:B------:R-:W1:Y:S02]  /*0250*/  @!P3 LDC R9, c[0x0][0x860] ;  /* 0x00021800ff09bb82 */ /* 0x000e640000000800 */
[----:B-1----:R1:W-:Y:S04]  /*0260*/  @!P1 STG.E.U8 desc[UR36][R2.64], R9 ;  /* 0x0000000902009986 */ /* 0x0023e8000c101124 */
[----:B0-----:R-:W4:Y:S01]  /*0270*/  @!P0 LDG.E R6, desc[UR36][R6.64] ;  /* 0x0000002406068981 */ /* 0x001f22000c1e1900 */
[----:B------:R-:W-:Y:S01]  /*0280*/  @!P0 VIADD R33, R33, 0x80 ;  /* 0x0000008021218836 */ /* 0x000fe20000000000 */
[----:B------:R-:W-:Y:S01]  /*0290*/  BSSY.RECONVERGENT B0, `(.L_x_39142) ;  /* 0x000001f000007945 */ /* 0x000fe20003800200 */
[----:B-1----:R-:W0:Y:S01]  /*02a0*/  @!P0 LDC.64 R2, c[0x0][0x5e8] ;  /* 0x00017a00ff028b82 */ /* 0x002e220000000a00 */
[----:B----4-:R-:W-:-:S04]  /*02b0*/  @!P0 FMUL.FTZ R0, R6, R5 ;  /* 0x0000000506008220 */ /* 0x010fc80000410000 */
[----:B------:R-:W1:Y:S02]  /*02c0*/  @!P0 FRND R5, R0 ;  /* 0x0000000000058307 */ /* 0x000e640000201000 */
[----:B-1----:R-:W-:-:S06]  /*02d0*/  @!P0 FADD.FTZ R5, R34, R5 ;  /* 0x0000000522058221 */ /* 0x002fcc0000010000 */
[----:B------:R-:W1:Y:S02]  /*02e0*/  @!P0 F2I.S64.TRUNC R4, R5 ;  /* 0x0000000500048311 */ /* 0x000e64000020d900 */
[----:B-1----:R-:W-:Y:S02]  /*02f0*/  @!P0 ISETP.GT.U32.AND P1, PT, R4, 0xff, PT ;  /* 0x000000ff0400880c */ /* 0x002fe40003f24070 */
[C---:B------:R-:W-:Y:S02]  /*0300*/  ISETP.GE.OR P2, PT, R5.reuse, RZ, P0 ;  /* 0x000000ff0500720c */ /* 0x040fe40000746670 */
[----:B------:R-:W-:-:S04]  /*0310*/  @!P0 ISETP.GT.U32.AND.EX P1, PT, R5, RZ, PT, P1 ;  /* 0x000000ff0500820c */ /* 0x000fc80003f24110 */
[----:B---3--:R-:W-:Y:S02]  /*0320*/  @!P0 SEL R9, R4, R11, !P1 ;  /* 0x0000000b04098207 */ /* 0x008fe40004800000 */
[----:B------:R-:W-:-:S04]  /*0330*/  ISETP.GE.U32.AND P1, PT, R33, UR4, PT ;  /* 0x0000000421007c0c */ /* 0x000fc8000bf26070 */
[----:B------:R-:W-:Y:S01]  /*0340*/  ISETP.GE.AND.EX P1, PT, RZ, UR5, PT, P1 ;  /* 0x00000005ff007c0c */ /* 0x000fe2000bf26310 */
[----:B------:R-:W0:Y:S02]  /*0350*/  @!P2 LDC R9, c[0x0][0x860] ;  /* 0x00021800ff09ab82 */ /* 0x000e240000000800 */
[----:B0-----:R0:W-:Y:S10]  /*0360*/  @!P0 STG.E.U8 desc[UR36][R2.64], R9 ;  /* 0x0000000902008986 */ /* 0x0011f4000c101124 */
[----:B------:R-:W-:Y:S05]  /*0370*/  @P1 BRA `(.L_x_39143) ;  /* 0x0000000000401947 */ /* 0x000fea0003800000 */
[----:B------:R-:W1:Y:S01]  /*0380*/  LDC.64 R4, c[0x0][0x5f0] ;  /* 0x00017c00ff047b82 */ /* 0x000e620000000a00 */
[----:B------:R-:W2:Y:S07]  /*0390*/  LDCU UR6, c[0x0][0x858] ;  /* 0x00010b00ff0677ac */ /* 0x000eae0008000800 */
[----:B------:R-:W3:Y:S01]  /*03a0*/  LDC R7, c[0x0][0x868] ;  /* 0x00021a00ff077b82 */ /* 0x000ee20000000800 */
[----:B-1----:R-:W2:Y:S01]  /*03b0*/  LDG.E R4, desc[UR36][R4.64] ;  /* 0x0000002404047981 */ /* 0x002ea2000c1e1900 */
[----:B------:R-:W-:Y:S01]  /*03c0*/  IADD3 R33, PT, PT, R33, 0x80, RZ ;  /* 0x0000008021217810 */ /* 0x000fe20007ffe0ff */
[----:B--2---:R-:W-:-:S04]  /*03d0*/  FMUL.FTZ R0, R4, UR6 ;  /* 0x0000000604007c20 */ /* 0x004fc80008410000 */
[----:B0-----:R-:W0:Y:S02]  /*03e0*/  FRND R3, R0 ;  /* 0x0000000000037307 */ /* 0x001e240000201000 */
[----:B0-----:R-:W-:-:S06]  /*03f0*/  FADD.FTZ R6, R34, R3 ;  /* 0x0000000322067221 */ /* 0x001fcc0000010000 */
[----:B------:R-:W0:Y:S02]  /*0400*/  F2I.S64.TRUNC R2, R6 ;  /* 0x0000000600027311 */ /* 0x000e24000020d900 */
[----:B0-----:R-:W-:Y:S02]  /*0410*/  ISETP.GT.U32.AND P0, PT, R2, 0xff, PT ;  /* 0x000000ff0200780c */ /* 0x001fe40003f04070 */
[C---:B------:R-:W-:Y:S02]  /*0420*/  ISETP.GE.AND P1, PT, R3.reuse, RZ, PT ;  /* 0x000000ff0300720c */ /* 0x040fe40003f26270 */
[----:B------:R-:W-:-:S04]  /*0430*/  ISETP.GT.U32.AND.EX P0, PT, R3, RZ, PT, P0 ;  /* 0x000000ff0300720c */ /* 0x000fc80003f04100 */
[----:B---3--:R-:W-:Y:S02]  /*0440*/  SEL R7, R2, R7, !P0 ;  /* 0x0000000702077207 */ /* 0x008fe40004000000 */
[----:B------:R-:W0:Y:S08]  /*0450*/  LDC.64 R2, c[0x0][0x5e8] ;  /* 0x00017a00ff027b82 */ /* 0x000e300000000a00 */
[----:B------:R-:W0:Y:S02]  /*0460*/  @!P1 LDC R7, c[0x0][0x860] ;  /* 0x00021800ff079b82 */ /* 0x000e240000000800 */
[----:B0-----:R1:W-:Y:S02]  /*0470*/  STG.E.U8 desc[UR36][R2.64], R7 ;  /* 0x0000000702007986 */ /* 0x0013e4000c101124 */
.L_x_39143:
[----:B------:R-:W-:Y:S05]  /*0480*/  BSYNC.RECONVERGENT B0 ;  /* 0x0000000000007941 */ /* 0x000fea0003800200 */
.L_x_39142:
[----:B------:R-:W-:-:S04]  /*0490*/  ISETP.GE.U32.AND P0, PT, R33, UR4, PT ;  /* 0x0000000421007c0c */ /* 0x000fc8000bf06070 */
[----:B------:R-:W-:-:S13]  /*04a0*/  ISETP.GE.AND.EX P0, PT, RZ, UR5, PT, P0 ;  /* 0x00000005ff007c0c */ /* 0x000fda000bf06300 */
[----:B------:R-:W-:Y:S05]  /*04b0*/  @P0 EXIT ;  /* 0x000000000000094d */ /* 0x000fea0003800000 */
[----:B------:R-:W2:Y:S01]  /*04c0*/  LDC.64 R4, c[0x0][0x5f0] ;  /* 0x00017c00ff047b82 */ /* 0x000ea20000000a00 */
[----:B------:R-:W3:Y:S07]  /*04d0*/  LDCU UR4, c[0x0][0x858] ;  /* 0x00010b00ff0477ac */ /* 0x000eee0008000800 */
[----:B-1----:R-:W1:Y:S01]  /*04e0*/  LDC R7, c[0x0][0x868] ;  /* 0x00021a00ff077b82 */ /* 0x002e620000000800 */
[----:B--2---:R-:W3:Y:S02]  /*04f0*/  LDG.E R4, desc[UR36][R4.64] ;  /* 0x0000002404047981 */ /* 0x004ee4000c1e1900 */
[----:B---3--:R-:W-:-:S04]  /*0500*/  FMUL.FTZ R0, R4, UR4 ;  /* 0x0000000404007c20 */ /* 0x008fc80008410000 */
[----:B0-----:R-:W0:Y:S02]  /*0510*/  FRND R3, R0 ;  /* 0x0000000000037307 */ /* 0x001e240000201000 */
[----:B0-----:R-:W-:-:S06]  /*0520*/  FADD.FTZ R34, R34, R3 ;  /* 0x0000000322227221 */ /* 0x001fcc0000010000 */
[----:B------:R-:W0:Y:S02]  /*0530*/  F2I.S64.TRUNC R2, R34 ;  /* 0x0000002200027311 */ /* 0x000e24000020d900 */
[----:B0-----:R-:W-:Y:S02]  /*0540*/  ISETP.GT.U32.AND P0, PT, R2, 0xff, PT ;  /* 0x000000ff0200780c */ /* 0x001fe40003f04070 */
[C---:B------:R-:W-:Y:S02]  /*0550*/  ISETP.GE.AND P1, PT, R3.reuse, RZ, PT ;  /* 0x000000ff0300720c */ /* 0x040fe40003f26270 */
[----:B------:R-:W-:-:S04]  /*0560*/  ISETP.GT.U32.AND.EX P0, PT, R3, RZ, PT, P0 ;  /* 0x000000ff0300720c */ /* 0x000fc80003f04100 */
[----:B-1----:R-:W-:Y:S02]  /*0570*/  SEL R7, R2, R7, !P0 ;  /* 0x0000000702077207 */ /* 0x002fe40004000000 */
[----:B------:R-:W0:Y:S08]  /*0580*/  LDC.64 R2, c[0x0][0x5e8] ;  /* 0x00017a00ff027b82 */ /* 0x000e300000000a00 */
[----:B------:R-:W0:Y:S02]  /*0590*/  @!P1 LDC R7, c[0x0][0x860] ;  /* 0x00021800ff079b82 */ /* 0x000e240000000800 */
[----:B0-----:R-:W-:Y:S01]  /*05a0*/  STG.E.U8 desc[UR36][R2.64], R7 ;  /* 0x0000000702007986 */ /* 0x001fe2000c101124 */
[----:B------:R-:W-:Y:S05]  /*05b0*/  EXIT ;  /* 0x000000000000794d */ /* 0x000fea0003800000 */
.L_x_39141:
[----:B------:R-:W0:Y:S01]  /*05c0*/  LDCU.64 UR4, c[0x0][0x380] ;  /* 0x00007000ff0477ac */ /* 0x000e220008000a00 */
[----:B------:R-:W-:Y:S01]  /*05d0*/  VIADD R2, R2, 0xffffffff ;  /* 0xffffffff02027836 */ /* 0x000fe20000000000 */
[----:B------:R-:W-:Y:S04]  /*05e0*/  BSSY.RECONVERGENT B0, `(.L_x_39144) ;  /* 0x000014f000007945 */ /* 0x000fe80003800200 */
[----:B------:R-:W-:-:S05]  /*05f0*/  VIMNMX.U32 R0, PT, PT, R2, 0x18, PT ;  /* 0x0000001802007848 */ /* 0x000fca0003fe0000 */
        /* <DEDUP_REMOVED lines=20> */
[----:B------:R-:W2:Y:S01]  /*0740*/  LDCU UR7, c[0x0][0x4c4] ;  /* 0x00009880ff0777ac */ /* 0x000ea20008000800 */
[----:B0-----:R-:W-:Y:S01]  /*0750*/  IMAD.HI.U32 R8, R7, UR9, R6 ;  /* 0x0000000907087c27 */ /* 0x001fe2000f8e0006 */
[----:B------:R-:W0:Y:S04]  /*0760*/  LDCU UR9, c[0x0][0x4c8] ;  /* 0x00009900ff0977ac */ /* 0x000e280008000800 */
[----:B-1----:R-:W-:-:S04]  /*0770*/  SHF.R.U32.HI R9, RZ, UR6, R8 ;  /* 0x00000006ff097c19 */ /* 0x002fc80008011608 */
[----:B------:R-:W-:-:S05]  /*0780*/  IADD3 R6, PT, PT, -R9, RZ, RZ ;  /* 0x000000ff09067210 */ /* 0x000fca0007ffe1ff */
[----:B------:R-:W-:-:S04]  /*0790*/  IMAD R6, R6, UR8, R7 ;  /* 0x0000000806067c24 */ /* 0x000fc8000f8e0207 */
[C---:B--2---:R-:W-:Y:S02]  /*07a0*/  IMAD R3, R6.reuse, UR7, R3 ;  /* 0x0000000706037c24 */ /* 0x044fe4000f8e0203 */
[----:B0-----:R-:W-:Y:S01]  /*07b0*/  IMAD R4, R6, UR9, R4 ;  /* 0x0000000906047c24 */ /* 0x001fe2000f8e0204 */
[----:B------:R-:W-:Y:S06]  /*07c0*/  @!P0 BRA `(.L_x_39146) ;  /* 0x0000001000708947 */ /* 0x000fec0003800000 */
[----:B------:R-:W0:Y:S01]  /*07d0*/  LDCU.64 UR6, c[0x0][0x3a8] ;  /* 0x00007500ff0677ac */ /* 0x000e220008000a00 */
[----:B------:R-:W-:Y:S01]  /*07e0*/  IMAD.MOV.U32 R8, RZ, RZ, RZ ;  /* 0x000000ffff087224 */ /* 0x000fe200078e00ff */
        /* <DEDUP_REMOVED lines=14> */
[----:B------:R-:W2:Y:S01]  /*08d0*/  LDCU UR7, c[0x0][0x4dc] ;  /* 0x00009b80ff0777ac */ /* 0x000ea20008000800 */
[----:B0-----:R-:W-:Y:S01]  /*08e0*/  IMAD.HI.U32 R8, R7, UR9, R6 ;  /* 0x0000000907087c27 */ /* 0x001fe2000f8e0006 */
[----:B------:R-:W0:Y:S04]  /*08f0*/  LDCU UR9, c[0x0][0x4e0] ;  /* 0x00009c00ff0977ac */ /* 0x000e280008000800 */
[----:B-1----:R-:W-:-:S05]  /*0900*/  SHF.R.U32.HI R9, RZ, UR6, R8 ;  /* 0x00000006ff097c19 */ /* 0x002fca0008011608 */
[----:B------:R-:W-:-:S04]  /*0910*/  IMAD.MOV R6, RZ, RZ, -R9 ;  /* 0x000000ffff067224 */ /* 0x000fc800078e0a09 */
        /* <DEDUP_REMOVED lines=244> */
[----:B------:R-:W1:Y:S01]  /*1860*/  LDCU UR6, c[0x0][0x4a8] ;  /* 0x00009500ff0677ac */ /* 0x000e620008000800 */
[----:B------:R-:W2:Y:S09]  /*1870*/  LDCU UR7, c[0x0][0x5cc] ;  /* 0x0000b980ff0777ac */ /* 0x000eb20008000800 */
[----:B------:R-:W3:Y:S01]  /*1880*/  @P0 LDC.64 R10, c[0x0][0x4b0] ;  /* 0x00012c00ff0a0b82 */ /* 0x000ee20000000a00 */
[----:B0-----:R-:W-:-:S07]  /*1890*/  IMAD.HI.U32 R8, R7, UR9, R6 ;  /* 0x0000000907087c27 */ /* 0x001fce000f8e0006 */
[----:B------:R-:W0:Y:S01]  /*18a0*/  @P0 LDC R13, c[0x0][0x4ac] ;  /* 0x00012b00ff0d0b82 */ /* 0x000e220000000800 */
[----:B-1----:R-:W-:Y:S01]  /*18b0*/  SHF.R.U32.HI R9, RZ, UR6, R8 ;  /* 0x00000006ff097c19 */ /* 0x002fe20008011608 */
[----:B------:R-:W-:Y:S01]  /*18c0*/  @P0 IMAD.MOV.U32 R8, RZ, RZ, RZ ;  /* 0x000000ffff080224 */ /* 0x000fe200078e00ff */
[----:B------:R-:W1:Y:S02]  /*18d0*/  LDCU UR6, c[0x0][0x5d0] ;  /* 0x0000ba00ff0677ac */ /* 0x000e640008000800 */
[----:B------:R-:W-:-:S03]  /*18e0*/  IADD3 R5, PT, PT, -R9, RZ, RZ ;  /* 0x000000ff09057210 */ /* 0x000fc60007ffe1ff */
[----:B------:R-:W4:Y:S01]  /*18f0*/  @P0 LDC.64 R14, c[0x0][0x5d8] ;  /* 0x00017600ff0e0b82 */ /* 0x000f220000000a00 */
[----:B---3--:R-:W-:-:S05]  /*1900*/  @P0 IMAD.HI.U32 R6, R9, R10, R8 ;  /* 0x0000000a09060227 */ /* 0x008fca00078e0008 */
[----:B------:R-:W-:-:S05]  /*1910*/  @P0 SHF.R.U32.HI R6, RZ, R11, R6 ;  /* 0x0000000bff060219 */ /* 0x000fca0000011606 */
[----:B------:R-:W-:Y:S02]  /*1920*/  @P0 IMAD.MOV R8, RZ, RZ, -R6 ;  /* 0x000000ffff080224 */ /* 0x000fe400078e0a06 */
[----:B------:R-:W-:Y:S02]  /*1930*/  IMAD R6, R5, UR8, R7 ;  /* 0x0000000805067c24 */ /* 0x000fe4000f8e0207 */
[----:B0-----:R-:W-:Y:S02]  /*1940*/  @P0 IMAD R8, R8, R13, R9 ;  /* 0x0000000d08080224 */ /* 0x001fe400078e0209 */
[C---:B--2---:R-:W-:Y:S02]  /*1950*/  IMAD R3, R6.reuse, UR7, R3 ;  /* 0x0000000706037c24 */ /* 0x044fe4000f8e0203 */
[----:B-1----:R-:W-:Y:S02]  /*1960*/  IMAD R4, R6, UR6, R4 ;  /* 0x0000000606047c24 */ /* 0x002fe4000f8e0204 */
[----:B----4-:R-:W-:-:S02]  /*1970*/  @P0 IMAD R3, R8, R14, R3 ;  /* 0x0000000e08030224 */ /* 0x010fc400078e0203 */
[----:B------:R-:W-:-:S07]  /*1980*/  @P0 IMAD R4, R8, R15, R4 ;  /* 0x0000000f08040224 */ /* 0x000fce00078e0204 */
.L_x_39146:
[----:B------:R-:W0:Y:S01]  /*1990*/  LDCU.64 UR6, c[0x0][0x5f0] ;  /* 0x0000be00ff0677ac */ /* 0x000e220008000a00 */
[----:B------:R-:W1:Y:S01]  /*19a0*/  LDCU UR8, c[0x0][0x868] ;  /* 0x00010d00ff0877ac */ /* 0x000e620008000800 */
[----:B0-----:R-:W-:Y:S01]  /*19b0*/  IADD3 R6, P0, PT, R4, UR6, RZ ;  /* 0x0000000604067c10 */ /* 0x001fe2000ff1e0ff */
[----:B------:R-:W0:Y:S04]  /*19c0*/  LDCU UR6, c[0x0][0x858] ;  /* 0x00010b00ff0677ac */ /* 0x000e280008000800 */
[----:B------:R-:W-:-:S05]  /*19d0*/  IMAD.X R7, RZ, RZ, UR7, P0 ;  /* 0x00000007ff077e24 */ /* 0x000fca00080e06ff */
[----:B------:R-:W0:Y:S01]  /*19e0*/  LDG.E R6, desc[UR36][R6.64] ;  /* 0x0000002406067981 */ /* 0x000e22000c1e1900 */
[----:B------:R-:W-:Y:S02]  /*19f0*/  VIADD R33, R33, 0x80 ;  /* 0x0000008021217836 */ /* 0x000fe40000000000 */
[----:B0-----:R-:W-:Y:S01]  /*1a00*/  FMUL.FTZ R8, R6, UR6 ;  /* 0x0000000606087c20 */ /* 0x001fe20008410000 */
[----:B------:R-:W0:Y:S03]  /*1a10*/  LDCU.64 UR6, c[0x0][0x5e8] ;  /* 0x0000bd00ff0677ac */ /* 0x000e260008000a00 */
[----:B------:R-:W2:Y:S02]  /*1a20*/  FRND R5, R8 ;  /* 0x0000000800057307 */ /* 0x000ea40000201000 */
[----:B--2---:R-:W-:-:S06]  /*1a30*/  FADD.FTZ R9, R34, R5 ;  /* 0x0000000522097221 */ /* 0x004fcc0000010000 */
[----:B------:R-:W2:Y:S02]  /*1a40*/  F2I.S64.TRUNC R4, R9 ;  /* 0x0000000900047311 */ /* 0x000ea4000020d900 */
[----:B--2---:R-:W-:Y:S02]  /*1a50*/  ISETP.GT.U32.AND P0, PT, R4, 0xff, PT ;  /* 0x000000ff0400780c */ /* 0x004fe40003f04070 */
[C---:B------:R-:W-:Y:S02]  /*1a60*/  ISETP.GE.AND P1, PT, R5.reuse, RZ, PT ;  /* 0x000000ff0500720c */ /* 0x040fe40003f26270 */
[----:B------:R-:W-:-:S04]  /*1a70*/  ISETP.GT.U32.AND.EX P0, PT, R5, RZ, PT, P0 ;  /* 0x000000ff0500720c */ /* 0x000fc80003f04100 */
[----:B-1----:R-:W-:Y:S02]  /*1a80*/  SEL R7, R4, UR8, !P0 ;  /* 0x0000000804077c07 */ /* 0x002fe4000c000000 */
[----:B0-----:R-:W-:-:S04]  /*1a90*/  IADD3 R4, P0, PT, R3, UR6, RZ ;  /* 0x0000000603047c10 */ /* 0x001fc8000ff1e0ff */
[----:B------:R-:W-:Y:S01]  /*1aa0*/  IADD3.X R5, PT, PT, RZ, UR7, RZ, P0, !PT ;  /* 0x00000007ff057c10 */ /* 0x000fe200087fe4ff */
[----:B------:R-:W0:Y:S04]  /*1ab0*/  @!P1 LDC R7, c[0x0][0x860] ;  /* 0x00021800ff079b82 */ /* 0x000e280000000800 */
[----:B0-----:R0:W-:Y:S04]  /*1ac0*/  STG.E.U8 desc[UR36][R4.64], R7 ;  /* 0x0000000704007986 */ /* 0x0011e8000c101124 */
.L_x_39145:
[----:B------:R-:W-:Y:S05]  /*1ad0*/  BSYNC.RECONVERGENT B0 ;  /* 0x0000000000007941 */ /* 0x000fea0003800200 */
.L_x_39144:
[----:B------:R-:W-:Y:S01]  /*1ae0*/  ISETP.GE.U32.AND P0, PT, R33, UR4, PT ;  /* 0x0000000421007c0c */ /* 0x000fe2000bf06070 */
[----:B------:R-:W-:Y:S03]  /*1af0*/  BSSY.RECONVERGENT B0, `(.L_x_39147) ;  /* 0x000014c000007945 */ /* 0x000fe60003800200 */
        /* <DEDUP_REMOVED lines=292> */
[----:B------:R-:W1:Y:S01]  /*2d40*/  LDCU UR6, c[0x0][0x4a8] ;  /* 0x00009500ff0677ac */ /* 0x000e620008000800 */
[----:B------:R-:W2:Y:S09]  /*2d50*/  LDCU UR7, c[0x0][0x5cc] ;  /* 0x0000b980ff0777ac */ /* 0x000eb20008000800 */
[----:B------:R-:W3:Y:S01]  /*2d60*/  @P0 LDC.64 R10, c[0x0][0x4b0] ;  /* 0x00012c00ff0a0b82 */ /* 0x000ee20000000a00 */
[----:B0-----:R-:W-:-:S07]  /*2d70*/  IMAD.HI.U32 R8, R7, UR9, R6 ;  /* 0x0000000907087c27 */ /* 0x001fce000f8e0006 */
[----:B------:R-:W0:Y:S01]  /*2d80*/  @P0 LDC R13, c[0x0][0x4ac] ;  /* 0x00012b00ff0d0b82 */ /* 0x000e220000000800 */
[----:B-1----:R-:W-:Y:S01]  /*2d90*/  SHF.R.U32.HI R9, RZ, UR6, R8 ;  /* 0x00000006ff097c19 */ /* 0x002fe20008011608 */
[----:B------:R-:W1:Y:S01]  /*2da0*/  LDCU UR6, c[0x0][0x5d0] ;  /* 0x0000ba00ff0677ac */ /* 0x000e620008000800 */
[----:B------:R-:W-:-:S05]  /*2db0*/  @P0 IMAD.MOV.U32 R8, RZ, RZ, RZ ;  /* 0x000000ffff080224 */ /* 0x000fca00078e00ff */
[----:B------:R-:W4:Y:S01]  /*2dc0*/  @P0 LDC.64 R14, c[0x0][0x5d8] ;  /* 0x00017600ff0e0b82 */ /* 0x000f220000000a00 */
[--C-:B------:R-:W-:Y:S02]  /*2dd0*/  IMAD.MOV R5, RZ, RZ, -R9.reuse ;  /* 0x000000ffff057224 */ /* 0x100fe400078e0a09 */
[----:B---3--:R-:W-:-:S05]  /*2de0*/  @P0 IMAD.HI.U32 R6, R9, R10, R8 ;  /* 0x0000000a09060227 */ /* 0x008fca00078e0008 */
[----:B------:R-:W-:-:S04]  /*2df0*/  @P0 SHF.R.U32.HI R6, RZ, R11, R6 ;  /* 0x0000000bff060219 */ /* 0x000fc80000011606 */
[----:B------:R-:W-:Y:S01]  /*2e00*/  @P0 IADD3 R8, PT, PT, -R6, RZ, RZ ;  /* 0x000000ff06080210 */ /* 0x000fe20007ffe1ff */
[----:B------:R-:W-:-:S04]  /*2e10*/  IMAD R6, R5, UR8, R7 ;  /* 0x0000000805067c24 */ /* 0x000fc8000f8e0207 */
[----:B0-----:R-:W-:Y:S02]  /*2e20*/  @P0 IMAD R8, R13, R8, R9 ;  /* 0x000000080d080224 */ /* 0x001fe400078e0209 */
[C---:B--2---:R-:W-:Y:S02]  /*2e30*/  IMAD R3, R6.reuse, UR7, R3 ;  /* 0x0000000706037c24 */ /* 0x044fe4000f8e0203 */
[----:B-1----:R-:W-:Y:S02]  /*2e40*/  IMAD R4, R6, UR6, R4 ;  /* 0x0000000606047c24 */ /* 0x002fe4000f8e0204 */
[C---:B----4-:R-:W-:Y:S02]  /*2e50*/  @P0 IMAD R3, R8.reuse, R14, R3 ;  /* 0x0000000e08030224 */ /* 0x050fe400078e0203 */
[----:B------:R-:W-:-:S07]  /*2e60*/  @P0 IMAD R4, R8, R15, R4 ;  /* 0x0000000f08040224 */ /* 0x000fce00078e0204 */
.L_x_39149:
[----:B------:R-:W0:Y:S01]  /*2e70*/  LDCU.64 UR6, c[0x0][0x5f0] ;  /* 0x0000be00ff0677ac */ /* 0x000e220008000a00 */
[----:B------:R-:W1:Y:S01]  /*2e80*/  LDCU.64 UR8, c[0x0][0x5e8] ;  /* 0x0000bd00ff0877ac */ /* 0x000e620008000a00 */
[----:B0-----:R-:W-:Y:S01]  /*2e90*/  IADD3 R6, P0, PT, R4, UR6, RZ ;  /* 0x0000000604067c10 */ /* 0x001fe2000ff1e0ff */
[----:B------:R-:W0:Y:S04]  /*2ea0*/  LDCU UR6, c[0x0][0x858] ;  /* 0x00010b00ff0677ac */ /* 0x000e280008000800 */
[----:B------:R-:W-:-:S05]  /*2eb0*/  IMAD.X R7, RZ, RZ, UR7, P0 ;  /* 0x00000007ff077e24 */ /* 0x000fca00080e06ff */
[----:B------:R-:W0:Y:S01]  /*2ec0*/  LDG.E R6, desc[UR36][R6.64] ;  /* 0x0000002406067981 */ /* 0x000e22000c1e1900 */
[----:B------:R-:W-:Y:S01]  /*2ed0*/  IADD3 R33, PT, PT, R33, 0x80, RZ ;  /* 0x0000008021217810 */ /* 0x000fe20007ffe0ff */
[----:B0-----:R-:W-:Y:S01]  /*2ee0*/  FMUL.FTZ R8, R6, UR6 ;  /* 0x0000000606087c20 */ /* 0x001fe20008410000 */
[----:B------:R-:W0:Y:S03]  /*2ef0*/  LDCU UR6, c[0x0][0x868] ;  /* 0x00010d00ff0677ac */ /* 0x000e260008000800 */
[----:B------:R-:W2:Y:S02]  /*2f00*/  FRND R5, R8 ;  /* 0x0000000800057307 */ /* 0x000ea40000201000 */
[----:B--2---:R-:W-:-:S06]  /*2f10*/  FADD.FTZ R9, R34, R5 ;  /* 0x0000000522097221 */ /* 0x004fcc0000010000 */
[----:B------:R-:W2:Y:S02]  /*2f20*/  F2I.S64.TRUNC R4, R9 ;  /* 0x0000000900047311 */ /* 0x000ea4000020d900 */
[----:B--2---:R-:W-:Y:S02]  /*2f30*/  ISETP.GT.U32.AND P0, PT, R4, 0xff, PT ;  /* 0x000000ff0400780c */ /* 0x004fe40003f04070 */
[C---:B------:R-:W-:Y:S02]  /*2f40*/  ISETP.GE.AND P1, PT, R5.reuse, RZ, PT ;  /* 0x000000ff0500720c */ /* 0x040fe40003f26270 */
[----:B------:R-:W-:-:S04]  /*2f50*/  ISETP.GT.U32.AND.EX P0, PT, R5, RZ, PT, P0 ;  /* 0x000000ff0500720c */ /* 0x000fc80003f04100 */
[----:B0-----:R-:W-:Y:S02]  /*2f60*/  SEL R7, R4, UR6, !P0 ;  /* 0x0000000604077c07 */ /* 0x001fe4000c000000 */
[----:B-1----:R-:W-:-:S05]  /*2f70*/  IADD3 R4, P0, PT, R3, UR8, RZ ;  /* 0x0000000803047c10 */ /* 0x002fca000ff1e0ff */
[----:B------:R-:W0:Y:S01]  /*2f80*/  @!P1 LDC R7, c[0x0][0x860] ;  /* 0x00021800ff079b82 */ /* 0x000e220000000800 */
[----:B------:R-:W-:-:S05]  /*2f90*/  IMAD.X R5, RZ, RZ, UR9, P0 ;  /* 0x00000009ff057e24 */ /* 0x000fca00080e06ff */
[----:B0-----:R1:W-:Y:S02]  /*2fa0*/  STG.E.U8 desc[UR36][R4.64], R7 ;  /* 0x0000000704007986 */ /* 0x0013e4000c101124 */
.L_x_39148:
[----:B------:R-:W-:Y:S05]  /*2fb0*/  BSYNC.RECONVERGENT B0 ;  /* 0x0000000000007941 */ /* 0x000fea0003800200 */
.L_x_39147:
[----:B------:R-:W-:Y:S01]  /*2fc0*/  ISETP.GE.U32.AND P0, PT, R33, UR4, PT ;  /* 0x0000000421007c0c */ /* 0x000fe2000bf06070 */
[----:B------:R-:W-:Y:S03]  /*2fd0*/  BSSY.RECONVERGENT B0, `(.L_x_39150) ;  /* 0x000014c000007945 */ /* 0x000fe60003800200 */
        /* <DEDUP_REMOVED lines=18> */
[----:B------:R-:W2:Y:S02]  /*3100*/  LDCU UR7, c[0x0][0x4c4] ;  /* 0x00009880ff0777ac */ /* 0x000ea40008000800 */
        /* <DEDUP_REMOVED lines=279> */
[----:B------:R-:W1:Y:S01]  /*4280*/  LDCU UR6, c[0x0][0x5d0] ;  /* 0x0000ba00ff0677ac */ /* 0x000e620008000800 */
[----:B------:R-:W-:-:S05]  /*4290*/  @P0 MOV R8, RZ ;  /* 0x000000ff00080202 */ /* 0x000fca0000000f00 */
[----:B------:R-:W4:Y:S01]  /*42a0*/  @P0 LDC.64 R14, c[0x0][0x5d8] ;  /* 0x00017600ff0e0b82 */ /* 0x000f220000000a00 */
[--C-:B------:R-:W-:Y:S02]  /*42b0*/  IMAD.MOV R5, RZ, RZ, -R9.reuse ;  /* 0x000000ffff057224 */ /* 0x100fe400078e0a09 */
        /* <DEDUP_REMOVED lines=9> */
.L_x_39152:
[----:B------:R-:W0:Y:S01]  /*4350*/  LDCU.64 UR6, c[0x0][0x5f0] ;  /* 0x0000be00ff0677ac */ /* 0x000e220008000a00 */
[----:B------:R-:W1:Y:S01]  /*4360*/  LDCU.64 UR8, c[0x0][0x5e8] ;  /* 0x0000bd00ff0877ac */ /* 0x000e620008000a00 */
[----:B0-----:R-:W-:Y:S01]  /*4370*/  IADD3 R6, P0, PT, R4, UR6, RZ ;  /* 0x0000000604067c10 */ /* 0x001fe2000ff1e0ff */
[----:B------:R-:W0:Y:S03]  /*4380*/  LDCU UR6, c[0x0][0x858] ;  /* 0x00010b00ff0677ac */ /* 0x000e260008000800 */
[----:B------:R-:W-:-:S05]  /*4390*/  IADD3.X R7, PT, PT, RZ, UR7, RZ, P0, !PT ;  /* 0x00000007ff077c10 */ /* 0x000fca00087fe4ff */
[----:B------:R-:W0:Y:S01]  /*43a0*/  LDG.E R6, desc[UR36][R6.64] ;  /* 0x0000002406067981 */ /* 0x000e22000c1e1900 */
[----:B------:R-:W-:Y:S02]  /*43b0*/  VIADD R33, R33, 0x80 ;  /* 0x0000008021217836 */ /* 0x000fe40000000000 */
        /* <DEDUP_REMOVED lines=13> */
.L_x_39151:
[----:B------:R-:W-:Y:S05]  /*4490*/  BSYNC.RECONVERGENT B0 ;  /* 0x0000000000007941 */ /* 0x000fea0003800200 */
.L_x_39150:
[----:B------:R-:W-:-:S04]  /*44a0*/  ISETP.GE.U32.AND P0, PT, R33, UR4, PT ;  /* 0x0000000421007c0c */ /* 0x000fc8000bf06070 */
        /* <DEDUP_REMOVED lines=299> */
[----:B------:R-:W-:Y:S02]  /*5760*/  @P0 IMAD.MOV.U32 R6, RZ, RZ, RZ ;  /* 0x000000ffff060224 */ /* 0x000fe400078e00ff */
[----:B------:R-:W-:-:S03]  /*5770*/  IADD3 R4, PT, PT, -R7, RZ, RZ ;  /* 0x000000ff07047210 */ /* 0x000fc60007ffe1ff */
[----:B------:R-:W4:Y:S02]  /*5780*/  @P0 LDC.64 R12, c[0x0][0x5d8] ;  /* 0x00017600ff0c0b82 */ /* 0x000f240000000a00 */
[----:B------:R-:W-:Y:S02]  /*5790*/  IMAD R4, R4, UR6, R5 ;  /* 0x0000000604047c24 */ /* 0x000fe4000f8e0205 */
[----:B---3--:R-:W-:-:S04]  /*57a0*/  @P0 IMAD.HI.U32 R0, R7, R8, R6 ;  /* 0x0000000807000227 */ /* 0x008fc800078e0006 */
[C---:B--2---:R-:W-:Y:S01]  /*57b0*/  IMAD R3, R4.reuse, UR5, R3 ;  /* 0x0000000504037c24 */ /* 0x044fe2000f8e0203 */
[----:B------:R-:W-:Y:S01]  /*57c0*/  @P0 SHF.R.U32.HI R0, RZ, R9, R0 ;  /* 0x00000009ff000219 */ /* 0x000fe20000011600 */
[----:B-1----:R-:W-:-:S04]  /*57d0*/  IMAD R2, R4, UR4, R2 ;  /* 0x0000000404027c24 */ /* 0x002fc8000f8e0202 */
[----:B------:R-:W-:-:S04]  /*57e0*/  @P0 IMAD.MOV R6, RZ, RZ, -R0 ;  /* 0x000000ffff060224 */ /* 0x000fc800078e0a00 */
[----:B0-----:R-:W-:-:S04]  /*57f0*/  @P0 IMAD R6, R11, R6, R7 ;  /* 0x000000060b060224 */ /* 0x001fc800078e0207 */
[C---:B----4-:R-:W-:Y:S02]  /*5800*/  @P0 IMAD R3, R6.reuse, R12, R3 ;  /* 0x0000000c06030224 */ /* 0x050fe400078e0203 */
[----:B------:R-:W-:-:S07]  /*5810*/  @P0 IMAD R2, R6, R13, R2 ;  /* 0x0000000d06020224 */ /* 0x000fce00078e0202 */
.L_x_39153:
[----:B------:R-:W0:Y:S01]  /*5820*/  LDCU.64 UR4, c[0x0][0x5f0] ;  /* 0x0000be00ff0477ac */ /* 0x000e220008000a00 */
[----:B------:R-:W1:Y:S01]  /*5830*/  LDCU.64 UR6, c[0x0][0x5e8] ;  /* 0x0000bd00ff0677ac */ /* 0x000e620008000a00 */
[----:B0-----:R-:W-:Y:S01]  /*5840*/  IADD3 R6, P0, PT, R2, UR4, RZ ;  /* 0x0000000402067c10 */ /* 0x001fe2000ff1e0ff */
[----:B------:R-:W0:Y:S04]  /*5850*/  LDCU UR4, c[0x0][0x858] ;  /* 0x00010b00ff0477ac */ /* 0x000e280008000800 */
[----:B------:R-:W-:-:S05]  /*5860*/  IMAD.X R7, RZ, RZ, UR5, P0 ;  /* 0x00000005ff077e24 */ /* 0x000fca00080e06ff */
[----:B------:R-:W0:Y:S02]  /*5870*/  LDG.E R6, desc[UR36][R6.64] ;  /* 0x0000002406067981 */ /* 0x000e24000c1e1900 */
        /* <DEDUP_REMOVED lines=9> */
[----:B-1----:R-:W-:-:S04]  /*5910*/  IADD3 R2, P0, PT, R3, UR6, RZ ;  /* 0x0000000603027c10 */ /* 0x002fc8000ff1e0ff */
[----:B------:R-:W-:Y:S01]  /*5920*/  IADD3.X R3, PT, PT, RZ, UR7, RZ, P0, !PT ;  /* 0x00000007ff037c10 */ /* 0x000fe200087fe4ff */
[----:B------:R-:W0:Y:S04]  /*5930*/  @!P1 LDC R7, c[0x0][0x860] ;  /* 0x00021800ff079b82 */ /* 0x000e280000000800 */
[----:B0-----:R-:W-:Y:S01]  /*5940*/  STG.E.U8 desc[UR36][R2.64], R7 ;  /* 0x0000000702007986 */ /* 0x001fe2000c101124 */
[----:B------:R-:W-:Y:S05]  /*5950*/  EXIT ;  /* 0x000000000000794d */ /* 0x000fea0003800000 */
.L_x_39140:
[----:B------:R-:W0:Y:S02]  /*5960*/  LDCU UR38, c[0x0][0x388] ;  /* 0x00007100ff2677ac */ /* 0x000e240008000800 */
[----:B0-----:R-:W-:-:S09]  /*5970*/  UISETP.NE.AND UP0, UPT, UR38, URZ, UPT ;  /* 0x000000ff2600728c */ /* 0x001fd2000bf05270 */
[----:B------:R-:W-:Y:S05]  /*5980*/  BRA.U UP0, `(.L_x_39154) ;  /* 0x0000005100b07547 */ /* 0x000fea000b800000 */
[----:B------:R-:W0:Y:S01]  /*5990*/  LDCU.64 UR4, c[0x0][0x380] ;  /* 0x00007000ff0477ac */ /* 0x000e220008000a00 */
[----:B------:R-:W-:Y:S01]  /*59a0*/  IMAD.MOV.U32 R36, RZ, RZ, -0x1 ;  /* 0xffffffffff247424 */ /* 0x000fe200078e00ff */
[----:B------:R-:W-:Y:S01]  /*59b0*/  BSSY.RECONVERGENT B8, `(.L_x_39155) ;  /* 0x000014b000087945 */ /* 0x000fe20003800200 */
[----:B------:R-:W-:Y:S02]  /*59c0*/  IMAD.MOV.U32 R37, RZ, RZ, -0x1 ;  /* 0xffffffffff257424 */ /* 0x000fe400078e00ff */
[----:B------:R-:W-:-:S05]  /*59d0*/  IMAD.WIDE.U32 R36, R4, 0x1, R36 ;  /* 0x0000000104247825 */ /* 0x000fca00078e0024 */
[----:B------:R-:W-:Y:S02]  /*59e0*/  IADD3 R2, PT, PT, R37, R5, RZ ;  /* 0x0000000525027210 */ /* 0x000fe40007ffe0ff */
[----:B0-----:R-:W-:-:S04]  /*59f0*/  ISETP.GE.U32.AND P0, PT, R33, UR4, PT ;  /* 0x0000000421007c0c */ /* 0x001fc8000bf06070 */
[----:B------:R-:W-:-:S13]  /*5a00*/  ISETP.GE.AND.EX P0, PT, RZ, UR5, PT, P0 ;  /* 0x00000005ff007c0c */ /* 0x000fda000bf06300 */
[----:B------:R-:W-:Y:S05]  /*5a10*/  @P0 BRA `(.L_x_39156) ;  /* 0x0000001400100947 */ /* 0x000fea0003800000 */
[----:B------:R-:W-:Y:S01]  /*5a20*/  ISETP.GE.U32.AND P0, PT, R36, 0x3, PT ;  /* 0x000000032400780c */ /* 0x000fe20003f06070 */
[----:B------:R-:W-:Y:S01]  /*5a30*/  IMAD.MOV.U32 R29, RZ, RZ, RZ ;  /* 0x000000ffff1d7224 */ /* 0x000fe200078e00ff */
[----:B------:R-:W-:Y:S02]  /*5a40*/  LOP3.LUT R30, R4, 0x3, RZ, 0xc0, !PT ;  /* 0x00000003041e7812 */ /* 0x000fe400078ec0ff */
[----:B------:R-:W-:Y:S02]  /*5a50*/  CS2R R24, SRZ ;  /* 0x0000000000187805 */ /* 0x000fe4000001ff00 */
[----:B------:R-:W-:-:S13]  /*5a60*/  ISETP.GE.U32.AND.EX P0, PT, R2, RZ, PT, P0 ;  /* 0x000000ff0200720c */ /* 0x000fda0003f06100 */
[----:B------:R-:W-:Y:S05]  /*5a70*/  @!P0 BRA `(.L_x_39157) ;  /* 0x0000000800b88947 */ /* 0x000fea0003800000 */
[----:B------:R-:W0:Y:S01]  /*5a80*/  LDCU UR4, c[0x0][0x5fc] ;  /* 0x0000bf80ff0477ac */ /* 0x000e220008000800 */
[----:B------:R-:W-:Y:S01]  /*5a90*/  LOP3.LUT R29, R4, 0xfffffffc, RZ, 0xc0, !PT ;  /* 0xfffffffc041d7812 */ /* 0x000fe200078ec0ff */
[----:B------:R-:W-:Y:S01]  /*5aa0*/  BSSY.RECONVERGENT B7, `(.L_x_39157) ;  /* 0x00000ab000077945 */ /* 0x000fe20003800200 */
[----:B------:R-:W-:Y:S01]  /*5ab0*/  IMAD.MOV.U32 R28, RZ, RZ, 0x428 ;  /* 0x00000428ff1c7424 */ /* 0x000fe200078e00ff */
[----:B------:R-:W-:Y:S02]  /*5ac0*/  CS2R R24, SRZ ;  /* 0x0000000000187805 */ /* 0x000fe4000001ff00 */
[----:B------:R-:W-:Y:S01]  /*5ad0*/  MOV R27, R29 ;  /* 0x0000001d001b7202 */ /* 0x000fe20000000f00 */
[----:B0-----:R-:W-:-:S07]  /*5ae0*/  IMAD.U32 R26, RZ, RZ, UR4 ;  /* 0x00000004ff1a7e24 */ /* 0x001fce000f8e00ff */
.L_x_39166:
[----:B------:R-:W0:Y:S02]  /*5af0*/  LDC.64 R38, c[0x0][R28+0x1d8] ;  /* 0x000076001c267b82 */ /* 0x000e240000000a00 */
[----:B0-----:R-:W2:Y:S06]  /*5b00*/  LDG.E.64 R38, desc[UR36][R38.64] ;  /* 0x0000002426267981 */ /* 0x001eac000c1e1b00 */
[----:B------:R-:W0:Y:S01]  /*5b10*/  LDC.64 R22, c[0x0][R28+0x2a0] ;  /* 0x0000a8001c167b82 */ /* 0x000e220000000a00 */
[----:B------:R-:W-:Y:S01]  /*5b20*/  BSSY.RECONVERGENT B6, `(.L_x_39158) ;  /* 0x0000018000067945 */ /* 0x000fe20003800200 */
[----:B0-----:R-:W-:-:S04]  /*5b30*/  IADD3 R3, P0, PT, RZ, -R22, RZ ;  /* 0x80000016ff037210 */ /* 0x001fc80007f1e0ff */
[C---:B--2---:R-:W-:Y:S01]  /*5b40*/  ISETP.GE.U32.AND P1, PT, R38.reuse, R3, PT ;  /* 0x000000032600720c */ /* 0x044fe20003f26070 */
[----:B------:R-:W-:Y:S01]  /*5b50*/  IMAD.X R3, RZ, RZ, ~R23, P0 ;  /* 0x000000ffff037224 */ /* 0x000fe200000e0e17 */
[----:B------:R-:W-:-:S04]  /*5b60*/  ISETP.GE.U32.AND P0, PT, R38, R22, PT ;  /* 0x000000162600720c */ /* 0x000fc80003f06070 */
[C---:B------:R-:W-:Y:S02]  /*5b70*/  ISETP.GE.AND.EX P1, PT, R39.reuse, R3, PT, P1 ;  /* 0x000000032700720c */ /* 0x040fe40003f26310 */
[----:B------:R-:W-:-:S13]  /*5b80*/  ISETP.GE.AND.EX P0, PT, R39, R23, PT, P0 ;  /* 0x000000172700720c */ /* 0x000fda0003f06300 */
[----:B------:R-:W-:Y:S05]  /*5b90*/  @!P0 BRA P1, `(.L_x_39159) ;  /* 0x0000000000408947 */ /* 0x000fea0000800000 */
[----:B------:R-:W-:Y:S01]  /*5ba0*/  MOV R14, 0x0 ;  /* 0x00000000000e7802 */ /* 0x000fe20000000f00 */
[----:B------:R-:W0:Y:S01]  /*5bb0*/  LDCU.64 UR4, c[0x4][0x4c8] ;  /* 0x01009900ff0477ac */ /* 0x000e220008000a00 */
[----:B------:R-:W-:Y:S02]  /*5bc0*/  HFMA2 R8, -RZ, RZ, 0, 6.616115570068359375e-06 ;  /* 0x0000006fff087431 */ /* 0x000fe400000001ff */
        /* <DEDUP_REMOVED lines=13> */
.L_x_39159:
[----:B------:R-:W-:Y:S05]  /*5ca0*/  BSYNC.RECONVERGENT B6 ;  /* 0x0000000000067941 */ /* 0x000fea0003800200 */
.L_x_39158:
[----:B------:R-:W0:Y:S02]  /*5cb0*/  LDC.64 R18, c[0x0][R28+0x1e0] ;  /* 0x000078001c127b82 */ /* 0x000e240000000a00 */
[----:B0-----:R-:W2:Y:S06]  /*5cc0*/  LDG.E.64 R18, desc[UR36][R18.64] ;  /* 0x0000002412127981 */ /* 0x001eac000c1e1b00 */
[----:B------:R-:W0:Y:S01]  /*5cd0*/  LDC.64 R16, c[0x0][R28+0x2a8] ;  /* 0x0000aa001c107b82 */ /* 0x000e220000000a00 */
[--C-:B------:R-:W-:Y:S01]  /*5ce0*/  SHF.R.S32.HI R3, RZ, 0x1f, R39.reuse ;  /* 0x0000001fff037819 */ /* 0x100fe20000011427 */
[----:B------:R-:W-:Y:S01]  /*5cf0*/  BSSY.RECONVERGENT B6, `(.L_x_39160) ;  /* 0x0000022000067945 */ /* 0x000fe20003800200 */
[----:B------:R-:W-:-:S02]  /*5d00*/  SHF.R.S32.HI R7, RZ, 0x1f, R39 ;  /* 0x0000001fff077819 */ /* 0x000fc40000011427 */
[----:B------:R-:W-:Y:S02]  /*5d10*/  LOP3.LUT R3, R3, R22, RZ, 0xc0, !PT ;  /* 0x0000001603037212 */ /* 0x000fe400078ec0ff */
[----:B------:R-:W-:Y:S01]  /*5d20*/  LOP3.LUT R7, R7, R23, RZ, 0xc0, !PT ;  /* 0x0000001707077212 */ /* 0x000fe200078ec0ff */
[----:B------:R-:W1:Y:S01]  /*5d30*/  LDC.64 R4, c[0x0][R28+0x368] ;  /* 0x0000da001c047b82 */ /* 0x000e620000000a00 */
[----:B------:R-:W-:-:S04]  /*5d40*/  IADD3 R3, P0, PT, R38, R3, RZ ;  /* 0x0000000326037210 */ /* 0x000fc80007f1e0ff */
[----:B------:R-:W-:Y:S02]  /*5d50*/  IADD3.X R7, PT, PT, R39, R7, RZ, P0, !PT ;  /* 0x0000000727077210 */ /* 0x000fe400007fe4ff */
[----:B0-----:R-:W-:Y:S01]  /*5d60*/  IADD3 R9, P2, PT, RZ, -R16, RZ ;  /* 0x80000010ff097210 */ /* 0x001fe20007f5e0ff */
[-C--:B-1----:R-:W-:Y:S02]  /*5d70*/  IMAD R0, R5, R3.reuse, RZ ;  /* 0x0000000305007224 */ /* 0x082fe400078e02ff */
[----:B------:R-:W-:-:S04]  /*5d80*/  IMAD.WIDE.U32 R38, R4, R3, R24 ;  /* 0x0000000304267225 */ /* 0x000fc800078e0018 */
[----:B------:R-:W-:-:S04]  /*5d90*/  IMAD R7, R4, R7, R0 ;  /* 0x0000000704077224 */ /* 0x000fc800078e0200 */
[----:B------:R-:W-:Y:S01]  /*5da0*/  IMAD.IADD R31, R39, 0x1, R7 ;  /* 0x00000001271f7824 */ /* 0x000fe200078e0207 */
        /* <DEDUP_REMOVED lines=22> */
.L_x_39161:
[----:B------:R-:W-:Y:S05]  /*5f10*/  BSYNC.RECONVERGENT B6 ;  /* 0x0000000000067941 */ /* 0x000fea0003800200 */
.L_x_39160:
        /* <DEDUP_REMOVED lines=9> */
[----:B------:R-:W-:Y:S02]  /*5fb0*/  IADD3 R3, P0, PT, R18, R3, RZ ;  /* 0x0000000312037210 */ /* 0x000fe40007f1e0ff */
[----:B------:R-:W-:-:S03]  /*5fc0*/  MOV R39, R31 ;  /* 0x0000001f00277202 */ /* 0x000fc60000000f00 */
[----:B------:R-:W-:Y:S01]  /*5fd0*/  IMAD.X R19, R19, 0x1, R17, P0 ;  /* 0x0000000113137824 */ /* 0x000fe200000e0611 */
[----:B0-----:R-:W-:Y:S01]  /*5fe0*/  IADD3 R7, P2, PT, RZ, -R22, RZ ;  /* 0x80000016ff077210 */ /* 0x001fe20007f5e0ff */
[-C--:B-1----:R-:W-:Y:S02]  /*5ff0*/  IMAD R0, R5, R3.reuse, RZ ;  /* 0x0000000305007224 */ /* 0x082fe400078e02ff */
[----:B------:R-:W-:-:S04]  /*6000*/  IMAD.WIDE.U32 R38, R4, R3, R38 ;  /* 0x0000000304267225 */ /* 0x000fc800078e0026 */
[----:B------:R-:W-:-:S05]  /*6010*/  IMAD R19, R4, R19, R0 ;  /* 0x0000001304137224 */ /* 0x000fca00078e0200 */
[----:B------:R-:W-:Y:S02]  /*6020*/  IADD3 R31, PT, PT, R39, R19, RZ ;  /* 0x00000013271f7210 */ /* 0x000fe40007ffe0ff */
        /* <DEDUP_REMOVED lines=22> */
.L_x_39163:
[----:B------:R-:W-:Y:S05]  /*6190*/  BSYNC.RECONVERGENT B6 ;  /* 0x0000000000067941 */ /* 0x000fea0003800200 */
.L_x_39162:
[----:B------:R-:W0:Y:S02]  /*61a0*/  LDC.64 R18, c[0x0][R28+0x1f0] ;  /* 0x00007c001c127b82 */ /* 0x000e240000000a00 */
[----:B0-----:R-:W2:Y:S06]  /*61b0*/  LDG.E.64 R18, desc[UR36][R18.64] ;  /* 0x0000002412127981 */ /* 0x001eac000c1e1b00 */
[----:B------:R-:W0:Y:S01]  /*61c0*/  LDC.64 R16, c[0x0][R28+0x2b8] ;  /* 0x0000ae001c107b82 */ /* 0x000e220000000a00 */
[--C-:B------:R-:W-:Y:S01]  /*61d0*/  SHF.R.S32.HI R3, RZ, 0x1f, R25.reuse ;  /* 0x0000001fff037819 */ /* 0x100fe20000011419 */
[----:B------:R-:W-:Y:S01]  /*61e0*/  BSSY.RECONVERGENT B6, `(.L_x_39164) ;  /* 0x0000024000067945 */ /* 0x000fe20003800200 */
[----:B------:R-:W-:-:S02]  /*61f0*/  SHF.R.S32.HI R7, RZ, 0x1f, R25 ;  /* 0x0000001fff077819 */ /* 0x000fc40000011419 */
[----:B------:R-:W-:Y:S01]  /*6200*/  LOP3.LUT R3, R3, R22, RZ, 0xc0, !PT ;  /* 0x0000001603037212 */ /* 0x000fe200078ec0ff */
[----:B------:R-:W-:Y:S01]  /*6210*/  IMAD.MOV.U32 R22, RZ, RZ, R38 ;  /* 0x000000ffff167224 */ /* 0x000fe200078e0026 */
[----:B------:R-:W-:Y:S01]  /*6220*/  LOP3.LUT R7, R7, R23, RZ, 0xc0, !PT ;  /* 0x0000001707077212 */ /* 0x000fe200078ec0ff */
[----:B------:R-:W1:Y:S01]  /*6230*/  LDC.64 R4, c[0x0][R28+0x378] ;  /* 0x0000de001c047b82 */ /* 0x000e620000000a00 */
[----:B------:R-:W-:Y:S01]  /*6240*/  IADD3 R3, P0, PT, R24, R3, RZ ;  /* 0x0000000318037210 */ /* 0x000fe20007f1e0ff */
[----:B------:R-:W-:-:S03]  /*6250*/  IMAD.MOV.U32 R23, RZ, RZ, R31 ;  /* 0x000000ffff177224 */ /* 0x000fc600078e001f */
[----:B------:R-:W-:Y:S02]  /*6260*/  IADD3.X R25, PT, PT, R25, R7, RZ, P0, !PT ;  /* 0x0000000719197210 */ /* 0x000fe400007fe4ff */
[----:B0-----:R-:W-:-:S05]  /*6270*/  IADD3 R9, P2, PT, RZ, -R16, RZ ;  /* 0x80000010ff097210 */ /* 0x001fca0007f5e0ff */
[----:B------:R-:W-:Y:S02]  /*6280*/  IMAD.X R7, RZ, RZ, ~R17, P2 ;  /* 0x000000ffff077224 */ /* 0x000fe400010e0e11 */
[-C--:B-1----:R-:W-:Y:S02]  /*6290*/  IMAD R0, R5, R3.reuse, RZ ;  /* 0x0000000305007224 */ /* 0x082fe400078e02ff */
[----:B------:R-:W-:-:S04]  /*62a0*/  IMAD.WIDE.U32 R22, R4, R3, R22 ;  /* 0x0000000304167225 */ /* 0x000fc800078e0016 */
[----:B------:R-:W-:-:S04]  /*62b0*/  IMAD R25, R4, R25, R0 ;  /* 0x0000001904197224 */ /* 0x000fc800078e0200 */
[----:B------:R-:W-:Y:S01]  /*62c0*/  IMAD.IADD R25, R23, 0x1, R25 ;  /* 0x0000000117197824 */ /* 0x000fe200078e0219 */
[C---:B--2---:R-:W-:Y:S02]  /*62d0*/  ISETP.GE.U32.AND P1, PT, R18.reuse, R9, PT ;  /* 0x000000091200720c */ /* 0x044fe40003f26070 */
[----:B------:R-:W-:Y:S02]  /*62e0*/  ISETP.GE.U32.AND P0, PT, R18, R16, PT ;  /* 0x000000101200720c */ /* 0x000fe40003f06070 */
        /* <DEDUP_REMOVED lines=19> */
.L_x_39165:
[----:B------:R-:W-:Y:S05]  /*6420*/  BSYNC.RECONVERGENT B6 ;  /* 0x0000000000067941 */ /* 0x000fea0003800200 */
.L_x_39164:
[----:B------:R0:W1:Y:S01]  /*6430*/  LDC.64 R4, c[0x0][R28+0x380] ;  /* 0x0000e0001c047b82 */ /* 0x0000620000000a00 */
[--C-:B------:R-:W-:Y:S01]  /*6440*/  SHF.R.S32.HI R3, RZ, 0x1f, R19.reuse ;  /* 0x0000001fff037819 */ /* 0x100fe20000011413 */
[----:B------:R-:W-:Y:S01]  /*6450*/  IMAD.MOV.U32 R24, RZ, RZ, R22 ;  /* 0x000000ffff187224 */ /* 0x000fe200078e0016 */
[----:B------:R-:W-:Y:S02]  /*6460*/  SHF.R.S32.HI R7, RZ, 0x1f, R19 ;  /* 0x0000001fff077819 */ /* 0x000fe40000011413 */
[----:B------:R-:W-:Y:S02]  /*6470*/  LOP3.LUT R3, R3, R16, RZ, 0xc0, !PT ;  /* 0x0000001003037212 */ /* 0x000fe400078ec0ff */
[----:B------:R-:W-:Y:S02]  /*6480*/  LOP3.LUT R17, R7, R17, RZ, 0xc0, !PT ;  /* 0x0000001107117212 */ /* 0x000fe400078ec0ff */
[----:B------:R-:W-:Y:S02]  /*6490*/  IADD3 R3, P0, PT, R18, R3, RZ ;  /* 0x0000000312037210 */ /* 0x000fe40007f1e0ff */
[----:B------:R-:W-:-:S02]  /*64a0*/  IADD3 R27, P1, PT, R27, -0x4, RZ ;  /* 0xfffffffc1b1b7810 */ /* 0x000fc40007f3e0ff */
[----:B------:R-:W-:Y:S02]  /*64b0*/  IADD3.X R19, PT, PT, R19, R17, RZ, P0, !PT ;  /* 0x0000001113137210 */ /* 0x000fe400007fe4ff */
[----:B------:R-:W-:Y:S02]  /*64c0*/  IADD3.X R26, PT, PT, R26, -0x1, RZ, P1, !PT ;  /* 0xffffffff1a1a7810 */ /* 0x000fe40000ffe4ff */
[----:B------:R-:W-:Y:S02]  /*64d0*/  ISETP.NE.U32.AND P0, PT, R27, RZ, PT ;  /* 0x000000ff1b00720c */ /* 0x000fe40003f05070 */
[----:B0-----:R-:W-:Y:S02]  /*64e0*/  IADD3 R28, PT, PT, R28, 0x20, RZ ;  /* 0x000000201c1c7810 */ /* 0x001fe40007ffe0ff */
[----:B------:R-:W-:Y:S01]  /*64f0*/  ISETP.NE.AND.EX P0, PT, R26, RZ, PT, P0 ;  /* 0x000000ff1a00720c */ /* 0x000fe20003f05300 */
[-C--:B-1----:R-:W-:Y:S02]  /*6500*/  IMAD R0, R5, R3.reuse, RZ ;  /* 0x0000000305007224 */ /* 0x082fe400078e02ff */
[----:B------:R-:W-:-:S04]  /*6510*/  IMAD.WIDE.U32 R24, R4, R3, R24 ;  /* 0x0000000304187225 */ /* 0x000fc800078e0018 */
[----:B------:R-:W-:-:S04]  /*6520*/  IMAD R19, R4, R19, R0 ;  /* 0x0000001304137224 */ /* 0x000fc800078e0200 */
[----:B------:R-:W-:Y:S02]  /*6530*/  IMAD.IADD R25, R25, 0x1, R19 ;  /* 0x0000000119197824 */ /* 0x000fe400078e0213 */
[----:B------:R-:W-:Y:S05]  /*6540*/  @P0 BRA `(.L_x_39166) ;  /* 0xfffffff400680947 */ /* 0x000fea000383ffff */
[----:B------:R-:W-:Y:S05]  /*6550*/  BSYNC.RECONVERGENT B7 ;  /* 0x0000000000077941 */ /* 0x000fea0003800200 */
.L_x_39157:
[----:B------:R-:W-:-:S04]  /*6560*/  ISETP.NE.U32.AND P0, PT, R30, RZ, PT ;  /* 0x000000ff1e00720c */ /* 0x000fc80003f05070 */
[----:B------:R-:W-:-:S13]  /*6570*/  ISETP.NE.AND.EX P0, PT, RZ, RZ, PT, P0 ;  /* 0x000000ffff00720c */ /* 0x000fda0003f05300 */
[----:B------:R-:W-:Y:S05]  /*6580*/  @!P0 BRA `(.L_x_39167) ;  /* 0x0000000400ec8947 */ /* 0x000fea0003800000 */
[----:B------:R-:W-:-:S04]  /*6590*/  IMAD.SHL.U32 R29, R29, 0x8, RZ ;  /* 0x000000081d1d7824 */ /* 0x000fc800078e00ff */
[----:B------:R-:W0:Y:S02]  /*65a0*/  LDC.64 R4, c[0x0][R29+0x600] ;  /* 0x000180001d047b82 */ /* 0x000e240000000a00 */
[----:B0-----:R-:W2:Y:S06]  /*65b0*/  LDG.E.64 R4, desc[UR36][R4.64] ;  /* 0x0000002404047981 */ /* 0x001eac000c1e1b00 */
[----:B------:R-:W0:Y:S02]  /*65c0*/  LDC.64 R6, c[0x0][R29+0x6c8] ;  /* 0x0001b2001d067b82 */ /* 0x000e240000000a00 */
[----:B0-----:R-:W-:-:S05]  /*65d0*/  IADD3 R3, P2, PT, RZ, -R6, RZ ;  /* 0x80000006ff037210 */ /* 0x001fca0007f5e0ff */
[----:B------:R-:W-:Y:S01]  /*65e0*/  IMAD.X R0, RZ, RZ, ~R7, P2 ;  /* 0x000000ffff007224 */ /* 0x000fe200010e0e07 */
[C---:B--2---:R-:W-:Y:S01]  /*65f0*/  ISETP.GE.U32.AND P1, PT, R4.reuse, R3, PT ;  /* 0x000000030400720c */ /* 0x044fe20003f26070 */
[----:B------:R-:W-:Y:S01]  /*6600*/  IMAD.MOV.U32 R16, RZ, RZ, R5 ;  /* 0x000000ffff107224 */ /* 0x000fe200078e0005 */
[----:B------:R-:W-:Y:S02]  /*6610*/  ISETP.GE.U32.AND P0, PT, R4, R6, PT ;  /* 0x000000060400720c */ /* 0x000fe40003f06070 */
[C---:B------:R-:W-:Y:S02]  /*6620*/  ISETP.GE.AND.EX P1, PT, R5.reuse, R0, PT, P1 ;  /* 0x000000000500720c */ /* 0x040fe40003f26310 */
[----:B------:R-:W-:Y:S02]  /*6630*/  ISETP.GE.AND.EX P0, PT, R5, R7, PT, P0 ;  /* 0x000000070500720c */ /* 0x000fe40003f06300 */
[----:B------:R-:W-:-:S11]  /*6640*/  MOV R17, R4 ;  /* 0x0000000400117202 */ /* 0x000fd60000000f00 */
[----:B------:R-:W-:Y:S05]  /*6650*/  @!P0 BRA P1, `(.L_x_39168) ;  /* 0x0000000000408947 */ /* 0x000fea0000800000 */
        /* <DEDUP_REMOVED lines=16> */
.L_x_39168:
[----:B------:R-:W-:Y:S01]  /*6760*/  ISETP.GT.U32.AND P0, PT, R17, -0x1, PT ;  /* 0xffffffff1100780c */ /* 0x000fe20003f04070 */
[----:B------:R-:W0:Y:S01]  /*6770*/  LDC.64 R4, c[0x0][R29+0x790] ;  /* 0x0001e4001d047b82 */ /* 0x000e220000000a00 */
[----:B------:R-:W-:Y:S02]  /*6780*/  ISETP.NE.U32.AND P1, PT, R30, 0x1, PT ;  /* 0x000000011e00780c */ /* 0x000fe40003f25070 */
[----:B------:R-:W-:-:S13]  /*6790*/  ISETP.GT.AND.EX P0, PT, R16, -0x1, PT, P0 ;  /* 0xffffffff1000780c */ /* 0x000fda0003f04300 */
[----:B------:R-:W1:Y:S02]  /*67a0*/  @!P0 LDC.64 R6, c[0x0][R29+0x6c8] ;  /* 0x0001b2001d068b82 */ /* 0x000e640000000a00 */
[----:B-1----:R-:W-:-:S05]  /*67b0*/  @!P0 IADD3 R17, P2, PT, R6, R17, RZ ;  /* 0x0000001106118210 */ /* 0x002fca0007f5e0ff */
[----:B------:R-:W-:Y:S01]  /*67c0*/  @!P0 IMAD.X R16, R7, 0x1, R16, P2 ;  /* 0x0000000107108824 */ /* 0x000fe200010e0610 */
[----:B------:R-:W-:Y:S01]  /*67d0*/  ISETP.NE.AND.EX P0, PT, RZ, RZ, PT, P1 ;  /* 0x000000ffff00720c */ /* 0x000fe20003f05310 */
[-C--:B0-----:R-:W-:Y:S02]  /*67e0*/  IMAD R3, R5, R17.reuse, RZ ;  /* 0x0000001105037224 */ /* 0x081fe400078e02ff */
[----:B------:R-:W-:-:S04]  /*67f0*/  IMAD.WIDE.U32 R24, R4, R17, R24 ;  /* 0x0000001104187225 */ /* 0x000fc800078e0018 */
[----:B------:R-:W-:-:S05]  /*6800*/  IMAD R3, R4, R16, R3 ;  /* 0x0000001004037224 */ /* 0x000fca00078e0203 */
[----:B------:R-:W-:Y:S01]  /*6810*/  IADD3 R25, PT, PT, R25, R3, RZ ;  /* 0x0000000319197210 */ /* 0x000fe20007ffe0ff */
[----:B------:R-:W-:Y:S06]  /*6820*/  @!P0 BRA `(.L_x_39167) ;  /* 0x0000000400448947 */ /* 0x000fec0003800000 */
[----:B------:R-:W-:-:S05]  /*6830*/  VIADD R17, R29, 0x8 ;  /* 0x000000081d117836 */ /* 0x000fca0000000000 */
[----:B------:R-:W-:-:S04]  /*6840*/  LOP3.LUT R17, R17, 0xfffffff8, RZ, 0xc0, !PT ;  /* 0xfffffff811117812 */ /* 0x000fc800078ec0ff */
[----:B------:R-:W0:Y:S02]  /*6850*/  LDC.64 R4, c[0x0][R17+0x600] ;  /* 0x0001800011047b82 */ /* 0x000e240000000a00 */
[----:B0-----:R-:W2:Y:S06]  /*6860*/  LDG.E.64 R18, desc[UR36][R4.64] ;  /* 0x0000002404127981 */ /* 0x001eac000c1e1b00 */
[----:B------:R-:W0:Y:S02]  /*6870*/  LDC.64 R6, c[0x0][R17+0x6c8] ;  /* 0x0001b20011067b82 */ /* 0x000e240000000a00 */
[----:B0-----:R-:W-:-:S05]  /*6880*/  IADD3 R3, P2, PT, RZ, -R6, RZ ;  /* 0x80000006ff037210 */ /* 0x001fca0007f5e0ff */
[----:B------:R-:W-:Y:S01]  /*6890*/  IMAD.X R0, RZ, RZ, ~R7, P2 ;  /* 0x000000ffff007224 */ /* 0x000fe200010e0e07 */
[C---:B--2---:R-:W-:Y:S02]  /*68a0*/  ISETP.GE.U32.AND P1, PT, R18.reuse, R3, PT ;  /* 0x000000031200720c */ /* 0x044fe40003f26070 */
[----:B------:R-:W-:Y:S02]  /*68b0*/  ISETP.GE.U32.AND P0, PT, R18, R6, PT ;  /* 0x000000061200720c */ /* 0x000fe40003f06070 */
[C---:B------:R-:W-:Y:S02]  /*68c0*/  ISETP.GE.AND.EX P1, PT, R19.reuse, R0, PT, P1 ;  /* 0x000000001300720c */ /* 0x040fe40003f26310 */
[----:B------:R-:W-:Y:S02]  /*68d0*/  ISETP.GE.AND.EX P0, PT, R19, R7, PT, P0 ;  /* 0x000000071300720c */ /* 0x000fe40003f06300 */
[----:B------:R-:W-:-:S11]  /*68e0*/  MOV R16, R19 ;  /* 0x0000001300107202 */ /* 0x000fd60000000f00 */
        /* <DEDUP_REMOVED lines=17> */
.L_x_39169:
        /* <DEDUP_REMOVED lines=10> */
[----:B------:R-:W-:-:S04]  /*6aa0*/  IMAD R3, R4, R16, R3 ;  /* 0x0000001004037224 */ /* 0x000fc800078e0203 */
[----:B------:R-:W-:Y:S02]  /*6ab0*/  IMAD.IADD R25, R25, 0x1, R3 ;  /* 0x0000000119197824 */ /* 0x000fe400078e0203 */
[----:B------:R-:W-:Y:S05]  /*6ac0*/  @!P0 BRA `(.L_x_39167) ;  /* 0x00000000009c8947 */ /* 0x000fea0003800000 */
[----:B------:R-:W-:-:S04]  /*6ad0*/  IADD3 R17, PT, PT, R29, 0x10, RZ ;  /* 0x000000101d117810 */ /* 0x000fc80007ffe0ff */
[----:B------:R-:W-:-:S04]  /*6ae0*/  LOP3.LUT R17, R17, 0xfffffff8, RZ, 0xc0, !PT ;  /* 0xfffffff811117812 */ /* 0x000fc800078ec0ff */
        /* <DEDUP_REMOVED lines=27> */
.L_x_39170:
[----:B------:R-:W-:Y:S01]  /*6ca0*/  ISETP.GT.U32.AND P0, PT, R18, -0x1, PT ;  /* 0xffffffff1200780c */ /* 0x000fe20003f04070 */
[----:B------:R-:W0:Y:S03]  /*6cb0*/  LDC.64 R4, c[0x0][R17+0x790] ;  /* 0x0001e40011047b82 */ /* 0x000e260000000a00 */
[----:B------:R-:W-:-:S13]  /*6cc0*/  ISETP.GT.AND.EX P0, PT, R16, -0x1, PT, P0 ;  /* 0xffffffff1000780c */ /* 0x000fda0003f04300 */
[----:B------:R-:W1:Y:S02]  /*6cd0*/  @!P0 LDC.64 R6, c[0x0][R17+0x6c8] ;  /* 0x0001b20011068b82 */ /* 0x000e640000000a00 */
[----:B-1----:R-:W-:-:S04]  /*6ce0*/  @!P0 IADD3 R18, P1, PT, R6, R18, RZ ;  /* 0x0000001206128210 */ /* 0x002fc80007f3e0ff */
[----:B------:R-:W-:Y:S01]  /*6cf0*/  @!P0 IADD3.X R16, PT, PT, R7, R16, RZ, P1, !PT ;  /* 0x0000001007108210 */ /* 0x000fe20000ffe4ff */
[-C--:B0-----:R-:W-:Y:S02]  /*6d00*/  IMAD R3, R5, R18.reuse, RZ ;  /* 0x0000001205037224 */ /* 0x081fe400078e02ff */
[----:B------:R-:W-:-:S04]  /*6d10*/  IMAD.WIDE.U32 R24, R4, R18, R24 ;  /* 0x0000001204187225 */ /* 0x000fc800078e0018 */
[----:B------:R-:W-:-:S04]  /*6d20*/  IMAD R3, R4, R16, R3 ;  /* 0x0000001004037224 */ /* 0x000fc800078e0203 */
[----:B------:R-:W-:-:S07]  /*6d30*/  IMAD.IADD R25, R25, 0x1, R3 ;  /* 0x0000000119197824 */ /* 0x000fce00078e0203 */
.L_x_39167:
[----:B------:R-:W0:Y:S01]  /*6d40*/  LDC.64 R6, c[0x0][0x5f0] ;  /* 0x00017c00ff067b82 */ /* 0x000e220000000a00 */
[----:B------:R-:W1:Y:S07]  /*6d50*/  LDCU UR4, c[0x0][0x858] ;  /* 0x00010b00ff0477ac */ /* 0x000e6e0008000800 */
[----:B------:R-:W2:Y:S01]  /*6d60*/  LDC R9, c[0x0][0x868] ;  /* 0x00021a00ff097b82 */ /* 0x000ea20000000800 */
[----:B0-----:R-:W1:Y:S01]  /*6d70*/  LDG.E R6, desc[UR36][R6.64] ;  /* 0x0000002406067981 */ /* 0x001e62000c1e1900 */
[----:B------:R-:W-:-:S02]  /*6d80*/  VIADD R33, R33, 0x80 ;  /* 0x0000008021217836 */ /* 0x000fc40000000000 */
[----:B-1----:R-:W-:Y:S01]  /*6d90*/  FMUL.FTZ R0, R6, UR4 ;  /* 0x0000000406007c20 */ /* 0x002fe20008410000 */
[----:B------:R-:W0:Y:S03]  /*6da0*/  LDCU.64 UR4, c[0x0][0x5e8] ;  /* 0x0000bd00ff0477ac */ /* 0x000e260008000a00 */
[----:B------:R-:W1:Y:S02]  /*6db0*/  FRND R3, R0 ;  /* 0x0000000000037307 */ /* 0x000e640000201000 */
[----:B-1----:R-:W-:-:S06]  /*6dc0*/  FADD.FTZ R3, R34, R3 ;  /* 0x0000000322037221 */ /* 0x002fcc0000010000 */
[----:B------:R-:W1:Y:S02]  /*6dd0*/  F2I.S64.TRUNC R4, R3 ;  /* 0x0000000300047311 */ /* 0x000e64000020d900 */
[----:B-1----:R-:W-:Y:S02]  /*6de0*/  ISETP.GT.U32.AND P0, PT, R4, 0xff, PT ;  /* 0x000000ff0400780c */ /* 0x002fe40003f04070 */
[C---:B------:R-:W-:Y:S02]  /*6df0*/  ISETP.GE.AND P1, PT, R5.reuse, RZ, PT ;  /* 0x000000ff0500720c */ /* 0x040fe40003f26270 */
[----:B------:R-:W-:-:S04]  /*6e00*/  ISETP.GT.U32.AND.EX P0, PT, R5, RZ, PT, P0 ;  /* 0x000000ff0500720c */ /* 0x000fc80003f04100 */
[----:B--2---:R-:W-:Y:S02]  /*6e10*/  SEL R5, R4, R9, !P0 ;  /* 0x0000000904057207 */ /* 0x004fe40004000000 */
[----:B0-----:R-:W-:-:S04]  /*6e20*/  IADD3 R24, P0, PT, R24, UR4, RZ ;  /* 0x0000000418187c10 */ /* 0x001fc8000ff1e0ff */
[----:B------:R-:W-:Y:S01]  /*6e30*/  IADD3.X R25, PT, PT, R25, UR5, RZ, P0, !PT ;  /* 0x0000000519197c10 */ /* 0x000fe200087fe4ff */
[----:B------:R-:W0:Y:S04]  /*6e40*/  @!P1 LDC R5, c[0x0][0x860] ;  /* 0x00021800ff059b82 */ /* 0x000e280000000800 */
[----:B0-----:R0:W-:Y:S04]  /*6e50*/  STG.E.U8 desc[UR36][R24.64], R5 ;  /* 0x0000000518007986 */ /* 0x0011e8000c101124 */
.L_x_39156:
[----:B------:R-:W-:Y:S05]  /*6e60*/  BSYNC.RECONVERGENT B8 ;  /* 0x0000000000087941 */ /* 0x000fea0003800200 */
.L_x_39155:
[----:B------:R-:W1:Y:S01]  /*6e70*/  LDCU.64 UR4, c[0x0][0x380] ;  /* 0x00007000ff0477ac */ /* 0x000e620008000a00 */
[----:B------:R-:W-:Y:S01]  /*6e80*/  BSSY.RECONVERGENT B8, `(.L_x_39171) ;  /* 0x0000149000087945 */ /* 0x000fe20003800200 */
[----:B-1----:R-:W-:-:S04]  /*6e90*/  ISETP.GE.U32.AND P0, PT, R33, UR4, PT ;  /* 0x0000000421007c0c */ /* 0x002fc8000bf06070 */
[----:B------:R-:W-:-:S13]  /*6ea0*/  ISETP.GE.AND.EX P0, PT, RZ, UR5, PT, P0 ;  /* 0x00000005ff007c0c */ /* 0x000fda000bf06300 */
[----:B------:R-:W-:Y:S05]  /*6eb0*/  @P0 BRA `(.L_x_39172) ;  /* 0x0000001400140947 */ /* 0x000fea0003800000 */
[----:B------:R-:W1:Y:S01]  /*6ec0*/  LDC R0, c[0x0][0x5f8] ;  /* 0x00017e00ff007b82 */ /* 0x000e620000000800 */
[----:B------:R-:W-:Y:S01]  /*6ed0*/  ISETP.GE.U32.AND P0, PT, R36, 0x3, PT ;  /* 0x000000032400780c */ /* 0x000fe20003f06070 */
[----:B------:R-:W-:Y:S01]  /*6ee0*/  HFMA2 R30, -RZ, RZ, 0, 0 ;  /* 0x00000000ff1e7431 */ /* 0x000fe200000001ff */
[----:B0-----:R-:W-:Y:S02]  /*6ef0*/  CS2R R24, SRZ ;  /* 0x0000000000187805 */ /* 0x001fe4000001ff00 */
[----:B------:R-:W-:Y:S02]  /*6f00*/  ISETP.GE.U32.AND.EX P0, PT, R2, RZ, PT, P0 ;  /* 0x000000ff0200720c */ /* 0x000fe40003f06100 */
[----:B-1----:R-:W-:-:S11]  /*6f10*/  LOP3.LUT R29, R0, 0x3, RZ, 0xc0, !PT ;  /* 0x00000003001d7812 */ /* 0x002fd600078ec0ff */
[----:B------:R-:W-:Y:S05]  /*6f20*/  @!P0 BRA `(.L_x_39173) ;  /* 0x0000000800b88947 */ /* 0x000fea0003800000 */
[----:B------:R-:W0:Y:S01]  /*6f30*/  LDCU UR4, c[0x0][0x5fc] ;  /* 0x0000bf80ff0477ac */ /* 0x000e220008000800 */
[----:B------:R-:W-:Y:S01]  /*6f40*/  LOP3.LUT R30, R0, 0xfffffffc, RZ, 0xc0, !PT ;  /* 0xfffffffc001e7812 */ /* 0x000fe200078ec0ff */
[----:B------:R-:W-:Y:S01]  /*6f50*/  BSSY.RECONVERGENT B7, `(.L_x_39173) ;  /* 0x00000ab000077945 */ /* 0x000fe20003800200 */
[----:B------:R-:W-:Y:S01]  /*6f60*/  IMAD.MOV.U32 R28, RZ, RZ, 0x428 ;  /* 0x00000428ff1c7424 */ /* 0x000fe200078e00ff */
[----:B------:R-:W-:Y:S02]  /*6f70*/  CS2R R24, SRZ ;  /* 0x0000000000187805 */ /* 0x000fe4000001ff00 */
[----:B------:R-:W-:Y:S01]  /*6f80*/  IMAD.MOV.U32 R27, RZ, RZ, R30 ;  /* 0x000000ffff1b7224 */ /* 0x000fe200078e001e */
[----:B0-----:R-:W-:-:S07]  /*6f90*/  MOV R26, UR4 ;  /* 0x00000004001a7c02 */ /* 0x001fce0008000f00 */
.L_x_39182:
        /* <DEDUP_REMOVED lines=27> */
.L_x_39175:
[----:B------:R-:W-:Y:S05]  /*7150*/  BSYNC.RECONVERGENT B6 ;  /* 0x0000000000067941 */ /* 0x000fea0003800200 */
.L_x_39174:
        /* <DEDUP_REMOVED lines=9> */
[----:B------:R-:W-:-:S05]  /*71f0*/  IADD3 R3, P0, PT, R38, R3, RZ ;  /* 0x0000000326037210 */ /* 0x000fca0007f1e0ff */
[----:B------:R-:W-:Y:S01]  /*7200*/  IMAD.X R7, R39, 0x1, R7, P0 ;  /* 0x0000000127077824 */ /* 0x000fe200000e0607 */
[----:B0-----:R-:W-:Y:S01]  /*7210*/  IADD3 R9, P2, PT, RZ, -R16, RZ ;  /* 0x80000010ff097210 */ /* 0x001fe20007f5e0ff */
[-C--:B-1----:R-:W-:Y:S02]  /*7220*/  IMAD R0, R5, R3.reuse, RZ ;  /* 0x0000000305007224 */ /* 0x082fe400078e02ff */
[----:B------:R-:W-:-:S04]  /*7230*/  IMAD.WIDE.U32 R38, R4, R3, R24 ;  /* 0x0000000304267225 */ /* 0x000fc800078e0018 */
[----:B------:R-:W-:-:S04]  /*7240*/  IMAD R7, R4, R7, R0 ;  /* 0x0000000704077224 */ /* 0x000fc800078e0200 */
[----:B------:R-:W-:Y:S01]  /*7250*/  IMAD.IADD R31, R39, 0x1, R7 ;  /* 0x00000001271f7824 */ /* 0x000fe200078e0207 */
[C---:B--2---:R-:W-:Y:S02]  /*7260*/  ISETP.GE.U32.AND P1, PT, R18.reuse, R9, PT ;  /* 0x000000091200720c */ /* 0x044fe40003f26070 */
[----:B------:R-:W-:Y:S02]  /*7270*/  IADD3.X R9, PT, PT, RZ, ~R17, RZ, P2, !PT ;  /* 0x80000011ff097210 */ /* 0x000fe400017fe4ff */
[----:B------:R-:W-:Y:S02]  /*7280*/  ISETP.GE.U32.AND P0, PT, R18, R16, PT ;  /* 0x000000101200720c */ /* 0x000fe40003f06070 */
        /* <DEDUP_REMOVED lines=19> */
.L_x_39177:
[----:B------:R-:W-:Y:S05]  /*73c0*/  BSYNC.RECONVERGENT B6 ;  /* 0x0000000000067941 */ /* 0x000fea0003800200 */
.L_x_39176:
[----:B------:R-:W0:Y:S02]  /*73d0*/  LDC.64 R24, c[0x0][R28+0x1e8] ;  /* 0x00007a001c187b82 */ /* 0x000e240000000a00 */
[----:B0-----:R-:W2:Y:S06]  /*73e0*/  LDG.E.64 R24, desc[UR36][R24.64] ;  /* 0x0000002418187981 */ /* 0x001eac000c1e1b00 */
[----:B------:R-:W0:Y:S01]  /*73f0*/  LDC.64 R22, c[0x0][R28+0x2b0] ;  /* 0x0000ac001c167b82 */ /* 0x000e220000000a00 */
[----:B------:R-:W-:Y:S01]  /*7400*/  SHF.R.S32.HI R3, RZ, 0x1f, R19 ;  /* 0x0000001fff037819 */ /* 0x000fe20000011413 */
[----:B------:R-:W-:Y:S01]  /*7410*/  IMAD.MOV.U32 R39, RZ, RZ, R31 ;  /* 0x000000ffff277224 */ /* 0x000fe200078e001f */
[----:B------:R-:W-:Y:S01]  /*7420*/  SHF.R.S32.HI R7, RZ, 0x1f, R19 ;  /* 0x0000001fff077819 */ /* 0x000fe20000011413 */
[----:B------:R-:W-:Y:S01]  /*7430*/  BSSY.RECONVERGENT B6, `(.L_x_39178) ;  /* 0x0000021000067945 */ /* 0x000fe20003800200 */
[----:B------:R-:W-:-:S02]  /*7440*/  LOP3.LUT R3, R3, R16, RZ, 0xc0, !PT ;  /* 0x0000001003037212 */ /* 0x000fc400078ec0ff */
        /* <DEDUP_REMOVED lines=31> */
.L_x_39179:
[----:B------:R-:W-:Y:S05]  /*7640*/  BSYNC.RECONVERGENT B6 ;  /* 0x0000000000067941 */ /* 0x000fea0003800200 */
.L_x_39178:
        /* <DEDUP_REMOVED lines=9> */
[----:B------:R-:W-:Y:S01]  /*76e0*/  IADD3 R3, P0, PT, R24, R3, RZ ;  /* 0x0000000318037210 */ /* 0x000fe20007f1e0ff */
[----:B------:R-:W-:Y:S01]  /*76f0*/  IMAD.MOV.U32 R23, RZ, RZ, R31 ;  /* 0x000000ffff177224 */ /* 0x000fe200078e001f */
[----:B------:R-:W-:Y:S02]  /*7700*/  MOV R22, R38 ;  /* 0x0000002600167202 */ /* 0x000fe40000000f00 */
[----:B------:R-:W-:Y:S02]  /*7710*/  IADD3.X R25, PT, PT, R25, R7, RZ, P0, !PT ;  /* 0x0000000719197210 */ /* 0x000fe400007fe4ff */
[----:B0-----:R-:W-:-:S05]  /*7720*/  IADD3 R9, P2, PT, RZ, -R16, RZ ;  /* 0x80000010ff097210 */ /* 0x001fca0007f5e0ff */
[----:B------:R-:W-:Y:S02]  /*7730*/  IMAD.X R7, RZ, RZ, ~R17, P2 ;  /* 0x000000ffff077224 */ /* 0x000fe400010e0e11 */
[-C--:B-1----:R-:W-:Y:S02]  /*7740*/  IMAD R0, R5, R3.reuse, RZ ;  /* 0x0000000305007224 */ /* 0x082fe400078e02ff */
[----:B------:R-:W-:-:S04]  /*7750*/  IMAD.WIDE.U32 R22, R4, R3, R22 ;  /* 0x0000000304167225 */ /* 0x000fc800078e0016 */
[----:B------:R-:W-:-:S05]  /*7760*/  IMAD R25, R4, R25, R0 ;  /* 0x0000001904197224 */ /* 0x000fca00078e0200 */
[----:B------:R-:W-:Y:S02]  /*7770*/  IADD3 R25, PT, PT, R23, R25, RZ ;  /* 0x0000001917197210 */ /* 0x000fe40007ffe0ff */
[C---:B--2---:R-:W-:Y:S02]  /*7780*/  ISETP.GE.U32.AND P1, PT, R18.reuse, R9, PT ;  /* 0x000000091200720c */ /* 0x044fe40003f26070 */
        /* <DEDUP_REMOVED lines=20> */
.L_x_39181:
[----:B------:R-:W-:Y:S05]  /*78d0*/  BSYNC.RECONVERGENT B6 ;  /* 0x0000000000067941 */ /* 0x000fea0003800200 */
.L_x_39180:
[----:B------:R0:W1:Y:S01]  /*78e0*/  LDC.64 R4, c[0x0][R28+0x380] ;  /* 0x0000e0001c047b82 */ /* 0x0000620000000a00 */
[--C-:B------:R-:W-:Y:S01]  /*78f0*/  SHF.R.S32.HI R3, RZ, 0x1f, R19.reuse ;  /* 0x0000001fff037819 */ /* 0x100fe20000011413 */
[----:B------:R-:W-:Y:S01]  /*7900*/  IMAD.MOV.U32 R24, RZ, RZ, R22 ;  /* 0x000000ffff187224 */ /* 0x000fe200078e0016 */
[----:B------:R-:W-:Y:S02]  /*7910*/  SHF.R.S32.HI R7, RZ, 0x1f, R19 ;  /* 0x0000001fff077819 */ /* 0x000fe40000011413 */
[----:B------:R-:W-:Y:S02]  /*7920*/  LOP3.LUT R3, R3, R16, RZ, 0xc0, !PT ;  /* 0x0000001003037212 */ /* 0x000fe400078ec0ff */
[----:B------:R-:W-:Y:S01]  /*7930*/  LOP3.LUT R17, R7, R17, RZ, 0xc0, !PT ;  /* 0x0000001107117212 */ /* 0x000fe200078ec0ff */
[----:B0-----:R-:W-:Y:S01]  /*7940*/  VIADD R28, R28, 0x20 ;  /* 0x000000201c1c7836 */ /* 0x001fe20000000000 */
[----:B------:R-:W-:Y:S02]  /*7950*/  IADD3 R3, P0, PT, R18, R3, RZ ;  /* 0x0000000312037210 */ /* 0x000fe40007f1e0ff */
[----:B------:R-:W-:-:S02]  /*7960*/  IADD3 R27, P1, PT, R27, -0x4, RZ ;  /* 0xfffffffc1b1b7810 */ /* 0x000fc40007f3e0ff */
[----:B------:R-:W-:Y:S02]  /*7970*/  IADD3.X R19, PT, PT, R19, R17, RZ, P0, !PT ;  /* 0x0000001113137210 */ /* 0x000fe400007fe4ff */
[----:B------:R-:W-:Y:S02]  /*7980*/  IADD3.X R26, PT, PT, R26, -0x1, RZ, P1, !PT ;  /* 0xffffffff1a1a7810 */ /* 0x000fe40000ffe4ff */
[----:B------:R-:W-:-:S04]  /*7990*/  ISETP.NE.U32.AND P0, PT, R27, RZ, PT ;  /* 0x000000ff1b00720c */ /* 0x000fc80003f05070 */
[----:B------:R-:W-:Y:S01]  /*79a0*/  ISETP.NE.AND.EX P0, PT, R26, RZ, PT, P0 ;  /* 0x000000ff1a00720c */ /* 0x000fe20003f05300 */
[-C--:B-1----:R-:W-:Y:S02]  /*79b0*/  IMAD R0, R5, R3.reuse, RZ ;  /* 0x0000000305007224 */ /* 0x082fe400078e02ff */
[----:B------:R-:W-:-:S04]  /*79c0*/  IMAD.WIDE.U32 R24, R4, R3, R24 ;  /* 0x0000000304187225 */ /* 0x000fc800078e0018 */
[----:B------:R-:W-:-:S05]  /*79d0*/  IMAD R19, R4, R19, R0 ;  /* 0x0000001304137224 */ /* 0x000fca00078e0200 */
[----:B------:R-:W-:Y:S01]  /*79e0*/  IADD3 R25, PT, PT, R25, R19, RZ ;  /* 0x0000001319197210 */ /* 0x000fe20007ffe0ff */
[----:B------:R-:W-:Y:S06]  /*79f0*/  @P0 BRA `(.L_x_39182) ;  /* 0xfffffff400680947 */ /* 0x000fec000383ffff */
[----:B------:R-:W-:Y:S05]  /*7a00*/  BSYNC.RECONVERGENT B7 ;  /* 0x0000000000077941 */ /* 0x000fea0003800200 */
.L_x_39173:
[----:B------:R-:W-:-:S04]  /*7a10*/  ISETP.NE.U32.AND P0, PT, R29, RZ, PT ;  /* 0x000000ff1d00720c */ /* 0x000fc80003f05070 */
[----:B------:R-:W-:-:S13]  /*7a20*/  ISETP.NE.AND.EX P0, PT, RZ, RZ, PT, P0 ;  /* 0x000000ffff00720c */ /* 0x000fda0003f05300 */
[----:B------:R-:W-:Y:S05]  /*7a30*/  @!P0 BRA `(.L_x_39183) ;  /* 0x0000000400ec8947 */ /* 0x000fea0003800000 */
[----:B------:R-:W-:-:S04]  /*7a40*/  SHF.L.U32 R30, R30, 0x3, RZ ;  /* 0x000000031e1e7819 */ /* 0x000fc800000006ff */
        /* <DEDUP_REMOVED lines=14> */
[----:B------:R-:W-:Y:S02]  /*7b30*/  HFMA2 R8, -RZ, RZ, 0, 6.616115570068359375e-06 ;  /* 0x0000006fff087431 */ /* 0x000fe400000001ff */
        /* <DEDUP_REMOVED lines=13> */
.L_x_39184:
[----:B------:R-:W-:Y:S01]  /*7c10*/  ISETP.GT.U32.AND P0, PT, R17, -0x1, PT ;  /* 0xffffffff1100780c */ /* 0x000fe20003f04070 */
[----:B------:R-:W0:Y:S01]  /*7c20*/  LDC.64 R4, c[0x0][R30+0x790] ;  /* 0x0001e4001e047b82 */ /* 0x000e220000000a00 */
[----:B------:R-:W-:Y:S02]  /*7c30*/  ISETP.NE.U32.AND P1, PT, R29, 0x1, PT ;  /* 0x000000011d00780c */ /* 0x000fe40003f25070 */
[----:B------:R-:W-:Y:S02]  /*7c40*/  ISETP.GT.AND.EX P0, PT, R16, -0x1, PT, P0 ;  /* 0xffffffff1000780c */ /* 0x000fe40003f04300 */
[----:B------:R-:W-:-:S11]  /*7c50*/  ISETP.NE.AND.EX P1, PT, RZ, RZ, PT, P1 ;  /* 0x000000ffff00720c */ /* 0x000fd60003f25310 */
[----:B------:R-:W1:Y:S02]  /*7c60*/  @!P0 LDC.64 R6, c[0x0][R30+0x6c8] ;  /* 0x0001b2001e068b82 */ /* 0x000e640000000a00 */
[----:B-1----:R-:W-:-:S05]  /*7c70*/  @!P0 IADD3 R17, P2, PT, R6, R17, RZ ;  /* 0x0000001106118210 */ /* 0x002fca0007f5e0ff */
[----:B------:R-:W-:Y:S02]  /*7c80*/  @!P0 IMAD.X R16, R7, 0x1, R16, P2 ;  /* 0x0000000107108824 */ /* 0x000fe400010e0610 */
        /* <DEDUP_REMOVED lines=10> */
[----:B0-----:R-:W-:-:S04]  /*7d30*/  IADD3 R3, P2, PT, RZ, -R6, RZ ;  /* 0x80000006ff037210 */ /* 0x001fc80007f5e0ff */
[----:B------:R-:W-:Y:S02]  /*7d40*/  IADD3.X R0, PT, PT, RZ, ~R7, RZ, P2, !PT ;  /* 0x80000007ff007210 */ /* 0x000fe400017fe4ff */
        /* <DEDUP_REMOVED lines=22> */
.L_x_39185:
        /* <DEDUP_REMOVED lines=42> */
.L_x_39186:
[----:B------:R-:W-:Y:S01]  /*8150*/  ISETP.GT.U32.AND P0, PT, R18, -0x1, PT ;  /* 0xffffffff1200780c */ /* 0x000fe20003f04070 */
[----:B------:R-:W0:Y:S03]  /*8160*/  LDC.64 R4, c[0x0][R17+0x790] ;  /* 0x0001e40011047b82 */ /* 0x000e260000000a00 */
[----:B------:R-:W-:-:S13]  /*8170*/  ISETP.GT.AND.EX P0, PT, R16, -0x1, PT, P0 ;  /* 0xffffffff1000780c */ /* 0x000fda0003f04300 */
[----:B------:R-:W1:Y:S02]  /*8180*/  @!P0 LDC.64 R6, c[0x0][R17+0x6c8] ;  /* 0x0001b20011068b82 */ /* 0x000e640000000a00 */
[----:B-1----:R-:W-:-:S05]  /*8190*/  @!P0 IADD3 R18, P1, PT, R6, R18, RZ ;  /* 0x0000001206128210 */ /* 0x002fca0007f3e0ff */
[----:B------:R-:W-:Y:S02]  /*81a0*/  @!P0 IMAD.X R16, R7, 0x1, R16, P1 ;  /* 0x0000000107108824 */ /* 0x000fe400008e0610 */
[-C--:B0-----:R-:W-:Y:S02]  /*81b0*/  IMAD R3, R5, R18.reuse, RZ ;  /* 0x0000001205037224 */ /* 0x081fe400078e02ff */
[----:B------:R-:W-:-:S04]  /*81c0*/  IMAD.WIDE.U32 R24, R4, R18, R24 ;  /* 0x0000001204187225 */ /* 0x000fc800078e0018 */
[----:B------:R-:W-:-:S05]  /*81d0*/  IMAD R3, R4, R16, R3 ;  /* 0x0000001004037224 */ /* 0x000fca00078e0203 */
[----:B------:R-:W-:-:S07]  /*81e0*/  IADD3 R25, PT, PT, R25, R3, RZ ;  /* 0x0000000319197210 */ /* 0x000fce0007ffe0ff */
.L_x_39183:
        /* <DEDUP_REMOVED lines=18> */
.L_x_39172:
[----:B------:R-:W-:Y:S05]  /*8310*/  BSYNC.RECONVERGENT B8 ;  /* 0x0000000000087941 */ /* 0x000fea0003800200 */
.L_x_39171:
[----:B------:R-:W2:Y:S01]  /*8320*/  LDCU.64 UR4, c[0x0][0x380] ;  /* 0x00007000ff0477ac */ /* 0x000ea20008000a00 */
[----:B------:R-:W-:Y:S01]  /*8330*/  BSSY.RECONVERGENT B8, `(.L_x_39187) ;  /* 0x0000149000087945 */ /* 0x000fe20003800200 */
[----:B--2---:R-:W-:-:S04]  /*8340*/  ISETP.GE.U32.AND P0, PT, R33, UR4, PT ;  /* 0x0000000421007c0c */ /* 0x004fc8000bf06070 */
[----:B------:R-:W-:-:S13]  /*8350*/  ISETP.GE.AND.EX P0, PT, RZ, UR5, PT, P0 ;  /* 0x00000005ff007c0c */ /* 0x000fda000bf06300 */
[----:B------:R-:W-:Y:S05]  /*8360*/  @P0 BRA `(.L_x_39188) ;  /* 0x0000001400140947 */ /* 0x000fea0003800000 */
[----:B------:R-:W2:Y:S01]  /*8370*/  LDC R0, c[0x0][0x5f8] ;  /* 0x00017e00ff007b82 */ /* 0x000ea20000000800 */
[----:B------:R-:W-:Y:S01]  /*8380*/  ISETP.GE.U32.AND P0, PT, R36, 0x3, PT ;  /* 0x000000032400780c */ /* 0x000fe20003f06070 */
[----:B------:R-:W-:Y:S01]  /*8390*/  HFMA2 R28, -RZ, RZ, 0, 0 ;  /* 0x00000000ff1c7431 */ /* 0x000fe200000001ff */
[----:B01----:R-:W-:Y:S02]  /*83a0*/  CS2R R24, SRZ ;  /* 0x0000000000187805 */ /* 0x003fe4000001ff00 */
[----:B------:R-:W-:Y:S02]  /*83b0*/  ISETP.GE.U32.AND.EX P0, PT, R2, RZ, PT, P0 ;  /* 0x000000ff0200720c */ /* 0x000fe40003f06100 */
[----:B--2---:R-:W-:-:S11]  /*83c0*/  LOP3.LUT R29, R0, 0x3, RZ, 0xc0, !PT ;  /* 0x00000003001d7812 */ /* 0x004fd600078ec0ff */
        /* <DEDUP_REMOVED lines=8> */
.L_x_39198:
[----:B------:R-:W0:Y:S02]  /*8450*/  LDC.64 R26, c[0x0][R30+0x1d8] ;  /* 0x000076001e1a7b82 */ /* 0x000e240000000a00 */
[----:B0-----:R-:W2:Y:S06]  /*8460*/  LDG.E.64 R26, desc[UR36][R26.64] ;  /* 0x000000241a1a7981 */ /* 0x001eac000c1e1b00 */
[----:B------:R-:W0:Y:S01]  /*8470*/  LDC.64 R22, c[0x0][R30+0x2a0] ;  /* 0x0000a8001e167b82 */ /* 0x000e220000000a00 */
[----:B------:R-:W-:Y:S01]  /*8480*/  BSSY.RECONVERGENT B6, `(.L_x_39190) ;  /* 0x0000018000067945 */ /* 0x000fe20003800200 */
[----:B0-----:R-:W-:-:S04]  /*8490*/  IADD3 R3, P0, PT, RZ, -R22, RZ ;  /* 0x80000016ff037210 */ /* 0x001fc80007f1e0ff */
        /* <DEDUP_REMOVED lines=22> */
.L_x_39191:
[----:B------:R-:W-:Y:S05]  /*8600*/  BSYNC.RECONVERGENT B6 ;  /* 0x0000000000067941 */ /* 0x000fea0003800200 */
.L_x_39190:
        /* <DEDUP_REMOVED lines=38> */
.L_x_39193:
[----:B------:R-:W-:Y:S05]  /*8870*/  BSYNC.RECONVERGENT B6 ;  /* 0x0000000000067941 */ /* 0x000fea0003800200 */
.L_x_39192:
        /* <DEDUP_REMOVED lines=39> */
.L_x_39195:
[----:B------:R-:W-:Y:S05]  /*8af0*/  BSYNC.RECONVERGENT B6 ;  /* 0x0000000000067941 */ /* 0x000fea0003800200 */
.L_x_39194:
        /* <DEDUP_REMOVED lines=10> */
[----:B------:R-:W-:Y:S02]  /*8ba0*/  IADD3 R3, P0, PT, R24, R3, RZ ;  /* 0x0000000318037210 */ /* 0x000fe40007f1e0ff */
[----:B------:R-:W-:-:S03]  /*8bb0*/  MOV R23, R35 ;  /* 0x0000002300177202 */ /* 0x000fc60000000f00 */
[----:B------:R-:W-:Y:S01]  /*8bc0*/  IMAD.X R25, R25, 0x1, R7, P0 ;  /* 0x0000000119197824 */ /* 0x000fe200000e0607 */
[----:B0-----:R-:W-:-:S04]  /*8bd0*/  IADD3 R9, P2, PT, RZ, -R16, RZ ;  /* 0x80000010ff097210 */ /* 0x001fc80007f5e0ff */
[----:B------:R-:W-:Y:S01]  /*8be0*/  IADD3.X R7, PT, PT, RZ, ~R17, RZ, P2, !PT ;  /* 0x80000011ff077210 */ /* 0x000fe200017fe4ff */
        /* <DEDUP_REMOVED lines=25> */
.L_x_39197:
[----:B------:R-:W-:Y:S05]  /*8d80*/  BSYNC.RECONVERGENT B6 ;  /* 0x0000000000067941 */ /* 0x000fea0003800200 */
.L_x_39196:
[----:B------:R0:W1:Y:S01]  /*8d90*/  LDC.64 R4, c[0x0][R30+0x380] ;  /* 0x0000e0001e047b82 */ /* 0x0000620000000a00 */
[--C-:B------:R-:W-:Y:S02]  /*8da0*/  SHF.R.S32.HI R3, RZ, 0x1f, R19.reuse ;  /* 0x0000001fff037819 */ /* 0x100fe40000011413 */
[----:B------:R-:W-:Y:S02]  /*8db0*/  SHF.R.S32.HI R7, RZ, 0x1f, R19 ;  /* 0x0000001fff077819 */ /* 0x000fe40000011413 */
[----:B------:R-:W-:Y:S02]  /*8dc0*/  LOP3.LUT R3, R3, R16, RZ, 0xc0, !PT ;  /* 0x0000001003037212 */ /* 0x000fe400078ec0ff */
[----:B------:R-:W-:Y:S02]  /*8dd0*/  LOP3.LUT R17, R7, R17, RZ, 0xc0, !PT ;  /* 0x0000001107117212 */ /* 0x000fe400078ec0ff */
[----:B------:R-:W-:Y:S02]  /*8de0*/  IADD3 R3, P0, PT, R18, R3, RZ ;  /* 0x0000000312037210 */ /* 0x000fe40007f1e0ff */
[----:B------:R-:W-:-:S02]  /*8df0*/  IADD3 R31, P1, PT, R31, -0x4, RZ ;  /* 0xfffffffc1f1f7810 */ /* 0x000fc40007f3e0ff */
[----:B------:R-:W-:Y:S01]  /*8e00*/  MOV R24, R22 ;  /* 0x0000001600187202 */ /* 0x000fe20000000f00 */
[----:B------:R-:W-:Y:S01]  /*8e10*/  IMAD.X R19, R19, 0x1, R17, P0 ;  /* 0x0000000113137824 */ /* 0x000fe200000e0611 */
        /* <DEDUP_REMOVED lines=10> */
.L_x_39189:
[----:B------:R-:W-:-:S04]  /*8ec0*/  ISETP.NE.U32.AND P0, PT, R29, RZ, PT ;  /* 0x000000ff1d00720c */ /* 0x000fc80003f05070 */
[----:B------:R-:W-:-:S13]  /*8ed0*/  ISETP.NE.AND.EX P0, PT, RZ, RZ, PT, P0 ;  /* 0x000000ffff00720c */ /* 0x000fda0003f05300 */
[----:B------:R-:W-:Y:S05]  /*8ee0*/  @!P0 BRA `(.L_x_39199) ;  /* 0x0000000400ec8947 */ /* 0x000fea0003800000 */
[----:B------:R-:W-:-:S04]  /*8ef0*/  IMAD.SHL.U32 R28, R28, 0x8, RZ ;  /* 0x000000081c1c7824 */ /* 0x000fc800078e00ff */
        /* <DEDUP_REMOVED lines=28> */
.L_x_39200:
[----:B------:R-:W-:Y:S01]  /*90c0*/  ISETP.GT.U32.AND P0, PT, R17, -0x1, PT ;  /* 0xffffffff1100780c */ /* 0x000fe20003f04070 */
[----:B------:R-:W0:Y:S01]  /*90d0*/  LDC.64 R4, c[0x0][R28+0x790] ;  /* 0x0001e4001c047b82 */ /* 0x000e220000000a00 */
[----:B------:R-:W-:Y:S02]  /*90e0*/  ISETP.NE.U32.AND P1, PT, R29, 0x1, PT ;  /* 0x000000011d00780c */ /* 0x000fe40003f25070 */
[----:B------:R-:W-:Y:S02]  /*90f0*/  ISETP.GT.AND.EX P0, PT, R16, -0x1, PT, P0 ;  /* 0xffffffff1000780c */ /* 0x000fe40003f04300 */
[----:B------:R-:W-:-:S11]  /*9100*/  ISETP.NE.AND.EX P1, PT, RZ, RZ, PT, P1 ;  /* 0x000000ffff00720c */ /* 0x000fd60003f25310 */
[----:B------:R-:W1:Y:S02]  /*9110*/  @!P0 LDC.64 R6, c[0x0][R28+0x6c8] ;  /* 0x0001b2001c068b82 */ /* 0x000e640000000a00 */
[----:B-1----:R-:W-:-:S04]  /*9120*/  @!P0 IADD3 R17, P2, PT, R6, R17, RZ ;  /* 0x0000001106118210 */ /* 0x002fc80007f5e0ff */
[----:B------:R-:W-:Y:S01]  /*9130*/  @!P0 IADD3.X R16, PT, PT, R7, R16, RZ, P2, !PT ;  /* 0x0000001007108210 */ /* 0x000fe200017fe4ff */
[-C--:B0-----:R-:W-:Y:S02]  /*9140*/  IMAD R3, R5, R17.reuse, RZ ;  /* 0x0000001105037224 */ /* 0x081fe400078e02ff */
[----:B------:R-:W-:-:S04]  /*9150*/  IMAD.WIDE.U32 R24, R4, R17, R24 ;  /* 0x0000001104187225 */ /* 0x000fc800078e0018 */
[----:B------:R-:W-:-:S04]  /*9160*/  IMAD R3, R4, R16, R3 ;  /* 0x0000001004037224 */ /* 0x000fc800078e0203 */
[----:B------:R-:W-:Y:S01]  /*9170*/  IMAD.IADD R25, R25, 0x1, R3 ;  /* 0x0000000119197824 */ /* 0x000fe200078e0203 */
[----:B------:R-:W-:Y:S06]  /*9180*/  @!P1 BRA `(.L_x_39199) ;  /* 0x0000000400449947 */ /* 0x000fec0003800000 */
[----:B------:R-:W-:-:S04]  /*9190*/  IADD3 R17, PT, PT, R28, 0x8, RZ ;  /* 0x000000081c117810 */ /* 0x000fc80007ffe0ff */
        /* <DEDUP_REMOVED lines=28> */
.L_x_39201:
        /* <DEDUP_REMOVED lines=42> */
.L_x_39202:
        /* <DEDUP_REMOVED lines=10> */
.L_x_39199:
[----:B------:R-:W0:Y:S01]  /*96a0*/  LDC.64 R6, c[0x0][0x5f0] ;  /* 0x00017c00ff067b82 */ /* 0x000e220000000a00 */
[----:B------:R-:W1:Y:S07]  /*96b0*/  LDCU UR4, c[0x0][0x858] ;  /* 0x00010b00ff0477ac */ /* 0x000e6e0008000800 */
[----:B------:R-:W2:Y:S01]  /*96c0*/  LDC R9, c[0x0][0x868] ;  /* 0x00021a00ff097b82 */ /* 0x000ea20000000800 */
[----:B0-----:R-:W1:Y:S01]  /*96d0*/  LDG.E R6, desc[UR36][R6.64] ;  /* 0x0000002406067981 */ /* 0x001e62000c1e1900 */
[----:B------:R-:W-:Y:S01]  /*96e0*/  IADD3 R33, PT, PT, R33, 0x80, RZ ;  /* 0x0000008021217810 */ /* 0x000fe20007ffe0ff */
        /* <DEDUP_REMOVED lines=13> */
.L_x_39188:
[----:B------:R-:W-:Y:S05]  /*97c0*/  BSYNC.RECONVERGENT B8 ;  /* 0x0000000000087941 */ /* 0x000fea0003800200 */
.L_x_39187:
[----:B------:R-:W3:Y:S02]  /*97d0*/  LDCU.64 UR4, c[0x0][0x380] ;  /* 0x00007000ff0477ac */ /* 0x000ee40008000a00 */
[----:B---3--:R-:W-:-:S04]  /*97e0*/  ISETP.GE.U32.AND P0, PT, R33, UR4, PT ;  /* 0x0000000421007c0c */ /* 0x008fc8000bf06070 */
[----:B------:R-:W-:-:S13]  /*97f0*/  ISETP.GE.AND.EX P0, PT, RZ, UR5, PT, P0 ;  /* 0x00000005ff007c0c */ /* 0x000fda000bf06300 */
[----:B------:R-:W-:Y:S05]  /*9800*/  @P0 EXIT ;  /* 0x000000000000094d */ /* 0x000fea0003800000 */
[----:B------:R-:W3:Y:S01]  /*9810*/  LDC R0, c[0x0][0x5f8] ;  /* 0x00017e00ff007b82 */ /* 0x000ee20000000800 */
[----:B------:R-:W-:Y:S01]  /*9820*/  ISETP.GE.U32.AND P0, PT, R36, 0x3, PT ;  /* 0x000000032400780c */ /* 0x000fe20003f06070 */
[----:B------:R-:W-:Y:S01]  /*9830*/  IMAD.MOV.U32 R31, RZ, RZ, RZ ;  /* 0x000000ffff1f7224 */ /* 0x000fe200078e00ff */
[----:B------:R-:W-:Y:S02]  /*9840*/  CS2R R26, SRZ ;  /* 0x00000000001a7805 */ /* 0x000fe4000001ff00 */
[----:B------:R-:W-:Y:S02]  /*9850*/  ISETP.GE.U32.AND.EX P0, PT, R2, RZ, PT, P0 ;  /* 0x000000ff0200720c */ /* 0x000fe40003f06100 */
[----:B---3--:R-:W-:-:S11]  /*9860*/  LOP3.LUT R30, R0, 0x3, RZ, 0xc0, !PT ;  /* 0x00000003001e7812 */ /* 0x008fd600078ec0ff */
[----:B------:R-:W-:Y:S05]  /*9870*/  @!P0 BRA `(.L_x_39203) ;  /* 0x0000000800b48947 */ /* 0x000fea0003800000 */
[----:B------:R-:W3:Y:S01]  /*9880*/  LDCU UR4, c[0x0][0x5fc] ;  /* 0x0000bf80ff0477ac */ /* 0x000ee20008000800 */
[----:B------:R-:W-:Y:S01]  /*9890*/  LOP3.LUT R31, R0, 0xfffffffc, RZ, 0xc0, !PT ;  /* 0xfffffffc001f7812 */ /* 0x000fe200078ec0ff */
[----:B------:R-:W-:Y:S01]  /*98a0*/  HFMA2 R29, -RZ, RZ, 0, 6.3419342041015625e-05 ;  /* 0x00000428ff1d7431 */ /* 0x000fe200000001ff */
[----:B------:R-:W-:Y:S01]  /*98b0*/  BSSY.RECONVERGENT B7, `(.L_x_39203) ;  /* 0x00000a9000077945 */ /* 0x000fe20003800200 */
[----:B------:R-:W-:Y:S02]  /*98c0*/  CS2R R26, SRZ ;  /* 0x00000000001a7805 */ /* 0x000fe4000001ff00 */
[----:B------:R-:W-:Y:S01]  /*98d0*/  IMAD.MOV.U32 R28, RZ, RZ, R31 ;  /* 0x000000ffff1c7224 */ /* 0x000fe200078e001f */
[----:B---3--:R-:W-:-:S07]  /*98e0*/  MOV R2, UR4 ;  /* 0x0000000400027c02 */ /* 0x008fce0008000f00 */
.L_x_39212:
[----:B012---:R-:W0:Y:S02]  /*98f0*/  LDC.64 R24, c[0x0][R29+0x1d8] ;  /* 0x000076001d187b82 */ /* 0x007e240000000a00 */
        /* <DEDUP_REMOVED lines=26> */
.L_x_39205:
[----:B------:R-:W-:Y:S05]  /*9aa0*/  BSYNC.RECONVERGENT B6 ;  /* 0x0000000000067941 */ /* 0x000fea0003800200 */
.L_x_39204:
        /* <DEDUP_REMOVED lines=38> */
.L_x_39207:
[----:B------:R-:W-:Y:S05]  /*9d10*/  BSYNC.RECONVERGENT B6 ;  /* 0x0000000000067941 */ /* 0x000fea0003800200 */
.L_x_39206:
[----:B------:R-:W0:Y:S02]  /*9d20*/  LDC.64 R24, c[0x0][R29+0x1e8] ;  /* 0x00007a001d187b82 */ /* 0x000e240000000a00 */
[----:B0-----:R-:W2:Y:S06]  /*9d30*/  LDG.E.64 R24, desc[UR36][R24.64] ;  /* 0x0000002418187981 */ /* 0x001eac000c1e1b00 */
[----:B------:R-:W0:Y:S01]  /*9d40*/  LDC.64 R22, c[0x0][R29+0x2b0] ;  /* 0x0000ac001d167b82 */ /* 0x000e220000000a00 */
[--C-:B------:R-:W-:Y:S01]  /*9d50*/  SHF.R.S32.HI R27, RZ, 0x1f, R19.reuse ;  /* 0x0000001fff1b7819 */ /* 0x100fe20000011413 */
        /* <DEDUP_REMOVED lines=35> */
.L_x_39209:
[----:B------:R-:W-:Y:S05]  /*9f90*/  BSYNC.RECONVERGENT B6 ;  /* 0x0000000000067941 */ /* 0x000fea0003800200 */
.L_x_39208:
        /* <DEDUP_REMOVED lines=39> */
.L_x_39211:
[----:B------:R-:W-:Y:S05]  /*a210*/  BSYNC.RECONVERGENT B6 ;  /* 0x0000000000067941 */ /* 0x000fea0003800200 */
.L_x_39210:
        /* <DEDUP_REMOVED lines=19> */
.L_x_39203:
[----:B------:R-:W-:-:S04]  /*a350*/  ISETP.NE.U32.AND P0, PT, R30, RZ, PT ;  /* 0x000000ff1e00720c */ /* 0x000fc80003f05070 */
[----:B------:R-:W-:-:S13]  /*a360*/  ISETP.NE.AND.EX P0, PT, RZ, RZ, PT, P0 ;  /* 0x000000ffff00720c */ /* 0x000fda0003f05300 */
[----:B------:R-:W-:Y:S05]  /*a370*/  @!P0 BRA `(.L_x_39213) ;  /* 0x0000000400ec8947 */ /* 0x000fea0003800000 */
[----:B------:R-:W-:-:S04]  /*a380*/  IMAD.SHL.U32 R31, R31, 0x8, RZ ;  /* 0x000000081f1f7824 */ /* 0x000fc800078e00ff */
[----:B------:R-:W3:Y:S02]  /*a390*/  LDC.64 R2, c[0x0][R31+0x600] ;  /* 0x000180001f027b82 */ /* 0x000ee40000000a00 */
[----:B---3--:R-:W3:Y:S06]  /*a3a0*/  LDG.E.64 R18, desc[UR36][R2.64] ;  /* 0x0000002402127981 */ /* 0x008eec000c1e1b00 */
[----:B012---:R-:W0:Y:S02]  /*a3b0*/  LDC.64 R4, c[0x0][R31+0x6c8] ;  /* 0x0001b2001f047b82 */ /* 0x007e240000000a00 */
[----:B0-----:R-:W-:-:S04]  /*a3c0*/  IADD3 R7, P2, PT, RZ, -R4, RZ ;  /* 0x80000004ff077210 */ /* 0x001fc80007f5e0ff */
[----:B------:R-:W-:Y:S02]  /*a3d0*/  IADD3.X R0, PT, PT, RZ, ~R5, RZ, P2, !PT ;  /* 0x80000005ff007210 */ /* 0x000fe400017fe4ff */
[C---:B---3--:R-:W-:Y:S01]  /*a3e0*/  ISETP.GE.U32.AND P1, PT, R18.reuse, R7, PT ;  /* 0x000000071200720c */ /* 0x048fe20003f26070 */
        /* <DEDUP_REMOVED lines=21> */
.L_x_39214:
        /* <DEDUP_REMOVED lines=43> */
.L_x_39215:
        /* <DEDUP_REMOVED lines=42> */
.L_x_39216:
        /* <DEDUP_REMOVED lines=10> */
.L_x_39213:
[----:B012---:R-:W0:Y:S01]  /*ab30*/  LDC.64 R4, c[0x0][0x5f0] ;  /* 0x00017c00ff047b82 */ /* 0x007e220000000a00 */
[----:B------:R-:W1:Y:S07]  /*ab40*/  LDCU UR4, c[0x0][0x858] ;  /* 0x00010b00ff0477ac */ /* 0x000e6e0008000800 */
[----:B------:R-:W2:Y:S01]  /*ab50*/  LDC R7, c[0x0][0x868] ;  /* 0x00021a00ff077b82 */ /* 0x000ea20000000800 */
[----:B0-----:R-:W1:Y:S02]  /*ab60*/  LDG.E R4, desc[UR36][R4.64] ;  /* 0x0000002404047981 */ /* 0x001e64000c1e1900 */
        /* <DEDUP_REMOVED lines=12> */
[----:B0-----:R-:W-:Y:S01]  /*ac30*/  STG.E.U8 desc[UR36][R26.64], R5 ;  /* 0x000000051a007986 */ /* 0x001fe2000c101124 */
[----:B------:R-:W-:Y:S05]  /*ac40*/  EXIT ;  /* 0x000000000000794d */ /* 0x000fea0003800000 */
.L_x_39154:
        /* <DEDUP_REMOVED lines=9> */
[----:B------:R-:W0:Y:S01]  /*ace0*/  LDCU.64 UR4, c[0x0][0x390] ;  /* 0x00007200ff0477ac */ /* 0x000e220008000a00 */
[----:B------:R-:W-:Y:S01]  /*acf0*/  HFMA2 R32, -RZ, RZ, 0, 0 ;  /* 0x00000000ff207431 */ /* 0x000fe200000001ff */
[----:B------:R-:W1:Y:S01]  /*ad00*/  LDCU UR6, c[0x0][0x38c] ;  /* 0x00007180ff0677ac */ /* 0x000e620008000800 */
[----:B------:R-:W2:Y:S01]  /*ad10*/  LDCU.64 UR8, c[0x0][0x4b8] ;  /* 0x00009700ff0877ac */ /* 0x000ea20008000a00 */
[----:B------:R-:W-:Y:S02]  /*ad20*/  UISETP.NE.AND UP0, UPT, UR38, URZ, UPT ;  /* 0x000000ff2600728c */ /* 0x000fe4000bf05270 */
[----:B0-----:R-:W-:Y:S01]  /*ad30*/  IMAD.HI.U32 R2, R33, UR4, R32 ;  /* 0x0000000421027c27 */ /* 0x001fe2000f8e0020 */
[----:B------:R-:W0:Y:S04]  /*ad40*/  LDCU UR4, c[0x0][0x4c0] ;  /* 0x00009800ff0477ac */ /* 0x000e280008000800 */
[----:B------:R-:W-:-:S05]  /*ad50*/  SHF.R.U32.HI R3, RZ, UR5, R2 ;  /* 0x00000005ff037c19 */ /* 0x000fca0008011602 */
[----:B------:R-:W-:-:S04]  /*ad60*/  IMAD.MOV R30, RZ, RZ, -R3 ;  /* 0x000000ffff1e7224 */ /* 0x000fc800078e0a03 */
[----:B-1----:R-:W-:-:S04]  /*ad70*/  IMAD R30, R30, UR6, R33 ;  /* 0x000000061e1e7c24 */ /* 0x002fc8000f8e0221 */
[C---:B--2---:R-:W-:Y:S02]  /*ad80*/  IMAD R32, R30.reuse, UR8, RZ ;  /* 0x000000081e207c24 */ /* 0x044fe4000f8e02ff */
[C---:B------:R-:W-:Y:S02]  /*ad90*/  IMAD R31, R30.reuse, UR9, RZ ;  /* 0x000000091e1f7c24 */ /* 0x040fe4000f8e02ff */
[----:B0-----:R-:W-:Y:S01]  /*ada0*/  IMAD R30, R30, UR4, RZ ;  /* 0x000000041e1e7c24 */ /* 0x001fe2000f8e02ff */
[----:B------:R-:W-:Y:S06]  /*adb0*/  BRA.U !UP0, `(.L_x_39219) ;  /* 0x0000001508387547 */ /* 0x000fec000b800000 */
[----:B------:R-:W0:Y:S01]  /*adc0*/  LDCU.64 UR6, c[0x0][0x398] ;  /* 0x00007300ff0677ac */ /* 0x000e220008000a00 */
[----:B------:R-:W-:Y:S01]  /*add0*/  MOV R2, RZ ;  /* 0x000000ff00027202 */ /* 0x000fe20000000f00 */
[----:B------:R-:W1:Y:S01]  /*ade0*/  LDCU UR4, c[0x0][0x3a0] ;  /* 0x00007400ff0477ac */ /* 0x000e620008000800 */
[----:B------:R-:W2:Y:S01]  /*adf0*/  LDCU UR5, c[0x0][0x4c4] ;  /* 0x00009880ff0577ac */ /* 0x000ea20008000800 */
[----:B------:R-:W3:Y:S01]  /*ae00*/  LDCU.64 UR8, c[0x0][0x4c8] ;  /* 0x00009900ff0877ac */ /* 0x000ee20008000a00 */
[----:B------:R-:W-:Y:S01]  /*ae10*/  UISETP.NE.AND UP0, UPT, UR39, 0x2, UPT ;  /* 0x000000022700788c */ /* 0x000fe2000bf05270 */
[----:B0-----:R-:W-:-:S05]  /*ae20*/  IMAD.HI.U32 R6, R3, UR7, R2 ;  /* 0x0000000703067c27 */ /* 0x001fca000f8e0002 */
[----:B-1----:R-:W-:-:S05]  /*ae30*/  SHF.R.U32.HI R7, RZ, UR4, R6 ;  /* 0x00000004ff077c19 */ /* 0x002fca0008011606 */
[----:B------:R-:W-:-:S04]  /*ae40*/  IMAD.MOV R2, RZ, RZ, -R7 ;  /* 0x000000ffff027224 */ /* 0x000fc800078e0a07 */
[----:B------:R-:W-:-:S04]  /*ae50*/  IMAD R3, R2, UR6, R3 ;  /* 0x0000000602037c24 */ /* 0x000fc8000f8e0203 */
[C---:B--2---:R-:W-:Y:S02]  /*ae60*/  IMAD R32, R3.reuse, UR5, R32 ;  /* 0x0000000503207c24 */ /* 0x044fe4000f8e0220 */
[C---:B---3--:R-:W-:Y:S02]  /*ae70*/  IMAD R31, R3.reuse, UR8, R31 ;  /* 0x00000008031f7c24 */ /* 0x048fe4000f8e021f */
[----:B------:R-:W-:Y:S01]  /*ae80*/  IMAD R30, R3, UR9, R30 ;  /* 0x00000009031e7c24 */ /* 0x000fe2000f8e021e */
[----:B------:R-:W-:Y:S06]  /*ae90*/  BRA.U !UP0, `(.L_x_39219) ;  /* 0x0000001508007547 */ /* 0x000fec000b800000 */
[----:B------:R-:W0:Y:S01]  /*aea0*/  LDCU.64 UR4, c[0x0][0x3a8] ;  /* 0x00007500ff0477ac */ /* 0x000e220008000a00 */
[----:B------:R-:W-:Y:S01]  /*aeb0*/  MOV R6, RZ ;  /* 0x000000ff00067202 */ /* 0x000fe20000000f00 */
[----:B------:R-:W1:Y:S01]  /*aec0*/  LDCU UR6, c[0x0][0x3a4] ;  /* 0x00007480ff0677ac */ /* 0x000e620008000800 */
[----:B------:R-:W2:Y:S01]  /*aed0*/  LDCU.64 UR8, c[0x0][0x4d0] ;  /* 0x00009a00ff0877ac */ /* 0x000ea20008000a00 */
[----:B------:R-:W-:Y:S02]  /*aee0*/  UISETP.NE.AND UP0, UPT, UR39, 0x3, UPT ;  /* 0x000000032700788c */ /* 0x000fe4000bf05270 */
[----:B0-----:R-:W-:Y:S01]  /*aef0*/  IMAD.HI.U32 R2, R7, UR4, R6 ;  /* 0x0000000407027c27 */ /* 0x001fe2000f8e0006 */
[----:B------:R-:W0:Y:S04]  /*af00*/  LDCU UR4, c[0x0][0x4d8] ;  /* 0x00009b00ff0477ac */ /* 0x000e280008000800 */
[----:B------:R-:W-:-:S05]  /*af10*/  SHF.R.U32.HI R3, RZ, UR5, R2 ;  /* 0x00000005ff037c19 */ /* 0x000fca0008011602 */
[----:B------:R-:W-:-:S04]  /*af20*/  IMAD.MOV R6, RZ, RZ, -R3 ;  /* 0x000000ffff067224 */ /* 0x000fc800078e0a03 */
[----:B-1----:R-:W-:-:S04]  /*af30*/  IMAD R7, R6, UR6, R7 ;  /* 0x0000000606077c24 */ /* 0x002fc8000f8e0207 */
[C---:B--2---:R-:W-:Y:S02]  /*af40*/  IMAD R32, R7.reuse, UR8, R32 ;  /* 0x0000000807207c24 */ /* 0x044fe4000f8e0220 */
[C---:B------:R-:W-:Y:S02]  /*af50*/  IMAD R31, R7.reuse, UR9, R31 ;  /* 0x00000009071f7c24 */ /* 0x040fe4000f8e021f */
[----:B0-----:R-:W-:Y:S01]  /*af60*/  IMAD R30, R7, UR4, R30 ;  /* 0x00000004071e7c24 */ /* 0x001fe2000f8e021e */
[----:B------:R-:W-:Y:S06]  /*af70*/  BRA.U !UP0, `(.L_x_39219) ;  /* 0x0000001108c87547 */ /* 0x000fec000b800000 */
[----:B------:R-:W0:Y:S01]  /*af80*/  LDCU.64 UR6, c[0x0][0x3b0] ;  /* 0x00007600ff0677ac */ /* 0x000e220008000a00 */
[----:B------:R-:W-:Y:S01]  /*af90*/  HFMA2 R2, -RZ, RZ, 0, 0 ;  /* 0x00000000ff027431 */ /* 0x000fe200000001ff */
        /* <DEDUP_REMOVED lines=41> */
[----:B------:R-:W-:Y:S01]  /*b230*/  HFMA2 R6, -RZ, RZ, 0, 0 ;  /* 0x00000000ff067431 */ /* 0x000fe200000001ff */
        /* <DEDUP_REMOVED lines=253> */
[----:B------:R-:W2:Y:S03]  /*c210*/  LDCU.64 UR8, c[0x0][0x5d8] ;  /* 0x0000bb00ff0877ac */ /* 0x000ea60008000a00 */
[----:B0-----:R-:W-:Y:S01]  /*c220*/  IMAD.HI.U32 R0, R7, UR4, R6 ;  /* 0x0000000407007c27 */ /* 0x001fe2000f8e0006 */
[----:B------:R-:W0:Y:S04]  /*c230*/  LDCU UR4, c[0x0][0x5e0] ;  /* 0x0000bc00ff0477ac */ /* 0x000e280008000800 */
[----:B------:R-:W-:-:S05]  /*c240*/  SHF.R.U32.HI R0, RZ, UR5, R0 ;  /* 0x00000005ff007c19 */ /* 0x000fca0008011600 */
[----:B------:R-:W-:-:S04]  /*c250*/  IMAD.MOV R3, RZ, RZ, -R0 ;  /* 0x000000ffff037224 */ /* 0x000fc800078e0a00 */
[----:B-1----:R-:W-:-:S04]  /*c260*/  IMAD R7, R3, UR6, R7 ;  /* 0x0000000603077c24 */ /* 0x002fc8000f8e0207 */
[C---:B--2---:R-:W-:Y:S02]  /*c270*/  IMAD R32, R7.reuse, UR8, R32 ;  /* 0x0000000807207c24 */ /* 0x044fe4000f8e0220 */
[C---:B------:R-:W-:Y:S02]  /*c280*/  IMAD R31, R7.reuse, UR9, R31 ;  /* 0x00000009071f7c24 */ /* 0x040fe4000f8e021f */
[----:B0-----:R-:W-:-:S07]  /*c290*/  IMAD R30, R7, UR4, R30 ;  /* 0x00000004071e7c24 */ /* 0x001fce000f8e021e */
.L_x_39219:
[C---:B------:R-:W-:Y:S02]  /*c2a0*/  ISETP.GE.U32.AND P0, PT, R4.reuse, 0x4, PT ;  /* 0x000000040400780c */ /* 0x040fe40003f06070 */
[----:B------:R-:W-:Y:S02]  /*c2b0*/  CS2R R24, SRZ ;  /* 0x0000000000187805 */ /* 0x000fe4000001ff00 */
[----:B------:R-:W-:Y:S02]  /*c2c0*/  LOP3.LUT R29, R4, 0x3, RZ, 0xc0, !PT ;  /* 0x00000003041d7812 */ /* 0x000fe400078ec0ff */
[----:B------:R-:W-:Y:S02]  /*c2d0*/  ISETP.GE.U32.AND.EX P0, PT, R5, RZ, PT, P0 ;  /* 0x000000ff0500720c */ /* 0x000fe40003f06100 */
[----:B------:R-:W-:-:S11]  /*c2e0*/  MOV R28, RZ ;  /* 0x000000ff001c7202 */ /* 0x000fd60000000f00 */
        /* <DEDUP_REMOVED lines=8> */
.L_x_39229:
[----:B------:R-:W0:Y:S02]  /*c370*/  LDC.64 R4, c[0x0][R27+0x1d8] ;  /* 0x000076001b047b82 */ /* 0x000e240000000a00 */
[----:B0-----:R-:W-:-:S04]  /*c380*/  IADD3 R36, P0, PT, R4, R30, RZ ;  /* 0x0000001e04247210 */ /* 0x001fc80007f1e0ff */
[----:B------:R-:W-:-:S06]  /*c390*/  IADD3.X R37, PT, PT, RZ, R5, RZ, P0, !PT ;  /* 0x00000005ff257210 */ /* 0x000fcc00007fe4ff */
[----:B------:R-:W2:Y:S01]  /*c3a0*/  LDG.E.64 R36, desc[UR36][R36.64] ;  /* 0x0000002424247981 */ /* 0x000ea2000c1e1b00 */
[----:B------:R-:W0:Y:S01]  /*c3b0*/  LDC.64 R22, c[0x0][R27+0x2a0] ;  /* 0x0000a8001b167b82 */ /* 0x000e220000000a00 */
[----:B------:R-:W-:Y:S01]  /*c3c0*/  BSSY.RECONVERGENT B6, `(.L_x_39221) ;  /* 0x0000018000067945 */ /* 0x000fe20003800200 */
[----:B0-----:R-:W-:-:S05]  /*c3d0*/  IADD3 R3, P0, PT, RZ, -R22, RZ ;  /* 0x80000016ff037210 */ /* 0x001fca0007f1e0ff */
[----:B------:R-:W-:Y:S01]  /*c3e0*/  IMAD.X R5, RZ, RZ, ~R23, P0 ;  /* 0x000000ffff057224 */ /* 0x000fe200000e0e17 */
        /* <DEDUP_REMOVED lines=21> */
.L_x_39222:
[----:B------:R-:W-:Y:S05]  /*c540*/  BSYNC.RECONVERGENT B6 ;  /* 0x0000000000067941 */ /* 0x000fea0003800200 */
.L_x_39221:
[----:B------:R-:W0:Y:S02]  /*c550*/  LDC.64 R4, c[0x0][R27+0x1e0] ;  /* 0x000078001b047b82 */ /* 0x000e240000000a00 */
[----:B0-----:R-:W-:-:S05]  /*c560*/  IADD3 R18, P0, PT, R4, R30, RZ ;  /* 0x0000001e04127210 */ /* 0x001fca0007f1e0ff */
[----:B------:R-:W-:-:S06]  /*c570*/  IMAD.X R19, RZ, RZ, R5, P0 ;  /* 0x000000ffff137224 */ /* 0x000fcc00000e0605 */
[----:B------:R-:W2:Y:S01]  /*c580*/  LDG.E.64 R18, desc[UR36][R18.64] ;  /* 0x0000002412127981 */ /* 0x000ea2000c1e1b00 */
[----:B------:R-:W0:Y:S01]  /*c590*/  LDC.64 R16, c[0x0][R27+0x2a8] ;  /* 0x0000aa001b107b82 */ /* 0x000e220000000a00 */
[--C-:B------:R-:W-:Y:S01]  /*c5a0*/  SHF.R.S32.HI R3, RZ, 0x1f, R37.reuse ;  /* 0x0000001fff037819 */ /* 0x100fe20000011425 */
[----:B------:R-:W-:Y:S01]  /*c5b0*/  BSSY.RECONVERGENT B6, `(.L_x_39223) ;  /* 0x0000022000067945 */ /* 0x000fe20003800200 */
[----:B------:R-:W-:Y:S02]  /*c5c0*/  SHF.R.S32.HI R7, RZ, 0x1f, R37 ;  /* 0x0000001fff077819 */ /* 0x000fe40000011425 */
        /* <DEDUP_REMOVED lines=32> */
.L_x_39224:
[----:B------:R-:W-:Y:S05]  /*c7d0*/  BSYNC.RECONVERGENT B6 ;  /* 0x0000000000067941 */ /* 0x000fea0003800200 */
.L_x_39223:
[----:B------:R-:W0:Y:S02]  /*c7e0*/  LDC.64 R4, c[0x0][R27+0x1e8] ;  /* 0x00007a001b047b82 */ /* 0x000e240000000a00 */
[----:B0-----:R-:W-:-:S04]  /*c7f0*/  IADD3 R24, P0, PT, R4, R30, RZ ;  /* 0x0000001e04187210 */ /* 0x001fc80007f1e0ff */
[----:B------:R-:W-:-:S06]  /*c800*/  IADD3.X R25, PT, PT, RZ, R5, RZ, P0, !PT ;  /* 0x00000005ff197210 */ /* 0x000fcc00007fe4ff */
[----:B------:R-:W2:Y:S01]  /*c810*/  LDG.E.64 R24, desc[UR36][R24.64] ;  /* 0x0000002418187981 */ /* 0x000ea2000c1e1b00 */
[----:B------:R-:W0:Y:S01]  /*c820*/  LDC.64 R22, c[0x0][R27+0x2b0] ;  /* 0x0000ac001b167b82 */ /* 0x000e220000000a00 */
[----:B------:R-:W-:Y:S01]  /*c830*/  SHF.R.S32.HI R3, RZ, 0x1f, R19 ;  /* 0x0000001fff037819 */ /* 0x000fe20000011413 */
[----:B------:R-:W-:Y:S01]  /*c840*/  IMAD.MOV.U32 R37, RZ, RZ, R35 ;  /* 0x000000ffff257224 */ /* 0x000fe200078e0023 */
[----:B------:R-:W-:Y:S01]  /*c850*/  SHF.R.S32.HI R7, RZ, 0x1f, R19 ;  /* 0x0000001fff077819 */ /* 0x000fe20000011413 */
[----:B------:R-:W-:Y:S01]  /*c860*/  BSSY.RECONVERGENT B6, `(.L_x_39225) ;  /* 0x0000021000067945 */ /* 0x000fe20003800200 */
        /* <DEDUP_REMOVED lines=32> */
.L_x_39226:
[----:B------:R-:W-:Y:S05]  /*ca70*/  BSYNC.RECONVERGENT B6 ;  /* 0x0000000000067941 */ /* 0x000fea0003800200 */
.L_x_39225:
[----:B------:R-:W0:Y:S02]  /*ca80*/  LDC.64 R4, c[0x0][R27+0x1f0] ;  /* 0x00007c001b047b82 */ /* 0x000e240000000a00 */
[----:B0-----:R-:W-:-:S04]  /*ca90*/  IADD3 R18, P0, PT, R4, R30, RZ ;  /* 0x0000001e04127210 */ /* 0x001fc80007f1e0ff */
[----:B------:R-:W-:-:S06]  /*caa0*/  IADD3.X R19, PT, PT, RZ, R5, RZ, P0, !PT ;  /* 0x00000005ff137210 */ /* 0x000fcc00007fe4ff */
[----:B------:R-:W2:Y:S01]  /*cab0*/  LDG.E.64 R18, desc[UR36][R18.64] ;  /* 0x0000002412127981 */ /* 0x000ea2000c1e1b00 */
[----:B------:R-:W0:Y:S01]  /*cac0*/  LDC.64 R16, c[0x0][R27+0x2b8] ;  /* 0x0000ae001b107b82 */ /* 0x000e220000000a00 */
[--C-:B------:R-:W-:Y:S01]  /*cad0*/  SHF.R.S32.HI R3, RZ, 0x1f, R25.reuse ;  /* 0x0000001fff037819 */ /* 0x100fe20000011419 */
[----:B------:R-:W-:Y:S01]  /*cae0*/  BSSY.RECONVERGENT B6, `(.L_x_39227) ;  /* 0x0000024000067945 */ /* 0x000fe20003800200 */
[----:B------:R-:W-:Y:S02]  /*caf0*/  SHF.R.S32.HI R7, RZ, 0x1f, R25 ;  /* 0x0000001fff077819 */ /* 0x000fe40000011419 */
[----:B------:R-:W-:Y:S01]  /*cb00*/  LOP3.LUT R3, R3, R22, RZ, 0xc0, !PT ;  /* 0x0000001603037212 */ /* 0x000fe200078ec0ff */
[----:B------:R-:W-:Y:S01]  /*cb10*/  IMAD.MOV.U32 R22, RZ, RZ, R36 ;  /* 0x000000ffff167224 */ /* 0x000fe200078e0024 */
[----:B------:R-:W-:Y:S01]  /*cb20*/  LOP3.LUT R7, R7, R23, RZ, 0xc0, !PT ;  /* 0x0000001707077212 */ /* 0x000fe200078ec0ff */
[----:B------:R-:W1:Y:S01]  /*cb30*/  LDC.64 R4, c[0x0][R27+0x378] ;  /* 0x0000de001b047b82 */ /* 0x000e620000000a00 */
[----:B------:R-:W-:-:S02]  /*cb40*/  IADD3 R3, P0, PT, R24, R3, RZ ;  /* 0x0000000318037210 */ /* 0x000fc40007f1e0ff */
        /* <DEDUP_REMOVED lines=29> */
.L_x_39228:
[----:B------:R-:W-:Y:S05]  /*cd20*/  BSYNC.RECONVERGENT B6 ;  /* 0x0000000000067941 */ /* 0x000fea0003800200 */
.L_x_39227:
        /* <DEDUP_REMOVED lines=19> */
.L_x_39220:
[----:B------:R-:W-:-:S04]  /*ce60*/  ISETP.NE.U32.AND P0, PT, R29, RZ, PT ;  /* 0x000000ff1d00720c */ /* 0x000fc80003f05070 */
[----:B------:R-:W-:-:S13]  /*ce70*/  ISETP.NE.AND.EX P0, PT, RZ, RZ, PT, P0 ;  /* 0x000000ffff00720c */ /* 0x000fda0003f05300 */
[----:B------:R-:W-:Y:S05]  /*ce80*/  @!P0 BRA `(.L_x_39230) ;  /* 0x00000008001c8947 */ /* 0x000fea0003800000 */
[----:B------:R-:W-:-:S04]  /*ce90*/  IMAD.SHL.U32 R28, R28, 0x8, RZ ;  /* 0x000000081c1c7824 */ /* 0x000fc800078e00ff */
        /* <DEDUP_REMOVED lines=31> */
.L_x_39232:
[----:B------:R-:W-:Y:S05]  /*d090*/  BSYNC.RECONVERGENT B6 ;  /* 0x0000000000067941 */ /* 0x000fea0003800200 */
.L_x_39231:
        /* <DEDUP_REMOVED lines=16> */
[----:B0-----:R-:W-:-:S04]  /*d1a0*/  IADD3 R4, P0, PT, R2, R30, RZ ;  /* 0x0000001e02047210 */ /* 0x001fc80007f1e0ff */
[----:B------:R-:W-:-:S05]  /*d1b0*/  IADD3.X R5, PT, PT, RZ, R3, RZ, P0, !PT ;  /* 0x00000003ff057210 */ /* 0x000fca00007fe4ff */
        /* <DEDUP_REMOVED lines=27> */
.L_x_39234:
[----:B------:R-:W-:Y:S05]  /*d370*/  BSYNC.RECONVERGENT B6 ;  /* 0x0000000000067941 */ /* 0x000fea0003800200 */
.L_x_39233:
        /* <DEDUP_REMOVED lines=16> */
[----:B0-----:R-:W-:-:S05]  /*d480*/  IADD3 R4, P0, PT, R2, R30, RZ ;  /* 0x0000001e02047210 */ /* 0x001fca0007f1e0ff */
[----:B------:R-:W-:-:S05]  /*d490*/  IMAD.X R5, RZ, RZ, R3, P0 ;  /* 0x000000ffff057224 */ /* 0x000fca00000e0603 */
[----:B------:R-:W2:Y:S01]  /*d4a0*/  LDG.E.64 R18, desc[UR36][R4.64] ;  /* 0x0000002404127981 */ /* 0x000ea2000c1e1b00 */
[----:B------:R-:W0:Y:S01]  /*d4b0*/  LDC.64 R2, c[0x0][R16+0x6c8] ;  /* 0x0001b20010027b82 */ /* 0x000e220000000a00 */
[----:B------:R-:W-:Y:S01]  /*d4c0*/  BSSY.RECONVERGENT B6, `(.L_x_39235) ;  /* 0x0000019000067945 */ /* 0x000fe20003800200 */
        /* <DEDUP_REMOVED lines=24> */
.L_x_39236:
[----:B------:R-:W-:Y:S05]  /*d650*/  BSYNC.RECONVERGENT B6 ;  /* 0x0000000000067941 */ /* 0x000fea0003800200 */
.L_x_39235:
        /* <DEDUP_REMOVED lines=10> */
.L_x_39230:
        /* <DEDUP_REMOVED lines=15> */
[----:B0-----:R-:W-:-:S07]  /*d7f0*/  SEL R5, R2, UR4, !P0 ;  /* 0x0000000402057c07 */ /* 0x001fce000c000000 */
[----:B------:R-:W0:Y:S01]  /*d800*/  @!P1 LDC R5, c[0x0][0x860] ;  /* 0x00021800ff059b82 */ /* 0x000e220000000800 */
[----:B-1----:R-:W-:-:S04]  /*d810*/  IADD3 R24, P0, P1, R24, UR6, R32 ;  /* 0x0000000618187c10 */ /* 0x002fc8000f91e020 */
[----:B------:R-:W-:-:S05]  /*d820*/  IADD3.X R25, PT, PT, R25, UR7, RZ, P0, P1 ;  /* 0x0000000719197c10 */ /* 0x000fca00087e24ff */
[----:B0-----:R0:W-:Y:S04]  /*d830*/  STG.E.U8 desc[UR36][R24.64], R5 ;  /* 0x0000000518007986 */ /* 0x0011e8000c101124 */
.L_x_39218:
[----:B------:R-:W-:Y:S05]  /*d840*/  BSYNC.RECONVERGENT B8 ;  /* 0x0000000000087941 */ /* 0x000fea0003800200 */
.L_x_39217:
[----:B------:R-:W1:Y:S01]  /*d850*/  LDCU.64 UR4, c[0x0][0x380] ;  /* 0x00007000ff0477ac */ /* 0x000e620008000a00 */
[----:B------:R-:W-:Y:S01]  /*d860*/  BSSY.RECONVERGENT B8, `(.L_x_39237) ;  /* 0x00002bb000087945 */ /* 0x000fe20003800200 */
[----:B-1----:R-:W-:-:S04]  /*d870*/  ISETP.GE.U32.AND P0, PT, R33, UR4, PT ;  /* 0x0000000421007c0c */ /* 0x002fc8000bf06070 */
[----:B------:R-:W-:-:S13]  /*d880*/  ISETP.GE.AND.EX P0, PT, RZ, UR5, PT, P0 ;  /* 0x00000005ff007c0c */ /* 0x000fda000bf06300 */
[----:B------:R-:W-:Y:S05]  /*d890*/  @P0 BRA `(.L_x_39238) ;  /* 0x0000002800dc0947 */ /* 0x000fea0003800000 */
[----:B------:R-:W1:Y:S01]  /*d8a0*/  LDCU.64 UR4, c[0x0][0x390] ;  /* 0x00007200ff0477ac */ /* 0x000e620008000a00 */
[----:B------:R-:W-:Y:S01]  /*d8b0*/  IMAD.MOV.U32 R32, RZ, RZ, RZ ;  /* 0x000000ffff207224 */ /* 0x000fe200078e00ff */
[----:B------:R-:W2:Y:S01]  /*d8c0*/  LDCU UR6, c[0x0][0x38c] ;  /* 0x00007180ff0677ac */ /* 0x000ea20008000800 */
[----:B------:R-:W3:Y:S01]  /*d8d0*/  LDCU.64 UR8, c[0x0][0x4b8] ;  /* 0x00009700ff0877ac */ /* 0x000ee20008000a00 */
[----:B------:R-:W-:Y:S01]  /*d8e0*/  UISETP.NE.AND UP0, UPT, UR38, URZ, UPT ;  /* 0x000000ff2600728c */ /* 0x000fe2000bf05270 */
[----:B-1----:R-:W-:Y:S01]  /*d8f0*/  IMAD.HI.U32 R2, R33, UR4, R32 ;  /* 0x0000000421027c27 */ /* 0x002fe2000f8e0020 */
[----:B------:R-:W1:Y:S04]  /*d900*/  LDCU UR4, c[0x0][0x4c0] ;  /* 0x00009800ff0477ac */ /* 0x000e680008000800 */
[----:B------:R-:W-:-:S04]  /*d910*/  SHF.R.U32.HI R3, RZ, UR5, R2 ;  /* 0x00000005ff037c19 */ /* 0x000fc80008011602 */
[----:B------:R-:W-:-:S05]  /*d920*/  IADD3 R30, PT, PT, -R3, RZ, RZ ;  /* 0x000000ff031e7210 */ /* 0x000fca0007ffe1ff */
[----:B--2---:R-:W-:-:S04]  /*d930*/  IMAD R30, R30, UR6, R33 ;  /* 0x000000061e1e7c24 */ /* 0x004fc8000f8e0221 */
[C---:B---3--:R-:W-:Y:S02]  /*d940*/  IMAD R32, R30.reuse, UR8, RZ ;  /* 0x000000081e207c24 */ /* 0x048fe4000f8e02ff */
[C---:B------:R-:W-:Y:S02]  /*d950*/  IMAD R31, R30.reuse, UR9, RZ ;  /* 0x000000091e1f7c24 */ /* 0x040fe4000f8e02ff */
[----:B-1----:R-:W-:Y:S01]  /*d960*/  IMAD R30, R30, UR4, RZ ;  /* 0x000000041e1e7c24 */ /* 0x002fe2000f8e02ff */
[----:B------:R-:W-:Y:S06]  /*d970*/  BRA.U !UP0, `(.L_x_39239) ;  /* 0x0000001508387547 */ /* 0x000fec000b800000 */
[----:B------:R-:W1:Y:S01]  /*d980*/  LDCU.64 UR6, c[0x0][0x398] ;  /* 0x00007300ff0677ac */ /* 0x000e620008000a00 */
[----:B------:R-:W-:Y:S01]  /*d990*/  IMAD.MOV.U32 R2, RZ, RZ, RZ ;  /* 0x000000ffff027224 */ /* 0x000fe200078e00ff */
[----:B------:R-:W0:Y:S01]  /*d9a0*/  LDCU UR4, c[0x0][0x3a0] ;  /* 0x00007400ff0477ac */ /* 0x000e220008000800 */
[----:B------:R-:W2:Y:S01]  /*d9b0*/  LDCU UR5, c[0x0][0x4c4] ;  /* 0x00009880ff0577ac */ /* 0x000ea20008000800 */
[----:B------:R-:W3:Y:S01]  /*d9c0*/  LDCU.64 UR8, c[0x0][0x4c8] ;  /* 0x00009900ff0877ac */ /* 0x000ee20008000a00 */
[----:B------:R-:W-:Y:S01]  /*d9d0*/  UISETP.NE.AND UP0, UPT, UR39, 0x2, UPT ;  /* 0x000000022700788c */ /* 0x000fe2000bf05270 */
[----:B-1----:R-:W-:-:S05]  /*d9e0*/  IMAD.HI.U32 R4, R3, UR7, R2 ;  /* 0x0000000703047c27 */ /* 0x002fca000f8e0002 */
[----:B0-----:R-:W-:-:S04]  /*d9f0*/  SHF.R.U32.HI R5, RZ, UR4, R4 ;  /* 0x00000004ff057c19 */ /* 0x001fc80008011604 */
[----:B------:R-:W-:-:S05]  /*da00*/  IADD3 R2, PT, PT, -R5, RZ, RZ ;  /* 0x000000ff05027210 */ /* 0x000fca0007ffe1ff */
[----:B------:R-:W-:-:S04]  /*da10*/  IMAD R3, R2, UR6, R3 ;  /* 0x0000000602037c24 */ /* 0x000fc8000f8e0203 */
[C---:B--2---:R-:W-:Y:S02]  /*da20*/  IMAD R32, R3.reuse, UR5, R32 ;  /* 0x0000000503207c24 */ /* 0x044fe4000f8e0220 */
[C---:B---3--:R-:W-:Y:S02]  /*da30*/  IMAD R31, R3.reuse, UR8, R31 ;  /* 0x00000008031f7c24 */ /* 0x048fe4000f8e021f */
[----:B------:R-:W-:Y:S01]  /*da40*/  IMAD R30, R3, UR9, R30 ;  /* 0x00000009031e7c24 */ /* 0x000fe2000f8e021e */
[----:B------:R-:W-:Y:S06]  /*da50*/  BRA.U !UP0, `(.L_x_39239) ;  /* 0x0000001508007547 */ /* 0x000fec000b800000 */
[----:B------:R-:W0:Y:S01]  /*da60*/  LDCU.64 UR4, c[0x0][0x3a8] ;  /* 0x00007500ff0477ac */ /* 0x000e220008000a00 */
[----:B------:R-:W-:Y:S01]  /*da70*/  IMAD.MOV.U32 R4, RZ, RZ, RZ ;  /* 0x000000ffff047224 */ /* 0x000fe200078e00ff */
[----:B------:R-:W1:Y:S01]  /*da80*/  LDCU UR6, c[0x0][0x3a4] ;  /* 0x00007480ff0677ac */ /* 0x000e620008000800 */
[----:B------:R-:W2:Y:S01]  /*da90*/  LDCU.64 UR8, c[0x0][0x4d0] ;  /* 0x00009a00ff0877ac */ /* 0x000ea20008000a00 */
[----:B------:R-:W-:Y:S01]  /*daa0*/  UISETP.NE.AND UP0, UPT, UR39, 0x3, UPT ;  /* 0x000000032700788c */ /* 0x000fe2000bf05270 */
[----:B0-----:R-:W-:Y:S01]  /*dab0*/  IMAD.HI.U32 R2, R5, UR4, R4 ;  /* 0x0000000405027c27 */ /* 0x001fe2000f8e0004 */
[----:B------:R-:W0:Y:S04]  /*dac0*/  LDCU UR4, c[0x0][0x4d8] ;  /* 0x00009b00ff0477ac */ /* 0x000e280008000800 */
[----:B------:R-:W-:-:S04]  /*dad0*/  SHF.R.U32.HI R3, RZ, UR5, R2 ;  /* 0x00000005ff037c19 */ /* 0x000fc80008011602 */
[----:B------:R-:W-:-:S05]  /*dae0*/  IADD3 R4, PT, PT, -R3, RZ, RZ ;  /* 0x000000ff03047210 */ /* 0x000fca0007ffe1ff */
[----:B-1----:R-:W-:-:S04]  /*daf0*/  IMAD R5, R4, UR6, R5 ;  /* 0x0000000604057c24 */ /* 0x002fc8000f8e0205 */
[C---:B--2---:R-:W-:Y:S02]  /*db00*/  IMAD R32, R5.reuse, UR8, R32 ;  /* 0x0000000805207c24 */ /* 0x044fe4000f8e0220 */
[C---:B------:R-:W-:Y:S02]  /*db10*/  IMAD R31, R5.reuse, UR9, R31 ;  /* 0x00000009051f7c24 */ /* 0x040fe4000f8e021f */
[----:B0-----:R-:W-:Y:S01]  /*db20*/  IMAD R30, R5, UR4, R30 ;  /* 0x00000004051e7c24 */ /* 0x001fe2000f8e021e */
[----:B------:R-:W-:Y:S06]  /*db30*/  BRA.U !UP0, `(.L_x_39239) ;  /* 0x0000001108c87547 */ /* 0x000fec000b800000 */
[----:B------:R-:W0:Y:S01]  /*db40*/  LDCU.64 UR6, c[0x0][0x3b0] ;  /* 0x00007600ff0677ac */ /* 0x000e220008000a00 */
[----:B------:R-:W-:Y:S01]  /*db50*/  IMAD.MOV.U32 R2, RZ, RZ, RZ ;  /* 0x000000ffff027224 */ /* 0x000fe200078e00ff */
[----:B------:R-:W1:Y:S01]  /*db60*/  LDCU UR4, c[0x0][0x3b8] ;  /* 0x00007700ff0477ac */ /* 0x000e620008000800 */
[----:B------:R-:W2:Y:S01]  /*db70*/  LDCU UR5, c[0x0][0x4dc] ;  /* 0x00009b80ff0577ac */ /* 0x000ea20008000800 */
[----:B------:R-:W3:Y:S01]  /*db80*/  LDCU.64 UR8, c[0x0][0x4e0] ;  /* 0x00009c00ff0877ac */ /* 0x000ee20008000a00 */
[----:B------:R-:W-:Y:S01]  /*db90*/  UISETP.NE.AND UP0, UPT, UR39, 0x4, UPT ;  /* 0x000000042700788c */ /* 0x000fe2000bf05270 */
[----:B0-----:R-:W-:-:S05]  /*dba0*/  IMAD.HI.U32 R4, R3, UR7, R2 ;  /* 0x0000000703047c27 */ /* 0x001fca000f8e0002 */
[----:B-1----:R-:W-:-:S04]  /*dbb0*/  SHF.R.U32.HI R5, RZ, UR4, R4 ;  /* 0x00000004ff057c19 */ /* 0x002fc80008011604 */
        /* <DEDUP_REMOVED lines=289> */
[----:B------:R-:W2:Y:S02]  /*edd0*/  LDCU.64 UR8, c[0x0][0x5d8] ;  /* 0x0000bb00ff0877ac */ /* 0x000ea40008000a00 */
[----:B0-----:R-:W-:Y:S01]  /*ede0*/  IMAD.HI.U32 R0, R5, UR4, R4 ;  /* 0x0000000405007c27 */ /* 0x001fe2000f8e0004 */
[----:B------:R-:W0:Y:S04]  /*edf0*/  LDCU UR4, c[0x0][0x5e0] ;  /* 0x0000bc00ff0477ac */ /* 0x000e280008000800 */
[----:B------:R-:W-:-:S04]  /*ee00*/  SHF.R.U32.HI R0, RZ, UR5, R0 ;  /* 0x00000005ff007c19 */ /* 0x000fc80008011600 */
[----:B------:R-:W-:-:S05]  /*ee10*/  IADD3 R3, PT, PT, -R0, RZ, RZ ;  /* 0x000000ff00037210 */ /* 0x000fca0007ffe1ff */
[----:B-1----:R-:W-:-:S04]  /*ee20*/  IMAD R5, R3, UR6, R5 ;  /* 0x0000000603057c24 */ /* 0x002fc8000f8e0205 */
[C---:B--2---:R-:W-:Y:S02]  /*ee30*/  IMAD R32, R5.reuse, UR8, R32 ;  /* 0x0000000805207c24 */ /* 0x044fe4000f8e0220 */
[C---:B------:R-:W-:Y:S02]  /*ee40*/  IMAD R31, R5.reuse, UR9, R31 ;  /* 0x00000009051f7c24 */ /* 0x040fe4000f8e021f */
[----:B0-----:R-:W-:-:S07]  /*ee50*/  IMAD R30, R5, UR4, R30 ;  /* 0x00000004051e7c24 */ /* 0x001fce000f8e021e */
.L_x_39239:
[----:B------:R-:W1:Y:S01]  /*ee60*/  LDC.64 R2, c[0x0][0x5f8] ;  /* 0x00017e00ff027b82 */ /* 0x000e620000000a00 */
[----:B------:R-:W-:Y:S01]  /*ee70*/  IMAD.MOV.U32 R29, RZ, RZ, RZ ;  /* 0x000000ffff1d7224 */ /* 0x000fe200078e00ff */
[----:B0-----:R-:W-:Y:S02]  /*ee80*/  CS2R R24, SRZ ;  /* 0x0000000000187805 */ /* 0x001fe4000001ff00 */
[C---:B-1----:R-:W-:Y:S02]  /*ee90*/  ISETP.GE.U32.AND P0, PT, R2.reuse, 0x4, PT ;  /* 0x000000040200780c */ /* 0x042fe40003f06070 */
[----:B------:R-:W-:Y:S02]  /*eea0*/  LOP3.LUT R28, R2, 0x3, RZ, 0xc0, !PT ;  /* 0x00000003021c7812 */ /* 0x000fe400078ec0ff */
[----:B------:R-:W-:-:S13]  /*eeb0*/  ISETP.GE.U32.AND.EX P0, PT, R3, RZ, PT, P0 ;  /* 0x000000ff0300720c */ /* 0x000fda0003f06100 */
[----:B------:R-:W-:Y:S05]  /*eec0*/  @!P0 BRA `(.L_x_39240) ;  /* 0x0000000800d88947 */ /* 0x000fea0003800000 */
[----:B------:R-:W0:Y:S01]  /*eed0*/  LDCU UR4, c[0x0][0x5fc] ;  /* 0x0000bf80ff0477ac */ /* 0x000e220008000800 */
[----:B------:R-:W-:Y:S01]  /*eee0*/  LOP3.LUT R29, R2, 0xfffffffc, RZ, 0xc0, !PT ;  /* 0xfffffffc021d7812 */ /* 0x000fe200078ec0ff */
[----:B------:R-:W-:Y:S01]  /*eef0*/  HFMA2 R27, -RZ, RZ, 0, 6.3419342041015625e-05 ;  /* 0x00000428ff1b7431 */ /* 0x000fe200000001ff */
[----:B------:R-:W-:Y:S01]  /*ef00*/  BSSY.RECONVERGENT B7, `(.L_x_39240) ;  /* 0x00000b2000077945 */ /* 0x000fe20003800200 */
[----:B------:R-:W-:Y:S02]  /*ef10*/  CS2R R24, SRZ ;  /* 0x0000000000187805 */ /* 0x000fe4000001ff00 */
[----:B------:R-:W-:Y:S01]  /*ef20*/  IMAD.MOV.U32 R26, RZ, RZ, R29 ;  /* 0x000000ffff1a7224 */ /* 0x000fe200078e001d */
[----:B0-----:R-:W-:-:S07]  /*ef30*/  MOV R2, UR4 ;  /* 0x0000000400027c02 */ /* 0x001fce0008000f00 */
.L_x_39249:
[----:B------:R-:W0:Y:S02]  /*ef40*/  LDC.64 R4, c[0x0][R27+0x1d8] ;  /* 0x000076001b047b82 */ /* 0x000e240000000a00 */
[----:B0-----:R-:W-:-:S05]  /*ef50*/  IADD3 R36, P0, PT, R4, R30, RZ ;  /* 0x0000001e04247210 */ /* 0x001fca0007f1e0ff */
[----:B------:R-:W-:-:S06]  /*ef60*/  IMAD.X R37, RZ, RZ, R5, P0 ;  /* 0x000000ffff257224 */ /* 0x000fcc00000e0605 */
[----:B------:R-:W2:Y:S01]  /*ef70*/  LDG.E.64 R36, desc[UR36][R36.64] ;  /* 0x0000002424247981 */ /* 0x000ea2000c1e1b00 */
[----:B------:R-:W0:Y:S01]  /*ef80*/  LDC.64 R22, c[0x0][R27+0x2a0] ;  /* 0x0000a8001b167b82 */ /* 0x000e220000000a00 */
[----:B------:R-:W-:Y:S01]  /*ef90*/  BSSY.RECONVERGENT B6, `(.L_x_39241) ;  /* 0x0000018000067945 */ /* 0x000fe20003800200 */
[----:B0-----:R-:W-:-:S04]  /*efa0*/  IADD3 R3, P0, PT, RZ, -R22, RZ ;  /* 0x80000016ff037210 */ /* 0x001fc80007f1e0ff */
[----:B------:R-:W-:Y:S02]  /*efb0*/  IADD3.X R5, PT, PT, RZ, ~R23, RZ, P0, !PT ;  /* 0x80000017ff057210 */ /* 0x000fe400007fe4ff */
        /* <DEDUP_REMOVED lines=21> */
.L_x_39242:
[----:B------:R-:W-:Y:S05]  /*f110*/  BSYNC.RECONVERGENT B6 ;  /* 0x0000000000067941 */ /* 0x000fea0003800200 */
.L_x_39241:
        /* <DEDUP_REMOVED lines=40> */
.L_x_39244:
[----:B------:R-:W-:Y:S05]  /*f3a0*/  BSYNC.RECONVERGENT B6 ;  /* 0x0000000000067941 */ /* 0x000fea0003800200 */
.L_x_39243:
        /* <DEDUP_REMOVED lines=11> */
[----:B------:R-:W-:-:S02]  /*f460*/  IADD3 R3, P0, PT, R18, R3, RZ ;  /* 0x0000000312037210 */ /* 0x000fc40007f1e0ff */
        /* <DEDUP_REMOVED lines=29> */
.L_x_39246:
[----:B------:R-:W-:Y:S05]  /*f640*/  BSYNC.RECONVERGENT B6 ;  /* 0x0000000000067941 */ /* 0x000fea0003800200 */
.L_x_39245:
        /* <DEDUP_REMOVED lines=11> */
[----:B------:R-:W-:Y:S01]  /*f700*/  IADD3 R3, P0, PT, R24, R3, RZ ;  /* 0x0000000318037210 */ /* 0x000fe20007f1e0ff */
[----:B------:R-:W-:Y:S01]  /*f710*/  IMAD.MOV.U32 R23, RZ, RZ, R35 ;  /* 0x000000ffff177224 */ /* 0x000fe200078e0023 */
[----:B------:R-:W-:-:S02]  /*f720*/  MOV R22, R36 ;  /* 0x0000002400167202 */ /* 0x000fc40000000f00 */
        /* <DEDUP_REMOVED lines=28> */
.L_x_39248:
[----:B------:R-:W-:Y:S05]  /*f8f0*/  BSYNC.RECONVERGENT B6 ;  /* 0x0000000000067941 */ /* 0x000fea0003800200 */
.L_x_39247:
        /* <DEDUP_REMOVED lines=19> */
.L_x_39240:
[----:B------:R-:W-:-:S04]  /*fa30*/  ISETP.NE.U32.AND P0, PT, R28, RZ, PT ;  /* 0x000000ff1c00720c */ /* 0x000fc80003f05070 */
[----:B------:R-:W-:-:S13]  /*fa40*/  ISETP.NE.AND.EX P0, PT, RZ, RZ, PT, P0 ;  /* 0x000000ffff00720c */ /* 0x000fda0003f05300 */
[----:B------:R-:W-:Y:S05]  /*fa50*/  @!P0 BRA `(.L_x_39250) ;  /* 0x00000008001c8947 */ /* 0x000fea0003800000 */
[----:B------:R-:W-:-:S04]  /*fa60*/  SHF.L.U32 R29, R29, 0x3, RZ ;  /* 0x000000031d1d7819 */ /* 0x000fc800000006ff */
        /* <DEDUP_REMOVED lines=31> */
.L_x_39252:
[----:B------:R-:W-:Y:S05]  /*fc60*/  BSYNC.RECONVERGENT B6 ;  /* 0x0000000000067941 */ /* 0x000fea0003800200 */
.L_x_39251:
        /* <DEDUP_REMOVED lines=45> */
.L_x_39254:
[----:B------:R-:W-:Y:S05]  /*ff40*/  BSYNC.RECONVERGENT B6 ;  /* 0x0000000000067941 */ /* 0x000fea0003800200 */
.L_x_39253:
        /* <DEDUP_REMOVED lines=45> */
.L_x_39256:
[----:B------:R-:W-:Y:S05]  /*10220*/  BSYNC.RECONVERGENT B6 ;  /* 0x0000000000067941 */ /* 0x000fea0003800200 */
.L_x_39255:
        /* <DEDUP_REMOVED lines=10> */
.L_x_39250:
        /* <DEDUP_REMOVED lines=20> */
.L_x_39238:
[----:B------:R-:W-:Y:S05]  /*10410*/  BSYNC.RECONVERGENT B8 ;  /* 0x0000000000087941 */ /* 0x000fea0003800200 */
.L_x_39237:
[----:B------:R-:W2:Y:S01]  /*10420*/  LDCU.64 UR4, c[0x0][0x380] ;  /* 0x00007000ff0477ac */ /* 0x000ea20008000a00 */
[----:B------:R-:W3:Y:S01]  /*10430*/  LDC.64 R2, c[0x0][0x5f8] ;  /* 0x00017e00ff027b82 */ /* 0x000ee20000000a00 */
[----:B------:R-:W-:Y:S01]  /*10440*/  BSSY.RECONVERGENT B8, `(.L_x_39257) ;  /* 0x00002be000087945 */ /* 0x000fe20003800200 */
[----:B--2---:R-:W-:-:S04]  /*10450*/  ISETP.GE.U32.AND P0, PT, R33, UR4, PT ;  /* 0x0000000421007c0c */ /* 0x004fc8000bf06070 */
[----:B------:R-:W-:Y:S02]  /*10460*/  ISETP.GE.AND.EX P0, PT, RZ, UR5, PT, P0 ;  /* 0x00000005ff007c0c */ /* 0x000fe4000bf06300 */
[----:B---3--:R-:W-:-:S04]  /*10470*/  IADD3 R32, P1, PT, R2, -0x1, RZ ;  /* 0xffffffff02207810 */ /* 0x008fc80007f3e0ff */
[----:B------:R-:W-:-:S07]  /*10480*/  IADD3.X R31, PT, PT, R3, -0x1, RZ, P1, !PT ;  /* 0xffffffff031f7810 */ /* 0x000fce0000ffe4ff */
[----:B------:R-:W-:Y:S05]  /*10490*/  @P0 BRA `(.L_x_39258) ;  /* 0x0000002800e00947 */ /* 0x000fea0003800000 */
[----:B------:R-:W2:Y:S01]  /*104a0*/  LDCU.64 UR4, c[0x0][0x390] ;  /* 0x00007200ff0477ac */ /* 0x000ea20008000a00 */
[----:B------:R-:W-:Y:S02]  /*104b0*/  HFMA2 R4, -RZ, RZ, 0, 0 ;  /* 0x00000000ff047431 */ /* 0x000fe400000001ff */
[----:B01----:R-:W-:Y:S01]  /*104c0*/  IMAD.MOV.U32 R5, RZ, RZ, R33 ;  /* 0x000000ffff057224 */ /* 0x003fe200078e0021 */
[----:B------:R-:W0:Y:S01]  /*104d0*/  LDCU UR6, c[0x0][0x38c] ;  /* 0x00007180ff0677ac */ /* 0x000e220008000800 */
[----:B------:R-:W1:Y:S01]  /*104e0*/  LDCU.64 UR8, c[0x0][0x4b8] ;  /* 0x00009700ff0877ac */ /* 0x000e620008000a00 */
[----:B------:R-:W-:Y:S01]  /*104f0*/  UISETP.NE.AND UP0, UPT, UR38, URZ, UPT ;  /* 0x000000ff2600728c */ /* 0x000fe2000bf05270 */
[----:B--2---:R-:W-:Y:S01]  /*10500*/  IMAD.HI.U32 R4, R33, UR4, R4 ;  /* 0x0000000421047c27 */ /* 0x004fe2000f8e0004 */
[----:B------:R-:W2:Y:S04]  /*10510*/  LDCU UR4, c[0x0][0x4c0] ;  /* 0x00009800ff0477ac */ /* 0x000ea80008000800 */
[----:B------:R-:W-:-:S04]  /*10520*/  SHF.R.U32.HI R5, RZ, UR5, R4 ;  /* 0x00000005ff057c19 */ /* 0x000fc80008011604 */
[----:B------:R-:W-:-:S05]  /*10530*/  IADD3 R28, PT, PT, -R5, RZ, RZ ;  /* 0x000000ff051c7210 */ /* 0x000fca0007ffe1ff */
[----:B0-----:R-:W-:-:S04]  /*10540*/  IMAD R28, R28, UR6, R33 ;  /* 0x000000061c1c7c24 */ /* 0x001fc8000f8e0221 */
[C---:B-1----:R-:W-:Y:S02]  /*10550*/  IMAD R30, R28.reuse, UR8, RZ ;  /* 0x000000081c1e7c24 */ /* 0x042fe4000f8e02ff */
[C---:B------:R-:W-:Y:S02]  /*10560*/  IMAD R29, R28.reuse, UR9, RZ ;  /* 0x000000091c1d7c24 */ /* 0x040fe4000f8e02ff */
[----:B--2---:R-:W-:Y:S01]  /*10570*/  IMAD R28, R28, UR4, RZ ;  /* 0x000000041c1c7c24 */ /* 0x004fe2000f8e02ff */
        /* <DEDUP_REMOVED lines=335> */
.L_x_39259:
        /* <DEDUP_REMOVED lines=13> */
.L_x_39269:
        /* <DEDUP_REMOVED lines=29> */
.L_x_39262:
[----:B------:R-:W-:Y:S05]  /*11d10*/  BSYNC.RECONVERGENT B6 ;  /* 0x0000000000067941 */ /* 0x000fea0003800200 */
.L_x_39261:
        /* <DEDUP_REMOVED lines=40> */
.L_x_39264:
[----:B------:R-:W-:Y:S05]  /*11fa0*/  BSYNC.RECONVERGENT B6 ;  /* 0x0000000000067941 */ /* 0x000fea0003800200 */
.L_x_39263:
        /* <DEDUP_REMOVED lines=41> */
.L_x_39266:
[----:B------:R-:W-:Y:S05]  /*12240*/  BSYNC.RECONVERGENT B6 ;  /* 0x0000000000067941 */ /* 0x000fea0003800200 */
.L_x_39265:
        /* <DEDUP_REMOVED lines=42> */
.L_x_39268:
[----:B------:R-:W-:Y:S05]  /*124f0*/  BSYNC.RECONVERGENT B6 ;  /* 0x0000000000067941 */ /* 0x000fea0003800200 */
.L_x_39267:
[----:B------:R0:W1:Y:S01]  /*12500*/  LDC.64 R4, c[0x0][R25+0x380] ;  /* 0x0000e00019047b82 */ /* 0x0000620000000a00 */
[--C-:B------:R-:W-:Y:S02]  /*12510*/  SHF.R.S32.HI R3, RZ, 0x1f, R19.reuse ;  /* 0x0000001fff037819 */ /* 0x100fe40000011413 */
[----:B------:R-:W-:Y:S02]  /*12520*/  SHF.R.S32.HI R7, RZ, 0x1f, R19 ;  /* 0x0000001fff077819 */ /* 0x000fe40000011413 */
[----:B------:R-:W-:Y:S02]  /*12530*/  LOP3.LUT R3, R3, R16, RZ, 0xc0, !PT ;  /* 0x0000001003037212 */ /* 0x000fe400078ec0ff */
[----:B------:R-:W-:Y:S02]  /*12540*/  LOP3.LUT R7, R7, R17, RZ, 0xc0, !PT ;  /* 0x0000001107077212 */ /* 0x000fe400078ec0ff */
[----:B------:R-:W-:Y:S01]  /*12550*/  IADD3 R3, P0, PT, R18, R3, RZ ;  /* 0x0000000312037210 */ /* 0x000fe20007f1e0ff */
[----:B------:R-:W-:Y:S01]  /*12560*/  IMAD.MOV.U32 R18, RZ, RZ, R22 ;  /* 0x000000ffff127224 */ /* 0x000fe200078e0016 */
[----:B------:R-:W-:-:S02]  /*12570*/  IADD3 R24, P1, PT, R24, -0x4, RZ ;  /* 0xfffffffc18187810 */ /* 0x000fc40007f3e0ff */
[----:B------:R-:W-:Y:S02]  /*12580*/  IADD3.X R7, PT, PT, R19, R7, RZ, P0, !PT ;  /* 0x0000000713077210 */ /* 0x000fe400007fe4ff */
[----:B------:R-:W-:Y:S02]  /*12590*/  IADD3.X R2, PT, PT, R2, -0x1, RZ, P1, !PT ;  /* 0xffffffff02027810 */ /* 0x000fe40000ffe4ff */
[----:B------:R-:W-:Y:S02]  /*125a0*/  ISETP.NE.U32.AND P0, PT, R24, RZ, PT ;  /* 0x000000ff1800720c */ /* 0x000fe40003f05070 */
[----:B------:R-:W-:Y:S02]  /*125b0*/  MOV R19, R35 ;  /* 0x0000002300137202 */ /* 0x000fe40000000f00 */
[----:B------:R-:W-:Y:S02]  /*125c0*/  ISETP.NE.AND.EX P0, PT, R2, RZ, PT, P0 ;  /* 0x000000ff0200720c */ /* 0x000fe40003f05300 */
[----:B0-----:R-:W-:Y:S01]  /*125d0*/  IADD3 R25, PT, PT, R25, 0x20, RZ ;  /* 0x0000002019197810 */ /* 0x001fe20007ffe0ff */
[----:B-1----:R-:W-:-:S02]  /*125e0*/  IMAD R0, R5, R3, RZ ;  /* 0x0000000305007224 */ /* 0x002fc400078e02ff */
[----:B------:R-:W-:-:S04]  /*125f0*/  IMAD.WIDE.U32 R18, R4, R3, R18 ;  /* 0x0000000304127225 */ /* 0x000fc800078e0012 */
[----:B------:R-:W-:-:S04]  /*12600*/  IMAD R7, R4, R7, R0 ;  /* 0x0000000704077224 */ /* 0x000fc800078e0200 */
[----:B------:R-:W-:Y:S01]  /*12610*/  IMAD.IADD R19, R19, 0x1, R7 ;  /* 0x0000000113137824 */ /* 0x000fe200078e0207 */
[----:B------:R-:W-:Y:S06]  /*12620*/  @P0 BRA `(.L_x_39269) ;  /* 0xfffffff400440947 */ /* 0x000fec000383ffff */
[----:B------:R-:W-:Y:S05]  /*12630*/  BSYNC.RECONVERGENT B7 ;  /* 0x0000000000077941 */ /* 0x000fea0003800200 */
.L_x_39260:
        /* <DEDUP_REMOVED lines=35> */
.L_x_39272:
[----:B------:R-:W-:Y:S05]  /*12870*/  BSYNC.RECONVERGENT B6 ;  /* 0x0000000000067941 */ /* 0x000fea0003800200 */
.L_x_39271:
        /* <DEDUP_REMOVED lines=45> */
.L_x_39274:
[----:B------:R-:W-:Y:S05]  /*12b50*/  BSYNC.RECONVERGENT B6 ;  /* 0x0000000000067941 */ /* 0x000fea0003800200 */
.L_x_39273:
        /* <DEDUP_REMOVED lines=45> */
.L_x_39276:
[----:B------:R-:W-:Y:S05]  /*12e30*/  BSYNC.RECONVERGENT B6 ;  /* 0x0000000000067941 */ /* 0x000fea0003800200 */
.L_x_39275:
        /* <DEDUP_REMOVED lines=10> */
.L_x_39270:
        /* <DEDUP_REMOVED lines=20> */
.L_x_39258:
[----:B------:R-:W-:Y:S05]  /*13020*/  BSYNC.RECONVERGENT B8 ;  /* 0x0000000000087941 */ /* 0x000fea0003800200 */
.L_x_39257:
[----:B------:R-:W3:Y:S02]  /*13030*/  LDCU.64 UR4, c[0x0][0x380] ;  /* 0x00007000ff0477ac */ /* 0x000ee40008000a00 */
[----:B---3--:R-:W-:-:S04]  /*13040*/  ISETP.GE.U32.AND P0, PT, R33, UR4, PT ;  /* 0x0000000421007c0c */ /* 0x008fc8000bf06070 */
[----:B------:R-:W-:-:S13]  /*13050*/  ISETP.GE.AND.EX P0, PT, RZ, UR5, PT, P0 ;  /* 0x00000005ff007c0c */ /* 0x000fda000bf06300 */
[----:B------:R-:W-:Y:S05]  /*13060*/  @P0 EXIT ;  /* 0x000000000000094d */ /* 0x000fea0003800000 */
[----:B------:R-:W3:Y:S01]  /*13070*/  LDCU.64 UR4, c[0x0][0x390] ;  /* 0x00007200ff0477ac */ /* 0x000ee20008000a00 */
[----:B------:R-:W-:Y:S01]  /*13080*/  MOV R3, R33 ;  /* 0x0000002100037202 */ /* 0x000fe20000000f00 */
[----:B------:R-:W-:Y:S01]  /*13090*/  IMAD.MOV.U32 R2, RZ, RZ, RZ ;  /* 0x000000ffff027224 */ /* 0x000fe200078e00ff */
[----:B------:R-:W4:Y:S01]  /*130a0*/  LDCU UR6, c[0x0][0x38c] ;  /* 0x00007180ff0677ac */ /* 0x000f220008000800 */
[----:B------:R-:W5:Y:S01]  /*130b0*/  LDCU.64 UR8, c[0x0][0x4b8] ;  /* 0x00009700ff0877ac */ /* 0x000f620008000a00 */
[----:B------:R-:W-:Y:S01]  /*130c0*/  UISETP.NE.AND UP0, UPT, UR38, URZ, UPT ;  /* 0x000000ff2600728c */ /* 0x000fe2000bf05270 */
[----:B---3--:R-:W-:Y:S01]  /*130d0*/  IMAD.HI.U32 R4, R33, UR4, R2 ;  /* 0x0000000421047c27 */ /* 0x008fe2000f8e0002 */
[----:B------:R-:W3:Y:S04]  /*130e0*/  LDCU UR4, c[0x0][0x4c0] ;  /* 0x00009800ff0477ac */ /* 0x000ee80008000800 */
[----:B012---:R-:W-:-:S05]  /*130f0*/  SHF.R.U32.HI R5, RZ, UR5, R4 ;  /* 0x00000005ff057c19 */ /* 0x007fca0008011604 */
[----:B------:R-:W-:-:S04]  /*13100*/  IMAD.MOV R2, RZ, RZ, -R5 ;  /* 0x000000ffff027224 */ /* 0x000fc800078e0a05 */
[----:B----4-:R-:W-:-:S04]  /*13110*/  IMAD R2, R2, UR6, R33 ;  /* 0x0000000602027c24 */ /* 0x010fc8000f8e0221 */
[C---:B-----5:R-:W-:Y:S02]  /*13120*/  IMAD R27, R2.reuse, UR8, RZ ;  /* 0x00000008021b7c24 */ /* 0x060fe4000f8e02ff */
[C---:B------:R-:W-:Y:S02]  /*13130*/  IMAD R26, R2.reuse, UR9, RZ ;  /* 0x00000009021a7c24 */ /* 0x040fe4000f8e02ff */
[----:B---3--:R-:W-:Y:S01]  /*13140*/  IMAD R2, R2, UR4, RZ ;  /* 0x0000000402027c24 */ /* 0x008fe2000f8e02ff */
        /* <DEDUP_REMOVED lines=335> */
.L_x_39277:
[----:B------:R-:W0:Y:S01]  /*14640*/  LDC R0, c[0x0][0x5f8] ;  /* 0x00017e00ff007b82 */ /* 0x000e220000000800 */
[----:B------:R-:W-:Y:S02]  /*14650*/  ISETP.GE.U32.AND P0, PT, R32, 0x3, PT ;  /* 0x000000032000780c */ /* 0x000fe40003f06070 */
[----:B------:R-:W-:Y:S02]  /*14660*/  CS2R R32, SRZ ;  /* 0x0000000000207805 */ /* 0x000fe4000001ff00 */
[----:B------:R-:W-:Y:S02]  /*14670*/  MOV R36, RZ ;  /* 0x000000ff00247202 */ /* 0x000fe40000000f00 */
[----:B------:R-:W-:Y:S02]  /*14680*/  ISETP.GE.U32.AND.EX P0, PT, R31, RZ, PT, P0 ;  /* 0x000000ff1f00720c */ /* 0x000fe40003f06100 */
[----:B0-----:R-:W-:-:S11]  /*14690*/  LOP3.LUT R31, R0, 0x3, RZ, 0xc0, !PT ;  /* 0x00000003001f7812 */ /* 0x001fd600078ec0ff */
[----:B------:R-:W-:Y:S05]  /*146a0*/  @!P0 BRA `(.L_x_39278) ;  /* 0x0000000800e08947 */ /* 0x000fea0003800000 */
[----:B------:R-:W0:Y:S01]  /*146b0*/  LDCU UR4, c[0x0][0x5fc] ;  /* 0x0000bf80ff0477ac */ /* 0x000e220008000800 */
[----:B------:R-:W-:Y:S01]  /*146c0*/  LOP3.LUT R32, R0, 0xfffffffc, RZ, 0xc0, !PT ;  /* 0xfffffffc00207812 */ /* 0x000fe200078ec0ff */
[----:B------:R-:W-:Y:S01]  /*146d0*/  HFMA2 R36, -RZ, RZ, 0, 0 ;  /* 0x00000000ff247431 */ /* 0x000fe200000001ff */
[----:B------:R-:W-:Y:S01]  /*146e0*/  BSSY.RECONVERGENT B7, `(.L_x_39278) ;  /* 0x00000b4000077945 */ /* 0x000fe20003800200 */
[----:B------:R-:W-:Y:S01]  /*146f0*/  IMAD.MOV.U32 R30, RZ, RZ, 0x428 ;  /* 0x00000428ff1e7424 */ /* 0x000fe200078e00ff */
[----:B------:R-:W-:Y:S01]  /*14700*/  MOV R29, R32 ;  /* 0x00000020001d7202 */ /* 0x000fe20000000f00 */
[----:B------:R-:W-:Y:S02]  /*14710*/  IMAD.MOV.U32 R33, RZ, RZ, RZ ;  /* 0x000000ffff217224 */ /* 0x000fe400078e00ff */
[----:B0-----:R-:W-:-:S07]  /*14720*/  IMAD.U32 R28, RZ, RZ, UR4 ;  /* 0x00000004ff1c7e24 */ /* 0x001fce000f8e00ff */
.L_x_39287:
        /* <DEDUP_REMOVED lines=29> */
.L_x_39280:
[----:B------:R-:W-:Y:S05]  /*14900*/  BSYNC.RECONVERGENT B6 ;  /* 0x0000000000067941 */ /* 0x000fea0003800200 */
.L_x_39279:
[----:B------:R-:W0:Y:S02]  /*14910*/  LDC.64 R4, c[0x0][R30+0x1e0] ;  /* 0x000078001e047b82 */ /* 0x000e240000000a00 */
[----:B0-----:R-:W-:-:S05]  /*14920*/  IADD3 R18, P0, PT, R4, R2, RZ ;  /* 0x0000000204127210 */ /* 0x001fca0007f1e0ff */
[----:B------:R-:W-:-:S06]  /*14930*/  IMAD.X R19, RZ, RZ, R5, P0 ;  /* 0x000000ffff137224 */ /* 0x000fcc00000e0605 */
        /* <DEDUP_REMOVED lines=38> */
.L_x_39282:
[----:B------:R-:W-:Y:S05]  /*14ba0*/  BSYNC.RECONVERGENT B6 ;  /* 0x0000000000067941 */ /* 0x000fea0003800200 */
.L_x_39281:
        /* <DEDUP_REMOVED lines=41> */
.L_x_39284:
[----:B------:R-:W-:Y:S05]  /*14e40*/  BSYNC.RECONVERGENT B6 ;  /* 0x0000000000067941 */ /* 0x000fea0003800200 */
.L_x_39283:
        /* <DEDUP_REMOVED lines=42> */
.L_x_39286:
[----:B------:R-:W-:Y:S05]  /*150f0*/  BSYNC.RECONVERGENT B6 ;  /* 0x0000000000067941 */ /* 0x000fea0003800200 */
.L_x_39285:
        /* <DEDUP_REMOVED lines=19> */
.L_x_39278:
        /* <DEDUP_REMOVED lines=35> */
.L_x_39290:
[----:B------:R-:W-:Y:S05]  /*15460*/  BSYNC.RECONVERGENT B6 ;  /* 0x0000000000067941 */ /* 0x000fea0003800200 */
.L_x_39289:
[----:B------:R-:W-:Y:S01]  /*15470*/  ISETP.GT.U32.AND P0, PT, R17, -0x1, PT ;  /* 0xffffffff1100780c */ /* 0x000fe20003f04070 */
[----:B------:R-:W0:Y:S01]  /*15480*/  LDC.64 R4, c[0x0][R32+0x790] ;  /* 0x0001e40020047b82 */ /* 0x000e220000000a00 */
[----:B------:R-:W-:Y:S01]  /*15490*/  ISETP.NE.U32.AND P1, PT, R31, 0x1, PT ;  /* 0x000000011f00780c */ /* 0x000fe20003f25070 */
[----:B------:R-:W-:Y:S01]  /*154a0*/  IMAD.MOV.U32 R37, RZ, RZ, R33 ;  /* 0x000000ffff257224 */ /* 0x000fe200078e0021 */
[----:B------:R-:W-:Y:S02]  /*154b0*/  ISETP.GT.AND.EX P0, PT, R16, -0x1, PT, P0 ;  /* 0xffffffff1000780c */ /* 0x000fe40003f04300 */
[----:B------:R-:W-:-:S11]  /*154c0*/  ISETP.NE.AND.EX P1, PT, RZ, RZ, PT, P1 ;  /* 0x000000ffff00720c */ /* 0x000fd60003f25310 */
[----:B------:R-:W1:Y:S02]  /*154d0*/  @!P0 LDC.64 R6, c[0x0][R32+0x6c8] ;  /* 0x0001b20020068b82 */ /* 0x000e640000000a00 */
[----:B-1----:R-:W-:-:S04]  /*154e0*/  @!P0 IADD3 R17, P2, PT, R6, R17, RZ ;  /* 0x0000001106118210 */ /* 0x002fc80007f5e0ff */
[----:B------:R-:W-:Y:S01]  /*154f0*/  @!P0 IADD3.X R16, PT, PT, R7, R16, RZ, P2, !PT ;  /* 0x0000001007108210 */ /* 0x000fe200017fe4ff */
        /* <DEDUP_REMOVED lines=37> */
.L_x_39292:
[----:B------:R-:W-:Y:S05]  /*15750*/  BSYNC.RECONVERGENT B6 ;  /* 0x0000000000067941 */ /* 0x000fea0003800200 */
.L_x_39291:
        /* <DEDUP_REMOVED lines=47> */
.L_x_39294:
[----:B------:R-:W-:Y:S05]  /*15a50*/  BSYNC.RECONVERGENT B6 ;  /* 0x0000000000067941 */ /* 0x000fea0003800200 */
.L_x_39293:
[----:B------:R-:W-:Y:S01]  /*15a60*/  ISETP.GT.U32.AND P0, PT, R19, -0x1, PT ;  /* 0xffffffff1300780c */ /* 0x000fe20003f04070 */
[----:B------:R-:W0:Y:S01]  /*15a70*/  LDC.64 R2, c[0x0][R16+0x790] ;  /* 0x0001e40010027b82 */ /* 0x000e220000000a00 */
[----:B------:R-:W-:Y:S02]  /*15a80*/  MOV R37, R33 ;  /* 0x0000002100257202 */ /* 0x000fe40000000f00 */
[----:B------:R-:W-:-:S13]  /*15a90*/  ISETP.GT.AND.EX P0, PT, R17, -0x1, PT, P0 ;  /* 0xffffffff1100780c */ /* 0x000fda0003f04300 */
[----:B------:R-:W1:Y:S02]  /*15aa0*/  @!P0 LDC.64 R4, c[0x0][R16+0x6c8] ;  /* 0x0001b20010048b82 */ /* 0x000e640000000a00 */
[----:B-1----:R-:W-:-:S05]  /*15ab0*/  @!P0 IADD3 R19, P1, PT, R4, R19, RZ ;  /* 0x0000001304138210 */ /* 0x002fca0007f3e0ff */
[----:B------:R-:W-:Y:S02]  /*15ac0*/  @!P0 IMAD.X R17, R5, 0x1, R17, P1 ;  /* 0x0000000105118824 */ /* 0x000fe400008e0611 */
[-C--:B0-----:R-:W-:Y:S02]  /*15ad0*/  IMAD R0, R3, R19.reuse, RZ ;  /* 0x0000001303007224 */ /* 0x081fe400078e02ff */
[----:B------:R-:W-:-:S04]  /*15ae0*/  IMAD.WIDE.U32 R36, R2, R19, R36 ;  /* 0x0000001302247225 */ /* 0x000fc800078e0024 */
[----:B------:R-:W-:-:S04]  /*15af0*/  IMAD R3, R2, R17, R0 ;  /* 0x0000001102037224 */ /* 0x000fc800078e0200 */
[----:B------:R-:W-:-:S07]  /*15b00*/  IMAD.IADD R33, R37, 0x1, R3 ;  /* 0x0000000125217824 */ /* 0x000fce00078e0203 */
.L_x_39288:
[----:B------:R-:W0:Y:S01]  /*15b10*/  LDCU.64 UR4, c[0x0][0x5f0] ;  /* 0x0000be00ff0477ac */ /* 0x000e220008000a00 */
[----:B------:R-:W1:Y:S01]  /*15b20*/  LDCU.64 UR6, c[0x0][0x5e8] ;  /* 0x0000bd00ff0677ac */ /* 0x000e620008000a00 */
[----:B0-----:R-:W-:Y:S01]  /*15b30*/  IADD3 R4, P0, PT, R26, UR4, RZ ;  /* 0x000000041a047c10 */ /* 0x001fe2000ff1e0ff */
[----:B------:R-:W0:Y:S03]  /*15b40*/  LDCU UR4, c[0x0][0x858] ;  /* 0x00010b00ff0477ac */ /* 0x000e260008000800 */
[----:B------:R-:W-:-:S05]  /*15b50*/  IADD3.X R5, PT, PT, RZ, UR5, RZ, P0, !PT ;  /* 0x00000005ff057c10 */ /* 0x000fca00087fe4ff */
        /* <DEDUP_REMOVED lines=13> */
[----:B0-----:R-:W-:Y:S01]  /*15c30*/  STG.E.U8 desc[UR36][R36.64], R5 ;  /* 0x0000000524007986 */ /* 0x001fe2000c101124 */
[----:B------:R-:W-:Y:S05]  /*15c40*/  EXIT ;  /* 0x000000000000794d */ /* 0x000fea0003800000 */
.L_x_39295:
        /* <DEDUP_REMOVED lines=11> */
.L_x_42014:


//--------------------- .text._ZN2at6native24index_elementwise_kernelILi128ELi4EZNS0_16gpu_index_kernelIZZZNS0_31index_put_kernel_quantized_cudaERNS_14TensorIteratorEN3c108ArrayRefIlEES7_bdiENKUlvE_clEvENKUlvE2_clEvEUlPcPKclE_EEvRNS_18TensorIteratorBaseES7_S7_RKT_bEUliE_EEvlT1_ --------------------------
	.section	.text._ZN2at6native24index_elementwise_kernelILi128ELi4EZNS0_16gpu_index_kernelIZZZNS0_31index_put_kernel_quantized_cudaERNS_14TensorIteratorEN3c108ArrayRefIlEES7_bdiENKUlvE_clEvENKUlvE2_clEvEUlPcPKclE_EEvRNS_18TensorIteratorBaseES7_S7_RKT_bEUliE_EEvlT1_,"ax",@progbits
	.align	128
        .global         _ZN2at6native24index_elementwise_kernelILi128ELi4EZNS0_16gpu_index_kernelIZZZNS0_31index_put_kernel_quantized_cudaERNS_14TensorIteratorEN3c108ArrayRefIlEES7_bdiENKUlvE_clEvENKUlvE2_clEvEUlPcPKclE_EEvRNS_18TensorIteratorBaseES7_S7_RKT_bEUliE_EEvlT1_
        .type           _ZN2at6native24index_elementwise_kernelILi128ELi4EZNS0_16gpu_index_kernelIZZZNS0_31index_put_kernel_quantized_cudaERNS_14TensorIteratorEN3c108ArrayRefIlEES7_bdiENKUlvE_clEvENKUlvE2_clEvEUlPcPKclE_EEvRNS_18TensorIteratorBaseES7_S7_RKT_bEUliE_EEvlT1_,@function
        .size           _ZN2at6native24index_elementwise_kernelILi128ELi4EZNS0_16gpu_index_kernelIZZZNS0_31index_put_kernel_quantized_cudaERNS_14TensorIteratorEN3c108ArrayRefIlEES7_bdiENKUlvE_clEvENKUlvE2_clEvEUlPcPKclE_EEvRNS_18TensorIteratorBaseES7_S7_RKT_bEUliE_EEvlT1_,(.L_x_42015 - _ZN2at6native24index_elementwise_kernelILi128ELi4EZNS0_16gpu_index_kernelIZZZNS0_31index_put_kernel_quantized_cudaERNS_14TensorIteratorEN3c108ArrayRefIlEES7_bdiENKUlvE_clEvENKUlvE2_clEvEUlPcPKclE_EEvRNS_18TensorIteratorBaseES7_S7_RKT_bEUliE_EEvlT1_)
        .other          _ZN2at6native24index_elementwise_kernelILi128ELi4EZNS0_16gpu_index_kernelIZZZNS0_31index_put_kernel_quantized_cudaERNS_14TensorIteratorEN3c108ArrayRefIlEES7_bdiENKUlvE_clEvENKUlvE2_clEvEUlPcPKclE_EEvRNS_18TensorIteratorBaseES7_S7_RKT_bEUliE_EEvlT1_,@"STO_CUDA_ENTRY STV_DEFAULT"
_ZN2at6native24index_elementwise_kernelILi128ELi4EZNS0_16gpu_index_kernelIZZZNS0_31index_put_kernel_quantized_cudaERNS_14TensorIteratorEN3c108ArrayRefIlEES7_bdiENKUlvE_clEvENKUlvE2_clEvEUlPcPKclE_EEvRNS_18TensorIteratorBaseES7_S7_RKT_bEUliE_EEvlT1_:
.text._ZN2at6native24index_elementwise_kernelILi128ELi4EZNS0_16gpu_index_kernelIZZZNS0_31index_put_kernel_quantized_cudaERNS_14TensorIteratorEN3c108ArrayRefIlEES7_bdiENKUlvE_clEvENKUlvE2_clEvEUlPcPKclE_EEvRNS_18TensorIteratorBaseES7_S7_RKT_bEUliE_EEvlT1_:
        /* <DEDUP_REMOVED lines=72> */
.L_x_39299:
[----:B------:R-:W-:Y:S05]  /*0480*/  BSYNC.RECONVERGENT B0 ;  /* 0x0000000000007941 */ /* 0x000fea0003800200 */
.L_x_39298:
        /* <DEDUP_REMOVED lines=19> */
.L_x_39297:
        /* <DEDUP_REMOVED lines=317> */
.L_x_39302:
        /* <DEDUP_REMOVED lines=20> */
.L_x_39301:
[----:B------:R-:W-:Y:S05]  /*1ad0*/  BSYNC.RECONVERGENT B0 ;  /* 0x0000000000007941 */ /* 0x000fea0003800200 */
.L_x_39300:
        /* <DEDUP_REMOVED lines=313> */
.L_x_39305:
        /* <DEDUP_REMOVED lines=20> */
.L_x_39304:
[----:B------:R-:W-:Y:S05]  /*2fb0*/  BSYNC.RECONVERGENT B0 ;  /* 0x0000000000007941 */ /* 0x000fea0003800200 */
.L_x_39303:
        /* <DEDUP_REMOVED lines=313> */
.L_x_39308:
        /* <DEDUP_REMOVED lines=20> */
.L_x_39307:
[----:B------:R-:W-:Y:S05]  /*4490*/  BSYNC.RECONVERGENT B0 ;  /* 0x0000000000007941 */ /* 0x000fea0003800200 */
.L_x_39306:
        /* <DEDUP_REMOVED lines=312> */
.L_x_39309:
        /* <DEDUP_REMOVED lines=20> */
.L_x_39296:
        /* <DEDUP_REMOVED lines=25> */
.L_x_39322:
        /* <DEDUP_REMOVED lines=27> */
.L_x_39315:
[----:B------:R-:W-:Y:S05]  /*5ca0*/  BSYNC.RECONVERGENT B6 ;  /* 0x0000000000067941 */ /* 0x000fea0003800200 */
.L_x_39314:
        /* <DEDUP_REMOVED lines=38> */
.L_x_39317:
[----:B------:R-:W-:Y:S05]  /*5f10*/  BSYNC.RECONVERGENT B6 ;  /* 0x0000000000067941 */ /* 0x000fea0003800200 */
.L_x_39316:
        /* <DEDUP_REMOVED lines=39> */
.L_x_39319:
[----:B------:R-:W-:Y:S05]  /*6190*/  BSYNC.RECONVERGENT B6 ;  /* 0x0000000000067941 */ /* 0x000fea0003800200 */
.L_x_39318:
        /* <DEDUP_REMOVED lines=40> */
.L_x_39321:
[----:B------:R-:W-:Y:S05]  /*6420*/  BSYNC.RECONVERGENT B6 ;  /* 0x0000000000067941 */ /* 0x000fea0003800200 */
.L_x_39320:
        /* <DEDUP_REMOVED lines=19> */
.L_x_39313:
        /* <DEDUP_REMOVED lines=32> */
.L_x_39324:
        /* <DEDUP_REMOVED lines=42> */
.L_x_39325:
        /* <DEDUP_REMOVED lines=42> */
.L_x_39326:
        /* <DEDUP_REMOVED lines=10> */
.L_x_39323:
        /* <DEDUP_REMOVED lines=18> */
.L_x_39312:
[----:B------:R-:W-:Y:S05]  /*6e60*/  BSYNC.RECONVERGENT B8 ;  /* 0x0000000000087941 */ /* 0x000fea0003800200 */
.L_x_39311:
        /* <DEDUP_REMOVED lines=19> */
.L_x_39338:
        /* <DEDUP_REMOVED lines=27> */
.L_x_39331:
[----:B------:R-:W-:Y:S05]  /*7150*/  BSYNC.RECONVERGENT B6 ;  /* 0x0000000000067941 */ /* 0x000fea0003800200 */
.L_x_39330:
        /* <DEDUP_REMOVED lines=38> */
.L_x_39333:
[----:B------:R-:W-:Y:S05]  /*73c0*/  BSYNC.RECONVERGENT B6 ;  /* 0x0000000000067941 */ /* 0x000fea0003800200 */
.L_x_39332:
        /* <DEDUP_REMOVED lines=39> */
.L_x_39335:
[----:B------:R-:W-:Y:S05]  /*7640*/  BSYNC.RECONVERGENT B6 ;  /* 0x0000000000067941 */ /* 0x000fea0003800200 */
.L_x_39334:
        /* <DEDUP_REMOVED lines=40> */
.L_x_39337:
[----:B------:R-:W-:Y:S05]  /*78d0*/  BSYNC.RECONVERGENT B6 ;  /* 0x0000000000067941 */ /* 0x000fea0003800200 */
.L_x_39336:
        /* <DEDUP_REMOVED lines=19> */
.L_x_39329:
        /* <DEDUP_REMOVED lines=32> */
.L_x_39340:
        /* <DEDUP_REMOVED lines=42> */
.L_x_39341:
        /* <DEDUP_REMOVED lines=42> */
.L_x_39342:
        /* <DEDUP_REMOVED lines=10> */
.L_x_39339:
        /* <DEDUP_REMOVED lines=18> */
.L_x_39328:
[----:B------:R-:W-:Y:S05]  /*8310*/  BSYNC.RECONVERGENT B8 ;  /* 0x0000000000087941 */ /* 0x000fea0003800200 */
.L_x_39327:
        /* <DEDUP_REMOVED lines=19> */
.L_x_39354:
        /* <DEDUP_REMOVED lines=27> */
.L_x_39347:
[----:B------:R-:W-:Y:S05]  /*8600*/  BSYNC.RECONVERGENT B6 ;  /* 0x0000000000067941 */ /* 0x000fea0003800200 */
.L_x_39346:
        /* <DEDUP_REMOVED lines=38> */
.L_x_39349:
[----:B------:R-:W-:Y:S05]  /*8870*/  BSYNC.RECONVERGENT B6 ;  /* 0x0000000000067941 */ /* 0x000fea0003800200 */
.L_x_39348:
        /* <DEDUP_REMOVED lines=39> */
.L_x_39351:
[----:B------:R-:W-:Y:S05]  /*8af0*/  BSYNC.RECONVERGENT B6 ;  /* 0x0000000000067941 */ /* 0x000fea0003800200 */
.L_x_39350:
        /* <DEDUP_REMOVED lines=40> */
.L_x_39353:
[----:B------:R-:W-:Y:S05]  /*8d80*/  BSYNC.RECONVERGENT B6 ;  /* 0x0000000000067941 */ /* 0x000fea0003800200 */
.L_x_39352:
        /* <DEDUP_REMOVED lines=19> */
.L_x_39345:
        /* <DEDUP_REMOVED lines=32> */
.L_x_39356:
        /* <DEDUP_REMOVED lines=42> */
.L_x_39357:
        /* <DEDUP_REMOVED lines=42> */
.L_x_39358:
        /* <DEDUP_REMOVED lines=10> */
.L_x_39355:
        /* <DEDUP_REMOVED lines=18> */
.L_x_39344:
[----:B------:R-:W-:Y:S05]  /*97c0*/  BSYNC.RECONVERGENT B8 ;  /* 0x0000000000087941 */ /* 0x000fea0003800200 */
.L_x_39343:
        /* <DEDUP_REMOVED lines=18> */
.L_x_39368:
        /* <DEDUP_REMOVED lines=27> */
.L_x_39361:
[----:B------:R-:W-:Y:S05]  /*9aa0*/  BSYNC.RECONVERGENT B6 ;  /* 0x0000000000067941 */ /* 0x000fea0003800200 */
.L_x_39360:
        /* <DEDUP_REMOVED lines=38> */
.L_x_39363:
[----:B------:R-:W-:Y:S05]  /*9d10*/  BSYNC.RECONVERGENT B6 ;  /* 0x0000000000067941 */ /* 0x000fea0003800200 */
.L_x_39362:
        /* <DEDUP_REMOVED lines=39> */
.L_x_39365:
[----:B------:R-:W-:Y:S05]  /*9f90*/  BSYNC.RECONVERGENT B6 ;  /* 0x0000000000067941 */ /* 0x000fea0003800200 */
.L_x_39364:
        /* <DEDUP_REMOVED lines=39> */
.L_x_39367:
[----:B------:R-:W-:Y:S05]  /*a210*/  BSYNC.RECONVERGENT B6 ;  /* 0x0000000000067941 */ /* 0x000fea0003800200 */
.L_x_39366:
        /* <DEDUP_REMOVED lines=19> */
.L_x_39359:
        /* <DEDUP_REMOVED lines=31> */
.L_x_39370:
        /* <DEDUP_REMOVED lines=43> */
.L_x_39371:
        /* <DEDUP_REMOVED lines=42> */
.L_x_39372:
        /* <DEDUP_REMOVED lines=10> */
.L_x_39369:
        /* <DEDUP_REMOVED lines=18> */
.L_x_39310:
        /* <DEDUP_REMOVED lines=357> */
.L_x_39375:
        /* <DEDUP_REMOVED lines=13> */
.L_x_39385:
        /* <DEDUP_REMOVED lines=29> */
.L_x_39378:
[----:B------:R-:W-:Y:S05]  /*c540*/  BSYNC.RECONVERGENT B6 ;  /* 0x0000000000067941 */ /* 0x000fea0003800200 */
.L_x_39377:
        /* <DEDUP_REMOVED lines=40> */
.L_x_39380:
[----:B------:R-:W-:Y:S05]  /*c7d0*/  BSYNC.RECONVERGENT B6 ;  /* 0x0000000000067941 */ /* 0x000fea0003800200 */
.L_x_39379:
        /* <DEDUP_REMOVED lines=41> */
.L_x_39382:
[----:B------:R-:W-:Y:S05]  /*ca70*/  BSYNC.RECONVERGENT B6 ;  /* 0x0000000000067941 */ /* 0x000fea0003800200 */
.L_x_39381:
        /* <DEDUP_REMOVED lines=42> */
.L_x_39384:
[----:B------:R-:W-:Y:S05]  /*cd20*/  BSYNC.RECONVERGENT B6 ;  /* 0x0000000000067941 */ /* 0x000fea0003800200 */
.L_x_39383:
        /* <DEDUP_REMOVED lines=19> */
.L_x_39376:
        /* <DEDUP_REMOVED lines=35> */
.L_x_39388:
[----:B------:R-:W-:Y:S05]  /*d090*/  BSYNC.RECONVERGENT B6 ;  /* 0x0000000000067941 */ /* 0x000fea0003800200 */
.L_x_39387:
        /* <DEDUP_REMOVED lines=45> */
.L_x_39390:
[----:B------:R-:W-:Y:S05]  /*d370*/  BSYNC.RECONVERGENT B6 ;  /* 0x0000000000067941 */ /* 0x000fea0003800200 */
.L_x_39389:
        /* <DEDUP_REMOVED lines=45> */
.L_x_39392:
[----:B------:R-:W-:Y:S05]  /*d650*/  BSYNC.RECONVERGENT B6 ;  /* 0x0000000000067941 */ /* 0x000fea0003800200 */
.L_x_39391:
        /* <DEDUP_REMOVED lines=10> */
.L_x_39386:
        /* <DEDUP_REMOVED lines=20> */
.L_x_39374:
[----:B------:R-:W-:Y:S05]  /*d840*/  BSYNC.RECONVERGENT B8 ;  /* 0x0000000000087941 */ /* 0x000fea0003800200 */
.L_x_39373:
        /* <DEDUP_REMOVED lines=353> */
.L_x_39395:
        /* <DEDUP_REMOVED lines=14> */
.L_x_39405:
        /* <DEDUP_REMOVED lines=29> */
.L_x_39398:
[----:B------:R-:W-:Y:S05]  /*f110*/  BSYNC.RECONVERGENT B6 ;  /* 0x0000000000067941 */ /* 0x000fea0003800200 */
.L_x_39397:
        /* <DEDUP_REMOVED lines=40> */
.L_x_39400:
[----:B------:R-:W-:Y:S05]  /*f3a0*/  BSYNC.RECONVERGENT B6 ;  /* 0x0000000000067941 */ /* 0x000fea0003800200 */
.L_x_39399:
        /* <DEDUP_REMOVED lines=41> */
.L_x_39402:
[----:B------:R-:W-:Y:S05]  /*f640*/  BSYNC.RECONVERGENT B6 ;  /* 0x0000000000067941 */ /* 0x000fea0003800200 */
.L_x_39401:
        /* <DEDUP_REMOVED lines=42> */
.L_x_39404:
[----:B------:R-:W-:Y:S05]  /*f8f0*/  BSYNC.RECONVERGENT B6 ;  /* 0x0000000000067941 */ /* 0x000fea0003800200 */
.L_x_39403:
        /* <DEDUP_REMOVED lines=19> */
.L_x_39396:
        /* <DEDUP_REMOVED lines=35> */
.L_x_39408:
[----:B------:R-:W-:Y:S05]  /*fc60*/  BSYNC.RECONVERGENT B6 ;  /* 0x0000000000067941 */ /* 0x000fea0003800200 */
.L_x_39407:
        /* <DEDUP_REMOVED lines=45> */
.L_x_39410:
[----:B------:R-:W-:Y:S05]  /*ff40*/  BSYNC.RECONVERGENT B6 ;  /* 0x0000000000067941 */ /* 0x000fea0003800200 */
.L_x_39409:
        /* <DEDUP_REMOVED lines=45> */
.L_x_39412:
[----:B------:R-:W-:Y:S05]  /*10220*/  BSYNC.RECONVERGENT B6 ;  /* 0x0000000000067941 */ /* 0x000fea0003800200 */
.L_x_39411:
        /* <DEDUP_REMOVED lines=10> */
.L_x_39406:
        /* <DEDUP_REMOVED lines=20> */
.L_x_39394:
[----:B------:R-:W-:Y:S05]  /*10410*/  BSYNC.RECONVERGENT B8 ;  /* 0x0000000000087941 */ /* 0x000fea0003800200 */
.L_x_39393:
        /* <DEDUP_REMOVED lines=357> */
.L_x_39415:
        /* <DEDUP_REMOVED lines=13> */
.L_x_39425:
        /* <DEDUP_REMOVED lines=29> */
.L_x_39418:
[----:B------:R-:W-:Y:S05]  /*11d10*/  BSYNC.RECONVERGENT B6 ;  /* 0x0000000000067941 */ /* 0x000fea0003800200 */
.L_x_39417:
        /* <DEDUP_REMOVED lines=40> */
.L_x_39420:
[----:B------:R-:W-:Y:S05]  /*11fa0*/  BSYNC.RECONVERGENT B6 ;  /* 0x0000000000067941 */ /* 0x000fea0003800200 */
.L_x_39419:
        /* <DEDUP_REMOVED lines=41> */
.L_x_39422:
[----:B------:R-:W-:Y:S05]  /*12240*/  BSYNC.RECONVERGENT B6 ;  /* 0x0000000000067941 */ /* 0x000fea0003800200 */
.L_x_39421:
        /* <DEDUP_REMOVED lines=42> */
.L_x_39424:
[----:B------:R-:W-:Y:S05]  /*124f0*/  BSYNC.RECONVERGENT B6 ;  /* 0x0000000000067941 */ /* 0x000fea0003800200 */
.L_x_39423:
        /* <DEDUP_REMOVED lines=20> */
.L_x_39416:
        /* <DEDUP_REMOVED lines=35> */
.L_x_39428:
[----:B------:R-:W-:Y:S05]  /*12870*/  BSYNC.RECONVERGENT B6 ;  /* 0x0000000000067941 */ /* 0x000fea0003800200 */
.L_x_39427:
        /* <DEDUP_REMOVED lines=45> */
.L_x_39430:
[----:B------:R-:W-:Y:S05]  /*12b50*/  BSYNC.RECONVERGENT B6 ;  /* 0x0000000000067941 */ /* 0x000fea0003800200 */
.L_x_39429:
        /* <DEDUP_REMOVED lines=45> */
.L_x_39432:
[----:B------:R-:W-:Y:S05]  /*12e30*/  BSYNC.RECONVERGENT B6 ;  /* 0x0000000000067941 */ /* 0x000fea0003800200 */
.L_x_39431:
        /* <DEDUP_REMOVED lines=10> */
.L_x_39426:
        /* <DEDUP_REMOVED lines=20> */
.L_x_39414:
[----:B------:R-:W-:Y:S05]  /*13020*/  BSYNC.RECONVERGENT B8 ;  /* 0x0000000000087941 */ /* 0x000fea0003800200 */
.L_x_39413:
        /* <DEDUP_REMOVED lines=353> */
.L_x_39433:
        /* <DEDUP_REMOVED lines=15> */
.L_x_39443:
        /* <DEDUP_REMOVED lines=29> */
.L_x_39436:
[----:B------:R-:W-:Y:S05]  /*14900*/  BSYNC.RECONVERGENT B6 ;  /* 0x0000000000067941 */ /* 0x000fea0003800200 */
.L_x_39435:
        /* <DEDUP_REMOVED lines=41> */
.L_x_39438:
[----:B------:R-:W-:Y:S05]  /*14ba0*/  BSYNC.RECONVERGENT B6 ;  /* 0x0000000000067941 */ /* 0x000fea0003800200 */
.L_x_39437:
        /* <DEDUP_REMOVED lines=41> */
.L_x_39440:
[----:B------:R-:W-:Y:S05]  /*14e40*/  BSYNC.RECONVERGENT B6 ;  /* 0x0000000000067941 */ /* 0x000fea0003800200 */
.L_x_39439:
        /* <DEDUP_REMOVED lines=42> */
.L_x_39442:
[----:B------:R-:W-:Y:S05]  /*150f0*/  BSYNC.RECONVERGENT B6 ;  /* 0x0000000000067941 */ /* 0x000fea0003800200 */
.L_x_39441:
        /* <DEDUP_REMOVED lines=19> */
.L_x_39434:
        /* <DEDUP_REMOVED lines=35> */
.L_x_39446:
[----:B------:R-:W-:Y:S05]  /*15460*/  BSYNC.RECONVERGENT B6 ;  /* 0x0000000000067941 */ /* 0x000fea0003800200 */
.L_x_39445:
        /* <DEDUP_REMOVED lines=46> */
.L_x_39448:
[----:B------:R-:W-:Y:S05]  /*15750*/  BSYNC.RECONVERGENT B6 ;  /* 0x0000000000067941 */ /* 0x000fea0003800200 */
.L_x_39447:
        /* <DEDUP_REMOVED lines=47> */
.L_x_39450:
[----:B------:R-:W-:Y:S05]  /*15a50*/  BSYNC.RECONVERGENT B6 ;  /* 0x0000000000067941 */ /* 0x000fea0003800200 */
.L_x_39449:
        /* <DEDUP_REMOVED lines=11> */
.L_x_39444:
        /* <DEDUP_REMOVED lines=20> */
.L_x_39451:
        /* <DEDUP_REMOVED lines=11> */
.L_x_42015:


//--------------------- .text._ZN2at6native24index_elementwise_kernelILi128ELi4EZNS0_16gpu_index_kernelIZZZNS0_31index_put_kernel_quantized_cudaERNS_14TensorIteratorEN3c108ArrayRefIlEES7_bdiENKUlvE_clEvENKUlvE1_clEvEUlPcPKclE_EEvRNS_18TensorIteratorBaseES7_S7_RKT_bEUliE_EEvlT1_ --------------------------
	.section	.text._ZN2at6native24index_elementwise_kernelILi128ELi4EZNS0_16gpu_index_kernelIZZZNS0_31index_put_kernel_quantized_cudaERNS_14TensorIteratorEN3c108ArrayRefIlEES7_bdiENKUlvE_clEvENKUlvE1_clEvEUlPcPKclE_EEvRNS_18TensorIteratorBaseES7_S7_RKT_bEUliE_EEvlT1_,"ax",@progbits
	.align	128
        .global         _ZN2at6native24index_elementwise_kernelILi128ELi4EZNS0_16gpu_index_kernelIZZZNS0_31index_put_kernel_quantized_cudaERNS_14TensorIteratorEN3c108ArrayRefIlEES7_bdiENKUlvE_clEvENKUlvE1_clEvEUlPcPKclE_EEvRNS_18TensorIteratorBaseES7_S7_RKT_bEUliE_EEvlT1_
        .type           _ZN2at6native24index_elementwise_kernelILi128ELi4EZNS0_16gpu_index_kernelIZZZNS0_31index_put_kernel_quantized_cudaERNS_14TensorIteratorEN3c108ArrayRefIlEES7_bdiENKUlvE_clEvENKUlvE1_clEvEUlPcPKclE_EEvRNS_18TensorIteratorBaseES7_S7_RKT_bEUliE_EEvlT1_,@function
        .size           _ZN2at6native24index_elementwise_kernelILi128ELi4EZNS0_16gpu_index_kernelIZZZNS0_31index_put_kernel_quantized_cudaERNS_14TensorIteratorEN3c108ArrayRefIlEES7_bdiENKUlvE_clEvENKUlvE1_clEvEUlPcPKclE_EEvRNS_18TensorIteratorBaseES7_S7_RKT_bEUliE_EEvlT1_,(.L_x_42016 - _ZN2at6native24index_elementwise_kernelILi128ELi4EZNS0_16gpu_index_kernelIZZZNS0_31index_put_kernel_quantized_cudaERNS_14TensorIteratorEN3c108ArrayRefIlEES7_bdiENKUlvE_clEvENKUlvE1_clEvEUlPcPKclE_EEvRNS_18TensorIteratorBaseES7_S7_RKT_bEUliE_EEvlT1_)
        .other          _ZN2at6native24index_elementwise_kernelILi128ELi4EZNS0_16gpu_index_kernelIZZZNS0_31index_put_kernel_quantized_cudaERNS_14TensorIteratorEN3c108ArrayRefIlEES7_bdiENKUlvE_clEvENKUlvE1_clEvEUlPcPKclE_EEvRNS_18TensorIteratorBaseES7_S7_RKT_bEUliE_EEvlT1_,@"STO_CUDA_ENTRY STV_DEFAULT"
_ZN2at6native24index_elementwise_kernelILi128ELi4EZNS0_16gpu_index_kernelIZZZNS0_31index_put_kernel_quantized_cudaERNS_14TensorIteratorEN3c108ArrayRefIlEES7_bdiENKUlvE_clEvENKUlvE1_clEvEUlPcPKclE_EEvRNS_18TensorIteratorBaseES7_S7_RKT_bEUliE_EEvlT1_:
.text._ZN2at6native24index_elementwise_kernelILi128ELi4EZNS0_16gpu_index_kernelIZZZNS0_31index_put_kernel_quantized_cudaERNS_14TensorIteratorEN3c108ArrayRefIlEES7_bdiENKUlvE_clEvENKUlvE1_clEvEUlPcPKclE_EEvRNS_18TensorIteratorBaseES7_S7_RKT_bEUliE_EEvlT1_:
        /* <DEDUP_REMOVED lines=22> */
[----:B------:R-:W-:Y:S01]  /*0160*/  @!P2 VIADD R33, R33, 0x80 ;  /* 0x000000802121a836 */ /* 0x000fe20000000000 */
[----:B------:R-:W-:-:S04]  /*0170*/  PLOP3.LUT P0, PT, PT, PT, PT, 0x80, 0x8 ;  /* 0x000000000008781c */ /* 0x000fc80003f0f070 */
        /* <DEDUP_REMOVED lines=9> */
[----:B----4-:R-:W-:-:S04]  /*0210*/  @!P2 ISETP.GE.U32.AND P3, PT, R4, -0x80000000, PT ;  /* 0x800000000400a80c */ /* 0x010fc80003f66070 */
[----:B------:R-:W-:-:S04]  /*0220*/  @!P2 ISETP.GE.AND.EX P3, PT, R5, -0x1, PT, P3 ;  /* 0xffffffff0500a80c */ /* 0x000fc80003f66330 */
[----:B------:R-:W-:Y:S02]  /*0230*/  @!P2 PLOP3.LUT P0, PT, P3, PT, PT, 0x80, 0x8 ;  /* 0x000000000008a81c */ /* 0x000fe40001f0f070 */
[----:B------:R-:W-:-:S04]  /*0240*/  @!P2 ISETP.GT.U32.AND P3, PT, R4, 0x7fffffff, PT ;  /* 0x7fffffff0400a80c */ /* 0x000fc80003f64070 */
[----:B------:R-:W-:Y:S02]  /*0250*/  @!P2 ISETP.GT.AND.EX P3, PT, R5, RZ, PT, P3 ;  /* 0x000000ff0500a20c */ /* 0x000fe40003f64330 */
[----:B------:R-:W4:Y:S02]  /*0260*/  @!P1 LDC R5, c[0x0][0x858] ;  /* 0x00021600ff059b82 */ /* 0x000f240000000800 */
[----:B--2---:R-:W-:-:S06]  /*0270*/  @!P2 SEL R9, R4, R9, !P3 ;  /* 0x000000090409a207 */ /* 0x004fcc0005800000 */
[----:B------:R-:W1:Y:S02]  /*0280*/  @!P0 LDC R9, c[0x0][0x860] ;  /* 0x00021800ff098b82 */ /* 0x000e640000000800 */
[----:B-1----:R1:W-:Y:S04]  /*0290*/  @!P2 STG.E desc[UR36][R2.64], R9 ;  /* 0x000000090200a986 */ /* 0x0023e8000c101924 */
[----:B0-----:R-:W4:Y:S01]  /*02a0*/  @!P1 LDG.E R6, desc[UR36][R6.64] ;  /* 0x0000002406069981 */ /* 0x001f22000c1e1900 */
[----:B------:R-:W-:Y:S01]  /*02b0*/  PLOP3.LUT P0, PT, PT, PT, PT, 0x80, 0x8 ;  /* 0x000000000008781c */ /* 0x000fe20003f0f070 */
[----:B------:R-:W-:Y:S01]  /*02c0*/  @!P1 VIADD R33, R33, 0x80 ;  /* 0x0000008021219836 */ /* 0x000fe20000000000 */
[----:B------:R-:W-:Y:S01]  /*02d0*/  BSSY.RECONVERGENT B0, `(.L_x_39454) ;  /* 0x0000022000007945 */ /* 0x000fe20003800200 */
[----:B-1----:R-:W0:Y:S01]  /*02e0*/  @!P1 LDC.64 R2, c[0x0][0x5e8] ;  /* 0x00017a00ff029b82 */ /* 0x002e220000000a00 */
[----:B----4-:R-:W-:-:S04]  /*02f0*/  @!P1 FMUL.FTZ R0, R6, R5 ;  /* 0x0000000506009220 */ /* 0x010fc80000410000 */
[----:B------:R-:W1:Y:S02]  /*0300*/  @!P1 FRND R5, R0 ;  /* 0x0000000000059307 */ /* 0x000e640000201000 */
[----:B-1----:R-:W-:-:S06]  /*0310*/  @!P1 FADD.FTZ R5, R34, R5 ;  /* 0x0000000522059221 */ /* 0x002fcc0000010000 */
[----:B------:R-:W1:Y:S02]  /*0320*/  @!P1 F2I.S64.TRUNC R4, R5 ;  /* 0x0000000500049311 */ /* 0x000e64000020d900 */
[----:B-1----:R-:W-:-:S04]  /*0330*/  @!P1 ISETP.GE.U32.AND P2, PT, R4, -0x80000000, PT ;  /* 0x800000000400980c */ /* 0x002fc80003f46070 */
[----:B------:R-:W-:-:S04]  /*0340*/  @!P1 ISETP.GE.AND.EX P2, PT, R5, -0x1, PT, P2 ;  /* 0xffffffff0500980c */ /* 0x000fc80003f46320 */
[----:B------:R-:W-:Y:S02]  /*0350*/  @!P1 PLOP3.LUT P0, PT, P2, PT, PT, 0x80, 0x8 ;  /* 0x000000000008981c */ /* 0x000fe4000170f070 */
[----:B------:R-:W-:-:S04]  /*0360*/  @!P1 ISETP.GT.U32.AND P2, PT, R4, 0x7fffffff, PT ;  /* 0x7fffffff0400980c */ /* 0x000fc80003f44070 */
[----:B------:R-:W-:-:S04]  /*0370*/  @!P1 ISETP.GT.AND.EX P2, PT, R5, RZ, PT, P2 ;  /* 0x000000ff0500920c */ /* 0x000fc80003f44320 */
[----:B---3--:R-:W-:-:S06]  /*0380*/  @!P1 SEL R7, R4, R11, !P2 ;  /* 0x0000000b04079207 */ /* 0x008fcc0005000000 */
[----:B------:R-:W0:Y:S01]  /*0390*/  @!P0 LDC R7, c[0x0][0x860] ;  /* 0x00021800ff078b82 */ /* 0x000e220000000800 */
[----:B------:R-:W-:-:S04]  /*03a0*/  ISETP.GE.U32.AND P0, PT, R33, UR4, PT ;  /* 0x0000000421007c0c */ /* 0x000fc8000bf06070 */
[----:B------:R-:W-:Y:S01]  /*03b0*/  ISETP.GE.AND.EX P0, PT, RZ, UR5, PT, P0 ;  /* 0x00000005ff007c0c */ /* 0x000fe2000bf06300 */
[----:B0-----:R0:W-:-:S12]  /*03c0*/  @!P1 STG.E desc[UR36][R2.64], R7 ;  /* 0x0000000702009986 */ /* 0x0011d8000c101924 */
[----:B------:R-:W-:Y:S05]  /*03d0*/  @P0 BRA `(.L_x_39455) ;  /* 0x0000000000440947 */ /* 0x000fea0003800000 */
[----:B------:R-:W1:Y:S01]  /*03e0*/  LDC.64 R4, c[0x0][0x5f0] ;  /* 0x00017c00ff047b82 */ /* 0x000e620000000a00 */
[----:B------:R-:W2:Y:S07]  /*03f0*/  LDCU UR6, c[0x0][0x858] ;  /* 0x00010b00ff0677ac */ /* 0x000eae0008000800 */
[----:B0-----:R-:W0:Y:S01]  /*0400*/  LDC R7, c[0x0][0x868] ;  /* 0x00021a00ff077b82 */ /* 0x001e220000000800 */
[----:B-1----:R-:W2:Y:S01]  /*0410*/  LDG.E R4, desc[UR36][R4.64] ;  /* 0x0000002404047981 */ /* 0x002ea2000c1e1900 */
[----:B------:R-:W-:Y:S01]  /*0420*/  IADD3 R33, PT, PT, R33, 0x80, RZ ;  /* 0x0000008021217810 */ /* 0x000fe20007ffe0ff */
[----:B--2---:R-:W-:-:S04]  /*0430*/  FMUL.FTZ R0, R4, UR6 ;  /* 0x0000000604007c20 */ /* 0x004fc80008410000 */
[----:B------:R-:W1:Y:S02]  /*0440*/  FRND R3, R0 ;  /* 0x0000000000037307 */ /* 0x000e640000201000 */
[----:B-1----:R-:W-:-:S06]  /*0450*/  FADD.FTZ R6, R34, R3 ;  /* 0x0000000322067221 */ /* 0x002fcc0000010000 */
[----:B------:R-:W1:Y:S02]  /*0460*/  F2I.S64.TRUNC R2, R6 ;  /* 0x0000000600027311 */ /* 0x000e64000020d900 */
[C---:B-1----:R-:W-:Y:S02]  /*0470*/  ISETP.GE.U32.AND P1, PT, R2.reuse, -0x80000000, PT ;  /* 0x800000000200780c */ /* 0x042fe40003f26070 */
[----:B------:R-:W-:Y:S02]  /*0480*/  ISETP.GT.U32.AND P0, PT, R2, 0x7fffffff, PT ;  /* 0x7fffffff0200780c */ /* 0x000fe40003f04070 */
[C---:B------:R-:W-:Y:S02]  /*0490*/  ISETP.GE.AND.EX P1, PT, R3.reuse, -0x1, PT, P1 ;  /* 0xffffffff0300780c */ /* 0x040fe40003f26310 */
[----:B------:R-:W-:-:S04]  /*04a0*/  ISETP.GT.AND.EX P0, PT, R3, RZ, PT, P0 ;  /* 0x000000ff0300720c */ /* 0x000fc80003f04300 */
[----:B0-----:R-:W-:Y:S02]  /*04b0*/  SEL R5, R2, R7, !P0 ;  /* 0x0000000702057207 */ /* 0x001fe40004000000 */
[----:B------:R-:W0:Y:S08]  /*04c0*/  LDC.64 R2, c[0x0][0x5e8] ;  /* 0x00017a00ff027b82 */ /* 0x000e300000000a00 */
[----:B------:R-:W0:Y:S02]  /*04d0*/  @!P1 LDC R5, c[0x0][0x860] ;  /* 0x00021800ff059b82 */ /* 0x000e240000000800 */
[----:B0-----:R1:W-:Y:S02]  /*04e0*/  STG.E desc[UR36][R2.64], R5 ;  /* 0x0000000502007986 */ /* 0x0013e4000c101924 */
.L_x_39455:
[----:B------:R-:W-:Y:S05]  /*04f0*/  BSYNC.RECONVERGENT B0 ;  /* 0x0000000000007941 */ /* 0x000fea0003800200 */
.L_x_39454:
[----:B------:R-:W-:-:S04]  /*0500*/  ISETP.GE.U32.AND P0, PT, R33, UR4, PT ;  /* 0x0000000421007c0c */ /* 0x000fc8000bf06070 */
[----:B------:R-:W-:-:S13]  /*0510*/  ISETP.GE.AND.EX P0, PT, RZ, UR5, PT, P0 ;  /* 0x00000005ff007c0c */ /* 0x000fda000bf06300 */
[----:B------:R-:W-:Y:S05]  /*0520*/  @P0 EXIT ;  /* 0x000000000000094d */ /* 0x000fea0003800000 */
[----:B-1----:R-:W1:Y:S01]  /*0530*/  LDC.64 R4, c[0x0][0x5f0] ;  /* 0x00017c00ff047b82 */ /* 0x002e620000000a00 */
[----:B------:R-:W2:Y:S07]  /*0540*/  LDCU UR4, c[0x0][0x858] ;  /* 0x00010b00ff0477ac */ /* 0x000eae0008000800 */
[----:B0-----:R-:W0:Y:S01]  /*0550*/  LDC R7, c[0x0][0x868] ;  /* 0x00021a00ff077b82 */ /* 0x001e220000000800 */
[----:B-1----:R-:W2:Y:S02]  /*0560*/  LDG.E R4, desc[UR36][R4.64] ;  /* 0x0000002404047981 */ /* 0x002ea4000c1e1900 */
        /* <DEDUP_REMOVED lines=11> */
[----:B0-----:R-:W-:Y:S01]  /*0620*/  STG.E desc[UR36][R2.64], R5 ;  /* 0x0000000502007986 */ /* 0x001fe2000c101924 */
[----:B------:R-:W-:Y:S05]  /*0630*/  EXIT ;  /* 0x000000000000794d */ /* 0x000fea0003800000 */
.L_x_39453:
        /* <DEDUP_REMOVED lines=317> */
.L_x_39458:
        /* <DEDUP_REMOVED lines=12> */
[C---:B--2---:R-:W-:Y:S02]  /*1ad0*/  ISETP.GE.U32.AND P1, PT, R4.reuse, -0x80000000, PT ;  /* 0x800000000400780c */ /* 0x044fe40003f26070 */
[----:B------:R-:W-:Y:S02]  /*1ae0*/  ISETP.GT.U32.AND P0, PT, R4, 0x7fffffff, PT ;  /* 0x7fffffff0400780c */ /* 0x000fe40003f04070 */
[C---:B------:R-:W-:Y:S02]  /*1af0*/  ISETP.GE.AND.EX P1, PT, R5.reuse, -0x1, PT, P1 ;  /* 0xffffffff0500780c */ /* 0x040fe40003f26310 */
[----:B------:R-:W-:-:S04]  /*1b00*/  ISETP.GT.AND.EX P0, PT, R5, RZ, PT, P0 ;  /* 0x000000ff0500720c */ /* 0x000fc80003f04300 */
[----:B-1----:R-:W-:Y:S02]  /*1b10*/  SEL R7, R4, UR8, !P0 ;  /* 0x0000000804077c07 */ /* 0x002fe4000c000000 */
[----:B0-----:R-:W-:-:S04]  /*1b20*/  IADD3 R4, P0, PT, R3, UR6, RZ ;  /* 0x0000000603047c10 */ /* 0x001fc8000ff1e0ff */
[----:B------:R-:W-:Y:S01]  /*1b30*/  IADD3.X R5, PT, PT, RZ, UR7, RZ, P0, !PT ;  /* 0x00000007ff057c10 */ /* 0x000fe200087fe4ff */
[----:B------:R-:W0:Y:S04]  /*1b40*/  @!P1 LDC R7, c[0x0][0x860] ;  /* 0x00021800ff079b82 */ /* 0x000e280000000800 */
[----:B0-----:R0:W-:Y:S04]  /*1b50*/  STG.E desc[UR36][R4.64], R7 ;  /* 0x0000000704007986 */ /* 0x0011e8000c101924 */
.L_x_39457:
[----:B------:R-:W-:Y:S05]  /*1b60*/  BSYNC.RECONVERGENT B0 ;  /* 0x0000000000007941 */ /* 0x000fea0003800200 */
.L_x_39456:
        /* <DEDUP_REMOVED lines=313> */
.L_x_39461:
        /* <DEDUP_REMOVED lines=12> */
[C---:B--2---:R-:W-:Y:S02]  /*2fc0*/  ISETP.GE.U32.AND P1, PT, R4.reuse, -0x80000000, PT ;  /* 0x800000000400780c */ /* 0x044fe40003f26070 */
[----:B------:R-:W-:Y:S02]  /*2fd0*/  ISETP.GT.U32.AND P0, PT, R4, 0x7fffffff, PT ;  /* 0x7fffffff0400780c */ /* 0x000fe40003f04070 */
[C---:B------:R-:W-:Y:S02]  /*2fe0*/  ISETP.GE.AND.EX P1, PT, R5.reuse, -0x1, PT, P1 ;  /* 0xffffffff0500780c */ /* 0x040fe40003f26310 */
[----:B------:R-:W-:-:S04]  /*2ff0*/  ISETP.GT.AND.EX P0, PT, R5, RZ, PT, P0 ;  /* 0x000000ff0500720c */ /* 0x000fc80003f04300 */
[----:B0-----:R-:W-:Y:S02]  /*3000*/  SEL R7, R4, UR6, !P0 ;  /* 0x0000000604077c07 */ /* 0x001fe4000c000000 */
[----:B-1----:R-:W-:-:S05]  /*3010*/  IADD3 R4, P0, PT, R3, UR8, RZ ;  /* 0x0000000803047c10 */ /* 0x002fca000ff1e0ff */
[----:B------:R-:W0:Y:S01]  /*3020*/  @!P1 LDC R7, c[0x0][0x860] ;  /* 0x00021800ff079b82 */ /* 0x000e220000000800 */
[----:B------:R-:W-:-:S05]  /*3030*/  IMAD.X R5, RZ, RZ, UR9, P0 ;  /* 0x00000009ff057e24 */ /* 0x000fca00080e06ff */
[----:B0-----:R1:W-:Y:S02]  /*3040*/  STG.E desc[UR36][R4.64], R7 ;  /* 0x0000000704007986 */ /* 0x0013e4000c101924 */
.L_x_39460:
[----:B------:R-:W-:Y:S05]  /*3050*/  BSYNC.RECONVERGENT B0 ;  /* 0x0000000000007941 */ /* 0x000fea0003800200 */
.L_x_39459:
        /* <DEDUP_REMOVED lines=313> */
.L_x_39464:
        /* <DEDUP_REMOVED lines=21> */
.L_x_39463:
[----:B------:R-:W-:Y:S05]  /*4540*/  BSYNC.RECONVERGENT B0 ;  /* 0x0000000000007941 */ /* 0x000fea0003800200 */
.L_x_39462:
        /* <DEDUP_REMOVED lines=312> */
.L_x_39465:
        /* <DEDUP_REMOVED lines=16> */
[----:B-1----:R-:W-:-:S04]  /*59d0*/  IADD3 R2, P0, PT, R3, UR6, RZ ;  /* 0x0000000603027c10 */ /* 0x002fc8000ff1e0ff */
[----:B------:R-:W-:Y:S01]  /*59e0*/  IADD3.X R3, PT, PT, RZ, UR7, RZ, P0, !PT ;  /* 0x00000007ff037c10 */ /* 0x000fe200087fe4ff */
[----:B------:R-:W0:Y:S04]  /*59f0*/  @!P1 LDC R7, c[0x0][0x860] ;  /* 0x00021800ff079b82 */ /* 0x000e280000000800 */
[----:B0-----:R-:W-:Y:S01]  /*5a00*/  STG.E desc[UR36][R2.64], R7 ;  /* 0x0000000702007986 */ /* 0x001fe2000c101924 */
[----:B------:R-:W-:Y:S05]  /*5a10*/  EXIT ;  /* 0x000000000000794d */ /* 0x000fea0003800000 */
.L_x_39452:
        /* <DEDUP_REMOVED lines=25> */
.L_x_39478:
        /* <DEDUP_REMOVED lines=27> */
.L_x_39471:
[----:B------:R-:W-:Y:S05]  /*5d60*/  BSYNC.RECONVERGENT B6 ;  /* 0x0000000000067941 */ /* 0x000fea0003800200 */
.L_x_39470:
        /* <DEDUP_REMOVED lines=38> */
.L_x_39473:
[----:B------:R-:W-:Y:S05]  /*5fd0*/  BSYNC.RECONVERGENT B6 ;  /* 0x0000000000067941 */ /* 0x000fea0003800200 */
.L_x_39472:
        /* <DEDUP_REMOVED lines=39> */
.L_x_39475:
[----:B------:R-:W-:Y:S05]  /*6250*/  BSYNC.RECONVERGENT B6 ;  /* 0x0000000000067941 */ /* 0x000fea0003800200 */
.L_x_39474:
        /* <DEDUP_REMOVED lines=40> */
.L_x_39477:
[----:B------:R-:W-:Y:S05]  /*64e0*/  BSYNC.RECONVERGENT B6 ;  /* 0x0000000000067941 */ /* 0x000fea0003800200 */
.L_x_39476:
        /* <DEDUP_REMOVED lines=19> */
.L_x_39469:
        /* <DEDUP_REMOVED lines=32> */
.L_x_39480:
        /* <DEDUP_REMOVED lines=42> */
.L_x_39481:
        /* <DEDUP_REMOVED lines=42> */
.L_x_39482:
        /* <DEDUP_REMOVED lines=10> */
.L_x_39479:
        /* <DEDUP_REMOVED lines=10> */
[C---:B-1----:R-:W-:Y:S02]  /*6ea0*/  ISETP.GE.U32.AND P1, PT, R4.reuse, -0x80000000, PT ;  /* 0x800000000400780c */ /* 0x042fe40003f26070 */
[----:B------:R-:W-:Y:S02]  /*6eb0*/  ISETP.GT.U32.AND P0, PT, R4, 0x7fffffff, PT ;  /* 0x7fffffff0400780c */ /* 0x000fe40003f04070 */
[C---:B------:R-:W-:Y:S02]  /*6ec0*/  ISETP.GE.AND.EX P1, PT, R5.reuse, -0x1, PT, P1 ;  /* 0xffffffff0500780c */ /* 0x040fe40003f26310 */
[----:B------:R-:W-:-:S04]  /*6ed0*/  ISETP.GT.AND.EX P0, PT, R5, RZ, PT, P0 ;  /* 0x000000ff0500720c */ /* 0x000fc80003f04300 */
[----:B--2---:R-:W-:Y:S02]  /*6ee0*/  SEL R5, R4, R9, !P0 ;  /* 0x0000000904057207 */ /* 0x004fe40004000000 */
[----:B0-----:R-:W-:-:S04]  /*6ef0*/  IADD3 R24, P0, PT, R24, UR4, RZ ;  /* 0x0000000418187c10 */ /* 0x001fc8000ff1e0ff */
[----:B------:R-:W-:Y:S01]  /*6f00*/  IADD3.X R25, PT, PT, R25, UR5, RZ, P0, !PT ;  /* 0x0000000519197c10 */ /* 0x000fe200087fe4ff */
[----:B------:R-:W0:Y:S04]  /*6f10*/  @!P1 LDC R5, c[0x0][0x860] ;  /* 0x00021800ff059b82 */ /* 0x000e280000000800 */
[----:B0-----:R0:W-:Y:S04]  /*6f20*/  STG.E desc[UR36][R24.64], R5 ;  /* 0x0000000518007986 */ /* 0x0011e8000c101924 */
.L_x_39468:
[----:B------:R-:W-:Y:S05]  /*6f30*/  BSYNC.RECONVERGENT B8 ;  /* 0x0000000000087941 */ /* 0x000fea0003800200 */
.L_x_39467:
        /* <DEDUP_REMOVED lines=19> */
.L_x_39494:
        /* <DEDUP_REMOVED lines=27> */
.L_x_39487:
[----:B------:R-:W-:Y:S05]  /*7220*/  BSYNC.RECONVERGENT B6 ;  /* 0x0000000000067941 */ /* 0x000fea0003800200 */
.L_x_39486:
        /* <DEDUP_REMOVED lines=38> */
.L_x_39489:
[----:B------:R-:W-:Y:S05]  /*7490*/  BSYNC.RECONVERGENT B6 ;  /* 0x0000000000067941 */ /* 0x000fea0003800200 */
.L_x_39488:
        /* <DEDUP_REMOVED lines=39> */
.L_x_39491:
[----:B------:R-:W-:Y:S05]  /*7710*/  BSYNC.RECONVERGENT B6 ;  /* 0x0000000000067941 */ /* 0x000fea0003800200 */
.L_x_39490:
        /* <DEDUP_REMOVED lines=40> */
.L_x_39493:
[----:B------:R-:W-:Y:S05]  /*79a0*/  BSYNC.RECONVERGENT B6 ;  /* 0x0000000000067941 */ /* 0x000fea0003800200 */
.L_x_39492:
[----:B------:R0:W1:Y:S01]  /*79b0*/  LDC.64 R4, c[0x0][R28+0x380] ;  /* 0x0000e0001c047b82 */ /* 0x0000620000000a00 */
[--C-:B------:R-:W-:Y:S02]  /*79c0*/  SHF.R.S32.HI R3, RZ, 0x1f, R19.reuse ;  /* 0x0000001fff037819 */ /* 0x100fe40000011413 */
[----:B------:R-:W-:Y:S02]  /*79d0*/  SHF.R.S32.HI R7, RZ, 0x1f, R19 ;  /* 0x0000001fff077819 */ /* 0x000fe40000011413 */
[----:B------:R-:W-:Y:S02]  /*79e0*/  LOP3.LUT R3, R3, R16, RZ, 0xc0, !PT ;  /* 0x0000001003037212 */ /* 0x000fe400078ec0ff */
[----:B------:R-:W-:Y:S01]  /*79f0*/  LOP3.LUT R17, R7, R17, RZ, 0xc0, !PT ;  /* 0x0000001107117212 */ /* 0x000fe200078ec0ff */
[----:B0-----:R-:W-:Y:S01]  /*7a00*/  VIADD R28, R28, 0x20 ;  /* 0x000000201c1c7836 */ /* 0x001fe20000000000 */
[----:B------:R-:W-:Y:S02]  /*7a10*/  IADD3 R3, P0, PT, R18, R3, RZ ;  /* 0x0000000312037210 */ /* 0x000fe40007f1e0ff */
[----:B------:R-:W-:-:S02]  /*7a20*/  IADD3 R27, P1, PT, R27, -0x4, RZ ;  /* 0xfffffffc1b1b7810 */ /* 0x000fc40007f3e0ff */
[----:B------:R-:W-:Y:S01]  /*7a30*/  MOV R24, R22 ;  /* 0x0000001600187202 */ /* 0x000fe20000000f00 */
[----:B------:R-:W-:Y:S01]  /*7a40*/  IMAD.X R19, R19, 0x1, R17, P0 ;  /* 0x0000000113137824 */ /* 0x000fe200000e0611 */
[----:B------:R-:W-:Y:S02]  /*7a50*/  IADD3.X R26, PT, PT, R26, -0x1, RZ, P1, !PT ;  /* 0xffffffff1a1a7810 */ /* 0x000fe40000ffe4ff */
[----:B------:R-:W-:-:S04]  /*7a60*/  ISETP.NE.U32.AND P0, PT, R27, RZ, PT ;  /* 0x000000ff1b00720c */ /* 0x000fc80003f05070 */
[----:B------:R-:W-:Y:S01]  /*7a70*/  ISETP.NE.AND.EX P0, PT, R26, RZ, PT, P0 ;  /* 0x000000ff1a00720c */ /* 0x000fe20003f05300 */
[-C--:B-1----:R-:W-:Y:S02]  /*7a80*/  IMAD R0, R5, R3.reuse, RZ ;  /* 0x0000000305007224 */ /* 0x082fe400078e02ff */
[----:B------:R-:W-:-:S04]  /*7a90*/  IMAD.WIDE.U32 R24, R4, R3, R24 ;  /* 0x0000000304187225 */ /* 0x000fc800078e0018 */
[----:B------:R-:W-:-:S04]  /*7aa0*/  IMAD R19, R4, R19, R0 ;  /* 0x0000001304137224 */ /* 0x000fc800078e0200 */
[----:B------:R-:W-:Y:S02]  /*7ab0*/  IMAD.IADD R25, R25, 0x1, R19 ;  /* 0x0000000119197824 */ /* 0x000fe400078e0213 */
[----:B------:R-:W-:Y:S05]  /*7ac0*/  @P0 BRA `(.L_x_39494) ;  /* 0xfffffff400680947 */ /* 0x000fea000383ffff */
[----:B------:R-:W-:Y:S05]  /*7ad0*/  BSYNC.RECONVERGENT B7 ;  /* 0x0000000000077941 */ /* 0x000fea0003800200 */
.L_x_39485:
        /* <DEDUP_REMOVED lines=32> */
.L_x_39496:
        /* <DEDUP_REMOVED lines=42> */
.L_x_39497:
        /* <DEDUP_REMOVED lines=42> */
.L_x_39498:
        /* <DEDUP_REMOVED lines=10> */
.L_x_39495:
        /* <DEDUP_REMOVED lines=19> */
.L_x_39484:
[----:B------:R-:W-:Y:S05]  /*83f0*/  BSYNC.RECONVERGENT B8 ;  /* 0x0000000000087941 */ /* 0x000fea0003800200 */
.L_x_39483:
        /* <DEDUP_REMOVED lines=19> */
.L_x_39510:
        /* <DEDUP_REMOVED lines=27> */
.L_x_39503:
[----:B------:R-:W-:Y:S05]  /*86e0*/  BSYNC.RECONVERGENT B6 ;  /* 0x0000000000067941 */ /* 0x000fea0003800200 */
.L_x_39502:
        /* <DEDUP_REMOVED lines=38> */
.L_x_39505:
[----:B------:R-:W-:Y:S05]  /*8950*/  BSYNC.RECONVERGENT B6 ;  /* 0x0000000000067941 */ /* 0x000fea0003800200 */
.L_x_39504:
        /* <DEDUP_REMOVED lines=39> */
.L_x_39507:
[----:B------:R-:W-:Y:S05]  /*8bd0*/  BSYNC.RECONVERGENT B6 ;  /* 0x0000000000067941 */ /* 0x000fea0003800200 */
.L_x_39506:
        /* <DEDUP_REMOVED lines=40> */
.L_x_39509:
[----:B------:R-:W-:Y:S05]  /*8e60*/  BSYNC.RECONVERGENT B6 ;  /* 0x0000000000067941 */ /* 0x000fea0003800200 */
.L_x_39508:
        /* <DEDUP_REMOVED lines=19> */
.L_x_39501:
        /* <DEDUP_REMOVED lines=32> */
.L_x_39512:
        /* <DEDUP_REMOVED lines=42> */
.L_x_39513:
        /* <DEDUP_REMOVED lines=42> */
.L_x_39514:
        /* <DEDUP_REMOVED lines=10> */
.L_x_39511:
        /* <DEDUP_REMOVED lines=19> */
.L_x_39500:
[----:B------:R-:W-:Y:S05]  /*98b0*/  BSYNC.RECONVERGENT B8 ;  /* 0x0000000000087941 */ /* 0x000fea0003800200 */
.L_x_39499:
        /* <DEDUP_REMOVED lines=18> */
.L_x_39524:
        /* <DEDUP_REMOVED lines=27> */
.L_x_39517:
[----:B------:R-:W-:Y:S05]  /*9b90*/  BSYNC.RECONVERGENT B6 ;  /* 0x0000000000067941 */ /* 0x000fea0003800200 */
.L_x_39516:
        /* <DEDUP_REMOVED lines=38> */
.L_x_39519:
[----:B------:R-:W-:Y:S05]  /*9e00*/  BSYNC.RECONVERGENT B6 ;  /* 0x0000000000067941 */ /* 0x000fea0003800200 */
.L_x_39518:
        /* <DEDUP_REMOVED lines=39> */
.L_x_39521:
[----:B------:R-:W-:Y:S05]  /*a080*/  BSYNC.RECONVERGENT B6 ;  /* 0x0000000000067941 */ /* 0x000fea0003800200 */
.L_x_39520:
        /* <DEDUP_REMOVED lines=39> */
.L_x_39523:
[----:B------:R-:W-:Y:S05]  /*a300*/  BSYNC.RECONVERGENT B6 ;  /* 0x0000000000067941 */ /* 0x000fea0003800200 */
.L_x_39522:
        /* <DEDUP_REMOVED lines=19> */
.L_x_39515:
        /* <DEDUP_REMOVED lines=31> */
.L_x_39526:
        /* <DEDUP_REMOVED lines=43> */
.L_x_39527:
        /* <DEDUP_REMOVED lines=42> */
.L_x_39528:
        /* <DEDUP_REMOVED lines=10> */
.L_x_39525:
        /* <DEDUP_REMOVED lines=17> */
[----:B0-----:R-:W-:Y:S01]  /*ad30*/  STG.E desc[UR36][R26.64], R5 ;  /* 0x000000051a007986 */ /* 0x001fe2000c101924 */
[----:B------:R-:W-:Y:S05]  /*ad40*/  EXIT ;  /* 0x000000000000794d */ /* 0x000fea0003800000 */
.L_x_39466:
        /* <DEDUP_REMOVED lines=357> */
.L_x_39531:
        /* <DEDUP_REMOVED lines=13> */
.L_x_39541:
        /* <DEDUP_REMOVED lines=29> */
.L_x_39534:
[----:B------:R-:W-:Y:S05]  /*c640*/  BSYNC.RECONVERGENT B6 ;  /* 0x0000000000067941 */ /* 0x000fea0003800200 */
.L_x_39533:
        /* <DEDUP_REMOVED lines=40> */
.L_x_39536:
[----:B------:R-:W-:Y:S05]  /*c8d0*/  BSYNC.RECONVERGENT B6 ;  /* 0x0000000000067941 */ /* 0x000fea0003800200 */
.L_x_39535:
        /* <DEDUP_REMOVED lines=41> */
.L_x_39538:
[----:B------:R-:W-:Y:S05]  /*cb70*/  BSYNC.RECONVERGENT B6 ;  /* 0x0000000000067941 */ /* 0x000fea0003800200 */
.L_x_39537:
        /* <DEDUP_REMOVED lines=42> */
.L_x_39540:
[----:B------:R-:W-:Y:S05]  /*ce20*/  BSYNC.RECONVERGENT B6 ;  /* 0x0000000000067941 */ /* 0x000fea0003800200 */
.L_x_39539:
        /* <DEDUP_REMOVED lines=19> */
.L_x_39532:
        /* <DEDUP_REMOVED lines=35> */
.L_x_39544:
[----:B------:R-:W-:Y:S05]  /*d190*/  BSYNC.RECONVERGENT B6 ;  /* 0x0000000000067941 */ /* 0x000fea0003800200 */
.L_x_39543:
        /* <DEDUP_REMOVED lines=45> */
.L_x_39546:
[----:B------:R-:W-:Y:S05]  /*d470*/  BSYNC.RECONVERGENT B6 ;  /* 0x0000000000067941 */ /* 0x000fea0003800200 */
.L_x_39545:
        /* <DEDUP_REMOVED lines=45> */
.L_x_39548:
[----:B------:R-:W-:Y:S05]  /*d750*/  BSYNC.RECONVERGENT B6 ;  /* 0x0000000000067941 */ /* 0x000fea0003800200 */
.L_x_39547:
        /* <DEDUP_REMOVED lines=10> */
.L_x_39542:
        /* <DEDUP_REMOVED lines=16> */
[----:B0-----:R-:W-:-:S07]  /*d900*/  SEL R5, R2, UR4, !P0 ;  /* 0x0000000402057c07 */ /* 0x001fce000c000000 */
[----:B------:R-:W0:Y:S01]  /*d910*/  @!P1 LDC R5, c[0x0][0x860] ;  /* 0x00021800ff059b82 */ /* 0x000e220000000800 */
[----:B-1----:R-:W-:-:S04]  /*d920*/  IADD3 R24, P0, P1, R24, UR6, R32 ;  /* 0x0000000618187c10 */ /* 0x002fc8000f91e020 */
[----:B------:R-:W-:-:S05]  /*d930*/  IADD3.X R25, PT, PT, R25, UR7, RZ, P0, P1 ;  /* 0x0000000719197c10 */ /* 0x000fca00087e24ff */
[----:B0-----:R0:W-:Y:S04]  /*d940*/  STG.E desc[UR36][R24.64], R5 ;  /* 0x0000000518007986 */ /* 0x0011e8000c101924 */
.L_x_39530:
[----:B------:R-:W-:Y:S05]  /*d950*/  BSYNC.RECONVERGENT B8 ;  /* 0x0000000000087941 */ /* 0x000fea0003800200 */
.L_x_39529:
        /* <DEDUP_REMOVED lines=353> */
.L_x_39551:
        /* <DEDUP_REMOVED lines=14> */
.L_x_39561:
        /* <DEDUP_REMOVED lines=29> */
.L_x_39554:
[----:B------:R-:W-:Y:S05]  /*f220*/  BSYNC.RECONVERGENT B6 ;  /* 0x0000000000067941 */ /* 0x000fea0003800200 */
.L_x_39553:
        /* <DEDUP_REMOVED lines=40> */
.L_x_39556:
[----:B------:R-:W-:Y:S05]  /*f4b0*/  BSYNC.RECONVERGENT B6 ;  /* 0x0000000000067941 */ /* 0x000fea0003800200 */
.L_x_39555:
        /* <DEDUP_REMOVED lines=41> */
.L_x_39558:
[----:B------:R-:W-:Y:S05]  /*f750*/  BSYNC.RECONVERGENT B6 ;  /* 0x0000000000067941 */ /* 0x000fea0003800200 */
.L_x_39557:
        /* <DEDUP_REMOVED lines=42> */
.L_x_39560:
[----:B------:R-:W-:Y:S05]  /*fa00*/  BSYNC.RECONVERGENT B6 ;  /* 0x0000000000067941 */ /* 0x000fea0003800200 */
.L_x_39559:
        /* <DEDUP_REMOVED lines=19> */
.L_x_39552:
        /* <DEDUP_REMOVED lines=35> */
.L_x_39564:
[----:B------:R-:W-:Y:S05]  /*fd70*/  BSYNC.RECONVERGENT B6 ;  /* 0x0000000000067941 */ /* 0x000fea0003800200 */
.L_x_39563:
        /* <DEDUP_REMOVED lines=45> */
.L_x_39566:
[----:B------:R-:W-:Y:S05]  /*10050*/  BSYNC.RECONVERGENT B6 ;  /* 0x0000000000067941 */ /* 0x000fea0003800200 */
.L_x_39565:
        /* <DEDUP_REMOVED lines=45> */
.L_x_39568:
[----:B------:R-:W-:Y:S05]  /*10330*/  BSYNC.RECONVERGENT B6 ;  /* 0x0000000000067941 */ /* 0x000fea0003800200 */
.L_x_39567:
        /* <DEDUP_REMOVED lines=10> */
.L_x_39562:
        /* <DEDUP_REMOVED lines=21> */
.L_x_39550:
[----:B------:R-:W-:Y:S05]  /*10530*/  BSYNC.RECONVERGENT B8 ;  /* 0x0000000000087941 */ /* 0x000fea0003800200 */
.L_x_39549:
        /* <DEDUP_REMOVED lines=357> */
.L_x_39571:
        /* <DEDUP_REMOVED lines=13> */
.L_x_39581:
        /* <DEDUP_REMOVED lines=29> */
.L_x_39574:
[----:B------:R-:W-:Y:S05]  /*11e30*/  BSYNC.RECONVERGENT B6 ;  /* 0x0000000000067941 */ /* 0x000fea0003800200 */
.L_x_39573:
        /* <DEDUP_REMOVED lines=40> */
.L_x_39576:
[----:B------:R-:W-:Y:S05]  /*120c0*/  BSYNC.RECONVERGENT B6 ;  /* 0x0000000000067941 */ /* 0x000fea0003800200 */
.L_x_39575:
        /* <DEDUP_REMOVED lines=41> */
.L_x_39578:
[----:B------:R-:W-:Y:S05]  /*12360*/  BSYNC.RECONVERGENT B6 ;  /* 0x0000000000067941 */ /* 0x000fea0003800200 */
.L_x_39577:
        /* <DEDUP_REMOVED lines=42> */
.L_x_39580:
[----:B------:R-:W-:Y:S05]  /*12610*/  BSYNC.RECONVERGENT B6 ;  /* 0x0000000000067941 */ /* 0x000fea0003800200 */
.L_x_39579:
        /* <DEDUP_REMOVED lines=20> */
.L_x_39572:
        /* <DEDUP_REMOVED lines=35> */
.L_x_39584:
[----:B------:R-:W-:Y:S05]  /*12990*/  BSYNC.RECONVERGENT B6 ;  /* 0x0000000000067941 */ /* 0x000fea0003800200 */
.L_x_39583:
        /* <DEDUP_REMOVED lines=45> */
.L_x_39586:
[----:B------:R-:W-:Y:S05]  /*12c70*/  BSYNC.RECONVERGENT B6 ;  /* 0x0000000000067941 */ /* 0x000fea0003800200 */
.L_x_39585:
        /* <DEDUP_REMOVED lines=45> */
.L_x_39588:
[----:B------:R-:W-:Y:S05]  /*12f50*/  BSYNC.RECONVERGENT B6 ;  /* 0x0000000000067941 */ /* 0x000fea0003800200 */
.L_x_39587:
        /* <DEDUP_REMOVED lines=10> */
.L_x_39582:
        /* <DEDUP_REMOVED lines=21> */
.L_x_39570:
[----:B------:R-:W-:Y:S05]  /*13150*/  BSYNC.RECONVERGENT B8 ;  /* 0x0000000000087941 */ /* 0x000fea0003800200 */
.L_x_39569:
        /* <DEDUP_REMOVED lines=353> */
.L_x_39589:
        /* <DEDUP_REMOVED lines=15> */
.L_x_39599:
        /* <DEDUP_REMOVED lines=29> */
.L_x_39592:
[----:B------:R-:W-:Y:S05]  /*14a30*/  BSYNC.RECONVERGENT B6 ;  /* 0x0000000000067941 */ /* 0x000fea0003800200 */
.L_x_39591:
        /* <DEDUP_REMOVED lines=41> */
.L_x_39594:
[----:B------:R-:W-:Y:S05]  /*14cd0*/  BSYNC.RECONVERGENT B6 ;  /* 0x0000000000067941 */ /* 0x000fea0003800200 */
.L_x_39593:
        /* <DEDUP_REMOVED lines=41> */
.L_x_39596:
[----:B------:R-:W-:Y:S05]  /*14f70*/  BSYNC.RECONVERGENT B6 ;  /* 0x0000000000067941 */ /* 0x000fea0003800200 */
.L_x_39595:
        /* <DEDUP_REMOVED lines=42> */
.L_x_39598:
[----:B------:R-:W-:Y:S05]  /*15220*/  BSYNC.RECONVERGENT B6 ;  /* 0x0000000000067941 */ /* 0x000fea0003800200 */
.L_x_39597:
        /* <DEDUP_REMOVED lines=19> */
.L_x_39590:
        /* <DEDUP_REMOVED lines=35> */
.L_x_39602:
[----:B------:R-:W-:Y:S05]  /*15590*/  BSYNC.RECONVERGENT B6 ;  /* 0x0000000000067941 */ /* 0x000fea0003800200 */
.L_x_39601:
        /* <DEDUP_REMOVED lines=46> */
.L_x_39604:
[----:B------:R-:W-:Y:S05]  /*15880*/  BSYNC.RECONVERGENT B6 ;  /* 0x0000000000067941 */ /* 0x000fea0003800200 */
.L_x_39603:
        /* <DEDUP_REMOVED lines=47> */
.L_x_39606:
[----:B------:R-:W-:Y:S05]  /*15b80*/  BSYNC.RECONVERGENT B6 ;  /* 0x0000000000067941 */ /* 0x000fea0003800200 */
.L_x_39605:
        /* <DEDUP_REMOVED lines=11> */
.L_x_39600:
        /* <DEDUP_REMOVED lines=19> */
[----:B0-----:R-:W-:Y:S01]  /*15d70*/  STG.E desc[UR36][R36.64], R5 ;  /* 0x0000000524007986 */ /* 0x001fe2000c101924 */
[----:B------:R-:W-:Y:S05]  /*15d80*/  EXIT ;  /* 0x000000000000794d */ /* 0x000fea0003800000 */
.L_x_39607:
        /* <DEDUP_REMOVED lines=15> */
.L_x_42016:


//--------------------- .text._ZN2at6native24index_elementwise_kernelILi128ELi4EZNS0_16gpu_index_kernelIZZZNS0_31index_put_kernel_quantized_cudaERNS_14TensorIteratorEN3c108ArrayRefIlEES7_bdiENKUlvE_clEvENKUlvE0_clEvEUlPcPKclE_EEvRNS_18TensorIteratorBaseES7_S7_RKT_bEUliE_EEvlT1_ --------------------------
	.section	.text._ZN2at6native24index_elementwise_kernelILi128ELi4EZNS0_16gpu_index_kernelIZZZNS0_31index_put_kernel_quantized_cudaERNS_14TensorIteratorEN3c108ArrayRefIlEES7_bdiENKUlvE_clEvENKUlvE0_clEvEUlPcPKclE_EEvRNS_18TensorIteratorBaseES7_S7_RKT_bEUliE_EEvlT1_,"ax",@progbits
	.align	128
        .global         _ZN2at6native24index_elementwise_kernelILi128ELi4EZNS0_16gpu_index_kernelIZZZNS0_31index_put_kernel_quantized_cudaERNS_14TensorIteratorEN3c108ArrayRefIlEES7_bdiENKUlvE_clEvENKUlvE0_clEvEUlPcPKclE_EEvRNS_18TensorIteratorBaseES7_S7_RKT_bEUliE_EEvlT1_
        .type           _ZN2at6native24index_elementwise_kernelILi128ELi4EZNS0_16gpu_index_kernelIZZZNS0_31index_put_kernel_quantized_cudaERNS_14TensorIteratorEN3c108ArrayRefIlEES7_bdiENKUlvE_clEvENKUlvE0_clEvEUlPcPKclE_EEvRNS_18TensorIteratorBaseES7_S7_RKT_bEUliE_EEvlT1_,@function
        .size           _ZN2at6native24index_elementwise_kernelILi128ELi4EZNS0_16gpu_index_kernelIZZZNS0_31index_put_kernel_quantized_cudaERNS_14TensorIteratorEN3c108ArrayRefIlEES7_bdiENKUlvE_clEvENKUlvE0_clEvEUlPcPKclE_EEvRNS_18TensorIteratorBaseES7_S7_RKT_bEUliE_EEvlT1_,(.L_x_42017 - _ZN2at6native24index_elementwise_kernelILi128ELi4EZNS0_16gpu_index_kernelIZZZNS0_31index_put_kernel_quantized_cudaERNS_14TensorIteratorEN3c108ArrayRefIlEES7_bdiENKUlvE_clEvENKUlvE0_clEvEUlPcPKclE_EEvRNS_18TensorIteratorBaseES7_S7_RKT_bEUliE_EEvlT1_)
        .other          _ZN2at6native24index_elementwise_kernelILi128ELi4EZNS0_16gpu_index_kernelIZZZNS0_31index_put_kernel_quantized_cudaERNS_14TensorIteratorEN3c108ArrayRefIlEES7_bdiENKUlvE_clEvENKUlvE0_clEvEUlPcPKclE_EEvRNS_18TensorIteratorBaseES7_S7_RKT_bEUliE_EEvlT1_,@"STO_CUDA_ENTRY STV_DEFAULT"
_ZN2at6native24index_elementwise_kernelILi128ELi4EZNS0_16gpu_index_kernelIZZZNS0_31index_put_kernel_quantized_cudaERNS_14TensorIteratorEN3c108ArrayRefIlEES7_bdiENKUlvE_clEvENKUlvE0_clEvEUlPcPKclE_EEvRNS_18TensorIteratorBaseES7_S7_RKT_bEUliE_EEvlT1_:
.text._ZN2at6native24index_elementwise_kernelILi128ELi4EZNS0_16gpu_index_kernelIZZZNS0_31index_put_kernel_quantized_cudaERNS_14TensorIteratorEN3c108ArrayRefIlEES7_bdiENKUlvE_clEvENKUlvE0_clEvEUlPcPKclE_EEvRNS_18TensorIteratorBaseES7_S7_RKT_bEUliE_EEvlT1_:
        /* <DEDUP_REMOVED lines=72> */
.L_x_39611:
[----:B------:R-:W-:Y:S05]  /*0480*/  BSYNC.RECONVERGENT B0 ;  /* 0x0000000000007941 */ /* 0x000fea0003800200 */
.L_x_39610:
        /* <DEDUP_REMOVED lines=19> */
.L_x_39609:
        /* <DEDUP_REMOVED lines=317> */
.L_x_39614:
        /* <DEDUP_REMOVED lines=20> */
.L_x_39613:
[----:B------:R-:W-:Y:S05]  /*1ad0*/  BSYNC.RECONVERGENT B0 ;  /* 0x0000000000007941 */ /* 0x000fea0003800200 */
.L_x_39612:
        /* <DEDUP_REMOVED lines=313> */
.L_x_39617:
        /* <DEDUP_REMOVED lines=20> */
.L_x_39616:
[----:B------:R-:W-:Y:S05]  /*2fb0*/  BSYNC.RECONVERGENT B0 ;  /* 0x0000000000007941 */ /* 0x000fea0003800200 */
.L_x_39615:
        /* <DEDUP_REMOVED lines=313> */
.L_x_39620:
        /* <DEDUP_REMOVED lines=20> */
.L_x_39619:
[----:B------:R-:W-:Y:S05]  /*4490*/  BSYNC.RECONVERGENT B0 ;  /* 0x0000000000007941 */ /* 0x000fea0003800200 */
.L_x_39618:
        /* <DEDUP_REMOVED lines=312> */
.L_x_39621:
        /* <DEDUP_REMOVED lines=20> */
.L_x_39608:
        /* <DEDUP_REMOVED lines=25> */
.L_x_39634:
        /* <DEDUP_REMOVED lines=27> */
.L_x_39627:
[----:B------:R-:W-:Y:S05]  /*5ca0*/  BSYNC.RECONVERGENT B6 ;  /* 0x0000000000067941 */ /* 0x000fea0003800200 */
.L_x_39626:
        /* <DEDUP_REMOVED lines=38> */
.L_x_39629:
[----:B------:R-:W-:Y:S05]  /*5f10*/  BSYNC.RECONVERGENT B6 ;  /* 0x0000000000067941 */ /* 0x000fea0003800200 */
.L_x_39628:
        /* <DEDUP_REMOVED lines=39> */
.L_x_39631:
[----:B------:R-:W-:Y:S05]  /*6190*/  BSYNC.RECONVERGENT B6 ;  /* 0x0000000000067941 */ /* 0x000fea0003800200 */
.L_x_39630:
        /* <DEDUP_REMOVED lines=40> */
.L_x_39633:
[----:B------:R-:W-:Y:S05]  /*6420*/  BSYNC.RECONVERGENT B6 ;  /* 0x0000000000067941 */ /* 0x000fea0003800200 */
.L_x_39632:
        /* <DEDUP_REMOVED lines=19> */
.L_x_39625:
        /* <DEDUP_REMOVED lines=32> */
.L_x_39636:
        /* <DEDUP_REMOVED lines=42> */
.L_x_39637:
        /* <DEDUP_REMOVED lines=42> */
.L_x_39638:
        /* <DEDUP_REMOVED lines=10> */
.L_x_39635:
        /* <DEDUP_REMOVED lines=18> */
.L_x_39624:
[----:B------:R-:W-:Y:S05]  /*6e60*/  BSYNC.RECONVERGENT B8 ;  /* 0x0000000000087941 */ /* 0x000fea0003800200 */
.L_x_39623:
        /* <DEDUP_REMOVED lines=19> */
.L_x_39650:
        /* <DEDUP_REMOVED lines=27> */
.L_x_39643:
[----:B------:R-:W-:Y:S05]  /*7150*/  BSYNC.RECONVERGENT B6 ;  /* 0x0000000000067941 */ /* 0x000fea0003800200 */
.L_x_39642:
        /* <DEDUP_REMOVED lines=38> */
.L_x_39645:
[----:B------:R-:W-:Y:S05]  /*73c0*/  BSYNC.RECONVERGENT B6 ;  /* 0x0000000000067941 */ /* 0x000fea0003800200 */
.L_x_39644:
        /* <DEDUP_REMOVED lines=39> */
.L_x_39647:
[----:B------:R-:W-:Y:S05]  /*7640*/  BSYNC.RECONVERGENT B6 ;  /* 0x0000000000067941 */ /* 0x000fea0003800200 */
.L_x_39646:
        /* <DEDUP_REMOVED lines=40> */
.L_x_39649:
[----:B------:R-:W-:Y:S05]  /*78d0*/  BSYNC.RECONVERGENT B6 ;  /* 0x0000000000067941 */ /* 0x000fea0003800200 */
.L_x_39648:
        /* <DEDUP_REMOVED lines=19> */
.L_x_39641:
        /* <DEDUP_REMOVED lines=32> */
.L_x_39652:
        /* <DEDUP_REMOVED lines=42> */
.L_x_39653:
        /* <DEDUP_REMOVED lines=42> */
.L_x_39654:
        /* <DEDUP_REMOVED lines=10> */
.L_x_39651:
        /* <DEDUP_REMOVED lines=18> */
.L_x_39640:
[----:B------:R-:W-:Y:S05]  /*8310*/  BSYNC.RECONVERGENT B8 ;  /* 0x0000000000087941 */ /* 0x000fea0003800200 */
.L_x_39639:
        /* <DEDUP_REMOVED lines=19> */
.L_x_39666:
        /* <DEDUP_REMOVED lines=27> */
.L_x_39659:
[----:B------:R-:W-:Y:S05]  /*8600*/  BSYNC.RECONVERGENT B6 ;  /* 0x0000000000067941 */ /* 0x000fea0003800200 */
.L_x_39658:
        /* <DEDUP_REMOVED lines=38> */
.L_x_39661:
[----:B------:R-:W-:Y:S05]  /*8870*/  BSYNC.RECONVERGENT B6 ;  /* 0x0000000000067941 */ /* 0x000fea0003800200 */
.L_x_39660:
        /* <DEDUP_REMOVED lines=39> */
.L_x_39663:
[----:B------:R-:W-:Y:S05]  /*8af0*/  BSYNC.RECONVERGENT B6 ;  /* 0x0000000000067941 */ /* 0x000fea0003800200 */
.L_x_39662:
        /* <DEDUP_REMOVED lines=40> */
.L_x_39665:
[----:B------:R-:W-:Y:S05]  /*8d80*/  BSYNC.RECONVERGENT B6 ;  /* 0x0000000000067941 */ /* 0x000fea0003800200 */
.L_x_39664:
        /* <DEDUP_REMOVED lines=19> */
.L_x_39657:
        /* <DEDUP_REMOVED lines=32> */
.L_x_39668:
        /* <DEDUP_REMOVED lines=42> */
.L_x_39669:
        /* <DEDUP_REMOVED lines=42> */
.L_x_39670:
        /* <DEDUP_REMOVED lines=10> */
.L_x_39667:
        /* <DEDUP_REMOVED lines=18> */
.L_x_39656:
[----:B------:R-:W-:Y:S05]  /*97c0*/  BSYNC.RECONVERGENT B8 ;  /* 0x0000000000087941 */ /* 0x000fea0003800200 */
.L_x_39655:
        /* <DEDUP_REMOVED lines=18> */
.L_x_39680:
        /* <DEDUP_REMOVED lines=27> */
.L_x_39673:
[----:B------:R-:W-:Y:S05]  /*9aa0*/  BSYNC.RECONVERGENT B6 ;  /* 0x0000000000067941 */ /* 0x000fea0003800200 */
.L_x_39672:
        /* <DEDUP_REMOVED lines=38> */
.L_x_39675:
[----:B------:R-:W-:Y:S05]  /*9d10*/  BSYNC.RECONVERGENT B6 ;  /* 0x0000000000067941 */ /* 0x000fea0003800200 */
.L_x_39674:
        /* <DEDUP_REMOVED lines=39> */
.L_x_39677:
[----:B------:R-:W-:Y:S05]  /*9f90*/  BSYNC.RECONVERGENT B6 ;  /* 0x0000000000067941 */ /* 0x000fea0003800200 */
.L_x_39676:
        /* <DEDUP_REMOVED lines=39> */
.L_x_39679:
[----:B------:R-:W-:Y:S05]  /*a210*/  BSYNC.RECONVERGENT B6 ;  /* 0x0000000000067941 */ /* 0x000fea0003800200 */
.L_x_39678:
        /* <DEDUP_REMOVED lines=19> */
.L_x_39671:
        /* <DEDUP_REMOVED lines=31> */
.L_x_39682:
        /* <DEDUP_REMOVED lines=43> */
.L_x_39683:
        /* <DEDUP_REMOVED lines=42> */
.L_x_39684:
        /* <DEDUP_REMOVED lines=10> */
.L_x_39681:
        /* <DEDUP_REMOVED lines=18> */
.L_x_39622:
        /* <DEDUP_REMOVED lines=357> */
.L_x_39687:
        /* <DEDUP_REMOVED lines=13> */
.L_x_39697:
        /* <DEDUP_REMOVED lines=29> */
.L_x_39690:
[----:B------:R-:W-:Y:S05]  /*c540*/  BSYNC.RECONVERGENT B6 ;  /* 0x0000000000067941 */ /* 0x000fea0003800200 */
.L_x_39689:
        /* <DEDUP_REMOVED lines=40> */
.L_x_39692:
[----:B------:R-:W-:Y:S05]  /*c7d0*/  BSYNC.RECONVERGENT B6 ;  /* 0x0000000000067941 */ /* 0x000fea0003800200 */
.L_x_39691:
        /* <DEDUP_REMOVED lines=41> */
.L_x_39694:
[----:B------:R-:W-:Y:S05]  /*ca70*/  BSYNC.RECONVERGENT B6 ;  /* 0x0000000000067941 */ /* 0x000fea0003800200 */
.L_x_39693:
        /* <DEDUP_REMOVED lines=42> */
.L_x_39696:
[----:B------:R-:W-:Y:S05]  /*cd20*/  BSYNC.RECONVERGENT B6 ;  /* 0x0000000000067941 */ /* 0x000fea0003800200 */
.L_x_39695:
        /* <DEDUP_REMOVED lines=19> */
.L_x_39688:
        /* <DEDUP_REMOVED lines=35> */
.L_x_39700:
[----:B------:R-:W-:Y:S05]  /*d090*/  BSYNC.RECONVERGENT B6 ;  /* 0x0000000000067941 */ /* 0x000fea0003800200 */
.L_x_39699:
        /* <DEDUP_REMOVED lines=45> */
.L_x_39702:
[----:B------:R-:W-:Y:S05]  /*d370*/  BSYNC.RECONVERGENT B6 ;  /* 0x0000000000067941 */ /* 0x000fea0003800200 */
.L_x_39701:
        /* <DEDUP_REMOVED lines=45> */
.L_x_39704:
[----:B------:R-:W-:Y:S05]  /*d650*/  BSYNC.RECONVERGENT B6 ;  /* 0x0000000000067941 */ /* 0x000fea0003800200 */
.L_x_39703:
        /* <DEDUP_REMOVED lines=10> */
.L_x_39698:
        /* <DEDUP_REMOVED lines=20> */
.L_x_39686:
[----:B------:R-:W-:Y:S05]  /*d840*/  BSYNC.RECONVERGENT B8 ;  /* 0x0000000000087941 */ /* 0x000fea0003800200 */
.L_x_39685:
        /* <DEDUP_REMOVED lines=353> */
.L_x_39707:
        /* <DEDUP_REMOVED lines=14> */
.L_x_39717:
        /* <DEDUP_REMOVED lines=29> */
.L_x_39710:
[----:B------:R-:W-:Y:S05]  /*f110*/  BSYNC.RECONVERGENT B6 ;  /* 0x0000000000067941 */ /* 0x000fea0003800200 */
.L_x_39709:
        /* <DEDUP_REMOVED lines=40> */
.L_x_39712:
[----:B------:R-:W-:Y:S05]  /*f3a0*/  BSYNC.RECONVERGENT B6 ;  /* 0x0000000000067941 */ /* 0x000fea0003800200 */
.L_x_39711:
        /* <DEDUP_REMOVED lines=41> */
.L_x_39714:
[----:B------:R-:W-:Y:S05]  /*f640*/  BSYNC.RECONVERGENT B6 ;  /* 0x0000000000067941 */ /* 0x000fea0003800200 */
.L_x_39713:
        /* <DEDUP_REMOVED lines=42> */
.L_x_39716:
[----:B------:R-:W-:Y:S05]  /*f8f0*/  BSYNC.RECONVERGENT B6 ;  /* 0x0000000000067941 */ /* 0x000fea0003800200 */
.L_x_39715:
        /* <DEDUP_REMOVED lines=19> */
.L_x_39708:
        /* <DEDUP_REMOVED lines=35> */
.L_x_39720:
[----:B------:R-:W-:Y:S05]  /*fc60*/  BSYNC.RECONVERGENT B6 ;  /* 0x0000000000067941 */ /* 0x000fea0003800200 */
.L_x_39719:
        /* <DEDUP_REMOVED lines=45> */
.L_x_39722:
[----:B------:R-:W-:Y:S05]  /*ff40*/  BSYNC.RECONVERGENT B6 ;  /* 0x0000000000067941 */ /* 0x000fea0003800200 */
.L_x_39721:
        /* <DEDUP_REMOVED lines=45> */
.L_x_39724:
[----:B------:R-:W-:Y:S05]  /*10220*/  BSYNC.RECONVERGENT B6 ;  /* 0x0000000000067941 */ /* 0x000fea0003800200 */
.L_x_39723:
        /* <DEDUP_REMOVED lines=10> */
.L_x_39718:
        /* <DEDUP_REMOVED lines=20> */
.L_x_39706:
[----:B------:R-:W-:Y:S05]  /*10410*/  BSYNC.RECONVERGENT B8 ;  /* 0x0000000000087941 */ /* 0x000fea0003800200 */
.L_x_39705:
        /* <DEDUP_REMOVED lines=357> */
.L_x_39727:
        /* <DEDUP_REMOVED lines=13> */
.L_x_39737:
        /* <DEDUP_REMOVED lines=29> */
.L_x_39730:
[----:B------:R-:W-:Y:S05]  /*11d10*/  BSYNC.RECONVERGENT B6 ;  /* 0x0000000000067941 */ /* 0x000fea0003800200 */
.L_x_39729:
        /* <DEDUP_REMOVED lines=40> */
.L_x_39732:
[----:B------:R-:W-:Y:S05]  /*11fa0*/  BSYNC.RECONVERGENT B6 ;  /* 0x0000000000067941 */ /* 0x000fea0003800200 */
.L_x_39731:
        /* <DEDUP_REMOVED lines=41> */
.L_x_39734:
[----:B------:R-:W-:Y:S05]  /*12240*/  BSYNC.RECONVERGENT B6 ;  /* 0x0000000000067941 */ /* 0x000fea0003800200 */
.L_x_39733:
        /* <DEDUP_REMOVED lines=42> */
.L_x_39736:
[----:B------:R-:W-:Y:S05]  /*124f0*/  BSYNC.RECONVERGENT B6 ;  /* 0x0000000000067941 */ /* 0x000fea0003800200 */
.L_x_39735:
        /* <DEDUP_REMOVED lines=20> */
.L_x_39728:
        /* <DEDUP_REMOVED lines=35> */
.L_x_39740:
[----:B------:R-:W-:Y:S05]  /*12870*/  BSYNC.RECONVERGENT B6 ;  /* 0x0000000000067941 */ /* 0x000fea0003800200 */
.L_x_39739:
        /* <DEDUP_REMOVED lines=45> */
.L_x_39742:
[----:B------:R-:W-:Y:S05]  /*12b50*/  BSYNC.RECONVERGENT B6 ;  /* 0x0000000000067941 */ /* 0x000fea0003800200 */
.L_x_39741:
        /* <DEDUP_REMOVED lines=45> */
.L_x_39744:
[----:B------:R-:W-:Y:S05]  /*12e30*/  BSYNC.RECONVERGENT B6 ;  /* 0x0000000000067941 */ /* 0x000fea0003800200 */
.L_x_39743:
        /* <DEDUP_REMOVED lines=10> */
.L_x_39738:
        /* <DEDUP_REMOVED lines=20> */
.L_x_39726:
[----:B------:R-:W-:Y:S05]  /*13020*/  BSYNC.RECONVERGENT B8 ;  /* 0x0000000000087941 */ /* 0x000fea0003800200 */
.L_x_39725:
        /* <DEDUP_REMOVED lines=353> */
.L_x_39745:
        /* <DEDUP_REMOVED lines=15> */
.L_x_39755:
        /* <DEDUP_REMOVED lines=29> */
.L_x_39748:
[----:B------:R-:W-:Y:S05]  /*14900*/  BSYNC.RECONVERGENT B6 ;  /* 0x0000000000067941 */ /* 0x000fea0003800200 */
.L_x_39747:
        /* <DEDUP_REMOVED lines=41> */
.L_x_39750:
[----:B------:R-:W-:Y:S05]  /*14ba0*/  BSYNC.RECONVERGENT B6 ;  /* 0x0000000000067941 */ /* 0x000fea0003800200 */
.L_x_39749:
        /* <DEDUP_REMOVED lines=41> */
.L_x_39752:
[----:B------:R-:W-:Y:S05]  /*14e40*/  BSYNC.RECONVERGENT B6 ;  /* 0x0000000000067941 */ /* 0x000fea0003800200 */
.L_x_39751:
        /* <DEDUP_REMOVED lines=42> */
.L_x_39754:
[----:B------:R-:W-:Y:S05]  /*150f0*/  BSYNC.RECONVERGENT B6 ;  /* 0x0000000000067941 */ /* 0x000fea0003800200 */
.L_x_39753:
        /* <DEDUP_REMOVED lines=19> */
.L_x_39746:
        /* <DEDUP_REMOVED lines=35> */
.L_x_39758:
[----:B------:R-:W-:Y:S05]  /*15460*/  BSYNC.RECONVERGENT B6 ;  /* 0x0000000000067941 */ /* 0x000fea0003800200 */
.L_x_39757:
        /* <DEDUP_REMOVED lines=46> */
.L_x_39760:
[----:B------:R-:W-:Y:S05]  /*15750*/  BSYNC.RECONVERGENT B6 ;  /* 0x0000000000067941 */ /* 0x000fea0003800200 */
.L_x_39759:
        /* <DEDUP_REMOVED lines=47> */
.L_x_39762:
[----:B------:R-:W-:Y:S05]  /*15a50*/  BSYNC.RECONVERGENT B6 ;  /* 0x0000000000067941 */ /* 0x000fea0003800200 */
.L_x_39761:
        /* <DEDUP_REMOVED lines=11> */
.L_x_39756:
        /* <DEDUP_REMOVED lines=20> */
.L_x_39763:
        /* <DEDUP_REMOVED lines=11> */
.L_x_42017:


//--------------------- .text._ZN2at6native24index_elementwise_kernelILi128ELi4EZNS0_16gpu_index_kernelIZZZNS0_31index_put_kernel_quantized_cudaERNS_14TensorIteratorEN3c108ArrayRefIlEES7_bdiENKUlvE_clEvENKUlvE_clEvEUlPcPKclE_EEvRNS_18TensorIteratorBaseES7_S7_RKT_bEUliE_EEvlT1_ --------------------------
	.section	.text._ZN2at6native24index_elementwise_kernelILi128ELi4EZNS0_16gpu_index_kernelIZZZNS0_31index_put_kernel_quantized_cudaERNS_14TensorIteratorEN3c108ArrayRefIlEES7_bdiENKUlvE_clEvENKUlvE_clEvEUlPcPKclE_EEvRNS_18TensorIteratorBaseES7_S7_RKT_bEUliE_EEvlT1_,"ax",@progbits
	.align	128
        .global         _ZN2at6native24index_elementwise_kernelILi128ELi4EZNS0_16gpu_index_kernelIZZZNS0_31index_put_kernel_quantized_cudaERNS_14TensorIteratorEN3c108ArrayRefIlEES7_bdiENKUlvE_clEvENKUlvE_clEvEUlPcPKclE_EEvRNS_18TensorIteratorBaseES7_S7_RKT_bEUliE_EEvlT1_
        .type           _ZN2at6native24index_elementwise_kernelILi128ELi4EZNS0_16gpu_index_kernelIZZZNS0_31index_put_kernel_quantized_cudaERNS_14TensorIteratorEN3c108ArrayRefIlEES7_bdiENKUlvE_clEvENKUlvE_clEvEUlPcPKclE_EEvRNS_18TensorIteratorBaseES7_S7_RKT_bEUliE_EEvlT1_,@function
        .size           _ZN2at6native24index_elementwise_kernelILi128ELi4EZNS0_16gpu_index_kernelIZZZNS0_31index_put_kernel_quantized_cudaERNS_14TensorIteratorEN3c108ArrayRefIlEES7_bdiENKUlvE_clEvENKUlvE_clEvEUlPcPKclE_EEvRNS_18TensorIteratorBaseES7_S7_RKT_bEUliE_EEvlT1_,(.L_x_42018 - _ZN2at6native24index_elementwise_kernelILi128ELi4EZNS0_16gpu_index_kernelIZZZNS0_31index_put_kernel_quantized_cudaERNS_14TensorIteratorEN3c108ArrayRefIlEES7_bdiENKUlvE_clEvENKUlvE_clEvEUlPcPKclE_EEvRNS_18TensorIteratorBaseES7_S7_RKT_bEUliE_EEvlT1_)
        .other          _ZN2at6native24index_elementwise_kernelILi128ELi4EZNS0_16gpu_index_kernelIZZZNS0_31index_put_kernel_quantized_cudaERNS_14TensorIteratorEN3c108ArrayRefIlEES7_bdiENKUlvE_clEvENKUlvE_clEvEUlPcPKclE_EEvRNS_18TensorIteratorBaseES7_S7_RKT_bEUliE_EEvlT1_,@"STO_CUDA_ENTRY STV_DEFAULT"
_ZN2at6native24index_elementwise_kernelILi128ELi4EZNS0_16gpu_index_kernelIZZZNS0_31index_put_kernel_quantized_cudaERNS_14TensorIteratorEN3c108ArrayRefIlEES7_bdiENKUlvE_clEvENKUlvE_clEvEUlPcPKclE_EEvRNS_18TensorIteratorBaseES7_S7_RKT_bEUliE_EEvlT1_:
.text._ZN2at6native24index_elementwise_kernelILi128ELi4EZNS0_16gpu_index_kernelIZZZNS0_31index_put_kernel_quantized_cudaERNS_14TensorIteratorEN3c108ArrayRefIlEES7_bdiENKUlvE_clEvENKUlvE_clEvEUlPcPKclE_EEvRNS_18TensorIteratorBaseES7_S7_RKT_bEUliE_EEvlT1_:
        /* <DEDUP_REMOVED lines=41> */
[----:B-1----:R1:W-:Y:S04]  /*0290*/  @!P2 STG.E.U8 desc[UR36][R2.64], R9 ;  /* 0x000000090200a986 */ /* 0x0023e8000c101124 */
        /* <DEDUP_REMOVED lines=18> */
[----:B0-----:R0:W-:-:S12]  /*03c0*/  @!P1 STG.E.U8 desc[UR36][R2.64], R7 ;  /* 0x0000000702009986 */ /* 0x0011d8000c101124 */
        /* <DEDUP_REMOVED lines=17> */
[----:B0-----:R1:W-:Y:S02]  /*04e0*/  STG.E.U8 desc[UR36][R2.64], R5 ;  /* 0x0000000502007986 */ /* 0x0013e4000c101124 */
.L_x_39767:
[----:B------:R-:W-:Y:S05]  /*04f0*/  BSYNC.RECONVERGENT B0 ;  /* 0x0000000000007941 */ /* 0x000fea0003800200 */
.L_x_39766:
        /* <DEDUP_REMOVED lines=18> */
[----:B0-----:R-:W-:Y:S01]  /*0620*/  STG.E.U8 desc[UR36][R2.64], R5 ;  /* 0x0000000502007986 */ /* 0x001fe2000c101124 */
[----:B------:R-:W-:Y:S05]  /*0630*/  EXIT ;  /* 0x000000000000794d */ /* 0x000fea0003800000 */
.L_x_39765:
        /* <DEDUP_REMOVED lines=317> */
.L_x_39770:
        /* <DEDUP_REMOVED lines=20> */
[----:B0-----:R0:W-:Y:S04]  /*1b50*/  STG.E.U8 desc[UR36][R4.64], R7 ;  /* 0x0000000704007986 */ /* 0x0011e8000c101124 */
.L_x_39769:
[----:B------:R-:W-:Y:S05]  /*1b60*/  BSYNC.RECONVERGENT B0 ;  /* 0x0000000000007941 */ /* 0x000fea0003800200 */
.L_x_39768:
        /* <DEDUP_REMOVED lines=313> */
.L_x_39773:
        /* <DEDUP_REMOVED lines=20> */
[----:B0-----:R1:W-:Y:S02]  /*3040*/  STG.E.U8 desc[UR36][R4.64], R7 ;  /* 0x0000000704007986 */ /* 0x0013e4000c101124 */
.L_x_39772:
[----:B------:R-:W-:Y:S05]  /*3050*/  BSYNC.RECONVERGENT B0 ;  /* 0x0000000000007941 */ /* 0x000fea0003800200 */
.L_x_39771:
        /* <DEDUP_REMOVED lines=313> */
.L_x_39776:
        /* <DEDUP_REMOVED lines=21> */
.L_x_39775:
[----:B------:R-:W-:Y:S05]  /*4540*/  BSYNC.RECONVERGENT B0 ;  /* 0x0000000000007941 */ /* 0x000fea0003800200 */
.L_x_39774:
        /* <DEDUP_REMOVED lines=312> */
.L_x_39777:
        /* <DEDUP_REMOVED lines=19> */
[----:B0-----:R-:W-:Y:S01]  /*5a00*/  STG.E.U8 desc[UR36][R2.64], R7 ;  /* 0x0000000702007986 */ /* 0x001fe2000c101124 */
[----:B------:R-:W-:Y:S05]  /*5a10*/  EXIT ;  /* 0x000000000000794d */ /* 0x000fea0003800000 */
.L_x_39764:
        /* <DEDUP_REMOVED lines=25> */
.L_x_39790:
        /* <DEDUP_REMOVED lines=27> */
.L_x_39783:
[----:B------:R-:W-:Y:S05]  /*5d60*/  BSYNC.RECONVERGENT B6 ;  /* 0x0000000000067941 */ /* 0x000fea0003800200 */
.L_x_39782:
        /* <DEDUP_REMOVED lines=38> */
.L_x_39785:
[----:B------:R-:W-:Y:S05]  /*5fd0*/  BSYNC.RECONVERGENT B6 ;  /* 0x0000000000067941 */ /* 0x000fea0003800200 */
.L_x_39784:
        /* <DEDUP_REMOVED lines=39> */
.L_x_39787:
[----:B------:R-:W-:Y:S05]  /*6250*/  BSYNC.RECONVERGENT B6 ;  /* 0x0000000000067941 */ /* 0x000fea0003800200 */
.L_x_39786:
        /* <DEDUP_REMOVED lines=40> */
.L_x_39789:
[----:B------:R-:W-:Y:S05]  /*64e0*/  BSYNC.RECONVERGENT B6 ;  /* 0x0000000000067941 */ /* 0x000fea0003800200 */
.L_x_39788:
        /* <DEDUP_REMOVED lines=19> */
.L_x_39781:
        /* <DEDUP_REMOVED lines=32> */
.L_x_39792:
        /* <DEDUP_REMOVED lines=42> */
.L_x_39793:
        /* <DEDUP_REMOVED lines=42> */
.L_x_39794:
        /* <DEDUP_REMOVED lines=10> */
.L_x_39791:
        /* <DEDUP_REMOVED lines=18> */
[----:B0-----:R0:W-:Y:S04]  /*6f20*/  STG.E.U8 desc[UR36][R24.64], R5 ;  /* 0x0000000518007986 */ /* 0x0011e8000c101124 */
.L_x_39780:
[----:B------:R-:W-:Y:S05]  /*6f30*/  BSYNC.RECONVERGENT B8 ;  /* 0x0000000000087941 */ /* 0x000fea0003800200 */
.L_x_39779:
        /* <DEDUP_REMOVED lines=19> */
.L_x_39806:
        /* <DEDUP_REMOVED lines=27> */
.L_x_39799:
[----:B------:R-:W-:Y:S05]  /*7220*/  BSYNC.RECONVERGENT B6 ;  /* 0x0000000000067941 */ /* 0x000fea0003800200 */
.L_x_39798:
        /* <DEDUP_REMOVED lines=38> */
.L_x_39801:
[----:B------:R-:W-:Y:S05]  /*7490*/  BSYNC.RECONVERGENT B6 ;  /* 0x0000000000067941 */ /* 0x000fea0003800200 */
.L_x_39800:
        /* <DEDUP_REMOVED lines=39> */
.L_x_39803:
[----:B------:R-:W-:Y:S05]  /*7710*/  BSYNC.RECONVERGENT B6 ;  /* 0x0000000000067941 */ /* 0x000fea0003800200 */
.L_x_39802:
        /* <DEDUP_REMOVED lines=40> */
.L_x_39805:
[----:B------:R-:W-:Y:S05]  /*79a0*/  BSYNC.RECONVERGENT B6 ;  /* 0x0000000000067941 */ /* 0x000fea0003800200 */
.L_x_39804:
        /* <DEDUP_REMOVED lines=19> */
.L_x_39797:
        /* <DEDUP_REMOVED lines=32> */
.L_x_39808:
        /* <DEDUP_REMOVED lines=42> */
.L_x_39809:
        /* <DEDUP_REMOVED lines=42> */
.L_x_39810:
        /* <DEDUP_REMOVED lines=10> */
.L_x_39807:
        /* <DEDUP_REMOVED lines=19> */
.L_x_39796:
[----:B------:R-:W-:Y:S05]  /*83f0*/  BSYNC.RECONVERGENT B8 ;  /* 0x0000000000087941 */ /* 0x000fea0003800200 */
.L_x_39795:
        /* <DEDUP_REMOVED lines=19> */
.L_x_39822:
        /* <DEDUP_REMOVED lines=27> */
.L_x_39815:
[----:B------:R-:W-:Y:S05]  /*86e0*/  BSYNC.RECONVERGENT B6 ;  /* 0x0000000000067941 */ /* 0x000fea0003800200 */
.L_x_39814:
        /* <DEDUP_REMOVED lines=38> */
.L_x_39817:
[----:B------:R-:W-:Y:S05]  /*8950*/  BSYNC.RECONVERGENT B6 ;  /* 0x0000000000067941 */ /* 0x000fea0003800200 */
.L_x_39816:
        /* <DEDUP_REMOVED lines=39> */
.L_x_39819:
[----:B------:R-:W-:Y:S05]  /*8bd0*/  BSYNC.RECONVERGENT B6 ;  /* 0x0000000000067941 */ /* 0x000fea0003800200 */
.L_x_39818:
        /* <DEDUP_REMOVED lines=40> */
.L_x_39821:
[----:B------:R-:W-:Y:S05]  /*8e60*/  BSYNC.RECONVERGENT B6 ;  /* 0x0000000000067941 */ /* 0x000fea0003800200 */
.L_x_39820:
        /* <DEDUP_REMOVED lines=19> */
.L_x_39813:
        /* <DEDUP_REMOVED lines=32> */
.L_x_39824:
        /* <DEDUP_REMOVED lines=42> */
.L_x_39825:
        /* <DEDUP_REMOVED lines=42> */
.L_x_39826:
        /* <DEDUP_REMOVED lines=10> */
.L_x_39823:
        /* <DEDUP_REMOVED lines=19> */
.L_x_39812:
[----:B------:R-:W-:Y:S05]  /*98b0*/  BSYNC.RECONVERGENT B8 ;  /* 0x0000000000087941 */ /* 0x000fea0003800200 */
.L_x_39811:
        /* <DEDUP_REMOVED lines=18> */
.L_x_39836:
        /* <DEDUP_REMOVED lines=27> */
.L_x_39829:
[----:B------:R-:W-:Y:S05]  /*9b90*/  BSYNC.RECONVERGENT B6 ;  /* 0x0000000000067941 */ /* 0x000fea0003800200 */
.L_x_39828:
        /* <DEDUP_REMOVED lines=38> */
.L_x_39831:
[----:B------:R-:W-:Y:S05]  /*9e00*/  BSYNC.RECONVERGENT B6 ;  /* 0x0000000000067941 */ /* 0x000fea0003800200 */
.L_x_39830:
        /* <DEDUP_REMOVED lines=39> */
.L_x_39833:
[----:B------:R-:W-:Y:S05]  /*a080*/  BSYNC.RECONVERGENT B6 ;  /* 0x0000000000067941 */ /* 0x000fea0003800200 */
.L_x_39832:
        /* <DEDUP_REMOVED lines=39> */
.L_x_39835:
[----:B------:R-:W-:Y:S05]  /*a300*/  BSYNC.RECONVERGENT B6 ;  /* 0x0000000000067941 */ /* 0x000fea0003800200 */
.L_x_39834:
        /* <DEDUP_REMOVED lines=19> */
.L_x_39827:
        /* <DEDUP_REMOVED lines=31> */
.L_x_39838:
        /* <DEDUP_REMOVED lines=43> */
.L_x_39839:
        /* <DEDUP_REMOVED lines=42> */
.L_x_39840:
        /* <DEDUP_REMOVED lines=10> */
.L_x_39837:
        /* <DEDUP_REMOVED lines=17> */
[----:B0-----:R-:W-:Y:S01]  /*ad30*/  STG.E.U8 desc[UR36][R26.64], R5 ;  /* 0x000000051a007986 */ /* 0x001fe2000c101124 */
[----:B------:R-:W-:Y:S05]  /*ad40*/  EXIT ;  /* 0x000000000000794d */ /* 0x000fea0003800000 */
.L_x_39778:
        /* <DEDUP_REMOVED lines=357> */
.L_x_39843:
        /* <DEDUP_REMOVED lines=13> */
.L_x_39853:
        /* <DEDUP_REMOVED lines=29> */
.L_x_39846:
[----:B------:R-:W-:Y:S05]  /*c640*/  BSYNC.RECONVERGENT B6 ;  /* 0x0000000000067941 */ /* 0x000fea0003800200 */
.L_x_39845:
        /* <DEDUP_REMOVED lines=40> */
.L_x_39848:
[----:B------:R-:W-:Y:S05]  /*c8d0*/  BSYNC.RECONVERGENT B6 ;  /* 0x0000000000067941 */ /* 0x000fea0003800200 */
.L_x_39847:
        /* <DEDUP_REMOVED lines=41> */
.L_x_39850:
[----:B------:R-:W-:Y:S05]  /*cb70*/  BSYNC.RECONVERGENT B6 ;  /* 0x0000000000067941 */ /* 0x000fea0003800200 */
.L_x_39849:
        /* <DEDUP_REMOVED lines=42> */
.L_x_39852:
[----:B------:R-:W-:Y:S05]  /*ce20*/  BSYNC.RECONVERGENT B6 ;  /* 0x0000000000067941 */ /* 0x000fea0003800200 */
.L_x_39851:
        /* <DEDUP_REMOVED lines=19> */
.L_x_39844:
        /* <DEDUP_REMOVED lines=35> */
.L_x_39856:
[----:B------:R-:W-:Y:S05]  /*d190*/  BSYNC.RECONVERGENT B6 ;  /* 0x0000000000067941 */ /* 0x000fea0003800200 */
.L_x_39855:
        /* <DEDUP_REMOVED lines=45> */
.L_x_39858:
[----:B------:R-:W-:Y:S05]  /*d470*/  BSYNC.RECONVERGENT B6 ;  /* 0x0000000000067941 */ /* 0x000fea0003800200 */
.L_x_39857:
        /* <DEDUP_REMOVED lines=45> */
.L_x_39860:
[----:B------:R-:W-:Y:S05]  /*d750*/  BSYNC.RECONVERGENT B6 ;  /* 0x0000000000067941 */ /* 0x000fea0003800200 */
.L_x_39859:
        /* <DEDUP_REMOVED lines=10> */
.L_x_39854:
        /* <DEDUP_REMOVED lines=20> */
[----:B0-----:R0:W-:Y:S04]  /*d940*/  STG.E.U8 desc[UR36][R24.64], R5 ;  /* 0x0000000518007986 */ /* 0x0011e8000c101124 */
.L_x_39842:
[----:B------:R-:W-:Y:S05]  /*d950*/  BSYNC.RECONVERGENT B8 ;  /* 0x0000000000087941 */ /* 0x000fea0003800200 */
.L_x_39841:
        /* <DEDUP_REMOVED lines=353> */
.L_x_39863:
        /* <DEDUP_REMOVED lines=14> */
.L_x_39873:
        /* <DEDUP_REMOVED lines=29> */
.L_x_39866:
[----:B------:R-:W-:Y:S05]  /*f220*/  BSYNC.RECONVERGENT B6 ;  /* 0x0000000000067941 */ /* 0x000fea0003800200 */
.L_x_39865:
        /* <DEDUP_REMOVED lines=40> */
.L_x_39868:
[----:B------:R-:W-:Y:S05]  /*f4b0*/  BSYNC.RECONVERGENT B6 ;  /* 0x0000000000067941 */ /* 0x000fea0003800200 */
.L_x_39867:
        /* <DEDUP_REMOVED lines=41> */
.L_x_39870:
[----:B------:R-:W-:Y:S05]  /*f750*/  BSYNC.RECONVERGENT B6 ;  /* 0x0000000000067941 */ /* 0x000fea0003800200 */
.L_x_39869:
        /* <DEDUP_REMOVED lines=42> */
.L_x_39872:
[----:B------:R-:W-:Y:S05]  /*fa00*/  BSYNC.RECONVERGENT B6 ;  /* 0x0000000000067941 */ /* 0x000fea0003800200 */
.L_x_39871:
        /* <DEDUP_REMOVED lines=19> */
.L_x_39864:
        /* <DEDUP_REMOVED lines=35> */
.L_x_39876:
[----:B------:R-:W-:Y:S05]  /*fd70*/  BSYNC.RECONVERGENT B6 ;  /* 0x0000000000067941 */ /* 0x000fea0003800200 */
.L_x_39875:
        /* <DEDUP_REMOVED lines=45> */
.L_x_39878:
[----:B------:R-:W-:Y:S05]  /*10050*/  BSYNC.RECONVERGENT B6 ;  /* 0x0000000000067941 */ /* 0x000fea0003800200 */
.L_x_39877:
        /* <DEDUP_REMOVED lines=45> */
.L_x_39880:
[----:B------:R-:W-:Y:S05]  /*10330*/  BSYNC.RECONVERGENT B6 ;  /* 0x0000000000067941 */ /* 0x000fea0003800200 */
.L_x_39879:
        /* <DEDUP_REMOVED lines=10> */
.L_x_39874:
        /* <DEDUP_REMOVED lines=21> */
.L_x_39862:
[----:B------:R-:W-:Y:S05]  /*10530*/  BSYNC.RECONVERGENT B8 ;  /* 0x0000000000087941 */ /* 0x000fea0003800200 */
.L_x_39861:
        /* <DEDUP_REMOVED lines=357> */
.L_x_39883:
        /* <DEDUP_REMOVED lines=13> */
.L_x_39893:
        /* <DEDUP_REMOVED lines=29> */
.L_x_39886:
[----:B------:R-:W-:Y:S05]  /*11e30*/  BSYNC.RECONVERGENT B6 ;  /* 0x0000000000067941 */ /* 0x000fea0003800200 */
.L_x_39885:
        /* <DEDUP_REMOVED lines=40> */
.L_x_39888:
[----:B------:R-:W-:Y:S05]  /*120c0*/  BSYNC.RECONVERGENT B6 ;  /* 0x0000000000067941 */ /* 0x000fea0003800200 */
.L_x_39887:
        /* <DEDUP_REMOVED lines=41> */
.L_x_39890:
[----:B------:R-:W-:Y:S05]  /*12360*/  BSYNC.RECONVERGENT B6 ;  /* 0x0000000000067941 */ /* 0x000fea0003800200 */
.L_x_39889:
        /* <DEDUP_REMOVED lines=42> */
.L_x_39892:
[----:B------:R-:W-:Y:S05]  /*12610*/  BSYNC.RECONVERGENT B6 ;  /* 0x0000000000067941 */ /* 0x000fea0003800200 */
.L_x_39891:
        /* <DEDUP_REMOVED lines=20> */
.L_x_39884:
        /* <DEDUP_REMOVED lines=35> */
.L_x_39896:
[----:B------:R-:W-:Y:S05]  /*12990*/  BSYNC.RECONVERGENT B6 ;  /* 0x0000000000067941 */ /* 0x000fea0003800200 */
.L_x_39895:
        /* <DEDUP_REMOVED lines=45> */
.L_x_39898:
[----:B------:R-:W-:Y:S05]  /*12c70*/  BSYNC.RECONVERGENT B6 ;  /* 0x0000000000067941 */ /* 0x000fea0003800200 */
.L_x_39897:
        /* <DEDUP_REMOVED lines=45> */
.L_x_39900:
[----:B------:R-:W-:Y:S05]  /*12f50*/  BSYNC.RECONVERGENT B6 ;  /* 0x0000000000067941 */ /* 0x000fea0003800200 */
.L_x_39899:
        /* <DEDUP_REMOVED lines=10> */
.L_x_39894:
        /* <DEDUP_REMOVED lines=21> */
.L_x_39882:
[----:B------:R-:W-:Y:S05]  /*13150*/  BSYNC.RECONVERGENT B8 ;  /* 0x0000000000087941 */ /* 0x000fea0003800200 */
.L_x_39881:
        /* <DEDUP_REMOVED lines=353> */
.L_x_39901:
        /* <DEDUP_REMOVED lines=15> */
.L_x_39911:
        /* <DEDUP_REMOVED lines=29> */
.L_x_39904:
[----:B------:R-:W-:Y:S05]  /*14a30*/  BSYNC.RECONVERGENT B6 ;  /* 0x0000000000067941 */ /* 0x000fea0003800200 */
.L_x_39903:
        /* <DEDUP_REMOVED lines=41> */
.L_x_39906:
[----:B------:R-:W-:Y:S05]  /*14cd0*/  BSYNC.RECONVERGENT B6 ;  /* 0x0000000000067941 */ /* 0x000fea0003800200 */
.L_x_39905:
        /* <DEDUP_REMOVED lines=41> */
.L_x_39908:
[----:B------:R-:W-:Y:S05]  /*14f70*/  BSYNC.RECONVERGENT B6 ;  /* 0x0000000000067941 */ /* 0x000fea0003800200 */
.L_x_39907:
        /* <DEDUP_REMOVED lines=42> */
.L_x_39910:
[----:B------:R-:W-:Y:S05]  /*15220*/  BSYNC.RECONVERGENT B6 ;  /* 0x0000000000067941 */ /* 0x000fea0003800200 */
.L_x_39909:
        /* <DEDUP_REMOVED lines=19> */
.L_x_39902:
        /* <DEDUP_REMOVED lines=35> */
.L_x_39914:
[----:B------:R-:W-:Y:S05]  /*15590*/  BSYNC.RECONVERGENT B6 ;  /* 0x0000000000067941 */ /* 0x000fea0003800200 */
.L_x_39913:
        /* <DEDUP_REMOVED lines=46> */
.L_x_39916:
[----:B------:R-:W-:Y:S05]  /*15880*/  BSYNC.RECONVERGENT B6 ;  /* 0x0000000000067941 */ /* 0x000fea0003800200 */
.L_x_39915:
        /* <DEDUP_REMOVED lines=47> */
.L_x_39918:
[----:B------:R-:W-:Y:S05]  /*15b80*/  BSYNC.RECONVERGENT B6 ;  /* 0x0000000000067941 */ /* 0x000fea0003800200 */
.L_x_39917:
        /* <DEDUP_REMOVED lines=11> */
.L_x_39912:
        /* <DEDUP_REMOVED lines=19> */
[----:B0-----:R-:W-:Y:S01]  /*15d70*/  STG.E.U8 desc[UR36][R36.64], R5 ;  /* 0x0000000524007986 */ /* 0x001fe2000c101124 */
[----:B------:R-:W-:Y:S05]  /*15d80*/  EXIT ;  /* 0x000000000000794d */ /* 0x000fea0003800000 */
.L_x_39919:
        /* <DEDUP_REMOVED lines=15> */
.L_x_42018:


//--------------------- .text._ZN2at6native24index_elementwise_kernelILi128ELi4EZNS0_16gpu_index_kernelIZNS0_21index_put_kernel_implINS0_10OpaqueTypeILi16EEEEEvRNS_14TensorIteratorEN3c108ArrayRefIlEESA_EUlPcPKclE_EEvRNS_18TensorIteratorBaseESA_SA_RKT_bEUliE_EEvlT1_ --------------------------
	.section	.text._ZN2at6native24index_elementwise_kernelILi128ELi4EZNS0_16gpu_index_kernelIZNS0_21index_put_kernel_implINS0_10OpaqueTypeILi16EEEEEvRNS_14TensorIteratorEN3c108ArrayRefIlEESA_EUlPcPKclE_EEvRNS_18TensorIteratorBaseESA_SA_RKT_bEUliE_EEvlT1_,"ax",@progbits
	.align	128
        .global         _ZN2at6native24index_elementwise_kernelILi128ELi4EZNS0_16gpu_index_kernelIZNS0_21index_put_kernel_implINS0_10OpaqueTypeILi16EEEEEvRNS_14TensorIteratorEN3c108ArrayRefIlEESA_EUlPcPKclE_EEvRNS_18TensorIteratorBaseESA_SA_RKT_bEUliE_EEvlT1_
        .type           _ZN2at6native24index_elementwise_kernelILi128ELi4EZNS0_16gpu_index_kernelIZNS0_21index_put_kernel_implINS0_10OpaqueTypeILi16EEEEEvRNS_14TensorIteratorEN3c108ArrayRefIlEESA_EUlPcPKclE_EEvRNS_18TensorIteratorBaseESA_SA_RKT_bEUliE_EEvlT1_,@function
        .size           _ZN2at6native24index_elementwise_kernelILi128ELi4EZNS0_16gpu_index_kernelIZNS0_21index_put_kernel_implINS0_10OpaqueTypeILi16EEEEEvRNS_14TensorIteratorEN3c108ArrayRefIlEESA_EUlPcPKclE_EEvRNS_18TensorIteratorBaseESA_SA_RKT_bEUliE_EEvlT1_,(.L_x_42019 - _ZN2at6native24index_elementwise_kernelILi128ELi4EZNS0_16gpu_index_kernelIZNS0_21index_put_kernel_implINS0_10OpaqueTypeILi16EEEEEvRNS_14TensorIteratorEN3c108ArrayRefIlEESA_EUlPcPKclE_EEvRNS_18TensorIteratorBaseESA_SA_RKT_bEUliE_EEvlT1_)
        .other          _ZN2at6native24index_elementwise_kernelILi128ELi4EZNS0_16gpu_index_kernelIZNS0_21index_put_kernel_implINS0_10OpaqueTypeILi16EEEEEvRNS_14TensorIteratorEN3c108ArrayRefIlEESA_EUlPcPKclE_EEvRNS_18TensorIteratorBaseESA_SA_RKT_bEUliE_EEvlT1_,@"STO_CUDA_ENTRY STV_DEFAULT"
_ZN2at6native24index_elementwise_kernelILi128ELi4EZNS0_16gpu_index_kernelIZNS0_21index_put_kernel_implINS0_10OpaqueTypeILi16EEEEEvRNS_14TensorIteratorEN3c108ArrayRefIlEESA_EUlPcPKclE_EEvRNS_18TensorIteratorBaseESA_SA_RKT_bEUliE_EEvlT1_:
.text._ZN2at6native24index_elementwise_kernelILi128ELi4EZNS0_16gpu_index_kernelIZNS0_21index_put_kernel_implINS0_10OpaqueTypeILi16EEEEEvRNS_14TensorIteratorEN3c108ArrayRefIlEESA_EUlPcPKclE_EEvRNS_18TensorIteratorBaseESA_SA_RKT_bEUliE_EEvlT1_:
[----:B------:R-:W0:Y:S08]  /*0000*/  LDC R1, c[0x0][0x37c] ;  /* 0x0000df00ff017b82 */ /* 0x000e300000000800 */
[----:B------:R-:W1:Y:S01]  /*0010*/  LDC.64 R4, c[0x0][0x5f8] ;  /* 0x00017e00ff047b82 */ /* 0x000e620000000a00 */
[----:B------:R-:W2:Y:S01]  /*0020*/  S2R R33, SR_TID.X ;  /* 0x0000000000217919 */ /* 0x000ea20000002100 */
[----:B------:R-:W3:Y:S06]  /*0030*/  LDCU.64 UR36, c[0x0][0x358] ;  /* 0x00006b00ff2477ac */ /* 0x000eec0008000a00 */
[----:B------:R-:W4:Y:S01]  /*0040*/  S2UR UR4, SR_CTAID.X ;  /* 0x00000000000479c3 */ /* 0x000f220000002500 */
[----:B-1----:R-:W-:-:S04]  /*0050*/  ISETP.NE.U32.AND P0, PT, R4, RZ, PT ;  /* 0x000000ff0400720c */ /* 0x002fc80003f05070 */
[----:B------:R-:W-:Y:S01]  /*0060*/  ISETP.NE.AND.EX P0, PT, R5, RZ, PT, P0 ;  /* 0x000000ff0500720c */ /* 0x000fe20003f05300 */
[----:B----4-:R-:W-:-:S06]  /*0070*/  USHF.L.U32 UR4, UR4, 0x9, URZ ;  /* 0x0000000904047899 */ /* 0x010fcc00080006ff */
[----:B--2---:R-:W-:-:S06]  /*0080*/  LOP3.LUT R33, R33, UR4, RZ, 0xfc, !PT ;  /* 0x0000000421217c12 */ /* 0x004fcc000f8efcff */
[----:B0--3--:R-:W-:Y:S05]  /*0090*/  @P0 BRA `(.L_x_39920) ;  /* 0x0000005000c80947 */ /* 0x009fea0003800000 */
[----:B------:R-:W0:Y:S02]  /*00a0*/  LDC R2, c[0x0][0x388] ;  /* 0x0000e200ff027b82 */ /* 0x000e240000000800 */
[----:B0-----:R-:W-:-:S13]  /*00b0*/  ISETP.NE.AND P0, PT, R2, RZ, PT ;  /* 0x000000ff0200720c */ /* 0x001fda0003f05270 */
[----:B------:R-:W-:Y:S05]  /*00c0*/  @P0 BRA `(.L_x_39921) ;  /* 0x0000000000840947 */ /* 0x000fea0003800000 */
[----:B------:R-:W0:Y:S02]  /*00d0*/  LDCU.64 UR4, c[0x0][0x380] ;  /* 0x00007000ff0477ac */ /* 0x000e240008000a00 */
[----:B0-----:R-:W-:-:S04]  /*00e0*/  ISETP.GE.U32.AND P1, PT, R33, UR4, PT ;  /* 0x0000000421007c0c */ /* 0x001fc8000bf26070 */
[----:B------:R-:W-:-:S13]  /*00f0*/  ISETP.GE.AND.EX P1, PT, RZ, UR5, PT, P1 ;  /* 0x00000005ff007c0c */ /* 0x000fda000bf26310 */
[----:B------:R-:W0:Y:S02]  /*0100*/  @!P1 LDC.64 R2, c[0x0][0x5f0] ;  /* 0x00017c00ff029b82 */ /* 0x000e240000000a00 */
[----:B0-----:R-:W2:Y:S01]  /*0110*/  @!P1 LDG.E.128 R12, desc[UR36][R2.64] ;  /* 0x00000024020c9981 */ /* 0x001ea2000c1e1d00 */
[----:B------:R-:W-:-:S05]  /*0120*/  @!P1 VIADD R33, R33, 0x80 ;  /* 0x0000008021219836 */ /* 0x000fca0000000000 */
[----:B------:R-:W2:Y:S01]  /*0130*/  @!P1 LDC.64 R4, c[0x0][0x5e8] ;  /* 0x00017a00ff049b82 */ /* 0x000ea20000000a00 */
[----:B------:R-:W-:-:S04]  /*0140*/  ISETP.GE.U32.AND P0, PT, R33, UR4, PT ;  /* 0x0000000421007c0c */ /* 0x000fc8000bf06070 */
[----:B------:R-:W-:-:S13]  /*0150*/  ISETP.GE.AND.EX P0, PT, RZ, UR5, PT, P0 ;  /* 0x00000005ff007c0c */ /* 0x000fda000bf06300 */
[----:B------:R-:W0:Y:S01]  /*0160*/  @!P0 LDC.64 R6, c[0x0][0x5f0] ;  /* 0x00017c00ff068b82 */ /* 0x000e220000000a00 */
[----:B--2---:R1:W-:Y:S04]  /*0170*/  @!P1 STG.E.128 desc[UR36][R4.64], R12 ;  /* 0x0000000c04009986 */ /* 0x0043e8000c101d24 */
[----:B0-----:R-:W2:Y:S03]  /*0180*/  @!P0 LDG.E.128 R16, desc[UR36][R6.64] ;  /* 0x0000002406108981 */ /* 0x001ea6000c1e1d00 */
[----:B------:R-:W2:Y:S01]  /*0190*/  @!P0 LDC.64 R8, c[0x0][0x5e8] ;  /* 0x00017a00ff088b82 */ /* 0x000ea20000000a00 */
[----:B------:R-:W-:Y:S01]  /*01a0*/  @!P0 VIADD R33, R33, 0x80 ;  /* 0x0000008021218836 */ /* 0x000fe20000000000 */
[----:B------:R-:W-:Y:S04]  /*01b0*/  BSSY.RECONVERGENT B0, `(.L_x_39922) ;  /* 0x000000a000007945 */ /* 0x000fe80003800200 */
        /* <DEDUP_REMOVED lines=9> */
.L_x_39923:
[----:B------:R-:W-:Y:S05]  /*0250*/  BSYNC.RECONVERGENT B0 ;  /* 0x0000000000007941 */ /* 0x000fea0003800200 */
.L_x_39922:
        /* <DEDUP_REMOVED lines=8> */
.L_x_39921:
        /* <DEDUP_REMOVED lines=317> */
.L_x_39926:
[----:B------:R-:W0:Y:S02]  /*16b0*/  LDCU.64 UR6, c[0x0][0x5f0] ;  /* 0x0000be00ff0677ac */ /* 0x000e240008000a00 */
[----:B0-----:R-:W-:-:S05]  /*16c0*/  IADD3 R4, P0, PT, R4, UR6, RZ ;  /* 0x0000000604047c10 */ /* 0x001fca000ff1e0ff */
[----:B------:R-:W-:Y:S01]  /*16d0*/  IMAD.X R5, RZ, RZ, UR7, P0 ;  /* 0x00000007ff057e24 */ /* 0x000fe200080e06ff */
[----:B------:R-:W0:Y:S04]  /*16e0*/  LDCU.64 UR6, c[0x0][0x5e8] ;  /* 0x0000bd00ff0677ac */ /* 0x000e280008000a00 */
[----:B------:R-:W2:Y:S01]  /*16f0*/  LDG.E.128 R8, desc[UR36][R4.64] ;  /* 0x0000002404087981 */ /* 0x000ea2000c1e1d00 */
[----:B------:R-:W-:Y:S01]  /*1700*/  VIADD R33, R33, 0x80 ;  /* 0x0000008021217836 */ /* 0x000fe20000000000 */
[----:B0-----:R-:W-:-:S04]  /*1710*/  IADD3 R6, P0, PT, R3, UR6, RZ ;  /* 0x0000000603067c10 */ /* 0x001fc8000ff1e0ff */
[----:B------:R-:W-:-:S05]  /*1720*/  IADD3.X R7, PT, PT, RZ, UR7, RZ, P0, !PT ;  /* 0x00000007ff077c10 */ /* 0x000fca00087fe4ff */
[----:B--2---:R0:W-:Y:S04]  /*1730*/  STG.E.128 desc[UR36][R6.64], R8 ;  /* 0x0000000806007986 */ /* 0x0041e8000c101d24 */
.L_x_39925:
[----:B------:R-:W-:Y:S05]  /*1740*/  BSYNC.RECONVERGENT B0 ;  /* 0x0000000000007941 */ /* 0x000fea0003800200 */
.L_x_39924:
[----:B------:R-:W-:Y:S01]  /*1750*/  ISETP.GE.U32.AND P0, PT, R33, UR4, PT ;  /* 0x0000000421007c0c */ /* 0x000fe2000bf06070 */
[----:B------:R-:W-:Y:S03]  /*1760*/  BSSY.RECONVERGENT B0, `(.L_x_39927) ;  /* 0x0000141000007945 */ /* 0x000fe60003800200 */
        /* <DEDUP_REMOVED lines=311> */
.L_x_39929:
[----:B------:R-:W0:Y:S02]  /*2ae0*/  LDCU.64 UR6, c[0x0][0x5f0] ;  /* 0x0000be00ff0677ac */ /* 0x000e240008000a00 */
[----:B0-----:R-:W-:-:S05]  /*2af0*/  IADD3 R4, P0, PT, R4, UR6, RZ ;  /* 0x0000000604047c10 */ /* 0x001fca000ff1e0ff */
[----:B------:R-:W-:Y:S01]  /*2b00*/  IMAD.X R5, RZ, RZ, UR7, P0 ;  /* 0x00000007ff057e24 */ /* 0x000fe200080e06ff */
[----:B------:R-:W0:Y:S04]  /*2b10*/  LDCU.64 UR6, c[0x0][0x5e8] ;  /* 0x0000bd00ff0677ac */ /* 0x000e280008000a00 */
[----:B------:R-:W2:Y:S01]  /*2b20*/  LDG.E.128 R8, desc[UR36][R4.64] ;  /* 0x0000002404087981 */ /* 0x000ea2000c1e1d00 */
[----:B------:R-:W-:Y:S02]  /*2b30*/  IADD3 R33, PT, PT, R33, 0x80, RZ ;  /* 0x0000008021217810 */ /* 0x000fe40007ffe0ff */
[----:B0-----:R-:W-:-:S05]  /*2b40*/  IADD3 R6, P0, PT, R3, UR6, RZ ;  /* 0x0000000603067c10 */ /* 0x001fca000ff1e0ff */
[----:B------:R-:W-:-:S05]  /*2b50*/  IMAD.X R7, RZ, RZ, UR7, P0 ;  /* 0x00000007ff077e24 */ /* 0x000fca00080e06ff */
[----:B--2---:R1:W-:Y:S03]  /*2b60*/  STG.E.128 desc[UR36][R6.64], R8 ;  /* 0x0000000806007986 */ /* 0x0043e6000c101d24 */
.L_x_39928:
[----:B------:R-:W-:Y:S05]  /*2b70*/  BSYNC.RECONVERGENT B0 ;  /* 0x0000000000007941 */ /* 0x000fea0003800200 */
.L_x_39927:
[----:B------:R-:W-:Y:S01]  /*2b80*/  ISETP.GE.U32.AND P0, PT, R33, UR4, PT ;  /* 0x0000000421007c0c */ /* 0x000fe2000bf06070 */
[----:B------:R-:W-:Y:S03]  /*2b90*/  BSSY.RECONVERGENT B0, `(.L_x_39930) ;  /* 0x0000141000007945 */ /* 0x000fe60003800200 */
[----:B------:R-:W-:-:S13]  /*2ba0*/  ISETP.GE.AND.EX P0, PT, RZ, UR5, PT, P0 ;  /* 0x00000005ff007c0c */ /* 0x000fda000bf06300 */
[----:B------:R-:W-:Y:S05]  /*2bb0*/  @P0 BRA `(.L_x_39931) ;  /* 0x0000001000f80947 */ /* 0x000fea0003800000 */
[----:B------:R-:W0:Y:S01]  /*2bc0*/  LDCU.64 UR6, c[0x0][0x390] ;  /* 0x00007200ff0677ac */ /* 0x000e220008000a00 */
[----:B------:R-:W-:Y:S01]  /*2bd0*/  IMAD.MOV.U32 R32, RZ, RZ, RZ ;  /* 0x000000ffff207224 */ /* 0x000fe200078e00ff */
        /* <DEDUP_REMOVED lines=307> */
.L_x_39932:
[----:B------:R-:W0:Y:S02]  /*3f10*/  LDCU.64 UR6, c[0x0][0x5f0] ;  /* 0x0000be00ff0677ac */ /* 0x000e240008000a00 */
[----:B0-----:R-:W-:-:S04]  /*3f20*/  IADD3 R4, P0, PT, R4, UR6, RZ ;  /* 0x0000000604047c10 */ /* 0x001fc8000ff1e0ff */
[----:B------:R-:W-:Y:S01]  /*3f30*/  IADD3.X R5, PT, PT, RZ, UR7, RZ, P0, !PT ;  /* 0x00000007ff057c10 */ /* 0x000fe200087fe4ff */
[----:B------:R-:W0:Y:S04]  /*3f40*/  LDCU.64 UR6, c[0x0][0x5e8] ;  /* 0x0000bd00ff0677ac */ /* 0x000e280008000a00 */
[----:B------:R-:W2:Y:S01]  /*3f50*/  LDG.E.128 R8, desc[UR36][R4.64] ;  /* 0x0000002404087981 */ /* 0x000ea2000c1e1d00 */
[----:B------:R-:W-:Y:S01]  /*3f60*/  VIADD R33, R33, 0x80 ;  /* 0x0000008021217836 */ /* 0x000fe20000000000 */
[----:B0-----:R-:W-:-:S05]  /*3f70*/  IADD3 R6, P0, PT, R3, UR6, RZ ;  /* 0x0000000603067c10 */ /* 0x001fca000ff1e0ff */
[----:B------:R-:W-:-:S05]  /*3f80*/  IMAD.X R7, RZ, RZ, UR7, P0 ;  /* 0x00000007ff077e24 */ /* 0x000fca00080e06ff */
[----:B--2---:R2:W-:Y:S03]  /*3f90*/  STG.E.128 desc[UR36][R6.64], R8 ;  /* 0x0000000806007986 */ /* 0x0045e6000c101d24 */
.L_x_39931:
[----:B------:R-:W-:Y:S05]  /*3fa0*/  BSYNC.RECONVERGENT B0 ;  /* 0x0000000000007941 */ /* 0x000fea0003800200 */
.L_x_39930:
[----:B------:R-:W-:-:S04]  /*3fb0*/  ISETP.GE.U32.AND P0, PT, R33, UR4, PT ;  /* 0x0000000421007c0c */ /* 0x000fc8000bf06070 */
        /* <DEDUP_REMOVED lines=8> */
[----:B------:R-:W-:-:S05]  /*4040*/  SHF.R.U32.HI R5, RZ, UR5, R4 ;  /* 0x00000005ff057c19 */ /* 0x000fca0008011604 */
[----:B012---:R-:W-:-:S04]  /*4050*/  IMAD.MOV R6, RZ, RZ, -R5 ;  /* 0x000000ffff067224 */ /* 0x007fc800078e0a05 */
        /* <DEDUP_REMOVED lines=301> */
.L_x_39933:
[----:B------:R-:W0:Y:S02]  /*5330*/  LDCU.64 UR4, c[0x0][0x5f0] ;  /* 0x0000be00ff0477ac */ /* 0x000e240008000a00 */
[----:B0-----:R-:W-:-:S05]  /*5340*/  IADD3 R4, P0, PT, R2, UR4, RZ ;  /* 0x0000000402047c10 */ /* 0x001fca000ff1e0ff */
[----:B------:R-:W-:Y:S01]  /*5350*/  IMAD.X R5, RZ, RZ, UR5, P0 ;  /* 0x00000005ff057e24 */ /* 0x000fe200080e06ff */
[----:B------:R-:W0:Y:S05]  /*5360*/  LDCU.64 UR4, c[0x0][0x5e8] ;  /* 0x0000bd00ff0477ac */ /* 0x000e2a0008000a00 */
[----:B------:R-:W2:Y:S01]  /*5370*/  LDG.E.128 R4, desc[UR36][R4.64] ;  /* 0x0000002404047981 */ /* 0x000ea2000c1e1d00 */
[----:B0-----:R-:W-:-:S04]  /*5380*/  IADD3 R2, P0, PT, R3, UR4, RZ ;  /* 0x0000000403027c10 */ /* 0x001fc8000ff1e0ff */
[----:B------:R-:W-:-:S05]  /*5390*/  IADD3.X R3, PT, PT, RZ, UR5, RZ, P0, !PT ;  /* 0x00000005ff037c10 */ /* 0x000fca00087fe4ff */
[----:B--2---:R-:W-:Y:S01]  /*53a0*/  STG.E.128 desc[UR36][R2.64], R4 ;  /* 0x0000000402007986 */ /* 0x004fe2000c101d24 */
[----:B------:R-:W-:Y:S05]  /*53b0*/  EXIT ;  /* 0x000000000000794d */ /* 0x000fea0003800000 */
.L_x_39920:
        /* <DEDUP_REMOVED lines=13> */
[----:B------:R-:W-:Y:S01]  /*5490*/  HFMA2 R31, -RZ, RZ, 0, 0 ;  /* 0x00000000ff1f7431 */ /* 0x000fe200000001ff */
[----:B------:R-:W-:Y:S01]  /*54a0*/  LOP3.LUT R30, R4, 0x3, RZ, 0xc0, !PT ;  /* 0x00000003041e7812 */ /* 0x000fe200078ec0ff */
[----:B------:R-:W-:Y:S01]  /*54b0*/  IMAD.MOV.U32 R29, RZ, RZ, RZ ;  /* 0x000000ffff1d7224 */ /* 0x000fe200078e00ff */
[----:B------:R-:W-:Y:S01]  /*54c0*/  ISETP.GE.U32.AND.EX P0, PT, R2, RZ, PT, P0 ;  /* 0x000000ff0200720c */ /* 0x000fe20003f06100 */
[----:B------:R-:W-:-:S12]  /*54d0*/  IMAD.MOV.U32 R32, RZ, RZ, RZ ;  /* 0x000000ffff207224 */ /* 0x000fd800078e00ff */
[----:B------:R-:W-:Y:S05]  /*54e0*/  @!P0 BRA `(.L_x_39937) ;  /* 0x0000000800c88947 */ /* 0x000fea0003800000 */
[----:B------:R-:W0:Y:S01]  /*54f0*/  LDCU UR4, c[0x0][0x5fc] ;  /* 0x0000bf80ff0477ac */ /* 0x000e220008000800 */
[----:B------:R-:W-:Y:S01]  /*5500*/  LOP3.LUT R29, R4, 0xfffffffc, RZ, 0xc0, !PT ;  /* 0xfffffffc041d7812 */ /* 0x000fe200078ec0ff */
[----:B------:R-:W-:Y:S01]  /*5510*/  BSSY.RECONVERGENT B7, `(.L_x_39937) ;  /* 0x00000af000077945 */ /* 0x000fe20003800200 */
[----:B------:R-:W-:Y:S01]  /*5520*/  IMAD.MOV.U32 R28, RZ, RZ, 0x428 ;  /* 0x00000428ff1c7424 */ /* 0x000fe200078e00ff */
[----:B------:R-:W-:Y:S01]  /*5530*/  MOV R31, RZ ;  /* 0x000000ff001f7202 */ /* 0x000fe20000000f00 */
[----:B------:R-:W-:Y:S02]  /*5540*/  IMAD.MOV.U32 R32, RZ, RZ, RZ ;  /* 0x000000ffff207224 */ /* 0x000fe400078e00ff */
[----:B------:R-:W-:Y:S02]  /*5550*/  IMAD.MOV.U32 R27, RZ, RZ, R29 ;  /* 0x000000ffff1b7224 */ /* 0x000fe400078e001d */
[----:B0-----:R-:W-:-:S07]  /*5560*/  IMAD.U32 R26, RZ, RZ, UR4 ;  /* 0x00000004ff1a7e24 */ /* 0x001fce000f8e00ff */
.L_x_39946:
        /* <DEDUP_REMOVED lines=27> */
.L_x_39939:
[----:B------:R-:W-:Y:S05]  /*5720*/  BSYNC.RECONVERGENT B6 ;  /* 0x0000000000067941 */ /* 0x000fea0003800200 */
.L_x_39938:
        /* <DEDUP_REMOVED lines=40> */
.L_x_39941:
[----:B------:R-:W-:Y:S05]  /*59b0*/  BSYNC.RECONVERGENT B6 ;  /* 0x0000000000067941 */ /* 0x000fea0003800200 */
.L_x_39940:
        /* <DEDUP_REMOVED lines=39> */
.L_x_39943:
[----:B------:R-:W-:Y:S05]  /*5c30*/  BSYNC.RECONVERGENT B6 ;  /* 0x0000000000067941 */ /* 0x000fea0003800200 */
.L_x_39942:
        /* <DEDUP_REMOVED lines=40> */
.L_x_39945:
[----:B------:R-:W-:Y:S05]  /*5ec0*/  BSYNC.RECONVERGENT B6 ;  /* 0x0000000000067941 */ /* 0x000fea0003800200 */
.L_x_39944:
        /* <DEDUP_REMOVED lines=15> */
[----:B------:R-:W-:Y:S02]  /*5fc0*/  IMAD R19, R4, R19, R0 ;  /* 0x0000001304137224 */ /* 0x000fe400078e0200 */
[----:B------:R-:W-:-:S03]  /*5fd0*/  IMAD.MOV.U32 R32, RZ, RZ, R6 ;  /* 0x000000ffff207224 */ /* 0x000fc600078e0006 */
[----:B------:R-:W-:Y:S01]  /*5fe0*/  IADD3 R31, PT, PT, R7, R19, RZ ;  /* 0x00000013071f7210 */ /* 0x000fe20007ffe0ff */
[----:B------:R-:W-:Y:S06]  /*5ff0*/  @P0 BRA `(.L_x_39946) ;  /* 0xfffffff4005c0947 */ /* 0x000fec000383ffff */
[----:B------:R-:W-:Y:S05]  /*6000*/  BSYNC.RECONVERGENT B7 ;  /* 0x0000000000077941 */ /* 0x000fea0003800200 */
.L_x_39937:
        /* <DEDUP_REMOVED lines=32> */
.L_x_39948:
[----:B------:R-:W-:Y:S01]  /*6210*/  ISETP.GT.U32.AND P0, PT, R17, -0x1, PT ;  /* 0xffffffff1100780c */ /* 0x000fe20003f04070 */
[----:B------:R-:W0:Y:S01]  /*6220*/  LDC.64 R4, c[0x0][R29+0x790] ;  /* 0x0001e4001d047b82 */ /* 0x000e220000000a00 */
[----:B------:R-:W-:Y:S02]  /*6230*/  ISETP.NE.U32.AND P1, PT, R30, 0x1, PT ;  /* 0x000000011e00780c */ /* 0x000fe40003f25070 */
[----:B------:R-:W-:-:S13]  /*6240*/  ISETP.GT.AND.EX P0, PT, R16, -0x1, PT, P0 ;  /* 0xffffffff1000780c */ /* 0x000fda0003f04300 */
[----:B------:R-:W1:Y:S02]  /*6250*/  @!P0 LDC.64 R6, c[0x0][R29+0x6c8] ;  /* 0x0001b2001d068b82 */ /* 0x000e640000000a00 */
[----:B-1----:R-:W-:Y:S02]  /*6260*/  @!P0 IADD3 R17, P2, PT, R6, R17, RZ ;  /* 0x0000001106118210 */ /* 0x002fe40007f5e0ff */
[----:B------:R-:W-:-:S03]  /*6270*/  MOV R6, R32 ;  /* 0x0000002000067202 */ /* 0x000fc60000000f00 */
[----:B------:R-:W-:Y:S01]  /*6280*/  @!P0 IMAD.X R16, R7, 0x1, R16, P2 ;  /* 0x0000000107108824 */ /* 0x000fe200010e0610 */
[----:B------:R-:W-:Y:S01]  /*6290*/  ISETP.NE.AND.EX P0, PT, RZ, RZ, PT, P1 ;  /* 0x000000ffff00720c */ /* 0x000fe20003f05310 */
[----:B------:R-:W-:Y:S02]  /*62a0*/  IMAD.MOV.U32 R7, RZ, RZ, R31 ;  /* 0x000000ffff077224 */ /* 0x000fe400078e001f */
[-C--:B0-----:R-:W-:Y:S02]  /*62b0*/  IMAD R3, R5, R17.reuse, RZ ;  /* 0x0000001105037224 */ /* 0x081fe400078e02ff */
[----:B------:R-:W-:-:S04]  /*62c0*/  IMAD.WIDE.U32 R6, R4, R17, R6 ;  /* 0x0000001104067225 */ /* 0x000fc800078e0006 */
[----:B------:R-:W-:Y:S01]  /*62d0*/  IMAD R3, R4, R16, R3 ;  /* 0x0000001004037224 */ /* 0x000fe200078e0203 */
[----:B------:R-:W-:-:S03]  /*62e0*/  MOV R32, R6 ;  /* 0x0000000600207202 */ /* 0x000fc60000000f00 */
        /* <DEDUP_REMOVED lines=31> */
.L_x_39949:
[----:B------:R-:W-:Y:S01]  /*64e0*/  ISETP.GT.U32.AND P0, PT, R18, -0x1, PT ;  /* 0xffffffff1200780c */ /* 0x000fe20003f04070 */
[----:B------:R-:W0:Y:S01]  /*64f0*/  LDC.64 R4, c[0x0][R17+0x790] ;  /* 0x0001e40011047b82 */ /* 0x000e220000000a00 */
[----:B------:R-:W-:Y:S01]  /*6500*/  ISETP.NE.U32.AND P1, PT, R30, 0x2, PT ;  /* 0x000000021e00780c */ /* 0x000fe20003f25070 */
[----:B------:R-:W-:Y:S01]  /*6510*/  IMAD.MOV.U32 R30, RZ, RZ, R32 ;  /* 0x000000ffff1e7224 */ /* 0x000fe200078e0020 */
[----:B------:R-:W-:-:S13]  /*6520*/  ISETP.GT.AND.EX P0, PT, R16, -0x1, PT, P0 ;  /* 0xffffffff1000780c */ /* 0x000fda0003f04300 */
[----:B------:R-:W1:Y:S02]  /*6530*/  @!P0 LDC.64 R6, c[0x0][R17+0x6c8] ;  /* 0x0001b20011068b82 */ /* 0x000e640000000a00 */
[----:B-1----:R-:W-:-:S04]  /*6540*/  @!P0 IADD3 R18, P2, PT, R6, R18, RZ ;  /* 0x0000001206128210 */ /* 0x002fc80007f5e0ff */
[----:B------:R-:W-:Y:S01]  /*6550*/  @!P0 IADD3.X R16, PT, PT, R7, R16, RZ, P2, !PT ;  /* 0x0000001007108210 */ /* 0x000fe200017fe4ff */
[-C--:B0-----:R-:W-:Y:S01]  /*6560*/  IMAD R3, R5, R18.reuse, RZ ;  /* 0x0000001205037224 */ /* 0x081fe200078e02ff */
[----:B------:R-:W-:Y:S01]  /*6570*/  ISETP.NE.AND.EX P0, PT, RZ, RZ, PT, P1 ;  /* 0x000000ffff00720c */ /* 0x000fe20003f05310 */
[----:B------:R-:W-:-:S04]  /*6580*/  IMAD.WIDE.U32 R18, R4, R18, R30 ;  /* 0x0000001204127225 */ /* 0x000fc800078e001e */
[----:B------:R-:W-:Y:S01]  /*6590*/  IMAD R3, R4, R16, R3 ;  /* 0x0000001004037224 */ /* 0x000fe200078e0203 */
[----:B------:R-:W-:-:S03]  /*65a0*/  MOV R32, R18 ;  /* 0x0000001200207202 */ /* 0x000fc60000000f00 */
[----:B------:R-:W-:-:S04]  /*65b0*/  IMAD.IADD R31, R19, 0x1, R3 ;  /* 0x00000001131f7824 */ /* 0x000fc800078e0203 */
        /* <DEDUP_REMOVED lines=30> */
.L_x_39950:
[----:B------:R-:W-:Y:S01]  /*67a0*/  ISETP.GT.U32.AND P0, PT, R18, -0x1, PT ;  /* 0xffffffff1200780c */ /* 0x000fe20003f04070 */
[----:B------:R-:W0:Y:S01]  /*67b0*/  LDC.64 R4, c[0x0][R17+0x790] ;  /* 0x0001e40011047b82 */ /* 0x000e220000000a00 */
[----:B------:R-:W-:Y:S02]  /*67c0*/  IMAD.MOV.U32 R30, RZ, RZ, R32 ;  /* 0x000000ffff1e7224 */ /* 0x000fe400078e0020 */
[----:B------:R-:W-:-:S13]  /*67d0*/  ISETP.GT.AND.EX P0, PT, R16, -0x1, PT, P0 ;  /* 0xffffffff1000780c */ /* 0x000fda0003f04300 */
[----:B------:R-:W1:Y:S02]  /*67e0*/  @!P0 LDC.64 R6, c[0x0][R17+0x6c8] ;  /* 0x0001b20011068b82 */ /* 0x000e640000000a00 */
[----:B-1----:R-:W-:-:S04]  /*67f0*/  @!P0 IADD3 R18, P1, PT, R6, R18, RZ ;  /* 0x0000001206128210 */ /* 0x002fc80007f3e0ff */
[----:B------:R-:W-:Y:S01]  /*6800*/  @!P0 IADD3.X R16, PT, PT, R7, R16, RZ, P1, !PT ;  /* 0x0000001007108210 */ /* 0x000fe20000ffe4ff */
[-C--:B0-----:R-:W-:Y:S02]  /*6810*/  IMAD R3, R5, R18.reuse, RZ ;  /* 0x0000001205037224 */ /* 0x081fe400078e02ff */
[----:B------:R-:W-:-:S04]  /*6820*/  IMAD.WIDE.U32 R18, R4, R18, R30 ;  /* 0x0000001204127225 */ /* 0x000fc800078e001e */
[----:B------:R-:W-:Y:S01]  /*6830*/  IMAD R3, R4, R16, R3 ;  /* 0x0000001004037224 */ /* 0x000fe200078e0203 */
[----:B------:R-:W-:-:S03]  /*6840*/  MOV R32, R18 ;  /* 0x0000001200207202 */ /* 0x000fc60000000f00 */
[----:B------:R-:W-:-:S07]  /*6850*/  IMAD.IADD R31, R19, 0x1, R3 ;  /* 0x00000001131f7824 */ /* 0x000fce00078e0203 */
.L_x_39947:
[----:B------:R-:W0:Y:S01]  /*6860*/  LDC.64 R6, c[0x0][0x5f0] ;  /* 0x00017c00ff067b82 */ /* 0x000e220000000a00 */
[----:B------:R-:W1:Y:S01]  /*6870*/  LDCU.64 UR4, c[0x0][0x5e8] ;  /* 0x0000bd00ff0477ac */ /* 0x000e620008000a00 */
[----:B0-----:R-:W2:Y:S01]  /*6880*/  LDG.E.128 R8, desc[UR36][R6.64] ;  /* 0x0000002406087981 */ /* 0x001ea2000c1e1d00 */
[----:B-1----:R-:W-:Y:S02]  /*6890*/  IADD3 R4, P0, PT, R32, UR4, RZ ;  /* 0x0000000420047c10 */ /* 0x002fe4000ff1e0ff */
[----:B------:R-:W-:Y:S02]  /*68a0*/  IADD3 R33, PT, PT, R33, 0x80, RZ ;  /* 0x0000008021217810 */ /* 0x000fe40007ffe0ff */
[----:B------:R-:W-:-:S05]  /*68b0*/  IADD3.X R5, PT, PT, R31, UR5, RZ, P0, !PT ;  /* 0x000000051f057c10 */ /* 0x000fca00087fe4ff */
[----:B--2---:R0:W-:Y:S04]  /*68c0*/  STG.E.128 desc[UR36][R4.64], R8 ;  /* 0x0000000804007986 */ /* 0x0041e8000c101d24 */
.L_x_39936:
[----:B------:R-:W-:Y:S05]  /*68d0*/  BSYNC.RECONVERGENT B8 ;  /* 0x0000000000087941 */ /* 0x000fea0003800200 */
.L_x_39935:
[----:B------:R-:W1:Y:S01]  /*68e0*/  LDCU.64 UR4, c[0x0][0x380] ;  /* 0x00007000ff0477ac */ /* 0x000e620008000a00 */
[----:B------:R-:W-:Y:S01]  /*68f0*/  BSSY.RECONVERGENT B8, `(.L_x_39951) ;  /* 0x000014a000087945 */ /* 0x000fe20003800200 */
[----:B-1----:R-:W-:-:S04]  /*6900*/  ISETP.GE.U32.AND P0, PT, R33, UR4, PT ;  /* 0x0000000421007c0c */ /* 0x002fc8000bf06070 */
[----:B------:R-:W-:-:S13]  /*6910*/  ISETP.GE.AND.EX P0, PT, RZ, UR5, PT, P0 ;  /* 0x00000005ff007c0c */ /* 0x000fda000bf06300 */
[----:B------:R-:W-:Y:S05]  /*6920*/  @P0 BRA `(.L_x_39952) ;  /* 0x0000001400180947 */ /* 0x000fea0003800000 */
[----:B------:R-:W1:Y:S01]  /*6930*/  LDC R0, c[0x0][0x5f8] ;  /* 0x00017e00ff007b82 */ /* 0x000e620000000800 */
[----:B------:R-:W-:Y:S02]  /*6940*/  ISETP.GE.U32.AND P0, PT, R36, 0x3, PT ;  /* 0x000000032400780c */ /* 0x000fe40003f06070 */
[----:B------:R-:W-:Y:S01]  /*6950*/  CS2R R30, SRZ ;  /* 0x00000000001e7805 */ /* 0x000fe2000001ff00 */
[----:B------:R-:W-:Y:S01]  /*6960*/  IMAD.MOV.U32 R32, RZ, RZ, RZ ;  /* 0x000000ffff207224 */ /* 0x000fe200078e00ff */
[----:B------:R-:W-:Y:S02]  /*6970*/  ISETP.GE.U32.AND.EX P0, PT, R2, RZ, PT, P0 ;  /* 0x000000ff0200720c */ /* 0x000fe40003f06100 */
[----:B-1----:R-:W-:-:S11]  /*6980*/  LOP3.LUT R29, R0, 0x3, RZ, 0xc0, !PT ;  /* 0x00000003001d7812 */ /* 0x002fd600078ec0ff */
[----:B------:R-:W-:Y:S05]  /*6990*/  @!P0 BRA `(.L_x_39953) ;  /* 0x0000000800c88947 */ /* 0x000fea0003800000 */
[----:B------:R-:W1:Y:S01]  /*69a0*/  LDCU UR4, c[0x0][0x5fc] ;  /* 0x0000bf80ff0477ac */ /* 0x000e620008000800 */
[----:B------:R-:W-:Y:S01]  /*69b0*/  LOP3.LUT R30, R0, 0xfffffffc, RZ, 0xc0, !PT ;  /* 0xfffffffc001e7812 */ /* 0x000fe200078ec0ff */
[----:B------:R-:W-:Y:S01]  /*69c0*/  HFMA2 R28, -RZ, RZ, 0, 6.3419342041015625e-05 ;  /* 0x00000428ff1c7431 */ /* 0x000fe200000001ff */
[----:B------:R-:W-:Y:S01]  /*69d0*/  BSSY.RECONVERGENT B7, `(.L_x_39953) ;  /* 0x00000ae000077945 */ /* 0x000fe20003800200 */
[----:B------:R-:W-:Y:S01]  /*69e0*/  IMAD.MOV.U32 R32, RZ, RZ, RZ ;  /* 0x000000ffff207224 */ /* 0x000fe200078e00ff */
[----:B------:R-:W-:Y:S01]  /*69f0*/  MOV R31, RZ ;  /* 0x000000ff001f7202 */ /* 0x000fe20000000f00 */
[----:B------:R-:W-:Y:S01]  /*6a00*/  IMAD.MOV.U32 R27, RZ, RZ, R30 ;  /* 0x000000ffff1b7224 */ /* 0x000fe200078e001e */
[----:B-1----:R-:W-:-:S07]  /*6a10*/  MOV R26, UR4 ;  /* 0x00000004001a7c02 */ /* 0x002fce0008000f00 */
.L_x_39962:
[----:B------:R-:W1:Y:S02]  /*6a20*/  LDC.64 R24, c[0x0][R28+0x1d8] ;  /* 0x000076001c187b82 */ /* 0x000e640000000a00 */
[----:B-1----:R-:W2:Y:S06]  /*6a30*/  LDG.E.64 R24, desc[UR36][R24.64] ;  /* 0x0000002418187981 */ /* 0x002eac000c1e1b00 */
[----:B------:R-:W1:Y:S01]  /*6a40*/  LDC.64 R22, c[0x0][R28+0x2a0] ;  /* 0x0000a8001c167b82 */ /* 0x000e620000000a00 */
[----:B------:R-:W-:Y:S01]  /*6a50*/  BSSY.RECONVERGENT B6, `(.L_x_39954) ;  /* 0x0000018000067945 */ /* 0x000fe20003800200 */
[----:B-1----:R-:W-:-:S04]  /*6a60*/  IADD3 R3, P0, PT, RZ, -R22, RZ ;  /* 0x80000016ff037210 */ /* 0x002fc80007f1e0ff */
[C---:B--2---:R-:W-:Y:S01]  /*6a70*/  ISETP.GE.U32.AND P1, PT, R24.reuse, R3, PT ;  /* 0x000000031800720c */ /* 0x044fe20003f26070 */
[----:B------:R-:W-:Y:S01]  /*6a80*/  IMAD.X R3, RZ, RZ, ~R23, P0 ;  /* 0x000000ffff037224 */ /* 0x000fe200000e0e17 */
[----:B------:R-:W-:-:S04]  /*6a90*/  ISETP.GE.U32.AND P0, PT, R24, R22, PT ;  /* 0x000000161800720c */ /* 0x000fc80003f06070 */
[C---:B------:R-:W-:Y:S02]  /*6aa0*/  ISETP.GE.AND.EX P1, PT, R25.reuse, R3, PT, P1 ;  /* 0x000000031900720c */ /* 0x040fe40003f26310 */
[----:B------:R-:W-:-:S13]  /*6ab0*/  ISETP.GE.AND.EX P0, PT, R25, R23, PT, P0 ;  /* 0x000000171900720c */ /* 0x000fda0003f06300 */
[----:B------:R-:W-:Y:S05]  /*6ac0*/  @!P0 BRA P1, `(.L_x_39955) ;  /* 0x0000000000408947 */ /* 0x000fea0000800000 */
[----:B------:R-:W-:Y:S01]  /*6ad0*/  MOV R14, 0x0 ;  /* 0x00000000000e7802 */ /* 0x000fe20000000f00 */
[----:B------:R-:W1:Y:S01]  /*6ae0*/  LDCU.64 UR4, c[0x4][0x4c8] ;  /* 0x01009900ff0477ac */ /* 0x000e620008000a00 */
[----:B0-----:R-:W-:Y:S02]  /*6af0*/  HFMA2 R8, -RZ, RZ, 0, 6.616115570068359375e-06 ;  /* 0x0000006fff087431 */ /* 0x001fe400000001ff */
[----:B------:R-:W-:Y:S01]  /*6b00*/  IMAD.MOV.U32 R12, RZ, RZ, 0x1 ;  /* 0x00000001ff0c7424 */ /* 0x000fe200078e00ff */
[----:B------:R-:W-:Y:S01]  /*6b10*/  MOV R13, RZ ;  /* 0x000000ff000d7202 */ /* 0x000fe20000000f00 */
[----:B------:R-:W0:Y:S01]  /*6b20*/  LDCU.64 UR6, c[0x4][0x4c0] ;  /* 0x01009800ff0677ac */ /* 0x000e220008000a00 */
[----:B------:R-:W2:Y:S01]  /*6b30*/  LDC.64 R14, c[0x4][R14] ;  /* 0x010000000e0e7b82 */ /* 0x000ea20000000a00 */
[----:B------:R-:W3:Y:S01]  /*6b40*/  LDCU.64 UR8, c[0x4][0xa8] ;  /* 0x01001500ff0877ac */ /* 0x000ee20008000a00 */
[----:B-1----:R-:W-:Y:S01]  /*6b50*/  MOV R4, UR4 ;  /* 0x0000000400047c02 */ /* 0x002fe20008000f00 */
[----:B------:R-:W-:Y:S01]  /*6b60*/  IMAD.U32 R5, RZ, RZ, UR5 ;  /* 0x00000005ff057e24 */ /* 0x000fe2000f8e00ff */
[----:B0-----:R-:W-:Y:S01]  /*6b70*/  MOV R6, UR6 ;  /* 0x0000000600067c02 */ /* 0x001fe20008000f00 */
[----:B------:R-:W-:Y:S01]  /*6b80*/  IMAD.U32 R7, RZ, RZ, UR7 ;  /* 0x00000007ff077e24 */ /* 0x000fe2000f8e00ff */
[----:B---3--:R-:W-:Y:S01]  /*6b90*/  MOV R10, UR8 ;  /* 0x00000008000a7c02 */ /* 0x008fe20008000f00 */
[----:B------:R-:W-:-:S07]  /*6ba0*/  IMAD.U32 R11, RZ, RZ, UR9 ;  /* 0x00000009ff0b7e24 */ /* 0x000fce000f8e00ff */
[----:B------:R-:W-:-:S07]  /*6bb0*/  LEPC R20, `(.L_x_39955) ;  /* 0x000000001014794e */ /* 0x000fce0000000000 */
[----:B--2---:R-:W-:Y:S05]  /*6bc0*/  CALL.ABS.NOINC R14 ;  /* 0x000000000e007343 */ /* 0x004fea0003c00000 */
.L_x_39955:
[----:B------:R-:W-:Y:S05]  /*6bd0*/  BSYNC.RECONVERGENT B6 ;  /* 0x0000000000067941 */ /* 0x000fea0003800200 */
.L_x_39954:
[----:B------:R-:W1:Y:S02]  /*6be0*/  LDC.64 R18, c[0x0][R28+0x1e0] ;  /* 0x000078001c127b82 */ /* 0x000e640000000a00 */
[----:B-1----:R-:W2:Y:S06]  /*6bf0*/  LDG.E.64 R18, desc[UR36][R18.64] ;  /* 0x0000002412127981 */ /* 0x002eac000c1e1b00 */
[----:B------:R-:W1:Y:S01]  /*6c00*/  LDC.64 R16, c[0x0][R28+0x2a8] ;  /* 0x0000aa001c107b82 */ /* 0x000e620000000a00 */
[----:B------:R-:W-:Y:S01]  /*6c10*/  SHF.R.S32.HI R3, RZ, 0x1f, R25 ;  /* 0x0000001fff037819 */ /* 0x000fe20000011419 */
[----:B------:R-:W-:Y:S01]  /*6c20*/  IMAD.MOV.U32 R35, RZ, RZ, R31 ;  /* 0x000000ffff237224 */ /* 0x000fe200078e001f */
[----:B------:R-:W-:Y:S01]  /*6c30*/  SHF.R.S32.HI R7, RZ, 0x1f, R25 ;  /* 0x0000001fff077819 */ /* 0x000fe20000011419 */
[----:B------:R-:W-:Y:S01]  /*6c40*/  BSSY.RECONVERGENT B6, `(.L_x_39956) ;  /* 0x0000022000067945 */ /* 0x000fe20003800200 */
[----:B------:R-:W-:-:S02]  /*6c50*/  LOP3.LUT R3, R3, R22, RZ, 0xc0, !PT ;  /* 0x0000001603037212 */ /* 0x000fc400078ec0ff */
[----:B------:R-:W-:Y:S01]  /*6c60*/  LOP3.LUT R23, R7, R23, RZ, 0xc0, !PT ;  /* 0x0000001707177212 */ /* 0x000fe200078ec0ff */
[----:B0-----:R-:W0:Y:S01]  /*6c70*/  LDC.64 R4, c[0x0][R28+0x368] ;  /* 0x0000da001c047b82 */ /* 0x001e220000000a00 */
[----:B------:R-:W-:Y:S02]  /*6c80*/  IADD3 R3, P1, PT, R24, R3, RZ ;  /* 0x0000000318037210 */ /* 0x000fe40007f3e0ff */
[----:B------:R-:W-:-:S03]  /*6c90*/  MOV R34, R32 ;  /* 0x0000002000227202 */ /* 0x000fc60000000f00 */
[----:B------:R-:W-:Y:S01]  /*6ca0*/  IMAD.X R25, R25, 0x1, R23, P1 ;  /* 0x0000000119197824 */ /* 0x000fe200008e0617 */
[----:B-1----:R-:W-:Y:S01]  /*6cb0*/  IADD3 R7, P2, PT, RZ, -R16, RZ ;  /* 0x80000010ff077210 */ /* 0x002fe20007f5e0ff */
[-C--:B0-----:R-:W-:Y:S02]  /*6cc0*/  IMAD R0, R5, R3.reuse, RZ ;  /* 0x0000000305007224 */ /* 0x081fe400078e02ff */
        /* <DEDUP_REMOVED lines=25> */
.L_x_39957:
[----:B------:R-:W-:Y:S05]  /*6e60*/  BSYNC.RECONVERGENT B6 ;  /* 0x0000000000067941 */ /* 0x000fea0003800200 */
.L_x_39956:
        /* <DEDUP_REMOVED lines=39> */
.L_x_39959:
[----:B------:R-:W-:Y:S05]  /*70e0*/  BSYNC.RECONVERGENT B6 ;  /* 0x0000000000067941 */ /* 0x000fea0003800200 */
.L_x_39958:
        /* <DEDUP_REMOVED lines=40> */
.L_x_39961:
[----:B------:R-:W-:Y:S05]  /*7370*/  BSYNC.RECONVERGENT B6 ;  /* 0x0000000000067941 */ /* 0x000fea0003800200 */
.L_x_39960:
        /* <DEDUP_REMOVED lines=15> */
[----:B------:R-:W-:Y:S01]  /*7470*/  IMAD R19, R4, R19, R0 ;  /* 0x0000001304137224 */ /* 0x000fe200078e0200 */
[----:B------:R-:W-:-:S03]  /*7480*/  MOV R32, R6 ;  /* 0x0000000600207202 */ /* 0x000fc60000000f00 */
[----:B------:R-:W-:Y:S02]  /*7490*/  IMAD.IADD R31, R7, 0x1, R19 ;  /* 0x00000001071f7824 */ /* 0x000fe400078e0213 */
[----:B------:R-:W-:Y:S05]  /*74a0*/  @P0 BRA `(.L_x_39962) ;  /* 0xfffffff4005c0947 */ /* 0x000fea000383ffff */
[----:B------:R-:W-:Y:S05]  /*74b0*/  BSYNC.RECONVERGENT B7 ;  /* 0x0000000000077941 */ /* 0x000fea0003800200 */
.L_x_39953:
[----:B------:R-:W-:-:S04]  /*74c0*/  ISETP.NE.U32.AND P0, PT, R29, RZ, PT ;  /* 0x000000ff1d00720c */ /* 0x000fc80003f05070 */
[----:B------:R-:W-:-:S13]  /*74d0*/  ISETP.NE.AND.EX P0, PT, RZ, RZ, PT, P0 ;  /* 0x000000ffff00720c */ /* 0x000fda0003f05300 */
[----:B------:R-:W-:Y:S05]  /*74e0*/  @!P0 BRA `(.L_x_39963) ;  /* 0x00000008000c8947 */ /* 0x000fea0003800000 */
[----:B------:R-:W-:-:S04]  /*74f0*/  IMAD.SHL.U32 R30, R30, 0x8, RZ ;  /* 0x000000081e1e7824 */ /* 0x000fc800078e00ff */
[----:B0-----:R-:W0:Y:S02]  /*7500*/  LDC.64 R4, c[0x0][R30+0x600] ;  /* 0x000180001e047b82 */ /* 0x001e240000000a00 */
        /* <DEDUP_REMOVED lines=27> */
.L_x_39964:
[----:B------:R-:W-:Y:S01]  /*76c0*/  ISETP.GT.U32.AND P0, PT, R17, -0x1, PT ;  /* 0xffffffff1100780c */ /* 0x000fe20003f04070 */
[----:B------:R-:W0:Y:S01]  /*76d0*/  LDC.64 R4, c[0x0][R30+0x790] ;  /* 0x0001e4001e047b82 */ /* 0x000e220000000a00 */
[----:B------:R-:W-:Y:S02]  /*76e0*/  ISETP.NE.U32.AND P1, PT, R29, 0x1, PT ;  /* 0x000000011d00780c */ /* 0x000fe40003f25070 */
[----:B------:R-:W-:Y:S02]  /*76f0*/  ISETP.GT.AND.EX P0, PT, R16, -0x1, PT, P0 ;  /* 0xffffffff1000780c */ /* 0x000fe40003f04300 */
[----:B------:R-:W-:-:S11]  /*7700*/  ISETP.NE.AND.EX P1, PT, RZ, RZ, PT, P1 ;  /* 0x000000ffff00720c */ /* 0x000fd60003f25310 */
[----:B------:R-:W1:Y:S02]  /*7710*/  @!P0 LDC.64 R6, c[0x0][R30+0x6c8] ;  /* 0x0001b2001e068b82 */ /* 0x000e640000000a00 */
[----:B-1----:R-:W-:Y:S01]  /*7720*/  @!P0 IADD3 R17, P2, PT, R6, R17, RZ ;  /* 0x0000001106118210 */ /* 0x002fe20007f5e0ff */
[----:B------:R-:W-:-:S03]  /*7730*/  IMAD.MOV.U32 R6, RZ, RZ, R32 ;  /* 0x000000ffff067224 */ /* 0x000fc600078e0020 */
[----:B------:R-:W-:Y:S01]  /*7740*/  @!P0 IADD3.X R16, PT, PT, R7, R16, RZ, P2, !PT ;  /* 0x0000001007108210 */ /* 0x000fe200017fe4ff */
[----:B0-----:R-:W-:Y:S01]  /*7750*/  IMAD R3, R5, R17, RZ ;  /* 0x0000001105037224 */ /* 0x001fe200078e02ff */
[----:B------:R-:W-:-:S03]  /*7760*/  MOV R7, R31 ;  /* 0x0000001f00077202 */ /* 0x000fc60000000f00 */
[C---:B------:R-:W-:Y:S02]  /*7770*/  IMAD R3, R4.reuse, R16, R3 ;  /* 0x0000001004037224 */ /* 0x040fe400078e0203 */
[----:B------:R-:W-:-:S04]  /*7780*/  IMAD.WIDE.U32 R6, R4, R17, R6 ;  /* 0x0000001104067225 */ /* 0x000fc800078e0006 */
[----:B------:R-:W-:Y:S01]  /*7790*/  IMAD.MOV.U32 R32, RZ, RZ, R6 ;  /* 0x000000ffff207224 */ /* 0x000fe200078e0006 */
        /* <DEDUP_REMOVED lines=31> */
.L_x_39965:
[----:B------:R-:W-:Y:S01]  /*7990*/  ISETP.GT.U32.AND P0, PT, R18, -0x1, PT ;  /* 0xffffffff1200780c */ /* 0x000fe20003f04070 */
[----:B------:R-:W0:Y:S01]  /*79a0*/  LDC.64 R4, c[0x0][R17+0x790] ;  /* 0x0001e40011047b82 */ /* 0x000e220000000a00 */
[----:B------:R-:W-:Y:S02]  /*79b0*/  ISETP.NE.U32.AND P1, PT, R29, 0x2, PT ;  /* 0x000000021d00780c */ /* 0x000fe40003f25070 */
[----:B------:R-:W-:Y:S02]  /*79c0*/  ISETP.GT.AND.EX P0, PT, R16, -0x1, PT, P0 ;  /* 0xffffffff1000780c */ /* 0x000fe40003f04300 */
[----:B------:R-:W-:-:S11]  /*79d0*/  ISETP.NE.AND.EX P1, PT, RZ, RZ, PT, P1 ;  /* 0x000000ffff00720c */ /* 0x000fd60003f25310 */
[----:B------:R-:W1:Y:S02]  /*79e0*/  @!P0 LDC.64 R6, c[0x0][R17+0x6c8] ;  /* 0x0001b20011068b82 */ /* 0x000e640000000a00 */
[----:B-1----:R-:W-:Y:S02]  /*79f0*/  @!P0 IADD3 R18, P2, PT, R6, R18, RZ ;  /* 0x0000001206128210 */ /* 0x002fe40007f5e0ff */
[----:B------:R-:W-:-:S03]  /*7a00*/  MOV R6, R32 ;  /* 0x0000002000067202 */ /* 0x000fc60000000f00 */
[----:B------:R-:W-:Y:S02]  /*7a10*/  @!P0 IMAD.X R16, R7, 0x1, R16, P2 ;  /* 0x0000000107108824 */ /* 0x000fe400010e0610 */
        /* <DEDUP_REMOVED lines=36> */
.L_x_39966:
        /* <DEDUP_REMOVED lines=12> */
.L_x_39963:
[----:B------:R-:W0:Y:S01]  /*7d20*/  LDC.64 R6, c[0x0][0x5f0] ;  /* 0x00017c00ff067b82 */ /* 0x000e220000000a00 */
[----:B------:R-:W1:Y:S01]  /*7d30*/  LDCU.64 UR4, c[0x0][0x5e8] ;  /* 0x0000bd00ff0477ac */ /* 0x000e620008000a00 */
[----:B0-----:R-:W2:Y:S01]  /*7d40*/  LDG.E.128 R8, desc[UR36][R6.64] ;  /* 0x0000002406087981 */ /* 0x001ea2000c1e1d00 */
[----:B-1----:R-:W-:Y:S02]  /*7d50*/  IADD3 R4, P0, PT, R32, UR4, RZ ;  /* 0x0000000420047c10 */ /* 0x002fe4000ff1e0ff */
[----:B------:R-:W-:Y:S02]  /*7d60*/  IADD3 R33, PT, PT, R33, 0x80, RZ ;  /* 0x0000008021217810 */ /* 0x000fe40007ffe0ff */
[----:B------:R-:W-:-:S05]  /*7d70*/  IADD3.X R5, PT, PT, R31, UR5, RZ, P0, !PT ;  /* 0x000000051f057c10 */ /* 0x000fca00087fe4ff */
[----:B--2---:R1:W-:Y:S04]  /*7d80*/  STG.E.128 desc[UR36][R4.64], R8 ;  /* 0x0000000804007986 */ /* 0x0043e8000c101d24 */
.L_x_39952:
[----:B------:R-:W-:Y:S05]  /*7d90*/  BSYNC.RECONVERGENT B8 ;  /* 0x0000000000087941 */ /* 0x000fea0003800200 */
.L_x_39951:
[----:B------:R-:W2:Y:S01]  /*7da0*/  LDCU.64 UR4, c[0x0][0x380] ;  /* 0x00007000ff0477ac */ /* 0x000ea20008000a00 */
[----:B------:R-:W-:Y:S01]  /*7db0*/  BSSY.RECONVERGENT B8, `(.L_x_39967) ;  /* 0x000013d000087945 */ /* 0x000fe20003800200 */
[----:B--2---:R-:W-:-:S04]  /*7dc0*/  ISETP.GE.U32.AND P0, PT, R33, UR4, PT ;  /* 0x0000000421007c0c */ /* 0x004fc8000bf06070 */
[----:B------:R-:W-:-:S13]  /*7dd0*/  ISETP.GE.AND.EX P0, PT, RZ, UR5, PT, P0 ;  /* 0x00000005ff007c0c */ /* 0x000fda000bf06300 */
[----:B------:R-:W-:Y:S05]  /*7de0*/  @P0 BRA `(.L_x_39968) ;  /* 0x0000001000e40947 */ /* 0x000fea0003800000 */
[----:B------:R-:W2:Y:S01]  /*7df0*/  LDC R0, c[0x0][0x5f8] ;  /* 0x00017e00ff007b82 */ /* 0x000ea20000000800 */
[----:B------:R-:W-:Y:S01]  /*7e00*/  ISETP.GE.U32.AND P0, PT, R36, 0x3, PT ;  /* 0x000000032400780c */ /* 0x000fe20003f06070 */
[----:B------:R-:W-:Y:S01]  /*7e10*/  IMAD.MOV.U32 R28, RZ, RZ, RZ ;  /* 0x000000ffff1c7224 */ /* 0x000fe200078e00ff */
[----:B------:R-:W-:Y:S02]  /*7e20*/  CS2R R26, SRZ ;  /* 0x00000000001a7805 */ /* 0x000fe4000001ff00 */
[----:B------:R-:W-:Y:S02]  /*7e30*/  ISETP.GE.U32.AND.EX P0, PT, R2, RZ, PT, P0 ;  /* 0x000000ff0200720c */ /* 0x000fe40003f06100 */
[----:B--2---:R-:W-:-:S11]  /*7e40*/  LOP3.LUT R29, R0, 0x3, RZ, 0xc0, !PT ;  /* 0x00000003001d7812 */ /* 0x004fd600078ec0ff */
[----:B------:R-:W-:Y:S05]  /*7e50*/  @!P0 BRA `(.L_x_39969) ;  /* 0x0000000800b48947 */ /* 0x000fea0003800000 */
[----:B------:R-:W2:Y:S01]  /*7e60*/  LDCU UR4, c[0x0][0x5fc] ;  /* 0x0000bf80ff0477ac */ /* 0x000ea20008000800 */
[----:B------:R-:W-:Y:S01]  /*7e70*/  LOP3.LUT R28, R0, 0xfffffffc, RZ, 0xc0, !PT ;  /* 0xfffffffc001c7812 */ /* 0x000fe200078ec0ff */
[----:B------:R-:W-:Y:S01]  /*7e80*/  HFMA2 R30, -RZ, RZ, 0, 6.3419342041015625e-05 ;  /* 0x00000428ff1e7431 */ /* 0x000fe200000001ff */
[----:B------:R-:W-:Y:S01]  /*7e90*/  BSSY.RECONVERGENT B7, `(.L_x_39969) ;  /* 0x00000a9000077945 */ /* 0x000fe20003800200 */
[----:B------:R-:W-:Y:S02]  /*7ea0*/  CS2R R26, SRZ ;  /* 0x00000000001a7805 */ /* 0x000fe4000001ff00 */
[----:B------:R-:W-:Y:S01]  /*7eb0*/  IMAD.MOV.U32 R31, RZ, RZ, R28 ;  /* 0x000000ffff1f7224 */ /* 0x000fe200078e001c */
[----:B--2---:R-:W-:-:S07]  /*7ec0*/  MOV R32, UR4 ;  /* 0x0000000400207c02 */ /* 0x004fce0008000f00 */
.L_x_39978:
[----:B------:R-:W2:Y:S02]  /*7ed0*/  LDC.64 R24, c[0x0][R30+0x1d8] ;  /* 0x000076001e187b82 */ /* 0x000ea40000000a00 */
[----:B--2---:R-:W2:Y:S06]  /*7ee0*/  LDG.E.64 R24, desc[UR36][R24.64] ;  /* 0x0000002418187981 */ /* 0x004eac000c1e1b00 */
[----:B------:R-:W3:Y:S01]  /*7ef0*/  LDC.64 R22, c[0x0][R30+0x2a0] ;  /* 0x0000a8001e167b82 */ /* 0x000ee20000000a00 */
[----:B------:R-:W-:Y:S01]  /*7f00*/  BSSY.RECONVERGENT B6, `(.L_x_39970) ;  /* 0x0000018000067945 */ /* 0x000fe20003800200 */
[----:B---3--:R-:W-:-:S04]  /*7f10*/  IADD3 R3, P0, PT, RZ, -R22, RZ ;  /* 0x80000016ff037210 */ /* 0x008fc80007f1e0ff */
[C---:B--2---:R-:W-:Y:S01]  /*7f20*/  ISETP.GE.U32.AND P1, PT, R24.reuse, R3, PT ;  /* 0x000000031800720c */ /* 0x044fe20003f26070 */
[----:B------:R-:W-:Y:S01]  /*7f30*/  IMAD.X R3, RZ, RZ, ~R23, P0 ;  /* 0x000000ffff037224 */ /* 0x000fe200000e0e17 */
[----:B------:R-:W-:-:S04]  /*7f40*/  ISETP.GE.U32.AND P0, PT, R24, R22, PT ;  /* 0x000000161800720c */ /* 0x000fc80003f06070 */
[C---:B------:R-:W-:Y:S02]  /*7f50*/  ISETP.GE.AND.EX P1, PT, R25.reuse, R3, PT, P1 ;  /* 0x000000031900720c */ /* 0x040fe40003f26310 */
[----:B------:R-:W-:-:S13]  /*7f60*/  ISETP.GE.AND.EX P0, PT, R25, R23, PT, P0 ;  /* 0x000000171900720c */ /* 0x000fda0003f06300 */
[----:B------:R-:W-:Y:S05]  /*7f70*/  @!P0 BRA P1, `(.L_x_39971) ;  /* 0x0000000000408947 */ /* 0x000fea0000800000 */
[----:B------:R-:W-:Y:S01]  /*7f80*/  MOV R14, 0x0 ;  /* 0x00000000000e7802 */ /* 0x000fe20000000f00 */
[----:B------:R-:W2:Y:S01]  /*7f90*/  LDCU.64 UR4, c[0x4][0x4c8] ;  /* 0x01009900ff0477ac */ /* 0x000ea20008000a00 */
[----:B01----:R-:W-:Y:S02]  /*7fa0*/  HFMA2 R8, -RZ, RZ, 0, 6.616115570068359375e-06 ;  /* 0x0000006fff087431 */ /* 0x003fe400000001ff */
[----:B------:R-:W-:Y:S01]  /*7fb0*/  IMAD.MOV.U32 R12, RZ, RZ, 0x1 ;  /* 0x00000001ff0c7424 */ /* 0x000fe200078e00ff */
[----:B------:R-:W-:Y:S01]  /*7fc0*/  MOV R13, RZ ;  /* 0x000000ff000d7202 */ /* 0x000fe20000000f00 */
[----:B------:R-:W0:Y:S01]  /*7fd0*/  LDCU.64 UR6, c[0x4][0x4c0] ;  /* 0x01009800ff0677ac */ /* 0x000e220008000a00 */
[----:B------:R-:W1:Y:S01]  /*7fe0*/  LDC.64 R14, c[0x4][R14] ;  /* 0x010000000e0e7b82 */ /* 0x000e620000000a00 */
[----:B------:R-:W3:Y:S01]  /*7ff0*/  LDCU.64 UR8, c[0x4][0xa8] ;  /* 0x01001500ff0877ac */ /* 0x000ee20008000a00 */
[----:B--2---:R-:W-:Y:S01]  /*8000*/  MOV R4, UR4 ;  /* 0x0000000400047c02 */ /* 0x004fe20008000f00 */
[----:B------:R-:W-:Y:S01]  /*8010*/  IMAD.U32 R5, RZ, RZ, UR5 ;  /* 0x00000005ff057e24 */ /* 0x000fe2000f8e00ff */
[----:B0-----:R-:W-:Y:S01]  /*8020*/  MOV R6, UR6 ;  /* 0x0000000600067c02 */ /* 0x001fe20008000f00 */
[----:B------:R-:W-:Y:S01]  /*8030*/  IMAD.U32 R7, RZ, RZ, UR7 ;  /* 0x00000007ff077e24 */ /* 0x000fe2000f8e00ff */
[----:B---3--:R-:W-:Y:S01]  /*8040*/  MOV R10, UR8 ;  /* 0x00000008000a7c02 */ /* 0x008fe20008000f00 */
[----:B------:R-:W-:-:S07]  /*8050*/  IMAD.U32 R11, RZ, RZ, UR9 ;  /* 0x00000009ff0b7e24 */ /* 0x000fce000f8e00ff */
[----:B------:R-:W-:-:S07]  /*8060*/  LEPC R20, `(.L_x_39971) ;  /* 0x000000001014794e */ /* 0x000fce0000000000 */
[----:B-1----:R-:W-:Y:S05]  /*8070*/  CALL.ABS.NOINC R14 ;  /* 0x000000000e007343 */ /* 0x002fea0003c00000 */
.L_x_39971:
[----:B------:R-:W-:Y:S05]  /*8080*/  BSYNC.RECONVERGENT B6 ;  /* 0x0000000000067941 */ /* 0x000fea0003800200 */
.L_x_39970:
[----:B------:R-:W2:Y:S02]  /*8090*/  LDC.64 R18, c[0x0][R30+0x1e0] ;  /* 0x000078001e127b82 */ /* 0x000ea40000000a00 */
[----:B--2---:R-:W2:Y:S06]  /*80a0*/  LDG.E.64 R18, desc[UR36][R18.64] ;  /* 0x0000002412127981 */ /* 0x004eac000c1e1b00 */
[----:B------:R-:W3:Y:S01]  /*80b0*/  LDC.64 R16, c[0x0][R30+0x2a8] ;  /* 0x0000aa001e107b82 */ /* 0x000ee20000000a00 */
[--C-:B------:R-:W-:Y:S01]  /*80c0*/  SHF.R.S32.HI R35, RZ, 0x1f, R25.reuse ;  /* 0x0000001fff237819 */ /* 0x100fe20000011419 */
[----:B------:R-:W-:Y:S01]  /*80d0*/  BSSY.RECONVERGENT B6, `(.L_x_39972) ;  /* 0x0000022000067945 */ /* 0x000fe20003800200 */
[----:B------:R-:W-:-:S02]  /*80e0*/  SHF.R.S32.HI R3, RZ, 0x1f, R25 ;  /* 0x0000001fff037819 */ /* 0x000fc40000011419 */
[----:B------:R-:W-:Y:S02]  /*80f0*/  LOP3.LUT R35, R35, R22, RZ, 0xc0, !PT ;  /* 0x0000001623237212 */ /* 0x000fe400078ec0ff */
[----:B------:R-:W-:Y:S01]  /*8100*/  LOP3.LUT R23, R3, R23, RZ, 0xc0, !PT ;  /* 0x0000001703177212 */ /* 0x000fe200078ec0ff */
[----:B01----:R-:W0:Y:S01]  /*8110*/  LDC.64 R4, c[0x0][R30+0x368] ;  /* 0x0000da001e047b82 */ /* 0x003e220000000a00 */
[----:B------:R-:W-:-:S05]  /*8120*/  IADD3 R35, P1, PT, R24, R35, RZ ;  /* 0x0000002318237210 */ /* 0x000fca0007f3e0ff */
[----:B------:R-:W-:Y:S01]  /*8130*/  IMAD.X R25, R25, 0x1, R23, P1 ;  /* 0x0000000119197824 */ /* 0x000fe200008e0617 */
[----:B---3--:R-:W-:Y:S01]  /*8140*/  IADD3 R3, P2, PT, RZ, -R16, RZ ;  /* 0x80000010ff037210 */ /* 0x008fe20007f5e0ff */
        /* <DEDUP_REMOVED lines=26> */
.L_x_39973:
[----:B------:R-:W-:Y:S05]  /*82f0*/  BSYNC.RECONVERGENT B6 ;  /* 0x0000000000067941 */ /* 0x000fea0003800200 */
.L_x_39972:
        /* <DEDUP_REMOVED lines=39> */
.L_x_39975:
[----:B------:R-:W-:Y:S05]  /*8570*/  BSYNC.RECONVERGENT B6 ;  /* 0x0000000000067941 */ /* 0x000fea0003800200 */
.L_x_39974:
        /* <DEDUP_REMOVED lines=39> */
.L_x_39977:
[----:B------:R-:W-:Y:S05]  /*87f0*/  BSYNC.RECONVERGENT B6 ;  /* 0x0000000000067941 */ /* 0x000fea0003800200 */
.L_x_39976:
        /* <DEDUP_REMOVED lines=19> */
.L_x_39969:
[----:B------:R-:W-:-:S04]  /*8930*/  ISETP.NE.U32.AND P0, PT, R29, RZ, PT ;  /* 0x000000ff1d00720c */ /* 0x000fc80003f05070 */
[----:B------:R-:W-:-:S13]  /*8940*/  ISETP.NE.AND.EX P0, PT, RZ, RZ, PT, P0 ;  /* 0x000000ffff00720c */ /* 0x000fda0003f05300 */
[----:B------:R-:W-:Y:S05]  /*8950*/  @!P0 BRA `(.L_x_39979) ;  /* 0x0000000400ec8947 */ /* 0x000fea0003800000 */
[----:B------:R-:W-:-:S04]  /*8960*/  IMAD.SHL.U32 R28, R28, 0x8, RZ ;  /* 0x000000081c1c7824 */ /* 0x000fc800078e00ff */
[----:B01----:R-:W0:Y:S02]  /*8970*/  LDC.64 R4, c[0x0][R28+0x600] ;  /* 0x000180001c047b82 */ /* 0x003e240000000a00 */
        /* <DEDUP_REMOVED lines=27> */
.L_x_39980:
        /* <DEDUP_REMOVED lines=42> */
.L_x_39981:
        /* <DEDUP_REMOVED lines=42> */
.L_x_39982:
        /* <DEDUP_REMOVED lines=10> */
.L_x_39979:
[----:B01----:R-:W0:Y:S01]  /*9110*/  LDC.64 R4, c[0x0][0x5f0] ;  /* 0x00017c00ff047b82 */ /* 0x003e220000000a00 */
[----:B------:R-:W1:Y:S01]  /*9120*/  LDCU.64 UR4, c[0x0][0x5e8] ;  /* 0x0000bd00ff0477ac */ /* 0x000e620008000a00 */
[----:B0-----:R-:W2:Y:S01]  /*9130*/  LDG.E.128 R4, desc[UR36][R4.64] ;  /* 0x0000002404047981 */ /* 0x001ea2000c1e1d00 */
[----:B-1----:R-:W-:Y:S02]  /*9140*/  IADD3 R26, P0, PT, R26, UR4, RZ ;  /* 0x000000041a1a7c10 */ /* 0x002fe4000ff1e0ff */
[----:B------:R-:W-:Y:S02]  /*9150*/  IADD3 R33, PT, PT, R33, 0x80, RZ ;  /* 0x0000008021217810 */ /* 0x000fe40007ffe0ff */
[----:B------:R-:W-:-:S05]  /*9160*/  IADD3.X R27, PT, PT, R27, UR5, RZ, P0, !PT ;  /* 0x000000051b1b7c10 */ /* 0x000fca00087fe4ff */
[----:B--2---:R2:W-:Y:S04]  /*9170*/  STG.E.128 desc[UR36][R26.64], R4 ;  /* 0x000000041a007986 */ /* 0x0045e8000c101d24 */
.L_x_39968:
[----:B------:R-:W-:Y:S05]  /*9180*/  BSYNC.RECONVERGENT B8 ;  /* 0x0000000000087941 */ /* 0x000fea0003800200 */
.L_x_39967:
[----:B------:R-:W3:Y:S02]  /*9190*/  LDCU.64 UR4, c[0x0][0x380] ;  /* 0x00007000ff0477ac */ /* 0x000ee40008000a00 */
[----:B---3--:R-:W-:-:S04]  /*91a0*/  ISETP.GE.U32.AND P0, PT, R33, UR4, PT ;  /* 0x0000000421007c0c */ /* 0x008fc8000bf06070 */
[----:B------:R-:W-:-:S13]  /*91b0*/  ISETP.GE.AND.EX P0, PT, RZ, UR5, PT, P0 ;  /* 0x00000005ff007c0c */ /* 0x000fda000bf06300 */
[----:B------:R-:W-:Y:S05]  /*91c0*/  @P0 EXIT ;  /* 0x000000000000094d */ /* 0x000fea0003800000 */
[----:B------:R-:W3:Y:S01]  /*91d0*/  LDC R0, c[0x0][0x5f8] ;  /* 0x00017e00ff007b82 */ /* 0x000ee20000000800 */
[----:B------:R-:W-:Y:S01]  /*91e0*/  ISETP.GE.U32.AND P0, PT, R36, 0x3, PT ;  /* 0x000000032400780c */ /* 0x000fe20003f06070 */
[----:B------:R-:W-:Y:S01]  /*91f0*/  IMAD.MOV.U32 R31, RZ, RZ, RZ ;  /* 0x000000ffff1f7224 */ /* 0x000fe200078e00ff */
[----:B--2---:R-:W-:Y:S02]  /*9200*/  CS2R R26, SRZ ;  /* 0x00000000001a7805 */ /* 0x004fe4000001ff00 */
[----:B------:R-:W-:Y:S02]  /*9210*/  ISETP.GE.U32.AND.EX P0, PT, R2, RZ, PT, P0 ;  /* 0x000000ff0200720c */ /* 0x000fe40003f06100 */
[----:B---3--:R-:W-:-:S11]  /*9220*/  LOP3.LUT R30, R0, 0x3, RZ, 0xc0, !PT ;  /* 0x00000003001e7812 */ /* 0x008fd600078ec0ff */
        /* <DEDUP_REMOVED lines=8> */
.L_x_39992:
        /* <DEDUP_REMOVED lines=27> */
.L_x_39985:
[----:B------:R-:W-:Y:S05]  /*9460*/  BSYNC.RECONVERGENT B6 ;  /* 0x0000000000067941 */ /* 0x000fea0003800200 */
.L_x_39984:
        /* <DEDUP_REMOVED lines=38> */
.L_x_39987:
[----:B------:R-:W-:Y:S05]  /*96d0*/  BSYNC.RECONVERGENT B6 ;  /* 0x0000000000067941 */ /* 0x000fea0003800200 */
.L_x_39986:
        /* <DEDUP_REMOVED lines=39> */
.L_x_39989:
[----:B------:R-:W-:Y:S05]  /*9950*/  BSYNC.RECONVERGENT B6 ;  /* 0x0000000000067941 */ /* 0x000fea0003800200 */
.L_x_39988:
        /* <DEDUP_REMOVED lines=39> */
.L_x_39991:
[----:B------:R-:W-:Y:S05]  /*9bd0*/  BSYNC.RECONVERGENT B6 ;  /* 0x0000000000067941 */ /* 0x000fea0003800200 */
.L_x_39990:
        /* <DEDUP_REMOVED lines=19> */
.L_x_39983:
[----:B------:R-:W-:-:S04]  /*9d10*/  ISETP.NE.U32.AND P0, PT, R30, RZ, PT ;  /* 0x000000ff1e00720c */ /* 0x000fc80003f05070 */
[----:B------:R-:W-:-:S13]  /*9d20*/  ISETP.NE.AND.EX P0, PT, RZ, RZ, PT, P0 ;  /* 0x000000ffff00720c */ /* 0x000fda0003f05300 */
[----:B------:R-:W-:Y:S05]  /*9d30*/  @!P0 BRA `(.L_x_39993) ;  /* 0x0000000400e88947 */ /* 0x000fea0003800000 */
[----:B------:R-:W-:-:S04]  /*9d40*/  IMAD.SHL.U32 R31, R31, 0x8, RZ ;  /* 0x000000081f1f7824 */ /* 0x000fc800078e00ff */
[----:B------:R-:W2:Y:S02]  /*9d50*/  LDC.64 R2, c[0x0][R31+0x600] ;  /* 0x000180001f027b82 */ /* 0x000ea40000000a00 */
[----:B--2---:R-:W2:Y:S06]  /*9d60*/  LDG.E.64 R18, desc[UR36][R2.64] ;  /* 0x0000002402127981 */ /* 0x004eac000c1e1b00 */
[----:B01----:R-:W0:Y:S02]  /*9d70*/  LDC.64 R4, c[0x0][R31+0x6c8] ;  /* 0x0001b2001f047b82 */ /* 0x003e240000000a00 */
        /* <DEDUP_REMOVED lines=24> */
.L_x_39994:
        /* <DEDUP_REMOVED lines=42> */
.L_x_39995:
        /* <DEDUP_REMOVED lines=42> */
.L_x_39996:
        /* <DEDUP_REMOVED lines=10> */
.L_x_39993:
[----:B------:R-:W0:Y:S01]  /*a4e0*/  LDC.64 R2, c[0x0][0x5f0] ;  /* 0x00017c00ff027b82 */ /* 0x000e220000000a00 */
[----:B------:R-:W2:Y:S01]  /*a4f0*/  LDCU.64 UR4, c[0x0][0x5e8] ;  /* 0x0000bd00ff0477ac */ /* 0x000ea20008000a00 */
[----:B01----:R-:W3:Y:S01]  /*a500*/  LDG.E.128 R4, desc[UR36][R2.64] ;  /* 0x0000002402047981 */ /* 0x003ee2000c1e1d00 */
[----:B--2---:R-:W-:-:S04]  /*a510*/  IADD3 R26, P0, PT, R26, UR4, RZ ;  /* 0x000000041a1a7c10 */ /* 0x004fc8000ff1e0ff */
[----:B------:R-:W-:-:S05]  /*a520*/  IADD3.X R27, PT, PT, R27, UR5, RZ, P0, !PT ;  /* 0x000000051b1b7c10 */ /* 0x000fca00087fe4ff */
[----:B---3--:R-:W-:Y:S01]  /*a530*/  STG.E.128 desc[UR36][R26.64], R4 ;  /* 0x000000041a007986 */ /* 0x008fe2000c101d24 */
[----:B------:R-:W-:Y:S05]  /*a540*/  EXIT ;  /* 0x000000000000794d */ /* 0x000fea0003800000 */
.L_x_39934:
        /* <DEDUP_REMOVED lines=10> */
[----:B------:R-:W-:Y:S01]  /*a5f0*/  IMAD.MOV.U32 R32, RZ, RZ, RZ ;  /* 0x000000ffff207224 */ /* 0x000fe200078e00ff */
[----:B------:R-:W1:Y:S01]  /*a600*/  LDCU UR6, c[0x0][0x38c] ;  /* 0x00007180ff0677ac */ /* 0x000e620008000800 */
[----:B------:R-:W2:Y:S01]  /*a610*/  LDCU.64 UR8, c[0x0][0x4b8] ;  /* 0x00009700ff0877ac */ /* 0x000ea20008000a00 */
[----:B------:R-:W-:Y:S01]  /*a620*/  UISETP.NE.AND UP0, UPT, UR38, URZ, UPT ;  /* 0x000000ff2600728c */ /* 0x000fe2000bf05270 */
[----:B0-----:R-:W-:Y:S01]  /*a630*/  IMAD.HI.U32 R2, R33, UR4, R32 ;  /* 0x0000000421027c27 */ /* 0x001fe2000f8e0020 */
[----:B------:R-:W0:Y:S04]  /*a640*/  LDCU UR4, c[0x0][0x4c0] ;  /* 0x00009800ff0477ac */ /* 0x000e280008000800 */
[----:B------:R-:W-:-:S04]  /*a650*/  SHF.R.U32.HI R3, RZ, UR5, R2 ;  /* 0x00000005ff037c19 */ /* 0x000fc80008011602 */
[----:B------:R-:W-:-:S05]  /*a660*/  IADD3 R30, PT, PT, -R3, RZ, RZ ;  /* 0x000000ff031e7210 */ /* 0x000fca0007ffe1ff */
[----:B-1----:R-:W-:-:S04]  /*a670*/  IMAD R30, R30, UR6, R33 ;  /* 0x000000061e1e7c24 */ /* 0x002fc8000f8e0221 */
[C---:B--2---:R-:W-:Y:S02]  /*a680*/  IMAD R32, R30.reuse, UR8, RZ ;  /* 0x000000081e207c24 */ /* 0x044fe4000f8e02ff */
[C---:B------:R-:W-:Y:S02]  /*a690*/  IMAD R31, R30.reuse, UR9, RZ ;  /* 0x000000091e1f7c24 */ /* 0x040fe4000f8e02ff */
[----:B0-----:R-:W-:Y:S01]  /*a6a0*/  IMAD R30, R30, UR4, RZ ;  /* 0x000000041e1e7c24 */ /* 0x001fe2000f8e02ff */
        /* <DEDUP_REMOVED lines=335> */
.L_x_39999:
[C---:B------:R-:W-:Y:S01]  /*bba0*/  ISETP.GE.U32.AND P0, PT, R4.reuse, 0x4, PT ;  /* 0x000000040400780c */ /* 0x040fe20003f06070 */
        /* <DEDUP_REMOVED lines=12> */
.L_x_40009:
        /* <DEDUP_REMOVED lines=29> */
.L_x_40002:
[----:B------:R-:W-:Y:S05]  /*be40*/  BSYNC.RECONVERGENT B6 ;  /* 0x0000000000067941 */ /* 0x000fea0003800200 */
.L_x_40001:
        /* <DEDUP_REMOVED lines=40> */
.L_x_40004:
[----:B------:R-:W-:Y:S05]  /*c0d0*/  BSYNC.RECONVERGENT B6 ;  /* 0x0000000000067941 */ /* 0x000fea0003800200 */
.L_x_40003:
        /* <DEDUP_REMOVED lines=41> */
.L_x_40006:
[----:B------:R-:W-:Y:S05]  /*c370*/  BSYNC.RECONVERGENT B6 ;  /* 0x0000000000067941 */ /* 0x000fea0003800200 */
.L_x_40005:
        /* <DEDUP_REMOVED lines=41> */
.L_x_40008:
[----:B------:R-:W-:Y:S05]  /*c610*/  BSYNC.RECONVERGENT B6 ;  /* 0x0000000000067941 */ /* 0x000fea0003800200 */
.L_x_40007:
        /* <DEDUP_REMOVED lines=19> */
.L_x_40000:
        /* <DEDUP_REMOVED lines=35> */
.L_x_40012:
[----:B------:R-:W-:Y:S05]  /*c980*/  BSYNC.RECONVERGENT B6 ;  /* 0x0000000000067941 */ /* 0x000fea0003800200 */
.L_x_40011:
        /* <DEDUP_REMOVED lines=45> */
.L_x_40014:
[----:B------:R-:W-:Y:S05]  /*cc60*/  BSYNC.RECONVERGENT B6 ;  /* 0x0000000000067941 */ /* 0x000fea0003800200 */
.L_x_40013:
        /* <DEDUP_REMOVED lines=46> */
.L_x_40016:
[----:B------:R-:W-:Y:S05]  /*cf50*/  BSYNC.RECONVERGENT B6 ;  /* 0x0000000000067941 */ /* 0x000fea0003800200 */
.L_x_40015:
        /* <DEDUP_REMOVED lines=10> */
.L_x_40010:
[----:B------:R-:W0:Y:S02]  /*d000*/  LDCU.64 UR4, c[0x0][0x5f0] ;  /* 0x0000be00ff0477ac */ /* 0x000e240008000a00 */
[----:B0-----:R-:W-:-:S04]  /*d010*/  IADD3 R2, P0, PT, R31, UR4, RZ ;  /* 0x000000041f027c10 */ /* 0x001fc8000ff1e0ff */
[----:B------:R-:W-:Y:S01]  /*d020*/  IADD3.X R3, PT, PT, RZ, UR5, RZ, P0, !PT ;  /* 0x00000005ff037c10 */ /* 0x000fe200087fe4ff */
[----:B------:R-:W0:Y:S04]  /*d030*/  LDCU.64 UR4, c[0x0][0x5e8] ;  /* 0x0000bd00ff0477ac */ /* 0x000e280008000a00 */
[----:B------:R-:W2:Y:S01]  /*d040*/  LDG.E.128 R4, desc[UR36][R2.64] ;  /* 0x0000002402047981 */ /* 0x000ea2000c1e1d00 */
[----:B------:R-:W-:Y:S01]  /*d050*/  VIADD R33, R33, 0x80 ;  /* 0x0000008021217836 */ /* 0x000fe20000000000 */
[----:B0-----:R-:W-:-:S04]  /*d060*/  IADD3 R34, P0, P1, R34, UR4, R32 ;  /* 0x0000000422227c10 */ /* 0x001fc8000f91e020 */
[----:B------:R-:W-:-:S05]  /*d070*/  IADD3.X R35, PT, PT, R35, UR5, RZ, P0, P1 ;  /* 0x0000000523237c10 */ /* 0x000fca00087e24ff */
[----:B--2---:R0:W-:Y:S04]  /*d080*/  STG.E.128 desc[UR36][R34.64], R4 ;  /* 0x0000000422007986 */ /* 0x0041e8000c101d24 */
.L_x_39998:
[----:B------:R-:W-:Y:S05]  /*d090*/  BSYNC.RECONVERGENT B8 ;  /* 0x0000000000087941 */ /* 0x000fea0003800200 */
.L_x_39997:
[----:B------:R-:W1:Y:S01]  /*d0a0*/  LDCU.64 UR4, c[0x0][0x380] ;  /* 0x00007000ff0477ac */ /* 0x000e620008000a00 */
[----:B------:R-:W-:Y:S01]  /*d0b0*/  BSSY.RECONVERGENT B8, `(.L_x_40017) ;  /* 0x00002b0000087945 */ /* 0x000fe20003800200 */
[----:B-1----:R-:W-:-:S04]  /*d0c0*/  ISETP.GE.U32.AND P0, PT, R33, UR4, PT ;  /* 0x0000000421007c0c */ /* 0x002fc8000bf06070 */
[----:B------:R-:W-:-:S13]  /*d0d0*/  ISETP.GE.AND.EX P0, PT, RZ, UR5, PT, P0 ;  /* 0x00000005ff007c0c */ /* 0x000fda000bf06300 */
[----:B------:R-:W-:Y:S05]  /*d0e0*/  @P0 BRA `(.L_x_40018) ;  /* 0x0000002800b00947 */ /* 0x000fea0003800000 */
[----:B------:R-:W1:Y:S01]  /*d0f0*/  LDCU.64 UR4, c[0x0][0x390] ;  /* 0x00007200ff0477ac */ /* 0x000e620008000a00 */
[----:B------:R-:W-:Y:S01]  /*d100*/  HFMA2 R32, -RZ, RZ, 0, 0 ;  /* 0x00000000ff207431 */ /* 0x000fe200000001ff */
[----:B------:R-:W2:Y:S01]  /*d110*/  LDCU UR6, c[0x0][0x38c] ;  /* 0x00007180ff0677ac */ /* 0x000ea20008000800 */
[----:B------:R-:W3:Y:S01]  /*d120*/  LDCU.64 UR8, c[0x0][0x4b8] ;  /* 0x00009700ff0877ac */ /* 0x000ee20008000a00 */
[----:B------:R-:W-:Y:S02]  /*d130*/  UISETP.NE.AND UP0, UPT, UR38, URZ, UPT ;  /* 0x000000ff2600728c */ /* 0x000fe4000bf05270 */
[----:B-1----:R-:W-:Y:S01]  /*d140*/  IMAD.HI.U32 R2, R33, UR4, R32 ;  /* 0x0000000421027c27 */ /* 0x002fe2000f8e0020 */
[----:B------:R-:W1:Y:S04]  /*d150*/  LDCU UR4, c[0x0][0x4c0] ;  /* 0x00009800ff0477ac */ /* 0x000e680008000800 */
[----:B------:R-:W-:-:S05]  /*d160*/  SHF.R.U32.HI R3, RZ, UR5, R2 ;  /* 0x00000005ff037c19 */ /* 0x000fca0008011602 */
[----:B------:R-:W-:-:S04]  /*d170*/  IMAD.MOV R30, RZ, RZ, -R3 ;  /* 0x000000ffff1e7224 */ /* 0x000fc800078e0a03 */
[----:B--2---:R-:W-:-:S04]  /*d180*/  IMAD R30, R30, UR6, R33 ;  /* 0x000000061e1e7c24 */ /* 0x004fc8000f8e0221 */
[C---:B---3--:R-:W-:Y:S02]  /*d190*/  IMAD R32, R30.reuse, UR8, RZ ;  /* 0x000000081e207c24 */ /* 0x048fe4000f8e02ff */
[C---:B------:R-:W-:Y:S02]  /*d1a0*/  IMAD R31, R30.reuse, UR9, RZ ;  /* 0x000000091e1f7c24 */ /* 0x040fe4000f8e02ff */
[----:B-1----:R-:W-:Y:S01]  /*d1b0*/  IMAD R30, R30, UR4, RZ ;  /* 0x000000041e1e7c24 */ /* 0x002fe2000f8e02ff */
        /* <DEDUP_REMOVED lines=335> */
.L_x_40019:
[----:B------:R-:W1:Y:S01]  /*e6b0*/  LDC.64 R2, c[0x0][0x5f8] ;  /* 0x00017e00ff027b82 */ /* 0x000e620000000a00 */
[----:B------:R-:W-:Y:S02]  /*e6c0*/  MOV R29, RZ ;  /* 0x000000ff001d7202 */ /* 0x000fe40000000f00 */
[----:B0-----:R-:W-:Y:S02]  /*e6d0*/  CS2R R34, SRZ ;  /* 0x0000000000227805 */ /* 0x001fe4000001ff00 */
[C---:B-1----:R-:W-:Y:S02]  /*e6e0*/  ISETP.GE.U32.AND P0, PT, R2.reuse, 0x4, PT ;  /* 0x000000040200780c */ /* 0x042fe40003f06070 */
[----:B------:R-:W-:Y:S02]  /*e6f0*/  LOP3.LUT R28, R2, 0x3, RZ, 0xc0, !PT ;  /* 0x00000003021c7812 */ /* 0x000fe400078ec0ff */
        /* <DEDUP_REMOVED lines=9> */
.L_x_40029:
        /* <DEDUP_REMOVED lines=29> */
.L_x_40022:
[----:B------:R-:W-:Y:S05]  /*e960*/  BSYNC.RECONVERGENT B6 ;  /* 0x0000000000067941 */ /* 0x000fea0003800200 */
.L_x_40021:
        /* <DEDUP_REMOVED lines=40> */
.L_x_40024:
[----:B------:R-:W-:Y:S05]  /*ebf0*/  BSYNC.RECONVERGENT B6 ;  /* 0x0000000000067941 */ /* 0x000fea0003800200 */
.L_x_40023:
[----:B------:R-:W0:Y:S02]  /*ec00*/  LDC.64 R4, c[0x0][R27+0x1e8] ;  /* 0x00007a001b047b82 */ /* 0x000e240000000a00 */
[----:B0-----:R-:W-:-:S04]  /*ec10*/  IADD3 R24, P0, PT, R4, R30, RZ ;  /* 0x0000001e04187210 */ /* 0x001fc80007f1e0ff */
[----:B------:R-:W-:-:S06]  /*ec20*/  IADD3.X R25, PT, PT, RZ, R5, RZ, P0, !PT ;  /* 0x00000005ff197210 */ /* 0x000fcc00007fe4ff */
[----:B------:R-:W2:Y:S01]  /*ec30*/  LDG.E.64 R24, desc[UR36][R24.64] ;  /* 0x0000002418187981 */ /* 0x000ea2000c1e1b00 */
[----:B------:R-:W0:Y:S01]  /*ec40*/  LDC.64 R22, c[0x0][R27+0x2b0] ;  /* 0x0000ac001b167b82 */ /* 0x000e220000000a00 */
[--C-:B------:R-:W-:Y:S01]  /*ec50*/  SHF.R.S32.HI R37, RZ, 0x1f, R19.reuse ;  /* 0x0000001fff257819 */ /* 0x100fe20000011413 */
        /* <DEDUP_REMOVED lines=35> */
.L_x_40026:
[----:B------:R-:W-:Y:S05]  /*ee90*/  BSYNC.RECONVERGENT B6 ;  /* 0x0000000000067941 */ /* 0x000fea0003800200 */
.L_x_40025:
        /* <DEDUP_REMOVED lines=41> */
.L_x_40028:
[----:B------:R-:W-:Y:S05]  /*f130*/  BSYNC.RECONVERGENT B6 ;  /* 0x0000000000067941 */ /* 0x000fea0003800200 */
.L_x_40027:
        /* <DEDUP_REMOVED lines=19> */
.L_x_40020:
        /* <DEDUP_REMOVED lines=35> */
.L_x_40032:
[----:B------:R-:W-:Y:S05]  /*f4a0*/  BSYNC.RECONVERGENT B6 ;  /* 0x0000000000067941 */ /* 0x000fea0003800200 */
.L_x_40031:
        /* <DEDUP_REMOVED lines=45> */
.L_x_40034:
[----:B------:R-:W-:Y:S05]  /*f780*/  BSYNC.RECONVERGENT B6 ;  /* 0x0000000000067941 */ /* 0x000fea0003800200 */
.L_x_40033:
        /* <DEDUP_REMOVED lines=46> */
.L_x_40036:
[----:B------:R-:W-:Y:S05]  /*fa70*/  BSYNC.RECONVERGENT B6 ;  /* 0x0000000000067941 */ /* 0x000fea0003800200 */
.L_x_40035:
        /* <DEDUP_REMOVED lines=10> */
.L_x_40030:
[----:B------:R-:W0:Y:S02]  /*fb20*/  LDCU.64 UR4, c[0x0][0x5f0] ;  /* 0x0000be00ff0477ac */ /* 0x000e240008000a00 */
[----:B0-----:R-:W-:-:S05]  /*fb30*/  IADD3 R2, P0, PT, R31, UR4, RZ ;  /* 0x000000041f027c10 */ /* 0x001fca000ff1e0ff */
[----:B------:R-:W-:Y:S01]  /*fb40*/  IMAD.X R3, RZ, RZ, UR5, P0 ;  /* 0x00000005ff037e24 */ /* 0x000fe200080e06ff */
[----:B------:R-:W0:Y:S04]  /*fb50*/  LDCU.64 UR4, c[0x0][0x5e8] ;  /* 0x0000bd00ff0477ac */ /* 0x000e280008000a00 */
[----:B------:R-:W2:Y:S01]  /*fb60*/  LDG.E.128 R4, desc[UR36][R2.64] ;  /* 0x0000002402047981 */ /* 0x000ea2000c1e1d00 */
[----:B------:R-:W-:Y:S02]  /*fb70*/  IADD3 R33, PT, PT, R33, 0x80, RZ ;  /* 0x0000008021217810 */ /* 0x000fe40007ffe0ff */
[----:B0-----:R-:W-:-:S04]  /*fb80*/  IADD3 R34, P0, P1, R34, UR4, R32 ;  /* 0x0000000422227c10 */ /* 0x001fc8000f91e020 */
[----:B------:R-:W-:-:S05]  /*fb90*/  IADD3.X R35, PT, PT, R35, UR5, RZ, P0, P1 ;  /* 0x0000000523237c10 */ /* 0x000fca00087e24ff */
[----:B--2---:R1:W-:Y:S04]  /*fba0*/  STG.E.128 desc[UR36][R34.64], R4 ;  /* 0x0000000422007986 */ /* 0x0043e8000c101d24 */
.L_x_40018:
[----:B------:R-:W-:Y:S05]  /*fbb0*/  BSYNC.RECONVERGENT B8 ;  /* 0x0000000000087941 */ /* 0x000fea0003800200 */
.L_x_40017:
        /* <DEDUP_REMOVED lines=9> */
[----:B01----:R-:W-:Y:S01]  /*fc50*/  MOV R5, R33 ;  /* 0x0000002100057202 */ /* 0x003fe20000000f00 */
[----:B------:R-:W-:Y:S01]  /*fc60*/  IMAD.MOV.U32 R4, RZ, RZ, RZ ;  /* 0x000000ffff047224 */ /* 0x000fe200078e00ff */
[----:B------:R-:W0:Y:S01]  /*fc70*/  LDCU UR6, c[0x0][0x38c] ;  /* 0x00007180ff0677ac */ /* 0x000e220008000800 */
[----:B------:R-:W1:Y:S01]  /*fc80*/  LDCU.64 UR8, c[0x0][0x4b8] ;  /* 0x00009700ff0877ac */ /* 0x000e620008000a00 */
[----:B------:R-:W-:Y:S01]  /*fc90*/  UISETP.NE.AND UP0, UPT, UR38, URZ, UPT ;  /* 0x000000ff2600728c */ /* 0x000fe2000bf05270 */
[----:B--2---:R-:W-:Y:S01]  /*fca0*/  IMAD.HI.U32 R4, R33, UR4, R4 ;  /* 0x0000000421047c27 */ /* 0x004fe2000f8e0004 */
[----:B------:R-:W2:Y:S04]  /*fcb0*/  LDCU UR4, c[0x0][0x4c0] ;  /* 0x00009800ff0477ac */ /* 0x000ea80008000800 */
[----:B------:R-:W-:-:S05]  /*fcc0*/  SHF.R.U32.HI R5, RZ, UR5, R4 ;  /* 0x00000005ff057c19 */ /* 0x000fca0008011604 */
[----:B------:R-:W-:-:S04]  /*fcd0*/  IMAD.MOV R28, RZ, RZ, -R5 ;  /* 0x000000ffff1c7224 */ /* 0x000fc800078e0a05 */
[----:B0-----:R-:W-:-:S04]  /*fce0*/  IMAD R28, R28, UR6, R33 ;  /* 0x000000061c1c7c24 */ /* 0x001fc8000f8e0221 */
[C---:B-1----:R-:W-:Y:S02]  /*fcf0*/  IMAD R30, R28.reuse, UR8, RZ ;  /* 0x000000081c1e7c24 */ /* 0x042fe4000f8e02ff */
[C---:B------:R-:W-:Y:S02]  /*fd00*/  IMAD R29, R28.reuse, UR9, RZ ;  /* 0x000000091c1d7c24 */ /* 0x040fe4000f8e02ff */
[----:B--2---:R-:W-:Y:S01]  /*fd10*/  IMAD R28, R28, UR4, RZ ;  /* 0x000000041c1c7c24 */ /* 0x004fe2000f8e02ff */
        /* <DEDUP_REMOVED lines=335> */
.L_x_40039:
[----:B------:R-:W-:Y:S02]  /*11210*/  ISETP.GE.U32.AND P0, PT, R32, 0x3, PT ;  /* 0x000000032000780c */ /* 0x000fe40003f06070 */
        /* <DEDUP_REMOVED lines=12> */
.L_x_40049:
        /* <DEDUP_REMOVED lines=29> */
.L_x_40042:
[----:B------:R-:W-:Y:S05]  /*114b0*/  BSYNC.RECONVERGENT B6 ;  /* 0x0000000000067941 */ /* 0x000fea0003800200 */
.L_x_40041:
        /* <DEDUP_REMOVED lines=40> */
.L_x_40044:
[----:B------:R-:W-:Y:S05]  /*11740*/  BSYNC.RECONVERGENT B6 ;  /* 0x0000000000067941 */ /* 0x000fea0003800200 */
.L_x_40043:
        /* <DEDUP_REMOVED lines=41> */
.L_x_40046:
[----:B------:R-:W-:Y:S05]  /*119e0*/  BSYNC.RECONVERGENT B6 ;  /* 0x0000000000067941 */ /* 0x000fea0003800200 */
.L_x_40045:
        /* <DEDUP_REMOVED lines=41> */
.L_x_40048:
[----:B------:R-:W-:Y:S05]  /*11c80*/  BSYNC.RECONVERGENT B6 ;  /* 0x0000000000067941 */ /* 0x000fea0003800200 */
.L_x_40047:
        /* <DEDUP_REMOVED lines=19> */
.L_x_40040:
        /* <DEDUP_REMOVED lines=35> */
.L_x_40052:
[----:B------:R-:W-:Y:S05]  /*11ff0*/  BSYNC.RECONVERGENT B6 ;  /* 0x0000000000067941 */ /* 0x000fea0003800200 */
.L_x_40051:
        /* <DEDUP_REMOVED lines=45> */
.L_x_40054:
[----:B------:R-:W-:Y:S05]  /*122d0*/  BSYNC.RECONVERGENT B6 ;  /* 0x0000000000067941 */ /* 0x000fea0003800200 */
.L_x_40053:
        /* <DEDUP_REMOVED lines=45> */
.L_x_40056:
[----:B------:R-:W-:Y:S05]  /*125b0*/  BSYNC.RECONVERGENT B6 ;  /* 0x0000000000067941 */ /* 0x000fea0003800200 */
.L_x_40055:
        /* <DEDUP_REMOVED lines=10> */
.L_x_40050:
        /* <DEDUP_REMOVED lines=9> */
.L_x_40038:
[----:B------:R-:W-:Y:S05]  /*126f0*/  BSYNC.RECONVERGENT B8 ;  /* 0x0000000000087941 */ /* 0x000fea0003800200 */
.L_x_40037:
[----:B------:R-:W3:Y:S02]  /*12700*/  LDCU.64 UR4, c[0x0][0x380] ;  /* 0x00007000ff0477ac */ /* 0x000ee40008000a00 */
[----:B---3--:R-:W-:-:S04]  /*12710*/  ISETP.GE.U32.AND P0, PT, R33, UR4, PT ;  /* 0x0000000421007c0c */ /* 0x008fc8000bf06070 */
[----:B------:R-:W-:-:S13]  /*12720*/  ISETP.GE.AND.EX P0, PT, RZ, UR5, PT, P0 ;  /* 0x00000005ff007c0c */ /* 0x000fda000bf06300 */
[----:B------:R-:W-:Y:S05]  /*12730*/  @P0 EXIT ;  /* 0x000000000000094d */ /* 0x000fea0003800000 */
[----:B------:R-:W0:Y:S01]  /*12740*/  LDCU.64 UR4, c[0x0][0x390] ;  /* 0x00007200ff0477ac */ /* 0x000e220008000a00 */
[----:B------:R-:W-:Y:S02]  /*12750*/  HFMA2 R2, -RZ, RZ, 0, 0 ;  /* 0x00000000ff027431 */ /* 0x000fe400000001ff */
[----:B------:R-:W-:Y:S01]  /*12760*/  IMAD.MOV.U32 R3, RZ, RZ, R33 ;  /* 0x000000ffff037224 */ /* 0x000fe200078e0021 */
[----:B------:R-:W3:Y:S01]  /*12770*/  LDCU UR6, c[0x0][0x38c] ;  /* 0x00007180ff0677ac */ /* 0x000ee20008000800 */
[----:B------:R-:W4:Y:S01]  /*12780*/  LDCU.64 UR8, c[0x0][0x4b8] ;  /* 0x00009700ff0877ac */ /* 0x000f220008000a00 */
[----:B------:R-:W-:Y:S01]  /*12790*/  UISETP.NE.AND UP0, UPT, UR38, URZ, UPT ;  /* 0x000000ff2600728c */ /* 0x000fe2000bf05270 */
[----:B012---:R-:W-:Y:S01]  /*127a0*/  IMAD.HI.U32 R4, R33, UR4, R2 ;  /* 0x0000000421047c27 */ /* 0x007fe2000f8e0002 */
[----:B------:R-:W0:Y:S04]  /*127b0*/  LDCU UR4, c[0x0][0x4c0] ;  /* 0x00009800ff0477ac */ /* 0x000e280008000800 */
[----:B------:R-:W-:-:S04]  /*127c0*/  SHF.R.U32.HI R5, RZ, UR5, R4 ;  /* 0x00000005ff057c19 */ /* 0x000fc80008011604 */
[----:B------:R-:W-:-:S05]  /*127d0*/  IADD3 R2, PT, PT, -R5, RZ, RZ ;  /* 0x000000ff05027210 */ /* 0x000fca0007ffe1ff */
[----:B---3--:R-:W-:-:S04]  /*127e0*/  IMAD R2, R2, UR6, R33 ;  /* 0x0000000602027c24 */ /* 0x008fc8000f8e0221 */
[C---:B----4-:R-:W-:Y:S02]  /*127f0*/  IMAD R29, R2.reuse, UR8, RZ ;  /* 0x00000008021d7c24 */ /* 0x050fe4000f8e02ff */
        /* <DEDUP_REMOVED lines=337> */
.L_x_40057:
[----:B------:R-:W0:Y:S01]  /*13d10*/  LDC R0, c[0x0][0x5f8] ;  /* 0x00017e00ff007b82 */ /* 0x000e220000000800 */
[----:B------:R-:W-:Y:S01]  /*13d20*/  ISETP.GE.U32.AND P0, PT, R32, 0x3, PT ;  /* 0x000000032000780c */ /* 0x000fe20003f06070 */
[----:B------:R-:W-:Y:S01]  /*13d30*/  IMAD.MOV.U32 R34, RZ, RZ, RZ ;  /* 0x000000ffff227224 */ /* 0x000fe200078e00ff */
[----:B------:R-:W-:Y:S02]  /*13d40*/  CS2R R26, SRZ ;  /* 0x00000000001a7805 */ /* 0x000fe4000001ff00 */
[----:B------:R-:W-:Y:S02]  /*13d50*/  ISETP.GE.U32.AND.EX P0, PT, R31, RZ, PT, P0 ;  /* 0x000000ff1f00720c */ /* 0x000fe40003f06100 */
[----:B0-----:R-:W-:-:S11]  /*13d60*/  LOP3.LUT R33, R0, 0x3, RZ, 0xc0, !PT ;  /* 0x0000000300217812 */ /* 0x001fd600078ec0ff */
        /* <DEDUP_REMOVED lines=8> */
.L_x_40067:
        /* <DEDUP_REMOVED lines=29> */
.L_x_40060:
[----:B------:R-:W-:Y:S05]  /*13fc0*/  BSYNC.RECONVERGENT B6 ;  /* 0x0000000000067941 */ /* 0x000fea0003800200 */
.L_x_40059:
        /* <DEDUP_REMOVED lines=40> */
.L_x_40062:
[----:B------:R-:W-:Y:S05]  /*14250*/  BSYNC.RECONVERGENT B6 ;  /* 0x0000000000067941 */ /* 0x000fea0003800200 */
.L_x_40061:
        /* <DEDUP_REMOVED lines=41> */
.L_x_40064:
[----:B------:R-:W-:Y:S05]  /*144f0*/  BSYNC.RECONVERGENT B6 ;  /* 0x0000000000067941 */ /* 0x000fea0003800200 */
.L_x_40063:
        /* <DEDUP_REMOVED lines=42> */
.L_x_40066:
[----:B------:R-:W-:Y:S05]  /*147a0*/  BSYNC.RECONVERGENT B6 ;  /* 0x0000000000067941 */ /* 0x000fea0003800200 */
.L_x_40065:
        /* <DEDUP_REMOVED lines=19> */
.L_x_40058:
        /* <DEDUP_REMOVED lines=35> */
.L_x_40070:
[----:B------:R-:W-:Y:S05]  /*14b10*/  BSYNC.RECONVERGENT B6 ;  /* 0x0000000000067941 */ /* 0x000fea0003800200 */
.L_x_40069:
        /* <DEDUP_REMOVED lines=45> */
.L_x_40072:
[----:B------:R-:W-:Y:S05]  /*14df0*/  BSYNC.RECONVERGENT B6 ;  /* 0x0000000000067941 */ /* 0x000fea0003800200 */
.L_x_40071:
        /* <DEDUP_REMOVED lines=45> */
.L_x_40074:
[----:B------:R-:W-:Y:S05]  /*150d0*/  BSYNC.RECONVERGENT B6 ;  /* 0x0000000000067941 */ /* 0x000fea0003800200 */
.L_x_40073:
        /* <DEDUP_REMOVED lines=10> */
.L_x_40068:
[----:B------:R-:W0:Y:S02]  /*15180*/  LDCU.64 UR4, c[0x0][0x5f0] ;  /* 0x0000be00ff0477ac */ /* 0x000e240008000a00 */
[----:B0-----:R-:W-:-:S04]  /*15190*/  IADD3 R2, P0, PT, R28, UR4, RZ ;  /* 0x000000041c027c10 */ /* 0x001fc8000ff1e0ff */
[----:B------:R-:W-:Y:S01]  /*151a0*/  IADD3.X R3, PT, PT, RZ, UR5, RZ, P0, !PT ;  /* 0x00000005ff037c10 */ /* 0x000fe200087fe4ff */
[----:B------:R-:W0:Y:S04]  /*151b0*/  LDCU.64 UR4, c[0x0][0x5e8] ;  /* 0x0000bd00ff0477ac */ /* 0x000e280008000a00 */
[----:B------:R-:W2:Y:S01]  /*151c0*/  LDG.E.128 R4, desc[UR36][R2.64] ;  /* 0x0000002402047981 */ /* 0x000ea2000c1e1d00 */
[----:B0-----:R-:W-:-:S04]  /*151d0*/  IADD3 R26, P0, P1, R26, UR4, R29 ;  /* 0x000000041a1a7c10 */ /* 0x001fc8000f91e01d */
[----:B------:R-:W-:-:S05]  /*151e0*/  IADD3.X R27, PT, PT, R27, UR5, RZ, P0, P1 ;  /* 0x000000051b1b7c10 */ /* 0x000fca00087e24ff */
[----:B--2---:R-:W-:Y:S01]  /*151f0*/  STG.E.128 desc[UR36][R26.64], R4 ;  /* 0x000000041a007986 */ /* 0x004fe2000c101d24 */
[----:B------:R-:W-:Y:S05]  /*15200*/  EXIT ;  /* 0x000000000000794d */ /* 0x000fea0003800000 */
.L_x_40075:
        /* <DEDUP_REMOVED lines=15> */
.L_x_42019:


//--------------------- .text._ZN2at6native24index_elementwise_kernelILi128ELi4EZNS0_16gpu_index_kernelIZNS0_21index_put_kernel_implINS0_10OpaqueTypeILi2EEEEEvRNS_14TensorIteratorEN3c108ArrayRefIlEESA_EUlPcPKclE_EEvRNS_18TensorIteratorBaseESA_SA_RKT_bEUliE_EEvlT1_ --------------------------
	.section	.text._ZN2at6native24index_elementwise_kernelILi128ELi4EZNS0_16gpu_index_kernelIZNS0_21index_put_kernel_implINS0_10OpaqueTypeILi2EEEEEvRNS_14TensorIteratorEN3c108ArrayRefIlEESA_EUlPcPKclE_EEvRNS_18TensorIteratorBaseESA_SA_RKT_bEUliE_EEvlT1_,"ax",@progbits
	.align	128
        .global         _ZN2at6native24index_elementwise_kernelILi128ELi4EZNS0_16gpu_index_kernelIZNS0_21index_put_kernel_implINS0_10OpaqueTypeILi2EEEEEvRNS_14TensorIteratorEN3c108ArrayRefIlEESA_EUlPcPKclE_EEvRNS_18TensorIteratorBaseESA_SA_RKT_bEUliE_EEvlT1_
        .type           _ZN2at6native24index_elementwise_kernelILi128ELi4EZNS0_16gpu_index_kernelIZNS0_21index_put_kernel_implINS0_10OpaqueTypeILi2EEEEEvRNS_14TensorIteratorEN3c108ArrayRefIlEESA_EUlPcPKclE_EEvRNS_18TensorIteratorBaseESA_SA_RKT_bEUliE_EEvlT1_,@function
        .size           _ZN2at6native24index_elementwise_kernelILi128ELi4EZNS0_16gpu_index_kernelIZNS0_21index_put_kernel_implINS0_10OpaqueTypeILi2EEEEEvRNS_14TensorIteratorEN3c108ArrayRefIlEESA_EUlPcPKclE_EEvRNS_18TensorIteratorBaseESA_SA_RKT_bEUliE_EEvlT1_,(.L_x_42020 - _ZN2at6native24index_elementwise_kernelILi128ELi4EZNS0_16gpu_index_kernelIZNS0_21index_put_kernel_implINS0_10OpaqueTypeILi2EEEEEvRNS_14TensorIteratorEN3c108ArrayRefIlEESA_EUlPcPKclE_EEvRNS_18TensorIteratorBaseESA_SA_RKT_bEUliE_EEvlT1_)
        .other          _ZN2at6native24index_elementwise_kernelILi128ELi4EZNS0_16gpu_index_kernelIZNS0_21index_put_kernel_implINS0_10OpaqueTypeILi2EEEEEvRNS_14TensorIteratorEN3c108ArrayRefIlEESA_EUlPcPKclE_EEvRNS_18TensorIteratorBaseESA_SA_RKT_bEUliE_EEvlT1_,@"STO_CUDA_ENTRY STV_DEFAULT"
_ZN2at6native24index_elementwise_kernelILi128ELi4EZNS0_16gpu_index_kernelIZNS0_21index_put_kernel_implINS0_10OpaqueTypeILi2EEEEEvRNS_14TensorIteratorEN3c108ArrayRefIlEESA_EUlPcPKclE_EEvRNS_18TensorIteratorBaseESA_SA_RKT_bEUliE_EEvlT1_:
.text._ZN2at6native24index_elementwise_kernelILi128ELi4EZNS0_16gpu_index_kernelIZNS0_21index_put_kernel_implINS0_10OpaqueTypeILi2EEEEEvRNS_14TensorIteratorEN3c108ArrayRefIlEESA_EUlPcPKclE_EEvRNS_18TensorIteratorBaseESA_SA_RKT_bEUliE_EEvlT1_:
        /* <DEDUP_REMOVED lines=17> */
[----:B0-----:R-:W2:Y:S01]  /*0110*/  @!P1 LDG.E.U16 R2, desc[UR36][R2.64] ;  /* 0x0000002402029981 */ /* 0x001ea2000c1e1500 */
[----:B------:R-:W-:-:S05]  /*0120*/  @!P1 VIADD R33, R33, 0x80 ;  /* 0x0000008021219836 */ /* 0x000fca0000000000 */
        /* <DEDUP_REMOVED lines=8> */
[----:B------:R-:W-:Y:S01]  /*01b0*/  @!P0 VIADD R33, R33, 0x80 ;  /* 0x0000008021218836 */ /* 0x000fe20000000000 */
[----:B------:R-:W-:Y:S04]  /*01c0*/  BSSY.RECONVERGENT B0, `(.L_x_40078) ;  /* 0x000000c000007945 */ /* 0x000fe80003800200 */
        /* <DEDUP_REMOVED lines=11> */
.L_x_40079:
[----:B------:R-:W-:Y:S05]  /*0280*/  BSYNC.RECONVERGENT B0 ;  /* 0x0000000000007941 */ /* 0x000fea0003800200 */
.L_x_40078:
[----:B------:R-:W-:-:S04]  /*0290*/  ISETP.GE.U32.AND P0, PT, R33, UR4, PT ;  /* 0x0000000421007c0c */ /* 0x000fc8000bf06070 */
[----:B------:R-:W-:-:S13]  /*02a0*/  ISETP.GE.AND.EX P0, PT, RZ, UR5, PT, P0 ;  /* 0x00000005ff007c0c */ /* 0x000fda000bf06300 */
[----:B------:R-:W-:Y:S05]  /*02b0*/  @P0 EXIT ;  /* 0x000000000000094d */ /* 0x000fea0003800000 */
[----:B0-----:R-:W0:Y:S02]  /*02c0*/  LDC.64 R2, c[0x0][0x5f0] ;  /* 0x00017c00ff027b82 */ /* 0x001e240000000a00 */
[----:B0-----:R-:W2:Y:S06]  /*02d0*/  LDG.E.U16 R2, desc[UR36][R2.64] ;  /* 0x0000002402027981 */ /* 0x001eac000c1e1500 */
[----:B-1----:R-:W0:Y:S01]  /*02e0*/  LDC.64 R4, c[0x0][0x5e8] ;  /* 0x00017a00ff047b82 */ /* 0x002e220000000a00 */
[----:B--2---:R-:W-:-:S05]  /*02f0*/  PRMT R7, R2, 0x7710, RZ ;  /* 0x0000771002077816 */ /* 0x004fca00000000ff */
[----:B0-----:R-:W-:Y:S01]  /*0300*/  STG.E.U16 desc[UR36][R4.64], R7 ;  /* 0x0000000704007986 */ /* 0x001fe2000c101524 */
[----:B------:R-:W-:Y:S05]  /*0310*/  EXIT ;  /* 0x000000000000794d */ /* 0x000fea0003800000 */
.L_x_40077:
        /* <DEDUP_REMOVED lines=317> */
.L_x_40082:
[----:B------:R-:W0:Y:S02]  /*16f0*/  LDCU.64 UR6, c[0x0][0x5f0] ;  /* 0x0000be00ff0677ac */ /* 0x000e240008000a00 */
[----:B0-----:R-:W-:-:S05]  /*1700*/  IADD3 R4, P0, PT, R4, UR6, RZ ;  /* 0x0000000604047c10 */ /* 0x001fca000ff1e0ff */
[----:B------:R-:W-:Y:S01]  /*1710*/  IMAD.X R5, RZ, RZ, UR7, P0 ;  /* 0x00000007ff057e24 */ /* 0x000fe200080e06ff */
[----:B------:R-:W0:Y:S04]  /*1720*/  LDCU.64 UR6, c[0x0][0x5e8] ;  /* 0x0000bd00ff0677ac */ /* 0x000e280008000a00 */
[----:B------:R-:W2:Y:S01]  /*1730*/  LDG.E.U16 R4, desc[UR36][R4.64] ;  /* 0x0000002404047981 */ /* 0x000ea2000c1e1500 */
[----:B------:R-:W-:Y:S01]  /*1740*/  VIADD R33, R33, 0x80 ;  /* 0x0000008021217836 */ /* 0x000fe20000000000 */
[----:B0-----:R-:W-:-:S04]  /*1750*/  IADD3 R6, P0, PT, R3, UR6, RZ ;  /* 0x0000000603067c10 */ /* 0x001fc8000ff1e0ff */
[----:B------:R-:W-:Y:S02]  /*1760*/  IADD3.X R7, PT, PT, RZ, UR7, RZ, P0, !PT ;  /* 0x00000007ff077c10 */ /* 0x000fe400087fe4ff */
[----:B--2---:R-:W-:-:S05]  /*1770*/  PRMT R3, R4, 0x7710, RZ ;  /* 0x0000771004037816 */ /* 0x004fca00000000ff */
[----:B------:R0:W-:Y:S02]  /*1780*/  STG.E.U16 desc[UR36][R6.64], R3 ;  /* 0x0000000306007986 */ /* 0x0001e4000c101524 */
.L_x_40081:
[----:B------:R-:W-:Y:S05]  /*1790*/  BSYNC.RECONVERGENT B0 ;  /* 0x0000000000007941 */ /* 0x000fea0003800200 */
.L_x_40080:
        /* <DEDUP_REMOVED lines=313> */
.L_x_40085:
[----:B------:R-:W0:Y:S02]  /*2b30*/  LDCU.64 UR6, c[0x0][0x5f0] ;  /* 0x0000be00ff0677ac */ /* 0x000e240008000a00 */
[----:B0-----:R-:W-:-:S05]  /*2b40*/  IADD3 R4, P0, PT, R4, UR6, RZ ;  /* 0x0000000604047c10 */ /* 0x001fca000ff1e0ff */
[----:B------:R-:W-:Y:S01]  /*2b50*/  IMAD.X R5, RZ, RZ, UR7, P0 ;  /* 0x00000007ff057e24 */ /* 0x000fe200080e06ff */
[----:B------:R-:W0:Y:S04]  /*2b60*/  LDCU.64 UR6, c[0x0][0x5e8] ;  /* 0x0000bd00ff0677ac */ /* 0x000e280008000a00 */
[----:B------:R-:W2:Y:S01]  /*2b70*/  LDG.E.U16 R4, desc[UR36][R4.64] ;  /* 0x0000002404047981 */ /* 0x000ea2000c1e1500 */
[----:B------:R-:W-:Y:S02]  /*2b80*/  IADD3 R33, PT, PT, R33, 0x80, RZ ;  /* 0x0000008021217810 */ /* 0x000fe40007ffe0ff */
[----:B0-----:R-:W-:-:S05]  /*2b90*/  IADD3 R6, P0, PT, R3, UR6, RZ ;  /* 0x0000000603067c10 */ /* 0x001fca000ff1e0ff */
[----:B------:R-:W-:Y:S01]  /*2ba0*/  IMAD.X R7, RZ, RZ, UR7, P0 ;  /* 0x00000007ff077e24 */ /* 0x000fe200080e06ff */
[----:B--2---:R-:W-:-:S05]  /*2bb0*/  PRMT R3, R4, 0x7710, RZ ;  /* 0x0000771004037816 */ /* 0x004fca00000000ff */
[----:B------:R1:W-:Y:S02]  /*2bc0*/  STG.E.U16 desc[UR36][R6.64], R3 ;  /* 0x0000000306007986 */ /* 0x0003e4000c101524 */
.L_x_40084:
[----:B------:R-:W-:Y:S05]  /*2bd0*/  BSYNC.RECONVERGENT B0 ;  /* 0x0000000000007941 */ /* 0x000fea0003800200 */
.L_x_40083:
        /* <DEDUP_REMOVED lines=313> */
.L_x_40088:
[----:B------:R-:W0:Y:S02]  /*3f70*/  LDCU.64 UR6, c[0x0][0x5f0] ;  /* 0x0000be00ff0677ac */ /* 0x000e240008000a00 */
[----:B0-----:R-:W-:-:S04]  /*3f80*/  IADD3 R4, P0, PT, R4, UR6, RZ ;  /* 0x0000000604047c10 */ /* 0x001fc8000ff1e0ff */
[----:B------:R-:W-:Y:S01]  /*3f90*/  IADD3.X R5, PT, PT, RZ, UR7, RZ, P0, !PT ;  /* 0x00000007ff057c10 */ /* 0x000fe200087fe4ff */
[----:B------:R-:W0:Y:S04]  /*3fa0*/  LDCU.64 UR6, c[0x0][0x5e8] ;  /* 0x0000bd00ff0677ac */ /* 0x000e280008000a00 */
[----:B------:R-:W2:Y:S01]  /*3fb0*/  LDG.E.U16 R4, desc[UR36][R4.64] ;  /* 0x0000002404047981 */ /* 0x000ea2000c1e1500 */
[----:B------:R-:W-:Y:S01]  /*3fc0*/  VIADD R33, R33, 0x80 ;  /* 0x0000008021217836 */ /* 0x000fe20000000000 */
[----:B0-----:R-:W-:-:S05]  /*3fd0*/  IADD3 R6, P0, PT, R3, UR6, RZ ;  /* 0x0000000603067c10 */ /* 0x001fca000ff1e0ff */
[----:B------:R-:W-:Y:S01]  /*3fe0*/  IMAD.X R7, RZ, RZ, UR7, P0 ;  /* 0x00000007ff077e24 */ /* 0x000fe200080e06ff */
[----:B--2---:R-:W-:-:S05]  /*3ff0*/  PRMT R3, R4, 0x7710, RZ ;  /* 0x0000771004037816 */ /* 0x004fca00000000ff */
[----:B------:R2:W-:Y:S02]  /*4000*/  STG.E.U16 desc[UR36][R6.64], R3 ;  /* 0x0000000306007986 */ /* 0x0005e4000c101524 */
.L_x_40087:
[----:B------:R-:W-:Y:S05]  /*4010*/  BSYNC.RECONVERGENT B0 ;  /* 0x0000000000007941 */ /* 0x000fea0003800200 */
.L_x_40086:
        /* <DEDUP_REMOVED lines=312> */
.L_x_40089:
[----:B------:R-:W0:Y:S02]  /*53a0*/  LDCU.64 UR4, c[0x0][0x5f0] ;  /* 0x0000be00ff0477ac */ /* 0x000e240008000a00 */
[----:B0-----:R-:W-:-:S05]  /*53b0*/  IADD3 R4, P0, PT, R2, UR4, RZ ;  /* 0x0000000402047c10 */ /* 0x001fca000ff1e0ff */
[----:B------:R-:W-:Y:S01]  /*53c0*/  IMAD.X R5, RZ, RZ, UR5, P0 ;  /* 0x00000005ff057e24 */ /* 0x000fe200080e06ff */
[----:B------:R-:W0:Y:S04]  /*53d0*/  LDCU.64 UR4, c[0x0][0x5e8] ;  /* 0x0000bd00ff0477ac */ /* 0x000e280008000a00 */
[----:B------:R-:W2:Y:S01]  /*53e0*/  LDG.E.U16 R4, desc[UR36][R4.64] ;  /* 0x0000002404047981 */ /* 0x000ea2000c1e1500 */
[----:B0-----:R-:W-:-:S04]  /*53f0*/  IADD3 R2, P0, PT, R3, UR4, RZ ;  /* 0x0000000403027c10 */ /* 0x001fc8000ff1e0ff */
[----:B------:R-:W-:Y:S02]  /*5400*/  IADD3.X R3, PT, PT, RZ, UR5, RZ, P0, !PT ;  /* 0x00000005ff037c10 */ /* 0x000fe400087fe4ff */
[----:B--2---:R-:W-:-:S05]  /*5410*/  PRMT R7, R4, 0x7710, RZ ;  /* 0x0000771004077816 */ /* 0x004fca00000000ff */
[----:B------:R-:W-:Y:S01]  /*5420*/  STG.E.U16 desc[UR36][R2.64], R7 ;  /* 0x0000000702007986 */ /* 0x000fe2000c101524 */
[----:B------:R-:W-:Y:S05]  /*5430*/  EXIT ;  /* 0x000000000000794d */ /* 0x000fea0003800000 */
.L_x_40076:
        /* <DEDUP_REMOVED lines=27> */
.L_x_40102:
        /* <DEDUP_REMOVED lines=27> */
.L_x_40095:
[----:B------:R-:W-:Y:S05]  /*57a0*/  BSYNC.RECONVERGENT B6 ;  /* 0x0000000000067941 */ /* 0x000fea0003800200 */
.L_x_40094:
        /* <DEDUP_REMOVED lines=40> */
.L_x_40097:
[----:B------:R-:W-:Y:S05]  /*5a30*/  BSYNC.RECONVERGENT B6 ;  /* 0x0000000000067941 */ /* 0x000fea0003800200 */
.L_x_40096:
        /* <DEDUP_REMOVED lines=39> */
.L_x_40099:
[----:B------:R-:W-:Y:S05]  /*5cb0*/  BSYNC.RECONVERGENT B6 ;  /* 0x0000000000067941 */ /* 0x000fea0003800200 */
.L_x_40098:
        /* <DEDUP_REMOVED lines=40> */
.L_x_40101:
[----:B------:R-:W-:Y:S05]  /*5f40*/  BSYNC.RECONVERGENT B6 ;  /* 0x0000000000067941 */ /* 0x000fea0003800200 */
.L_x_40100:
        /* <DEDUP_REMOVED lines=20> */
.L_x_40093:
        /* <DEDUP_REMOVED lines=11> */
[----:B------:R-:W-:Y:S01]  /*6140*/  ISETP.GE.U32.AND P1, PT, R4, R6, PT ;  /* 0x000000060400720c */ /* 0x000fe20003f26070 */
[----:B------:R-:W-:Y:S01]  /*6150*/  IMAD.MOV.U32 R16, RZ, RZ, R5 ;  /* 0x000000ffff107224 */ /* 0x000fe200078e0005 */
        /* <DEDUP_REMOVED lines=19> */
.L_x_40104:
[----:B------:R-:W-:Y:S01]  /*6290*/  ISETP.GT.U32.AND P0, PT, R17, -0x1, PT ;  /* 0xffffffff1100780c */ /* 0x000fe20003f04070 */
[----:B------:R-:W0:Y:S01]  /*62a0*/  LDC.64 R4, c[0x0][R29+0x790] ;  /* 0x0001e4001d047b82 */ /* 0x000e220000000a00 */
[----:B------:R-:W-:Y:S02]  /*62b0*/  ISETP.NE.U32.AND P1, PT, R30, 0x1, PT ;  /* 0x000000011e00780c */ /* 0x000fe40003f25070 */
[----:B------:R-:W-:-:S13]  /*62c0*/  ISETP.GT.AND.EX P0, PT, R16, -0x1, PT, P0 ;  /* 0xffffffff1000780c */ /* 0x000fda0003f04300 */
[----:B------:R-:W1:Y:S02]  /*62d0*/  @!P0 LDC.64 R6, c[0x0][R29+0x6c8] ;  /* 0x0001b2001d068b82 */ /* 0x000e640000000a00 */
[----:B-1----:R-:W-:Y:S01]  /*62e0*/  @!P0 IADD3 R17, P2, PT, R6, R17, RZ ;  /* 0x0000001106118210 */ /* 0x002fe20007f5e0ff */
[----:B------:R-:W-:-:S03]  /*62f0*/  IMAD.MOV.U32 R6, RZ, RZ, R32 ;  /* 0x000000ffff067224 */ /* 0x000fc600078e0020 */
[----:B------:R-:W-:Y:S01]  /*6300*/  @!P0 IADD3.X R16, PT, PT, R7, R16, RZ, P2, !PT ;  /* 0x0000001007108210 */ /* 0x000fe200017fe4ff */
[----:B------:R-:W-:Y:S01]  /*6310*/  IMAD.MOV.U32 R7, RZ, RZ, R31 ;  /* 0x000000ffff077224 */ /* 0x000fe200078e001f */
[----:B------:R-:W-:Y:S01]  /*6320*/  ISETP.NE.AND.EX P0, PT, RZ, RZ, PT, P1 ;  /* 0x000000ffff00720c */ /* 0x000fe20003f05310 */
[-C--:B0-----:R-:W-:Y:S02]  /*6330*/  IMAD R3, R5, R17.reuse, RZ ;  /* 0x0000001105037224 */ /* 0x081fe400078e02ff */
[----:B------:R-:W-:-:S04]  /*6340*/  IMAD.WIDE.U32 R6, R4, R17, R6 ;  /* 0x0000001104067225 */ /* 0x000fc800078e0006 */
[----:B------:R-:W-:Y:S01]  /*6350*/  IMAD R3, R4, R16, R3 ;  /* 0x0000001004037224 */ /* 0x000fe200078e0203 */
[----:B------:R-:W-:-:S03]  /*6360*/  MOV R32, R6 ;  /* 0x0000000600207202 */ /* 0x000fc60000000f00 */
        /* <DEDUP_REMOVED lines=31> */
.L_x_40105:
        /* <DEDUP_REMOVED lines=44> */
.L_x_40106:
        /* <DEDUP_REMOVED lines=12> */
.L_x_40103:
[----:B------:R-:W0:Y:S01]  /*68e0*/  LDC.64 R6, c[0x0][0x5f0] ;  /* 0x00017c00ff067b82 */ /* 0x000e220000000a00 */
[----:B------:R-:W1:Y:S01]  /*68f0*/  LDCU.64 UR4, c[0x0][0x5e8] ;  /* 0x0000bd00ff0477ac */ /* 0x000e620008000a00 */
[----:B0-----:R-:W2:Y:S01]  /*6900*/  LDG.E.U16 R6, desc[UR36][R6.64] ;  /* 0x0000002406067981 */ /* 0x001ea2000c1e1500 */
[----:B-1----:R-:W-:Y:S02]  /*6910*/  IADD3 R4, P0, PT, R32, UR4, RZ ;  /* 0x0000000420047c10 */ /* 0x002fe4000ff1e0ff */
[----:B------:R-:W-:Y:S02]  /*6920*/  IADD3 R33, PT, PT, R33, 0x80, RZ ;  /* 0x0000008021217810 */ /* 0x000fe40007ffe0ff */
[----:B------:R-:W-:Y:S02]  /*6930*/  IADD3.X R5, PT, PT, R31, UR5, RZ, P0, !PT ;  /* 0x000000051f057c10 */ /* 0x000fe400087fe4ff */
[----:B--2---:R-:W-:-:S05]  /*6940*/  PRMT R3, R6, 0x7710, RZ ;  /* 0x0000771006037816 */ /* 0x004fca00000000ff */
[----:B------:R0:W-:Y:S02]  /*6950*/  STG.E.U16 desc[UR36][R4.64], R3 ;  /* 0x0000000304007986 */ /* 0x0001e4000c101524 */
.L_x_40092:
[----:B------:R-:W-:Y:S05]  /*6960*/  BSYNC.RECONVERGENT B8 ;  /* 0x0000000000087941 */ /* 0x000fea0003800200 */
.L_x_40091:
        /* <DEDUP_REMOVED lines=20> */
.L_x_40118:
[----:B------:R-:W1:Y:S02]  /*6ab0*/  LDC.64 R24, c[0x0][R28+0x1d8] ;  /* 0x000076001c187b82 */ /* 0x000e640000000a00 */
[----:B-1----:R-:W2:Y:S06]  /*6ac0*/  LDG.E.64 R24, desc[UR36][R24.64] ;  /* 0x0000002418187981 */ /* 0x002eac000c1e1b00 */
        /* <DEDUP_REMOVED lines=25> */
.L_x_40111:
[----:B------:R-:W-:Y:S05]  /*6c60*/  BSYNC.RECONVERGENT B6 ;  /* 0x0000000000067941 */ /* 0x000fea0003800200 */
.L_x_40110:
        /* <DEDUP_REMOVED lines=40> */
.L_x_40113:
[----:B------:R-:W-:Y:S05]  /*6ef0*/  BSYNC.RECONVERGENT B6 ;  /* 0x0000000000067941 */ /* 0x000fea0003800200 */
.L_x_40112:
        /* <DEDUP_REMOVED lines=39> */
.L_x_40115:
[----:B------:R-:W-:Y:S05]  /*7170*/  BSYNC.RECONVERGENT B6 ;  /* 0x0000000000067941 */ /* 0x000fea0003800200 */
.L_x_40114:
        /* <DEDUP_REMOVED lines=40> */
.L_x_40117:
[----:B------:R-:W-:Y:S05]  /*7400*/  BSYNC.RECONVERGENT B6 ;  /* 0x0000000000067941 */ /* 0x000fea0003800200 */
.L_x_40116:
        /* <DEDUP_REMOVED lines=20> */
.L_x_40109:
        /* <DEDUP_REMOVED lines=32> */
.L_x_40120:
        /* <DEDUP_REMOVED lines=45> */
.L_x_40121:
        /* <DEDUP_REMOVED lines=45> */
.L_x_40122:
        /* <DEDUP_REMOVED lines=12> */
.L_x_40119:
[----:B------:R-:W1:Y:S01]  /*7db0*/  LDC.64 R6, c[0x0][0x5f0] ;  /* 0x00017c00ff067b82 */ /* 0x000e620000000a00 */
[----:B------:R-:W0:Y:S01]  /*7dc0*/  LDCU.64 UR4, c[0x0][0x5e8] ;  /* 0x0000bd00ff0477ac */ /* 0x000e220008000a00 */
[----:B-1----:R-:W2:Y:S01]  /*7dd0*/  LDG.E.U16 R6, desc[UR36][R6.64] ;  /* 0x0000002406067981 */ /* 0x002ea2000c1e1500 */
[----:B0-----:R-:W-:Y:S02]  /*7de0*/  IADD3 R4, P0, PT, R32, UR4, RZ ;  /* 0x0000000420047c10 */ /* 0x001fe4000ff1e0ff */
[----:B------:R-:W-:Y:S02]  /*7df0*/  IADD3 R33, PT, PT, R33, 0x80, RZ ;  /* 0x0000008021217810 */ /* 0x000fe40007ffe0ff */
[----:B------:R-:W-:Y:S02]  /*7e00*/  IADD3.X R5, PT, PT, R31, UR5, RZ, P0, !PT ;  /* 0x000000051f057c10 */ /* 0x000fe400087fe4ff */
[----:B--2---:R-:W-:-:S05]  /*7e10*/  PRMT R3, R6, 0x7710, RZ ;  /* 0x0000771006037816 */ /* 0x004fca00000000ff */
[----:B------:R1:W-:Y:S02]  /*7e20*/  STG.E.U16 desc[UR36][R4.64], R3 ;  /* 0x0000000304007986 */ /* 0x0003e4000c101524 */
.L_x_40108:
[----:B------:R-:W-:Y:S05]  /*7e30*/  BSYNC.RECONVERGENT B8 ;  /* 0x0000000000087941 */ /* 0x000fea0003800200 */
.L_x_40107:
        /* <DEDUP_REMOVED lines=19> */
.L_x_40134:
[----:B------:R-:W2:Y:S02]  /*7f70*/  LDC.64 R24, c[0x0][R30+0x1d8] ;  /* 0x000076001e187b82 */ /* 0x000ea40000000a00 */
[----:B--2---:R-:W2:Y:S06]  /*7f80*/  LDG.E.64 R24, desc[UR36][R24.64] ;  /* 0x0000002418187981 */ /* 0x004eac000c1e1b00 */
[----:B------:R-:W0:Y:S01]  /*7f90*/  LDC.64 R22, c[0x0][R30+0x2a0] ;  /* 0x0000a8001e167b82 */ /* 0x000e220000000a00 */
[----:B------:R-:W-:Y:S01]  /*7fa0*/  BSSY.RECONVERGENT B6, `(.L_x_40126) ;  /* 0x0000018000067945 */ /* 0x000fe20003800200 */
[----:B01----:R-:W-:-:S04]  /*7fb0*/  IADD3 R3, P0, PT, RZ, -R22, RZ ;  /* 0x80000016ff037210 */ /* 0x003fc80007f1e0ff */
        /* <DEDUP_REMOVED lines=22> */
.L_x_40127:
[----:B------:R-:W-:Y:S05]  /*8120*/  BSYNC.RECONVERGENT B6 ;  /* 0x0000000000067941 */ /* 0x000fea0003800200 */
.L_x_40126:
        /* <DEDUP_REMOVED lines=38> */
.L_x_40129:
[----:B------:R-:W-:Y:S05]  /*8390*/  BSYNC.RECONVERGENT B6 ;  /* 0x0000000000067941 */ /* 0x000fea0003800200 */
.L_x_40128:
        /* <DEDUP_REMOVED lines=39> */
.L_x_40131:
[----:B------:R-:W-:Y:S05]  /*8610*/  BSYNC.RECONVERGENT B6 ;  /* 0x0000000000067941 */ /* 0x000fea0003800200 */
.L_x_40130:
        /* <DEDUP_REMOVED lines=39> */
.L_x_40133:
[----:B------:R-:W-:Y:S05]  /*8890*/  BSYNC.RECONVERGENT B6 ;  /* 0x0000000000067941 */ /* 0x000fea0003800200 */
.L_x_40132:
        /* <DEDUP_REMOVED lines=19> */
.L_x_40125:
        /* <DEDUP_REMOVED lines=32> */
.L_x_40136:
        /* <DEDUP_REMOVED lines=42> */
.L_x_40137:
        /* <DEDUP_REMOVED lines=42> */
.L_x_40138:
        /* <DEDUP_REMOVED lines=10> */
.L_x_40135:
[----:B01----:R-:W0:Y:S01]  /*91b0*/  LDC.64 R4, c[0x0][0x5f0] ;  /* 0x00017c00ff047b82 */ /* 0x003e220000000a00 */
[----:B------:R-:W1:Y:S01]  /*91c0*/  LDCU.64 UR4, c[0x0][0x5e8] ;  /* 0x0000bd00ff0477ac */ /* 0x000e620008000a00 */
[----:B0-----:R-:W2:Y:S01]  /*91d0*/  LDG.E.U16 R4, desc[UR36][R4.64] ;  /* 0x0000002404047981 */ /* 0x001ea2000c1e1500 */
[----:B-1----:R-:W-:Y:S02]  /*91e0*/  IADD3 R26, P0, PT, R26, UR4, RZ ;  /* 0x000000041a1a7c10 */ /* 0x002fe4000ff1e0ff */
[----:B------:R-:W-:Y:S02]  /*91f0*/  IADD3 R33, PT, PT, R33, 0x80, RZ ;  /* 0x0000008021217810 */ /* 0x000fe40007ffe0ff */
[----:B------:R-:W-:Y:S02]  /*9200*/  IADD3.X R27, PT, PT, R27, UR5, RZ, P0, !PT ;  /* 0x000000051b1b7c10 */ /* 0x000fe400087fe4ff */
[----:B--2---:R-:W-:-:S05]  /*9210*/  PRMT R3, R4, 0x7710, RZ ;  /* 0x0000771004037816 */ /* 0x004fca00000000ff */
[----:B------:R2:W-:Y:S02]  /*9220*/  STG.E.U16 desc[UR36][R26.64], R3 ;  /* 0x000000031a007986 */ /* 0x0005e4000c101524 */
.L_x_40124:
[----:B------:R-:W-:Y:S05]  /*9230*/  BSYNC.RECONVERGENT B8 ;  /* 0x0000000000087941 */ /* 0x000fea0003800200 */
.L_x_40123:
        /* <DEDUP_REMOVED lines=18> */
.L_x_40148:
        /* <DEDUP_REMOVED lines=27> */
.L_x_40141:
[----:B------:R-:W-:Y:S05]  /*9510*/  BSYNC.RECONVERGENT B6 ;  /* 0x0000000000067941 */ /* 0x000fea0003800200 */
.L_x_40140:
        /* <DEDUP_REMOVED lines=38> */
.L_x_40143:
[----:B------:R-:W-:Y:S05]  /*9780*/  BSYNC.RECONVERGENT B6 ;  /* 0x0000000000067941 */ /* 0x000fea0003800200 */
.L_x_40142:
        /* <DEDUP_REMOVED lines=39> */
.L_x_40145:
[----:B------:R-:W-:Y:S05]  /*9a00*/  BSYNC.RECONVERGENT B6 ;  /* 0x0000000000067941 */ /* 0x000fea0003800200 */
.L_x_40144:
        /* <DEDUP_REMOVED lines=39> */
.L_x_40147:
[----:B------:R-:W-:Y:S05]  /*9c80*/  BSYNC.RECONVERGENT B6 ;  /* 0x0000000000067941 */ /* 0x000fea0003800200 */
.L_x_40146:
        /* <DEDUP_REMOVED lines=19> */
.L_x_40139:
        /* <DEDUP_REMOVED lines=31> */
.L_x_40150:
        /* <DEDUP_REMOVED lines=42> */
.L_x_40151:
        /* <DEDUP_REMOVED lines=42> */
.L_x_40152:
        /* <DEDUP_REMOVED lines=10> */
.L_x_40149:
[----:B01----:R-:W0:Y:S01]  /*a590*/  LDC.64 R2, c[0x0][0x5f0] ;  /* 0x00017c00ff027b82 */ /* 0x003e220000000a00 */
[----:B------:R-:W1:Y:S01]  /*a5a0*/  LDCU.64 UR4, c[0x0][0x5e8] ;  /* 0x0000bd00ff0477ac */ /* 0x000e620008000a00 */
[----:B0-----:R-:W2:Y:S01]  /*a5b0*/  LDG.E.U16 R2, desc[UR36][R2.64] ;  /* 0x0000002402027981 */ /* 0x001ea2000c1e1500 */
[----:B-1----:R-:W-:-:S04]  /*a5c0*/  IADD3 R26, P0, PT, R26, UR4, RZ ;  /* 0x000000041a1a7c10 */ /* 0x002fc8000ff1e0ff */
[----:B------:R-:W-:Y:S02]  /*a5d0*/  IADD3.X R27, PT, PT, R27, UR5, RZ, P0, !PT ;  /* 0x000000051b1b7c10 */ /* 0x000fe400087fe4ff */
[----:B--2---:R-:W-:-:S05]  /*a5e0*/  PRMT R5, R2, 0x7710, RZ ;  /* 0x0000771002057816 */ /* 0x004fca00000000ff */
[----:B------:R-:W-:Y:S01]  /*a5f0*/  STG.E.U16 desc[UR36][R26.64], R5 ;  /* 0x000000051a007986 */ /* 0x000fe2000c101524 */
[----:B------:R-:W-:Y:S05]  /*a600*/  EXIT ;  /* 0x000000000000794d */ /* 0x000fea0003800000 */
.L_x_40090:
        /* <DEDUP_REMOVED lines=357> */
.L_x_40155:
        /* <DEDUP_REMOVED lines=13> */
.L_x_40165:
        /* <DEDUP_REMOVED lines=29> */
.L_x_40158:
[----:B------:R-:W-:Y:S05]  /*bf00*/  BSYNC.RECONVERGENT B6 ;  /* 0x0000000000067941 */ /* 0x000fea0003800200 */
.L_x_40157:
        /* <DEDUP_REMOVED lines=40> */
.L_x_40160:
[----:B------:R-:W-:Y:S05]  /*c190*/  BSYNC.RECONVERGENT B6 ;  /* 0x0000000000067941 */ /* 0x000fea0003800200 */
.L_x_40159:
        /* <DEDUP_REMOVED lines=41> */
.L_x_40162:
[----:B------:R-:W-:Y:S05]  /*c430*/  BSYNC.RECONVERGENT B6 ;  /* 0x0000000000067941 */ /* 0x000fea0003800200 */
.L_x_40161:
        /* <DEDUP_REMOVED lines=41> */
.L_x_40164:
[----:B------:R-:W-:Y:S05]  /*c6d0*/  BSYNC.RECONVERGENT B6 ;  /* 0x0000000000067941 */ /* 0x000fea0003800200 */
.L_x_40163:
        /* <DEDUP_REMOVED lines=19> */
.L_x_40156:
        /* <DEDUP_REMOVED lines=35> */
.L_x_40168:
[----:B------:R-:W-:Y:S05]  /*ca40*/  BSYNC.RECONVERGENT B6 ;  /* 0x0000000000067941 */ /* 0x000fea0003800200 */
.L_x_40167:
        /* <DEDUP_REMOVED lines=45> */
.L_x_40170:
[----:B------:R-:W-:Y:S05]  /*cd20*/  BSYNC.RECONVERGENT B6 ;  /* 0x0000000000067941 */ /* 0x000fea0003800200 */
.L_x_40169:
        /* <DEDUP_REMOVED lines=46> */
.L_x_40172:
[----:B------:R-:W-:Y:S05]  /*d010*/  BSYNC.RECONVERGENT B6 ;  /* 0x0000000000067941 */ /* 0x000fea0003800200 */
.L_x_40171:
        /* <DEDUP_REMOVED lines=10> */
.L_x_40166:
[----:B------:R-:W0:Y:S02]  /*d0c0*/  LDCU.64 UR4, c[0x0][0x5f0] ;  /* 0x0000be00ff0477ac */ /* 0x000e240008000a00 */
[----:B0-----:R-:W-:-:S04]  /*d0d0*/  IADD3 R2, P0, PT, R31, UR4, RZ ;  /* 0x000000041f027c10 */ /* 0x001fc8000ff1e0ff */
[----:B------:R-:W-:Y:S01]  /*d0e0*/  IADD3.X R3, PT, PT, RZ, UR5, RZ, P0, !PT ;  /* 0x00000005ff037c10 */ /* 0x000fe200087fe4ff */
[----:B------:R-:W0:Y:S04]  /*d0f0*/  LDCU.64 UR4, c[0x0][0x5e8] ;  /* 0x0000bd00ff0477ac */ /* 0x000e280008000a00 */
[----:B------:R-:W2:Y:S01]  /*d100*/  LDG.E.U16 R2, desc[UR36][R2.64] ;  /* 0x0000002402027981 */ /* 0x000ea2000c1e1500 */
[----:B------:R-:W-:Y:S01]  /*d110*/  VIADD R33, R33, 0x80 ;  /* 0x0000008021217836 */ /* 0x000fe20000000000 */
[----:B0-----:R-:W-:-:S04]  /*d120*/  IADD3 R34, P0, P1, R34, UR4, R32 ;  /* 0x0000000422227c10 */ /* 0x001fc8000f91e020 */
[----:B------:R-:W-:Y:S02]  /*d130*/  IADD3.X R35, PT, PT, R35, UR5, RZ, P0, P1 ;  /* 0x0000000523237c10 */ /* 0x000fe400087e24ff */
[----:B--2---:R-:W-:-:S05]  /*d140*/  PRMT R5, R2, 0x7710, RZ ;  /* 0x0000771002057816 */ /* 0x004fca00000000ff */
[----:B------:R0:W-:Y:S02]  /*d150*/  STG.E.U16 desc[UR36][R34.64], R5 ;  /* 0x0000000522007986 */ /* 0x0001e4000c101524 */
.L_x_40154:
[----:B------:R-:W-:Y:S05]  /*d160*/  BSYNC.RECONVERGENT B8 ;  /* 0x0000000000087941 */ /* 0x000fea0003800200 */
.L_x_40153:
        /* <DEDUP_REMOVED lines=19> */
[----:B------:R-:W1:Y:S01]  /*d2a0*/  LDCU.64 UR6, c[0x0][0x398] ;  /* 0x00007300ff0677ac */ /* 0x000e620008000a00 */
[----:B------:R-:W-:Y:S01]  /*d2b0*/  MOV R2, RZ ;  /* 0x000000ff00027202 */ /* 0x000fe20000000f00 */
[----:B------:R-:W0:Y:S01]  /*d2c0*/  LDCU UR4, c[0x0][0x3a0] ;  /* 0x00007400ff0477ac */ /* 0x000e220008000800 */
[----:B------:R-:W2:Y:S01]  /*d2d0*/  LDCU UR5, c[0x0][0x4c4] ;  /* 0x00009880ff0577ac */ /* 0x000ea20008000800 */
[----:B------:R-:W3:Y:S01]  /*d2e0*/  LDCU.64 UR8, c[0x0][0x4c8] ;  /* 0x00009900ff0877ac */ /* 0x000ee20008000a00 */
[----:B------:R-:W-:Y:S01]  /*d2f0*/  UISETP.NE.AND UP0, UPT, UR39, 0x2, UPT ;  /* 0x000000022700788c */ /* 0x000fe2000bf05270 */
[----:B-1----:R-:W-:-:S05]  /*d300*/  IMAD.HI.U32 R4, R3, UR7, R2 ;  /* 0x0000000703047c27 */ /* 0x002fca000f8e0002 */
[----:B0-----:R-:W-:-:S05]  /*d310*/  SHF.R.U32.HI R5, RZ, UR4, R4 ;  /* 0x00000004ff057c19 */ /* 0x001fca0008011604 */
        /* <DEDUP_REMOVED lines=326> */
.L_x_40175:
        /* <DEDUP_REMOVED lines=14> */
.L_x_40185:
        /* <DEDUP_REMOVED lines=29> */
.L_x_40178:
[----:B------:R-:W-:Y:S05]  /*ea30*/  BSYNC.RECONVERGENT B6 ;  /* 0x0000000000067941 */ /* 0x000fea0003800200 */
.L_x_40177:
        /* <DEDUP_REMOVED lines=40> */
.L_x_40180:
[----:B------:R-:W-:Y:S05]  /*ecc0*/  BSYNC.RECONVERGENT B6 ;  /* 0x0000000000067941 */ /* 0x000fea0003800200 */
.L_x_40179:
        /* <DEDUP_REMOVED lines=41> */
.L_x_40182:
[----:B------:R-:W-:Y:S05]  /*ef60*/  BSYNC.RECONVERGENT B6 ;  /* 0x0000000000067941 */ /* 0x000fea0003800200 */
.L_x_40181:
        /* <DEDUP_REMOVED lines=41> */
.L_x_40184:
[----:B------:R-:W-:Y:S05]  /*f200*/  BSYNC.RECONVERGENT B6 ;  /* 0x0000000000067941 */ /* 0x000fea0003800200 */
.L_x_40183:
        /* <DEDUP_REMOVED lines=19> */
.L_x_40176:
        /* <DEDUP_REMOVED lines=35> */
.L_x_40188:
[----:B------:R-:W-:Y:S05]  /*f570*/  BSYNC.RECONVERGENT B6 ;  /* 0x0000000000067941 */ /* 0x000fea0003800200 */
.L_x_40187:
        /* <DEDUP_REMOVED lines=45> */
.L_x_40190:
[----:B------:R-:W-:Y:S05]  /*f850*/  BSYNC.RECONVERGENT B6 ;  /* 0x0000000000067941 */ /* 0x000fea0003800200 */
.L_x_40189:
        /* <DEDUP_REMOVED lines=46> */
.L_x_40192:
[----:B------:R-:W-:Y:S05]  /*fb40*/  BSYNC.RECONVERGENT B6 ;  /* 0x0000000000067941 */ /* 0x000fea0003800200 */
.L_x_40191:
        /* <DEDUP_REMOVED lines=10> */
.L_x_40186:
[----:B------:R-:W0:Y:S02]  /*fbf0*/  LDCU.64 UR4, c[0x0][0x5f0] ;  /* 0x0000be00ff0477ac */ /* 0x000e240008000a00 */
[----:B0-----:R-:W-:-:S05]  /*fc00*/  IADD3 R2, P0, PT, R31, UR4, RZ ;  /* 0x000000041f027c10 */ /* 0x001fca000ff1e0ff */
[----:B------:R-:W-:Y:S01]  /*fc10*/  IMAD.X R3, RZ, RZ, UR5, P0 ;  /* 0x00000005ff037e24 */ /* 0x000fe200080e06ff */
[----:B------:R-:W0:Y:S04]  /*fc20*/  LDCU.64 UR4, c[0x0][0x5e8] ;  /* 0x0000bd00ff0477ac */ /* 0x000e280008000a00 */
[----:B------:R-:W2:Y:S01]  /*fc30*/  LDG.E.U16 R2, desc[UR36][R2.64] ;  /* 0x0000002402027981 */ /* 0x000ea2000c1e1500 */
[----:B------:R-:W-:Y:S02]  /*fc40*/  IADD3 R33, PT, PT, R33, 0x80, RZ ;  /* 0x0000008021217810 */ /* 0x000fe40007ffe0ff */
[----:B0-----:R-:W-:-:S04]  /*fc50*/  IADD3 R34, P0, P1, R34, UR4, R32 ;  /* 0x0000000422227c10 */ /* 0x001fc8000f91e020 */
[----:B------:R-:W-:Y:S02]  /*fc60*/  IADD3.X R35, PT, PT, R35, UR5, RZ, P0, P1 ;  /* 0x0000000523237c10 */ /* 0x000fe400087e24ff */
[----:B--2---:R-:W-:-:S05]  /*fc70*/  PRMT R5, R2, 0x7710, RZ ;  /* 0x0000771002057816 */ /* 0x004fca00000000ff */
[----:B------:R1:W-:Y:S02]  /*fc80*/  STG.E.U16 desc[UR36][R34.64], R5 ;  /* 0x0000000522007986 */ /* 0x0003e4000c101524 */
.L_x_40174:
[----:B------:R-:W-:Y:S05]  /*fc90*/  BSYNC.RECONVERGENT B8 ;  /* 0x0000000000087941 */ /* 0x000fea0003800200 */
.L_x_40173:
        /* <DEDUP_REMOVED lines=357> */
.L_x_40195:
        /* <DEDUP_REMOVED lines=13> */
.L_x_40205:
        /* <DEDUP_REMOVED lines=29> */
.L_x_40198:
[----:B------:R-:W-:Y:S05]  /*11590*/  BSYNC.RECONVERGENT B6 ;  /* 0x0000000000067941 */ /* 0x000fea0003800200 */
.L_x_40197:
        /* <DEDUP_REMOVED lines=40> */
.L_x_40200:
[----:B------:R-:W-:Y:S05]  /*11820*/  BSYNC.RECONVERGENT B6 ;  /* 0x0000000000067941 */ /* 0x000fea0003800200 */
.L_x_40199:
        /* <DEDUP_REMOVED lines=41> */
.L_x_40202:
[----:B------:R-:W-:Y:S05]  /*11ac0*/  BSYNC.RECONVERGENT B6 ;  /* 0x0000000000067941 */ /* 0x000fea0003800200 */
.L_x_40201:
        /* <DEDUP_REMOVED lines=41> */
.L_x_40204:
[----:B------:R-:W-:Y:S05]  /*11d60*/  BSYNC.RECONVERGENT B6 ;  /* 0x0000000000067941 */ /* 0x000fea0003800200 */
.L_x_40203:
        /* <DEDUP_REMOVED lines=19> */
.L_x_40196:
        /* <DEDUP_REMOVED lines=35> */
.L_x_40208:
[----:B------:R-:W-:Y:S05]  /*120d0*/  BSYNC.RECONVERGENT B6 ;  /* 0x0000000000067941 */ /* 0x000fea0003800200 */
.L_x_40207:
        /* <DEDUP_REMOVED lines=45> */
.L_x_40210:
[----:B------:R-:W-:Y:S05]  /*123b0*/  BSYNC.RECONVERGENT B6 ;  /* 0x0000000000067941 */ /* 0x000fea0003800200 */
.L_x_40209:
        /* <DEDUP_REMOVED lines=45> */
.L_x_40212:
[----:B------:R-:W-:Y:S05]  /*12690*/  BSYNC.RECONVERGENT B6 ;  /* 0x0000000000067941 */ /* 0x000fea0003800200 */
.L_x_40211:
        /* <DEDUP_REMOVED lines=10> */
.L_x_40206:
        /* <DEDUP_REMOVED lines=10> */
.L_x_40194:
[----:B------:R-:W-:Y:S05]  /*127e0*/  BSYNC.RECONVERGENT B8 ;  /* 0x0000000000087941 */ /* 0x000fea0003800200 */
.L_x_40193:
[----:B------:R-:W3:Y:S02]  /*127f0*/  LDCU.64 UR4, c[0x0][0x380] ;  /* 0x00007000ff0477ac */ /* 0x000ee40008000a00 */
[----:B---3--:R-:W-:-:S04]  /*12800*/  ISETP.GE.U32.AND P0, PT, R33, UR4, PT ;  /* 0x0000000421007c0c */ /* 0x008fc8000bf06070 */
[----:B------:R-:W-:-:S13]  /*12810*/  ISETP.GE.AND.EX P0, PT, RZ, UR5, PT, P0 ;  /* 0x00000005ff007c0c */ /* 0x000fda000bf06300 */
[----:B------:R-:W-:Y:S05]  /*12820*/  @P0 EXIT ;  /* 0x000000000000094d */ /* 0x000fea0003800000 */
[----:B------:R-:W3:Y:S01]  /*12830*/  LDCU.64 UR4, c[0x0][0x390] ;  /* 0x00007200ff0477ac */ /* 0x000ee20008000a00 */
[----:B------:R-:W-:Y:S02]  /*12840*/  HFMA2 R2, -RZ, RZ, 0, 0 ;  /* 0x00000000ff027431 */ /* 0x000fe400000001ff */
[----:B------:R-:W-:Y:S01]  /*12850*/  IMAD.MOV.U32 R3, RZ, RZ, R33 ;  /* 0x000000ffff037224 */ /* 0x000fe200078e0021 */
[----:B------:R-:W4:Y:S01]  /*12860*/  LDCU UR6, c[0x0][0x38c] ;  /* 0x00007180ff0677ac */ /* 0x000f220008000800 */
[----:B------:R-:W5:Y:S01]  /*12870*/  LDCU.64 UR8, c[0x0][0x4b8] ;  /* 0x00009700ff0877ac */ /* 0x000f620008000a00 */
[----:B------:R-:W-:Y:S01]  /*12880*/  UISETP.NE.AND UP0, UPT, UR38, URZ, UPT ;  /* 0x000000ff2600728c */ /* 0x000fe2000bf05270 */
[----:B---3--:R-:W-:Y:S01]  /*12890*/  IMAD.HI.U32 R4, R33, UR4, R2 ;  /* 0x0000000421047c27 */ /* 0x008fe2000f8e0002 */
[----:B------:R-:W3:Y:S04]  /*128a0*/  LDCU UR4, c[0x0][0x4c0] ;  /* 0x00009800ff0477ac */ /* 0x000ee80008000800 */
[----:B012---:R-:W-:-:S04]  /*128b0*/  SHF.R.U32.HI R5, RZ, UR5, R4 ;  /* 0x00000005ff057c19 */ /* 0x007fc80008011604 */
[----:B------:R-:W-:-:S05]  /*128c0*/  IADD3 R2, PT, PT, -R5, RZ, RZ ;  /* 0x000000ff05027210 */ /* 0x000fca0007ffe1ff */
[----:B----4-:R-:W-:-:S04]  /*128d0*/  IMAD R2, R2, UR6, R33 ;  /* 0x0000000602027c24 */ /* 0x010fc8000f8e0221 */
[C---:B-----5:R-:W-:Y:S02]  /*128e0*/  IMAD R29, R2.reuse, UR8, RZ ;  /* 0x00000008021d7c24 */ /* 0x060fe4000f8e02ff */
[C---:B------:R-:W-:Y:S02]  /*128f0*/  IMAD R28, R2.reuse, UR9, RZ ;  /* 0x00000009021c7c24 */ /* 0x040fe4000f8e02ff */
[----:B---3--:R-:W-:Y:S01]  /*12900*/  IMAD R2, R2, UR4, RZ ;  /* 0x0000000402027c24 */ /* 0x008fe2000f8e02ff */
        /* <DEDUP_REMOVED lines=335> */
.L_x_40213:
        /* <DEDUP_REMOVED lines=14> */
.L_x_40223:
        /* <DEDUP_REMOVED lines=29> */
.L_x_40216:
[----:B------:R-:W-:Y:S05]  /*140b0*/  BSYNC.RECONVERGENT B6 ;  /* 0x0000000000067941 */ /* 0x000fea0003800200 */
.L_x_40215:
        /* <DEDUP_REMOVED lines=40> */
.L_x_40218:
[----:B------:R-:W-:Y:S05]  /*14340*/  BSYNC.RECONVERGENT B6 ;  /* 0x0000000000067941 */ /* 0x000fea0003800200 */
.L_x_40217:
        /* <DEDUP_REMOVED lines=41> */
.L_x_40220:
[----:B------:R-:W-:Y:S05]  /*145e0*/  BSYNC.RECONVERGENT B6 ;  /* 0x0000000000067941 */ /* 0x000fea0003800200 */
.L_x_40219:
        /* <DEDUP_REMOVED lines=42> */
.L_x_40222:
[----:B------:R-:W-:Y:S05]  /*14890*/  BSYNC.RECONVERGENT B6 ;  /* 0x0000000000067941 */ /* 0x000fea0003800200 */
.L_x_40221:
        /* <DEDUP_REMOVED lines=19> */
.L_x_40214:
        /* <DEDUP_REMOVED lines=35> */
.L_x_40226:
[----:B------:R-:W-:Y:S05]  /*14c00*/  BSYNC.RECONVERGENT B6 ;  /* 0x0000000000067941 */ /* 0x000fea0003800200 */
.L_x_40225:
        /* <DEDUP_REMOVED lines=45> */
.L_x_40228:
[----:B------:R-:W-:Y:S05]  /*14ee0*/  BSYNC.RECONVERGENT B6 ;  /* 0x0000000000067941 */ /* 0x000fea0003800200 */
.L_x_40227:
        /* <DEDUP_REMOVED lines=45> */
.L_x_40230:
[----:B------:R-:W-:Y:S05]  /*151c0*/  BSYNC.RECONVERGENT B6 ;  /* 0x0000000000067941 */ /* 0x000fea0003800200 */
.L_x_40229:
        /* <DEDUP_REMOVED lines=10> */
.L_x_40224:
[----:B------:R-:W0:Y:S02]  /*15270*/  LDCU.64 UR4, c[0x0][0x5f0] ;  /* 0x0000be00ff0477ac */ /* 0x000e240008000a00 */
[----:B0-----:R-:W-:-:S04]  /*15280*/  IADD3 R2, P0, PT, R28, UR4, RZ ;  /* 0x000000041c027c10 */ /* 0x001fc8000ff1e0ff */
[----:B------:R-:W-:Y:S01]  /*15290*/  IADD3.X R3, PT, PT, RZ, UR5, RZ, P0, !PT ;  /* 0x00000005ff037c10 */ /* 0x000fe200087fe4ff */
[----:B------:R-:W0:Y:S04]  /*152a0*/  LDCU.64 UR4, c[0x0][0x5e8] ;  /* 0x0000bd00ff0477ac */ /* 0x000e280008000a00 */
[----:B------:R-:W2:Y:S01]  /*152b0*/  LDG.E.U16 R2, desc[UR36][R2.64] ;  /* 0x0000002402027981 */ /* 0x000ea2000c1e1500 */
[----:B0-----:R-:W-:-:S04]  /*152c0*/  IADD3 R26, P0, P1, R26, UR4, R29 ;  /* 0x000000041a1a7c10 */ /* 0x001fc8000f91e01d */
[----:B------:R-:W-:Y:S02]  /*152d0*/  IADD3.X R27, PT, PT, R27, UR5, RZ, P0, P1 ;  /* 0x000000051b1b7c10 */ /* 0x000fe400087e24ff */
[----:B--2---:R-:W-:-:S05]  /*152e0*/  PRMT R5, R2, 0x7710, RZ ;  /* 0x0000771002057816 */ /* 0x004fca00000000ff */
[----:B------:R-:W-:Y:S01]  /*152f0*/  STG.E.U16 desc[UR36][R26.64], R5 ;  /* 0x000000051a007986 */ /* 0x000fe2000c101524 */
[----:B------:R-:W-:Y:S05]  /*15300*/  EXIT ;  /* 0x000000000000794d */ /* 0x000fea0003800000 */
.L_x_40231:
        /* <DEDUP_REMOVED lines=15> */
.L_x_42020:


//--------------------- .text._ZN2at6native24index_elementwise_kernelILi128ELi4EZNS0_16gpu_index_kernelIZNS0_21index_put_kernel_implINS0_10OpaqueTypeILi8EEEEEvRNS_14TensorIteratorEN3c108ArrayRefIlEESA_EUlPcPKclE_EEvRNS_18TensorIteratorBaseESA_SA_RKT_bEUliE_EEvlT1_ --------------------------
	.section	.text._ZN2at6native24index_elementwise_kernelILi128ELi4EZNS0_16gpu_index_kernelIZNS0_21index_put_kernel_implINS0_10OpaqueTypeILi8EEEEEvRNS_14TensorIteratorEN3c108ArrayRefIlEESA_EUlPcPKclE_EEvRNS_18TensorIteratorBaseESA_SA_RKT_bEUliE_EEvlT1_,"ax",@progbits
	.align	128
        .global         _ZN2at6native24index_elementwise_kernelILi128ELi4EZNS0_16gpu_index_kernelIZNS0_21index_put_kernel_implINS0_10OpaqueTypeILi8EEEEEvRNS_14TensorIteratorEN3c108ArrayRefIlEESA_EUlPcPKclE_EEvRNS_18TensorIteratorBaseESA_SA_RKT_bEUliE_EEvlT1_
        .type           _ZN2at6native24index_elementwise_kernelILi128ELi4EZNS0_16gpu_index_kernelIZNS0_21index_put_kernel_implINS0_10OpaqueTypeILi8EEEEEvRNS_14TensorIteratorEN3c108ArrayRefIlEESA_EUlPcPKclE_EEvRNS_18TensorIteratorBaseESA_SA_RKT_bEUliE_EEvlT1_,@function
        .size           _ZN2at6native24index_elementwise_kernelILi128ELi4EZNS0_16gpu_index_kernelIZNS0_21index_put_kernel_implINS0_10OpaqueTypeILi8EEEEEvRNS_14TensorIteratorEN3c108ArrayRefIlEESA_EUlPcPKclE_EEvRNS_18TensorIteratorBaseESA_SA_RKT_bEUliE_EEvlT1_,(.L_x_42021 - _ZN2at6native24index_elementwise_kernelILi128ELi4EZNS0_16gpu_index_kernelIZNS0_21index_put_kernel_implINS0_10OpaqueTypeILi8EEEEEvRNS_14TensorIteratorEN3c108ArrayRefIlEESA_EUlPcPKclE_EEvRNS_18TensorIteratorBaseESA_SA_RKT_bEUliE_EEvlT1_)
        .other          _ZN2at6native24index_elementwise_kernelILi128ELi4EZNS0_16gpu_index_kernelIZNS0_21index_put_kernel_implINS0_10OpaqueTypeILi8EEEEEvRNS_14TensorIteratorEN3c108ArrayRefIlEESA_EUlPcPKclE_EEvRNS_18TensorIteratorBaseESA_SA_RKT_bEUliE_EEvlT1_,@"STO_CUDA_ENTRY STV_DEFAULT"
_ZN2at6native24index_elementwise_kernelILi128ELi4EZNS0_16gpu_index_kernelIZNS0_21index_put_kernel_implINS0_10OpaqueTypeILi8EEEEEvRNS_14TensorIteratorEN3c108ArrayRefIlEESA_EUlPcPKclE_EEvRNS_18TensorIteratorBaseESA_SA_RKT_bEUliE_EEvlT1_:
.text._ZN2at6native24index_elementwise_kernelILi128ELi4EZNS0_16gpu_index_kernelIZNS0_21index_put_kernel_implINS0_10OpaqueTypeILi8EEEEEvRNS_14TensorIteratorEN3c108ArrayRefIlEESA_EUlPcPKclE_EEvRNS_18TensorIteratorBaseESA_SA_RKT_bEUliE_EEvlT1_:
        /* <DEDUP_REMOVED lines=17> */
[----:B0-----:R-:W2:Y:S01]  /*0110*/  @!P1 LDG.E.64 R2, desc[UR36][R2.64] ;  /* 0x0000002402029981 */ /* 0x001ea2000c1e1b00 */
[----:B------:R-:W-:-:S05]  /*0120*/  @!P1 VIADD R33, R33, 0x80 ;  /* 0x0000008021219836 */ /* 0x000fca0000000000 */
[----:B------:R-:W2:Y:S01]  /*0130*/  @!P1 LDC.64 R4, c[0x0][0x5e8] ;  /* 0x00017a00ff049b82 */ /* 0x000ea20000000a00 */
[----:B------:R-:W-:-:S04]  /*0140*/  ISETP.GE.U32.AND P0, PT, R33, UR4, PT ;  /* 0x0000000421007c0c */ /* 0x000fc8000bf06070 */
[----:B------:R-:W-:-:S13]  /*0150*/  ISETP.GE.AND.EX P0, PT, RZ, UR5, PT, P0 ;  /* 0x00000005ff007c0c */ /* 0x000fda000bf06300 */
[----:B------:R-:W0:Y:S01]  /*0160*/  @!P0 LDC.64 R6, c[0x0][0x5f0] ;  /* 0x00017c00ff068b82 */ /* 0x000e220000000a00 */
[----:B--2---:R1:W-:Y:S04]  /*0170*/  @!P1 STG.E.64 desc[UR36][R4.64], R2 ;  /* 0x0000000204009986 */ /* 0x0043e8000c101b24 */
[----:B0-----:R-:W2:Y:S03]  /*0180*/  @!P0 LDG.E.64 R6, desc[UR36][R6.64] ;  /* 0x0000002406068981 */ /* 0x001ea6000c1e1b00 */
[----:B------:R-:W2:Y:S01]  /*0190*/  @!P0 LDC.64 R8, c[0x0][0x5e8] ;  /* 0x00017a00ff088b82 */ /* 0x000ea20000000a00 */
[----:B------:R-:W-:Y:S01]  /*01a0*/  @!P0 VIADD R33, R33, 0x80 ;  /* 0x0000008021218836 */ /* 0x000fe20000000000 */
[----:B------:R-:W-:Y:S04]  /*01b0*/  BSSY.RECONVERGENT B0, `(.L_x_40234) ;  /* 0x000000a000007945 */ /* 0x000fe80003800200 */
        /* <DEDUP_REMOVED lines=9> */
.L_x_40235:
[----:B------:R-:W-:Y:S05]  /*0250*/  BSYNC.RECONVERGENT B0 ;  /* 0x0000000000007941 */ /* 0x000fea0003800200 */
.L_x_40234:
[----:B------:R-:W-:-:S04]  /*0260*/  ISETP.GE.U32.AND P0, PT, R33, UR4, PT ;  /* 0x0000000421007c0c */ /* 0x000fc8000bf06070 */
[----:B------:R-:W-:-:S13]  /*0270*/  ISETP.GE.AND.EX P0, PT, RZ, UR5, PT, P0 ;  /* 0x00000005ff007c0c */ /* 0x000fda000bf06300 */
[----:B------:R-:W-:Y:S05]  /*0280*/  @P0 EXIT ;  /* 0x000000000000094d */ /* 0x000fea0003800000 */
[----:B01----:R-:W0:Y:S02]  /*0290*/  LDC.64 R2, c[0x0][0x5f0] ;  /* 0x00017c00ff027b82 */ /* 0x003e240000000a00 */
[----:B0-----:R-:W2:Y:S06]  /*02a0*/  LDG.E.64 R2, desc[UR36][R2.64] ;  /* 0x0000002402027981 */ /* 0x001eac000c1e1b00 */
[----:B------:R-:W2:Y:S02]  /*02b0*/  LDC.64 R4, c[0x0][0x5e8] ;  /* 0x00017a00ff047b82 */ /* 0x000ea40000000a00 */
[----:B--2---:R-:W-:Y:S01]  /*02c0*/  STG.E.64 desc[UR36][R4.64], R2 ;  /* 0x0000000204007986 */ /* 0x004fe2000c101b24 */
[----:B------:R-:W-:Y:S05]  /*02d0*/  EXIT ;  /* 0x000000000000794d */ /* 0x000fea0003800000 */
.L_x_40233:
        /* <DEDUP_REMOVED lines=317> */
.L_x_40238:
[----:B------:R-:W0:Y:S02]  /*16b0*/  LDCU.64 UR6, c[0x0][0x5f0] ;  /* 0x0000be00ff0677ac */ /* 0x000e240008000a00 */
[----:B0-----:R-:W-:-:S05]  /*16c0*/  IADD3 R4, P0, PT, R4, UR6, RZ ;  /* 0x0000000604047c10 */ /* 0x001fca000ff1e0ff */
[----:B------:R-:W-:Y:S01]  /*16d0*/  IMAD.X R5, RZ, RZ, UR7, P0 ;  /* 0x00000007ff057e24 */ /* 0x000fe200080e06ff */
[----:B------:R-:W0:Y:S05]  /*16e0*/  LDCU.64 UR6, c[0x0][0x5e8] ;  /* 0x0000bd00ff0677ac */ /* 0x000e2a0008000a00 */
[----:B------:R-:W2:Y:S01]  /*16f0*/  LDG.E.64 R4, desc[UR36][R4.64] ;  /* 0x0000002404047981 */ /* 0x000ea2000c1e1b00 */
[----:B------:R-:W-:Y:S01]  /*1700*/  VIADD R33, R33, 0x80 ;  /* 0x0000008021217836 */ /* 0x000fe20000000000 */
[----:B0-----:R-:W-:-:S04]  /*1710*/  IADD3 R6, P0, PT, R3, UR6, RZ ;  /* 0x0000000603067c10 */ /* 0x001fc8000ff1e0ff */
[----:B------:R-:W-:-:S05]  /*1720*/  IADD3.X R7, PT, PT, RZ, UR7, RZ, P0, !PT ;  /* 0x00000007ff077c10 */ /* 0x000fca00087fe4ff */
[----:B--2---:R0:W-:Y:S04]  /*1730*/  STG.E.64 desc[UR36][R6.64], R4 ;  /* 0x0000000406007986 */ /* 0x0041e8000c101b24 */
.L_x_40237:
[----:B------:R-:W-:Y:S05]  /*1740*/  BSYNC.RECONVERGENT B0 ;  /* 0x0000000000007941 */ /* 0x000fea0003800200 */
.L_x_40236:
        /* <DEDUP_REMOVED lines=313> */
.L_x_40241:
[----:B------:R-:W0:Y:S02]  /*2ae0*/  LDCU.64 UR6, c[0x0][0x5f0] ;  /* 0x0000be00ff0677ac */ /* 0x000e240008000a00 */
[----:B0-----:R-:W-:-:S05]  /*2af0*/  IADD3 R4, P0, PT, R4, UR6, RZ ;  /* 0x0000000604047c10 */ /* 0x001fca000ff1e0ff */
[----:B------:R-:W-:Y:S01]  /*2b00*/  IMAD.X R5, RZ, RZ, UR7, P0 ;  /* 0x00000007ff057e24 */ /* 0x000fe200080e06ff */
[----:B------:R-:W0:Y:S05]  /*2b10*/  LDCU.64 UR6, c[0x0][0x5e8] ;  /* 0x0000bd00ff0677ac */ /* 0x000e2a0008000a00 */
[----:B------:R-:W2:Y:S01]  /*2b20*/  LDG.E.64 R4, desc[UR36][R4.64] ;  /* 0x0000002404047981 */ /* 0x000ea2000c1e1b00 */
[----:B------:R-:W-:Y:S02]  /*2b30*/  IADD3 R33, PT, PT, R33, 0x80, RZ ;  /* 0x0000008021217810 */ /* 0x000fe40007ffe0ff */
[----:B0-----:R-:W-:-:S05]  /*2b40*/  IADD3 R6, P0, PT, R3, UR6, RZ ;  /* 0x0000000603067c10 */ /* 0x001fca000ff1e0ff */
[----:B------:R-:W-:-:S05]  /*2b50*/  IMAD.X R7, RZ, RZ, UR7, P0 ;  /* 0x00000007ff077e24 */ /* 0x000fca00080e06ff */
[----:B--2---:R1:W-:Y:S03]  /*2b60*/  STG.E.64 desc[UR36][R6.64], R4 ;  /* 0x0000000406007986 */ /* 0x0043e6000c101b24 */
.L_x_40240:
[----:B------:R-:W-:Y:S05]  /*2b70*/  BSYNC.RECONVERGENT B0 ;  /* 0x0000000000007941 */ /* 0x000fea0003800200 */
.L_x_40239:
        /* <DEDUP_REMOVED lines=313> */
.L_x_40244:
[----:B------:R-:W0:Y:S02]  /*3f10*/  LDCU.64 UR6, c[0x0][0x5f0] ;  /* 0x0000be00ff0677ac */ /* 0x000e240008000a00 */
[----:B0-----:R-:W-:-:S04]  /*3f20*/  IADD3 R4, P0, PT, R4, UR6, RZ ;  /* 0x0000000604047c10 */ /* 0x001fc8000ff1e0ff */
[----:B------:R-:W-:Y:S01]  /*3f30*/  IADD3.X R5, PT, PT, RZ, UR7, RZ, P0, !PT ;  /* 0x00000007ff057c10 */ /* 0x000fe200087fe4ff */
[----:B------:R-:W0:Y:S05]  /*3f40*/  LDCU.64 UR6, c[0x0][0x5e8] ;  /* 0x0000bd00ff0677ac */ /* 0x000e2a0008000a00 */
[----:B------:R-:W2:Y:S01]  /*3f50*/  LDG.E.64 R4, desc[UR36][R4.64] ;  /* 0x0000002404047981 */ /* 0x000ea2000c1e1b00 */
[----:B------:R-:W-:Y:S01]  /*3f60*/  VIADD R33, R33, 0x80 ;  /* 0x0000008021217836 */ /* 0x000fe20000000000 */
[----:B0-----:R-:W-:-:S05]  /*3f70*/  IADD3 R6, P0, PT, R3, UR6, RZ ;  /* 0x0000000603067c10 */ /* 0x001fca000ff1e0ff */
[----:B------:R-:W-:-:S05]  /*3f80*/  IMAD.X R7, RZ, RZ, UR7, P0 ;  /* 0x00000007ff077e24 */ /* 0x000fca00080e06ff */
[----:B--2---:R2:W-:Y:S03]  /*3f90*/  STG.E.64 desc[UR36][R6.64], R4 ;  /* 0x0000000406007986 */ /* 0x0045e6000c101b24 */
.L_x_40243:
[----:B------:R-:W-:Y:S05]  /*3fa0*/  BSYNC.RECONVERGENT B0 ;  /* 0x0000000000007941 */ /* 0x000fea0003800200 */
.L_x_40242:
        /* <DEDUP_REMOVED lines=312> */
.L_x_40245:
[----:B------:R-:W0:Y:S02]  /*5330*/  LDCU.64 UR4, c[0x0][0x5f0] ;  /* 0x0000be00ff0477ac */ /* 0x000e240008000a00 */
[----:B0-----:R-:W-:-:S05]  /*5340*/  IADD3 R4, P0, PT, R2, UR4, RZ ;  /* 0x0000000402047c10 */ /* 0x001fca000ff1e0ff */
[----:B------:R-:W-:Y:S01]  /*5350*/  IMAD.X R5, RZ, RZ, UR5, P0 ;  /* 0x00000005ff057e24 */ /* 0x000fe200080e06ff */
[----:B------:R-:W0:Y:S05]  /*5360*/  LDCU.64 UR4, c[0x0][0x5e8] ;  /* 0x0000bd00ff0477ac */ /* 0x000e2a0008000a00 */
[----:B------:R-:W2:Y:S01]  /*5370*/  LDG.E.64 R4, desc[UR36][R4.64] ;  /* 0x0000002404047981 */ /* 0x000ea2000c1e1b00 */
[----:B0-----:R-:W-:-:S04]  /*5380*/  IADD3 R2, P0, PT, R3, UR4, RZ ;  /* 0x0000000403027c10 */ /* 0x001fc8000ff1e0ff */
[----:B------:R-:W-:-:S05]  /*5390*/  IADD3.X R3, PT, PT, RZ, UR5, RZ, P0, !PT ;  /* 0x00000005ff037c10 */ /* 0x000fca00087fe4ff */
[----:B--2---:R-:W-:Y:S01]  /*53a0*/  STG.E.64 desc[UR36][R2.64], R4 ;  /* 0x0000000402007986 */ /* 0x004fe2000c101b24 */
[----:B------:R-:W-:Y:S05]  /*53b0*/  EXIT ;  /* 0x000000000000794d */ /* 0x000fea0003800000 */
.L_x_40232:
        /* <DEDUP_REMOVED lines=27> */
.L_x_40258:
        /* <DEDUP_REMOVED lines=27> */
.L_x_40251:
[----:B------:R-:W-:Y:S05]  /*5720*/  BSYNC.RECONVERGENT B6 ;  /* 0x0000000000067941 */ /* 0x000fea0003800200 */
.L_x_40250:
        /* <DEDUP_REMOVED lines=40> */
.L_x_40253:
[----:B------:R-:W-:Y:S05]  /*59b0*/  BSYNC.RECONVERGENT B6 ;  /* 0x0000000000067941 */ /* 0x000fea0003800200 */
.L_x_40252:
        /* <DEDUP_REMOVED lines=39> */
.L_x_40255:
[----:B------:R-:W-:Y:S05]  /*5c30*/  BSYNC.RECONVERGENT B6 ;  /* 0x0000000000067941 */ /* 0x000fea0003800200 */
.L_x_40254:
        /* <DEDUP_REMOVED lines=40> */
.L_x_40257:
[----:B------:R-:W-:Y:S05]  /*5ec0*/  BSYNC.RECONVERGENT B6 ;  /* 0x0000000000067941 */ /* 0x000fea0003800200 */
.L_x_40256:
        /* <DEDUP_REMOVED lines=20> */
.L_x_40249:
        /* <DEDUP_REMOVED lines=32> */
.L_x_40260:
        /* <DEDUP_REMOVED lines=45> */
.L_x_40261:
        /* <DEDUP_REMOVED lines=44> */
.L_x_40262:
        /* <DEDUP_REMOVED lines=12> */
.L_x_40259:
[----:B------:R-:W0:Y:S01]  /*6860*/  LDC.64 R6, c[0x0][0x5f0] ;  /* 0x00017c00ff067b82 */ /* 0x000e220000000a00 */
[----:B------:R-:W1:Y:S01]  /*6870*/  LDCU.64 UR4, c[0x0][0x5e8] ;  /* 0x0000bd00ff0477ac */ /* 0x000e620008000a00 */
[----:B0-----:R-:W2:Y:S01]  /*6880*/  LDG.E.64 R6, desc[UR36][R6.64] ;  /* 0x0000002406067981 */ /* 0x001ea2000c1e1b00 */
[----:B-1----:R-:W-:Y:S02]  /*6890*/  IADD3 R4, P0, PT, R32, UR4, RZ ;  /* 0x0000000420047c10 */ /* 0x002fe4000ff1e0ff */
[----:B------:R-:W-:Y:S02]  /*68a0*/  IADD3 R33, PT, PT, R33, 0x80, RZ ;  /* 0x0000008021217810 */ /* 0x000fe40007ffe0ff */
[----:B------:R-:W-:-:S05]  /*68b0*/  IADD3.X R5, PT, PT, R31, UR5, RZ, P0, !PT ;  /* 0x000000051f057c10 */ /* 0x000fca00087fe4ff */
[----:B--2---:R0:W-:Y:S04]  /*68c0*/  STG.E.64 desc[UR36][R4.64], R6 ;  /* 0x0000000604007986 */ /* 0x0041e8000c101b24 */
.L_x_40248:
[----:B------:R-:W-:Y:S05]  /*68d0*/  BSYNC.RECONVERGENT B8 ;  /* 0x0000000000087941 */ /* 0x000fea0003800200 */
.L_x_40247:
        /* <DEDUP_REMOVED lines=20> */
.L_x_40274:
        /* <DEDUP_REMOVED lines=27> */
.L_x_40267:
[----:B------:R-:W-:Y:S05]  /*6bd0*/  BSYNC.RECONVERGENT B6 ;  /* 0x0000000000067941 */ /* 0x000fea0003800200 */
.L_x_40266:
[----:B------:R-:W1:Y:S02]  /*6be0*/  LDC.64 R18, c[0x0][R28+0x1e0] ;  /* 0x000078001c127b82 */ /* 0x000e640000000a00 */
[----:B-1----:R-:W2:Y:S06]  /*6bf0*/  LDG.E.64 R18, desc[UR36][R18.64] ;  /* 0x0000002412127981 */ /* 0x002eac000c1e1b00 */
[----:B------:R-:W1:Y:S01]  /*6c00*/  LDC.64 R16, c[0x0][R28+0x2a8] ;  /* 0x0000aa001c107b82 */ /* 0x000e620000000a00 */
[----:B------:R-:W-:Y:S01]  /*6c10*/  SHF.R.S32.HI R3, RZ, 0x1f, R25 ;  /* 0x0000001fff037819 */ /* 0x000fe20000011419 */
[----:B------:R-:W-:Y:S01]  /*6c20*/  IMAD.MOV.U32 R35, RZ, RZ, R31 ;  /* 0x000000ffff237224 */ /* 0x000fe200078e001f */
[----:B0-----:R-:W-:Y:S01]  /*6c30*/  SHF.R.S32.HI R7, RZ, 0x1f, R25 ;  /* 0x0000001fff077819 */ /* 0x001fe20000011419 */
[----:B------:R-:W-:Y:S01]  /*6c40*/  BSSY.RECONVERGENT B6, `(.L_x_40268) ;  /* 0x0000022000067945 */ /* 0x000fe20003800200 */
[----:B------:R-:W-:-:S02]  /*6c50*/  LOP3.LUT R3, R3, R22, RZ, 0xc0, !PT ;  /* 0x0000001603037212 */ /* 0x000fc400078ec0ff */
[----:B------:R-:W-:Y:S01]  /*6c60*/  LOP3.LUT R23, R7, R23, RZ, 0xc0, !PT ;  /* 0x0000001707177212 */ /* 0x000fe200078ec0ff */
[----:B------:R-:W0:Y:S01]  /*6c70*/  LDC.64 R4, c[0x0][R28+0x368] ;  /* 0x0000da001c047b82 */ /* 0x000e220000000a00 */
        /* <DEDUP_REMOVED lines=30> */
.L_x_40269:
[----:B------:R-:W-:Y:S05]  /*6e60*/  BSYNC.RECONVERGENT B6 ;  /* 0x0000000000067941 */ /* 0x000fea0003800200 */
.L_x_40268:
        /* <DEDUP_REMOVED lines=39> */
.L_x_40271:
[----:B------:R-:W-:Y:S05]  /*70e0*/  BSYNC.RECONVERGENT B6 ;  /* 0x0000000000067941 */ /* 0x000fea0003800200 */
.L_x_40270:
        /* <DEDUP_REMOVED lines=40> */
.L_x_40273:
[----:B------:R-:W-:Y:S05]  /*7370*/  BSYNC.RECONVERGENT B6 ;  /* 0x0000000000067941 */ /* 0x000fea0003800200 */
.L_x_40272:
        /* <DEDUP_REMOVED lines=20> */
.L_x_40265:
        /* <DEDUP_REMOVED lines=32> */
.L_x_40276:
        /* <DEDUP_REMOVED lines=45> */
.L_x_40277:
        /* <DEDUP_REMOVED lines=45> */
.L_x_40278:
        /* <DEDUP_REMOVED lines=12> */
.L_x_40275:
[----:B0-----:R-:W0:Y:S01]  /*7d20*/  LDC.64 R6, c[0x0][0x5f0] ;  /* 0x00017c00ff067b82 */ /* 0x001e220000000a00 */
[----:B------:R-:W1:Y:S01]  /*7d30*/  LDCU.64 UR4, c[0x0][0x5e8] ;  /* 0x0000bd00ff0477ac */ /* 0x000e620008000a00 */
[----:B0-----:R-:W2:Y:S01]  /*7d40*/  LDG.E.64 R6, desc[UR36][R6.64] ;  /* 0x0000002406067981 */ /* 0x001ea2000c1e1b00 */
[----:B-1----:R-:W-:Y:S02]  /*7d50*/  IADD3 R4, P0, PT, R32, UR4, RZ ;  /* 0x0000000420047c10 */ /* 0x002fe4000ff1e0ff */
[----:B------:R-:W-:Y:S02]  /*7d60*/  IADD3 R33, PT, PT, R33, 0x80, RZ ;  /* 0x0000008021217810 */ /* 0x000fe40007ffe0ff */
[----:B------:R-:W-:-:S05]  /*7d70*/  IADD3.X R5, PT, PT, R31, UR5, RZ, P0, !PT ;  /* 0x000000051f057c10 */ /* 0x000fca00087fe4ff */
[----:B--2---:R1:W-:Y:S04]  /*7d80*/  STG.E.64 desc[UR36][R4.64], R6 ;  /* 0x0000000604007986 */ /* 0x0043e8000c101b24 */
.L_x_40264:
[----:B------:R-:W-:Y:S05]  /*7d90*/  BSYNC.RECONVERGENT B8 ;  /* 0x0000000000087941 */ /* 0x000fea0003800200 */
.L_x_40263:
        /* <DEDUP_REMOVED lines=19> */
.L_x_40290:
        /* <DEDUP_REMOVED lines=16> */
[----:B------:R-:W2:Y:S01]  /*7fd0*/  LDCU.64 UR6, c[0x4][0x4c0] ;  /* 0x01009800ff0677ac */ /* 0x000ea20008000a00 */
[----:B------:R-:W3:Y:S01]  /*7fe0*/  LDC.64 R14, c[0x4][R14] ;  /* 0x010000000e0e7b82 */ /* 0x000ee20000000a00 */
[----:B------:R-:W4:Y:S01]  /*7ff0*/  LDCU.64 UR8, c[0x4][0x98] ;  /* 0x01001300ff0877ac */ /* 0x000f220008000a00 */
[----:B01----:R-:W-:Y:S01]  /*8000*/  MOV R4, UR4 ;  /* 0x0000000400047c02 */ /* 0x003fe20008000f00 */
[----:B------:R-:W-:Y:S01]  /*8010*/  IMAD.U32 R5, RZ, RZ, UR5 ;  /* 0x00000005ff057e24 */ /* 0x000fe2000f8e00ff */
[----:B--2---:R-:W-:Y:S01]  /*8020*/  MOV R6, UR6 ;  /* 0x0000000600067c02 */ /* 0x004fe20008000f00 */
[----:B------:R-:W-:Y:S01]  /*8030*/  IMAD.U32 R7, RZ, RZ, UR7 ;  /* 0x00000007ff077e24 */ /* 0x000fe2000f8e00ff */
[----:B----4-:R-:W-:Y:S01]  /*8040*/  MOV R10, UR8 ;  /* 0x00000008000a7c02 */ /* 0x010fe20008000f00 */
[----:B------:R-:W-:-:S07]  /*8050*/  IMAD.U32 R11, RZ, RZ, UR9 ;  /* 0x00000009ff0b7e24 */ /* 0x000fce000f8e00ff */
[----:B------:R-:W-:-:S07]  /*8060*/  LEPC R20, `(.L_x_40283) ;  /* 0x000000001014794e */ /* 0x000fce0000000000 */
[----:B---3--:R-:W-:Y:S05]  /*8070*/  CALL.ABS.NOINC R14 ;  /* 0x000000000e007343 */ /* 0x008fea0003c00000 */
.L_x_40283:
[----:B------:R-:W-:Y:S05]  /*8080*/  BSYNC.RECONVERGENT B6 ;  /* 0x0000000000067941 */ /* 0x000fea0003800200 */
.L_x_40282:
        /* <DEDUP_REMOVED lines=38> */
.L_x_40285:
[----:B------:R-:W-:Y:S05]  /*82f0*/  BSYNC.RECONVERGENT B6 ;  /* 0x0000000000067941 */ /* 0x000fea0003800200 */
.L_x_40284:
        /* <DEDUP_REMOVED lines=39> */
.L_x_40287:
[----:B------:R-:W-:Y:S05]  /*8570*/  BSYNC.RECONVERGENT B6 ;  /* 0x0000000000067941 */ /* 0x000fea0003800200 */
.L_x_40286:
        /* <DEDUP_REMOVED lines=39> */
.L_x_40289:
[----:B------:R-:W-:Y:S05]  /*87f0*/  BSYNC.RECONVERGENT B6 ;  /* 0x0000000000067941 */ /* 0x000fea0003800200 */
.L_x_40288:
        /* <DEDUP_REMOVED lines=19> */
.L_x_40281:
        /* <DEDUP_REMOVED lines=32> */
.L_x_40292:
        /* <DEDUP_REMOVED lines=42> */
.L_x_40293:
        /* <DEDUP_REMOVED lines=42> */
.L_x_40294:
        /* <DEDUP_REMOVED lines=10> */
.L_x_40291:
[----:B01----:R-:W0:Y:S01]  /*9110*/  LDC.64 R4, c[0x0][0x5f0] ;  /* 0x00017c00ff047b82 */ /* 0x003e220000000a00 */
[----:B------:R-:W1:Y:S01]  /*9120*/  LDCU.64 UR4, c[0x0][0x5e8] ;  /* 0x0000bd00ff0477ac */ /* 0x000e620008000a00 */
[----:B0-----:R-:W2:Y:S01]  /*9130*/  LDG.E.64 R4, desc[UR36][R4.64] ;  /* 0x0000002404047981 */ /* 0x001ea2000c1e1b00 */
[----:B-1----:R-:W-:Y:S02]  /*9140*/  IADD3 R26, P0, PT, R26, UR4, RZ ;  /* 0x000000041a1a7c10 */ /* 0x002fe4000ff1e0ff */
[----:B------:R-:W-:Y:S02]  /*9150*/  IADD3 R33, PT, PT, R33, 0x80, RZ ;  /* 0x0000008021217810 */ /* 0x000fe40007ffe0ff */
[----:B------:R-:W-:-:S05]  /*9160*/  IADD3.X R27, PT, PT, R27, UR5, RZ, P0, !PT ;  /* 0x000000051b1b7c10 */ /* 0x000fca00087fe4ff */
[----:B--2---:R2:W-:Y:S04]  /*9170*/  STG.E.64 desc[UR36][R26.64], R4 ;  /* 0x000000041a007986 */ /* 0x0045e8000c101b24 */
.L_x_40280:
[----:B------:R-:W-:Y:S05]  /*9180*/  BSYNC.RECONVERGENT B8 ;  /* 0x0000000000087941 */ /* 0x000fea0003800200 */
.L_x_40279:
        /* <DEDUP_REMOVED lines=18> */
.L_x_40304:
        /* <DEDUP_REMOVED lines=27> */
.L_x_40297:
[----:B------:R-:W-:Y:S05]  /*9460*/  BSYNC.RECONVERGENT B6 ;  /* 0x0000000000067941 */ /* 0x000fea0003800200 */
.L_x_40296:
[----:B------:R-:W2:Y:S02]  /*9470*/  LDC.64 R18, c[0x0][R29+0x1e0] ;  /* 0x000078001d127b82 */ /* 0x000ea40000000a00 */
[----:B--2---:R-:W2:Y:S06]  /*9480*/  LDG.E.64 R18, desc[UR36][R18.64] ;  /* 0x0000002412127981 */ /* 0x004eac000c1e1b00 */
[----:B------:R-:W3:Y:S01]  /*9490*/  LDC.64 R16, c[0x0][R29+0x2a8] ;  /* 0x0000aa001d107b82 */ /* 0x000ee20000000a00 */
[--C-:B------:R-:W-:Y:S01]  /*94a0*/  SHF.R.S32.HI R3, RZ, 0x1f, R25.reuse ;  /* 0x0000001fff037819 */ /* 0x100fe20000011419 */
[----:B------:R-:W-:Y:S01]  /*94b0*/  BSSY.RECONVERGENT B6, `(.L_x_40298) ;  /* 0x0000022000067945 */ /* 0x000fe20003800200 */
[----:B01----:R-:W-:-:S02]  /*94c0*/  SHF.R.S32.HI R7, RZ, 0x1f, R25 ;  /* 0x0000001fff077819 */ /* 0x003fc40000011419 */
[----:B------:R-:W-:Y:S02]  /*94d0*/  LOP3.LUT R3, R3, R22, RZ, 0xc0, !PT ;  /* 0x0000001603037212 */ /* 0x000fe400078ec0ff */
[----:B------:R-:W-:Y:S01]  /*94e0*/  LOP3.LUT R23, R7, R23, RZ, 0xc0, !PT ;  /* 0x0000001707177212 */ /* 0x000fe200078ec0ff */
[----:B------:R-:W0:Y:S01]  /*94f0*/  LDC.64 R4, c[0x0][R29+0x368] ;  /* 0x0000da001d047b82 */ /* 0x000e220000000a00 */
        /* <DEDUP_REMOVED lines=29> */
.L_x_40299:
[----:B------:R-:W-:Y:S05]  /*96d0*/  BSYNC.RECONVERGENT B6 ;  /* 0x0000000000067941 */ /* 0x000fea0003800200 */
.L_x_40298:
        /* <DEDUP_REMOVED lines=39> */
.L_x_40301:
[----:B------:R-:W-:Y:S05]  /*9950*/  BSYNC.RECONVERGENT B6 ;  /* 0x0000000000067941 */ /* 0x000fea0003800200 */
.L_x_40300:
        /* <DEDUP_REMOVED lines=39> */
.L_x_40303:
[----:B------:R-:W-:Y:S05]  /*9bd0*/  BSYNC.RECONVERGENT B6 ;  /* 0x0000000000067941 */ /* 0x000fea0003800200 */
.L_x_40302:
        /* <DEDUP_REMOVED lines=19> */
.L_x_40295:
        /* <DEDUP_REMOVED lines=31> */
.L_x_40306:
        /* <DEDUP_REMOVED lines=42> */
.L_x_40307:
        /* <DEDUP_REMOVED lines=42> */
.L_x_40308:
        /* <DEDUP_REMOVED lines=10> */
.L_x_40305:
[----:B------:R-:W2:Y:S01]  /*a4e0*/  LDC.64 R2, c[0x0][0x5f0] ;  /* 0x00017c00ff027b82 */ /* 0x000ea20000000a00 */
[----:B------:R-:W3:Y:S01]  /*a4f0*/  LDCU.64 UR4, c[0x0][0x5e8] ;  /* 0x0000bd00ff0477ac */ /* 0x000ee20008000a00 */
[----:B--2---:R-:W2:Y:S01]  /*a500*/  LDG.E.64 R2, desc[UR36][R2.64] ;  /* 0x0000002402027981 */ /* 0x004ea2000c1e1b00 */
[----:B---3--:R-:W-:-:S04]  /*a510*/  IADD3 R26, P0, PT, R26, UR4, RZ ;  /* 0x000000041a1a7c10 */ /* 0x008fc8000ff1e0ff */
[----:B------:R-:W-:-:S05]  /*a520*/  IADD3.X R27, PT, PT, R27, UR5, RZ, P0, !PT ;  /* 0x000000051b1b7c10 */ /* 0x000fca00087fe4ff */
[----:B--2---:R-:W-:Y:S01]  /*a530*/  STG.E.64 desc[UR36][R26.64], R2 ;  /* 0x000000021a007986 */ /* 0x004fe2000c101b24 */
[----:B------:R-:W-:Y:S05]  /*a540*/  EXIT ;  /* 0x000000000000794d */ /* 0x000fea0003800000 */
.L_x_40246:
        /* <DEDUP_REMOVED lines=357> */
.L_x_40311:
        /* <DEDUP_REMOVED lines=13> */
.L_x_40321:
        /* <DEDUP_REMOVED lines=29> */
.L_x_40314:
[----:B------:R-:W-:Y:S05]  /*be40*/  BSYNC.RECONVERGENT B6 ;  /* 0x0000000000067941 */ /* 0x000fea0003800200 */
.L_x_40313:
        /* <DEDUP_REMOVED lines=40> */
.L_x_40316:
[----:B------:R-:W-:Y:S05]  /*c0d0*/  BSYNC.RECONVERGENT B6 ;  /* 0x0000000000067941 */ /* 0x000fea0003800200 */
.L_x_40315:
        /* <DEDUP_REMOVED lines=41> */
.L_x_40318:
[----:B------:R-:W-:Y:S05]  /*c370*/  BSYNC.RECONVERGENT B6 ;  /* 0x0000000000067941 */ /* 0x000fea0003800200 */
.L_x_40317:
        /* <DEDUP_REMOVED lines=41> */
.L_x_40320:
[----:B------:R-:W-:Y:S05]  /*c610*/  BSYNC.RECONVERGENT B6 ;  /* 0x0000000000067941 */ /* 0x000fea0003800200 */
.L_x_40319:
        /* <DEDUP_REMOVED lines=19> */
.L_x_40312:
        /* <DEDUP_REMOVED lines=35> */
.L_x_40324:
[----:B------:R-:W-:Y:S05]  /*c980*/  BSYNC.RECONVERGENT B6 ;  /* 0x0000000000067941 */ /* 0x000fea0003800200 */
.L_x_40323:
        /* <DEDUP_REMOVED lines=45> */
.L_x_40326:
[----:B------:R-:W-:Y:S05]  /*cc60*/  BSYNC.RECONVERGENT B6 ;  /* 0x0000000000067941 */ /* 0x000fea0003800200 */
.L_x_40325:
        /* <DEDUP_REMOVED lines=46> */
.L_x_40328:
[----:B------:R-:W-:Y:S05]  /*cf50*/  BSYNC.RECONVERGENT B6 ;  /* 0x0000000000067941 */ /* 0x000fea0003800200 */
.L_x_40327:
        /* <DEDUP_REMOVED lines=10> */
.L_x_40322:
[----:B------:R-:W0:Y:S02]  /*d000*/  LDCU.64 UR4, c[0x0][0x5f0] ;  /* 0x0000be00ff0477ac */ /* 0x000e240008000a00 */
[----:B0-----:R-:W-:-:S04]  /*d010*/  IADD3 R2, P0, PT, R31, UR4, RZ ;  /* 0x000000041f027c10 */ /* 0x001fc8000ff1e0ff */
[----:B------:R-:W-:Y:S01]  /*d020*/  IADD3.X R3, PT, PT, RZ, UR5, RZ, P0, !PT ;  /* 0x00000005ff037c10 */ /* 0x000fe200087fe4ff */
[----:B------:R-:W0:Y:S05]  /*d030*/  LDCU.64 UR4, c[0x0][0x5e8] ;  /* 0x0000bd00ff0477ac */ /* 0x000e2a0008000a00 */
[----:B------:R-:W2:Y:S01]  /*d040*/  LDG.E.64 R2, desc[UR36][R2.64] ;  /* 0x0000002402027981 */ /* 0x000ea2000c1e1b00 */
[----:B------:R-:W-:Y:S01]  /*d050*/  VIADD R33, R33, 0x80 ;  /* 0x0000008021217836 */ /* 0x000fe20000000000 */
[----:B0-----:R-:W-:-:S04]  /*d060*/  IADD3 R34, P0, P1, R34, UR4, R32 ;  /* 0x0000000422227c10 */ /* 0x001fc8000f91e020 */
[----:B------:R-:W-:-:S05]  /*d070*/  IADD3.X R35, PT, PT, R35, UR5, RZ, P0, P1 ;  /* 0x0000000523237c10 */ /* 0x000fca00087e24ff */
[----:B--2---:R0:W-:Y:S04]  /*d080*/  STG.E.64 desc[UR36][R34.64], R2 ;  /* 0x0000000222007986 */ /* 0x0041e8000c101b24 */
.L_x_40310:
[----:B------:R-:W-:Y:S05]  /*d090*/  BSYNC.RECONVERGENT B8 ;  /* 0x0000000000087941 */ /* 0x000fea0003800200 */
.L_x_40309:
[----:B------:R-:W1:Y:S01]  /*d0a0*/  LDCU.64 UR4, c[0x0][0x380] ;  /* 0x00007000ff0477ac */ /* 0x000e620008000a00 */
[----:B------:R-:W-:Y:S01]  /*d0b0*/  BSSY.RECONVERGENT B8, `(.L_x_40329) ;  /* 0x00002b0000087945 */ /* 0x000fe20003800200 */
[----:B-1----:R-:W-:-:S04]  /*d0c0*/  ISETP.GE.U32.AND P0, PT, R33, UR4, PT ;  /* 0x0000000421007c0c */ /* 0x002fc8000bf06070 */
        /* <DEDUP_REMOVED lines=350> */
.L_x_40331:
[----:B------:R-:W0:Y:S01]  /*e6b0*/  LDC.64 R2, c[0x0][0x5f8] ;  /* 0x00017e00ff027b82 */ /* 0x000e220000000a00 */
[----:B------:R-:W-:Y:S02]  /*e6c0*/  MOV R29, RZ ;  /* 0x000000ff001d7202 */ /* 0x000fe40000000f00 */
[----:B------:R-:W-:Y:S02]  /*e6d0*/  CS2R R34, SRZ ;  /* 0x0000000000227805 */ /* 0x000fe4000001ff00 */
[C---:B0-----:R-:W-:Y:S02]  /*e6e0*/  ISETP.GE.U32.AND P0, PT, R2.reuse, 0x4, PT ;  /* 0x000000040200780c */ /* 0x041fe40003f06070 */
        /* <DEDUP_REMOVED lines=10> */
.L_x_40341:
        /* <DEDUP_REMOVED lines=29> */
.L_x_40334:
[----:B------:R-:W-:Y:S05]  /*e960*/  BSYNC.RECONVERGENT B6 ;  /* 0x0000000000067941 */ /* 0x000fea0003800200 */
.L_x_40333:
        /* <DEDUP_REMOVED lines=40> */
.L_x_40336:
[----:B------:R-:W-:Y:S05]  /*ebf0*/  BSYNC.RECONVERGENT B6 ;  /* 0x0000000000067941 */ /* 0x000fea0003800200 */
.L_x_40335:
        /* <DEDUP_REMOVED lines=41> */
.L_x_40338:
[----:B------:R-:W-:Y:S05]  /*ee90*/  BSYNC.RECONVERGENT B6 ;  /* 0x0000000000067941 */ /* 0x000fea0003800200 */
.L_x_40337:
        /* <DEDUP_REMOVED lines=41> */
.L_x_40340:
[----:B------:R-:W-:Y:S05]  /*f130*/  BSYNC.RECONVERGENT B6 ;  /* 0x0000000000067941 */ /* 0x000fea0003800200 */
.L_x_40339:
        /* <DEDUP_REMOVED lines=19> */
.L_x_40332:
        /* <DEDUP_REMOVED lines=35> */
.L_x_40344:
[----:B------:R-:W-:Y:S05]  /*f4a0*/  BSYNC.RECONVERGENT B6 ;  /* 0x0000000000067941 */ /* 0x000fea0003800200 */
.L_x_40343:
        /* <DEDUP_REMOVED lines=45> */
.L_x_40346:
[----:B------:R-:W-:Y:S05]  /*f780*/  BSYNC.RECONVERGENT B6 ;  /* 0x0000000000067941 */ /* 0x000fea0003800200 */
.L_x_40345:
        /* <DEDUP_REMOVED lines=46> */
.L_x_40348:
[----:B------:R-:W-:Y:S05]  /*fa70*/  BSYNC.RECONVERGENT B6 ;  /* 0x0000000000067941 */ /* 0x000fea0003800200 */
.L_x_40347:
        /* <DEDUP_REMOVED lines=10> */
.L_x_40342:
[----:B------:R-:W0:Y:S02]  /*fb20*/  LDCU.64 UR4, c[0x0][0x5f0] ;  /* 0x0000be00ff0477ac */ /* 0x000e240008000a00 */
[----:B0-----:R-:W-:-:S05]  /*fb30*/  IADD3 R2, P0, PT, R31, UR4, RZ ;  /* 0x000000041f027c10 */ /* 0x001fca000ff1e0ff */
[----:B------:R-:W-:Y:S01]  /*fb40*/  IMAD.X R3, RZ, RZ, UR5, P0 ;  /* 0x00000005ff037e24 */ /* 0x000fe200080e06ff */
[----:B------:R-:W0:Y:S05]  /*fb50*/  LDCU.64 UR4, c[0x0][0x5e8] ;  /* 0x0000bd00ff0477ac */ /* 0x000e2a0008000a00 */
[----:B------:R-:W2:Y:S01]  /*fb60*/  LDG.E.64 R2, desc[UR36][R2.64] ;  /* 0x0000002402027981 */ /* 0x000ea2000c1e1b00 */
[----:B------:R-:W-:Y:S02]  /*fb70*/  IADD3 R33, PT, PT, R33, 0x80, RZ ;  /* 0x0000008021217810 */ /* 0x000fe40007ffe0ff */
[----:B0-----:R-:W-:-:S04]  /*fb80*/  IADD3 R34, P0, P1, R34, UR4, R32 ;  /* 0x0000000422227c10 */ /* 0x001fc8000f91e020 */
[----:B------:R-:W-:-:S05]  /*fb90*/  IADD3.X R35, PT, PT, R35, UR5, RZ, P0, P1 ;  /* 0x0000000523237c10 */ /* 0x000fca00087e24ff */
[----:B--2---:R1:W-:Y:S04]  /*fba0*/  STG.E.64 desc[UR36][R34.64], R2 ;  /* 0x0000000222007986 */ /* 0x0043e8000c101b24 */
.L_x_40330:
[----:B------:R-:W-:Y:S05]  /*fbb0*/  BSYNC.RECONVERGENT B8 ;  /* 0x0000000000087941 */ /* 0x000fea0003800200 */
.L_x_40329:
[----:B------:R-:W2:Y:S01]  /*fbc0*/  LDCU.64 UR4, c[0x0][0x380] ;  /* 0x00007000ff0477ac */ /* 0x000ea20008000a00 */
[----:B01----:R-:W0:Y:S01]  /*fbd0*/  LDC.64 R2, c[0x0][0x5f8] ;  /* 0x00017e00ff027b82 */ /* 0x003e220000000a00 */
[----:B------:R-:W-:Y:S01]  /*fbe0*/  BSSY.RECONVERGENT B8, `(.L_x_40349) ;  /* 0x00002b1000087945 */ /* 0x000fe20003800200 */
[----:B--2---:R-:W-:-:S04]  /*fbf0*/  ISETP.GE.U32.AND P0, PT, R33, UR4, PT ;  /* 0x0000000421007c0c */ /* 0x004fc8000bf06070 */
[----:B------:R-:W-:Y:S02]  /*fc00*/  ISETP.GE.AND.EX P0, PT, RZ, UR5, PT, P0 ;  /* 0x00000005ff007c0c */ /* 0x000fe4000bf06300 */
[----:B0-----:R-:W-:-:S04]  /*fc10*/  IADD3 R32, P1, PT, R2, -0x1, RZ ;  /* 0xffffffff02207810 */ /* 0x001fc80007f3e0ff */
[----:B------:R-:W-:-:S07]  /*fc20*/  IADD3.X R31, PT, PT, R3, -0x1, RZ, P1, !PT ;  /* 0xffffffff031f7810 */ /* 0x000fce0000ffe4ff */
[----:B------:R-:W-:Y:S05]  /*fc30*/  @P0 BRA `(.L_x_40350) ;  /* 0x0000002800ac0947 */ /* 0x000fea0003800000 */
[----:B------:R-:W0:Y:S01]  /*fc40*/  LDCU.64 UR4, c[0x0][0x390] ;  /* 0x00007200ff0477ac */ /* 0x000e220008000a00 */
[----:B------:R-:W-:Y:S01]  /*fc50*/  MOV R5, R33 ;  /* 0x0000002100057202 */ /* 0x000fe20000000f00 */
[----:B------:R-:W-:Y:S01]  /*fc60*/  IMAD.MOV.U32 R4, RZ, RZ, RZ ;  /* 0x000000ffff047224 */ /* 0x000fe200078e00ff */
[----:B------:R-:W1:Y:S01]  /*fc70*/  LDCU UR6, c[0x0][0x38c] ;  /* 0x00007180ff0677ac */ /* 0x000e620008000800 */
[----:B------:R-:W2:Y:S01]  /*fc80*/  LDCU.64 UR8, c[0x0][0x4b8] ;  /* 0x00009700ff0877ac */ /* 0x000ea20008000a00 */
[----:B------:R-:W-:Y:S01]  /*fc90*/  UISETP.NE.AND UP0, UPT, UR38, URZ, UPT ;  /* 0x000000ff2600728c */ /* 0x000fe2000bf05270 */
        /* <DEDUP_REMOVED lines=343> */
.L_x_40351:
        /* <DEDUP_REMOVED lines=13> */
.L_x_40361:
        /* <DEDUP_REMOVED lines=29> */
.L_x_40354:
[----:B------:R-:W-:Y:S05]  /*114b0*/  BSYNC.RECONVERGENT B6 ;  /* 0x0000000000067941 */ /* 0x000fea0003800200 */
.L_x_40353:
        /* <DEDUP_REMOVED lines=40> */
.L_x_40356:
[----:B------:R-:W-:Y:S05]  /*11740*/  BSYNC.RECONVERGENT B6 ;  /* 0x0000000000067941 */ /* 0x000fea0003800200 */
.L_x_40355:
        /* <DEDUP_REMOVED lines=41> */
.L_x_40358:
[----:B------:R-:W-:Y:S05]  /*119e0*/  BSYNC.RECONVERGENT B6 ;  /* 0x0000000000067941 */ /* 0x000fea0003800200 */
.L_x_40357:
        /* <DEDUP_REMOVED lines=41> */
.L_x_40360:
[----:B------:R-:W-:Y:S05]  /*11c80*/  BSYNC.RECONVERGENT B6 ;  /* 0x0000000000067941 */ /* 0x000fea0003800200 */
.L_x_40359:
        /* <DEDUP_REMOVED lines=19> */
.L_x_40352:
        /* <DEDUP_REMOVED lines=35> */
.L_x_40364:
[----:B------:R-:W-:Y:S05]  /*11ff0*/  BSYNC.RECONVERGENT B6 ;  /* 0x0000000000067941 */ /* 0x000fea0003800200 */
.L_x_40363:
        /* <DEDUP_REMOVED lines=45> */
.L_x_40366:
[----:B------:R-:W-:Y:S05]  /*122d0*/  BSYNC.RECONVERGENT B6 ;  /* 0x0000000000067941 */ /* 0x000fea0003800200 */
.L_x_40365:
        /* <DEDUP_REMOVED lines=45> */
.L_x_40368:
[----:B------:R-:W-:Y:S05]  /*125b0*/  BSYNC.RECONVERGENT B6 ;  /* 0x0000000000067941 */ /* 0x000fea0003800200 */
.L_x_40367:
        /* <DEDUP_REMOVED lines=10> */
.L_x_40362:
        /* <DEDUP_REMOVED lines=9> */
.L_x_40350:
[----:B------:R-:W-:Y:S05]  /*126f0*/  BSYNC.RECONVERGENT B8 ;  /* 0x0000000000087941 */ /* 0x000fea0003800200 */
.L_x_40349:
[----:B------:R-:W1:Y:S02]  /*12700*/  LDCU.64 UR4, c[0x0][0x380] ;  /* 0x00007000ff0477ac */ /* 0x000e640008000a00 */
[----:B-1----:R-:W-:-:S04]  /*12710*/  ISETP.GE.U32.AND P0, PT, R33, UR4, PT ;  /* 0x0000000421007c0c */ /* 0x002fc8000bf06070 */
[----:B------:R-:W-:-:S13]  /*12720*/  ISETP.GE.AND.EX P0, PT, RZ, UR5, PT, P0 ;  /* 0x00000005ff007c0c */ /* 0x000fda000bf06300 */
[----:B------:R-:W-:Y:S05]  /*12730*/  @P0 EXIT ;  /* 0x000000000000094d */ /* 0x000fea0003800000 */
[----:B------:R-:W1:Y:S01]  /*12740*/  LDCU.64 UR4, c[0x0][0x390] ;  /* 0x00007200ff0477ac */ /* 0x000e620008000a00 */
[----:B0-----:R-:W-:Y:S02]  /*12750*/  HFMA2 R2, -RZ, RZ, 0, 0 ;  /* 0x00000000ff027431 */ /* 0x001fe400000001ff */
[----:B------:R-:W-:Y:S01]  /*12760*/  IMAD.MOV.U32 R3, RZ, RZ, R33 ;  /* 0x000000ffff037224 */ /* 0x000fe200078e0021 */
[----:B------:R-:W0:Y:S01]  /*12770*/  LDCU UR6, c[0x0][0x38c] ;  /* 0x00007180ff0677ac */ /* 0x000e220008000800 */
[----:B------:R-:W2:Y:S01]  /*12780*/  LDCU.64 UR8, c[0x0][0x4b8] ;  /* 0x00009700ff0877ac */ /* 0x000ea20008000a00 */
[----:B------:R-:W-:Y:S01]  /*12790*/  UISETP.NE.AND UP0, UPT, UR38, URZ, UPT ;  /* 0x000000ff2600728c */ /* 0x000fe2000bf05270 */
[----:B-1----:R-:W-:Y:S01]  /*127a0*/  IMAD.HI.U32 R4, R33, UR4, R2 ;  /* 0x0000000421047c27 */ /* 0x002fe2000f8e0002 */
[----:B------:R-:W1:Y:S04]  /*127b0*/  LDCU UR4, c[0x0][0x4c0] ;  /* 0x00009800ff0477ac */ /* 0x000e680008000800 */
[----:B------:R-:W-:-:S04]  /*127c0*/  SHF.R.U32.HI R5, RZ, UR5, R4 ;  /* 0x00000005ff057c19 */ /* 0x000fc80008011604 */
[----:B------:R-:W-:-:S05]  /*127d0*/  IADD3 R2, PT, PT, -R5, RZ, RZ ;  /* 0x000000ff05027210 */ /* 0x000fca0007ffe1ff */
[----:B0-----:R-:W-:-:S04]  /*127e0*/  IMAD R2, R2, UR6, R33 ;  /* 0x0000000602027c24 */ /* 0x001fc8000f8e0221 */
[C---:B--2---:R-:W-:Y:S02]  /*127f0*/  IMAD R29, R2.reuse, UR8, RZ ;  /* 0x00000008021d7c24 */ /* 0x044fe4000f8e02ff */
[C---:B------:R-:W-:Y:S02]  /*12800*/  IMAD R28, R2.reuse, UR9, RZ ;  /* 0x00000009021c7c24 */ /* 0x040fe4000f8e02ff */
[----:B-1----:R-:W-:Y:S01]  /*12810*/  IMAD R2, R2, UR4, RZ ;  /* 0x0000000402027c24 */ /* 0x002fe2000f8e02ff */
        /* <DEDUP_REMOVED lines=335> */
.L_x_40369:
        /* <DEDUP_REMOVED lines=14> */
.L_x_40379:
        /* <DEDUP_REMOVED lines=29> */
.L_x_40372:
[----:B------:R-:W-:Y:S05]  /*13fc0*/  BSYNC.RECONVERGENT B6 ;  /* 0x0000000000067941 */ /* 0x000fea0003800200 */
.L_x_40371:
        /* <DEDUP_REMOVED lines=40> */
.L_x_40374:
[----:B------:R-:W-:Y:S05]  /*14250*/  BSYNC.RECONVERGENT B6 ;  /* 0x0000000000067941 */ /* 0x000fea0003800200 */
.L_x_40373:
        /* <DEDUP_REMOVED lines=41> */
.L_x_40376:
[----:B------:R-:W-:Y:S05]  /*144f0*/  BSYNC.RECONVERGENT B6 ;  /* 0x0000000000067941 */ /* 0x000fea0003800200 */
.L_x_40375:
        /* <DEDUP_REMOVED lines=42> */
.L_x_40378:
[----:B------:R-:W-:Y:S05]  /*147a0*/  BSYNC.RECONVERGENT B6 ;  /* 0x0000000000067941 */ /* 0x000fea0003800200 */
.L_x_40377:
        /* <DEDUP_REMOVED lines=19> */
.L_x_40370:
        /* <DEDUP_REMOVED lines=35> */
.L_x_40382:
[----:B------:R-:W-:Y:S05]  /*14b10*/  BSYNC.RECONVERGENT B6 ;  /* 0x0000000000067941 */ /* 0x000fea0003800200 */
.L_x_40381:
        /* <DEDUP_REMOVED lines=45> */
.L_x_40384:
[----:B------:R-:W-:Y:S05]  /*14df0*/  BSYNC.RECONVERGENT B6 ;  /* 0x0000000000067941 */ /* 0x000fea0003800200 */
.L_x_40383:
        /* <DEDUP_REMOVED lines=45> */
.L_x_40386:
[----:B------:R-:W-:Y:S05]  /*150d0*/  BSYNC.RECONVERGENT B6 ;  /* 0x0000000000067941 */ /* 0x000fea0003800200 */
.L_x_40385:
        /* <DEDUP_REMOVED lines=10> */
.L_x_40380:
[----:B------:R-:W0:Y:S02]  /*15180*/  LDCU.64 UR4, c[0x0][0x5f0] ;  /* 0x0000be00ff0477ac */ /* 0x000e240008000a00 */
[----:B0-----:R-:W-:-:S04]  /*15190*/  IADD3 R2, P0, PT, R28, UR4, RZ ;  /* 0x000000041c027c10 */ /* 0x001fc8000ff1e0ff */
[----:B------:R-:W-:Y:S01]  /*151a0*/  IADD3.X R3, PT, PT, RZ, UR5, RZ, P0, !PT ;  /* 0x00000005ff037c10 */ /* 0x000fe200087fe4ff */
[----:B------:R-:W0:Y:S05]  /*151b0*/  LDCU.64 UR4, c[0x0][0x5e8] ;  /* 0x0000bd00ff0477ac */ /* 0x000e2a0008000a00 */
[----:B------:R-:W2:Y:S01]  /*151c0*/  LDG.E.64 R2, desc[UR36][R2.64] ;  /* 0x0000002402027981 */ /* 0x000ea2000c1e1b00 */
[----:B0-----:R-:W-:-:S04]  /*151d0*/  IADD3 R26, P0, P1, R26, UR4, R29 ;  /* 0x000000041a1a7c10 */ /* 0x001fc8000f91e01d */
[----:B------:R-:W-:-:S05]  /*151e0*/  IADD3.X R27, PT, PT, R27, UR5, RZ, P0, P1 ;  /* 0x000000051b1b7c10 */ /* 0x000fca00087e24ff */
[----:B--2---:R-:W-:Y:S01]  /*151f0*/  STG.E.64 desc[UR36][R26.64], R2 ;  /* 0x000000021a007986 */ /* 0x004fe2000c101b24 */
[----:B------:R-:W-:Y:S05]  /*15200*/  EXIT ;  /* 0x000000000000794d */ /* 0x000fea0003800000 */
.L_x_40387:
        /* <DEDUP_REMOVED lines=15> */
.L_x_42021:


//--------------------- .text._ZN2at6native24index_elementwise_kernelILi128ELi4EZNS0_16gpu_index_kernelIZNS0_21index_put_kernel_implINS0_10OpaqueTypeILi4EEEEEvRNS_14TensorIteratorEN3c108ArrayRefIlEESA_EUlPcPKclE_EEvRNS_18TensorIteratorBaseESA_SA_RKT_bEUliE_EEvlT1_ --------------------------
	.section	.text._ZN2at6native24index_elementwise_kernelILi128ELi4EZNS0_16gpu_index_kernelIZNS0_21index_put_kernel_implINS0_10OpaqueTypeILi4EEEEEvRNS_14TensorIteratorEN3c108ArrayRefIlEESA_EUlPcPKclE_EEvRNS_18TensorIteratorBaseESA_SA_RKT_bEUliE_EEvlT1_,"ax",@progbits
	.align	128
        .global         _ZN2at6native24index_elementwise_kernelILi128ELi4EZNS0_16gpu_index_kernelIZNS0_21index_put_kernel_implINS0_10OpaqueTypeILi4EEEEEvRNS_14TensorIteratorEN3c108ArrayRefIlEESA_EUlPcPKclE_EEvRNS_18TensorIteratorBaseESA_SA_RKT_bEUliE_EEvlT1_
        .type           _ZN2at6native24index_elementwise_kernelILi128ELi4EZNS0_16gpu_index_kernelIZNS0_21index_put_kernel_implINS0_10OpaqueTypeILi4EEEEEvRNS_14TensorIteratorEN3c108ArrayRefIlEESA_EUlPcPKclE_EEvRNS_18TensorIteratorBaseESA_SA_RKT_bEUliE_EEvlT1_,@function
        .size           _ZN2at6native24index_elementwise_kernelILi128ELi4EZNS0_16gpu_index_kernelIZNS0_21index_put_kernel_implINS0_10OpaqueTypeILi4EEEEEvRNS_14TensorIteratorEN3c108ArrayRefIlEESA_EUlPcPKclE_EEvRNS_18TensorIteratorBaseESA_SA_RKT_bEUliE_EEvlT1_,(.L_x_42022 - _ZN2at6native24index_elementwise_kernelILi128ELi4EZNS0_16gpu_index_kernelIZNS0_21index_put_kernel_implINS0_10OpaqueTypeILi4EEEEEvRNS_14TensorIteratorEN3c108ArrayRefIlEESA_EUlPcPKclE_EEvRNS_18TensorIteratorBaseESA_SA_RKT_bEUliE_EEvlT1_)
        .other          _ZN2at6native24index_elementwise_kernelILi128ELi4EZNS0_16gpu_index_kernelIZNS0_21index_put_kernel_implINS0_10OpaqueTypeILi4EEEEEvRNS_14TensorIteratorEN3c108ArrayRefIlEESA_EUlPcPKclE_EEvRNS_18TensorIteratorBaseESA_SA_RKT_bEUliE_EEvlT1_,@"STO_CUDA_ENTRY STV_DEFAULT"
_ZN2at6native24index_elementwise_kernelILi128ELi4EZNS0_16gpu_index_kernelIZNS0_21index_put_kernel_implINS0_10OpaqueTypeILi4EEEEEvRNS_14TensorIteratorEN3c108ArrayRefIlEESA_EUlPcPKclE_EEvRNS_18TensorIteratorBaseESA_SA_RKT_bEUliE_EEvlT1_:
.text._ZN2at6native24index_elementwise_kernelILi128ELi4EZNS0_16gpu_index_kernelIZNS0_21index_put_kernel_implINS0_10OpaqueTypeILi4EEEEEvRNS_14TensorIteratorEN3c108ArrayRefIlEESA_EUlPcPKclE_EEvRNS_18TensorIteratorBaseESA_SA_RKT_bEUliE_EEvlT1_:
        /* <DEDUP_REMOVED lines=17> */
[----:B0-----:R-:W2:Y:S01]  /*0110*/  @!P1 LDG.E R3, desc[UR36][R2.64] ;  /* 0x0000002402039981 */ /* 0x001ea2000c1e1900 */
[----:B------:R-:W-:-:S05]  /*0120*/  @!P1 VIADD R33, R33, 0x80 ;  /* 0x0000008021219836 */ /* 0x000fca0000000000 */
[----:B------:R-:W2:Y:S01]  /*0130*/  @!P1 LDC.64 R4, c[0x0][0x5e8] ;  /* 0x00017a00ff049b82 */ /* 0x000ea20000000a00 */
[----:B------:R-:W-:-:S04]  /*0140*/  ISETP.GE.U32.AND P0, PT, R33, UR4, PT ;  /* 0x0000000421007c0c */ /* 0x000fc8000bf06070 */
[----:B------:R-:W-:-:S13]  /*0150*/  ISETP.GE.AND.EX P0, PT, RZ, UR5, PT, P0 ;  /* 0x00000005ff007c0c */ /* 0x000fda000bf06300 */
[----:B------:R-:W0:Y:S01]  /*0160*/  @!P0 LDC.64 R6, c[0x0][0x5f0] ;  /* 0x00017c00ff068b82 */ /* 0x000e220000000a00 */
[----:B--2---:R1:W-:Y:S04]  /*0170*/  @!P1 STG.E desc[UR36][R4.64], R3 ;  /* 0x0000000304009986 */ /* 0x0043e8000c101924 */
[----:B0-----:R-:W2:Y:S03]  /*0180*/  @!P0 LDG.E R7, desc[UR36][R6.64] ;  /* 0x0000002406078981 */ /* 0x001ea6000c1e1900 */
[----:B------:R-:W2:Y:S01]  /*0190*/  @!P0 LDC.64 R8, c[0x0][0x5e8] ;  /* 0x00017a00ff088b82 */ /* 0x000ea20000000a00 */
[----:B------:R-:W-:Y:S01]  /*01a0*/  @!P0 VIADD R33, R33, 0x80 ;  /* 0x0000008021218836 */ /* 0x000fe20000000000 */
[----:B------:R-:W-:Y:S04]  /*01b0*/  BSSY.RECONVERGENT B0, `(.L_x_40390) ;  /* 0x000000a000007945 */ /* 0x000fe80003800200 */
        /* <DEDUP_REMOVED lines=9> */
.L_x_40391:
[----:B------:R-:W-:Y:S05]  /*0250*/  BSYNC.RECONVERGENT B0 ;  /* 0x0000000000007941 */ /* 0x000fea0003800200 */
.L_x_40390:
[----:B------:R-:W-:-:S04]  /*0260*/  ISETP.GE.U32.AND P0, PT, R33, UR4, PT ;  /* 0x0000000421007c0c */ /* 0x000fc8000bf06070 */
[----:B------:R-:W-:-:S13]  /*0270*/  ISETP.GE.AND.EX P0, PT, RZ, UR5, PT, P0 ;  /* 0x00000005ff007c0c */ /* 0x000fda000bf06300 */
[----:B------:R-:W-:Y:S05]  /*0280*/  @P0 EXIT ;  /* 0x000000000000094d */ /* 0x000fea0003800000 */
[----:B01----:R-:W0:Y:S02]  /*0290*/  LDC.64 R2, c[0x0][0x5f0] ;  /* 0x00017c00ff027b82 */ /* 0x003e240000000a00 */
[----:B0-----:R-:W2:Y:S06]  /*02a0*/  LDG.E R3, desc[UR36][R2.64] ;  /* 0x0000002402037981 */ /* 0x001eac000c1e1900 */
[----:B------:R-:W2:Y:S02]  /*02b0*/  LDC.64 R4, c[0x0][0x5e8] ;  /* 0x00017a00ff047b82 */ /* 0x000ea40000000a00 */
[----:B--2---:R-:W-:Y:S01]  /*02c0*/  STG.E desc[UR36][R4.64], R3 ;  /* 0x0000000304007986 */ /* 0x004fe2000c101924 */
[----:B------:R-:W-:Y:S05]  /*02d0*/  EXIT ;  /* 0x000000000000794d */ /* 0x000fea0003800000 */
.L_x_40389:
        /* <DEDUP_REMOVED lines=317> */
.L_x_40394:
[----:B------:R-:W0:Y:S02]  /*16b0*/  LDCU.64 UR6, c[0x0][0x5f0] ;  /* 0x0000be00ff0677ac */ /* 0x000e240008000a00 */
[----:B0-----:R-:W-:-:S05]  /*16c0*/  IADD3 R4, P0, PT, R4, UR6, RZ ;  /* 0x0000000604047c10 */ /* 0x001fca000ff1e0ff */
[----:B------:R-:W-:Y:S01]  /*16d0*/  IMAD.X R5, RZ, RZ, UR7, P0 ;  /* 0x00000007ff057e24 */ /* 0x000fe200080e06ff */
[----:B------:R-:W0:Y:S05]  /*16e0*/  LDCU.64 UR6, c[0x0][0x5e8] ;  /* 0x0000bd00ff0677ac */ /* 0x000e2a0008000a00 */
[----:B------:R-:W2:Y:S01]  /*16f0*/  LDG.E R5, desc[UR36][R4.64] ;  /* 0x0000002404057981 */ /* 0x000ea2000c1e1900 */
[----:B------:R-:W-:Y:S01]  /*1700*/  VIADD R33, R33, 0x80 ;  /* 0x0000008021217836 */ /* 0x000fe20000000000 */
[----:B0-----:R-:W-:-:S04]  /*1710*/  IADD3 R6, P0, PT, R3, UR6, RZ ;  /* 0x0000000603067c10 */ /* 0x001fc8000ff1e0ff */
[----:B------:R-:W-:-:S05]  /*1720*/  IADD3.X R7, PT, PT, RZ, UR7, RZ, P0, !PT ;  /* 0x00000007ff077c10 */ /* 0x000fca00087fe4ff */
[----:B--2---:R0:W-:Y:S04]  /*1730*/  STG.E desc[UR36][R6.64], R5 ;  /* 0x0000000506007986 */ /* 0x0041e8000c101924 */
.L_x_40393:
[----:B------:R-:W-:Y:S05]  /*1740*/  BSYNC.RECONVERGENT B0 ;  /* 0x0000000000007941 */ /* 0x000fea0003800200 */
.L_x_40392:
        /* <DEDUP_REMOVED lines=313> */
.L_x_40397:
[----:B------:R-:W0:Y:S02]  /*2ae0*/  LDCU.64 UR6, c[0x0][0x5f0] ;  /* 0x0000be00ff0677ac */ /* 0x000e240008000a00 */
[----:B0-----:R-:W-:-:S05]  /*2af0*/  IADD3 R4, P0, PT, R4, UR6, RZ ;  /* 0x0000000604047c10 */ /* 0x001fca000ff1e0ff */
[----:B------:R-:W-:Y:S01]  /*2b00*/  IMAD.X R5, RZ, RZ, UR7, P0 ;  /* 0x00000007ff057e24 */ /* 0x000fe200080e06ff */
[----:B------:R-:W0:Y:S05]  /*2b10*/  LDCU.64 UR6, c[0x0][0x5e8] ;  /* 0x0000bd00ff0677ac */ /* 0x000e2a0008000a00 */
[----:B------:R-:W2:Y:S01]  /*2b20*/  LDG.E R5, desc[UR36][R4.64] ;  /* 0x0000002404057981 */ /* 0x000ea2000c1e1900 */
[----:B------:R-:W-:Y:S02]  /*2b30*/  IADD3 R33, PT, PT, R33, 0x80, RZ ;  /* 0x0000008021217810 */ /* 0x000fe40007ffe0ff */
[----:B0-----:R-:W-:-:S05]  /*2b40*/  IADD3 R6, P0, PT, R3, UR6, RZ ;  /* 0x0000000603067c10 */ /* 0x001fca000ff1e0ff */
[----:B------:R-:W-:-:S05]  /*2b50*/  IMAD.X R7, RZ, RZ, UR7, P0 ;  /* 0x00000007ff077e24 */ /* 0x000fca00080e06ff */
[----:B--2---:R1:W-:Y:S03]  /*2b60*/  STG.E desc[UR36][R6.64], R5 ;  /* 0x0000000506007986 */ /* 0x0043e6000c101924 */
.L_x_40396:
[----:B------:R-:W-:Y:S05]  /*2b70*/  BSYNC.RECONVERGENT B0 ;  /* 0x0000000000007941 */ /* 0x000fea0003800200 */
.L_x_40395:
        /* <DEDUP_REMOVED lines=313> */
.L_x_40400:
[----:B------:R-:W0:Y:S02]  /*3f10*/  LDCU.64 UR6, c[0x0][0x5f0] ;  /* 0x0000be00ff0677ac */ /* 0x000e240008000a00 */
[----:B0-----:R-:W-:-:S04]  /*3f20*/  IADD3 R4, P0, PT, R4, UR6, RZ ;  /* 0x0000000604047c10 */ /* 0x001fc8000ff1e0ff */
[----:B------:R-:W-:Y:S01]  /*3f30*/  IADD3.X R5, PT, PT, RZ, UR7, RZ, P0, !PT ;  /* 0x00000007ff057c10 */ /* 0x000fe200087fe4ff */
[----:B------:R-:W0:Y:S05]  /*3f40*/  LDCU.64 UR6, c[0x0][0x5e8] ;  /* 0x0000bd00ff0677ac */ /* 0x000e2a0008000a00 */
[----:B------:R-:W2:Y:S01]  /*3f50*/  LDG.E R5, desc[UR36][R4.64] ;  /* 0x0000002404057981 */ /* 0x000ea2000c1e1900 */
[----:B------:R-:W-:Y:S01]  /*3f60*/  VIADD R33, R33, 0x80 ;  /* 0x0000008021217836 */ /* 0x000fe20000000000 */
[----:B0-----:R-:W-:-:S05]  /*3f70*/  IADD3 R6, P0, PT, R3, UR6, RZ ;  /* 0x0000000603067c10 */ /* 0x001fca000ff1e0ff */
[----:B------:R-:W-:-:S05]  /*3f80*/  IMAD.X R7, RZ, RZ, UR7, P0 ;  /* 0x00000007ff077e24 */ /* 0x000fca00080e06ff */
[----:B--2---:R2:W-:Y:S03]  /*3f90*/  STG.E desc[UR36][R6.64], R5 ;  /* 0x0000000506007986 */ /* 0x0045e6000c101924 */
.L_x_40399:
[----:B------:R-:W-:Y:S05]  /*3fa0*/  BSYNC.RECONVERGENT B0 ;  /* 0x0000000000007941 */ /* 0x000fea0003800200 */
.L_x_40398:
        /* <DEDUP_REMOVED lines=9> */
[----:B012---:R-:W-:-:S05]  /*4040*/  SHF.R.U32.HI R5, RZ, UR5, R4 ;  /* 0x00000005ff057c19 */ /* 0x007fca0008011604 */
[----:B------:R-:W-:-:S04]  /*4050*/  IMAD.MOV R6, RZ, RZ, -R5 ;  /* 0x000000ffff067224 */ /* 0x000fc800078e0a05 */
        /* <DEDUP_REMOVED lines=301> */
.L_x_40401:
[----:B------:R-:W0:Y:S02]  /*5330*/  LDCU.64 UR4, c[0x0][0x5f0] ;  /* 0x0000be00ff0477ac */ /* 0x000e240008000a00 */
[----:B0-----:R-:W-:-:S05]  /*5340*/  IADD3 R4, P0, PT, R2, UR4, RZ ;  /* 0x0000000402047c10 */ /* 0x001fca000ff1e0ff */
[----:B------:R-:W-:Y:S01]  /*5350*/  IMAD.X R5, RZ, RZ, UR5, P0 ;  /* 0x00000005ff057e24 */ /* 0x000fe200080e06ff */
[----:B------:R-:W0:Y:S05]  /*5360*/  LDCU.64 UR4, c[0x0][0x5e8] ;  /* 0x0000bd00ff0477ac */ /* 0x000e2a0008000a00 */
[----:B------:R-:W2:Y:S01]  /*5370*/  LDG.E R5, desc[UR36][R4.64] ;  /* 0x0000002404057981 */ /* 0x000ea2000c1e1900 */
[----:B0-----:R-:W-:-:S04]  /*5380*/  IADD3 R2, P0, PT, R3, UR4, RZ ;  /* 0x0000000403027c10 */ /* 0x001fc8000ff1e0ff */
[----:B------:R-:W-:-:S05]  /*5390*/  IADD3.X R3, PT, PT, RZ, UR5, RZ, P0, !PT ;  /* 0x00000005ff037c10 */ /* 0x000fca00087fe4ff */
[----:B--2---:R-:W-:Y:S01]  /*53a0*/  STG.E desc[UR36][R2.64], R5 ;  /* 0x0000000502007986 */ /* 0x004fe2000c101924 */
[----:B------:R-:W-:Y:S05]  /*53b0*/  EXIT ;  /* 0x000000000000794d */ /* 0x000fea0003800000 */
.L_x_40388:
        /* <DEDUP_REMOVED lines=27> */
.L_x_40414:
        /* <DEDUP_REMOVED lines=27> */
.L_x_40407:
[----:B------:R-:W-:Y:S05]  /*5720*/  BSYNC.RECONVERGENT B6 ;  /* 0x0000000000067941 */ /* 0x000fea0003800200 */
.L_x_40406:
        /* <DEDUP_REMOVED lines=40> */
.L_x_40409:
[----:B------:R-:W-:Y:S05]  /*59b0*/  BSYNC.RECONVERGENT B6 ;  /* 0x0000000000067941 */ /* 0x000fea0003800200 */
.L_x_40408:
        /* <DEDUP_REMOVED lines=39> */
.L_x_40411:
[----:B------:R-:W-:Y:S05]  /*5c30*/  BSYNC.RECONVERGENT B6 ;  /* 0x0000000000067941 */ /* 0x000fea0003800200 */
.L_x_40410:
        /* <DEDUP_REMOVED lines=40> */
.L_x_40413:
[----:B------:R-:W-:Y:S05]  /*5ec0*/  BSYNC.RECONVERGENT B6 ;  /* 0x0000000000067941 */ /* 0x000fea0003800200 */
.L_x_40412:
        /* <DEDUP_REMOVED lines=20> */
.L_x_40405:
        /* <DEDUP_REMOVED lines=32> */
.L_x_40416:
        /* <DEDUP_REMOVED lines=45> */
.L_x_40417:
        /* <DEDUP_REMOVED lines=44> */
.L_x_40418:
        /* <DEDUP_REMOVED lines=12> */
.L_x_40415:
[----:B------:R-:W0:Y:S01]  /*6860*/  LDC.64 R6, c[0x0][0x5f0] ;  /* 0x00017c00ff067b82 */ /* 0x000e220000000a00 */
[----:B------:R-:W1:Y:S01]  /*6870*/  LDCU.64 UR4, c[0x0][0x5e8] ;  /* 0x0000bd00ff0477ac */ /* 0x000e620008000a00 */
[----:B0-----:R-:W2:Y:S01]  /*6880*/  LDG.E R7, desc[UR36][R6.64] ;  /* 0x0000002406077981 */ /* 0x001ea2000c1e1900 */
[----:B-1----:R-:W-:Y:S02]  /*6890*/  IADD3 R4, P0, PT, R32, UR4, RZ ;  /* 0x0000000420047c10 */ /* 0x002fe4000ff1e0ff */
[----:B------:R-:W-:Y:S02]  /*68a0*/  IADD3 R33, PT, PT, R33, 0x80, RZ ;  /* 0x0000008021217810 */ /* 0x000fe40007ffe0ff */
[----:B------:R-:W-:-:S05]  /*68b0*/  IADD3.X R5, PT, PT, R31, UR5, RZ, P0, !PT ;  /* 0x000000051f057c10 */ /* 0x000fca00087fe4ff */
[----:B--2---:R0:W-:Y:S04]  /*68c0*/  STG.E desc[UR36][R4.64], R7 ;  /* 0x0000000704007986 */ /* 0x0041e8000c101924 */
.L_x_40404:
[----:B------:R-:W-:Y:S05]  /*68d0*/  BSYNC.RECONVERGENT B8 ;  /* 0x0000000000087941 */ /* 0x000fea0003800200 */
.L_x_40403:
        /* <DEDUP_REMOVED lines=20> */
.L_x_40430:
        /* <DEDUP_REMOVED lines=27> */
.L_x_40423:
[----:B------:R-:W-:Y:S05]  /*6bd0*/  BSYNC.RECONVERGENT B6 ;  /* 0x0000000000067941 */ /* 0x000fea0003800200 */
.L_x_40422:
        /* <DEDUP_REMOVED lines=40> */
.L_x_40425:
[----:B------:R-:W-:Y:S05]  /*6e60*/  BSYNC.RECONVERGENT B6 ;  /* 0x0000000000067941 */ /* 0x000fea0003800200 */
.L_x_40424:
        /* <DEDUP_REMOVED lines=39> */
.L_x_40427:
[----:B------:R-:W-:Y:S05]  /*70e0*/  BSYNC.RECONVERGENT B6 ;  /* 0x0000000000067941 */ /* 0x000fea0003800200 */
.L_x_40426:
        /* <DEDUP_REMOVED lines=40> */
.L_x_40429:
[----:B------:R-:W-:Y:S05]  /*7370*/  BSYNC.RECONVERGENT B6 ;  /* 0x0000000000067941 */ /* 0x000fea0003800200 */
.L_x_40428:
        /* <DEDUP_REMOVED lines=20> */
.L_x_40421:
        /* <DEDUP_REMOVED lines=32> */
.L_x_40432:
        /* <DEDUP_REMOVED lines=45> */
.L_x_40433:
        /* <DEDUP_REMOVED lines=45> */
.L_x_40434:
        /* <DEDUP_REMOVED lines=12> */
.L_x_40431:
[----:B0-----:R-:W0:Y:S01]  /*7d20*/  LDC.64 R6, c[0x0][0x5f0] ;  /* 0x00017c00ff067b82 */ /* 0x001e220000000a00 */
[----:B------:R-:W1:Y:S01]  /*7d30*/  LDCU.64 UR4, c[0x0][0x5e8] ;  /* 0x0000bd00ff0477ac */ /* 0x000e620008000a00 */
[----:B0-----:R-:W2:Y:S01]  /*7d40*/  LDG.E R7, desc[UR36][R6.64] ;  /* 0x0000002406077981 */ /* 0x001ea2000c1e1900 */
[----:B-1----:R-:W-:Y:S02]  /*7d50*/  IADD3 R4, P0, PT, R32, UR4, RZ ;  /* 0x0000000420047c10 */ /* 0x002fe4000ff1e0ff */
[----:B------:R-:W-:Y:S02]  /*7d60*/  IADD3 R33, PT, PT, R33, 0x80, RZ ;  /* 0x0000008021217810 */ /* 0x000fe40007ffe0ff */
[----:B------:R-:W-:-:S05]  /*7d70*/  IADD3.X R5, PT, PT, R31, UR5, RZ, P0, !PT ;  /* 0x000000051f057c10 */ /* 0x000fca00087fe4ff */
[----:B--2---:R1:W-:Y:S04]  /*7d80*/  STG.E desc[UR36][R4.64], R7 ;  /* 0x0000000704007986 */ /* 0x0043e8000c101924 */
.L_x_40420:
[----:B------:R-:W-:Y:S05]  /*7d90*/  BSYNC.RECONVERGENT B8 ;  /* 0x0000000000087941 */ /* 0x000fea0003800200 */
.L_x_40419:
        /* <DEDUP_REMOVED lines=19> */
.L_x_40446:
        /* <DEDUP_REMOVED lines=27> */
.L_x_40439:
[----:B------:R-:W-:Y:S05]  /*8080*/  BSYNC.RECONVERGENT B6 ;  /* 0x0000000000067941 */ /* 0x000fea0003800200 */
.L_x_40438:
        /* <DEDUP_REMOVED lines=38> */
.L_x_40441:
[----:B------:R-:W-:Y:S05]  /*82f0*/  BSYNC.RECONVERGENT B6 ;  /* 0x0000000000067941 */ /* 0x000fea0003800200 */
.L_x_40440:
        /* <DEDUP_REMOVED lines=39> */
.L_x_40443:
[----:B------:R-:W-:Y:S05]  /*8570*/  BSYNC.RECONVERGENT B6 ;  /* 0x0000000000067941 */ /* 0x000fea0003800200 */
.L_x_40442:
        /* <DEDUP_REMOVED lines=39> */
.L_x_40445:
[----:B------:R-:W-:Y:S05]  /*87f0*/  BSYNC.RECONVERGENT B6 ;  /* 0x0000000000067941 */ /* 0x000fea0003800200 */
.L_x_40444:
        /* <DEDUP_REMOVED lines=19> */
.L_x_40437:
        /* <DEDUP_REMOVED lines=32> */
.L_x_40448:
        /* <DEDUP_REMOVED lines=42> */
.L_x_40449:
        /* <DEDUP_REMOVED lines=42> */
.L_x_40450:
        /* <DEDUP_REMOVED lines=10> */
.L_x_40447:
[----:B01----:R-:W0:Y:S01]  /*9110*/  LDC.64 R4, c[0x0][0x5f0] ;  /* 0x00017c00ff047b82 */ /* 0x003e220000000a00 */
[----:B------:R-:W1:Y:S01]  /*9120*/  LDCU.64 UR4, c[0x0][0x5e8] ;  /* 0x0000bd00ff0477ac */ /* 0x000e620008000a00 */
[----:B0-----:R-:W2:Y:S01]  /*9130*/  LDG.E R5, desc[UR36][R4.64] ;  /* 0x0000002404057981 */ /* 0x001ea2000c1e1900 */
[----:B-1----:R-:W-:Y:S02]  /*9140*/  IADD3 R26, P0, PT, R26, UR4, RZ ;  /* 0x000000041a1a7c10 */ /* 0x002fe4000ff1e0ff */
[----:B------:R-:W-:Y:S02]  /*9150*/  IADD3 R33, PT, PT, R33, 0x80, RZ ;  /* 0x0000008021217810 */ /* 0x000fe40007ffe0ff */
[----:B------:R-:W-:-:S05]  /*9160*/  IADD3.X R27, PT, PT, R27, UR5, RZ, P0, !PT ;  /* 0x000000051b1b7c10 */ /* 0x000fca00087fe4ff */
[----:B--2---:R2:W-:Y:S04]  /*9170*/  STG.E desc[UR36][R26.64], R5 ;  /* 0x000000051a007986 */ /* 0x0045e8000c101924 */
.L_x_40436:
[----:B------:R-:W-:Y:S05]  /*9180*/  BSYNC.RECONVERGENT B8 ;  /* 0x0000000000087941 */ /* 0x000fea0003800200 */
.L_x_40435:
        /* <DEDUP_REMOVED lines=18> */
.L_x_40460:
        /* <DEDUP_REMOVED lines=27> */
.L_x_40453:
[----:B------:R-:W-:Y:S05]  /*9460*/  BSYNC.RECONVERGENT B6 ;  /* 0x0000000000067941 */ /* 0x000fea0003800200 */
.L_x_40452:
        /* <DEDUP_REMOVED lines=38> */
.L_x_40455:
[----:B------:R-:W-:Y:S05]  /*96d0*/  BSYNC.RECONVERGENT B6 ;  /* 0x0000000000067941 */ /* 0x000fea0003800200 */
.L_x_40454:
        /* <DEDUP_REMOVED lines=39> */
.L_x_40457:
[----:B------:R-:W-:Y:S05]  /*9950*/  BSYNC.RECONVERGENT B6 ;  /* 0x0000000000067941 */ /* 0x000fea0003800200 */
.L_x_40456:
        /* <DEDUP_REMOVED lines=39> */
.L_x_40459:
[----:B------:R-:W-:Y:S05]  /*9bd0*/  BSYNC.RECONVERGENT B6 ;  /* 0x0000000000067941 */ /* 0x000fea0003800200 */
.L_x_40458:
        /* <DEDUP_REMOVED lines=19> */
.L_x_40451:
        /* <DEDUP_REMOVED lines=31> */
.L_x_40462:
        /* <DEDUP_REMOVED lines=42> */
.L_x_40463:
        /* <DEDUP_REMOVED lines=42> */
.L_x_40464:
        /* <DEDUP_REMOVED lines=10> */
.L_x_40461:
[----:B------:R-:W2:Y:S01]  /*a4e0*/  LDC.64 R2, c[0x0][0x5f0] ;  /* 0x00017c00ff027b82 */ /* 0x000ea20000000a00 */
[----:B------:R-:W3:Y:S01]  /*a4f0*/  LDCU.64 UR4, c[0x0][0x5e8] ;  /* 0x0000bd00ff0477ac */ /* 0x000ee20008000a00 */
[----:B--2---:R-:W2:Y:S01]  /*a500*/  LDG.E R3, desc[UR36][R2.64] ;  /* 0x0000002402037981 */ /* 0x004ea2000c1e1900 */
[----:B---3--:R-:W-:-:S04]  /*a510*/  IADD3 R26, P0, PT, R26, UR4, RZ ;  /* 0x000000041a1a7c10 */ /* 0x008fc8000ff1e0ff */
[----:B------:R-:W-:-:S05]  /*a520*/  IADD3.X R27, PT, PT, R27, UR5, RZ, P0, !PT ;  /* 0x000000051b1b7c10 */ /* 0x000fca00087fe4ff */
[----:B--2---:R-:W-:Y:S01]  /*a530*/  STG.E desc[UR36][R26.64], R3 ;  /* 0x000000031a007986 */ /* 0x004fe2000c101924 */
[----:B------:R-:W-:Y:S05]  /*a540*/  EXIT ;  /* 0x000000000000794d */ /* 0x000fea0003800000 */
.L_x_40402:
        /* <DEDUP_REMOVED lines=357> */
.L_x_40467:
        /* <DEDUP_REMOVED lines=13> */
.L_x_40477:
        /* <DEDUP_REMOVED lines=29> */
.L_x_40470:
[----:B------:R-:W-:Y:S05]  /*be40*/  BSYNC.RECONVERGENT B6 ;  /* 0x0000000000067941 */ /* 0x000fea0003800200 */
.L_x_40469:
        /* <DEDUP_REMOVED lines=40> */
.L_x_40472:
[----:B------:R-:W-:Y:S05]  /*c0d0*/  BSYNC.RECONVERGENT B6 ;  /* 0x0000000000067941 */ /* 0x000fea0003800200 */
.L_x_40471:
        /* <DEDUP_REMOVED lines=41> */
.L_x_40474:
[----:B------:R-:W-:Y:S05]  /*c370*/  BSYNC.RECONVERGENT B6 ;  /* 0x0000000000067941 */ /* 0x000fea0003800200 */
.L_x_40473:
        /* <DEDUP_REMOVED lines=41> */
.L_x_40476:
[----:B------:R-:W-:Y:S05]  /*c610*/  BSYNC.RECONVERGENT B6 ;  /* 0x0000000000067941 */ /* 0x000fea0003800200 */
.L_x_40475:
        /* <DEDUP_REMOVED lines=19> */
.L_x_40468:
        /* <DEDUP_REMOVED lines=35> */
.L_x_40480:
[----:B------:R-:W-:Y:S05]  /*c980*/  BSYNC.RECONVERGENT B6 ;  /* 0x0000000000067941 */ /* 0x000fea0003800200 */
.L_x_40479:
        /* <DEDUP_REMOVED lines=45> */
.L_x_40482:
[----:B------:R-:W-:Y:S05]  /*cc60*/  BSYNC.RECONVERGENT B6 ;  /* 0x0000000000067941 */ /* 0x000fea0003800200 */
.L_x_40481:
        /* <DEDUP_REMOVED lines=46> */
.L_x_40484:
[----:B------:R-:W-:Y:S05]  /*cf50*/  BSYNC.RECONVERGENT B6 ;  /* 0x0000000000067941 */ /* 0x000fea0003800200 */
.L_x_40483:
        /* <DEDUP_REMOVED lines=10> */
.L_x_40478:
[----:B------:R-:W0:Y:S02]  /*d000*/  LDCU.64 UR4, c[0x0][0x5f0] ;  /* 0x0000be00ff0477ac */ /* 0x000e240008000a00 */
[----:B0-----:R-:W-:-:S04]  /*d010*/  IADD3 R2, P0, PT, R31, UR4, RZ ;  /* 0x000000041f027c10 */ /* 0x001fc8000ff1e0ff */
[----:B------:R-:W-:Y:S01]  /*d020*/  IADD3.X R3, PT, PT, RZ, UR5, RZ, P0, !PT ;  /* 0x00000005ff037c10 */ /* 0x000fe200087fe4ff */
[----:B------:R-:W0:Y:S05]  /*d030*/  LDCU.64 UR4, c[0x0][0x5e8] ;  /* 0x0000bd00ff0477ac */ /* 0x000e2a0008000a00 */
[----:B------:R-:W2:Y:S01]  /*d040*/  LDG.E R3, desc[UR36][R2.64] ;  /* 0x0000002402037981 */ /* 0x000ea2000c1e1900 */
[----:B------:R-:W-:Y:S01]  /*d050*/  VIADD R33, R33, 0x80 ;  /* 0x0000008021217836 */ /* 0x000fe20000000000 */
[----:B0-----:R-:W-:-:S04]  /*d060*/  IADD3 R34, P0, P1, R34, UR4, R32 ;  /* 0x0000000422227c10 */ /* 0x001fc8000f91e020 */
[----:B------:R-:W-:-:S05]  /*d070*/  IADD3.X R35, PT, PT, R35, UR5, RZ, P0, P1 ;  /* 0x0000000523237c10 */ /* 0x000fca00087e24ff */
[----:B--2---:R0:W-:Y:S04]  /*d080*/  STG.E desc[UR36][R34.64], R3 ;  /* 0x0000000322007986 */ /* 0x0041e8000c101924 */
.L_x_40466:
[----:B------:R-:W-:Y:S05]  /*d090*/  BSYNC.RECONVERGENT B8 ;  /* 0x0000000000087941 */ /* 0x000fea0003800200 */
.L_x_40465:
        /* <DEDUP_REMOVED lines=12> */
[----:B0-----:R-:W-:-:S05]  /*d160*/  SHF.R.U32.HI R3, RZ, UR5, R2 ;  /* 0x00000005ff037c19 */ /* 0x001fca0008011602 */
        /* <DEDUP_REMOVED lines=340> */
.L_x_40487:
        /* <DEDUP_REMOVED lines=14> */
.L_x_40497:
        /* <DEDUP_REMOVED lines=29> */
.L_x_40490:
[----:B------:R-:W-:Y:S05]  /*e960*/  BSYNC.RECONVERGENT B6 ;  /* 0x0000000000067941 */ /* 0x000fea0003800200 */
.L_x_40489:
        /* <DEDUP_REMOVED lines=40> */
.L_x_40492:
[----:B------:R-:W-:Y:S05]  /*ebf0*/  BSYNC.RECONVERGENT B6 ;  /* 0x0000000000067941 */ /* 0x000fea0003800200 */
.L_x_40491:
        /* <DEDUP_REMOVED lines=41> */
.L_x_40494:
[----:B------:R-:W-:Y:S05]  /*ee90*/  BSYNC.RECONVERGENT B6 ;  /* 0x0000000000067941 */ /* 0x000fea0003800200 */
.L_x_40493:
        /* <DEDUP_REMOVED lines=41> */
.L_x_40496:
[----:B------:R-:W-:Y:S05]  /*f130*/  BSYNC.RECONVERGENT B6 ;  /* 0x0000000000067941 */ /* 0x000fea0003800200 */
.L_x_40495:
        /* <DEDUP_REMOVED lines=19> */
.L_x_40488:
        /* <DEDUP_REMOVED lines=35> */
.L_x_40500:
[----:B------:R-:W-:Y:S05]  /*f4a0*/  BSYNC.RECONVERGENT B6 ;  /* 0x0000000000067941 */ /* 0x000fea0003800200 */
.L_x_40499:
        /* <DEDUP_REMOVED lines=45> */
.L_x_40502:
[----:B------:R-:W-:Y:S05]  /*f780*/  BSYNC.RECONVERGENT B6 ;  /* 0x0000000000067941 */ /* 0x000fea0003800200 */
.L_x_40501:
        /* <DEDUP_REMOVED lines=46> */
.L_x_40504:
[----:B------:R-:W-:Y:S05]  /*fa70*/  BSYNC.RECONVERGENT B6 ;  /* 0x0000000000067941 */ /* 0x000fea0003800200 */
.L_x_40503:
        /* <DEDUP_REMOVED lines=10> */
.L_x_40498:
[----:B------:R-:W0:Y:S02]  /*fb20*/  LDCU.64 UR4, c[0x0][0x5f0] ;  /* 0x0000be00ff0477ac */ /* 0x000e240008000a00 */
[----:B0-----:R-:W-:-:S05]  /*fb30*/  IADD3 R2, P0, PT, R31, UR4, RZ ;  /* 0x000000041f027c10 */ /* 0x001fca000ff1e0ff */
[----:B------:R-:W-:Y:S01]  /*fb40*/  IMAD.X R3, RZ, RZ, UR5, P0 ;  /* 0x00000005ff037e24 */ /* 0x000fe200080e06ff */
[----:B------:R-:W0:Y:S05]  /*fb50*/  LDCU.64 UR4, c[0x0][0x5e8] ;  /* 0x0000bd00ff0477ac */ /* 0x000e2a0008000a00 */
[----:B------:R-:W2:Y:S01]  /*fb60*/  LDG.E R3, desc[UR36][R2.64] ;  /* 0x0000002402037981 */ /* 0x000ea2000c1e1900 */
[----:B------:R-:W-:Y:S02]  /*fb70*/  IADD3 R33, PT, PT, R33, 0x80, RZ ;  /* 0x0000008021217810 */ /* 0x000fe40007ffe0ff */
[----:B0-----:R-:W-:-:S04]  /*fb80*/  IADD3 R34, P0, P1, R34, UR4, R32 ;  /* 0x0000000422227c10 */ /* 0x001fc8000f91e020 */
[----:B------:R-:W-:-:S05]  /*fb90*/  IADD3.X R35, PT, PT, R35, UR5, RZ, P0, P1 ;  /* 0x0000000523237c10 */ /* 0x000fca00087e24ff */
[----:B--2---:R1:W-:Y:S04]  /*fba0*/  STG.E desc[UR36][R34.64], R3 ;  /* 0x0000000322007986 */ /* 0x0043e8000c101924 */
.L_x_40486:
[----:B------:R-:W-:Y:S05]  /*fbb0*/  BSYNC.RECONVERGENT B8 ;  /* 0x0000000000087941 */ /* 0x000fea0003800200 */
.L_x_40485:
        /* <DEDUP_REMOVED lines=357> */
.L_x_40507:
        /* <DEDUP_REMOVED lines=13> */
.L_x_40517:
        /* <DEDUP_REMOVED lines=29> */
.L_x_40510:
[----:B------:R-:W-:Y:S05]  /*114b0*/  BSYNC.RECONVERGENT B6 ;  /* 0x0000000000067941 */ /* 0x000fea0003800200 */
.L_x_40509:
        /* <DEDUP_REMOVED lines=40> */
.L_x_40512:
[----:B------:R-:W-:Y:S05]  /*11740*/  BSYNC.RECONVERGENT B6 ;  /* 0x0000000000067941 */ /* 0x000fea0003800200 */
.L_x_40511:
        /* <DEDUP_REMOVED lines=41> */
.L_x_40514:
[----:B------:R-:W-:Y:S05]  /*119e0*/  BSYNC.RECONVERGENT B6 ;  /* 0x0000000000067941 */ /* 0x000fea0003800200 */
.L_x_40513:
        /* <DEDUP_REMOVED lines=41> */
.L_x_40516:
[----:B------:R-:W-:Y:S05]  /*11c80*/  BSYNC.RECONVERGENT B6 ;  /* 0x0000000000067941 */ /* 0x000fea0003800200 */
.L_x_40515:
        /* <DEDUP_REMOVED lines=19> */
.L_x_40508:
        /* <DEDUP_REMOVED lines=35> */
.L_x_40520:
[----:B------:R-:W-:Y:S05]  /*11ff0*/  BSYNC.RECONVERGENT B6 ;  /* 0x0000000000067941 */ /* 0x000fea0003800200 */
.L_x_40519:
        /* <DEDUP_REMOVED lines=45> */
.L_x_40522:
[----:B------:R-:W-:Y:S05]  /*122d0*/  BSYNC.RECONVERGENT B6 ;  /* 0x0000000000067941 */ /* 0x000fea0003800200 */
.L_x_40521:
        /* <DEDUP_REMOVED lines=45> */
.L_x_40524:
[----:B------:R-:W-:Y:S05]  /*125b0*/  BSYNC.RECONVERGENT B6 ;  /* 0x0000000000067941 */ /* 0x000fea0003800200 */
.L_x_40523:
        /* <DEDUP_REMOVED lines=10> */
.L_x_40518:
        /* <DEDUP_REMOVED lines=9> */
.L_x_40506:
[----:B------:R-:W-:Y:S05]  /*126f0*/  BSYNC.RECONVERGENT B8 ;  /* 0x0000000000087941 */ /* 0x000fea0003800200 */
.L_x_40505:
[----:B------:R-:W1:Y:S02]  /*12700*/  LDCU.64 UR4, c[0x0][0x380] ;  /* 0x00007000ff0477ac */ /* 0x000e640008000a00 */
[----:B-1----:R-:W-:-:S04]  /*12710*/  ISETP.GE.U32.AND P0, PT, R33, UR4, PT ;  /* 0x0000000421007c0c */ /* 0x002fc8000bf06070 */
[----:B------:R-:W-:-:S13]  /*12720*/  ISETP.GE.AND.EX P0, PT, RZ, UR5, PT, P0 ;  /* 0x00000005ff007c0c */ /* 0x000fda000bf06300 */
[----:B------:R-:W-:Y:S05]  /*12730*/  @P0 EXIT ;  /* 0x000000000000094d */ /* 0x000fea0003800000 */
[----:B------:R-:W1:Y:S01]  /*12740*/  LDCU.64 UR4, c[0x0][0x390] ;  /* 0x00007200ff0477ac */ /* 0x000e620008000a00 */
[----:B------:R-:W-:Y:S02]  /*12750*/  HFMA2 R2, -RZ, RZ, 0, 0 ;  /* 0x00000000ff027431 */ /* 0x000fe400000001ff */
[----:B0-----:R-:W-:Y:S01]  /*12760*/  IMAD.MOV.U32 R3, RZ, RZ, R33 ;  /* 0x000000ffff037224 */ /* 0x001fe200078e0021 */
        /* <DEDUP_REMOVED lines=346> */
.L_x_40525:
        /* <DEDUP_REMOVED lines=14> */
.L_x_40535:
        /* <DEDUP_REMOVED lines=29> */
.L_x_40528:
[----:B------:R-:W-:Y:S05]  /*13fc0*/  BSYNC.RECONVERGENT B6 ;  /* 0x0000000000067941 */ /* 0x000fea0003800200 */
.L_x_40527:
        /* <DEDUP_REMOVED lines=40> */
.L_x_40530:
[----:B------:R-:W-:Y:S05]  /*14250*/  BSYNC.RECONVERGENT B6 ;  /* 0x0000000000067941 */ /* 0x000fea0003800200 */
.L_x_40529:
        /* <DEDUP_REMOVED lines=41> */
.L_x_40532:
[----:B------:R-:W-:Y:S05]  /*144f0*/  BSYNC.RECONVERGENT B6 ;  /* 0x0000000000067941 */ /* 0x000fea0003800200 */
.L_x_40531:
        /* <DEDUP_REMOVED lines=42> */
.L_x_40534:
[----:B------:R-:W-:Y:S05]  /*147a0*/  BSYNC.RECONVERGENT B6 ;  /* 0x0000000000067941 */ /* 0x000fea0003800200 */
.L_x_40533:
        /* <DEDUP_REMOVED lines=19> */
.L_x_40526:
        /* <DEDUP_REMOVED lines=35> */
.L_x_40538:
[----:B------:R-:W-:Y:S05]  /*14b10*/  BSYNC.RECONVERGENT B6 ;  /* 0x0000000000067941 */ /* 0x000fea0003800200 */
.L_x_40537:
        /* <DEDUP_REMOVED lines=45> */
.L_x_40540:
[----:B------:R-:W-:Y:S05]  /*14df0*/  BSYNC.RECONVERGENT B6 ;  /* 0x0000000000067941 */ /* 0x000fea0003800200 */
.L_x_40539:
        /* <DEDUP_REMOVED lines=45> */
.L_x_40542:
[----:B------:R-:W-:Y:S05]  /*150d0*/  BSYNC.RECONVERGENT B6 ;  /* 0x0000000000067941 */ /* 0x000fea0003800200 */
.L_x_40541:
        /* <DEDUP_REMOVED lines=10> */
.L_x_40536:
[----:B------:R-:W0:Y:S02]  /*15180*/  LDCU.64 UR4, c[0x0][0x5f0] ;  /* 0x0000be00ff0477ac */ /* 0x000e240008000a00 */
[----:B0-----:R-:W-:-:S04]  /*15190*/  IADD3 R2, P0, PT, R28, UR4, RZ ;  /* 0x000000041c027c10 */ /* 0x001fc8000ff1e0ff */
[----:B------:R-:W-:Y:S01]  /*151a0*/  IADD3.X R3, PT, PT, RZ, UR5, RZ, P0, !PT ;  /* 0x00000005ff037c10 */ /* 0x000fe200087fe4ff */
[----:B------:R-:W0:Y:S05]  /*151b0*/  LDCU.64 UR4, c[0x0][0x5e8] ;  /* 0x0000bd00ff0477ac */ /* 0x000e2a0008000a00 */
[----:B------:R-:W2:Y:S01]  /*151c0*/  LDG.E R3, desc[UR36][R2.64] ;  /* 0x0000002402037981 */ /* 0x000ea2000c1e1900 */
[----:B0-----:R-:W-:-:S04]  /*151d0*/  IADD3 R26, P0, P1, R26, UR4, R29 ;  /* 0x000000041a1a7c10 */ /* 0x001fc8000f91e01d */
[----:B------:R-:W-:-:S05]  /*151e0*/  IADD3.X R27, PT, PT, R27, UR5, RZ, P0, P1 ;  /* 0x000000051b1b7c10 */ /* 0x000fca00087e24ff */
[----:B--2---:R-:W-:Y:S01]  /*151f0*/  STG.E desc[UR36][R26.64], R3 ;  /* 0x000000031a007986 */ /* 0x004fe2000c101924 */
[----:B------:R-:W-:Y:S05]  /*15200*/  EXIT ;  /* 0x000000000000794d */ /* 0x000fea0003800000 */
.L_x_40543:
        /* <DEDUP_REMOVED lines=15> */
.L_x_42022:


//--------------------- .text._ZN2at6native24index_elementwise_kernelILi128ELi4EZNS0_16gpu_index_kernelIZNS0_21index_put_kernel_implINS0_10OpaqueTypeILi1EEEEEvRNS_14TensorIteratorEN3c108ArrayRefIlEESA_EUlPcPKclE_EEvRNS_18TensorIteratorBaseESA_SA_RKT_bEUliE_EEvlT1_ --------------------------
	.section	.text._ZN2at6native24index_elementwise_kernelILi128ELi4EZNS0_16gpu_index_kernelIZNS0_21index_put_kernel_implINS0_10OpaqueTypeILi1EEEEEvRNS_14TensorIteratorEN3c108ArrayRefIlEESA_EUlPcPKclE_EEvRNS_18TensorIteratorBaseESA_SA_RKT_bEUliE_EEvlT1_,"ax",@progbits
	.align	128
        .global         _ZN2at6native24index_elementwise_kernelILi128ELi4EZNS0_16gpu_index_kernelIZNS0_21index_put_kernel_implINS0_10OpaqueTypeILi1EEEEEvRNS_14TensorIteratorEN3c108ArrayRefIlEESA_EUlPcPKclE_EEvRNS_18TensorIteratorBaseESA_SA_RKT_bEUliE_EEvlT1_
        .type           _ZN2at6native24index_elementwise_kernelILi128ELi4EZNS0_16gpu_index_kernelIZNS0_21index_put_kernel_implINS0_10OpaqueTypeILi1EEEEEvRNS_14TensorIteratorEN3c108ArrayRefIlEESA_EUlPcPKclE_EEvRNS_18TensorIteratorBaseESA_SA_RKT_bEUliE_EEvlT1_,@function
        .size           _ZN2at6native24index_elementwise_kernelILi128ELi4EZNS0_16gpu_index_kernelIZNS0_21index_put_kernel_implINS0_10OpaqueTypeILi1EEEEEvRNS_14TensorIteratorEN3c108ArrayRefIlEESA_EUlPcPKclE_EEvRNS_18TensorIteratorBaseESA_SA_RKT_bEUliE_EEvlT1_,(.L_x_42023 - _ZN2at6native24index_elementwise_kernelILi128ELi4EZNS0_16gpu_index_kernelIZNS0_21index_put_kernel_implINS0_10OpaqueTypeILi1EEEEEvRNS_14TensorIteratorEN3c108ArrayRefIlEESA_EUlPcPKclE_EEvRNS_18TensorIteratorBaseESA_SA_RKT_bEUliE_EEvlT1_)
        .other          _ZN2at6native24index_elementwise_kernelILi128ELi4EZNS0_16gpu_index_kernelIZNS0_21index_put_kernel_implINS0_10OpaqueTypeILi1EEEEEvRNS_14TensorIteratorEN3c108ArrayRefIlEESA_EUlPcPKclE_EEvRNS_18TensorIteratorBaseESA_SA_RKT_bEUliE_EEvlT1_,@"STO_CUDA_ENTRY STV_DEFAULT"
_ZN2at6native24index_elementwise_kernelILi128ELi4EZNS0_16gpu_index_kernelIZNS0_21index_put_kernel_implINS0_10OpaqueTypeILi1EEEEEvRNS_14TensorIteratorEN3c108ArrayRefIlEESA_EUlPcPKclE_EEvRNS_18TensorIteratorBaseESA_SA_RKT_bEUliE_EEvlT1_:
.text._ZN2at6native24index_elementwise_kernelILi128ELi4EZNS0_16gpu_index_kernelIZNS0_21index_put_kernel_implINS0_10OpaqueTypeILi1EEEEEvRNS_14TensorIteratorEN3c108ArrayRefIlEESA_EUlPcPKclE_EEvRNS_18TensorIteratorBaseESA_SA_RKT_bEUliE_EEvlT1_:
        /* <DEDUP_REMOVED lines=17> */
[----:B0-----:R-:W2:Y:S01]  /*0110*/  @!P1 LDG.E.U8 R3, desc[UR36][R2.64] ;  /* 0x0000002402039981 */ /* 0x001ea2000c1e1100 */
[----:B------:R-:W-:-:S05]  /*0120*/  @!P1 VIADD R33, R33, 0x80 ;  /* 0x0000008021219836 */ /* 0x000fca0000000000 */
[----:B------:R-:W2:Y:S01]  /*0130*/  @!P1 LDC.64 R4, c[0x0][0x5e8] ;  /* 0x00017a00ff049b82 */ /* 0x000ea20000000a00 */
[----:B------:R-:W-:-:S04]  /*0140*/  ISETP.GE.U32.AND P0, PT, R33, UR4, PT ;  /* 0x0000000421007c0c */ /* 0x000fc8000bf06070 */
[----:B------:R-:W-:-:S13]  /*0150*/  ISETP.GE.AND.EX P0, PT, RZ, UR5, PT, P0 ;  /* 0x00000005ff007c0c */ /* 0x000fda000bf06300 */
[----:B------:R-:W0:Y:S01]  /*0160*/  @!P0 LDC.64 R6, c[0x0][0x5f0] ;  /* 0x00017c00ff068b82 */ /* 0x000e220000000a00 */
[----:B--2---:R1:W-:Y:S04]  /*0170*/  @!P1 STG.E.U8 desc[UR36][R4.64], R3 ;  /* 0x0000000304009986 */ /* 0x0043e8000c101124 */
[----:B0-----:R-:W2:Y:S03]  /*0180*/  @!P0 LDG.E.U8 R7, desc[UR36][R6.64] ;  /* 0x0000002406078981 */ /* 0x001ea6000c1e1100 */
[----:B------:R-:W2:Y:S01]  /*0190*/  @!P0 LDC.64 R8, c[0x0][0x5e8] ;  /* 0x00017a00ff088b82 */ /* 0x000ea20000000a00 */
[----:B------:R-:W-:Y:S01]  /*01a0*/  @!P0 VIADD R33, R33, 0x80 ;  /* 0x0000008021218836 */ /* 0x000fe20000000000 */
[----:B------:R-:W-:Y:S04]  /*01b0*/  BSSY.RECONVERGENT B0, `(.L_x_40546) ;  /* 0x000000a000007945 */ /* 0x000fe80003800200 */
        /* <DEDUP_REMOVED lines=9> */
.L_x_40547:
[----:B------:R-:W-:Y:S05]  /*0250*/  BSYNC.RECONVERGENT B0 ;  /* 0x0000000000007941 */ /* 0x000fea0003800200 */
.L_x_40546:
[----:B------:R-:W-:-:S04]  /*0260*/  ISETP.GE.U32.AND P0, PT, R33, UR4, PT ;  /* 0x0000000421007c0c */ /* 0x000fc8000bf06070 */
[----:B------:R-:W-:-:S13]  /*0270*/  ISETP.GE.AND.EX P0, PT, RZ, UR5, PT, P0 ;  /* 0x00000005ff007c0c */ /* 0x000fda000bf06300 */
[----:B------:R-:W-:Y:S05]  /*0280*/  @P0 EXIT ;  /* 0x000000000000094d */ /* 0x000fea0003800000 */
[----:B01----:R-:W0:Y:S02]  /*0290*/  LDC.64 R2, c[0x0][0x5f0] ;  /* 0x00017c00ff027b82 */ /* 0x003e240000000a00 */
[----:B0-----:R-:W2:Y:S06]  /*02a0*/  LDG.E.U8 R3, desc[UR36][R2.64] ;  /* 0x0000002402037981 */ /* 0x001eac000c1e1100 */
[----:B------:R-:W2:Y:S02]  /*02b0*/  LDC.64 R4, c[0x0][0x5e8] ;  /* 0x00017a00ff047b82 */ /* 0x000ea40000000a00 */
[----:B--2---:R-:W-:Y:S01]  /*02c0*/  STG.E.U8 desc[UR36][R4.64], R3 ;  /* 0x0000000304007986 */ /* 0x004fe2000c101124 */
[----:B------:R-:W-:Y:S05]  /*02d0*/  EXIT ;  /* 0x000000000000794d */ /* 0x000fea0003800000 */
.L_x_40545:
        /* <DEDUP_REMOVED lines=317> */
.L_x_40550:
[----:B------:R-:W0:Y:S02]  /*16b0*/  LDCU.64 UR6, c[0x0][0x5f0] ;  /* 0x0000be00ff0677ac */ /* 0x000e240008000a00 */
[----:B0-----:R-:W-:-:S05]  /*16c0*/  IADD3 R4, P0, PT, R4, UR6, RZ ;  /* 0x0000000604047c10 */ /* 0x001fca000ff1e0ff */
[----:B------:R-:W-:Y:S01]  /*16d0*/  IMAD.X R5, RZ, RZ, UR7, P0 ;  /* 0x00000007ff057e24 */ /* 0x000fe200080e06ff */
[----:B------:R-:W0:Y:S05]  /*16e0*/  LDCU.64 UR6, c[0x0][0x5e8] ;  /* 0x0000bd00ff0677ac */ /* 0x000e2a0008000a00 */
[----:B------:R-:W2:Y:S01]  /*16f0*/  LDG.E.U8 R5, desc[UR36][R4.64] ;  /* 0x0000002404057981 */ /* 0x000ea2000c1e1100 */
[----:B------:R-:W-:Y:S01]  /*1700*/  VIADD R33, R33, 0x80 ;  /* 0x0000008021217836 */ /* 0x000fe20000000000 */
[----:B0-----:R-:W-:-:S04]  /*1710*/  IADD3 R6, P0, PT, R3, UR6, RZ ;  /* 0x0000000603067c10 */ /* 0x001fc8000ff1e0ff */
[----:B------:R-:W-:-:S05]  /*1720*/  IADD3.X R7, PT, PT, RZ, UR7, RZ, P0, !PT ;  /* 0x00000007ff077c10 */ /* 0x000fca00087fe4ff */
[----:B--2---:R0:W-:Y:S04]  /*1730*/  STG.E.U8 desc[UR36][R6.64], R5 ;  /* 0x0000000506007986 */ /* 0x0041e8000c101124 */
.L_x_40549:
[----:B------:R-:W-:Y:S05]  /*1740*/  BSYNC.RECONVERGENT B0 ;  /* 0x0000000000007941 */ /* 0x000fea0003800200 */
.L_x_40548:
        /* <DEDUP_REMOVED lines=313> */
.L_x_40553:
[----:B------:R-:W0:Y:S02]  /*2ae0*/  LDCU.64 UR6, c[0x0][0x5f0] ;  /* 0x0000be00ff0677ac */ /* 0x000e240008000a00 */
[----:B0-----:R-:W-:-:S05]  /*2af0*/  IADD3 R4, P0, PT, R4, UR6, RZ ;  /* 0x0000000604047c10 */ /* 0x001fca000ff1e0ff */
[----:B------:R-:W-:Y:S01]  /*2b00*/  IMAD.X R5, RZ, RZ, UR7, P0 ;  /* 0x00000007ff057e24 */ /* 0x000fe200080e06ff */
[----:B------:R-:W0:Y:S05]  /*2b10*/  LDCU.64 UR6, c[0x0][0x5e8] ;  /* 0x0000bd00ff0677ac */ /* 0x000e2a0008000a00 */
[----:B------:R-:W2:Y:S01]  /*2b20*/  LDG.E.U8 R5, desc[UR36][R4.64] ;  /* 0x0000002404057981 */ /* 0x000ea2000c1e1100 */
[----:B------:R-:W-:Y:S02]  /*2b30*/  IADD3 R33, PT, PT, R33, 0x80, RZ ;  /* 0x0000008021217810 */ /* 0x000fe40007ffe0ff */
[----:B0-----:R-:W-:-:S05]  /*2b40*/  IADD3 R6, P0, PT, R3, UR6, RZ ;  /* 0x0000000603067c10 */ /* 0x001fca000ff1e0ff */
[----:B------:R-:W-:-:S05]  /*2b50*/  IMAD.X R7, RZ, RZ, UR7, P0 ;  /* 0x00000007ff077e24 */ /* 0x000fca00080e06ff */
[----:B--2---:R1:W-:Y:S03]  /*2b60*/  STG.E.U8 desc[UR36][R6.64], R5 ;  /* 0x0000000506007986 */ /* 0x0043e6000c101124 */
.L_x_40552:
[----:B------:R-:W-:Y:S05]  /*2b70*/  BSYNC.RECONVERGENT B0 ;  /* 0x0000000000007941 */ /* 0x000fea0003800200 */
.L_x_40551:
        /* <DEDUP_REMOVED lines=313> */
.L_x_40556:
[----:B------:R-:W0:Y:S02]  /*3f10*/  LDCU.64 UR6, c[0x0][0x5f0] ;  /* 0x0000be00ff0677ac */ /* 0x000e240008000a00 */
[----:B0-----:R-:W-:-:S04]  /*3f20*/  IADD3 R4, P0, PT, R4, UR6, RZ ;  /* 0x0000000604047c10 */ /* 0x001fc8000ff1e0ff */
[----:B------:R-:W-:Y:S01]  /*3f30*/  IADD3.X R5, PT, PT, RZ, UR7, RZ, P0, !PT ;  /* 0x00000007ff057c10 */ /* 0x000fe200087fe4ff */
[----:B------:R-:W0:Y:S05]  /*3f40*/  LDCU.64 UR6, c[0x0][0x5e8] ;  /* 0x0000bd00ff0677ac */ /* 0x000e2a0008000a00 */
[----:B------:R-:W2:Y:S01]  /*3f50*/  LDG.E.U8 R5, desc[UR36][R4.64] ;  /* 0x0000002404057981 */ /* 0x000ea2000c1e1100 */
[----:B------:R-:W-:Y:S01]  /*3f60*/  VIADD R33, R33, 0x80 ;  /* 0x0000008021217836 */ /* 0x000fe20000000000 */
[----:B0-----:R-:W-:-:S05]  /*3f70*/  IADD3 R6, P0, PT, R3, UR6, RZ ;  /* 0x0000000603067c10 */ /* 0x001fca000ff1e0ff */
[----:B------:R-:W-:-:S05]  /*3f80*/  IMAD.X R7, RZ, RZ, UR7, P0 ;  /* 0x00000007ff077e24 */ /* 0x000fca00080e06ff */
[----:B--2---:R2:W-:Y:S03]  /*3f90*/  STG.E.U8 desc[UR36][R6.64], R5 ;  /* 0x0000000506007986 */ /* 0x0045e6000c101124 */
.L_x_40555:
[----:B------:R-:W-:Y:S05]  /*3fa0*/  BSYNC.RECONVERGENT B0 ;  /* 0x0000000000007941 */ /* 0x000fea0003800200 */
.L_x_40554:
        /* <DEDUP_REMOVED lines=312> */
.L_x_40557:
[----:B------:R-:W0:Y:S02]  /*5330*/  LDCU.64 UR4, c[0x0][0x5f0] ;  /* 0x0000be00ff0477ac */ /* 0x000e240008000a00 */
[----:B0-----:R-:W-:-:S05]  /*5340*/  IADD3 R4, P0, PT, R2, UR4, RZ ;  /* 0x0000000402047c10 */ /* 0x001fca000ff1e0ff */
[----:B------:R-:W-:Y:S01]  /*5350*/  IMAD.X R5, RZ, RZ, UR5, P0 ;  /* 0x00000005ff057e24 */ /* 0x000fe200080e06ff */
[----:B------:R-:W0:Y:S05]  /*5360*/  LDCU.64 UR4, c[0x0][0x5e8] ;  /* 0x0000bd00ff0477ac */ /* 0x000e2a0008000a00 */
[----:B------:R-:W2:Y:S01]  /*5370*/  LDG.E.U8 R5, desc[UR36][R4.64] ;  /* 0x0000002404057981 */ /* 0x000ea2000c1e1100 */
[----:B0-----:R-:W-:-:S04]  /*5380*/  IADD3 R2, P0, PT, R3, UR4, RZ ;  /* 0x0000000403027c10 */ /* 0x001fc8000ff1e0ff */
[----:B------:R-:W-:-:S05]  /*5390*/  IADD3.X R3, PT, PT, RZ, UR5, RZ, P0, !PT ;  /* 0x00000005ff037c10 */ /* 0x000fca00087fe4ff */
[----:B--2---:R-:W-:Y:S01]  /*53a0*/  STG.E.U8 desc[UR36][R2.64], R5 ;  /* 0x0000000502007986 */ /* 0x004fe2000c101124 */
[----:B------:R-:W-:Y:S05]  /*53b0*/  EXIT ;  /* 0x000000000000794d */ /* 0x000fea0003800000 */
.L_x_40544:
        /* <DEDUP_REMOVED lines=27> */
.L_x_40570:
        /* <DEDUP_REMOVED lines=27> */
.L_x_40563:
[----:B------:R-:W-:Y:S05]  /*5720*/  BSYNC.RECONVERGENT B6 ;  /* 0x0000000000067941 */ /* 0x000fea0003800200 */
.L_x_40562:
        /* <DEDUP_REMOVED lines=40> */
.L_x_40565:
[----:B------:R-:W-:Y:S05]  /*59b0*/  BSYNC.RECONVERGENT B6 ;  /* 0x0000000000067941 */ /* 0x000fea0003800200 */
.L_x_40564:
        /* <DEDUP_REMOVED lines=39> */
.L_x_40567:
[----:B------:R-:W-:Y:S05]  /*5c30*/  BSYNC.RECONVERGENT B6 ;  /* 0x0000000000067941 */ /* 0x000fea0003800200 */
.L_x_40566:
        /* <DEDUP_REMOVED lines=40> */
.L_x_40569:
[----:B------:R-:W-:Y:S05]  /*5ec0*/  BSYNC.RECONVERGENT B6 ;  /* 0x0000000000067941 */ /* 0x000fea0003800200 */
.L_x_40568:
        /* <DEDUP_REMOVED lines=20> */
.L_x_40561:
        /* <DEDUP_REMOVED lines=32> */
.L_x_40572:
        /* <DEDUP_REMOVED lines=45> */
.L_x_40573:
        /* <DEDUP_REMOVED lines=44> */
.L_x_40574:
        /* <DEDUP_REMOVED lines=12> */
.L_x_40571:
[----:B------:R-:W0:Y:S01]  /*6860*/  LDC.64 R6, c[0x0][0x5f0] ;  /* 0x00017c00ff067b82 */ /* 0x000e220000000a00 */
[----:B------:R-:W1:Y:S01]  /*6870*/  LDCU.64 UR4, c[0x0][0x5e8] ;  /* 0x0000bd00ff0477ac */ /* 0x000e620008000a00 */
[----:B0-----:R-:W2:Y:S01]  /*6880*/  LDG.E.U8 R7, desc[UR36][R6.64] ;  /* 0x0000002406077981 */ /* 0x001ea2000c1e1100 */
[----:B-1----:R-:W-:Y:S02]  /*6890*/  IADD3 R4, P0, PT, R32, UR4, RZ ;  /* 0x0000000420047c10 */ /* 0x002fe4000ff1e0ff */
[----:B------:R-:W-:Y:S02]  /*68a0*/  IADD3 R33, PT, PT, R33, 0x80, RZ ;  /* 0x0000008021217810 */ /* 0x000fe40007ffe0ff */
[----:B------:R-:W-:-:S05]  /*68b0*/  IADD3.X R5, PT, PT, R31, UR5, RZ, P0, !PT ;  /* 0x000000051f057c10 */ /* 0x000fca00087fe4ff */
[----:B--2---:R0:W-:Y:S04]  /*68c0*/  STG.E.U8 desc[UR36][R4.64], R7 ;  /* 0x0000000704007986 */ /* 0x0041e8000c101124 */
.L_x_40560:
[----:B------:R-:W-:Y:S05]  /*68d0*/  BSYNC.RECONVERGENT B8 ;  /* 0x0000000000087941 */ /* 0x000fea0003800200 */
.L_x_40559:
        /* <DEDUP_REMOVED lines=20> */
.L_x_40586:
        /* <DEDUP_REMOVED lines=27> */
.L_x_40579:
[----:B------:R-:W-:Y:S05]  /*6bd0*/  BSYNC.RECONVERGENT B6 ;  /* 0x0000000000067941 */ /* 0x000fea0003800200 */
.L_x_40578:
        /* <DEDUP_REMOVED lines=40> */
.L_x_40581:
[----:B------:R-:W-:Y:S05]  /*6e60*/  BSYNC.RECONVERGENT B6 ;  /* 0x0000000000067941 */ /* 0x000fea0003800200 */
.L_x_40580:
        /* <DEDUP_REMOVED lines=39> */
.L_x_40583:
[----:B------:R-:W-:Y:S05]  /*70e0*/  BSYNC.RECONVERGENT B6 ;  /* 0x0000000000067941 */ /* 0x000fea0003800200 */
.L_x_40582:
        /* <DEDUP_REMOVED lines=40> */
.L_x_40585:
[----:B------:R-:W-:Y:S05]  /*7370*/  BSYNC.RECONVERGENT B6 ;  /* 0x0000000000067941 */ /* 0x000fea0003800200 */
.L_x_40584:
        /* <DEDUP_REMOVED lines=20> */
.L_x_40577:
        /* <DEDUP_REMOVED lines=32> */
.L_x_40588:
        /* <DEDUP_REMOVED lines=45> */
.L_x_40589:
        /* <DEDUP_REMOVED lines=45> */
.L_x_40590:
        /* <DEDUP_REMOVED lines=12> */
.L_x_40587:
[----:B0-----:R-:W0:Y:S01]  /*7d20*/  LDC.64 R6, c[0x0][0x5f0] ;  /* 0x00017c00ff067b82 */ /* 0x001e220000000a00 */
[----:B------:R-:W1:Y:S01]  /*7d30*/  LDCU.64 UR4, c[0x0][0x5e8] ;  /* 0x0000bd00ff0477ac */ /* 0x000e620008000a00 */
[----:B0-----:R-:W2:Y:S01]  /*7d40*/  LDG.E.U8 R7, desc[UR36][R6.64] ;  /* 0x0000002406077981 */ /* 0x001ea2000c1e1100 */
[----:B-1----:R-:W-:Y:S02]  /*7d50*/  IADD3 R4, P0, PT, R32, UR4, RZ ;  /* 0x0000000420047c10 */ /* 0x002fe4000ff1e0ff */
[----:B------:R-:W-:Y:S02]  /*7d60*/  IADD3 R33, PT, PT, R33, 0x80, RZ ;  /* 0x0000008021217810 */ /* 0x000fe40007ffe0ff */
[----:B------:R-:W-:-:S05]  /*7d70*/  IADD3.X R5, PT, PT, R31, UR5, RZ, P0, !PT ;  /* 0x000000051f057c10 */ /* 0x000fca00087fe4ff */
[----:B--2---:R1:W-:Y:S04]  /*7d80*/  STG.E.U8 desc[UR36][R4.64], R7 ;  /* 0x0000000704007986 */ /* 0x0043e8000c101124 */
.L_x_40576:
[----:B------:R-:W-:Y:S05]  /*7d90*/  BSYNC.RECONVERGENT B8 ;  /* 0x0000000000087941 */ /* 0x000fea0003800200 */
.L_x_40575:
        /* <DEDUP_REMOVED lines=19> */
.L_x_40602:
        /* <DEDUP_REMOVED lines=27> */
.L_x_40595:
[----:B------:R-:W-:Y:S05]  /*8080*/  BSYNC.RECONVERGENT B6 ;  /* 0x0000000000067941 */ /* 0x000fea0003800200 */
.L_x_40594:
        /* <DEDUP_REMOVED lines=38> */
.L_x_40597:
[----:B------:R-:W-:Y:S05]  /*82f0*/  BSYNC.RECONVERGENT B6 ;  /* 0x0000000000067941 */ /* 0x000fea0003800200 */
.L_x_40596:
        /* <DEDUP_REMOVED lines=39> */
.L_x_40599:
[----:B------:R-:W-:Y:S05]  /*8570*/  BSYNC.RECONVERGENT B6 ;  /* 0x0000000000067941 */ /* 0x000fea0003800200 */
.L_x_40598:
        /* <DEDUP_REMOVED lines=39> */
.L_x_40601:
[----:B------:R-:W-:Y:S05]  /*87f0*/  BSYNC.RECONVERGENT B6 ;  /* 0x0000000000067941 */ /* 0x000fea0003800200 */
.L_x_40600:
        /* <DEDUP_REMOVED lines=19> */
.L_x_40593:
        /* <DEDUP_REMOVED lines=32> */
.L_x_40604:
        /* <DEDUP_REMOVED lines=42> */
.L_x_40605:
        /* <DEDUP_REMOVED lines=42> */
.L_x_40606:
        /* <DEDUP_REMOVED lines=10> */
.L_x_40603:
[----:B01----:R-:W0:Y:S01]  /*9110*/  LDC.64 R4, c[0x0][0x5f0] ;  /* 0x00017c00ff047b82 */ /* 0x003e220000000a00 */
[----:B------:R-:W1:Y:S01]  /*9120*/  LDCU.64 UR4, c[0x0][0x5e8] ;  /* 0x0000bd00ff0477ac */ /* 0x000e620008000a00 */
[----:B0-----:R-:W2:Y:S01]  /*9130*/  LDG.E.U8 R5, desc[UR36][R4.64] ;  /* 0x0000002404057981 */ /* 0x001ea2000c1e1100 */
[----:B-1----:R-:W-:Y:S02]  /*9140*/  IADD3 R26, P0, PT, R26, UR4, RZ ;  /* 0x000000041a1a7c10 */ /* 0x002fe4000ff1e0ff */
[----:B------:R-:W-:Y:S02]  /*9150*/  IADD3 R33, PT, PT, R33, 0x80, RZ ;  /* 0x0000008021217810 */ /* 0x000fe40007ffe0ff */
[----:B------:R-:W-:-:S05]  /*9160*/  IADD3.X R27, PT, PT, R27, UR5, RZ, P0, !PT ;  /* 0x000000051b1b7c10 */ /* 0x000fca00087fe4ff */
[----:B--2---:R2:W-:Y:S04]  /*9170*/  STG.E.U8 desc[UR36][R26.64], R5 ;  /* 0x000000051a007986 */ /* 0x0045e8000c101124 */
.L_x_40592:
[----:B------:R-:W-:Y:S05]  /*9180*/  BSYNC.RECONVERGENT B8 ;  /* 0x0000000000087941 */ /* 0x000fea0003800200 */
.L_x_40591:
        /* <DEDUP_REMOVED lines=18> */
.L_x_40616:
        /* <DEDUP_REMOVED lines=27> */
.L_x_40609:
[----:B------:R-:W-:Y:S05]  /*9460*/  BSYNC.RECONVERGENT B6 ;  /* 0x0000000000067941 */ /* 0x000fea0003800200 */
.L_x_40608:
        /* <DEDUP_REMOVED lines=38> */
.L_x_40611:
[----:B------:R-:W-:Y:S05]  /*96d0*/  BSYNC.RECONVERGENT B6 ;  /* 0x0000000000067941 */ /* 0x000fea0003800200 */
.L_x_40610:
        /* <DEDUP_REMOVED lines=39> */
.L_x_40613:
[----:B------:R-:W-:Y:S05]  /*9950*/  BSYNC.RECONVERGENT B6 ;  /* 0x0000000000067941 */ /* 0x000fea0003800200 */
.L_x_40612:
        /* <DEDUP_REMOVED lines=39> */
.L_x_40615:
[----:B------:R-:W-:Y:S05]  /*9bd0*/  BSYNC.RECONVERGENT B6 ;  /* 0x0000000000067941 */ /* 0x000fea0003800200 */
.L_x_40614:
        /* <DEDUP_REMOVED lines=19> */
.L_x_40607:
        /* <DEDUP_REMOVED lines=31> */
.L_x_40618:
        /* <DEDUP_REMOVED lines=42> */
.L_x_40619:
        /* <DEDUP_REMOVED lines=42> */
.L_x_40620:
        /* <DEDUP_REMOVED lines=10> */
.L_x_40617:
[----:B------:R-:W2:Y:S01]  /*a4e0*/  LDC.64 R2, c[0x0][0x5f0] ;  /* 0x00017c00ff027b82 */ /* 0x000ea20000000a00 */
[----:B------:R-:W3:Y:S01]  /*a4f0*/  LDCU.64 UR4, c[0x0][0x5e8] ;  /* 0x0000bd00ff0477ac */ /* 0x000ee20008000a00 */
[----:B--2---:R-:W2:Y:S01]  /*a500*/  LDG.E.U8 R3, desc[UR36][R2.64] ;  /* 0x0000002402037981 */ /* 0x004ea2000c1e1100 */
[----:B---3--:R-:W-:-:S04]  /*a510*/  IADD3 R26, P0, PT, R26, UR4, RZ ;  /* 0x000000041a1a7c10 */ /* 0x008fc8000ff1e0ff */
[----:B------:R-:W-:-:S05]  /*a520*/  IADD3.X R27, PT, PT, R27, UR5, RZ, P0, !PT ;  /* 0x000000051b1b7c10 */ /* 0x000fca00087fe4ff */
[----:B--2---:R-:W-:Y:S01]  /*a530*/  STG.E.U8 desc[UR36][R26.64], R3 ;  /* 0x000000031a007986 */ /* 0x004fe2000c101124 */
[----:B------:R-:W-:Y:S05]  /*a540*/  EXIT ;  /* 0x000000000000794d */ /* 0x000fea0003800000 */
.L_x_40558:
        /* <DEDUP_REMOVED lines=357> */
.L_x_40623:
        /* <DEDUP_REMOVED lines=13> */
.L_x_40633:
        /* <DEDUP_REMOVED lines=29> */
.L_x_40626:
[----:B------:R-:W-:Y:S05]  /*be40*/  BSYNC.RECONVERGENT B6 ;  /* 0x0000000000067941 */ /* 0x000fea0003800200 */
.L_x_40625:
        /* <DEDUP_REMOVED lines=40> */
.L_x_40628:
[----:B------:R-:W-:Y:S05]  /*c0d0*/  BSYNC.RECONVERGENT B6 ;  /* 0x0000000000067941 */ /* 0x000fea0003800200 */
.L_x_40627:
        /* <DEDUP_REMOVED lines=41> */
.L_x_40630:
[----:B------:R-:W-:Y:S05]  /*c370*/  BSYNC.RECONVERGENT B6 ;  /* 0x0000000000067941 */ /* 0x000fea0003800200 */
.L_x_40629:
        /* <DEDUP_REMOVED lines=41> */
.L_x_40632:
[----:B------:R-:W-:Y:S05]  /*c610*/  BSYNC.RECONVERGENT B6 ;  /* 0x0000000000067941 */ /* 0x000fea0003800200 */
.L_x_40631:
        /* <DEDUP_REMOVED lines=19> */
.L_x_40624:
        /* <DEDUP_REMOVED lines=35> */
.L_x_40636:
[----:B------:R-:W-:Y:S05]  /*c980*/  BSYNC.RECONVERGENT B6 ;  /* 0x0000000000067941 */ /* 0x000fea0003800200 */
.L_x_40635:
        /* <DEDUP_REMOVED lines=45> */
.L_x_40638:
[----:B------:R-:W-:Y:S05]  /*cc60*/  BSYNC.RECONVERGENT B6 ;  /* 0x0000000000067941 */ /* 0x000fea0003800200 */
.L_x_40637:
        /* <DEDUP_REMOVED lines=46> */
.L_x_40640:
[----:B------:R-:W-:Y:S05]  /*cf50*/  BSYNC.RECONVERGENT B6 ;  /* 0x0000000000067941 */ /* 0x000fea0003800200 */
.L_x_40639:
        /* <DEDUP_REMOVED lines=10> */
.L_x_40634:
[----:B------:R-:W0:Y:S02]  /*d000*/  LDCU.64 UR4, c[0x0][0x5f0] ;  /* 0x0000be00ff0477ac */ /* 0x000e240008000a00 */
[----:B0-----:R-:W-:-:S04]  /*d010*/  IADD3 R2, P0, PT, R31, UR4, RZ ;  /* 0x000000041f027c10 */ /* 0x001fc8000ff1e0ff */
[----:B------:R-:W-:Y:S01]  /*d020*/  IADD3.X R3, PT, PT, RZ, UR5, RZ, P0, !PT ;  /* 0x00000005ff037c10 */ /* 0x000fe200087fe4ff */
[----:B------:R-:W0:Y:S05]  /*d030*/  LDCU.64 UR4, c[0x0][0x5e8] ;  /* 0x0000bd00ff0477ac */ /* 0x000e2a0008000a00 */
[----:B------:R-:W2:Y:S01]  /*d040*/  LDG.E.U8 R3, desc[UR36][R2.64] ;  /* 0x0000002402037981 */ /* 0x000ea2000c1e1100 */
[----:B------:R-:W-:Y:S01]  /*d050*/  VIADD R33, R33, 0x80 ;  /* 0x0000008021217836 */ /* 0x000fe20000000000 */
[----:B0-----:R-:W-:-:S04]  /*d060*/  IADD3 R34, P0, P1, R34, UR4, R32 ;  /* 0x0000000422227c10 */ /* 0x001fc8000f91e020 */
[----:B------:R-:W-:-:S05]  /*d070*/  IADD3.X R35, PT, PT, R35, UR5, RZ, P0, P1 ;  /* 0x0000000523237c10 */ /* 0x000fca00087e24ff */
[----:B--2---:R0:W-:Y:S04]  /*d080*/  STG.E.U8 desc[UR36][R34.64], R3 ;  /* 0x0000000322007986 */ /* 0x0041e8000c101124 */
.L_x_40622:
[----:B------:R-:W-:Y:S05]  /*d090*/  BSYNC.RECONVERGENT B8 ;  /* 0x0000000000087941 */ /* 0x000fea0003800200 */
.L_x_40621:
        /* <DEDUP_REMOVED lines=353> */
.L_x_40643:
        /* <DEDUP_REMOVED lines=14> */
.L_x_40653:
        /* <DEDUP_REMOVED lines=29> */
.L_x_40646:
[----:B------:R-:W-:Y:S05]  /*e960*/  BSYNC.RECONVERGENT B6 ;  /* 0x0000000000067941 */ /* 0x000fea0003800200 */
.L_x_40645:
        /* <DEDUP_REMOVED lines=40> */
.L_x_40648:
[----:B------:R-:W-:Y:S05]  /*ebf0*/  BSYNC.RECONVERGENT B6 ;  /* 0x0000000000067941 */ /* 0x000fea0003800200 */
.L_x_40647:
        /* <DEDUP_REMOVED lines=41> */
.L_x_40650:
[----:B------:R-:W-:Y:S05]  /*ee90*/  BSYNC.RECONVERGENT B6 ;  /* 0x0000000000067941 */ /* 0x000fea0003800200 */
.L_x_40649:
        /* <DEDUP_REMOVED lines=41> */
.L_x_40652:
[----:B------:R-:W-:Y:S05]  /*f130*/  BSYNC.RECONVERGENT B6 ;  /* 0x0000000000067941 */ /* 0x000fea0003800200 */
.L_x_40651:
        /* <DEDUP_REMOVED lines=19> */
.L_x_40644:
        /* <DEDUP_REMOVED lines=35> */
.L_x_40656:
[----:B------:R-:W-:Y:S05]  /*f4a0*/  BSYNC.RECONVERGENT B6 ;  /* 0x0000000000067941 */ /* 0x000fea0003800200 */
.L_x_40655:
        /* <DEDUP_REMOVED lines=45> */
.L_x_40658:
[----:B------:R-:W-:Y:S05]  /*f780*/  BSYNC.RECONVERGENT B6 ;  /* 0x0000000000067941 */ /* 0x000fea0003800200 */
.L_x_40657:
        /* <DEDUP_REMOVED lines=46> */
.L_x_40660:
[----:B------:R-:W-:Y:S05]  /*fa70*/  BSYNC.RECONVERGENT B6 ;  /* 0x0000000000067941 */ /* 0x000fea0003800200 */
.L_x_40659:
        /* <DEDUP_REMOVED lines=10> */
.L_x_40654:
[----:B------:R-:W0:Y:S02]  /*fb20*/  LDCU.64 UR4, c[0x0][0x5f0] ;  /* 0x0000be00ff0477ac */ /* 0x000e240008000a00 */
[----:B0-----:R-:W-:-:S05]  /*fb30*/  IADD3 R2, P0, PT, R31, UR4, RZ ;  /* 0x000000041f027c10 */ /* 0x001fca000ff1e0ff */
[----:B------:R-:W-:Y:S01]  /*fb40*/  IMAD.X R3, RZ, RZ, UR5, P0 ;  /* 0x00000005ff037e24 */ /* 0x000fe200080e06ff */
[----:B------:R-:W0:Y:S05]  /*fb50*/  LDCU.64 UR4, c[0x0][0x5e8] ;  /* 0x0000bd00ff0477ac */ /* 0x000e2a0008000a00 */
[----:B------:R-:W2:Y:S01]  /*fb60*/  LDG.E.U8 R3, desc[UR36][R2.64] ;  /* 0x0000002402037981 */ /* 0x000ea2000c1e1100 */
[----:B------:R-:W-:Y:S02]  /*fb70*/  IADD3 R33, PT, PT, R33, 0x80, RZ ;  /* 0x0000008021217810 */ /* 0x000fe40007ffe0ff */
[----:B0-----:R-:W-:-:S04]  /*fb80*/  IADD3 R34, P0, P1, R34, UR4, R32 ;  /* 0x0000000422227c10 */ /* 0x001fc8000f91e020 */
[----:B------:R-:W-:-:S05]  /*fb90*/  IADD3.X R35, PT, PT, R35, UR5, RZ, P0, P1 ;  /* 0x0000000523237c10 */ /* 0x000fca00087e24ff */
[----:B--2---:R1:W-:Y:S04]  /*fba0*/  STG.E.U8 desc[UR36][R34.64], R3 ;  /* 0x0000000322007986 */ /* 0x0043e8000c101124 */
.L_x_40642:
[----:B------:R-:W-:Y:S05]  /*fbb0*/  BSYNC.RECONVERGENT B8 ;  /* 0x0000000000087941 */ /* 0x000fea0003800200 */
.L_x_40641:
        /* <DEDUP_REMOVED lines=357> */
.L_x_40663:
        /* <DEDUP_REMOVED lines=13> */
.L_x_40673:
        /* <DEDUP_REMOVED lines=29> */
.L_x_40666:
[----:B------:R-:W-:Y:S05]  /*114b0*/  BSYNC.RECONVERGENT B6 ;  /* 0x0000000000067941 */ /* 0x000fea0003800200 */
.L_x_40665:
        /* <DEDUP_REMOVED lines=40> */
.L_x_40668:
[----:B------:R-:W-:Y:S05]  /*11740*/  BSYNC.RECONVERGENT B6 ;  /* 0x0000000000067941 */ /* 0x000fea0003800200 */
.L_x_40667:
        /* <DEDUP_REMOVED lines=41> */
.L_x_40670:
[----:B------:R-:W-:Y:S05]  /*119e0*/  BSYNC.RECONVERGENT B6 ;  /* 0x0000000000067941 */ /* 0x000fea0003800200 */
.L_x_40669:
        /* <DEDUP_REMOVED lines=41> */
.L_x_40672:
[----:B------:R-:W-:Y:S05]  /*11c80*/  BSYNC.RECONVERGENT B6 ;  /* 0x0000000000067941 */ /* 0x000fea0003800200 */
.L_x_40671:
        /* <DEDUP_REMOVED lines=19> */
.L_x_40664:
        /* <DEDUP_REMOVED lines=35> */
.L_x_40676:
[----:B------:R-:W-:Y:S05]  /*11ff0*/  BSYNC.RECONVERGENT B6 ;  /* 0x0000000000067941 */ /* 0x000fea0003800200 */
.L_x_40675:
        /* <DEDUP_REMOVED lines=45> */
.L_x_40678:
[----:B------:R-:W-:Y:S05]  /*122d0*/  BSYNC.RECONVERGENT B6 ;  /* 0x0000000000067941 */ /* 0x000fea0003800200 */
.L_x_40677:
        /* <DEDUP_REMOVED lines=45> */
.L_x_40680:
[----:B------:R-:W-:Y:S05]  /*125b0*/  BSYNC.RECONVERGENT B6 ;  /* 0x0000000000067941 */ /* 0x000fea0003800200 */
.L_x_40679:
        /* <DEDUP_REMOVED lines=10> */
.L_x_40674:
        /* <DEDUP_REMOVED lines=9> */
.L_x_40662:
[----:B------:R-:W-:Y:S05]  /*126f0*/  BSYNC.RECONVERGENT B8 ;  /* 0x0000000000087941 */ /* 0x000fea0003800200 */
.L_x_40661:
        /* <DEDUP_REMOVED lines=353> */
.L_x_40681:
        /* <DEDUP_REMOVED lines=14> */
.L_x_40691:
        /* <DEDUP_REMOVED lines=29> */
.L_x_40684:
[----:B------:R-:W-:Y:S05]  /*13fc0*/  BSYNC.RECONVERGENT B6 ;  /* 0x0000000000067941 */ /* 0x000fea0003800200 */
.L_x_40683:
        /* <DEDUP_REMOVED lines=40> */
.L_x_40686:
[----:B------:R-:W-:Y:S05]  /*14250*/  BSYNC.RECONVERGENT B6 ;  /* 0x0000000000067941 */ /* 0x000fea0003800200 */
.L_x_40685:
        /* <DEDUP_REMOVED lines=41> */
.L_x_40688:
[----:B------:R-:W-:Y:S05]  /*144f0*/  BSYNC.RECONVERGENT B6 ;  /* 0x0000000000067941 */ /* 0x000fea0003800200 */
.L_x_40687:
        /* <DEDUP_REMOVED lines=42> */
.L_x_40690:
[----:B------:R-:W-:Y:S05]  /*147a0*/  BSYNC.RECONVERGENT B6 ;  /* 0x0000000000067941 */ /* 0x000fea0003800200 */
.L_x_40689:
        /* <DEDUP_REMOVED lines=19> */
.L_x_40682:
        /* <DEDUP_REMOVED lines=35> */
.L_x_40694:
[----:B------:R-:W-:Y:S05]  /*14b10*/  BSYNC.RECONVERGENT B6 ;  /* 0x0000000000067941 */ /* 0x000fea0003800200 */
.L_x_40693:
        /* <DEDUP_REMOVED lines=45> */
.L_x_40696:
[----:B------:R-:W-:Y:S05]  /*14df0*/  BSYNC.RECONVERGENT B6 ;  /* 0x0000000000067941 */ /* 0x000fea0003800200 */
.L_x_40695:
        /* <DEDUP_REMOVED lines=45> */
.L_x_40698:
[----:B------:R-:W-:Y:S05]  /*150d0*/  BSYNC.RECONVERGENT B6 ;  /* 0x0000000000067941 */ /* 0x000fea0003800200 */
.L_x_40697:
        /* <DEDUP_REMOVED lines=10> */
.L_x_40692:
[----:B------:R-:W0:Y:S02]  /*15180*/  LDCU.64 UR4, c[0x0][0x5f0] ;  /* 0x0000be00ff0477ac */ /* 0x000e240008000a00 */
[----:B0-----:R-:W-:-:S04]  /*15190*/  IADD3 R2, P0, PT, R28, UR4, RZ ;  /* 0x000000041c027c10 */ /* 0x001fc8000ff1e0ff */
[----:B------:R-:W-:Y:S01]  /*151a0*/  IADD3.X R3, PT, PT, RZ, UR5, RZ, P0, !PT ;  /* 0x00000005ff037c10 */ /* 0x000fe200087fe4ff */
[----:B------:R-:W0:Y:S05]  /*151b0*/  LDCU.64 UR4, c[0x0][0x5e8] ;  /* 0x0000bd00ff0477ac */ /* 0x000e2a0008000a00 */
[----:B------:R-:W2:Y:S01]  /*151c0*/  LDG.E.U8 R3, desc[UR36][R2.64] ;  /* 0x0000002402037981 */ /* 0x000ea2000c1e1100 */
[----:B0-----:R-:W-:-:S04]  /*151d0*/  IADD3 R26, P0, P1, R26, UR4, R29 ;  /* 0x000000041a1a7c10 */ /* 0x001fc8000f91e01d */
[----:B------:R-:W-:-:S05]  /*151e0*/  IADD3.X R27, PT, PT, R27, UR5, RZ, P0, P1 ;  /* 0x000000051b1b7c10 */ /* 0x000fca00087e24ff */
[----:B--2---:R-:W-:Y:S01]  /*151f0*/  STG.E.U8 desc[UR36][R26.64], R3 ;  /* 0x000000031a007986 */ /* 0x004fe2000c101124 */
[----:B------:R-:W-:Y:S05]  /*15200*/  EXIT ;  /* 0x000000000000794d */ /* 0x000fea0003800000 */
.L_x_40699:
        /* <DEDUP_REMOVED lines=15> */
.L_x_42023:


//--------------------- .text._ZN2at6native24index_elementwise_kernelILi128ELi4EZNS0_22index_copy_kernel_implINS0_10OpaqueTypeILi16EEEEEvRNS_14TensorIteratorElllEUliE_EEvlT1_ --------------------------
	.section	.text._ZN2at6native24index_elementwise_kernelILi128ELi4EZNS0_22index_copy_kernel_implINS0_10OpaqueTypeILi16EEEEEvRNS_14TensorIteratorElllEUliE_EEvlT1_,"ax",@progbits
	.align	128
        .global         _ZN2at6native24index_elementwise_kernelILi128ELi4EZNS0_22index_copy_kernel_implINS0_10OpaqueTypeILi16EEEEEvRNS_14TensorIteratorElllEUliE_EEvlT1_
        .type           _ZN2at6native24index_elementwise_kernelILi128ELi4EZNS0_22index_copy_kernel_implINS0_10OpaqueTypeILi16EEEEEvRNS_14TensorIteratorElllEUliE_EEvlT1_,@function
        .size           _ZN2at6native24index_elementwise_kernelILi128ELi4EZNS0_22index_copy_kernel_implINS0_10OpaqueTypeILi16EEEEEvRNS_14TensorIteratorElllEUliE_EEvlT1_,(.L_x_42024 - _ZN2at6native24index_elementwise_kernelILi128ELi4EZNS0_22index_copy_kernel_implINS0_10OpaqueTypeILi16EEEEEvRNS_14TensorIteratorElllEUliE_EEvlT1_)
        .other          _ZN2at6native24index_elementwise_kernelILi128ELi4EZNS0_22index_copy_kernel_implINS0_10OpaqueTypeILi16EEEEEvRNS_14TensorIteratorElllEUliE_EEvlT1_,@"STO_CUDA_ENTRY STV_DEFAULT"
_ZN2at6native24index_elementwise_kernelILi128ELi4EZNS0_22index_copy_kernel_implINS0_10OpaqueTypeILi16EEEEEvRNS_14TensorIteratorElllEUliE_EEvlT1_:
.text._ZN2at6native24index_elementwise_kernelILi128ELi4EZNS0_22index_copy_kernel_implINS0_10OpaqueTypeILi16EEEEEvRNS_14TensorIteratorElllEUliE_EEvlT1_:
[----:B------:R-:W0:Y:S08]  /*0000*/  LDC R1, c[0x0][0x37c] ;  /* 0x0000df00ff017b82 */ /* 0x000e300000000800 */
[----:B------:R-:W1:Y:S01]  /*0010*/  LDC R22, c[0x0][0x388] ;  /* 0x0000e200ff167b82 */ /* 0x000e620000000800 */
[----:B------:R-:W2:Y:S01]  /*0020*/  S2R R19, SR_TID.X ;  /* 0x0000000000137919 */ /* 0x000ea20000002100 */
[----:B------:R-:W3:Y:S06]  /*0030*/  LDCU.64 UR36, c[0x0][0x358] ;  /* 0x00006b00ff2477ac */ /* 0x000eec0008000a00 */
[----:B------:R-:W4:Y:S01]  /*0040*/  S2UR UR4, SR_CTAID.X ;  /* 0x00000000000479c3 */ /* 0x000f220000002500 */
[----:B-1----:R-:W-:Y:S01]  /*0050*/  ISETP.NE.AND P0, PT, R22, RZ, PT ;  /* 0x000000ff1600720c */ /* 0x002fe20003f05270 */
[----:B----4-:R-:W-:-:S06]  /*0060*/  USHF.L.U32 UR4, UR4, 0x9, URZ ;  /* 0x0000000904047899 */ /* 0x010fcc00080006ff */
[----:B--2---:R-:W-:-:S06]  /*0070*/  LOP3.LUT R19, R19, UR4, RZ, 0xfc, !PT ;  /* 0x0000000413137c12 */ /* 0x004fcc000f8efcff */
[----:B0--3--:R-:W-:Y:S05]  /*0080*/  @P0 BRA `(.L_x_40700) ;  /* 0x0000000800980947 */ /* 0x009fea0003800000 */
[----:B------:R-:W0:Y:S01]  /*0090*/  LDCU.64 UR4, c[0x0][0x380] ;  /* 0x00007000ff0477ac */ /* 0x000e220008000a00 */
[----:B------:R-:W-:Y:S01]  /*00a0*/  BSSY.RECONVERGENT B6, `(.L_x_40701) ;  /* 0x0000028000067945 */ /* 0x000fe20003800200 */
[----:B0-----:R-:W-:-:S04]  /*00b0*/  ISETP.GE.U32.AND P0, PT, R19, UR4, PT ;  /* 0x0000000413007c0c */ /* 0x001fc8000bf06070 */
[----:B------:R-:W-:-:S13]  /*00c0*/  ISETP.GE.AND.EX P0, PT, RZ, UR5, PT, P0 ;  /* 0x00000005ff007c0c */ /* 0x000fda000bf06300 */
[----:B------:R-:W-:Y:S05]  /*00d0*/  @P0 BRA `(.L_x_40702) ;  /* 0x0000000000900947 */ /* 0x000fea0003800000 */
[----:B------:R-:W0:Y:S01]  /*00e0*/  LDC.64 R16, c[0x0][0x5f0] ;  /* 0x00017c00ff107b82 */ /* 0x000e220000000a00 */
[----:B------:R-:W1:Y:S01]  /*00f0*/  LDCU.64 UR4, c[0x0][0x600] ;  /* 0x0000c000ff0477ac */ /* 0x000e620008000a00 */
[----:B0-----:R-:W1:Y:S02]  /*0100*/  LDG.E.64 R16, desc[UR36][R16.64] ;  /* 0x0000002410107981 */ /* 0x001e64000c1e1b00 */
[C---:B-1----:R-:W-:Y:S02]  /*0110*/  ISETP.GE.U32.AND P0, PT, R16.reuse, UR4, PT ;  /* 0x0000000410007c0c */ /* 0x042fe4000bf06070 */
[----:B------:R-:W-:Y:S02]  /*0120*/  ISETP.GT.U32.AND P1, PT, R16, -0x1, PT ;  /* 0xffffffff1000780c */ /* 0x000fe40003f24070 */
[C---:B------:R-:W-:Y:S02]  /*0130*/  ISETP.GE.AND.EX P0, PT, R17.reuse, UR5, PT, P0 ;  /* 0x0000000511007c0c */ /* 0x040fe4000bf06300 */
[----:B------:R-:W-:-:S13]  /*0140*/  ISETP.GT.AND.EX P1, PT, R17, -0x1, PT, P1 ;  /* 0xffffffff1100780c */ /* 0x000fda0003f24310 */
[----:B------:R-:W-:Y:S05]  /*0150*/  @!P0 BRA P1, `(.L_x_40703) ;  /* 0x0000000000408947 */ /* 0x000fea0000800000 */
[----:B------:R-:W-:Y:S01]  /*0160*/  MOV R2, 0x0 ;  /* 0x0000000000027802 */ /* 0x000fe20000000f00 */
[----:B------:R-:W0:Y:S01]  /*0170*/  LDCU.64 UR4, c[0x4][0x4d8] ;  /* 0x01009b00ff0477ac */ /* 0x000e220008000a00 */
[----:B------:R-:W-:Y:S02]  /*0180*/  HFMA2 R8, -RZ, RZ, 0, 1.1503696441650390625e-05 ;  /* 0x000000c1ff087431 */ /* 0x000fe400000001ff */
[----:B------:R-:W-:Y:S01]  /*0190*/  IMAD.MOV.U32 R12, RZ, RZ, 0x1 ;  /* 0x00000001ff0c7424 */ /* 0x000fe200078e00ff */
[----:B------:R-:W-:Y:S01]  /*01a0*/  MOV R13, RZ ;  /* 0x000000ff000d7202 */ /* 0x000fe20000000f00 */
[----:B------:R-:W1:Y:S01]  /*01b0*/  LDCU.64 UR6, c[0x4][0x4c0] ;  /* 0x01009800ff0677ac */ /* 0x000e620008000a00 */
[----:B------:R-:W2:Y:S01]  /*01c0*/  LDC.64 R2, c[0x4][R2] ;  /* 0x0100000002027b82 */ /* 0x000ea20000000a00 */
[----:B------:R-:W3:Y:S01]  /*01d0*/  LDCU.64 UR8, c[0x4][0x80] ;  /* 0x01001000ff0877ac */ /* 0x000ee20008000a00 */
[----:B0-----:R-:W-:Y:S02]  /*01e0*/  MOV R4, UR4 ;  /* 0x0000000400047c02 */ /* 0x001fe40008000f00 */
[----:B------:R-:W-:-:S02]  /*01f0*/  MOV R5, UR5 ;  /* 0x0000000500057c02 */ /* 0x000fc40008000f00 */
[----:B-1----:R-:W-:Y:S02]  /*0200*/  MOV R6, UR6 ;  /* 0x0000000600067c02 */ /* 0x002fe40008000f00 */
[----:B------:R-:W-:Y:S02]  /*0210*/  MOV R7, UR7 ;  /* 0x0000000700077c02 */ /* 0x000fe40008000f00 */
[----:B---3--:R-:W-:Y:S02]  /*0220*/  MOV R10, UR8 ;  /* 0x00000008000a7c02 */ /* 0x008fe40008000f00 */
[----:B------:R-:W-:-:S07]  /*0230*/  MOV R11, UR9 ;  /* 0x00000009000b7c02 */ /* 0x000fce0008000f00 */
[----:B------:R-:W-:-:S07]  /*0240*/  LEPC R20, `(.L_x_40703) ;  /* 0x000000001014794e */ /* 0x000fce0000000000 */
[----:B--2---:R-:W-:Y:S05]  /*0250*/  CALL.ABS.NOINC R2 ;  /* 0x0000000002007343 */ /* 0x004fea0003c00000 */
.L_x_40703:
[----:B------:R-:W0:Y:S01]  /*0260*/  LDC.64 R4, c[0x0][0x5f8] ;  /* 0x00017e00ff047b82 */ /* 0x000e220000000a00 */
[----:B------:R-:W1:Y:S07]  /*0270*/  LDCU.64 UR4, c[0x0][0x608] ;  /* 0x0000c100ff0477ac */ /* 0x000e6e0008000a00 */
[----:B------:R-:W2:Y:S01]  /*0280*/  LDC.64 R10, c[0x0][0x5e8] ;  /* 0x00017a00ff0a7b82 */ /* 0x000ea20000000a00 */
[----:B0-----:R-:W3:Y:S01]  /*0290*/  LDG.E.128 R4, desc[UR36][R4.64] ;  /* 0x0000002404047981 */ /* 0x001ee2000c1e1d00 */
[----:B-1----:R-:W-:Y:S01]  /*02a0*/  IMAD R9, R17, UR4, RZ ;  /* 0x0000000411097c24 */ /* 0x002fe2000f8e02ff */
[----:B------:R-:W-:Y:S01]  /*02b0*/  IADD3 R19, PT, PT, R19, 0x80, RZ ;  /* 0x0000008013137810 */ /* 0x000fe20007ffe0ff */
[----:B------:R-:W-:-:S04]  /*02c0*/  IMAD.WIDE.U32 R2, R16, UR4, RZ ;  /* 0x0000000410027c25 */ /* 0x000fc8000f8e00ff */
[----:B------:R-:W-:Y:S01]  /*02d0*/  IMAD R9, R16, UR5, R9 ;  /* 0x0000000510097c24 */ /* 0x000fe2000f8e0209 */
[----:B--2---:R-:W-:-:S04]  /*02e0*/  LEA R8, P0, R2, R10, 0x4 ;  /* 0x0000000a02087211 */ /* 0x004fc800078020ff */
[----:B------:R-:W-:-:S04]  /*02f0*/  IADD3 R0, PT, PT, R3, R9, RZ ;  /* 0x0000000903007210 */ /* 0x000fc80007ffe0ff */
[----:B------:R-:W-:-:S05]  /*0300*/  LEA.HI.X R9, R2, R11, R0, 0x4, P0 ;  /* 0x0000000b02097211 */ /* 0x000fca00000f2400 */
[----:B---3--:R0:W-:Y:S02]  /*0310*/  STG.E.128 desc[UR36][R8.64], R4 ;  /* 0x0000000408007986 */ /* 0x0081e4000c101d24 */
.L_x_40702:
[----:B------:R-:W-:Y:S05]  /*0320*/  BSYNC.RECONVERGENT B6 ;  /* 0x0000000000067941 */ /* 0x000fea0003800200 */
.L_x_40701:
[----:B------:R-:W1:Y:S01]  /*0330*/  LDCU.64 UR4, c[0x0][0x380] ;  /* 0x00007000ff0477ac */ /* 0x000e620008000a00 */
[----:B------:R-:W-:Y:S01]  /*0340*/  BSSY.RECONVERGENT B6, `(.L_x_40704) ;  /* 0x0000028000067945 */ /* 0x000fe20003800200 */
[----:B-1----:R-:W-:-:S04]  /*0350*/  ISETP.GE.U32.AND P0, PT, R19, UR4, PT ;  /* 0x0000000413007c0c */ /* 0x002fc8000bf06070 */
[----:B------:R-:W-:-:S13]  /*0360*/  ISETP.GE.AND.EX P0, PT, RZ, UR5, PT, P0 ;  /* 0x00000005ff007c0c */ /* 0x000fda000bf06300 */
[----:B------:R-:W-:Y:S05]  /*0370*/  @P0 BRA `(.L_x_40705) ;  /* 0x0000000000900947 */ /* 0x000fea0003800000 */
[----:B------:R-:W1:Y:S01]  /*0380*/  LDC.64 R16, c[0x0][0x5f0] ;  /* 0x00017c00ff107b82 */ /* 0x000e620000000a00 */
[----:B------:R-:W2:Y:S01]  /*0390*/  LDCU.64 UR4, c[0x0][0x600] ;  /* 0x0000c000ff0477ac */ /* 0x000ea20008000a00 */
[----:B-1----:R-:W2:Y:S02]  /*03a0*/  LDG.E.64 R16, desc[UR36][R16.64] ;  /* 0x0000002410107981 */ /* 0x002ea4000c1e1b00 */
[C---:B--2---:R-:W-:Y:S02]  /*03b0*/  ISETP.GE.U32.AND P0, PT, R16.reuse, UR4, PT ;  /* 0x0000000410007c0c */ /* 0x044fe4000bf06070 */
[----:B------:R-:W-:Y:S02]  /*03c0*/  ISETP.GT.U32.AND P1, PT, R16, -0x1, PT ;  /* 0xffffffff1000780c */ /* 0x000fe40003f24070 */
[C---:B------:R-:W-:Y:S02]  /*03d0*/  ISETP.GE.AND.EX P0, PT, R17.reuse, UR5, PT, P0 ;  /* 0x0000000511007c0c */ /* 0x040fe4000bf06300 */
[----:B------:R-:W-:-:S13]  /*03e0*/  ISETP.GT.AND.EX P1, PT, R17, -0x1, PT, P1 ;  /* 0xffffffff1100780c */ /* 0x000fda0003f24310 */
[----:B------:R-:W-:Y:S05]  /*03f0*/  @!P0 BRA P1, `(.L_x_40706) ;  /* 0x0000000000408947 */ /* 0x000fea0000800000 */
[----:B------:R-:W-:Y:S01]  /*0400*/  MOV R2, 0x0 ;  /* 0x0000000000027802 */ /* 0x000fe20000000f00 */
[----:B------:R-:W1:Y:S01]  /*0410*/  LDCU.64 UR4, c[0x4][0x4d8] ;  /* 0x01009b00ff0477ac */ /* 0x000e620008000a00 */
[----:B0-----:R-:W-:Y:S01]  /*0420*/  HFMA2 R8, -RZ, RZ, 0, 1.1503696441650390625e-05 ;  /* 0x000000c1ff087431 */ /* 0x001fe200000001ff */
[----:B------:R-:W-:Y:S01]  /*0430*/  MOV R12, 0x1 ;  /* 0x00000001000c7802 */ /* 0x000fe20000000f00 */
[----:B------:R-:W-:Y:S01]  /*0440*/  HFMA2 R13, -RZ, RZ, 0, 0 ;  /* 0x00000000ff0d7431 */ /* 0x000fe200000001ff */
[----:B------:R-:W0:Y:S01]  /*0450*/  LDCU.64 UR6, c[0x4][0x4c0] ;  /* 0x01009800ff0677ac */ /* 0x000e220008000a00 */
[----:B------:R-:W2:Y:S01]  /*0460*/  LDC.64 R2, c[0x4][R2] ;  /* 0x0100000002027b82 */ /* 0x000ea20000000a00 */
[----:B------:R-:W3:Y:S01]  /*0470*/  LDCU.64 UR8, c[0x4][0x80] ;  /* 0x01001000ff0877ac */ /* 0x000ee20008000a00 */
[----:B-1----:R-:W-:Y:S02]  /*0480*/  MOV R4, UR4 ;  /* 0x0000000400047c02 */ /* 0x002fe40008000f00 */
[----:B------:R-:W-:-:S02]  /*0490*/  MOV R5, UR5 ;  /* 0x0000000500057c02 */ /* 0x000fc40008000f00 */
[----:B0-----:R-:W-:Y:S02]  /*04a0*/  MOV R6, UR6 ;  /* 0x0000000600067c02 */ /* 0x001fe40008000f00 */
[----:B------:R-:W-:Y:S01]  /*04b0*/  MOV R7, UR7 ;  /* 0x0000000700077c02 */ /* 0x000fe20008000f00 */
[----:B---3--:R-:W-:Y:S01]  /*04c0*/  IMAD.U32 R10, RZ, RZ, UR8 ;  /* 0x00000008ff0a7e24 */ /* 0x008fe2000f8e00ff */
[----:B------:R-:W-:-:S07]  /*04d0*/  MOV R11, UR9 ;  /* 0x00000009000b7c02 */ /* 0x000fce0008000f00 */
[----:B------:R-:W-:-:S07]  /*04e0*/  LEPC R20, `(.L_x_40706) ;  /* 0x000000001014794e */ /* 0x000fce0000000000 */
[----:B--2---:R-:W-:Y:S05]  /*04f0*/  CALL.ABS.NOINC R2 ;  /* 0x0000000002007343 */ /* 0x004fea0003c00000 */
.L_x_40706:
[----:B0-----:R-:W0:Y:S01]  /*0500*/  LDC.64 R4, c[0x0][0x5f8] ;  /* 0x00017e00ff047b82 */ /* 0x001e220000000a00 */
        /* <DEDUP_REMOVED lines=11> */
.L_x_40705:
[----:B------:R-:W-:Y:S05]  /*05c0*/  BSYNC.RECONVERGENT B6 ;  /* 0x0000000000067941 */ /* 0x000fea0003800200 */
.L_x_40704:
[----:B------:R-:W2:Y:S01]  /*05d0*/  LDCU.64 UR4, c[0x0][0x380] ;  /* 0x00007000ff0477ac */ /* 0x000ea20008000a00 */
[----:B------:R-:W-:Y:S01]  /*05e0*/  BSSY.RECONVERGENT B6, `(.L_x_40707) ;  /* 0x0000028000067945 */ /* 0x000fe20003800200 */
[----:B--2---:R-:W-:-:S04]  /*05f0*/  ISETP.GE.U32.AND P0, PT, R19, UR4, PT ;  /* 0x0000000413007c0c */ /* 0x004fc8000bf06070 */
[----:B------:R-:W-:-:S13]  /*0600*/  ISETP.GE.AND.EX P0, PT, RZ, UR5, PT, P0 ;  /* 0x00000005ff007c0c */ /* 0x000fda000bf06300 */
[----:B------:R-:W-:Y:S05]  /*0610*/  @P0 BRA `(.L_x_40708) ;  /* 0x0000000000900947 */ /* 0x000fea0003800000 */
[----:B------:R-:W2:Y:S01]  /*0620*/  LDC.64 R16, c[0x0][0x5f0] ;  /* 0x00017c00ff107b82 */ /* 0x000ea20000000a00 */
[----:B------:R-:W3:Y:S01]  /*0630*/  LDCU.64 UR4, c[0x0][0x600] ;  /* 0x0000c000ff0477ac */ /* 0x000ee20008000a00 */
[----:B--2---:R-:W3:Y:S02]  /*0640*/  LDG.E.64 R16, desc[UR36][R16.64] ;  /* 0x0000002410107981 */ /* 0x004ee4000c1e1b00 */
[C---:B---3--:R-:W-:Y:S02]  /*0650*/  ISETP.GE.U32.AND P0, PT, R16.reuse, UR4, PT ;  /* 0x0000000410007c0c */ /* 0x048fe4000bf06070 */
[----:B------:R-:W-:Y:S02]  /*0660*/  ISETP.GT.U32.AND P1, PT, R16, -0x1, PT ;  /* 0xffffffff1000780c */ /* 0x000fe40003f24070 */
[C---:B------:R-:W-:Y:S02]  /*0670*/  ISETP.GE.AND.EX P0, PT, R17.reuse, UR5, PT, P0 ;  /* 0x0000000511007c0c */ /* 0x040fe4000bf06300 */
[----:B------:R-:W-:-:S13]  /*0680*/  ISETP.GT.AND.EX P1, PT, R17, -0x1, PT, P1 ;  /* 0xffffffff1100780c */ /* 0x000fda0003f24310 */
[----:B------:R-:W-:Y:S05]  /*0690*/  @!P0 BRA P1, `(.L_x_40709) ;  /* 0x0000000000408947 */ /* 0x000fea0000800000 */
[----:B------:R-:W-:Y:S01]  /*06a0*/  MOV R2, 0x0 ;  /* 0x0000000000027802 */ /* 0x000fe20000000f00 */
[----:B------:R-:W2:Y:S01]  /*06b0*/  LDCU.64 UR4, c[0x4][0x4d8] ;  /* 0x01009b00ff0477ac */ /* 0x000ea20008000a00 */
[----:B01----:R-:W-:Y:S01]  /*06c0*/  HFMA2 R8, -RZ, RZ, 0, 1.1503696441650390625e-05 ;  /* 0x000000c1ff087431 */ /* 0x003fe200000001ff */
[----:B------:R-:W-:Y:S01]  /*06d0*/  MOV R12, 0x1 ;  /* 0x00000001000c7802 */ /* 0x000fe20000000f00 */
[----:B------:R-:W-:Y:S01]  /*06e0*/  HFMA2 R13, -RZ, RZ, 0, 0 ;  /* 0x00000000ff0d7431 */ /* 0x000fe200000001ff */
[----:B------:R-:W0:Y:S01]  /*06f0*/  LDCU.64 UR6, c[0x4][0x4c0] ;  /* 0x01009800ff0677ac */ /* 0x000e220008000a00 */
[----:B------:R-:W1:Y:S01]  /*0700*/  LDC.64 R2, c[0x4][R2] ;  /* 0x0100000002027b82 */ /* 0x000e620000000a00 */
[----:B------:R-:W3:Y:S01]  /*0710*/  LDCU.64 UR8, c[0x4][0x80] ;  /* 0x01001000ff0877ac */ /* 0x000ee20008000a00 */
[----:B--2---:R-:W-:Y:S01]  /*0720*/  MOV R4, UR4 ;  /* 0x0000000400047c02 */ /* 0x004fe20008000f00 */
[----:B------:R-:W-:Y:S01]  /*0730*/  IMAD.U32 R5, RZ, RZ, UR5 ;  /* 0x00000005ff057e24 */ /* 0x000fe2000f8e00ff */
[----:B0-----:R-:W-:-:S02]  /*0740*/  MOV R6, UR6 ;  /* 0x0000000600067c02 */ /* 0x001fc40008000f00 */
[----:B------:R-:W-:Y:S02]  /*0750*/  MOV R7, UR7 ;  /* 0x0000000700077c02 */ /* 0x000fe40008000f00 */
[----:B---3--:R-:W-:Y:S02]  /*0760*/  MOV R10, UR8 ;  /* 0x00000008000a7c02 */ /* 0x008fe40008000f00 */
[----:B------:R-:W-:-:S07]  /*0770*/  MOV R11, UR9 ;  /* 0x00000009000b7c02 */ /* 0x000fce0008000f00 */
[----:B------:R-:W-:-:S07]  /*0780*/  LEPC R20, `(.L_x_40709) ;  /* 0x000000001014794e */ /* 0x000fce0000000000 */
[----:B-1----:R-:W-:Y:S05]  /*0790*/  CALL.ABS.NOINC R2 ;  /* 0x0000000002007343 */ /* 0x002fea0003c00000 */
.L_x_40709:
[----:B01----:R-:W0:Y:S01]  /*07a0*/  LDC.64 R4, c[0x0][0x5f8] ;  /* 0x00017e00ff047b82 */ /* 0x003e220000000a00 */
[----:B------:R-:W1:Y:S07]  /*07b0*/  LDCU.64 UR4, c[0x0][0x608] ;  /* 0x0000c100ff0477ac */ /* 0x000e6e0008000a00 */
[----:B------:R-:W2:Y:S01]  /*07c0*/  LDC.64 R10, c[0x0][0x5e8] ;  /* 0x00017a00ff0a7b82 */ /* 0x000ea20000000a00 */
[----:B0-----:R-:W3:Y:S01]  /*07d0*/  LDG.E.128 R4, desc[UR36][R4.64] ;  /* 0x0000002404047981 */ /* 0x001ee2000c1e1d00 */
[----:B-1----:R-:W-:Y:S01]  /*07e0*/  IMAD R9, R17, UR4, RZ ;  /* 0x0000000411097c24 */ /* 0x002fe2000f8e02ff */
[----:B------:R-:W-:Y:S01]  /*07f0*/  IADD3 R19, PT, PT, R19, 0x80, RZ ;  /* 0x0000008013137810 */ /* 0x000fe20007ffe0ff */
[----:B------:R-:W-:-:S04]  /*0800*/  IMAD.WIDE.U32 R2, R16, UR4, RZ ;  /* 0x0000000410027c25 */ /* 0x000fc8000f8e00ff */
[----:B------:R-:W-:Y:S01]  /*0810*/  IMAD R9, R16, UR5, R9 ;  /* 0x0000000510097c24 */ /* 0x000fe2000f8e0209 */
[----:B--2---:R-:W-:-:S03]  /*0820*/  LEA R8, P0, R2, R10, 0x4 ;  /* 0x0000000a02087211 */ /* 0x004fc600078020ff */
[----:B------:R-:W-:-:S05]  /*0830*/  IMAD.IADD R0, R3, 0x1, R9 ;  /* 0x0000000103007824 */ /* 0x000fca00078e0209 */
[----:B------:R-:W-:-:S05]  /*0840*/  LEA.HI.X R9, R2, R11, R0, 0x4, P0 ;  /* 0x0000000b02097211 */ /* 0x000fca00000f2400 */
[----:B---3--:R2:W-:Y:S02]  /*0850*/  STG.E.128 desc[UR36][R8.64], R4 ;  /* 0x0000000408007986 */ /* 0x0085e4000c101d24 */
.L_x_40708:
[----:B------:R-:W-:Y:S05]  /*0860*/  BSYNC.RECONVERGENT B6 ;  /* 0x0000000000067941 */ /* 0x000fea0003800200 */
.L_x_40707:
[----:B------:R-:W3:Y:S02]  /*0870*/  LDCU.64 UR4, c[0x0][0x380] ;  /* 0x00007000ff0477ac */ /* 0x000ee40008000a00 */
[----:B---3--:R-:W-:-:S04]  /*0880*/  ISETP.GE.U32.AND P0, PT, R19, UR4, PT ;  /* 0x0000000413007c0c */ /* 0x008fc8000bf06070 */
[----:B------:R-:W-:-:S13]  /*0890*/  ISETP.GE.AND.EX P0, PT, RZ, UR5, PT, P0 ;  /* 0x00000005ff007c0c */ /* 0x000fda000bf06300 */
[----:B------:R-:W-:Y:S05]  /*08a0*/  @P0 EXIT ;  /* 0x000000000000094d */ /* 0x000fea0003800000 */
[----:B------:R-:W3:Y:S01]  /*08b0*/  LDC.64 R16, c[0x0][0x5f0] ;  /* 0x00017c00ff107b82 */ /* 0x000ee20000000a00 */
[----:B------:R-:W4:Y:S01]  /*08c0*/  LDCU.64 UR4, c[0x0][0x600] ;  /* 0x0000c000ff0477ac */ /* 0x000f220008000a00 */
[----:B---3--:R-:W4:Y:S02]  /*08d0*/  LDG.E.64 R16, desc[UR36][R16.64] ;  /* 0x0000002410107981 */ /* 0x008f24000c1e1b00 */
[C---:B----4-:R-:W-:Y:S02]  /*08e0*/  ISETP.GE.U32.AND P0, PT, R16.reuse, UR4, PT ;  /* 0x0000000410007c0c */ /* 0x050fe4000bf06070 */
[----:B------:R-:W-:Y:S02]  /*08f0*/  ISETP.GT.U32.AND P1, PT, R16, -0x1, PT ;  /* 0xffffffff1000780c */ /* 0x000fe40003f24070 */
[C---:B------:R-:W-:Y:S02]  /*0900*/  ISETP.GE.AND.EX P0, PT, R17.reuse, UR5, PT, P0 ;  /* 0x0000000511007c0c */ /* 0x040fe4000bf06300 */
[----:B------:R-:W-:-:S13]  /*0910*/  ISETP.GT.AND.EX P1, PT, R17, -0x1, PT, P1 ;  /* 0xffffffff1100780c */ /* 0x000fda0003f24310 */
[----:B------:R-:W-:Y:S05]  /*0920*/  @!P0 BRA P1, `(.L_x_40710) ;  /* 0x0000000000408947 */ /* 0x000fea0000800000 */
[----:B------:R-:W-:Y:S01]  /*0930*/  MOV R0, 0x0 ;  /* 0x0000000000007802 */ /* 0x000fe20000000f00 */
[----:B------:R-:W3:Y:S01]  /*0940*/  LDCU.64 UR4, c[0x4][0x4d8] ;  /* 0x01009b00ff0477ac */ /* 0x000ee20008000a00 */
[----:B------:R-:W-:Y:S02]  /*0950*/  HFMA2 R12, -RZ, RZ, 0, 5.9604644775390625e-08 ;  /* 0x00000001ff0c7431 */ /* 0x000fe400000001ff */
[----:B012---:R-:W-:Y:S01]  /*0960*/  IMAD.MOV.U32 R8, RZ, RZ, 0xc1 ;  /* 0x000000c1ff087424 */ /* 0x007fe200078e00ff */
[----:B------:R0:W1:Y:S01]  /*0970*/  LDC.64 R2, c[0x4][R0] ;  /* 0x0100000000027b82 */ /* 0x0000620000000a00 */
[----:B------:R-:W2:Y:S01]  /*0980*/  LDCU.64 UR6, c[0x4][0x4c0] ;  /* 0x01009800ff0677ac */ /* 0x000ea20008000a00 */
[----:B------:R-:W-:Y:S01]  /*0990*/  MOV R13, RZ ;  /* 0x000000ff000d7202 */ /* 0x000fe20000000f00 */
[----:B------:R-:W4:Y:S01]  /*09a0*/  LDCU.64 UR8, c[0x4][0x80] ;  /* 0x01001000ff0877ac */ /* 0x000f220008000a00 */
[----:B---3--:R-:W-:Y:S02]  /*09b0*/  MOV R4, UR4 ;  /* 0x0000000400047c02 */ /* 0x008fe40008000f00 */
[----:B------:R-:W-:-:S02]  /*09c0*/  MOV R5, UR5 ;  /* 0x0000000500057c02 */ /* 0x000fc40008000f00 */
[----:B--2---:R-:W-:Y:S02]  /*09d0*/  MOV R6, UR6 ;  /* 0x0000000600067c02 */ /* 0x004fe40008000f00 */
[----:B------:R-:W-:Y:S02]  /*09e0*/  MOV R7, UR7 ;  /* 0x0000000700077c02 */ /* 0x000fe40008000f00 */
[----:B----4-:R-:W-:Y:S02]  /*09f0*/  MOV R10, UR8 ;  /* 0x00000008000a7c02 */ /* 0x010fe40008000f00 */
[----:B0-----:R-:W-:-:S07]  /*0a00*/  MOV R11, UR9 ;  /* 0x00000009000b7c02 */ /* 0x001fce0008000f00 */
[----:B------:R-:W-:-:S07]  /*0a10*/  LEPC R20, `(.L_x_40710) ;  /* 0x000000001014794e */ /* 0x000fce0000000000 */
[----:B-1----:R-:W-:Y:S05]  /*0a20*/  CALL.ABS.NOINC R2 ;  /* 0x0000000002007343 */ /* 0x002fea0003c00000 */
.L_x_40710:
[----:B012---:R-:W0:Y:S01]  /*0a30*/  LDC.64 R4, c[0x0][0x5f8] ;  /* 0x00017e00ff047b82 */ /* 0x007e220000000a00 */
[----:B------:R-:W1:Y:S07]  /*0a40*/  LDCU.64 UR4, c[0x0][0x608] ;  /* 0x0000c100ff0477ac */ /* 0x000e6e0008000a00 */
[----:B------:R-:W2:Y:S01]  /*0a50*/  LDC.64 R10, c[0x0][0x5e8] ;  /* 0x00017a00ff0a7b82 */ /* 0x000ea20000000a00 */
[----:B0-----:R-:W3:Y:S01]  /*0a60*/  LDG.E.128 R4, desc[UR36][R4.64] ;  /* 0x0000002404047981 */ /* 0x001ee2000c1e1d00 */
[----:B-1----:R-:W-:-:S02]  /*0a70*/  IMAD R9, R17, UR4, RZ ;  /* 0x0000000411097c24 */ /* 0x002fc4000f8e02ff */
[----:B------:R-:W-:-:S04]  /*0a80*/  IMAD.WIDE.U32 R2, R16, UR4, RZ ;  /* 0x0000000410027c25 */ /* 0x000fc8000f8e00ff */
[----:B------:R-:W-:Y:S01]  /*0a90*/  IMAD R9, R16, UR5, R9 ;  /* 0x0000000510097c24 */ /* 0x000fe2000f8e0209 */
[----:B--2---:R-:W-:-:S04]  /*0aa0*/  LEA R8, P0, R2, R10, 0x4 ;  /* 0x0000000a02087211 */ /* 0x004fc800078020ff */
[----:B------:R-:W-:-:S04]  /*0ab0*/  IADD3 R0, PT, PT, R3, R9, RZ ;  /* 0x0000000903007210 */ /* 0x000fc80007ffe0ff */
[----:B------:R-:W-:-:S05]  /*0ac0*/  LEA.HI.X R9, R2, R11, R0, 0x4, P0 ;  /* 0x0000000b02097211 */ /* 0x000fca00000f2400 */
[----:B---3--:R-:W-:Y:S01]  /*0ad0*/  STG.E.128 desc[UR36][R8.64], R4 ;  /* 0x0000000408007986 */ /* 0x008fe2000c101d24 */
[----:B------:R-:W-:Y:S05]  /*0ae0*/  EXIT ;  /* 0x000000000000794d */ /* 0x000fea0003800000 */
.L_x_40700:
        /* <DEDUP_REMOVED lines=22> */
[----:B------:R-:W-:Y:S06]  /*0c50*/  @!P0 BRA `(.L_x_40713) ;  /* 0x0000001400348947 */ /* 0x000fec0003800000 */
[----:B------:R-:W0:Y:S01]  /*0c60*/  LDCU.64 UR6, c[0x0][0x398] ;  /* 0x00007300ff0677ac */ /* 0x000e220008000a00 */
[----:B------:R-:W-:Y:S02]  /*0c70*/  MOV R2, RZ ;  /* 0x000000ff00027202 */ /* 0x000fe40000000f00 */
[----:B------:R-:W-:Y:S01]  /*0c80*/  ISETP.NE.AND P0, PT, R18, 0x2, PT ;  /* 0x000000021200780c */ /* 0x000fe20003f05270 */
[----:B------:R-:W1:Y:S01]  /*0c90*/  LDCU UR4, c[0x0][0x3a0] ;  /* 0x00007400ff0477ac */ /* 0x000e620008000800 */
[----:B------:R-:W2:Y:S01]  /*0ca0*/  LDCU UR5, c[0x0][0x4c4] ;  /* 0x00009880ff0577ac */ /* 0x000ea20008000800 */
[----:B------:R-:W3:Y:S01]  /*0cb0*/  LDCU.64 UR8, c[0x0][0x4c8] ;  /* 0x00009900ff0877ac */ /* 0x000ee20008000a00 */
[----:B0-----:R-:W-:-:S05]  /*0cc0*/  IMAD.HI.U32 R4, R3, UR7, R2 ;  /* 0x0000000703047c27 */ /* 0x001fca000f8e0002 */
[----:B-1----:R-:W-:-:S04]  /*0cd0*/  SHF.R.U32.HI R5, RZ, UR4, R4 ;  /* 0x00000004ff057c19 */ /* 0x002fc80008011604 */
[----:B------:R-:W-:-:S05]  /*0ce0*/  IADD3 R2, PT, PT, -R5, RZ, RZ ;  /* 0x000000ff05027210 */ /* 0x000fca0007ffe1ff */
[----:B------:R-:W-:-:S04]  /*0cf0*/  IMAD R3, R2, UR6, R3 ;  /* 0x0000000602037c24 */ /* 0x000fc8000f8e0203 */
[C---:B--2---:R-:W-:Y:S02]  /*0d00*/  IMAD R23, R3.reuse, UR5, R23 ;  /* 0x0000000503177c24 */ /* 0x044fe4000f8e0217 */
[C---:B---3--:R-:W-:Y:S02]  /*0d10*/  IMAD R0, R3.reuse, UR8, R0 ;  /* 0x0000000803007c24 */ /* 0x048fe4000f8e0200 */
[----:B------:R-:W-:Y:S01]  /*0d20*/  IMAD R24, R3, UR9, R24 ;  /* 0x0000000903187c24 */ /* 0x000fe2000f8e0218 */
[----:B------:R-:W-:Y:S06]  /*0d30*/  @!P0 BRA `(.L_x_40713) ;  /* 0x0000001000fc8947 */ /* 0x000fec0003800000 */
[----:B------:R-:W0:Y:S01]  /*0d40*/  LDCU.64 UR4, c[0x0][0x3a8] ;  /* 0x00007500ff0477ac */ /* 0x000e220008000a00 */
[----:B------:R-:W-:Y:S01]  /*0d50*/  HFMA2 R4, -RZ, RZ, 0, 0 ;  /* 0x00000000ff047431 */ /* 0x000fe200000001ff */
[----:B------:R-:W-:Y:S01]  /*0d60*/  ISETP.NE.AND P0, PT, R18, 0x3, PT ;  /* 0x000000031200780c */ /* 0x000fe20003f05270 */
        /* <DEDUP_REMOVED lines=38> */
[----:B------:R-:W-:Y:S06]  /*0fd0*/  @!P0 BRA `(.L_x_40713) ;  /* 0x0000001000548947 */ /* 0x000fec0003800000 */
[----:B------:R-:W0:Y:S01]  /*0fe0*/  LDCU.64 UR6, c[0x0][0x3c8] ;  /* 0x00007900ff0677ac */ /* 0x000e220008000a00 */
[----:B------:R-:W-:Y:S01]  /*0ff0*/  HFMA2 R2, -RZ, RZ, 0, 0 ;  /* 0x00000000ff027431 */ /* 0x000fe200000001ff */
        /* <DEDUP_REMOVED lines=250> */
[----:B------:R-:W-:Y:S01]  /*1fa0*/  ISETP.NE.AND P0, PT, R18, 0x18, PT ;  /* 0x000000181200780c */ /* 0x000fe20003f05270 */
[----:B------:R-:W0:Y:S01]  /*1fb0*/  LDCU.64 UR6, c[0x0][0x4a0] ;  /* 0x00009400ff0677ac */ /* 0x000e220008000a00 */
[----:B------:R-:W-:Y:S01]  /*1fc0*/  HFMA2 R2, -RZ, RZ, 0, 0 ;  /* 0x00000000ff027431 */ /* 0x000fe200000001ff */
[----:B------:R-:W1:Y:S01]  /*1fd0*/  LDCU UR4, c[0x0][0x4a8] ;  /* 0x00009500ff0477ac */ /* 0x000e620008000800 */
[----:B------:R-:W2:Y:S09]  /*1fe0*/  LDCU UR5, c[0x0][0x5cc] ;  /* 0x0000b980ff0577ac */ /* 0x000eb20008000800 */
[----:B------:R-:W3:Y:S01]  /*1ff0*/  @P0 LDC.64 R8, c[0x0][0x4b0] ;  /* 0x00012c00ff080b82 */ /* 0x000ee20000000a00 */
[----:B------:R-:W4:Y:S01]  /*2000*/  LDCU.64 UR8, c[0x0][0x5d0] ;  /* 0x0000ba00ff0877ac */ /* 0x000f220008000a00 */
[----:B0-----:R-:W-:-:S06]  /*2010*/  IMAD.HI.U32 R6, R3, UR7, R2 ;  /* 0x0000000703067c27 */ /* 0x001fcc000f8e0002 */
[----:B------:R-:W0:Y:S01]  /*2020*/  @P0 LDC R11, c[0x0][0x4ac] ;  /* 0x00012b00ff0b0b82 */ /* 0x000e220000000800 */
[----:B-1----:R-:W-:Y:S02]  /*2030*/  SHF.R.U32.HI R7, RZ, UR4, R6 ;  /* 0x00000004ff077c19 */ /* 0x002fe40008011606 */
[----:B------:R-:W-:-:S05]  /*2040*/  @P0 MOV R6, RZ ;  /* 0x000000ff00060202 */ /* 0x000fca0000000f00 */
[----:B------:R-:W1:Y:S08]  /*2050*/  @P0 LDC.64 R4, c[0x0][0x5d8] ;  /* 0x00017600ff040b82 */ /* 0x000e700000000a00 */
[----:B------:R-:W5:Y:S01]  /*2060*/  @P0 LDC R10, c[0x0][0x5e0] ;  /* 0x00017800ff0a0b82 */ /* 0x000f620000000800 */
[----:B---3--:R-:W-:-:S05]  /*2070*/  @P0 IMAD.HI.U32 R2, R7, R8, R6 ;  /* 0x0000000807020227 */ /* 0x008fca00078e0006 */
[----:B------:R-:W-:Y:S02]  /*2080*/  @P0 SHF.R.U32.HI R2, RZ, R9, R2 ;  /* 0x00000009ff020219 */ /* 0x000fe40000011602 */
[----:B------:R-:W-:-:S03]  /*2090*/  IADD3 R9, PT, PT, -R7, RZ, RZ ;  /* 0x000000ff07097210 */ /* 0x000fc60007ffe1ff */
[----:B------:R-:W-:Y:S02]  /*20a0*/  @P0 IMAD.MOV R6, RZ, RZ, -R2 ;  /* 0x000000ffff060224 */ /* 0x000fe400078e0a02 */
[----:B------:R-:W-:Y:S02]  /*20b0*/  IMAD R3, R9, UR6, R3 ;  /* 0x0000000609037c24 */ /* 0x000fe4000f8e0203 */
[----:B0-----:R-:W-:Y:S02]  /*20c0*/  @P0 IMAD R7, R6, R11, R7 ;  /* 0x0000000b06070224 */ /* 0x001fe400078e0207 */
[C---:B--2---:R-:W-:Y:S02]  /*20d0*/  IMAD R23, R3.reuse, UR5, R23 ;  /* 0x0000000503177c24 */ /* 0x044fe4000f8e0217 */
[C---:B----4-:R-:W-:Y:S02]  /*20e0*/  IMAD R0, R3.reuse, UR8, R0 ;  /* 0x0000000803007c24 */ /* 0x050fe4000f8e0200 */
[----:B------:R-:W-:-:S02]  /*20f0*/  IMAD R24, R3, UR9, R24 ;  /* 0x0000000903187c24 */ /* 0x000fc4000f8e0218 */
[C---:B-1----:R-:W-:Y:S02]  /*2100*/  @P0 IMAD R23, R7.reuse, R4, R23 ;  /* 0x0000000407170224 */ /* 0x042fe400078e0217 */
[C---:B------:R-:W-:Y:S02]  /*2110*/  @P0 IMAD R0, R7.reuse, R5, R0 ;  /* 0x0000000507000224 */ /* 0x040fe400078e0200 */
[----:B-----5:R-:W-:-:S07]  /*2120*/  @P0 IMAD R24, R7, R10, R24 ;  /* 0x0000000a07180224 */ /* 0x020fce00078e0218 */
.L_x_40713:
[----:B------:R-:W0:Y:S02]  /*2130*/  LDCU.64 UR4, c[0x0][0x5f0] ;  /* 0x0000be00ff0477ac */ /* 0x000e240008000a00 */
[----:B0-----:R-:W-:-:S04]  /*2140*/  IADD3 R16, P0, PT, R0, UR4, RZ ;  /* 0x0000000400107c10 */ /* 0x001fc8000ff1e0ff */
[----:B------:R-:W-:Y:S01]  /*2150*/  IADD3.X R17, PT, PT, RZ, UR5, RZ, P0, !PT ;  /* 0x00000005ff117c10 */ /* 0x000fe200087fe4ff */
[----:B------:R-:W0:Y:S05]  /*2160*/  LDCU.64 UR4, c[0x0][0x600] ;  /* 0x0000c000ff0477ac */ /* 0x000e2a0008000a00 */
[----:B------:R-:W0:Y:S01]  /*2170*/  LDG.E.64 R16, desc[UR36][R16.64] ;  /* 0x0000002410107981 */ /* 0x000e22000c1e1b00 */
[----:B------:R-:W-:Y:S01]  /*2180*/  BSSY.RECONVERGENT B6, `(.L_x_40714) ;  /* 0x0000016000067945 */ /* 0x000fe20003800200 */
[C---:B0-----:R-:W-:Y:S02]  /*2190*/  ISETP.GE.U32.AND P0, PT, R16.reuse, UR4, PT ;  /* 0x0000000410007c0c */ /* 0x041fe4000bf06070 */
[----:B------:R-:W-:-:S02]  /*21a0*/  ISETP.GT.U32.AND P1, PT, R16, -0x1, PT ;  /* 0xffffffff1000780c */ /* 0x000fc40003f24070 */
[C---:B------:R-:W-:Y:S02]  /*21b0*/  ISETP.GE.AND.EX P0, PT, R17.reuse, UR5, PT, P0 ;  /* 0x0000000511007c0c */ /* 0x040fe4000bf06300 */
[----:B------:R-:W-:-:S13]  /*21c0*/  ISETP.GT.AND.EX P1, PT, R17, -0x1, PT, P1 ;  /* 0xffffffff1100780c */ /* 0x000fda0003f24310 */
[----:B------:R-:W-:Y:S05]  /*21d0*/  @!P0 BRA P1, `(.L_x_40715) ;  /* 0x0000000000408947 */ /* 0x000fea0000800000 */
        /* <DEDUP_REMOVED lines=16> */
.L_x_40715:
[----:B------:R-:W-:Y:S05]  /*22e0*/  BSYNC.RECONVERGENT B6 ;  /* 0x0000000000067941 */ /* 0x000fea0003800200 */
.L_x_40714:
[----:B------:R-:W0:Y:S01]  /*22f0*/  LDCU.64 UR4, c[0x0][0x5f8] ;  /* 0x0000bf00ff0477ac */ /* 0x000e220008000a00 */
[----:B------:R-:W1:Y:S01]  /*2300*/  LDCU.64 UR6, c[0x0][0x5e8] ;  /* 0x0000bd00ff0677ac */ /* 0x000e620008000a00 */
[----:B0-----:R-:W-:-:S04]  /*2310*/  IADD3 R4, P0, PT, R24, UR4, RZ ;  /* 0x0000000418047c10 */ /* 0x001fc8000ff1e0ff */
[----:B------:R-:W-:Y:S01]  /*2320*/  IADD3.X R5, PT, PT, RZ, UR5, RZ, P0, !PT ;  /* 0x00000005ff057c10 */ /* 0x000fe200087fe4ff */
[----:B------:R-:W0:Y:S05]  /*2330*/  LDCU.64 UR4, c[0x0][0x608] ;  /* 0x0000c100ff0477ac */ /* 0x000e2a0008000a00 */
[----:B------:R-:W2:Y:S01]  /*2340*/  LDG.E.128 R4, desc[UR36][R4.64] ;  /* 0x0000002404047981 */ /* 0x000ea2000c1e1d00 */
[----:B-1----:R-:W-:Y:S02]  /*2350*/  IADD3 R9, P0, PT, R23, UR6, RZ ;  /* 0x0000000617097c10 */ /* 0x002fe4000ff1e0ff */
[----:B------:R-:W-:Y:S01]  /*2360*/  IADD3 R19, PT, PT, R19, 0x80, RZ ;  /* 0x0000008013137810 */ /* 0x000fe20007ffe0ff */
[----:B0-----:R-:W-:-:S02]  /*2370*/  IMAD R11, R17, UR4, RZ ;  /* 0x00000004110b7c24 */ /* 0x001fc4000f8e02ff */
[----:B------:R-:W-:-:S04]  /*2380*/  IMAD.WIDE.U32 R2, R16, UR4, RZ ;  /* 0x0000000410027c25 */ /* 0x000fc8000f8e00ff */
[----:B------:R-:W-:Y:S01]  /*2390*/  IMAD R17, R16, UR5, R11 ;  /* 0x0000000510117c24 */ /* 0x000fe2000f8e020b */
[----:B------:R-:W-:Y:S02]  /*23a0*/  IADD3.X R11, PT, PT, RZ, UR7, RZ, P0, !PT ;  /* 0x00000007ff0b7c10 */ /* 0x000fe400087fe4ff */
[----:B------:R-:W-:Y:S02]  /*23b0*/  LEA R8, P0, R2, R9, 0x4 ;  /* 0x0000000902087211 */ /* 0x000fe400078020ff */
[----:B------:R-:W-:-:S04]  /*23c0*/  IADD3 R0, PT, PT, R3, R17, RZ ;  /* 0x0000001103007210 */ /* 0x000fc80007ffe0ff */
[----:B------:R-:W-:-:S05]  /*23d0*/  LEA.HI.X R9, R2, R11, R0, 0x4, P0 ;  /* 0x0000000b02097211 */ /* 0x000fca00000f2400 */
[----:B--2---:R0:W-:Y:S02]  /*23e0*/  STG.E.128 desc[UR36][R8.64], R4 ;  /* 0x0000000408007986 */ /* 0x0041e4000c101d24 */
.L_x_40712:
[----:B------:R-:W-:Y:S05]  /*23f0*/  BSYNC.RECONVERGENT B7 ;  /* 0x0000000000077941 */ /* 0x000fea0003800200 */
.L_x_40711:
        /* <DEDUP_REMOVED lines=63> */
[----:B------:R-:W-:Y:S01]  /*27f0*/  IMAD.MOV.U32 R4, RZ, RZ, RZ ;  /* 0x000000ffff047224 */ /* 0x000fe200078e00ff */
        /* <DEDUP_REMOVED lines=266> */
[----:B------:R-:W-:Y:S01]  /*38a0*/  MOV R2, RZ ;  /* 0x000000ff00027202 */ /* 0x000fe20000000f00 */
        /* <DEDUP_REMOVED lines=22> */
.L_x_40718:
[----:B------:R-:W1:Y:S02]  /*3a10*/  LDCU.64 UR4, c[0x0][0x5f0] ;  /* 0x0000be00ff0477ac */ /* 0x000e640008000a00 */
[----:B-1----:R-:W-:-:S04]  /*3a20*/  IADD3 R16, P0, PT, R0, UR4, RZ ;  /* 0x0000000400107c10 */ /* 0x002fc8000ff1e0ff */
[----:B------:R-:W-:Y:S01]  /*3a30*/  IADD3.X R17, PT, PT, RZ, UR5, RZ, P0, !PT ;  /* 0x00000005ff117c10 */ /* 0x000fe200087fe4ff */
[----:B------:R-:W1:Y:S05]  /*3a40*/  LDCU.64 UR4, c[0x0][0x600] ;  /* 0x0000c000ff0477ac */ /* 0x000e6a0008000a00 */
[----:B------:R-:W1:Y:S01]  /*3a50*/  LDG.E.64 R16, desc[UR36][R16.64] ;  /* 0x0000002410107981 */ /* 0x000e62000c1e1b00 */
[----:B------:R-:W-:Y:S01]  /*3a60*/  BSSY.RECONVERGENT B6, `(.L_x_40719) ;  /* 0x0000016000067945 */ /* 0x000fe20003800200 */
[C---:B-1----:R-:W-:Y:S02]  /*3a70*/  ISETP.GE.U32.AND P0, PT, R16.reuse, UR4, PT ;  /* 0x0000000410007c0c */ /* 0x042fe4000bf06070 */
[----:B------:R-:W-:-:S02]  /*3a80*/  ISETP.GT.U32.AND P1, PT, R16, -0x1, PT ;  /* 0xffffffff1000780c */ /* 0x000fc40003f24070 */
[C---:B------:R-:W-:Y:S02]  /*3a90*/  ISETP.GE.AND.EX P0, PT, R17.reuse, UR5, PT, P0 ;  /* 0x0000000511007c0c */ /* 0x040fe4000bf06300 */
[----:B------:R-:W-:-:S13]  /*3aa0*/  ISETP.GT.AND.EX P1, PT, R17, -0x1, PT, P1 ;  /* 0xffffffff1100780c */ /* 0x000fda0003f24310 */
[----:B------:R-:W-:Y:S05]  /*3ab0*/  @!P0 BRA P1, `(.L_x_40720) ;  /* 0x0000000000408947 */ /* 0x000fea0000800000 */
[----:B------:R-:W-:Y:S01]  /*3ac0*/  MOV R2, 0x0 ;  /* 0x0000000000027802 */ /* 0x000fe20000000f00 */
[----:B------:R-:W1:Y:S01]  /*3ad0*/  LDCU.64 UR4, c[0x4][0x4d8] ;  /* 0x01009b00ff0477ac */ /* 0x000e620008000a00 */
[----:B0-----:R-:W-:Y:S02]  /*3ae0*/  HFMA2 R8, -RZ, RZ, 0, 1.1503696441650390625e-05 ;  /* 0x000000c1ff087431 */ /* 0x001fe400000001ff */
[----:B------:R-:W-:Y:S01]  /*3af0*/  IMAD.MOV.U32 R12, RZ, RZ, 0x1 ;  /* 0x00000001ff0c7424 */ /* 0x000fe200078e00ff */
[----:B------:R-:W-:Y:S01]  /*3b00*/  MOV R13, RZ ;  /* 0x000000ff000d7202 */ /* 0x000fe20000000f00 */
[----:B------:R-:W0:Y:S01]  /*3b10*/  LDCU.64 UR6, c[0x4][0x4c0] ;  /* 0x01009800ff0677ac */ /* 0x000e220008000a00 */
[----:B------:R-:W2:Y:S01]  /*3b20*/  LDC.64 R2, c[0x4][R2] ;  /* 0x0100000002027b82 */ /* 0x000ea20000000a00 */
[----:B------:R-:W3:Y:S01]  /*3b30*/  LDCU.64 UR8, c[0x4][0x80] ;  /* 0x01001000ff0877ac */ /* 0x000ee20008000a00 */
[----:B-1----:R-:W-:Y:S02]  /*3b40*/  MOV R4, UR4 ;  /* 0x0000000400047c02 */ /* 0x002fe40008000f00 */
[----:B------:R-:W-:-:S02]  /*3b50*/  MOV R5, UR5 ;  /* 0x0000000500057c02 */ /* 0x000fc40008000f00 */
[----:B0-----:R-:W-:Y:S02]  /*3b60*/  MOV R6, UR6 ;  /* 0x0000000600067c02 */ /* 0x001fe40008000f00 */
[----:B------:R-:W-:Y:S02]  /*3b70*/  MOV R7, UR7 ;  /* 0x0000000700077c02 */ /* 0x000fe40008000f00 */
[----:B---3--:R-:W-:Y:S02]  /*3b80*/  MOV R10, UR8 ;  /* 0x00000008000a7c02 */ /* 0x008fe40008000f00 */
[----:B------:R-:W-:-:S07]  /*3b90*/  MOV R11, UR9 ;  /* 0x00000009000b7c02 */ /* 0x000fce0008000f00 */
[----:B------:R-:W-:-:S07]  /*3ba0*/  LEPC R20, `(.L_x_40720) ;  /* 0x000000001014794e */ /* 0x000fce0000000000 */
[----:B--2---:R-:W-:Y:S05]  /*3bb0*/  CALL.ABS.NOINC R2 ;  /* 0x0000000002007343 */ /* 0x004fea0003c00000 */
.L_x_40720:
[----:B------:R-:W-:Y:S05]  /*3bc0*/  BSYNC.RECONVERGENT B6 ;  /* 0x0000000000067941 */ /* 0x000fea0003800200 */
.L_x_40719:
        /* <DEDUP_REMOVED lines=16> */
.L_x_40717:
[----:B------:R-:W-:Y:S05]  /*3cd0*/  BSYNC.RECONVERGENT B7 ;  /* 0x0000000000077941 */ /* 0x000fea0003800200 */
.L_x_40716:
[----:B------:R-:W2:Y:S01]  /*3ce0*/  LDCU.64 UR4, c[0x0][0x380] ;  /* 0x00007000ff0477ac */ /* 0x000ea20008000a00 */
[----:B------:R-:W-:Y:S01]  /*3cf0*/  BSSY.RECONVERGENT B7, `(.L_x_40721) ;  /* 0x000018c000077945 */ /* 0x000fe20003800200 */
[----:B--2---:R-:W-:-:S04]  /*3d00*/  ISETP.GE.U32.AND P0, PT, R19, UR4, PT ;  /* 0x0000000413007c0c */ /* 0x004fc8000bf06070 */
[----:B------:R-:W-:-:S13]  /*3d10*/  ISETP.GE.AND.EX P0, PT, RZ, UR5, PT, P0 ;  /* 0x00000005ff007c0c */ /* 0x000fda000bf06300 */
[----:B------:R-:W-:Y:S05]  /*3d20*/  @P0 BRA `(.L_x_40722) ;  /* 0x0000001800200947 */ /* 0x000fea0003800000 */
[----:B------:R-:W2:Y:S01]  /*3d30*/  LDCU.64 UR4, c[0x0][0x390] ;  /* 0x00007200ff0477ac */ /* 0x000ea20008000a00 */
[----:B------:R-:W-:Y:S01]  /*3d40*/  HFMA2 R2, -RZ, RZ, 0, 0 ;  /* 0x00000000ff027431 */ /* 0x000fe200000001ff */
[----:B------:R-:W-:Y:S01]  /*3d50*/  MOV R3, R19 ;  /* 0x0000001300037202 */ /* 0x000fe20000000f00 */
[----:B------:R-:W3:Y:S01]  /*3d60*/  LDCU UR6, c[0x0][0x38c] ;  /* 0x00007180ff0677ac */ /* 0x000ee20008000800 */
[----:B------:R-:W-:Y:S01]  /*3d70*/  ISETP.NE.AND P0, PT, R22, RZ, PT ;  /* 0x000000ff1600720c */ /* 0x000fe20003f05270 */
[----:B------:R-:W4:Y:S01]  /*3d80*/  LDCU.64 UR8, c[0x0][0x4b8] ;  /* 0x00009700ff0877ac */ /* 0x000f220008000a00 */
[----:B--2---:R-:W-:Y:S01]  /*3d90*/  IMAD.HI.U32 R2, R19, UR4, R2 ;  /* 0x0000000413027c27 */ /* 0x004fe2000f8e0002 */
[----:B------:R-:W2:Y:S04]  /*3da0*/  LDCU UR4, c[0x0][0x4c0] ;  /* 0x00009800ff0477ac */ /* 0x000ea80008000800 */
[----:B------:R-:W-:-:S04]  /*3db0*/  SHF.R.U32.HI R3, RZ, UR5, R2 ;  /* 0x00000005ff037c19 */ /* 0x000fc80008011602 */
[----:B------:R-:W-:-:S05]  /*3dc0*/  IADD3 R24, PT, PT, -R3, RZ, RZ ;  /* 0x000000ff03187210 */ /* 0x000fca0007ffe1ff */
[----:B---3--:R-:W-:-:S04]  /*3dd0*/  IMAD R24, R24, UR6, R19 ;  /* 0x0000000618187c24 */ /* 0x008fc8000f8e0213 */
[C---:B----4-:R-:W-:Y:S02]  /*3de0*/  IMAD R23, R24.reuse, UR8, RZ ;  /* 0x0000000818177c24 */ /* 0x050fe4000f8e02ff */
[C---:B------:R-:W-:Y:S02]  /*3df0*/  IMAD R0, R24.reuse, UR9, RZ ;  /* 0x0000000918007c24 */ /* 0x040fe4000f8e02ff */
[----:B--2---:R-:W-:Y:S01]  /*3e00*/  IMAD R24, R24, UR4, RZ ;  /* 0x0000000418187c24 */ /* 0x004fe2000f8e02ff */
[----:B------:R-:W-:Y:S06]  /*3e10*/  @!P0 BRA `(.L_x_40723) ;  /* 0x0000001400348947 */ /* 0x000fec0003800000 */
[----:B------:R-:W0:Y:S01]  /*3e20*/  LDCU.64 UR6, c[0x0][0x398] ;  /* 0x00007300ff0677ac */ /* 0x000e220008000a00 */
[----:B------:R-:W-:Y:S01]  /*3e30*/  IMAD.MOV.U32 R2, RZ, RZ, RZ ;  /* 0x000000ffff027224 */ /* 0x000fe200078e00ff */
[----:B------:R-:W-:Y:S01]  /*3e40*/  ISETP.NE.AND P0, PT, R18, 0x2, PT ;  /* 0x000000021200780c */ /* 0x000fe20003f05270 */
[----:B------:R-:W2:Y:S01]  /*3e50*/  LDCU UR4, c[0x0][0x3a0] ;  /* 0x00007400ff0477ac */ /* 0x000ea20008000800 */
[----:B------:R-:W3:Y:S01]  /*3e60*/  LDCU UR5, c[0x0][0x4c4] ;  /* 0x00009880ff0577ac */ /* 0x000ee20008000800 */
[----:B------:R-:W4:Y:S01]  /*3e70*/  LDCU.64 UR8, c[0x0][0x4c8] ;  /* 0x00009900ff0877ac */ /* 0x000f220008000a00 */
[----:B01----:R-:W-:-:S05]  /*3e80*/  IMAD.HI.U32 R4, R3, UR7, R2 ;  /* 0x0000000703047c27 */ /* 0x003fca000f8e0002 */
[----:B--2---:R-:W-:-:S04]  /*3e90*/  SHF.R.U32.HI R5, RZ, UR4, R4 ;  /* 0x00000004ff057c19 */ /* 0x004fc80008011604 */
[----:B------:R-:W-:-:S05]  /*3ea0*/  IADD3 R2, PT, PT, -R5, RZ, RZ ;  /* 0x000000ff05027210 */ /* 0x000fca0007ffe1ff */
[----:B------:R-:W-:-:S04]  /*3eb0*/  IMAD R3, R2, UR6, R3 ;  /* 0x0000000602037c24 */ /* 0x000fc8000f8e0203 */
[C---:B---3--:R-:W-:Y:S02]  /*3ec0*/  IMAD R23, R3.reuse, UR5, R23 ;  /* 0x0000000503177c24 */ /* 0x048fe4000f8e0217 */
[C---:B----4-:R-:W-:Y:S02]  /*3ed0*/  IMAD R0, R3.reuse, UR8, R0 ;  /* 0x0000000803007c24 */ /* 0x050fe4000f8e0200 */
        /* <DEDUP_REMOVED lines=51> */
[----:B-1----:R-:W-:-:S05]  /*4210*/  SHF.R.U32.HI R5, RZ, UR4, R4 ;  /* 0x00000004ff057c19 */ /* 0x002fca0008011604 */
[----:B------:R-:W-:-:S04]  /*4220*/  IMAD.MOV R2, RZ, RZ, -R5 ;  /* 0x000000ffff027224 */ /* 0x000fc800078e0a05 */
        /* <DEDUP_REMOVED lines=188> */
[----:B------:R-:W-:Y:S01]  /*4df0*/  IMAD.MOV.U32 R2, RZ, RZ, RZ ;  /* 0x000000ffff027224 */ /* 0x000fe200078e00ff */
        /* <DEDUP_REMOVED lines=63> */
[----:B-1----:R-:W-:Y:S01]  /*51f0*/  SHF.R.U32.HI R7, RZ, UR4, R6 ;  /* 0x00000004ff077c19 */ /* 0x002fe20008011606 */
[----:B------:R-:W-:-:S06]  /*5200*/  @P0 IMAD.MOV.U32 R6, RZ, RZ, RZ ;  /* 0x000000ffff060224 */ /* 0x000fcc00078e00ff */
[----:B------:R-:W1:Y:S08]  /*5210*/  @P0 LDC.64 R4, c[0x0][0x5d8] ;  /* 0x00017600ff040b82 */ /* 0x000e700000000a00 */
[----:B------:R-:W5:Y:S01]  /*5220*/  @P0 LDC R10, c[0x0][0x5e0] ;  /* 0x00017800ff0a0b82 */ /* 0x000f620000000800 */
[----:B---3--:R-:W-:-:S05]  /*5230*/  @P0 IMAD.HI.U32 R2, R7, R8, R6 ;  /* 0x0000000807020227 */ /* 0x008fca00078e0006 */
[----:B------:R-:W-:Y:S02]  /*5240*/  @P0 SHF.R.U32.HI R2, RZ, R9, R2 ;  /* 0x00000009ff020219 */ /* 0x000fe40000011602 */
[----:B------:R-:W-:Y:S02]  /*5250*/  IADD3 R9, PT, PT, -R7, RZ, RZ ;  /* 0x000000ff07097210 */ /* 0x000fe40007ffe1ff */
[----:B------:R-:W-:-:S03]  /*5260*/  @P0 IADD3 R6, PT, PT, -R2, RZ, RZ ;  /* 0x000000ff02060210 */ /* 0x000fc60007ffe1ff */
[----:B------:R-:W-:Y:S02]  /*5270*/  IMAD R3, R9, UR6, R3 ;  /* 0x0000000609037c24 */ /* 0x000fe4000f8e0203 */
[----:B0-----:R-:W-:Y:S02]  /*5280*/  @P0 IMAD R7, R11, R6, R7 ;  /* 0x000000060b070224 */ /* 0x001fe400078e0207 */
[C---:B--2---:R-:W-:Y:S02]  /*5290*/  IMAD R23, R3.reuse, UR5, R23 ;  /* 0x0000000503177c24 */ /* 0x044fe4000f8e0217 */
[C---:B----4-:R-:W-:Y:S02]  /*52a0*/  IMAD R0, R3.reuse, UR8, R0 ;  /* 0x0000000803007c24 */ /* 0x050fe4000f8e0200 */
[----:B------:R-:W-:Y:S02]  /*52b0*/  IMAD R24, R3, UR9, R24 ;  /* 0x0000000903187c24 */ /* 0x000fe4000f8e0218 */
[----:B-1----:R-:W-:-:S02]  /*52c0*/  @P0 IMAD R23, R7, R4, R23 ;  /* 0x0000000407170224 */ /* 0x002fc400078e0217 */
[C---:B------:R-:W-:Y:S02]  /*52d0*/  @P0 IMAD R0, R7.reuse, R5, R0 ;  /* 0x0000000507000224 */ /* 0x040fe400078e0200 */
[----:B-----5:R-:W-:-:S07]  /*52e0*/  @P0 IMAD R24, R7, R10, R24 ;  /* 0x0000000a07180224 */ /* 0x020fce00078e0218 */
.L_x_40723:
[----:B------:R-:W2:Y:S02]  /*52f0*/  LDCU.64 UR4, c[0x0][0x5f0] ;  /* 0x0000be00ff0477ac */ /* 0x000ea40008000a00 */
[----:B--2---:R-:W-:-:S04]  /*5300*/  IADD3 R16, P0, PT, R0, UR4, RZ ;  /* 0x0000000400107c10 */ /* 0x004fc8000ff1e0ff */
[----:B------:R-:W-:Y:S01]  /*5310*/  IADD3.X R17, PT, PT, RZ, UR5, RZ, P0, !PT ;  /* 0x00000005ff117c10 */ /* 0x000fe200087fe4ff */
[----:B------:R-:W2:Y:S05]  /*5320*/  LDCU.64 UR4, c[0x0][0x600] ;  /* 0x0000c000ff0477ac */ /* 0x000eaa0008000a00 */
[----:B------:R-:W2:Y:S01]  /*5330*/  LDG.E.64 R16, desc[UR36][R16.64] ;  /* 0x0000002410107981 */ /* 0x000ea2000c1e1b00 */
[----:B------:R-:W-:Y:S01]  /*5340*/  BSSY.RECONVERGENT B6, `(.L_x_40724) ;  /* 0x0000016000067945 */ /* 0x000fe20003800200 */
[C---:B--2---:R-:W-:Y:S02]  /*5350*/  ISETP.GE.U32.AND P0, PT, R16.reuse, UR4, PT ;  /* 0x0000000410007c0c */ /* 0x044fe4000bf06070 */
[----:B------:R-:W-:-:S02]  /*5360*/  ISETP.GT.U32.AND P1, PT, R16, -0x1, PT ;  /* 0xffffffff1000780c */ /* 0x000fc40003f24070 */
        /* <DEDUP_REMOVED lines=11> */
[----:B--2---:R-:W-:Y:S02]  /*5420*/  MOV R4, UR4 ;  /* 0x0000000400047c02 */ /* 0x004fe40008000f00 */
[----:B------:R-:W-:-:S02]  /*5430*/  MOV R5, UR5 ;  /* 0x0000000500057c02 */ /* 0x000fc40008000f00 */
[----:B0-----:R-:W-:Y:S02]  /*5440*/  MOV R6, UR6 ;  /* 0x0000000600067c02 */ /* 0x001fe40008000f00 */
[----:B------:R-:W-:Y:S02]  /*5450*/  MOV R7, UR7 ;  /* 0x0000000700077c02 */ /* 0x000fe40008000f00 */
[----:B---3--:R-:W-:Y:S01]  /*5460*/  MOV R10, UR8 ;  /* 0x00000008000a7c02 */ /* 0x008fe20008000f00 */
[----:B------:R-:W-:-:S07]  /*5470*/  IMAD.U32 R11, RZ, RZ, UR9 ;  /* 0x00000009ff0b7e24 */ /* 0x000fce000f8e00ff */
[----:B------:R-:W-:-:S07]  /*5480*/  LEPC R20, `(.L_x_40725) ;  /* 0x000000001014794e */ /* 0x000fce0000000000 */
[----:B-1----:R-:W-:Y:S05]  /*5490*/  CALL.ABS.NOINC R2 ;  /* 0x0000000002007343 */ /* 0x002fea0003c00000 */
.L_x_40725:
[----:B------:R-:W-:Y:S05]  /*54a0*/  BSYNC.RECONVERGENT B6 ;  /* 0x0000000000067941 */ /* 0x000fea0003800200 */
.L_x_40724:
[----:B------:R-:W0:Y:S01]  /*54b0*/  LDCU.64 UR4, c[0x0][0x5f8] ;  /* 0x0000bf00ff0477ac */ /* 0x000e220008000a00 */
[----:B------:R-:W2:Y:S01]  /*54c0*/  LDCU.64 UR6, c[0x0][0x5e8] ;  /* 0x0000bd00ff0677ac */ /* 0x000ea20008000a00 */
[----:B01----:R-:W-:-:S04]  /*54d0*/  IADD3 R4, P0, PT, R24, UR4, RZ ;  /* 0x0000000418047c10 */ /* 0x003fc8000ff1e0ff */
[----:B------:R-:W-:Y:S01]  /*54e0*/  IADD3.X R5, PT, PT, RZ, UR5, RZ, P0, !PT ;  /* 0x00000005ff057c10 */ /* 0x000fe200087fe4ff */
[----:B------:R-:W0:Y:S05]  /*54f0*/  LDCU.64 UR4, c[0x0][0x608] ;  /* 0x0000c100ff0477ac */ /* 0x000e2a0008000a00 */
[----:B------:R-:W3:Y:S01]  /*5500*/  LDG.E.128 R4, desc[UR36][R4.64] ;  /* 0x0000002404047981 */ /* 0x000ee2000c1e1d00 */
[----:B--2---:R-:W-:Y:S02]  /*5510*/  IADD3 R9, P0, PT, R23, UR6, RZ ;  /* 0x0000000617097c10 */ /* 0x004fe4000ff1e0ff */
        /* <DEDUP_REMOVED lines=8> */
[----:B---3--:R2:W-:Y:S02]  /*55a0*/  STG.E.128 desc[UR36][R8.64], R4 ;  /* 0x0000000408007986 */ /* 0x0085e4000c101d24 */
.L_x_40722:
[----:B------:R-:W-:Y:S05]  /*55b0*/  BSYNC.RECONVERGENT B7 ;  /* 0x0000000000077941 */ /* 0x000fea0003800200 */
.L_x_40721:
[----:B------:R-:W3:Y:S02]  /*55c0*/  LDCU.64 UR4, c[0x0][0x380] ;  /* 0x00007000ff0477ac */ /* 0x000ee40008000a00 */
[----:B---3--:R-:W-:-:S04]  /*55d0*/  ISETP.GE.U32.AND P0, PT, R19, UR4, PT ;  /* 0x0000000413007c0c */ /* 0x008fc8000bf06070 */
[----:B------:R-:W-:-:S13]  /*55e0*/  ISETP.GE.AND.EX P0, PT, RZ, UR5, PT, P0 ;  /* 0x00000005ff007c0c */ /* 0x000fda000bf06300 */
[----:B------:R-:W-:Y:S05]  /*55f0*/  @P0 EXIT ;  /* 0x000000000000094d */ /* 0x000fea0003800000 */
[----:B------:R-:W3:Y:S01]  /*5600*/  LDCU.64 UR4, c[0x0][0x390] ;  /* 0x00007200ff0477ac */ /* 0x000ee20008000a00 */
[----:B------:R-:W-:Y:S01]  /*5610*/  MOV R2, RZ ;  /* 0x000000ff00027202 */ /* 0x000fe20000000f00 */
[----:B------:R-:W-:Y:S01]  /*5620*/  IMAD.MOV.U32 R3, RZ, RZ, R19 ;  /* 0x000000ffff037224 */ /* 0x000fe200078e0013 */
[----:B------:R-:W-:Y:S01]  /*5630*/  ISETP.NE.AND P0, PT, R22, RZ, PT ;  /* 0x000000ff1600720c */ /* 0x000fe20003f05270 */
[----:B------:R-:W4:Y:S01]  /*5640*/  LDCU UR6, c[0x0][0x38c] ;  /* 0x00007180ff0677ac */ /* 0x000f220008000800 */
[----:B------:R-:W5:Y:S01]  /*5650*/  LDCU.64 UR8, c[0x0][0x4b8] ;  /* 0x00009700ff0877ac */ /* 0x000f620008000a00 */
[----:B---3--:R-:W-:Y:S01]  /*5660*/  IMAD.HI.U32 R2, R19, UR4, R2 ;  /* 0x0000000413027c27 */ /* 0x008fe2000f8e0002 */
[----:B------:R-:W3:Y:S04]  /*5670*/  LDCU UR4, c[0x0][0x4c0] ;  /* 0x00009800ff0477ac */ /* 0x000ee80008000800 */
[----:B------:R-:W-:-:S04]  /*5680*/  SHF.R.U32.HI R3, RZ, UR5, R2 ;  /* 0x00000005ff037c19 */ /* 0x000fc80008011602 */
[----:B------:R-:W-:-:S05]  /*5690*/  IADD3 R0, PT, PT, -R3, RZ, RZ ;  /* 0x000000ff03007210 */ /* 0x000fca0007ffe1ff */
[----:B----4-:R-:W-:-:S04]  /*56a0*/  IMAD R19, R0, UR6, R19 ;  /* 0x0000000600137c24 */ /* 0x010fc8000f8e0213 */
[C---:B-----5:R-:W-:Y:S02]  /*56b0*/  IMAD R23, R19.reuse, UR8, RZ ;  /* 0x0000000813177c24 */ /* 0x060fe4000f8e02ff */
[C---:B------:R-:W-:Y:S02]  /*56c0*/  IMAD R0, R19.reuse, UR9, RZ ;  /* 0x0000000913007c24 */ /* 0x040fe4000f8e02ff */
[----:B---3--:R-:W-:Y:S01]  /*56d0*/  IMAD R19, R19, UR4, RZ ;  /* 0x0000000413137c24 */ /* 0x008fe2000f8e02ff */
[----:B------:R-:W-:Y:S06]  /*56e0*/  @!P0 BRA `(.L_x_40726) ;  /* 0x0000001400348947 */ /* 0x000fec0003800000 */
[----:B------:R-:W0:Y:S01]  /*56f0*/  LDCU.64 UR6, c[0x0][0x398] ;  /* 0x00007300ff0677ac */ /* 0x000e220008000a00 */
[----:B------:R-:W-:Y:S01]  /*5700*/  HFMA2 R2, -RZ, RZ, 0, 0 ;  /* 0x00000000ff027431 */ /* 0x000fe200000001ff */
[----:B------:R-:W-:Y:S01]  /*5710*/  ISETP.NE.AND P0, PT, R18, 0x2, PT ;  /* 0x000000021200780c */ /* 0x000fe20003f05270 */
[----:B------:R-:W3:Y:S01]  /*5720*/  LDCU UR4, c[0x0][0x3a0] ;  /* 0x00007400ff0477ac */ /* 0x000ee20008000800 */
[----:B------:R-:W4:Y:S01]  /*5730*/  LDCU UR5, c[0x0][0x4c4] ;  /* 0x00009880ff0577ac */ /* 0x000f220008000800 */
[----:B------:R-:W5:Y:S01]  /*5740*/  LDCU.64 UR8, c[0x0][0x4c8] ;  /* 0x00009900ff0877ac */ /* 0x000f620008000a00 */
[----:B012---:R-:W-:-:S05]  /*5750*/  IMAD.HI.U32 R4, R3, UR7, R2 ;  /* 0x0000000703047c27 */ /* 0x007fca000f8e0002 */
[----:B---3--:R-:W-:-:S04]  /*5760*/  SHF.R.U32.HI R5, RZ, UR4, R4 ;  /* 0x00000004ff057c19 */ /* 0x008fc80008011604 */
[----:B------:R-:W-:-:S05]  /*5770*/  IADD3 R2, PT, PT, -R5, RZ, RZ ;  /* 0x000000ff05027210 */ /* 0x000fca0007ffe1ff */
[----:B------:R-:W-:-:S04]  /*5780*/  IMAD R2, R2, UR6, R3 ;  /* 0x0000000602027c24 */ /* 0x000fc8000f8e0203 */
[C---:B----4-:R-:W-:Y:S02]  /*5790*/  IMAD R23, R2.reuse, UR5, R23 ;  /* 0x0000000502177c24 */ /* 0x050fe4000f8e0217 */
[C---:B-----5:R-:W-:Y:S02]  /*57a0*/  IMAD R0, R2.reuse, UR8, R0 ;  /* 0x0000000802007c24 */ /* 0x060fe4000f8e0200 */
        /* <DEDUP_REMOVED lines=321> */
.L_x_40726:
[----:B------:R-:W3:Y:S01]  /*6bc0*/  LDCU.128 UR4, c[0x0][0x5f0] ;  /* 0x0000be00ff0477ac */ /* 0x000ee20008000c00 */
[----:B------:R-:W4:Y:S01]  /*6bd0*/  LDCU.64 UR8, c[0x0][0x600] ;  /* 0x0000c000ff0877ac */ /* 0x000f220008000a00 */
[----:B---3--:R-:W-:-:S04]  /*6be0*/  IADD3 R16, P0, PT, R0, UR4, RZ ;  /* 0x0000000400107c10 */ /* 0x008fc8000ff1e0ff */
[----:B------:R-:W-:Y:S01]  /*6bf0*/  IADD3.X R17, PT, PT, RZ, UR5, RZ, P0, !PT ;  /* 0x00000005ff117c10 */ /* 0x000fe200087fe4ff */
[----:B------:R-:W3:Y:S05]  /*6c00*/  LDCU.64 UR4, c[0x0][0x5e8] ;  /* 0x0000bd00ff0477ac */ /* 0x000eea0008000a00 */
[----:B------:R-:W4:Y:S01]  /*6c10*/  LDG.E.64 R16, desc[UR36][R16.64] ;  /* 0x0000002410107981 */ /* 0x000f22000c1e1b00 */
[----:B------:R-:W-:Y:S01]  /*6c20*/  IADD3 R18, P3, PT, R19, UR6, RZ ;  /* 0x0000000613127c10 */ /* 0x000fe2000ff7e0ff */
[----:B------:R-:W-:Y:S03]  /*6c30*/  BSSY.RECONVERGENT B6, `(.L_x_40727) ;  /* 0x0000019000067945 */ /* 0x000fe60003800200 */
[----:B------:R-:W-:-:S02]  /*6c40*/  IADD3.X R19, PT, PT, RZ, UR7, RZ, P3, !PT ;  /* 0x00000007ff137c10 */ /* 0x000fc40009ffe4ff */
[----:B---3--:R-:W-:-:S04]  /*6c50*/  IADD3 R23, P2, PT, R23, UR4, RZ ;  /* 0x0000000417177c10 */ /* 0x008fc8000ff5e0ff */
[----:B------:R-:W-:Y:S02]  /*6c60*/  IADD3.X R22, PT, PT, RZ, UR5, RZ, P2, !PT ;  /* 0x00000005ff167c10 */ /* 0x000fe400097fe4ff */
[C---:B----4-:R-:W-:Y:S02]  /*6c70*/  ISETP.GE.U32.AND P1, PT, R16.reuse, UR8, PT ;  /* 0x0000000810007c0c */ /* 0x050fe4000bf26070 */
[----:B------:R-:W-:Y:S02]  /*6c80*/  ISETP.GT.U32.AND P0, PT, R16, -0x1, PT ;  /* 0xffffffff1000780c */ /* 0x000fe40003f04070 */
[C---:B------:R-:W-:Y:S02]  /*6c90*/  ISETP.GE.AND.EX P1, PT, R17.reuse, UR9, PT, P1 ;  /* 0x0000000911007c0c */ /* 0x040fe4000bf26310 */
[----:B------:R-:W-:-:S13]  /*6ca0*/  ISETP.GT.AND.EX P0, PT, R17, -0x1, PT, P0 ;  /* 0xffffffff1100780c */ /* 0x000fda0003f04300 */
[----:B------:R-:W-:Y:S05]  /*6cb0*/  @!P1 BRA P0, `(.L_x_40728) ;  /* 0x0000000000409947 */ /* 0x000fea0000000000 */
[----:B------:R-:W-:Y:S01]  /*6cc0*/  MOV R2, 0x0 ;  /* 0x0000000000027802 */ /* 0x000fe20000000f00 */
[----:B------:R-:W3:Y:S01]  /*6cd0*/  LDCU.64 UR4, c[0x4][0x4d8] ;  /* 0x01009b00ff0477ac */ /* 0x000ee20008000a00 */
[----:B012---:R-:W-:Y:S01]  /*6ce0*/  HFMA2 R8, -RZ, RZ, 0, 1.1503696441650390625e-05 ;  /* 0x000000c1ff087431 */ /* 0x007fe200000001ff */
[----:B------:R-:W-:Y:S01]  /*6cf0*/  MOV R12, 0x1 ;  /* 0x00000001000c7802 */ /* 0x000fe20000000f00 */
[----:B------:R-:W-:Y:S01]  /*6d00*/  HFMA2 R13, -RZ, RZ, 0, 0 ;  /* 0x00000000ff0d7431 */ /* 0x000fe200000001ff */
[----:B------:R-:W0:Y:S01]  /*6d10*/  LDCU.64 UR6, c[0x4][0x4c0] ;  /* 0x01009800ff0677ac */ /* 0x000e220008000a00 */
[----:B------:R-:W1:Y:S01]  /*6d20*/  LDC.64 R2, c[0x4][R2] ;  /* 0x0100000002027b82 */ /* 0x000e620000000a00 */
[----:B------:R-:W2:Y:S01]  /*6d30*/  LDCU.64 UR8, c[0x4][0x80] ;  /* 0x01001000ff0877ac */ /* 0x000ea20008000a00 */
[----:B---3--:R-:W-:Y:S01]  /*6d40*/  MOV R4, UR4 ;  /* 0x0000000400047c02 */ /* 0x008fe20008000f00 */
[----:B------:R-:W-:Y:S01]  /*6d50*/  IMAD.U32 R5, RZ, RZ, UR5 ;  /* 0x00000005ff057e24 */ /* 0x000fe2000f8e00ff */
[----:B0-----:R-:W-:-:S02]  /*6d60*/  MOV R6, UR6 ;  /* 0x0000000600067c02 */ /* 0x001fc40008000f00 */
[----:B------:R-:W-:Y:S02]  /*6d70*/  MOV R7, UR7 ;  /* 0x0000000700077c02 */ /* 0x000fe40008000f00 */
[----:B--2---:R-:W-:Y:S02]  /*6d80*/  MOV R10, UR8 ;  /* 0x00000008000a7c02 */ /* 0x004fe40008000f00 */
[----:B------:R-:W-:-:S07]  /*6d90*/  MOV R11, UR9 ;  /* 0x00000009000b7c02 */ /* 0x000fce0008000f00 */
[----:B------:R-:W-:-:S07]  /*6da0*/  LEPC R20, `(.L_x_40728) ;  /* 0x000000001014794e */ /* 0x000fce0000000000 */
[----:B-1----:R-:W-:Y:S05]  /*6db0*/  CALL.ABS.NOINC R2 ;  /* 0x0000000002007343 */ /* 0x002fea0003c00000 */
.L_x_40728:
[----:B------:R-:W-:Y:S05]  /*6dc0*/  BSYNC.RECONVERGENT B6 ;  /* 0x0000000000067941 */ /* 0x000fea0003800200 */
.L_x_40727:
[----:B012---:R-:W2:Y:S01]  /*6dd0*/  LDG.E.128 R4, desc[UR36][R18.64] ;  /* 0x0000002412047981 */ /* 0x007ea2000c1e1d00 */
[----:B------:R-:W0:Y:S02]  /*6de0*/  LDCU.64 UR4, c[0x0][0x608] ;  /* 0x0000c100ff0477ac */ /* 0x000e240008000a00 */
[----:B0-----:R-:W-:Y:S02]  /*6df0*/  IMAD R9, R17, UR4, RZ ;  /* 0x0000000411097c24 */ /* 0x001fe4000f8e02ff */
[----:B------:R-:W-:-:S04]  /*6e00*/  IMAD.WIDE.U32 R2, R16, UR4, RZ ;  /* 0x0000000410027c25 */ /* 0x000fc8000f8e00ff */
[----:B------:R-:W-:Y:S01]  /*6e10*/  IMAD R9, R16, UR5, R9 ;  /* 0x0000000510097c24 */ /* 0x000fe2000f8e0209 */
[----:B------:R-:W-:-:S04]  /*6e20*/  LEA R8, P0, R2, R23, 0x4 ;  /* 0x0000001702087211 */ /* 0x000fc800078020ff */
[----:B------:R-:W-:-:S04]  /*6e30*/  IADD3 R3, PT, PT, R3, R9, RZ ;  /* 0x0000000903037210 */ /* 0x000fc80007ffe0ff */
[----:B------:R-:W-:-:S05]  /*6e40*/  LEA.HI.X R9, R2, R22, R3, 0x4, P0 ;  /* 0x0000001602097211 */ /* 0x000fca00000f2403 */
[----:B--2---:R-:W-:Y:S01]  /*6e50*/  STG.E.128 desc[UR36][R8.64], R4 ;  /* 0x0000000408007986 */ /* 0x004fe2000c101d24 */
[----:B------:R-:W-:Y:S05]  /*6e60*/  EXIT ;  /* 0x000000000000794d */ /* 0x000fea0003800000 */
.L_x_40729:
        /* <DEDUP_REMOVED lines=9> */
.L_x_42024:


//--------------------- .text._ZN2at6native24index_elementwise_kernelILi128ELi4EZNS0_22index_copy_kernel_implINS0_10OpaqueTypeILi2EEEEEvRNS_14TensorIteratorElllEUliE_EEvlT1_ --------------------------
	.section	.text._ZN2at6native24index_elementwise_kernelILi128ELi4EZNS0_22index_copy_kernel_implINS0_10OpaqueTypeILi2EEEEEvRNS_14TensorIteratorElllEUliE_EEvlT1_,"ax",@progbits
	.align	128
        .global         _ZN2at6native24index_elementwise_kernelILi128ELi4EZNS0_22index_copy_kernel_implINS0_10OpaqueTypeILi2EEEEEvRNS_14TensorIteratorElllEUliE_EEvlT1_
        .type           _ZN2at6native24index_elementwise_kernelILi128ELi4EZNS0_22index_copy_kernel_implINS0_10OpaqueTypeILi2EEEEEvRNS_14TensorIteratorElllEUliE_EEvlT1_,@function
        .size           _ZN2at6native24index_elementwise_kernelILi128ELi4EZNS0_22index_copy_kernel_implINS0_10OpaqueTypeILi2EEEEEvRNS_14TensorIteratorElllEUliE_EEvlT1_,(.L_x_42025 - _ZN2at6native24index_elementwise_kernelILi128ELi4EZNS0_22index_copy_kernel_implINS0_10OpaqueTypeILi2EEEEEvRNS_14TensorIteratorElllEUliE_EEvlT1_)
        .other          _ZN2at6native24index_elementwise_kernelILi128ELi4EZNS0_22index_copy_kernel_implINS0_10OpaqueTypeILi2EEEEEvRNS_14TensorIteratorElllEUliE_EEvlT1_,@"STO_CUDA_ENTRY STV_DEFAULT"
_ZN2at6native24index_elementwise_kernelILi128ELi4EZNS0_22index_copy_kernel_implINS0_10OpaqueTypeILi2EEEEEvRNS_14TensorIteratorElllEUliE_EEvlT1_:
.text._ZN2at6native24index_elementwise_kernelILi128ELi4EZNS0_22index_copy_kernel_implINS0_10OpaqueTypeILi2EEEEEvRNS_14TensorIteratorElllEUliE_EEvlT1_:
        /* <DEDUP_REMOVED lines=38> */
.L_x_40733:
[----:B------:R-:W0:Y:S01]  /*0260*/  LDC.64 R2, c[0x0][0x5f8] ;  /* 0x00017e00ff027b82 */ /* 0x000e220000000a00 */
[----:B------:R-:W1:Y:S07]  /*0270*/  LDCU.64 UR4, c[0x0][0x608] ;  /* 0x0000c100ff0477ac */ /* 0x000e6e0008000a00 */
[----:B------:R-:W2:Y:S01]  /*0280*/  LDC.64 R8, c[0x0][0x5e8] ;  /* 0x00017a00ff087b82 */ /* 0x000ea20000000a00 */
[----:B0-----:R-:W3:Y:S01]  /*0290*/  LDG.E.U16 R2, desc[UR36][R2.64] ;  /* 0x0000002402027981 */ /* 0x001ee2000c1e1500 */
[----:B-1----:R-:W-:Y:S01]  /*02a0*/  IMAD R7, R17, UR4, RZ ;  /* 0x0000000411077c24 */ /* 0x002fe2000f8e02ff */
[----:B------:R-:W-:Y:S01]  /*02b0*/  IADD3 R19, PT, PT, R19, 0x80, RZ ;  /* 0x0000008013137810 */ /* 0x000fe20007ffe0ff */
[----:B------:R-:W-:-:S04]  /*02c0*/  IMAD.WIDE.U32 R4, R16, UR4, RZ ;  /* 0x0000000410047c25 */ /* 0x000fc8000f8e00ff */
[----:B------:R-:W-:Y:S01]  /*02d0*/  IMAD R7, R16, UR5, R7 ;  /* 0x0000000510077c24 */ /* 0x000fe2000f8e0207 */
[----:B--2---:R-:W-:-:S04]  /*02e0*/  LEA R6, P0, R4, R8, 0x1 ;  /* 0x0000000804067211 */ /* 0x004fc800078008ff */
[----:B------:R-:W-:-:S04]  /*02f0*/  IADD3 R0, PT, PT, R5, R7, RZ ;  /* 0x0000000705007210 */ /* 0x000fc80007ffe0ff */
[----:B------:R-:W-:Y:S02]  /*0300*/  LEA.HI.X R7, R4, R9, R0, 0x1, P0 ;  /* 0x0000000904077211 */ /* 0x000fe400000f0c00 */
[----:B---3--:R-:W-:-:S05]  /*0310*/  PRMT R5, R2, 0x7710, RZ ;  /* 0x0000771002057816 */ /* 0x008fca00000000ff */
[----:B------:R0:W-:Y:S02]  /*0320*/  STG.E.U16 desc[UR36][R6.64], R5 ;  /* 0x0000000506007986 */ /* 0x0001e4000c101524 */
.L_x_40732:
[----:B------:R-:W-:Y:S05]  /*0330*/  BSYNC.RECONVERGENT B6 ;  /* 0x0000000000067941 */ /* 0x000fea0003800200 */
.L_x_40731:
        /* <DEDUP_REMOVED lines=15> */
[----:B------:R-:W-:Y:S01]  /*0430*/  HFMA2 R8, -RZ, RZ, 0, 1.1503696441650390625e-05 ;  /* 0x000000c1ff087431 */ /* 0x000fe200000001ff */
[----:B------:R-:W-:Y:S01]  /*0440*/  MOV R12, 0x1 ;  /* 0x00000001000c7802 */ /* 0x000fe20000000f00 */
[----:B------:R-:W-:Y:S01]  /*0450*/  HFMA2 R13, -RZ, RZ, 0, 0 ;  /* 0x00000000ff0d7431 */ /* 0x000fe200000001ff */
[----:B------:R-:W2:Y:S01]  /*0460*/  LDCU.64 UR6, c[0x4][0x4c0] ;  /* 0x01009800ff0677ac */ /* 0x000ea20008000a00 */
[----:B------:R-:W3:Y:S01]  /*0470*/  LDC.64 R2, c[0x4][R2] ;  /* 0x0100000002027b82 */ /* 0x000ee20000000a00 */
[----:B------:R-:W4:Y:S01]  /*0480*/  LDCU.64 UR8, c[0x4][0x78] ;  /* 0x01000f00ff0877ac */ /* 0x000f220008000a00 */
[----:B-1----:R-:W-:Y:S02]  /*0490*/  MOV R4, UR4 ;  /* 0x0000000400047c02 */ /* 0x002fe40008000f00 */
[----:B0-----:R-:W-:Y:S01]  /*04a0*/  MOV R5, UR5 ;  /* 0x0000000500057c02 */ /* 0x001fe20008000f00 */
[----:B--2---:R-:W-:Y:S01]  /*04b0*/  IMAD.U32 R6, RZ, RZ, UR6 ;  /* 0x00000006ff067e24 */ /* 0x004fe2000f8e00ff */
[----:B------:R-:W-:-:S02]  /*04c0*/  MOV R7, UR7 ;  /* 0x0000000700077c02 */ /* 0x000fc40008000f00 */
[----:B----4-:R-:W-:Y:S02]  /*04d0*/  MOV R10, UR8 ;  /* 0x00000008000a7c02 */ /* 0x010fe40008000f00 */
[----:B------:R-:W-:-:S07]  /*04e0*/  MOV R11, UR9 ;  /* 0x00000009000b7c02 */ /* 0x000fce0008000f00 */
[----:B------:R-:W-:-:S07]  /*04f0*/  LEPC R20, `(.L_x_40736) ;  /* 0x000000001014794e */ /* 0x000fce0000000000 */
[----:B---3--:R-:W-:Y:S05]  /*0500*/  CALL.ABS.NOINC R2 ;  /* 0x0000000002007343 */ /* 0x008fea0003c00000 */
.L_x_40736:
[----:B0-----:R-:W0:Y:S01]  /*0510*/  LDC.64 R6, c[0x0][0x5f8] ;  /* 0x00017e00ff067b82 */ /* 0x001e220000000a00 */
[----:B------:R-:W1:Y:S07]  /*0520*/  LDCU.64 UR4, c[0x0][0x608] ;  /* 0x0000c100ff0477ac */ /* 0x000e6e0008000a00 */
[----:B------:R-:W2:Y:S01]  /*0530*/  LDC.64 R8, c[0x0][0x5e8] ;  /* 0x00017a00ff087b82 */ /* 0x000ea20000000a00 */
[----:B0-----:R-:W3:Y:S01]  /*0540*/  LDG.E.U16 R6, desc[UR36][R6.64] ;  /* 0x0000002406067981 */ /* 0x001ee2000c1e1500 */
[----:B-1----:R-:W-:Y:S01]  /*0550*/  IMAD R5, R17, UR4, RZ ;  /* 0x0000000411057c24 */ /* 0x002fe2000f8e02ff */
[----:B------:R-:W-:Y:S01]  /*0560*/  IADD3 R19, PT, PT, R19, 0x80, RZ ;  /* 0x0000008013137810 */ /* 0x000fe20007ffe0ff */
[----:B------:R-:W-:-:S04]  /*0570*/  IMAD.WIDE.U32 R2, R16, UR4, RZ ;  /* 0x0000000410027c25 */ /* 0x000fc8000f8e00ff */
[----:B------:R-:W-:Y:S01]  /*0580*/  IMAD R5, R16, UR5, R5 ;  /* 0x0000000510057c24 */ /* 0x000fe2000f8e0205 */
[----:B--2---:R-:W-:-:S03]  /*0590*/  LEA R4, P0, R2, R8, 0x1 ;  /* 0x0000000802047211 */ /* 0x004fc600078008ff */
[----:B------:R-:W-:-:S05]  /*05a0*/  IMAD.IADD R0, R3, 0x1, R5 ;  /* 0x0000000103007824 */ /* 0x000fca00078e0205 */
[----:B------:R-:W-:Y:S02]  /*05b0*/  LEA.HI.X R5, R2, R9, R0, 0x1, P0 ;  /* 0x0000000902057211 */ /* 0x000fe400000f0c00 */
[----:B---3--:R-:W-:-:S05]  /*05c0*/  PRMT R3, R6, 0x7710, RZ ;  /* 0x0000771006037816 */ /* 0x008fca00000000ff */
[----:B------:R1:W-:Y:S02]  /*05d0*/  STG.E.U16 desc[UR36][R4.64], R3 ;  /* 0x0000000304007986 */ /* 0x0003e4000c101524 */
.L_x_40735:
[----:B------:R-:W-:Y:S05]  /*05e0*/  BSYNC.RECONVERGENT B6 ;  /* 0x0000000000067941 */ /* 0x000fea0003800200 */
.L_x_40734:
        /* <DEDUP_REMOVED lines=15> */
[----:B------:R-:W-:Y:S01]  /*06e0*/  HFMA2 R8, -RZ, RZ, 0, 1.1503696441650390625e-05 ;  /* 0x000000c1ff087431 */ /* 0x000fe200000001ff */
[----:B------:R-:W-:Y:S01]  /*06f0*/  MOV R12, 0x1 ;  /* 0x00000001000c7802 */ /* 0x000fe20000000f00 */
[----:B------:R-:W-:Y:S01]  /*0700*/  HFMA2 R13, -RZ, RZ, 0, 0 ;  /* 0x00000000ff0d7431 */ /* 0x000fe200000001ff */
[----:B------:R-:W3:Y:S01]  /*0710*/  LDCU.64 UR6, c[0x4][0x4c0] ;  /* 0x01009800ff0677ac */ /* 0x000ee20008000a00 */
[----:B-1----:R-:W1:Y:S01]  /*0720*/  LDC.64 R2, c[0x4][R2] ;  /* 0x0100000002027b82 */ /* 0x002e620000000a00 */
[----:B------:R-:W4:Y:S01]  /*0730*/  LDCU.64 UR8, c[0x4][0x78] ;  /* 0x01000f00ff0877ac */ /* 0x000f220008000a00 */
[----:B--2---:R-:W-:Y:S02]  /*0740*/  MOV R4, UR4 ;  /* 0x0000000400047c02 */ /* 0x004fe40008000f00 */
[----:B0-----:R-:W-:-:S02]  /*0750*/  MOV R5, UR5 ;  /* 0x0000000500057c02 */ /* 0x001fc40008000f00 */
[----:B---3--:R-:W-:Y:S02]  /*0760*/  MOV R6, UR6 ;  /* 0x0000000600067c02 */ /* 0x008fe40008000f00 */
[----:B------:R-:W-:Y:S02]  /*0770*/  MOV R7, UR7 ;  /* 0x0000000700077c02 */ /* 0x000fe40008000f00 */
[----:B----4-:R-:W-:Y:S01]  /*0780*/  MOV R10, UR8 ;  /* 0x00000008000a7c02 */ /* 0x010fe20008000f00 */
[----:B------:R-:W-:-:S07]  /*0790*/  IMAD.U32 R11, RZ, RZ, UR9 ;  /* 0x00000009ff0b7e24 */ /* 0x000fce000f8e00ff */
[----:B------:R-:W-:-:S07]  /*07a0*/  LEPC R20, `(.L_x_40739) ;  /* 0x000000001014794e */ /* 0x000fce0000000000 */
[----:B-1----:R-:W-:Y:S05]  /*07b0*/  CALL.ABS.NOINC R2 ;  /* 0x0000000002007343 */ /* 0x002fea0003c00000 */
.L_x_40739:
        /* <DEDUP_REMOVED lines=13> */
.L_x_40738:
[----:B------:R-:W-:Y:S05]  /*0890*/  BSYNC.RECONVERGENT B6 ;  /* 0x0000000000067941 */ /* 0x000fea0003800200 */
.L_x_40737:
        /* <DEDUP_REMOVED lines=14> */
[----:B------:R-:W-:Y:S01]  /*0980*/  HFMA2 R8, -RZ, RZ, 0, 1.1503696441650390625e-05 ;  /* 0x000000c1ff087431 */ /* 0x000fe200000001ff */
[----:B------:R-:W-:Y:S01]  /*0990*/  MOV R12, 0x1 ;  /* 0x00000001000c7802 */ /* 0x000fe20000000f00 */
[----:B-12---:R1:W2:Y:S01]  /*09a0*/  LDC.64 R2, c[0x4][R0] ;  /* 0x0100000000027b82 */ /* 0x0062a20000000a00 */
[----:B------:R-:W4:Y:S01]  /*09b0*/  LDCU.64 UR6, c[0x4][0x4c0] ;  /* 0x01009800ff0677ac */ /* 0x000f220008000a00 */
[----:B------:R-:W-:Y:S01]  /*09c0*/  IMAD.MOV.U32 R13, RZ, RZ, RZ ;  /* 0x000000ffff0d7224 */ /* 0x000fe200078e00ff */
[----:B------:R-:W5:Y:S01]  /*09d0*/  LDCU.64 UR8, c[0x4][0x78] ;  /* 0x01000f00ff0877ac */ /* 0x000f620008000a00 */
[----:B---3--:R-:W-:Y:S01]  /*09e0*/  MOV R4, UR4 ;  /* 0x0000000400047c02 */ /* 0x008fe20008000f00 */
[----:B0-----:R-:W-:Y:S01]  /*09f0*/  IMAD.U32 R5, RZ, RZ, UR5 ;  /* 0x00000005ff057e24 */ /* 0x001fe2000f8e00ff */
[----:B----4-:R-:W-:-:S02]  /*0a00*/  MOV R6, UR6 ;  /* 0x0000000600067c02 */ /* 0x010fc40008000f00 */
[----:B------:R-:W-:Y:S02]  /*0a10*/  MOV R7, UR7 ;  /* 0x0000000700077c02 */ /* 0x000fe40008000f00 */
[----:B-----5:R-:W-:Y:S02]  /*0a20*/  MOV R10, UR8 ;  /* 0x00000008000a7c02 */ /* 0x020fe40008000f00 */
[----:B-1----:R-:W-:-:S07]  /*0a30*/  MOV R11, UR9 ;  /* 0x00000009000b7c02 */ /* 0x002fce0008000f00 */
[----:B------:R-:W-:-:S07]  /*0a40*/  LEPC R20, `(.L_x_40740) ;  /* 0x000000001014794e */ /* 0x000fce0000000000 */
[----:B--2---:R-:W-:Y:S05]  /*0a50*/  CALL.ABS.NOINC R2 ;  /* 0x0000000002007343 */ /* 0x004fea0003c00000 */
.L_x_40740:
[----:B0-----:R-:W0:Y:S01]  /*0a60*/  LDC.64 R6, c[0x0][0x5f8] ;  /* 0x00017e00ff067b82 */ /* 0x001e220000000a00 */
[----:B------:R-:W1:Y:S07]  /*0a70*/  LDCU.64 UR4, c[0x0][0x608] ;  /* 0x0000c100ff0477ac */ /* 0x000e6e0008000a00 */
[----:B------:R-:W3:Y:S01]  /*0a80*/  LDC.64 R8, c[0x0][0x5e8] ;  /* 0x00017a00ff087b82 */ /* 0x000ee20000000a00 */
[----:B0-----:R-:W4:Y:S01]  /*0a90*/  LDG.E.U16 R6, desc[UR36][R6.64] ;  /* 0x0000002406067981 */ /* 0x001f22000c1e1500 */
[----:B-12---:R-:W-:-:S02]  /*0aa0*/  IMAD R5, R17, UR4, RZ ;  /* 0x0000000411057c24 */ /* 0x006fc4000f8e02ff */
[----:B------:R-:W-:-:S04]  /*0ab0*/  IMAD.WIDE.U32 R2, R16, UR4, RZ ;  /* 0x0000000410027c25 */ /* 0x000fc8000f8e00ff */
[----:B------:R-:W-:Y:S01]  /*0ac0*/  IMAD R5, R16, UR5, R5 ;  /* 0x0000000510057c24 */ /* 0x000fe2000f8e0205 */
[----:B---3--:R-:W-:-:S04]  /*0ad0*/  LEA R4, P0, R2, R8, 0x1 ;  /* 0x0000000802047211 */ /* 0x008fc800078008ff */
[----:B------:R-:W-:-:S04]  /*0ae0*/  IADD3 R0, PT, PT, R3, R5, RZ ;  /* 0x0000000503007210 */ /* 0x000fc80007ffe0ff */
[----:B------:R-:W-:Y:S02]  /*0af0*/  LEA.HI.X R5, R2, R9, R0, 0x1, P0 ;  /* 0x0000000902057211 */ /* 0x000fe400000f0c00 */
[----:B----4-:R-:W-:-:S05]  /*0b00*/  PRMT R3, R6, 0x7710, RZ ;  /* 0x0000771006037816 */ /* 0x010fca00000000ff */
[----:B------:R-:W-:Y:S01]  /*0b10*/  STG.E.U16 desc[UR36][R4.64], R3 ;  /* 0x0000000304007986 */ /* 0x000fe2000c101524 */
[----:B------:R-:W-:Y:S05]  /*0b20*/  EXIT ;  /* 0x000000000000794d */ /* 0x000fea0003800000 */
.L_x_40730:
        /* <DEDUP_REMOVED lines=356> */
.L_x_40743:
        /* <DEDUP_REMOVED lines=19> */
[----:B0-----:R-:W-:Y:S01]  /*22a0*/  IMAD.U32 R4, RZ, RZ, UR4 ;  /* 0x00000004ff047e24 */ /* 0x001fe2000f8e00ff */
[----:B------:R-:W-:-:S02]  /*22b0*/  MOV R5, UR5 ;  /* 0x0000000500057c02 */ /* 0x000fc40008000f00 */
[----:B-1----:R-:W-:Y:S02]  /*22c0*/  MOV R6, UR6 ;  /* 0x0000000600067c02 */ /* 0x002fe40008000f00 */
[----:B------:R-:W-:Y:S02]  /*22d0*/  MOV R7, UR7 ;  /* 0x0000000700077c02 */ /* 0x000fe40008000f00 */
[----:B---3--:R-:W-:Y:S02]  /*22e0*/  MOV R10, UR8 ;  /* 0x00000008000a7c02 */ /* 0x008fe40008000f00 */
[----:B------:R-:W-:-:S07]  /*22f0*/  MOV R11, UR9 ;  /* 0x00000009000b7c02 */ /* 0x000fce0008000f00 */
[----:B------:R-:W-:-:S07]  /*2300*/  LEPC R20, `(.L_x_40745) ;  /* 0x000000001014794e */ /* 0x000fce0000000000 */
[----:B--2---:R-:W-:Y:S05]  /*2310*/  CALL.ABS.NOINC R2 ;  /* 0x0000000002007343 */ /* 0x004fea0003c00000 */
.L_x_40745:
[----:B------:R-:W-:Y:S05]  /*2320*/  BSYNC.RECONVERGENT B6 ;  /* 0x0000000000067941 */ /* 0x000fea0003800200 */
.L_x_40744:
[----:B------:R-:W0:Y:S01]  /*2330*/  LDCU.64 UR4, c[0x0][0x5f8] ;  /* 0x0000bf00ff0477ac */ /* 0x000e220008000a00 */
[----:B------:R-:W1:Y:S01]  /*2340*/  LDCU.64 UR6, c[0x0][0x5e8] ;  /* 0x0000bd00ff0677ac */ /* 0x000e620008000a00 */
[----:B0-----:R-:W-:-:S04]  /*2350*/  IADD3 R4, P0, PT, R23, UR4, RZ ;  /* 0x0000000417047c10 */ /* 0x001fc8000ff1e0ff */
[----:B------:R-:W-:Y:S01]  /*2360*/  IADD3.X R5, PT, PT, RZ, UR5, RZ, P0, !PT ;  /* 0x00000005ff057c10 */ /* 0x000fe200087fe4ff */
[----:B------:R-:W0:Y:S04]  /*2370*/  LDCU.64 UR4, c[0x0][0x608] ;  /* 0x0000c100ff0477ac */ /* 0x000e280008000a00 */
[----:B------:R-:W2:Y:S01]  /*2380*/  LDG.E.U16 R4, desc[UR36][R4.64] ;  /* 0x0000002404047981 */ /* 0x000ea2000c1e1500 */
[----:B-1----:R-:W-:Y:S02]  /*2390*/  IADD3 R7, P0, PT, R25, UR6, RZ ;  /* 0x0000000619077c10 */ /* 0x002fe4000ff1e0ff */
[----:B------:R-:W-:Y:S01]  /*23a0*/  IADD3 R19, PT, PT, R19, 0x80, RZ ;  /* 0x0000008013137810 */ /* 0x000fe20007ffe0ff */
[----:B0-----:R-:W-:Y:S02]  /*23b0*/  IMAD R9, R17, UR4, RZ ;  /* 0x0000000411097c24 */ /* 0x001fe4000f8e02ff */
[----:B------:R-:W-:-:S04]  /*23c0*/  IMAD.WIDE.U32 R2, R16, UR4, RZ ;  /* 0x0000000410027c25 */ /* 0x000fc8000f8e00ff */
[----:B------:R-:W-:Y:S01]  /*23d0*/  IMAD R17, R16, UR5, R9 ;  /* 0x0000000510117c24 */ /* 0x000fe2000f8e0209 */
[----:B------:R-:W-:Y:S02]  /*23e0*/  IADD3.X R9, PT, PT, RZ, UR7, RZ, P0, !PT ;  /* 0x00000007ff097c10 */ /* 0x000fe400087fe4ff */
[----:B------:R-:W-:Y:S02]  /*23f0*/  LEA R6, P0, R2, R7, 0x1 ;  /* 0x0000000702067211 */ /* 0x000fe400078008ff */
[----:B------:R-:W-:-:S04]  /*2400*/  IADD3 R0, PT, PT, R3, R17, RZ ;  /* 0x0000001103007210 */ /* 0x000fc80007ffe0ff */
[----:B------:R-:W-:Y:S02]  /*2410*/  LEA.HI.X R7, R2, R9, R0, 0x1, P0 ;  /* 0x0000000902077211 */ /* 0x000fe400000f0c00 */
[----:B--2---:R-:W-:-:S05]  /*2420*/  PRMT R3, R4, 0x7710, RZ ;  /* 0x0000771004037816 */ /* 0x004fca00000000ff */
[----:B------:R0:W-:Y:S02]  /*2430*/  STG.E.U16 desc[UR36][R6.64], R3 ;  /* 0x0000000306007986 */ /* 0x0001e4000c101524 */
.L_x_40742:
[----:B------:R-:W-:Y:S05]  /*2440*/  BSYNC.RECONVERGENT B7 ;  /* 0x0000000000077941 */ /* 0x000fea0003800200 */
.L_x_40741:
        /* <DEDUP_REMOVED lines=11> */
[----:B-1----:R-:W-:Y:S01]  /*2500*/  IMAD.HI.U32 R2, R19, UR4, R2 ;  /* 0x0000000413027c27 */ /* 0x002fe2000f8e0002 */
[----:B------:R-:W1:Y:S04]  /*2510*/  LDCU UR4, c[0x0][0x4c0] ;  /* 0x00009800ff0477ac */ /* 0x000e680008000800 */
[----:B------:R-:W-:-:S05]  /*2520*/  SHF.R.U32.HI R3, RZ, UR5, R2 ;  /* 0x00000005ff037c19 */ /* 0x000fca0008011602 */
[----:B------:R-:W-:-:S04]  /*2530*/  IMAD.MOV R0, RZ, RZ, -R3 ;  /* 0x000000ffff007224 */ /* 0x000fc800078e0a03 */
[----:B0-----:R-:W-:-:S04]  /*2540*/  IMAD R23, R0, UR6, R19 ;  /* 0x0000000600177c24 */ /* 0x001fc8000f8e0213 */
[C---:B--2---:R-:W-:Y:S02]  /*2550*/  IMAD R25, R23.reuse, UR8, RZ ;  /* 0x0000000817197c24 */ /* 0x044fe4000f8e02ff */
        /* <DEDUP_REMOVED lines=336> */
.L_x_40748:
        /* <DEDUP_REMOVED lines=27> */
.L_x_40750:
[----:B------:R-:W-:Y:S05]  /*3c10*/  BSYNC.RECONVERGENT B6 ;  /* 0x0000000000067941 */ /* 0x000fea0003800200 */
.L_x_40749:
        /* <DEDUP_REMOVED lines=17> */
.L_x_40747:
[----:B------:R-:W-:Y:S05]  /*3d30*/  BSYNC.RECONVERGENT B7 ;  /* 0x0000000000077941 */ /* 0x000fea0003800200 */
.L_x_40746:
        /* <DEDUP_REMOVED lines=342> */
[----:B------:R-:W-:Y:S01]  /*52a0*/  @P0 SHF.R.U32.HI R2, RZ, R9, R2 ;  /* 0x00000009ff020219 */ /* 0x000fe20000011602 */
[----:B------:R-:W-:-:S03]  /*52b0*/  IMAD.MOV R9, RZ, RZ, -R7 ;  /* 0x000000ffff097224 */ /* 0x000fc600078e0a07 */
[----:B------:R-:W-:Y:S01]  /*52c0*/  @P0 IADD3 R6, PT, PT, -R2, RZ, RZ ;  /* 0x000000ff02060210 */ /* 0x000fe20007ffe1ff */
[----:B------:R-:W-:-:S04]  /*52d0*/  IMAD R2, R9, UR6, R3 ;  /* 0x0000000609027c24 */ /* 0x000fc8000f8e0203 */
[----:B0-----:R-:W-:Y:S02]  /*52e0*/  @P0 IMAD R6, R11, R6, R7 ;  /* 0x000000060b060224 */ /* 0x001fe400078e0207 */
[C---:B--2---:R-:W-:Y:S02]  /*52f0*/  IMAD R25, R2.reuse, UR5, R25 ;  /* 0x0000000502197c24 */ /* 0x044fe4000f8e0219 */
[C---:B----4-:R-:W-:Y:S02]  /*5300*/  IMAD R0, R2.reuse, UR8, R0 ;  /* 0x0000000802007c24 */ /* 0x050fe4000f8e0200 */
[----:B------:R-:W-:Y:S02]  /*5310*/  IMAD R23, R2, UR9, R23 ;  /* 0x0000000902177c24 */ /* 0x000fe4000f8e0217 */
[C---:B-1----:R-:W-:Y:S02]  /*5320*/  @P0 IMAD R25, R6.reuse, R4, R25 ;  /* 0x0000000406190224 */ /* 0x042fe400078e0219 */
[----:B------:R-:W-:-:S02]  /*5330*/  @P0 IMAD R0, R6, R5, R0 ;  /* 0x0000000506000224 */ /* 0x000fc400078e0200 */
[----:B-----5:R-:W-:-:S07]  /*5340*/  @P0 IMAD R23, R6, R10, R23 ;  /* 0x0000000a06170224 */ /* 0x020fce00078e0217 */
.L_x_40753:
        /* <DEDUP_REMOVED lines=13> */
[----:B------:R-:W-:Y:S01]  /*5420*/  HFMA2 R8, -RZ, RZ, 0, 1.1503696441650390625e-05 ;  /* 0x000000c1ff087431 */ /* 0x000fe200000001ff */
[----:B------:R-:W-:Y:S01]  /*5430*/  MOV R12, 0x1 ;  /* 0x00000001000c7802 */ /* 0x000fe20000000f00 */
[----:B------:R-:W-:Y:S01]  /*5440*/  HFMA2 R13, -RZ, RZ, 0, 0 ;  /* 0x00000000ff0d7431 */ /* 0x000fe200000001ff */
[----:B------:R-:W1:Y:S01]  /*5450*/  LDCU.64 UR6, c[0x4][0x4c0] ;  /* 0x01009800ff0677ac */ /* 0x000e620008000a00 */
[----:B------:R-:W2:Y:S01]  /*5460*/  LDC.64 R2, c[0x4][R2] ;  /* 0x0100000002027b82 */ /* 0x000ea20000000a00 */
[----:B------:R-:W3:Y:S01]  /*5470*/  LDCU.64 UR8, c[0x4][0x78] ;  /* 0x01000f00ff0877ac */ /* 0x000ee20008000a00 */
[----:B0-----:R-:W-:Y:S02]  /*5480*/  MOV R4, UR4 ;  /* 0x0000000400047c02 */ /* 0x001fe40008000f00 */
[----:B------:R-:W-:-:S02]  /*5490*/  MOV R5, UR5 ;  /* 0x0000000500057c02 */ /* 0x000fc40008000f00 */
[----:B-1----:R-:W-:Y:S02]  /*54a0*/  MOV R6, UR6 ;  /* 0x0000000600067c02 */ /* 0x002fe40008000f00 */
[----:B------:R-:W-:Y:S02]  /*54b0*/  MOV R7, UR7 ;  /* 0x0000000700077c02 */ /* 0x000fe40008000f00 */
[----:B---3--:R-:W-:Y:S01]  /*54c0*/  MOV R10, UR8 ;  /* 0x00000008000a7c02 */ /* 0x008fe20008000f00 */
[----:B------:R-:W-:-:S07]  /*54d0*/  IMAD.U32 R11, RZ, RZ, UR9 ;  /* 0x00000009ff0b7e24 */ /* 0x000fce000f8e00ff */
[----:B------:R-:W-:-:S07]  /*54e0*/  LEPC R20, `(.L_x_40755) ;  /* 0x000000001014794e */ /* 0x000fce0000000000 */
[----:B--2---:R-:W-:Y:S05]  /*54f0*/  CALL.ABS.NOINC R2 ;  /* 0x0000000002007343 */ /* 0x004fea0003c00000 */
.L_x_40755:
[----:B------:R-:W-:Y:S05]  /*5500*/  BSYNC.RECONVERGENT B6 ;  /* 0x0000000000067941 */ /* 0x000fea0003800200 */
.L_x_40754:
        /* <DEDUP_REMOVED lines=17> */
.L_x_40752:
[----:B------:R-:W-:Y:S05]  /*5620*/  BSYNC.RECONVERGENT B7 ;  /* 0x0000000000077941 */ /* 0x000fea0003800200 */
.L_x_40751:
        /* <DEDUP_REMOVED lines=10> */
[----:B---3--:R-:W-:Y:S01]  /*56d0*/  IMAD.HI.U32 R4, R19, UR4, R2 ;  /* 0x0000000413047c27 */ /* 0x008fe2000f8e0002 */
        /* <DEDUP_REMOVED lines=326> */
[----:B------:R-:W-:-:S03]  /*6b40*/  @P0 IMAD.MOV.U32 R8, RZ, RZ, RZ ;  /* 0x000000ffff080224 */ /* 0x000fc600078e00ff */
[----:B------:R-:W-:-:S03]  /*6b50*/  IADD3 R4, PT, PT, -R9, RZ, RZ ;  /* 0x000000ff09047210 */ /* 0x000fc60007ffe1ff */
[----:B------:R-:W1:Y:S02]  /*6b60*/  @P0 LDC.64 R6, c[0x0][0x5d8] ;  /* 0x00017600ff060b82 */ /* 0x000e640000000a00 */
[----:B------:R-:W-:-:S06]  /*6b70*/  IMAD R4, R4, UR6, R5 ;  /* 0x0000000604047c24 */ /* 0x000fcc000f8e0205 */
[----:B------:R-:W5:Y:S01]  /*6b80*/  @P0 LDC R12, c[0x0][0x5e0] ;  /* 0x00017800ff0c0b82 */ /* 0x000f620000000800 */
[----:B---3--:R-:W-:-:S04]  /*6b90*/  @P0 IMAD.HI.U32 R2, R9, R10, R8 ;  /* 0x0000000a09020227 */ /* 0x008fc800078e0008 */
[C---:B--2---:R-:W-:Y:S01]  /*6ba0*/  IMAD R3, R4.reuse, UR5, R3 ;  /* 0x0000000504037c24 */ /* 0x044fe2000f8e0203 */
[----:B------:R-:W-:Y:S01]  /*6bb0*/  @P0 SHF.R.U32.HI R2, RZ, R11, R2 ;  /* 0x0000000bff020219 */ /* 0x000fe20000011602 */
[C---:B----4-:R-:W-:Y:S02]  /*6bc0*/  IMAD R0, R4.reuse, UR8, R0 ;  /* 0x0000000804007c24 */ /* 0x050fe4000f8e0200 */
[----:B------:R-:W-:Y:S01]  /*6bd0*/  IMAD R19, R4, UR9, R19 ;  /* 0x0000000904137c24 */ /* 0x000fe2000f8e0213 */
[----:B------:R-:W-:-:S05]  /*6be0*/  @P0 IADD3 R8, PT, PT, -R2, RZ, RZ ;  /* 0x000000ff02080210 */ /* 0x000fca0007ffe1ff */
[----:B0-----:R-:W-:-:S04]  /*6bf0*/  @P0 IMAD R8, R13, R8, R9 ;  /* 0x000000080d080224 */ /* 0x001fc800078e0209 */
[C---:B-1----:R-:W-:Y:S02]  /*6c00*/  @P0 IMAD R3, R8.reuse, R6, R3 ;  /* 0x0000000608030224 */ /* 0x042fe400078e0203 */
[C---:B------:R-:W-:Y:S02]  /*6c10*/  @P0 IMAD R0, R8.reuse, R7, R0 ;  /* 0x0000000708000224 */ /* 0x040fe400078e0200 */
[----:B-----5:R-:W-:-:S07]  /*6c20*/  @P0 IMAD R19, R8, R12, R19 ;  /* 0x0000000c08130224 */ /* 0x020fce00078e0213 */
.L_x_40756:
[----:B------:R-:W0:Y:S01]  /*6c30*/  LDCU.128 UR4, c[0x0][0x5f0] ;  /* 0x0000be00ff0477ac */ /* 0x000e220008000c00 */
[----:B------:R-:W1:Y:S01]  /*6c40*/  LDCU.64 UR8, c[0x0][0x600] ;  /* 0x0000c000ff0877ac */ /* 0x000e620008000a00 */
[----:B0-----:R-:W-:-:S04]  /*6c50*/  IADD3 R16, P0, PT, R0, UR4, RZ ;  /* 0x0000000400107c10 */ /* 0x001fc8000ff1e0ff */
[----:B------:R-:W-:Y:S01]  /*6c60*/  IADD3.X R17, PT, PT, RZ, UR5, RZ, P0, !PT ;  /* 0x00000005ff117c10 */ /* 0x000fe200087fe4ff */
[----:B------:R-:W0:Y:S05]  /*6c70*/  LDCU.64 UR4, c[0x0][0x5e8] ;  /* 0x0000bd00ff0477ac */ /* 0x000e2a0008000a00 */
[----:B------:R-:W1:Y:S01]  /*6c80*/  LDG.E.64 R16, desc[UR36][R16.64] ;  /* 0x0000002410107981 */ /* 0x000e62000c1e1b00 */
[----:B------:R-:W-:Y:S01]  /*6c90*/  IADD3 R18, P3, PT, R19, UR6, RZ ;  /* 0x0000000613127c10 */ /* 0x000fe2000ff7e0ff */
[----:B------:R-:W-:Y:S03]  /*6ca0*/  BSSY.RECONVERGENT B6, `(.L_x_40757) ;  /* 0x0000019000067945 */ /* 0x000fe60003800200 */
[----:B------:R-:W-:-:S02]  /*6cb0*/  IADD3.X R19, PT, PT, RZ, UR7, RZ, P3, !PT ;  /* 0x00000007ff137c10 */ /* 0x000fc40009ffe4ff */
[----:B0-----:R-:W-:-:S04]  /*6cc0*/  IADD3 R23, P2, PT, R3, UR4, RZ ;  /* 0x0000000403177c10 */ /* 0x001fc8000ff5e0ff */
[----:B------:R-:W-:Y:S02]  /*6cd0*/  IADD3.X R22, PT, PT, RZ, UR5, RZ, P2, !PT ;  /* 0x00000005ff167c10 */ /* 0x000fe400097fe4ff */
[C---:B-1----:R-:W-:Y:S02]  /*6ce0*/  ISETP.GE.U32.AND P1, PT, R16.reuse, UR8, PT ;  /* 0x0000000810007c0c */ /* 0x042fe4000bf26070 */
[----:B------:R-:W-:Y:S02]  /*6cf0*/  ISETP.GT.U32.AND P0, PT, R16, -0x1, PT ;  /* 0xffffffff1000780c */ /* 0x000fe40003f04070 */
        /* <DEDUP_REMOVED lines=19> */
.L_x_40758:
[----:B------:R-:W-:Y:S05]  /*6e30*/  BSYNC.RECONVERGENT B6 ;  /* 0x0000000000067941 */ /* 0x000fea0003800200 */
.L_x_40757:
[----:B------:R-:W2:Y:S01]  /*6e40*/  LDG.E.U16 R18, desc[UR36][R18.64] ;  /* 0x0000002412127981 */ /* 0x000ea2000c1e1500 */
[----:B------:R-:W0:Y:S02]  /*6e50*/  LDCU.64 UR4, c[0x0][0x608] ;  /* 0x0000c100ff0477ac */ /* 0x000e240008000a00 */
[----:B0-----:R-:W-:Y:S02]  /*6e60*/  IMAD R5, R17, UR4, RZ ;  /* 0x0000000411057c24 */ /* 0x001fe4000f8e02ff */
[----:B------:R-:W-:-:S04]  /*6e70*/  IMAD.WIDE.U32 R2, R16, UR4, RZ ;  /* 0x0000000410027c25 */ /* 0x000fc8000f8e00ff */
[----:B------:R-:W-:Y:S01]  /*6e80*/  IMAD R5, R16, UR5, R5 ;  /* 0x0000000510057c24 */ /* 0x000fe2000f8e0205 */
[----:B------:R-:W-:-:S04]  /*6e90*/  LEA R4, P0, R2, R23, 0x1 ;  /* 0x0000001702047211 */ /* 0x000fc800078008ff */
[----:B------:R-:W-:-:S04]  /*6ea0*/  IADD3 R3, PT, PT, R3, R5, RZ ;  /* 0x0000000503037210 */ /* 0x000fc80007ffe0ff */
[----:B------:R-:W-:Y:S02]  /*6eb0*/  LEA.HI.X R5, R2, R22, R3, 0x1, P0 ;  /* 0x0000001602057211 */ /* 0x000fe400000f0c03 */
[----:B--2---:R-:W-:-:S05]  /*6ec0*/  PRMT R3, R18, 0x7710, RZ ;  /* 0x0000771012037816 */ /* 0x004fca00000000ff */
[----:B------:R-:W-:Y:S01]  /*6ed0*/  STG.E.U16 desc[UR36][R4.64], R3 ;  /* 0x0000000304007986 */ /* 0x000fe2000c101524 */
[----:B------:R-:W-:Y:S05]  /*6ee0*/  EXIT ;  /* 0x000000000000794d */ /* 0x000fea0003800000 */
.L_x_40759:
        /* <DEDUP_REMOVED lines=9> */
.L_x_42025:


//--------------------- .text._ZN2at6native24index_elementwise_kernelILi128ELi4EZNS0_22index_copy_kernel_implINS0_10OpaqueTypeILi8EEEEEvRNS_14TensorIteratorElllEUliE_EEvlT1_ --------------------------
	.section	.text._ZN2at6native24index_elementwise_kernelILi128ELi4EZNS0_22index_copy_kernel_implINS0_10OpaqueTypeILi8EEEEEvRNS_14TensorIteratorElllEUliE_EEvlT1_,"ax",@progbits
	.align	128
        .global         _ZN2at6native24index_elementwise_kernelILi128ELi4EZNS0_22index_copy_kernel_implINS0_10OpaqueTypeILi8EEEEEvRNS_14TensorIteratorElllEUliE_EEvlT1_
        .type           _ZN2at6native24index_elementwise_kernelILi128ELi4EZNS0_22index_copy_kernel_implINS0_10OpaqueTypeILi8EEEEEvRNS_14TensorIteratorElllEUliE_EEvlT1_,@function
        .size           _ZN2at6native24index_elementwise_kernelILi128ELi4EZNS0_22index_copy_kernel_implINS0_10OpaqueTypeILi8EEEEEvRNS_14TensorIteratorElllEUliE_EEvlT1_,(.L_x_42026 - _ZN2at6native24index_elementwise_kernelILi128ELi4EZNS0_22index_copy_kernel_implINS0_10OpaqueTypeILi8EEEEEvRNS_14TensorIteratorElllEUliE_EEvlT1_)
        .other          _ZN2at6native24index_elementwise_kernelILi128ELi4EZNS0_22index_copy_kernel_implINS0_10OpaqueTypeILi8EEEEEvRNS_14TensorIteratorElllEUliE_EEvlT1_,@"STO_CUDA_ENTRY STV_DEFAULT"
_ZN2at6native24index_elementwise_kernelILi128ELi4EZNS0_22index_copy_kernel_implINS0_10OpaqueTypeILi8EEEEEvRNS_14TensorIteratorElllEUliE_EEvlT1_:
.text._ZN2at6native24index_elementwise_kernelILi128ELi4EZNS0_22index_copy_kernel_implINS0_10OpaqueTypeILi8EEEEEvRNS_14TensorIteratorElllEUliE_EEvlT1_:
        /* <DEDUP_REMOVED lines=38> */
.L_x_40763:
[----:B------:R-:W0:Y:S01]  /*0260*/  LDC.64 R2, c[0x0][0x5f8] ;  /* 0x00017e00ff027b82 */ /* 0x000e220000000a00 */
[----:B------:R-:W1:Y:S07]  /*0270*/  LDCU.64 UR4, c[0x0][0x608] ;  /* 0x0000c100ff0477ac */ /* 0x000e6e0008000a00 */
[----:B------:R-:W2:Y:S01]  /*0280*/  LDC.64 R8, c[0x0][0x5e8] ;  /* 0x00017a00ff087b82 */ /* 0x000ea20000000a00 */
[----:B0-----:R-:W3:Y:S01]  /*0290*/  LDG.E.64 R2, desc[UR36][R2.64] ;  /* 0x0000002402027981 */ /* 0x001ee2000c1e1b00 */
[----:B-1----:R-:W-:Y:S01]  /*02a0*/  IMAD R7, R17, UR4, RZ ;  /* 0x0000000411077c24 */ /* 0x002fe2000f8e02ff */
[----:B------:R-:W-:Y:S01]  /*02b0*/  IADD3 R19, PT, PT, R19, 0x80, RZ ;  /* 0x0000008013137810 */ /* 0x000fe20007ffe0ff */
[----:B------:R-:W-:-:S04]  /*02c0*/  IMAD.WIDE.U32 R4, R16, UR4, RZ ;  /* 0x0000000410047c25 */ /* 0x000fc8000f8e00ff */
[----:B------:R-:W-:Y:S01]  /*02d0*/  IMAD R7, R16, UR5, R7 ;  /* 0x0000000510077c24 */ /* 0x000fe2000f8e0207 */
[----:B--2---:R-:W-:-:S04]  /*02e0*/  LEA R6, P0, R4, R8, 0x3 ;  /* 0x0000000804067211 */ /* 0x004fc800078018ff */
[----:B------:R-:W-:-:S04]  /*02f0*/  IADD3 R0, PT, PT, R5, R7, RZ ;  /* 0x0000000705007210 */ /* 0x000fc80007ffe0ff */
[----:B------:R-:W-:-:S05]  /*0300*/  LEA.HI.X R7, R4, R9, R0, 0x3, P0 ;  /* 0x0000000904077211 */ /* 0x000fca00000f1c00 */
[----:B---3--:R0:W-:Y:S02]  /*0310*/  STG.E.64 desc[UR36][R6.64], R2 ;  /* 0x0000000206007986 */ /* 0x0081e4000c101b24 */
.L_x_40762:
[----:B------:R-:W-:Y:S05]  /*0320*/  BSYNC.RECONVERGENT B6 ;  /* 0x0000000000067941 */ /* 0x000fea0003800200 */
.L_x_40761:
        /* <DEDUP_REMOVED lines=13> */
[----:B0-----:R-:W-:Y:S01]  /*0400*/  MOV R2, 0x0 ;  /* 0x0000000000027802 */ /* 0x001fe20000000f00 */
        /* <DEDUP_REMOVED lines=10> */
[----:B------:R-:W-:Y:S01]  /*04b0*/  MOV R7, UR7 ;  /* 0x0000000700077c02 */ /* 0x000fe20008000f00 */
[----:B---3--:R-:W-:Y:S01]  /*04c0*/  IMAD.U32 R10, RZ, RZ, UR8 ;  /* 0x00000008ff0a7e24 */ /* 0x008fe2000f8e00ff */
[----:B------:R-:W-:-:S07]  /*04d0*/  MOV R11, UR9 ;  /* 0x00000009000b7c02 */ /* 0x000fce0008000f00 */
[----:B------:R-:W-:-:S07]  /*04e0*/  LEPC R20, `(.L_x_40766) ;  /* 0x000000001014794e */ /* 0x000fce0000000000 */
[----:B--2---:R-:W-:Y:S05]  /*04f0*/  CALL.ABS.NOINC R2 ;  /* 0x0000000002007343 */ /* 0x004fea0003c00000 */
.L_x_40766:
[----:B0-----:R-:W0:Y:S01]  /*0500*/  LDC.64 R6, c[0x0][0x5f8] ;  /* 0x00017e00ff067b82 */ /* 0x001e220000000a00 */
        /* <DEDUP_REMOVED lines=11> */
.L_x_40765:
[----:B------:R-:W-:Y:S05]  /*05c0*/  BSYNC.RECONVERGENT B6 ;  /* 0x0000000000067941 */ /* 0x000fea0003800200 */
.L_x_40764:
        /* <DEDUP_REMOVED lines=13> */
[----:B0-----:R-:W-:Y:S01]  /*06a0*/  MOV R2, 0x0 ;  /* 0x0000000000027802 */ /* 0x001fe20000000f00 */
[----:B------:R-:W1:Y:S01]  /*06b0*/  LDCU.64 UR4, c[0x4][0x4d8] ;  /* 0x01009b00ff0477ac */ /* 0x000e620008000a00 */
[----:B------:R-:W-:Y:S01]  /*06c0*/  HFMA2 R8, -RZ, RZ, 0, 1.1503696441650390625e-05 ;  /* 0x000000c1ff087431 */ /* 0x000fe200000001ff */
[----:B------:R-:W-:Y:S01]  /*06d0*/  MOV R12, 0x1 ;  /* 0x00000001000c7802 */ /* 0x000fe20000000f00 */
[----:B------:R-:W-:Y:S01]  /*06e0*/  HFMA2 R13, -RZ, RZ, 0, 0 ;  /* 0x00000000ff0d7431 */ /* 0x000fe200000001ff */
[----:B------:R-:W0:Y:S01]  /*06f0*/  LDCU.64 UR6, c[0x4][0x4c0] ;  /* 0x01009800ff0677ac */ /* 0x000e220008000a00 */
[----:B------:R-:W2:Y:S01]  /*0700*/  LDC.64 R2, c[0x4][R2] ;  /* 0x0100000002027b82 */ /* 0x000ea20000000a00 */
[----:B------:R-:W3:Y:S01]  /*0710*/  LDCU.64 UR8, c[0x4][0x70] ;  /* 0x01000e00ff0877ac */ /* 0x000ee20008000a00 */
[----:B-1----:R-:W-:Y:S01]  /*0720*/  MOV R4, UR4 ;  /* 0x0000000400047c02 */ /* 0x002fe20008000f00 */
[----:B------:R-:W-:Y:S01]  /*0730*/  IMAD.U32 R5, RZ, RZ, UR5 ;  /* 0x00000005ff057e24 */ /* 0x000fe2000f8e00ff */
[----:B0-----:R-:W-:-:S02]  /*0740*/  MOV R6, UR6 ;  /* 0x0000000600067c02 */ /* 0x001fc40008000f00 */
[----:B------:R-:W-:Y:S02]  /*0750*/  MOV R7, UR7 ;  /* 0x0000000700077c02 */ /* 0x000fe40008000f00 */
[----:B---3--:R-:W-:Y:S02]  /*0760*/  MOV R10, UR8 ;  /* 0x00000008000a7c02 */ /* 0x008fe40008000f00 */
[----:B------:R-:W-:-:S07]  /*0770*/  MOV R11, UR9 ;  /* 0x00000009000b7c02 */ /* 0x000fce0008000f00 */
[----:B------:R-:W-:-:S07]  /*0780*/  LEPC R20, `(.L_x_40769) ;  /* 0x000000001014794e */ /* 0x000fce0000000000 */
[----:B--2---:R-:W-:Y:S05]  /*0790*/  CALL.ABS.NOINC R2 ;  /* 0x0000000002007343 */ /* 0x004fea0003c00000 */
.L_x_40769:
[----:B01----:R-:W0:Y:S01]  /*07a0*/  LDC.64 R6, c[0x0][0x5f8] ;  /* 0x00017e00ff067b82 */ /* 0x003e220000000a00 */
[----:B------:R-:W1:Y:S07]  /*07b0*/  LDCU.64 UR4, c[0x0][0x608] ;  /* 0x0000c100ff0477ac */ /* 0x000e6e0008000a00 */
[----:B------:R-:W2:Y:S01]  /*07c0*/  LDC.64 R8, c[0x0][0x5e8] ;  /* 0x00017a00ff087b82 */ /* 0x000ea20000000a00 */
[----:B0-----:R-:W3:Y:S01]  /*07d0*/  LDG.E.64 R6, desc[UR36][R6.64] ;  /* 0x0000002406067981 */ /* 0x001ee2000c1e1b00 */
[----:B-1----:R-:W-:Y:S01]  /*07e0*/  IMAD R5, R17, UR4, RZ ;  /* 0x0000000411057c24 */ /* 0x002fe2000f8e02ff */
[----:B------:R-:W-:Y:S01]  /*07f0*/  IADD3 R19, PT, PT, R19, 0x80, RZ ;  /* 0x0000008013137810 */ /* 0x000fe20007ffe0ff */
[----:B------:R-:W-:-:S04]  /*0800*/  IMAD.WIDE.U32 R2, R16, UR4, RZ ;  /* 0x0000000410027c25 */ /* 0x000fc8000f8e00ff */
[----:B------:R-:W-:Y:S01]  /*0810*/  IMAD R5, R16, UR5, R5 ;  /* 0x0000000510057c24 */ /* 0x000fe2000f8e0205 */
[----:B--2---:R-:W-:-:S03]  /*0820*/  LEA R4, P0, R2, R8, 0x3 ;  /* 0x0000000802047211 */ /* 0x004fc600078018ff */
[----:B------:R-:W-:-:S05]  /*0830*/  IMAD.IADD R0, R3, 0x1, R5 ;  /* 0x0000000103007824 */ /* 0x000fca00078e0205 */
[----:B------:R-:W-:-:S05]  /*0840*/  LEA.HI.X R5, R2, R9, R0, 0x3, P0 ;  /* 0x0000000902057211 */ /* 0x000fca00000f1c00 */
[----:B---3--:R2:W-:Y:S02]  /*0850*/  STG.E.64 desc[UR36][R4.64], R6 ;  /* 0x0000000604007986 */ /* 0x0085e4000c101b24 */
.L_x_40768:
[----:B------:R-:W-:Y:S05]  /*0860*/  BSYNC.RECONVERGENT B6 ;  /* 0x0000000000067941 */ /* 0x000fea0003800200 */
.L_x_40767:
        /* <DEDUP_REMOVED lines=13> */
[----:B------:R-:W1:Y:S01]  /*0940*/  LDCU.64 UR4, c[0x4][0x4d8] ;  /* 0x01009b00ff0477ac */ /* 0x000e620008000a00 */
[----:B------:R-:W-:Y:S02]  /*0950*/  HFMA2 R12, -RZ, RZ, 0, 5.9604644775390625e-08 ;  /* 0x00000001ff0c7431 */ /* 0x000fe400000001ff */
[----:B------:R-:W-:Y:S01]  /*0960*/  IMAD.MOV.U32 R8, RZ, RZ, 0xc1 ;  /* 0x000000c1ff087424 */ /* 0x000fe200078e00ff */
[----:B0-----:R0:W3:Y:S01]  /*0970*/  LDC.64 R2, c[0x4][R0] ;  /* 0x0100000000027b82 */ /* 0x0010e20000000a00 */
[----:B------:R-:W4:Y:S01]  /*0980*/  LDCU.64 UR6, c[0x4][0x4c0] ;  /* 0x01009800ff0677ac */ /* 0x000f220008000a00 */
[----:B------:R-:W-:Y:S01]  /*0990*/  MOV R13, RZ ;  /* 0x000000ff000d7202 */ /* 0x000fe20000000f00 */
[----:B------:R-:W5:Y:S01]  /*09a0*/  LDCU.64 UR8, c[0x4][0x70] ;  /* 0x01000e00ff0877ac */ /* 0x000f620008000a00 */
[----:B-12---:R-:W-:Y:S02]  /*09b0*/  MOV R4, UR4 ;  /* 0x0000000400047c02 */ /* 0x006fe40008000f00 */
[----:B------:R-:W-:-:S02]  /*09c0*/  MOV R5, UR5 ;  /* 0x0000000500057c02 */ /* 0x000fc40008000f00 */
[----:B----4-:R-:W-:Y:S02]  /*09d0*/  MOV R6, UR6 ;  /* 0x0000000600067c02 */ /* 0x010fe40008000f00 */
[----:B------:R-:W-:Y:S02]  /*09e0*/  MOV R7, UR7 ;  /* 0x0000000700077c02 */ /* 0x000fe40008000f00 */
[----:B-----5:R-:W-:Y:S02]  /*09f0*/  MOV R10, UR8 ;  /* 0x00000008000a7c02 */ /* 0x020fe40008000f00 */
[----:B0-----:R-:W-:-:S07]  /*0a00*/  MOV R11, UR9 ;  /* 0x00000009000b7c02 */ /* 0x001fce0008000f00 */
[----:B------:R-:W-:-:S07]  /*0a10*/  LEPC R20, `(.L_x_40770) ;  /* 0x000000001014794e */ /* 0x000fce0000000000 */
[----:B---3--:R-:W-:Y:S05]  /*0a20*/  CALL.ABS.NOINC R2 ;  /* 0x0000000002007343 */ /* 0x008fea0003c00000 */
.L_x_40770:
[----:B012---:R-:W0:Y:S01]  /*0a30*/  LDC.64 R6, c[0x0][0x5f8] ;  /* 0x00017e00ff067b82 */ /* 0x007e220000000a00 */
[----:B------:R-:W1:Y:S07]  /*0a40*/  LDCU.64 UR4, c[0x0][0x608] ;  /* 0x0000c100ff0477ac */ /* 0x000e6e0008000a00 */
[----:B------:R-:W2:Y:S01]  /*0a50*/  LDC.64 R8, c[0x0][0x5e8] ;  /* 0x00017a00ff087b82 */ /* 0x000ea20000000a00 */
[----:B0-----:R-:W3:Y:S01]  /*0a60*/  LDG.E.64 R6, desc[UR36][R6.64] ;  /* 0x0000002406067981 */ /* 0x001ee2000c1e1b00 */
[----:B-1----:R-:W-:-:S02]  /*0a70*/  IMAD R5, R17, UR4, RZ ;  /* 0x0000000411057c24 */ /* 0x002fc4000f8e02ff */
[----:B------:R-:W-:-:S04]  /*0a80*/  IMAD.WIDE.U32 R2, R16, UR4, RZ ;  /* 0x0000000410027c25 */ /* 0x000fc8000f8e00ff */
[----:B------:R-:W-:Y:S01]  /*0a90*/  IMAD R5, R16, UR5, R5 ;  /* 0x0000000510057c24 */ /* 0x000fe2000f8e0205 */
[----:B--2---:R-:W-:-:S04]  /*0aa0*/  LEA R4, P0, R2, R8, 0x3 ;  /* 0x0000000802047211 */ /* 0x004fc800078018ff */
[----:B------:R-:W-:-:S04]  /*0ab0*/  IADD3 R0, PT, PT, R3, R5, RZ ;  /* 0x0000000503007210 */ /* 0x000fc80007ffe0ff */
[----:B------:R-:W-:-:S05]  /*0ac0*/  LEA.HI.X R5, R2, R9, R0, 0x3, P0 ;  /* 0x0000000902057211 */ /* 0x000fca00000f1c00 */
[----:B---3--:R-:W-:Y:S01]  /*0ad0*/  STG.E.64 desc[UR36][R4.64], R6 ;  /* 0x0000000604007986 */ /* 0x008fe2000c101b24 */
[----:B------:R-:W-:Y:S05]  /*0ae0*/  EXIT ;  /* 0x000000000000794d */ /* 0x000fea0003800000 */
.L_x_40760:
        /* <DEDUP_REMOVED lines=356> */
.L_x_40773:
        /* <DEDUP_REMOVED lines=27> */
.L_x_40775:
[----:B------:R-:W-:Y:S05]  /*22e0*/  BSYNC.RECONVERGENT B6 ;  /* 0x0000000000067941 */ /* 0x000fea0003800200 */
.L_x_40774:
[----:B------:R-:W0:Y:S01]  /*22f0*/  LDCU.64 UR4, c[0x0][0x5f8] ;  /* 0x0000bf00ff0477ac */ /* 0x000e220008000a00 */
[----:B------:R-:W1:Y:S01]  /*2300*/  LDCU.64 UR6, c[0x0][0x5e8] ;  /* 0x0000bd00ff0677ac */ /* 0x000e620008000a00 */
[----:B0-----:R-:W-:-:S04]  /*2310*/  IADD3 R4, P0, PT, R23, UR4, RZ ;  /* 0x0000000417047c10 */ /* 0x001fc8000ff1e0ff */
[----:B------:R-:W-:Y:S01]  /*2320*/  IADD3.X R5, PT, PT, RZ, UR5, RZ, P0, !PT ;  /* 0x00000005ff057c10 */ /* 0x000fe200087fe4ff */
[----:B------:R-:W0:Y:S05]  /*2330*/  LDCU.64 UR4, c[0x0][0x608] ;  /* 0x0000c100ff0477ac */ /* 0x000e2a0008000a00 */
[----:B------:R-:W2:Y:S01]  /*2340*/  LDG.E.64 R4, desc[UR36][R4.64] ;  /* 0x0000002404047981 */ /* 0x000ea2000c1e1b00 */
        /* <DEDUP_REMOVED lines=9> */
[----:B--2---:R0:W-:Y:S02]  /*23e0*/  STG.E.64 desc[UR36][R6.64], R4 ;  /* 0x0000000406007986 */ /* 0x0041e4000c101b24 */
.L_x_40772:
[----:B------:R-:W-:Y:S05]  /*23f0*/  BSYNC.RECONVERGENT B7 ;  /* 0x0000000000077941 */ /* 0x000fea0003800200 */
.L_x_40771:
        /* <DEDUP_REMOVED lines=353> */
.L_x_40778:
        /* <DEDUP_REMOVED lines=27> */
.L_x_40780:
[----:B------:R-:W-:Y:S05]  /*3bc0*/  BSYNC.RECONVERGENT B6 ;  /* 0x0000000000067941 */ /* 0x000fea0003800200 */
.L_x_40779:
        /* <DEDUP_REMOVED lines=16> */
.L_x_40777:
[----:B------:R-:W-:Y:S05]  /*3cd0*/  BSYNC.RECONVERGENT B7 ;  /* 0x0000000000077941 */ /* 0x000fea0003800200 */
.L_x_40776:
        /* <DEDUP_REMOVED lines=353> */
.L_x_40783:
        /* <DEDUP_REMOVED lines=16> */
[----:B------:R-:W2:Y:S01]  /*53f0*/  LDCU.64 UR6, c[0x4][0x4c0] ;  /* 0x01009800ff0677ac */ /* 0x000ea20008000a00 */
[----:B------:R-:W3:Y:S01]  /*5400*/  LDC.64 R2, c[0x4][R2] ;  /* 0x0100000002027b82 */ /* 0x000ee20000000a00 */
[----:B------:R-:W4:Y:S01]  /*5410*/  LDCU.64 UR8, c[0x4][0x70] ;  /* 0x01000e00ff0877ac */ /* 0x000f220008000a00 */
[----:B01----:R-:W-:Y:S02]  /*5420*/  MOV R4, UR4 ;  /* 0x0000000400047c02 */ /* 0x003fe40008000f00 */
[----:B------:R-:W-:-:S02]  /*5430*/  MOV R5, UR5 ;  /* 0x0000000500057c02 */ /* 0x000fc40008000f00 */
[----:B--2---:R-:W-:Y:S02]  /*5440*/  MOV R6, UR6 ;  /* 0x0000000600067c02 */ /* 0x004fe40008000f00 */
[----:B------:R-:W-:Y:S02]  /*5450*/  MOV R7, UR7 ;  /* 0x0000000700077c02 */ /* 0x000fe40008000f00 */
[----:B----4-:R-:W-:Y:S01]  /*5460*/  MOV R10, UR8 ;  /* 0x00000008000a7c02 */ /* 0x010fe20008000f00 */
[----:B------:R-:W-:-:S07]  /*5470*/  IMAD.U32 R11, RZ, RZ, UR9 ;  /* 0x00000009ff0b7e24 */ /* 0x000fce000f8e00ff */
[----:B------:R-:W-:-:S07]  /*5480*/  LEPC R20, `(.L_x_40785) ;  /* 0x000000001014794e */ /* 0x000fce0000000000 */
[----:B---3--:R-:W-:Y:S05]  /*5490*/  CALL.ABS.NOINC R2 ;  /* 0x0000000002007343 */ /* 0x008fea0003c00000 */
.L_x_40785:
[----:B------:R-:W-:Y:S05]  /*54a0*/  BSYNC.RECONVERGENT B6 ;  /* 0x0000000000067941 */ /* 0x000fea0003800200 */
.L_x_40784:
[----:B------:R-:W0:Y:S01]  /*54b0*/  LDCU.64 UR4, c[0x0][0x5f8] ;  /* 0x0000bf00ff0477ac */ /* 0x000e220008000a00 */
[----:B------:R-:W2:Y:S01]  /*54c0*/  LDCU.64 UR6, c[0x0][0x5e8] ;  /* 0x0000bd00ff0677ac */ /* 0x000ea20008000a00 */
[----:B01----:R-:W-:-:S04]  /*54d0*/  IADD3 R4, P0, PT, R23, UR4, RZ ;  /* 0x0000000417047c10 */ /* 0x003fc8000ff1e0ff */
[----:B------:R-:W-:Y:S01]  /*54e0*/  IADD3.X R5, PT, PT, RZ, UR5, RZ, P0, !PT ;  /* 0x00000005ff057c10 */ /* 0x000fe200087fe4ff */
[----:B------:R-:W0:Y:S05]  /*54f0*/  LDCU.64 UR4, c[0x0][0x608] ;  /* 0x0000c100ff0477ac */ /* 0x000e2a0008000a00 */
[----:B------:R-:W3:Y:S01]  /*5500*/  LDG.E.64 R4, desc[UR36][R4.64] ;  /* 0x0000002404047981 */ /* 0x000ee2000c1e1b00 */
        /* <DEDUP_REMOVED lines=9> */
[----:B---3--:R2:W-:Y:S02]  /*55a0*/  STG.E.64 desc[UR36][R6.64], R4 ;  /* 0x0000000406007986 */ /* 0x0085e4000c101b24 */
.L_x_40782:
[----:B------:R-:W-:Y:S05]  /*55b0*/  BSYNC.RECONVERGENT B7 ;  /* 0x0000000000077941 */ /* 0x000fea0003800200 */
.L_x_40781:
[----:B------:R-:W3:Y:S02]  /*55c0*/  LDCU.64 UR4, c[0x0][0x380] ;  /* 0x00007000ff0477ac */ /* 0x000ee40008000a00 */
[----:B---3--:R-:W-:-:S04]  /*55d0*/  ISETP.GE.U32.AND P0, PT, R19, UR4, PT ;  /* 0x0000000413007c0c */ /* 0x008fc8000bf06070 */
[----:B------:R-:W-:-:S13]  /*55e0*/  ISETP.GE.AND.EX P0, PT, RZ, UR5, PT, P0 ;  /* 0x00000005ff007c0c */ /* 0x000fda000bf06300 */
[----:B------:R-:W-:Y:S05]  /*55f0*/  @P0 EXIT ;  /* 0x000000000000094d */ /* 0x000fea0003800000 */
[----:B------:R-:W0:Y:S01]  /*5600*/  LDCU.64 UR4, c[0x0][0x390] ;  /* 0x00007200ff0477ac */ /* 0x000e220008000a00 */
[----:B------:R-:W-:Y:S01]  /*5610*/  MOV R2, RZ ;  /* 0x000000ff00027202 */ /* 0x000fe20000000f00 */
[----:B------:R-:W-:Y:S01]  /*5620*/  IMAD.MOV.U32 R3, RZ, RZ, R19 ;  /* 0x000000ffff037224 */ /* 0x000fe200078e0013 */
[----:B------:R-:W-:Y:S01]  /*5630*/  ISETP.NE.AND P0, PT, R22, RZ, PT ;  /* 0x000000ff1600720c */ /* 0x000fe20003f05270 */
[----:B------:R-:W3:Y:S01]  /*5640*/  LDCU UR6, c[0x0][0x38c] ;  /* 0x00007180ff0677ac */ /* 0x000ee20008000800 */
[----:B------:R-:W4:Y:S01]  /*5650*/  LDCU.64 UR8, c[0x0][0x4b8] ;  /* 0x00009700ff0877ac */ /* 0x000f220008000a00 */
        /* <DEDUP_REMOVED lines=342> */
.L_x_40786:
        /* <DEDUP_REMOVED lines=28> */
[----:B---3--:R-:W-:Y:S02]  /*6d80*/  MOV R10, UR8 ;  /* 0x00000008000a7c02 */ /* 0x008fe40008000f00 */
[----:B------:R-:W-:-:S07]  /*6d90*/  MOV R11, UR9 ;  /* 0x00000009000b7c02 */ /* 0x000fce0008000f00 */
[----:B------:R-:W-:-:S07]  /*6da0*/  LEPC R20, `(.L_x_40788) ;  /* 0x000000001014794e */ /* 0x000fce0000000000 */
[----:B--2---:R-:W-:Y:S05]  /*6db0*/  CALL.ABS.NOINC R2 ;  /* 0x0000000002007343 */ /* 0x004fea0003c00000 */
.L_x_40788:
[----:B------:R-:W-:Y:S05]  /*6dc0*/  BSYNC.RECONVERGENT B6 ;  /* 0x0000000000067941 */ /* 0x000fea0003800200 */
.L_x_40787:
[----:B------:R-:W2:Y:S01]  /*6dd0*/  LDG.E.64 R18, desc[UR36][R18.64] ;  /* 0x0000002412127981 */ /* 0x000ea2000c1e1b00 */
[----:B------:R-:W0:Y:S02]  /*6de0*/  LDCU.64 UR4, c[0x0][0x608] ;  /* 0x0000c100ff0477ac */ /* 0x000e240008000a00 */
[----:B0-----:R-:W-:Y:S02]  /*6df0*/  IMAD R5, R17, UR4, RZ ;  /* 0x0000000411057c24 */ /* 0x001fe4000f8e02ff */
[----:B------:R-:W-:-:S04]  /*6e00*/  IMAD.WIDE.U32 R2, R16, UR4, RZ ;  /* 0x0000000410027c25 */ /* 0x000fc8000f8e00ff */
[----:B------:R-:W-:Y:S01]  /*6e10*/  IMAD R5, R16, UR5, R5 ;  /* 0x0000000510057c24 */ /* 0x000fe2000f8e0205 */
[----:B------:R-:W-:-:S04]  /*6e20*/  LEA R4, P0, R2, R23, 0x3 ;  /* 0x0000001702047211 */ /* 0x000fc800078018ff */
[----:B------:R-:W-:-:S04]  /*6e30*/  IADD3 R3, PT, PT, R3, R5, RZ ;  /* 0x0000000503037210 */ /* 0x000fc80007ffe0ff */
[----:B------:R-:W-:-:S05]  /*6e40*/  LEA.HI.X R5, R2, R22, R3, 0x3, P0 ;  /* 0x0000001602057211 */ /* 0x000fca00000f1c03 */
[----:B--2---:R-:W-:Y:S01]  /*6e50*/  STG.E.64 desc[UR36][R4.64], R18 ;  /* 0x0000001204007986 */ /* 0x004fe2000c101b24 */
[----:B------:R-:W-:Y:S05]  /*6e60*/  EXIT ;  /* 0x000000000000794d */ /* 0x000fea0003800000 */
.L_x_40789:
        /* <DEDUP_REMOVED lines=9> */
.L_x_42026:


//--------------------- .text._ZN2at6native24index_elementwise_kernelILi128ELi4EZNS0_22index_copy_kernel_implINS0_10OpaqueTypeILi4EEEEEvRNS_14TensorIteratorElllEUliE_EEvlT1_ --------------------------
	.section	.text._ZN2at6native24index_elementwise_kernelILi128ELi4EZNS0_22index_copy_kernel_implINS0_10OpaqueTypeILi4EEEEEvRNS_14TensorIteratorElllEUliE_EEvlT1_,"ax",@progbits
	.align	128
        .global         _ZN2at6native24index_elementwise_kernelILi128ELi4EZNS0_22index_copy_kernel_implINS0_10OpaqueTypeILi4EEEEEvRNS_14TensorIteratorElllEUliE_EEvlT1_
        .type           _ZN2at6native24index_elementwise_kernelILi128ELi4EZNS0_22index_copy_kernel_implINS0_10OpaqueTypeILi4EEEEEvRNS_14TensorIteratorElllEUliE_EEvlT1_,@function
        .size           _ZN2at6native24index_elementwise_kernelILi128ELi4EZNS0_22index_copy_kernel_implINS0_10OpaqueTypeILi4EEEEEvRNS_14TensorIteratorElllEUliE_EEvlT1_,(.L_x_42027 - _ZN2at6native24index_elementwise_kernelILi128ELi4EZNS0_22index_copy_kernel_implINS0_10OpaqueTypeILi4EEEEEvRNS_14TensorIteratorElllEUliE_EEvlT1_)
        .other          _ZN2at6native24index_elementwise_kernelILi128ELi4EZNS0_22index_copy_kernel_implINS0_10OpaqueTypeILi4EEEEEvRNS_14TensorIteratorElllEUliE_EEvlT1_,@"STO_CUDA_ENTRY STV_DEFAULT"
_ZN2at6native24index_elementwise_kernelILi128ELi4EZNS0_22index_copy_kernel_implINS0_10OpaqueTypeILi4EEEEEvRNS_14TensorIteratorElllEUliE_EEvlT1_:
.text._ZN2at6native24index_elementwise_kernelILi128ELi4EZNS0_22index_copy_kernel_implINS0_10OpaqueTypeILi4EEEEEvRNS_14TensorIteratorElllEUliE_EEvlT1_:
        /* <DEDUP_REMOVED lines=38> */
.L_x_40793:
[----:B------:R-:W0:Y:S01]  /*0260*/  LDC.64 R2, c[0x0][0x5f8] ;  /* 0x00017e00ff027b82 */ /* 0x000e220000000a00 */
[----:B------:R-:W1:Y:S07]  /*0270*/  LDCU.64 UR4, c[0x0][0x608] ;  /* 0x0000c100ff0477ac */ /* 0x000e6e0008000a00 */
[----:B------:R-:W2:Y:S01]  /*0280*/  LDC.64 R8, c[0x0][0x5e8] ;  /* 0x00017a00ff087b82 */ /* 0x000ea20000000a00 */
[----:B0-----:R-:W3:Y:S01]  /*0290*/  LDG.E R3, desc[UR36][R2.64] ;  /* 0x0000002402037981 */ /* 0x001ee2000c1e1900 */
[----:B-1----:R-:W-:Y:S01]  /*02a0*/  IMAD R7, R17, UR4, RZ ;  /* 0x0000000411077c24 */ /* 0x002fe2000f8e02ff */
[----:B------:R-:W-:Y:S01]  /*02b0*/  IADD3 R19, PT, PT, R19, 0x80, RZ ;  /* 0x0000008013137810 */ /* 0x000fe20007ffe0ff */
[----:B------:R-:W-:-:S04]  /*02c0*/  IMAD.WIDE.U32 R4, R16, UR4, RZ ;  /* 0x0000000410047c25 */ /* 0x000fc8000f8e00ff */
[----:B------:R-:W-:Y:S01]  /*02d0*/  IMAD R7, R16, UR5, R7 ;  /* 0x0000000510077c24 */ /* 0x000fe2000f8e0207 */
[----:B--2---:R-:W-:-:S04]  /*02e0*/  LEA R6, P0, R4, R8, 0x2 ;  /* 0x0000000804067211 */ /* 0x004fc800078010ff */
[----:B------:R-:W-:-:S04]  /*02f0*/  IADD3 R0, PT, PT, R5, R7, RZ ;  /* 0x0000000705007210 */ /* 0x000fc80007ffe0ff */
[----:B------:R-:W-:-:S05]  /*0300*/  LEA.HI.X R7, R4, R9, R0, 0x2, P0 ;  /* 0x0000000904077211 */ /* 0x000fca00000f1400 */
[----:B---3--:R0:W-:Y:S02]  /*0310*/  STG.E desc[UR36][R6.64], R3 ;  /* 0x0000000306007986 */ /* 0x0081e4000c101924 */
.L_x_40792:
[----:B------:R-:W-:Y:S05]  /*0320*/  BSYNC.RECONVERGENT B6 ;  /* 0x0000000000067941 */ /* 0x000fea0003800200 */
.L_x_40791:
        /* <DEDUP_REMOVED lines=19> */
[----:B0-----:R-:W0:Y:S01]  /*0460*/  LDC.64 R2, c[0x4][R2] ;  /* 0x0100000002027b82 */ /* 0x001e220000000a00 */
[----:B------:R-:W3:Y:S01]  /*0470*/  LDCU.64 UR8, c[0x4][0x68] ;  /* 0x01000d00ff0877ac */ /* 0x000ee20008000a00 */
[----:B-1----:R-:W-:Y:S02]  /*0480*/  MOV R4, UR4 ;  /* 0x0000000400047c02 */ /* 0x002fe40008000f00 */
[----:B------:R-:W-:-:S02]  /*0490*/  MOV R5, UR5 ;  /* 0x0000000500057c02 */ /* 0x000fc40008000f00 */
[----:B--2---:R-:W-:Y:S02]  /*04a0*/  MOV R6, UR6 ;  /* 0x0000000600067c02 */ /* 0x004fe40008000f00 */
[----:B------:R-:W-:Y:S01]  /*04b0*/  MOV R7, UR7 ;  /* 0x0000000700077c02 */ /* 0x000fe20008000f00 */
[----:B---3--:R-:W-:Y:S01]  /*04c0*/  IMAD.U32 R10, RZ, RZ, UR8 ;  /* 0x00000008ff0a7e24 */ /* 0x008fe2000f8e00ff */
[----:B------:R-:W-:-:S07]  /*04d0*/  MOV R11, UR9 ;  /* 0x00000009000b7c02 */ /* 0x000fce0008000f00 */
[----:B------:R-:W-:-:S07]  /*04e0*/  LEPC R20, `(.L_x_40796) ;  /* 0x000000001014794e */ /* 0x000fce0000000000 */
[----:B0-----:R-:W-:Y:S05]  /*04f0*/  CALL.ABS.NOINC R2 ;  /* 0x0000000002007343 */ /* 0x001fea0003c00000 */
.L_x_40796:
[----:B0-----:R-:W0:Y:S01]  /*0500*/  LDC.64 R6, c[0x0][0x5f8] ;  /* 0x00017e00ff067b82 */ /* 0x001e220000000a00 */
        /* <DEDUP_REMOVED lines=11> */
.L_x_40795:
[----:B------:R-:W-:Y:S05]  /*05c0*/  BSYNC.RECONVERGENT B6 ;  /* 0x0000000000067941 */ /* 0x000fea0003800200 */
.L_x_40794:
        /* <DEDUP_REMOVED lines=21> */
[----:B-1----:R-:W-:Y:S01]  /*0720*/  MOV R4, UR4 ;  /* 0x0000000400047c02 */ /* 0x002fe20008000f00 */
[----:B------:R-:W-:Y:S01]  /*0730*/  IMAD.U32 R5, RZ, RZ, UR5 ;  /* 0x00000005ff057e24 */ /* 0x000fe2000f8e00ff */
[----:B--2---:R-:W-:-:S02]  /*0740*/  MOV R6, UR6 ;  /* 0x0000000600067c02 */ /* 0x004fc40008000f00 */
[----:B------:R-:W-:Y:S02]  /*0750*/  MOV R7, UR7 ;  /* 0x0000000700077c02 */ /* 0x000fe40008000f00 */
[----:B---3--:R-:W-:Y:S02]  /*0760*/  MOV R10, UR8 ;  /* 0x00000008000a7c02 */ /* 0x008fe40008000f00 */
[----:B------:R-:W-:-:S07]  /*0770*/  MOV R11, UR9 ;  /* 0x00000009000b7c02 */ /* 0x000fce0008000f00 */
[----:B------:R-:W-:-:S07]  /*0780*/  LEPC R20, `(.L_x_40799) ;  /* 0x000000001014794e */ /* 0x000fce0000000000 */
[----:B0-----:R-:W-:Y:S05]  /*0790*/  CALL.ABS.NOINC R2 ;  /* 0x0000000002007343 */ /* 0x001fea0003c00000 */
.L_x_40799:
[----:B01----:R-:W0:Y:S01]  /*07a0*/  LDC.64 R6, c[0x0][0x5f8] ;  /* 0x00017e00ff067b82 */ /* 0x003e220000000a00 */
[----:B------:R-:W1:Y:S07]  /*07b0*/  LDCU.64 UR4, c[0x0][0x608] ;  /* 0x0000c100ff0477ac */ /* 0x000e6e0008000a00 */
[----:B------:R-:W2:Y:S01]  /*07c0*/  LDC.64 R8, c[0x0][0x5e8] ;  /* 0x00017a00ff087b82 */ /* 0x000ea20000000a00 */
[----:B0-----:R-:W3:Y:S01]  /*07d0*/  LDG.E R7, desc[UR36][R6.64] ;  /* 0x0000002406077981 */ /* 0x001ee2000c1e1900 */
[----:B-1----:R-:W-:Y:S01]  /*07e0*/  IMAD R5, R17, UR4, RZ ;  /* 0x0000000411057c24 */ /* 0x002fe2000f8e02ff */
[----:B------:R-:W-:Y:S01]  /*07f0*/  IADD3 R19, PT, PT, R19, 0x80, RZ ;  /* 0x0000008013137810 */ /* 0x000fe20007ffe0ff */
[----:B------:R-:W-:-:S04]  /*0800*/  IMAD.WIDE.U32 R2, R16, UR4, RZ ;  /* 0x0000000410027c25 */ /* 0x000fc8000f8e00ff */
[----:B------:R-:W-:Y:S01]  /*0810*/  IMAD R5, R16, UR5, R5 ;  /* 0x0000000510057c24 */ /* 0x000fe2000f8e0205 */
[----:B--2---:R-:W-:-:S03]  /*0820*/  LEA R4, P0, R2, R8, 0x2 ;  /* 0x0000000802047211 */ /* 0x004fc600078010ff */
[----:B------:R-:W-:-:S05]  /*0830*/  IMAD.IADD R0, R3, 0x1, R5 ;  /* 0x0000000103007824 */ /* 0x000fca00078e0205 */
[----:B------:R-:W-:-:S05]  /*0840*/  LEA.HI.X R5, R2, R9, R0, 0x2, P0 ;  /* 0x0000000902057211 */ /* 0x000fca00000f1400 */
[----:B---3--:R2:W-:Y:S02]  /*0850*/  STG.E desc[UR36][R4.64], R7 ;  /* 0x0000000704007986 */ /* 0x0085e4000c101924 */
.L_x_40798:
[----:B------:R-:W-:Y:S05]  /*0860*/  BSYNC.RECONVERGENT B6 ;  /* 0x0000000000067941 */ /* 0x000fea0003800200 */
.L_x_40797:
        /* <DEDUP_REMOVED lines=28> */
.L_x_40800:
[----:B012---:R-:W0:Y:S01]  /*0a30*/  LDC.64 R6, c[0x0][0x5f8] ;  /* 0x00017e00ff067b82 */ /* 0x007e220000000a00 */
[----:B------:R-:W1:Y:S07]  /*0a40*/  LDCU.64 UR4, c[0x0][0x608] ;  /* 0x0000c100ff0477ac */ /* 0x000e6e0008000a00 */
[----:B------:R-:W2:Y:S01]  /*0a50*/  LDC.64 R8, c[0x0][0x5e8] ;  /* 0x00017a00ff087b82 */ /* 0x000ea20000000a00 */
[----:B0-----:R-:W3:Y:S01]  /*0a60*/  LDG.E R7, desc[UR36][R6.64] ;  /* 0x0000002406077981 */ /* 0x001ee2000c1e1900 */
[----:B-1----:R-:W-:-:S02]  /*0a70*/  IMAD R5, R17, UR4, RZ ;  /* 0x0000000411057c24 */ /* 0x002fc4000f8e02ff */
[----:B------:R-:W-:-:S04]  /*0a80*/  IMAD.WIDE.U32 R2, R16, UR4, RZ ;  /* 0x0000000410027c25 */ /* 0x000fc8000f8e00ff */
[----:B------:R-:W-:Y:S01]  /*0a90*/  IMAD R5, R16, UR5, R5 ;  /* 0x0000000510057c24 */ /* 0x000fe2000f8e0205 */
[----:B--2---:R-:W-:-:S04]  /*0aa0*/  LEA R4, P0, R2, R8, 0x2 ;  /* 0x0000000802047211 */ /* 0x004fc800078010ff */
[----:B------:R-:W-:-:S04]  /*0ab0*/  IADD3 R0, PT, PT, R3, R5, RZ ;  /* 0x0000000503007210 */ /* 0x000fc80007ffe0ff */
[----:B------:R-:W-:-:S05]  /*0ac0*/  LEA.HI.X R5, R2, R9, R0, 0x2, P0 ;  /* 0x0000000902057211 */ /* 0x000fca00000f1400 */
[----:B---3--:R-:W-:Y:S01]  /*0ad0*/  STG.E desc[UR36][R4.64], R7 ;  /* 0x0000000704007986 */ /* 0x008fe2000c101924 */
[----:B------:R-:W-:Y:S05]  /*0ae0*/  EXIT ;  /* 0x000000000000794d */ /* 0x000fea0003800000 */
.L_x_40790:
        /* <DEDUP_REMOVED lines=356> */
.L_x_40803:
        /* <DEDUP_REMOVED lines=27> */
.L_x_40805:
[----:B------:R-:W-:Y:S05]  /*22e0*/  BSYNC.RECONVERGENT B6 ;  /* 0x0000000000067941 */ /* 0x000fea0003800200 */
.L_x_40804:
[----:B------:R-:W0:Y:S01]  /*22f0*/  LDCU.64 UR4, c[0x0][0x5f8] ;  /* 0x0000bf00ff0477ac */ /* 0x000e220008000a00 */
[----:B------:R-:W1:Y:S01]  /*2300*/  LDCU.64 UR6, c[0x0][0x5e8] ;  /* 0x0000bd00ff0677ac */ /* 0x000e620008000a00 */
[----:B0-----:R-:W-:-:S04]  /*2310*/  IADD3 R4, P0, PT, R23, UR4, RZ ;  /* 0x0000000417047c10 */ /* 0x001fc8000ff1e0ff */
[----:B------:R-:W-:Y:S01]  /*2320*/  IADD3.X R5, PT, PT, RZ, UR5, RZ, P0, !PT ;  /* 0x00000005ff057c10 */ /* 0x000fe200087fe4ff */
[----:B------:R-:W0:Y:S05]  /*2330*/  LDCU.64 UR4, c[0x0][0x608] ;  /* 0x0000c100ff0477ac */ /* 0x000e2a0008000a00 */
[----:B------:R-:W2:Y:S01]  /*2340*/  LDG.E R5, desc[UR36][R4.64] ;  /* 0x0000002404057981 */ /* 0x000ea2000c1e1900 */
        /* <DEDUP_REMOVED lines=9> */
[----:B--2---:R0:W-:Y:S02]  /*23e0*/  STG.E desc[UR36][R6.64], R5 ;  /* 0x0000000506007986 */ /* 0x0041e4000c101924 */
.L_x_40802:
[----:B------:R-:W-:Y:S05]  /*23f0*/  BSYNC.RECONVERGENT B7 ;  /* 0x0000000000077941 */ /* 0x000fea0003800200 */
.L_x_40801:
        /* <DEDUP_REMOVED lines=20> */
[----:B------:R-:W1:Y:S01]  /*2540*/  LDCU.64 UR6, c[0x0][0x398] ;  /* 0x00007300ff0677ac */ /* 0x000e620008000a00 */
[----:B------:R-:W-:Y:S02]  /*2550*/  MOV R2, RZ ;  /* 0x000000ff00027202 */ /* 0x000fe40000000f00 */
[----:B------:R-:W-:Y:S01]  /*2560*/  ISETP.NE.AND P0, PT, R18, 0x2, PT ;  /* 0x000000021200780c */ /* 0x000fe20003f05270 */
[----:B------:R-:W0:Y:S01]  /*2570*/  LDCU UR4, c[0x0][0x3a0] ;  /* 0x00007400ff0477ac */ /* 0x000e220008000800 */
[----:B------:R-:W2:Y:S01]  /*2580*/  LDCU UR5, c[0x0][0x4c4] ;  /* 0x00009880ff0577ac */ /* 0x000ea20008000800 */
[----:B------:R-:W3:Y:S01]  /*2590*/  LDCU.64 UR8, c[0x0][0x4c8] ;  /* 0x00009900ff0877ac */ /* 0x000ee20008000a00 */
[----:B-1----:R-:W-:-:S05]  /*25a0*/  IMAD.HI.U32 R4, R3, UR7, R2 ;  /* 0x0000000703047c27 */ /* 0x002fca000f8e0002 */
[----:B0-----:R-:W-:-:S04]  /*25b0*/  SHF.R.U32.HI R5, RZ, UR4, R4 ;  /* 0x00000004ff057c19 */ /* 0x001fc80008011604 */
        /* <DEDUP_REMOVED lines=325> */
.L_x_40808:
        /* <DEDUP_REMOVED lines=13> */
[----:B------:R-:W-:Y:S02]  /*3ae0*/  HFMA2 R8, -RZ, RZ, 0, 1.1503696441650390625e-05 ;  /* 0x000000c1ff087431 */ /* 0x000fe400000001ff */
[----:B------:R-:W-:Y:S01]  /*3af0*/  IMAD.MOV.U32 R12, RZ, RZ, 0x1 ;  /* 0x00000001ff0c7424 */ /* 0x000fe200078e00ff */
[----:B------:R-:W-:Y:S01]  /*3b00*/  MOV R13, RZ ;  /* 0x000000ff000d7202 */ /* 0x000fe20000000f00 */
[----:B------:R-:W2:Y:S01]  /*3b10*/  LDCU.64 UR6, c[0x4][0x4c0] ;  /* 0x01009800ff0677ac */ /* 0x000ea20008000a00 */
[----:B------:R-:W3:Y:S01]  /*3b20*/  LDC.64 R2, c[0x4][R2] ;  /* 0x0100000002027b82 */ /* 0x000ee20000000a00 */
[----:B------:R-:W4:Y:S01]  /*3b30*/  LDCU.64 UR8, c[0x4][0x68] ;  /* 0x01000d00ff0877ac */ /* 0x000f220008000a00 */
[----:B-1----:R-:W-:Y:S02]  /*3b40*/  MOV R4, UR4 ;  /* 0x0000000400047c02 */ /* 0x002fe40008000f00 */
[----:B0-----:R-:W-:-:S02]  /*3b50*/  MOV R5, UR5 ;  /* 0x0000000500057c02 */ /* 0x001fc40008000f00 */
[----:B--2---:R-:W-:Y:S02]  /*3b60*/  MOV R6, UR6 ;  /* 0x0000000600067c02 */ /* 0x004fe40008000f00 */
[----:B------:R-:W-:Y:S02]  /*3b70*/  MOV R7, UR7 ;  /* 0x0000000700077c02 */ /* 0x000fe40008000f00 */
[----:B----4-:R-:W-:Y:S02]  /*3b80*/  MOV R10, UR8 ;  /* 0x00000008000a7c02 */ /* 0x010fe40008000f00 */
[----:B------:R-:W-:-:S07]  /*3b90*/  MOV R11, UR9 ;  /* 0x00000009000b7c02 */ /* 0x000fce0008000f00 */
[----:B------:R-:W-:-:S07]  /*3ba0*/  LEPC R20, `(.L_x_40810) ;  /* 0x000000001014794e */ /* 0x000fce0000000000 */
[----:B---3--:R-:W-:Y:S05]  /*3bb0*/  CALL.ABS.NOINC R2 ;  /* 0x0000000002007343 */ /* 0x008fea0003c00000 */
.L_x_40810:
[----:B------:R-:W-:Y:S05]  /*3bc0*/  BSYNC.RECONVERGENT B6 ;  /* 0x0000000000067941 */ /* 0x000fea0003800200 */
.L_x_40809:
[----:B------:R-:W1:Y:S01]  /*3bd0*/  LDCU.64 UR4, c[0x0][0x5f8] ;  /* 0x0000bf00ff0477ac */ /* 0x000e620008000a00 */
[----:B------:R-:W2:Y:S01]  /*3be0*/  LDCU.64 UR6, c[0x0][0x5e8] ;  /* 0x0000bd00ff0677ac */ /* 0x000ea20008000a00 */
[----:B-1----:R-:W-:-:S04]  /*3bf0*/  IADD3 R4, P0, PT, R23, UR4, RZ ;  /* 0x0000000417047c10 */ /* 0x002fc8000ff1e0ff */
[----:B0-----:R-:W-:Y:S01]  /*3c00*/  IADD3.X R5, PT, PT, RZ, UR5, RZ, P0, !PT ;  /* 0x00000005ff057c10 */ /* 0x001fe200087fe4ff */
[----:B------:R-:W0:Y:S05]  /*3c10*/  LDCU.64 UR4, c[0x0][0x608] ;  /* 0x0000c100ff0477ac */ /* 0x000e2a0008000a00 */
[----:B------:R-:W3:Y:S01]  /*3c20*/  LDG.E R5, desc[UR36][R4.64] ;  /* 0x0000002404057981 */ /* 0x000ee2000c1e1900 */
        /* <DEDUP_REMOVED lines=9> */
[----:B---3--:R1:W-:Y:S02]  /*3cc0*/  STG.E desc[UR36][R6.64], R5 ;  /* 0x0000000506007986 */ /* 0x0083e4000c101924 */
.L_x_40807:
[----:B------:R-:W-:Y:S05]  /*3cd0*/  BSYNC.RECONVERGENT B7 ;  /* 0x0000000000077941 */ /* 0x000fea0003800200 */
.L_x_40806:
        /* <DEDUP_REMOVED lines=20> */
[----:B------:R-:W2:Y:S01]  /*3e20*/  LDCU.64 UR6, c[0x0][0x398] ;  /* 0x00007300ff0677ac */ /* 0x000ea20008000a00 */
[----:B------:R-:W-:Y:S01]  /*3e30*/  IMAD.MOV.U32 R2, RZ, RZ, RZ ;  /* 0x000000ffff027224 */ /* 0x000fe200078e00ff */
[----:B------:R-:W-:Y:S01]  /*3e40*/  ISETP.NE.AND P0, PT, R18, 0x2, PT ;  /* 0x000000021200780c */ /* 0x000fe20003f05270 */
[----:B------:R-:W0:Y:S01]  /*3e50*/  LDCU UR4, c[0x0][0x3a0] ;  /* 0x00007400ff0477ac */ /* 0x000e220008000800 */
[----:B------:R-:W3:Y:S01]  /*3e60*/  LDCU UR5, c[0x0][0x4c4] ;  /* 0x00009880ff0577ac */ /* 0x000ee20008000800 */
[----:B------:R-:W4:Y:S01]  /*3e70*/  LDCU.64 UR8, c[0x0][0x4c8] ;  /* 0x00009900ff0877ac */ /* 0x000f220008000a00 */
[----:B--2---:R-:W-:-:S05]  /*3e80*/  IMAD.HI.U32 R4, R3, UR7, R2 ;  /* 0x0000000703047c27 */ /* 0x004fca000f8e0002 */
[----:B01----:R-:W-:-:S04]  /*3e90*/  SHF.R.U32.HI R5, RZ, UR4, R4 ;  /* 0x00000004ff057c19 */ /* 0x003fc80008011604 */
        /* <DEDUP_REMOVED lines=325> */
.L_x_40813:
        /* <DEDUP_REMOVED lines=17> */
[----:B------:R-:W4:Y:S01]  /*5400*/  LDC.64 R2, c[0x4][R2] ;  /* 0x0100000002027b82 */ /* 0x000f220000000a00 */
[----:B------:R-:W5:Y:S01]  /*5410*/  LDCU.64 UR8, c[0x4][0x68] ;  /* 0x01000d00ff0877ac */ /* 0x000f620008000a00 */
[----:B--2---:R-:W-:Y:S02]  /*5420*/  MOV R4, UR4 ;  /* 0x0000000400047c02 */ /* 0x004fe40008000f00 */
[----:B01----:R-:W-:-:S02]  /*5430*/  MOV R5, UR5 ;  /* 0x0000000500057c02 */ /* 0x003fc40008000f00 */
[----:B---3--:R-:W-:Y:S02]  /*5440*/  MOV R6, UR6 ;  /* 0x0000000600067c02 */ /* 0x008fe40008000f00 */
[----:B------:R-:W-:Y:S02]  /*5450*/  MOV R7, UR7 ;  /* 0x0000000700077c02 */ /* 0x000fe40008000f00 */
[----:B-----5:R-:W-:Y:S01]  /*5460*/  MOV R10, UR8 ;  /* 0x00000008000a7c02 */ /* 0x020fe20008000f00 */
[----:B------:R-:W-:-:S07]  /*5470*/  IMAD.U32 R11, RZ, RZ, UR9 ;  /* 0x00000009ff0b7e24 */ /* 0x000fce000f8e00ff */
[----:B------:R-:W-:-:S07]  /*5480*/  LEPC R20, `(.L_x_40815) ;  /* 0x000000001014794e */ /* 0x000fce0000000000 */
[----:B----4-:R-:W-:Y:S05]  /*5490*/  CALL.ABS.NOINC R2 ;  /* 0x0000000002007343 */ /* 0x010fea0003c00000 */
.L_x_40815:
[----:B------:R-:W-:Y:S05]  /*54a0*/  BSYNC.RECONVERGENT B6 ;  /* 0x0000000000067941 */ /* 0x000fea0003800200 */
.L_x_40814:
[----:B------:R-:W2:Y:S01]  /*54b0*/  LDCU.64 UR4, c[0x0][0x5f8] ;  /* 0x0000bf00ff0477ac */ /* 0x000ea20008000a00 */
[----:B------:R-:W3:Y:S01]  /*54c0*/  LDCU.64 UR6, c[0x0][0x5e8] ;  /* 0x0000bd00ff0677ac */ /* 0x000ee20008000a00 */
[----:B--2---:R-:W-:-:S04]  /*54d0*/  IADD3 R4, P0, PT, R23, UR4, RZ ;  /* 0x0000000417047c10 */ /* 0x004fc8000ff1e0ff */
[----:B01----:R-:W-:Y:S01]  /*54e0*/  IADD3.X R5, PT, PT, RZ, UR5, RZ, P0, !PT ;  /* 0x00000005ff057c10 */ /* 0x003fe200087fe4ff */
[----:B------:R-:W0:Y:S05]  /*54f0*/  LDCU.64 UR4, c[0x0][0x608] ;  /* 0x0000c100ff0477ac */ /* 0x000e2a0008000a00 */
[----:B------:R-:W2:Y:S01]  /*5500*/  LDG.E R5, desc[UR36][R4.64] ;  /* 0x0000002404057981 */ /* 0x000ea2000c1e1900 */
[----:B---3--:R-:W-:Y:S02]  /*5510*/  IADD3 R7, P0, PT, R25, UR6, RZ ;  /* 0x0000000619077c10 */ /* 0x008fe4000ff1e0ff */
        /* <DEDUP_REMOVED lines=9> */
.L_x_40812:
[----:B------:R-:W-:Y:S05]  /*55b0*/  BSYNC.RECONVERGENT B7 ;  /* 0x0000000000077941 */ /* 0x000fea0003800200 */
.L_x_40811:
        /* <DEDUP_REMOVED lines=352> */
.L_x_40816:
        /* <DEDUP_REMOVED lines=32> */
.L_x_40818:
[----:B------:R-:W-:Y:S05]  /*6dc0*/  BSYNC.RECONVERGENT B6 ;  /* 0x0000000000067941 */ /* 0x000fea0003800200 */
.L_x_40817:
[----:B------:R-:W2:Y:S01]  /*6dd0*/  LDG.E R19, desc[UR36][R18.64] ;  /* 0x0000002412137981 */ /* 0x000ea2000c1e1900 */
[----:B------:R-:W0:Y:S02]  /*6de0*/  LDCU.64 UR4, c[0x0][0x608] ;  /* 0x0000c100ff0477ac */ /* 0x000e240008000a00 */
[----:B0-----:R-:W-:Y:S02]  /*6df0*/  IMAD R5, R17, UR4, RZ ;  /* 0x0000000411057c24 */ /* 0x001fe4000f8e02ff */
[----:B------:R-:W-:-:S04]  /*6e00*/  IMAD.WIDE.U32 R2, R16, UR4, RZ ;  /* 0x0000000410027c25 */ /* 0x000fc8000f8e00ff */
[----:B------:R-:W-:Y:S01]  /*6e10*/  IMAD R5, R16, UR5, R5 ;  /* 0x0000000510057c24 */ /* 0x000fe2000f8e0205 */
[----:B------:R-:W-:-:S04]  /*6e20*/  LEA R4, P0, R2, R23, 0x2 ;  /* 0x0000001702047211 */ /* 0x000fc800078010ff */
[----:B------:R-:W-:-:S04]  /*6e30*/  IADD3 R3, PT, PT, R3, R5, RZ ;  /* 0x0000000503037210 */ /* 0x000fc80007ffe0ff */
[----:B------:R-:W-:-:S05]  /*6e40*/  LEA.HI.X R5, R2, R22, R3, 0x2, P0 ;  /* 0x0000001602057211 */ /* 0x000fca00000f1403 */
[----:B--2---:R-:W-:Y:S01]  /*6e50*/  STG.E desc[UR36][R4.64], R19 ;  /* 0x0000001304007986 */ /* 0x004fe2000c101924 */
[----:B------:R-:W-:Y:S05]  /*6e60*/  EXIT ;  /* 0x000000000000794d */ /* 0x000fea0003800000 */
.L_x_40819:
        /* <DEDUP_REMOVED lines=9> */
.L_x_42027:


//--------------------- .text._ZN2at6native24index_elementwise_kernelILi128ELi4EZNS0_22index_copy_kernel_implINS0_10OpaqueTypeILi1EEEEEvRNS_14TensorIteratorElllEUliE_EEvlT1_ --------------------------
	.section	.text._ZN2at6native24index_elementwise_kernelILi128ELi4EZNS0_22index_copy_kernel_implINS0_10OpaqueTypeILi1EEEEEvRNS_14TensorIteratorElllEUliE_EEvlT1_,"ax",@progbits
	.align	128
        .global         _ZN2at6native24index_elementwise_kernelILi128ELi4EZNS0_22index_copy_kernel_implINS0_10OpaqueTypeILi1EEEEEvRNS_14TensorIteratorElllEUliE_EEvlT1_
        .type           _ZN2at6native24index_elementwise_kernelILi128ELi4EZNS0_22index_copy_kernel_implINS0_10OpaqueTypeILi1EEEEEvRNS_14TensorIteratorElllEUliE_EEvlT1_,@function
        .size           _ZN2at6native24index_elementwise_kernelILi128ELi4EZNS0_22index_copy_kernel_implINS0_10OpaqueTypeILi1EEEEEvRNS_14TensorIteratorElllEUliE_EEvlT1_,(.L_x_42028 - _ZN2at6native24index_elementwise_kernelILi128ELi4EZNS0_22index_copy_kernel_implINS0_10OpaqueTypeILi1EEEEEvRNS_14TensorIteratorElllEUliE_EEvlT1_)
        .other          _ZN2at6native24index_elementwise_kernelILi128ELi4EZNS0_22index_copy_kernel_implINS0_10OpaqueTypeILi1EEEEEvRNS_14TensorIteratorElllEUliE_EEvlT1_,@"STO_CUDA_ENTRY STV_DEFAULT"
_ZN2at6native24index_elementwise_kernelILi128ELi4EZNS0_22index_copy_kernel_implINS0_10OpaqueTypeILi1EEEEEvRNS_14TensorIteratorElllEUliE_EEvlT1_:
.text._ZN2at6native24index_elementwise_kernelILi128ELi4EZNS0_22index_copy_kernel_implINS0_10OpaqueTypeILi1EEEEEvRNS_14TensorIteratorElllEUliE_EEvlT1_:
        /* <DEDUP_REMOVED lines=38> */
.L_x_40823:
[----:B------:R-:W0:Y:S01]  /*0260*/  LDC.64 R2, c[0x0][0x5f8] ;  /* 0x00017e00ff027b82 */ /* 0x000e220000000a00 */
[----:B------:R-:W1:Y:S07]  /*0270*/  LDCU.64 UR4, c[0x0][0x608] ;  /* 0x0000c100ff0477ac */ /* 0x000e6e0008000a00 */
[----:B------:R-:W2:Y:S01]  /*0280*/  LDC.64 R4, c[0x0][0x5e8] ;  /* 0x00017a00ff047b82 */ /* 0x000ea20000000a00 */
[----:B0-----:R-:W3:Y:S01]  /*0290*/  LDG.E.U8 R3, desc[UR36][R2.64] ;  /* 0x0000002402037981 */ /* 0x001ee2000c1e1100 */
[----:B-1----:R-:W-:-:S02]  /*02a0*/  IMAD R7, R17, UR4, RZ ;  /* 0x0000000411077c24 */ /* 0x002fc4000f8e02ff */
[----:B------:R-:W-:Y:S02]  /*02b0*/  VIADD R19, R19, 0x80 ;  /* 0x0000008013137836 */ /* 0x000fe40000000000 */
[C---:B------:R-:W-:Y:S02]  /*02c0*/  IMAD R7, R16.reuse, UR5, R7 ;  /* 0x0000000510077c24 */ /* 0x040fe4000f8e0207 */
[----:B--2---:R-:W-:-:S05]  /*02d0*/  IMAD.WIDE.U32 R4, R16, UR4, R4 ;  /* 0x0000000410047c25 */ /* 0x004fca000f8e0004 */
[----:B------:R-:W-:-:S05]  /*02e0*/  IADD3 R5, PT, PT, R5, R7, RZ ;  /* 0x0000000705057210 */ /* 0x000fca0007ffe0ff */
[----:B---3--:R0:W-:Y:S02]  /*02f0*/  STG.E.U8 desc[UR36][R4.64], R3 ;  /* 0x0000000304007986 */ /* 0x0081e4000c101124 */
.L_x_40822:
[----:B------:R-:W-:Y:S05]  /*0300*/  BSYNC.RECONVERGENT B6 ;  /* 0x0000000000067941 */ /* 0x000fea0003800200 */
.L_x_40821:
        /* <DEDUP_REMOVED lines=24> */
[----:B------:R-:W-:Y:S02]  /*0490*/  MOV R7, UR7 ;  /* 0x0000000700077c02 */ /* 0x000fe40008000f00 */
[----:B---3--:R-:W-:Y:S02]  /*04a0*/  MOV R10, UR8 ;  /* 0x00000008000a7c02 */ /* 0x008fe40008000f00 */
[----:B------:R-:W-:-:S07]  /*04b0*/  MOV R11, UR9 ;  /* 0x00000009000b7c02 */ /* 0x000fce0008000f00 */
[----:B------:R-:W-:-:S07]  /*04c0*/  LEPC R20, `(.L_x_40826) ;  /* 0x000000001014794e */ /* 0x000fce0000000000 */
[----:B0-----:R-:W-:Y:S05]  /*04d0*/  CALL.ABS.NOINC R2 ;  /* 0x0000000002007343 */ /* 0x001fea0003c00000 */
.L_x_40826:
[----:B0-----:R-:W0:Y:S01]  /*04e0*/  LDC.64 R4, c[0x0][0x5f8] ;  /* 0x00017e00ff047b82 */ /* 0x001e220000000a00 */
[----:B------:R-:W1:Y:S07]  /*04f0*/  LDCU.64 UR4, c[0x0][0x608] ;  /* 0x0000c100ff0477ac */ /* 0x000e6e0008000a00 */
[----:B------:R-:W2:Y:S01]  /*0500*/  LDC.64 R2, c[0x0][0x5e8] ;  /* 0x00017a00ff027b82 */ /* 0x000ea20000000a00 */
[----:B0-----:R-:W3:Y:S01]  /*0510*/  LDG.E.U8 R5, desc[UR36][R4.64] ;  /* 0x0000002404057981 */ /* 0x001ee2000c1e1100 */
[----:B-1----:R-:W-:Y:S01]  /*0520*/  IMAD R7, R17, UR4, RZ ;  /* 0x0000000411077c24 */ /* 0x002fe2000f8e02ff */
[----:B------:R-:W-:-:S03]  /*0530*/  IADD3 R19, PT, PT, R19, 0x80, RZ ;  /* 0x0000008013137810 */ /* 0x000fc60007ffe0ff */
[C---:B------:R-:W-:Y:S02]  /*0540*/  IMAD R7, R16.reuse, UR5, R7 ;  /* 0x0000000510077c24 */ /* 0x040fe4000f8e0207 */
[----:B--2---:R-:W-:-:S04]  /*0550*/  IMAD.WIDE.U32 R2, R16, UR4, R2 ;  /* 0x0000000410027c25 */ /* 0x004fc8000f8e0002 */
[----:B------:R-:W-:-:S05]  /*0560*/  IMAD.IADD R3, R3, 0x1, R7 ;  /* 0x0000000103037824 */ /* 0x000fca00078e0207 */
[----:B---3--:R1:W-:Y:S02]  /*0570*/  STG.E.U8 desc[UR36][R2.64], R5 ;  /* 0x0000000502007986 */ /* 0x0083e4000c101124 */
.L_x_40825:
[----:B------:R-:W-:Y:S05]  /*0580*/  BSYNC.RECONVERGENT B6 ;  /* 0x0000000000067941 */ /* 0x000fea0003800200 */
.L_x_40824:
        /* <DEDUP_REMOVED lines=13> */
[----:B-1----:R-:W-:Y:S01]  /*0660*/  MOV R2, 0x0 ;  /* 0x0000000000027802 */ /* 0x002fe20000000f00 */
[----:B------:R-:W1:Y:S01]  /*0670*/  LDCU.64 UR4, c[0x4][0x4d8] ;  /* 0x01009b00ff0477ac */ /* 0x000e620008000a00 */
[----:B------:R-:W-:Y:S01]  /*0680*/  HFMA2 R8, -RZ, RZ, 0, 1.1503696441650390625e-05 ;  /* 0x000000c1ff087431 */ /* 0x000fe200000001ff */
[----:B------:R-:W-:Y:S01]  /*0690*/  MOV R12, 0x1 ;  /* 0x00000001000c7802 */ /* 0x000fe20000000f00 */
[----:B------:R-:W-:Y:S01]  /*06a0*/  IMAD.MOV.U32 R13, RZ, RZ, RZ ;  /* 0x000000ffff0d7224 */ /* 0x000fe200078e00ff */
        /* <DEDUP_REMOVED lines=11> */
.L_x_40829:
[----:B01----:R-:W0:Y:S01]  /*0760*/  LDC.64 R4, c[0x0][0x5f8] ;  /* 0x00017e00ff047b82 */ /* 0x003e220000000a00 */
[----:B------:R-:W1:Y:S07]  /*0770*/  LDCU.64 UR4, c[0x0][0x608] ;  /* 0x0000c100ff0477ac */ /* 0x000e6e0008000a00 */
[----:B------:R-:W2:Y:S01]  /*0780*/  LDC.64 R2, c[0x0][0x5e8] ;  /* 0x00017a00ff027b82 */ /* 0x000ea20000000a00 */
[----:B0-----:R-:W3:Y:S01]  /*0790*/  LDG.E.U8 R5, desc[UR36][R4.64] ;  /* 0x0000002404057981 */ /* 0x001ee2000c1e1100 */
[----:B-1----:R-:W-:Y:S01]  /*07a0*/  IMAD R7, R17, UR4, RZ ;  /* 0x0000000411077c24 */ /* 0x002fe2000f8e02ff */
[----:B------:R-:W-:-:S03]  /*07b0*/  IADD3 R19, PT, PT, R19, 0x80, RZ ;  /* 0x0000008013137810 */ /* 0x000fc60007ffe0ff */
[C---:B------:R-:W-:Y:S02]  /*07c0*/  IMAD R7, R16.reuse, UR5, R7 ;  /* 0x0000000510077c24 */ /* 0x040fe4000f8e0207 */
[----:B--2---:R-:W-:-:S05]  /*07d0*/  IMAD.WIDE.U32 R2, R16, UR4, R2 ;  /* 0x0000000410027c25 */ /* 0x004fca000f8e0002 */
[----:B------:R-:W-:-:S05]  /*07e0*/  IADD3 R3, PT, PT, R3, R7, RZ ;  /* 0x0000000703037210 */ /* 0x000fca0007ffe0ff */
[----:B---3--:R2:W-:Y:S02]  /*07f0*/  STG.E.U8 desc[UR36][R2.64], R5 ;  /* 0x0000000502007986 */ /* 0x0085e4000c101124 */
.L_x_40828:
[----:B------:R-:W-:Y:S05]  /*0800*/  BSYNC.RECONVERGENT B6 ;  /* 0x0000000000067941 */ /* 0x000fea0003800200 */
.L_x_40827:
        /* <DEDUP_REMOVED lines=14> */
[----:B------:R-:W-:Y:S02]  /*08f0*/  HFMA2 R8, -RZ, RZ, 0, 1.1503696441650390625e-05 ;  /* 0x000000c1ff087431 */ /* 0x000fe400000001ff */
[----:B------:R-:W-:Y:S01]  /*0900*/  IMAD.MOV.U32 R12, RZ, RZ, 0x1 ;  /* 0x00000001ff0c7424 */ /* 0x000fe200078e00ff */
[----:B012---:R0:W1:Y:S01]  /*0910*/  LDC.64 R2, c[0x4][R0] ;  /* 0x0100000000027b82 */ /* 0x0070620000000a00 */
        /* <DEDUP_REMOVED lines=11> */
.L_x_40830:
[----:B012---:R-:W0:Y:S01]  /*09d0*/  LDC.64 R4, c[0x0][0x5f8] ;  /* 0x00017e00ff047b82 */ /* 0x007e220000000a00 */
[----:B------:R-:W1:Y:S07]  /*09e0*/  LDCU.64 UR4, c[0x0][0x608] ;  /* 0x0000c100ff0477ac */ /* 0x000e6e0008000a00 */
[----:B------:R-:W2:Y:S01]  /*09f0*/  LDC.64 R2, c[0x0][0x5e8] ;  /* 0x00017a00ff027b82 */ /* 0x000ea20000000a00 */
[----:B0-----:R-:W3:Y:S01]  /*0a00*/  LDG.E.U8 R5, desc[UR36][R4.64] ;  /* 0x0000002404057981 */ /* 0x001ee2000c1e1100 */
[----:B-1----:R-:W-:-:S04]  /*0a10*/  IMAD R7, R17, UR4, RZ ;  /* 0x0000000411077c24 */ /* 0x002fc8000f8e02ff */
[C---:B------:R-:W-:Y:S02]  /*0a20*/  IMAD R7, R16.reuse, UR5, R7 ;  /* 0x0000000510077c24 */ /* 0x040fe4000f8e0207 */
[----:B--2---:R-:W-:-:S05]  /*0a30*/  IMAD.WIDE.U32 R2, R16, UR4, R2 ;  /* 0x0000000410027c25 */ /* 0x004fca000f8e0002 */
[----:B------:R-:W-:-:S05]  /*0a40*/  IADD3 R3, PT, PT, R3, R7, RZ ;  /* 0x0000000703037210 */ /* 0x000fca0007ffe0ff */
[----:B---3--:R-:W-:Y:S01]  /*0a50*/  STG.E.U8 desc[UR36][R2.64], R5 ;  /* 0x0000000502007986 */ /* 0x008fe2000c101124 */
[----:B------:R-:W-:Y:S05]  /*0a60*/  EXIT ;  /* 0x000000000000794d */ /* 0x000fea0003800000 */
.L_x_40820:
        /* <DEDUP_REMOVED lines=356> */
.L_x_40833:
        /* <DEDUP_REMOVED lines=27> */
.L_x_40835:
[----:B------:R-:W-:Y:S05]  /*2260*/  BSYNC.RECONVERGENT B6 ;  /* 0x0000000000067941 */ /* 0x000fea0003800200 */
.L_x_40834:
[----:B------:R-:W0:Y:S01]  /*2270*/  LDCU.64 UR4, c[0x0][0x5f8] ;  /* 0x0000bf00ff0477ac */ /* 0x000e220008000a00 */
[----:B------:R-:W1:Y:S01]  /*2280*/  LDCU.64 UR6, c[0x0][0x608] ;  /* 0x0000c100ff0677ac */ /* 0x000e620008000a00 */
[----:B0-----:R-:W-:-:S05]  /*2290*/  IADD3 R4, P0, PT, R23, UR4, RZ ;  /* 0x0000000417047c10 */ /* 0x001fca000ff1e0ff */
[----:B------:R-:W-:Y:S01]  /*22a0*/  IMAD.X R5, RZ, RZ, UR5, P0 ;  /* 0x00000005ff057e24 */ /* 0x000fe200080e06ff */
[----:B------:R-:W0:Y:S05]  /*22b0*/  LDCU.64 UR4, c[0x0][0x5e8] ;  /* 0x0000bd00ff0477ac */ /* 0x000e2a0008000a00 */
[----:B------:R-:W2:Y:S01]  /*22c0*/  LDG.E.U8 R5, desc[UR36][R4.64] ;  /* 0x0000002404057981 */ /* 0x000ea2000c1e1100 */
[----:B-1----:R-:W-:Y:S01]  /*22d0*/  IMAD R7, R17, UR6, RZ ;  /* 0x0000000611077c24 */ /* 0x002fe2000f8e02ff */
[----:B------:R-:W-:-:S03]  /*22e0*/  IADD3 R19, PT, PT, R19, 0x80, RZ ;  /* 0x0000008013137810 */ /* 0x000fc60007ffe0ff */
[----:B------:R-:W-:Y:S01]  /*22f0*/  IMAD R7, R16, UR7, R7 ;  /* 0x0000000710077c24 */ /* 0x000fe2000f8e0207 */
[----:B0-----:R-:W-:-:S04]  /*2300*/  IADD3 R2, P0, PT, R25, UR4, RZ ;  /* 0x0000000419027c10 */ /* 0x001fc8000ff1e0ff */
[----:B------:R-:W-:-:S03]  /*2310*/  IADD3.X R3, PT, PT, RZ, UR5, RZ, P0, !PT ;  /* 0x00000005ff037c10 */ /* 0x000fc600087fe4ff */
[----:B------:R-:W-:-:S05]  /*2320*/  IMAD.WIDE.U32 R16, R16, UR6, R2 ;  /* 0x0000000610107c25 */ /* 0x000fca000f8e0002 */
[----:B------:R-:W-:-:S05]  /*2330*/  IADD3 R17, PT, PT, R17, R7, RZ ;  /* 0x0000000711117210 */ /* 0x000fca0007ffe0ff */
[----:B--2---:R0:W-:Y:S02]  /*2340*/  STG.E.U8 desc[UR36][R16.64], R5 ;  /* 0x0000000510007986 */ /* 0x0041e4000c101124 */
.L_x_40832:
[----:B------:R-:W-:Y:S05]  /*2350*/  BSYNC.RECONVERGENT B7 ;  /* 0x0000000000077941 */ /* 0x000fea0003800200 */
.L_x_40831:
[----:B------:R-:W1:Y:S01]  /*2360*/  LDCU.64 UR4, c[0x0][0x380] ;  /* 0x00007000ff0477ac */ /* 0x000e620008000a00 */
[----:B------:R-:W-:Y:S01]  /*2370*/  BSSY.RECONVERGENT B7, `(.L_x_40836) ;  /* 0x000018a000077945 */ /* 0x000fe20003800200 */
[----:B-1----:R-:W-:-:S04]  /*2380*/  ISETP.GE.U32.AND P0, PT, R19, UR4, PT ;  /* 0x0000000413007c0c */ /* 0x002fc8000bf06070 */
[----:B------:R-:W-:-:S13]  /*2390*/  ISETP.GE.AND.EX P0, PT, RZ, UR5, PT, P0 ;  /* 0x00000005ff007c0c */ /* 0x000fda000bf06300 */
[----:B------:R-:W-:Y:S05]  /*23a0*/  @P0 BRA `(.L_x_40837) ;  /* 0x0000001800180947 */ /* 0x000fea0003800000 */
[----:B------:R-:W1:Y:S01]  /*23b0*/  LDCU.64 UR4, c[0x0][0x390] ;  /* 0x00007200ff0477ac */ /* 0x000e620008000a00 */
[----:B------:R-:W-:Y:S02]  /*23c0*/  MOV R2, RZ ;  /* 0x000000ff00027202 */ /* 0x000fe40000000f00 */
[----:B------:R-:W-:Y:S01]  /*23d0*/  MOV R3, R19 ;  /* 0x0000001300037202 */ /* 0x000fe20000000f00 */
[----:B------:R-:W2:Y:S01]  /*23e0*/  LDCU UR6, c[0x0][0x38c] ;  /* 0x00007180ff0677ac */ /* 0x000ea20008000800 */
[----:B------:R-:W-:Y:S01]  /*23f0*/  ISETP.NE.AND P0, PT, R22, RZ, PT ;  /* 0x000000ff1600720c */ /* 0x000fe20003f05270 */
        /* <DEDUP_REMOVED lines=11> */
[----:B------:R-:W-:Y:S01]  /*24b0*/  HFMA2 R2, -RZ, RZ, 0, 0 ;  /* 0x00000000ff027431 */ /* 0x000fe200000001ff */
        /* <DEDUP_REMOVED lines=331> */
.L_x_40838:
[----:B------:R-:W0:Y:S02]  /*3970*/  LDCU.64 UR4, c[0x0][0x5f0] ;  /* 0x0000be00ff0477ac */ /* 0x000e240008000a00 */
[----:B0-----:R-:W-:-:S05]  /*3980*/  IADD3 R16, P0, PT, R0, UR4, RZ ;  /* 0x0000000400107c10 */ /* 0x001fca000ff1e0ff */
[----:B------:R-:W-:Y:S01]  /*3990*/  IMAD.X R17, RZ, RZ, UR5, P0 ;  /* 0x00000005ff117e24 */ /* 0x000fe200080e06ff */
        /* <DEDUP_REMOVED lines=24> */
.L_x_40840:
[----:B------:R-:W-:Y:S05]  /*3b20*/  BSYNC.RECONVERGENT B6 ;  /* 0x0000000000067941 */ /* 0x000fea0003800200 */
.L_x_40839:
[----:B------:R-:W0:Y:S01]  /*3b30*/  LDCU.64 UR4, c[0x0][0x5f8] ;  /* 0x0000bf00ff0477ac */ /* 0x000e220008000a00 */
[----:B------:R-:W1:Y:S01]  /*3b40*/  LDCU.64 UR6, c[0x0][0x608] ;  /* 0x0000c100ff0677ac */ /* 0x000e620008000a00 */
[----:B0-----:R-:W-:-:S04]  /*3b50*/  IADD3 R4, P0, PT, R23, UR4, RZ ;  /* 0x0000000417047c10 */ /* 0x001fc8000ff1e0ff */
[----:B------:R-:W-:Y:S01]  /*3b60*/  IADD3.X R5, PT, PT, RZ, UR5, RZ, P0, !PT ;  /* 0x00000005ff057c10 */ /* 0x000fe200087fe4ff */
[----:B------:R-:W0:Y:S05]  /*3b70*/  LDCU.64 UR4, c[0x0][0x5e8] ;  /* 0x0000bd00ff0477ac */ /* 0x000e2a0008000a00 */
[----:B------:R-:W2:Y:S01]  /*3b80*/  LDG.E.U8 R5, desc[UR36][R4.64] ;  /* 0x0000002404057981 */ /* 0x000ea2000c1e1100 */
[----:B-1----:R-:W-:Y:S01]  /*3b90*/  IMAD R7, R17, UR6, RZ ;  /* 0x0000000611077c24 */ /* 0x002fe2000f8e02ff */
[----:B------:R-:W-:-:S03]  /*3ba0*/  IADD3 R19, PT, PT, R19, 0x80, RZ ;  /* 0x0000008013137810 */ /* 0x000fc60007ffe0ff */
[----:B------:R-:W-:Y:S01]  /*3bb0*/  IMAD R7, R16, UR7, R7 ;  /* 0x0000000710077c24 */ /* 0x000fe2000f8e0207 */
[----:B0-----:R-:W-:-:S05]  /*3bc0*/  IADD3 R2, P0, PT, R25, UR4, RZ ;  /* 0x0000000419027c10 */ /* 0x001fca000ff1e0ff */
[----:B------:R-:W-:Y:S02]  /*3bd0*/  IMAD.X R3, RZ, RZ, UR5, P0 ;  /* 0x00000005ff037e24 */ /* 0x000fe400080e06ff */
[----:B------:R-:W-:-:S05]  /*3be0*/  IMAD.WIDE.U32 R16, R16, UR6, R2 ;  /* 0x0000000610107c25 */ /* 0x000fca000f8e0002 */
[----:B------:R-:W-:-:S05]  /*3bf0*/  IADD3 R17, PT, PT, R17, R7, RZ ;  /* 0x0000000711117210 */ /* 0x000fca0007ffe0ff */
[----:B--2---:R1:W-:Y:S02]  /*3c00*/  STG.E.U8 desc[UR36][R16.64], R5 ;  /* 0x0000000510007986 */ /* 0x0043e4000c101124 */
.L_x_40837:
[----:B------:R-:W-:Y:S05]  /*3c10*/  BSYNC.RECONVERGENT B7 ;  /* 0x0000000000077941 */ /* 0x000fea0003800200 */
.L_x_40836:
[----:B------:R-:W2:Y:S01]  /*3c20*/  LDCU.64 UR4, c[0x0][0x380] ;  /* 0x00007000ff0477ac */ /* 0x000ea20008000a00 */
[----:B------:R-:W-:Y:S01]  /*3c30*/  BSSY.RECONVERGENT B7, `(.L_x_40841) ;  /* 0x000018a000077945 */ /* 0x000fe20003800200 */
[----:B--2---:R-:W-:-:S04]  /*3c40*/  ISETP.GE.U32.AND P0, PT, R19, UR4, PT ;  /* 0x0000000413007c0c */ /* 0x004fc8000bf06070 */
[----:B------:R-:W-:-:S13]  /*3c50*/  ISETP.GE.AND.EX P0, PT, RZ, UR5, PT, P0 ;  /* 0x00000005ff007c0c */ /* 0x000fda000bf06300 */
[----:B------:R-:W-:Y:S05]  /*3c60*/  @P0 BRA `(.L_x_40842) ;  /* 0x0000001800180947 */ /* 0x000fea0003800000 */
[----:B------:R-:W2:Y:S01]  /*3c70*/  LDCU.64 UR4, c[0x0][0x390] ;  /* 0x00007200ff0477ac */ /* 0x000ea20008000a00 */
[----:B------:R-:W-:Y:S02]  /*3c80*/  MOV R2, RZ ;  /* 0x000000ff00027202 */ /* 0x000fe40000000f00 */
        /* <DEDUP_REMOVED lines=14> */
[----:B------:R-:W-:Y:S01]  /*3d70*/  HFMA2 R2, -RZ, RZ, 0, 0 ;  /* 0x00000000ff027431 */ /* 0x000fe200000001ff */
        /* <DEDUP_REMOVED lines=331> */
.L_x_40843:
[----:B------:R-:W0:Y:S02]  /*5230*/  LDCU.64 UR4, c[0x0][0x5f0] ;  /* 0x0000be00ff0477ac */ /* 0x000e240008000a00 */
[----:B01----:R-:W-:-:S04]  /*5240*/  IADD3 R16, P0, PT, R0, UR4, RZ ;  /* 0x0000000400107c10 */ /* 0x003fc8000ff1e0ff */
        /* <DEDUP_REMOVED lines=17> */
[----:B0-----:R-:W-:Y:S01]  /*5360*/  IMAD.U32 R4, RZ, RZ, UR4 ;  /* 0x00000004ff047e24 */ /* 0x001fe2000f8e00ff */
[----:B------:R-:W-:Y:S02]  /*5370*/  MOV R5, UR5 ;  /* 0x0000000500057c02 */ /* 0x000fe40008000f00 */
[----:B-1----:R-:W-:-:S02]  /*5380*/  MOV R6, UR6 ;  /* 0x0000000600067c02 */ /* 0x002fc40008000f00 */
[----:B------:R-:W-:Y:S02]  /*5390*/  MOV R7, UR7 ;  /* 0x0000000700077c02 */ /* 0x000fe40008000f00 */
[----:B---3--:R-:W-:Y:S02]  /*53a0*/  MOV R10, UR8 ;  /* 0x00000008000a7c02 */ /* 0x008fe40008000f00 */
[----:B------:R-:W-:-:S07]  /*53b0*/  MOV R11, UR9 ;  /* 0x00000009000b7c02 */ /* 0x000fce0008000f00 */
[----:B------:R-:W-:-:S07]  /*53c0*/  LEPC R20, `(.L_x_40845) ;  /* 0x000000001014794e */ /* 0x000fce0000000000 */
[----:B--2---:R-:W-:Y:S05]  /*53d0*/  CALL.ABS.NOINC R2 ;  /* 0x0000000002007343 */ /* 0x004fea0003c00000 */
.L_x_40845:
[----:B------:R-:W-:Y:S05]  /*53e0*/  BSYNC.RECONVERGENT B6 ;  /* 0x0000000000067941 */ /* 0x000fea0003800200 */
.L_x_40844:
        /* <DEDUP_REMOVED lines=9> */
[----:B0-----:R-:W-:-:S04]  /*5480*/  IADD3 R2, P0, PT, R25, UR4, RZ ;  /* 0x0000000419027c10 */ /* 0x001fc8000ff1e0ff */
[----:B------:R-:W-:-:S03]  /*5490*/  IADD3.X R3, PT, PT, RZ, UR5, RZ, P0, !PT ;  /* 0x00000005ff037c10 */ /* 0x000fc600087fe4ff */
[----:B------:R-:W-:-:S04]  /*54a0*/  IMAD.WIDE.U32 R16, R16, UR6, R2 ;  /* 0x0000000610107c25 */ /* 0x000fc8000f8e0002 */
[----:B------:R-:W-:-:S05]  /*54b0*/  IMAD.IADD R17, R17, 0x1, R7 ;  /* 0x0000000111117824 */ /* 0x000fca00078e0207 */
[----:B--2---:R2:W-:Y:S02]  /*54c0*/  STG.E.U8 desc[UR36][R16.64], R5 ;  /* 0x0000000510007986 */ /* 0x0045e4000c101124 */
.L_x_40842:
[----:B------:R-:W-:Y:S05]  /*54d0*/  BSYNC.RECONVERGENT B7 ;  /* 0x0000000000077941 */ /* 0x000fea0003800200 */
.L_x_40841:
[----:B------:R-:W3:Y:S02]  /*54e0*/  LDCU.64 UR4, c[0x0][0x380] ;  /* 0x00007000ff0477ac */ /* 0x000ee40008000a00 */
[----:B---3--:R-:W-:-:S04]  /*54f0*/  ISETP.GE.U32.AND P0, PT, R19, UR4, PT ;  /* 0x0000000413007c0c */ /* 0x008fc8000bf06070 */
[----:B------:R-:W-:-:S13]  /*5500*/  ISETP.GE.AND.EX P0, PT, RZ, UR5, PT, P0 ;  /* 0x00000005ff007c0c */ /* 0x000fda000bf06300 */
[----:B------:R-:W-:Y:S05]  /*5510*/  @P0 EXIT ;  /* 0x000000000000094d */ /* 0x000fea0003800000 */
[----:B------:R-:W3:Y:S01]  /*5520*/  LDCU.64 UR4, c[0x0][0x390] ;  /* 0x00007200ff0477ac */ /* 0x000ee20008000a00 */
[----:B------:R-:W-:Y:S02]  /*5530*/  MOV R2, RZ ;  /* 0x000000ff00027202 */ /* 0x000fe40000000f00 */
[----:B------:R-:W-:Y:S01]  /*5540*/  MOV R3, R19 ;  /* 0x0000001300037202 */ /* 0x000fe20000000f00 */
[----:B------:R-:W4:Y:S01]  /*5550*/  LDCU UR6, c[0x0][0x38c] ;  /* 0x00007180ff0677ac */ /* 0x000f220008000800 */
[----:B------:R-:W-:Y:S01]  /*5560*/  ISETP.NE.AND P0, PT, R22, RZ, PT ;  /* 0x000000ff1600720c */ /* 0x000fe20003f05270 */
        /* <DEDUP_REMOVED lines=10> */
[----:B------:R-:W3:Y:S01]  /*5610*/  LDCU.64 UR6, c[0x0][0x398] ;  /* 0x00007300ff0677ac */ /* 0x000ee20008000a00 */
[----:B------:R-:W-:Y:S01]  /*5620*/  HFMA2 R2, -RZ, RZ, 0, 0 ;  /* 0x00000000ff027431 */ /* 0x000fe200000001ff */
[----:B------:R-:W-:Y:S01]  /*5630*/  ISETP.NE.AND P0, PT, R18, 0x2, PT ;  /* 0x000000021200780c */ /* 0x000fe20003f05270 */
[----:B------:R-:W0:Y:S01]  /*5640*/  LDCU UR4, c[0x0][0x3a0] ;  /* 0x00007400ff0477ac */ /* 0x000e220008000800 */
[----:B------:R-:W4:Y:S01]  /*5650*/  LDCU UR5, c[0x0][0x4c4] ;  /* 0x00009880ff0577ac */ /* 0x000f220008000800 */
[----:B------:R-:W5:Y:S01]  /*5660*/  LDCU.64 UR8, c[0x0][0x4c8] ;  /* 0x00009900ff0877ac */ /* 0x000f620008000a00 */
[----:B---3--:R-:W-:-:S05]  /*5670*/  IMAD.HI.U32 R4, R3, UR7, R2 ;  /* 0x0000000703047c27 */ /* 0x008fca000f8e0002 */
[----:B012---:R-:W-:-:S04]  /*5680*/  SHF.R.U32.HI R5, RZ, UR4, R4 ;  /* 0x00000004ff057c19 */ /* 0x007fc80008011604 */
        /* <DEDUP_REMOVED lines=325> */
.L_x_40846:
[----:B------:R-:W0:Y:S01]  /*6ae0*/  LDCU.128 UR4, c[0x0][0x5f0] ;  /* 0x0000be00ff0477ac */ /* 0x000e220008000c00 */
[----:B------:R-:W3:Y:S01]  /*6af0*/  LDCU.64 UR8, c[0x0][0x600] ;  /* 0x0000c000ff0877ac */ /* 0x000ee20008000a00 */
[----:B012---:R-:W-:-:S04]  /*6b00*/  IADD3 R16, P0, PT, R0, UR4, RZ ;  /* 0x0000000400107c10 */ /* 0x007fc8000ff1e0ff */
[----:B------:R-:W-:Y:S01]  /*6b10*/  IADD3.X R17, PT, PT, RZ, UR5, RZ, P0, !PT ;  /* 0x00000005ff117c10 */ /* 0x000fe200087fe4ff */
[----:B------:R-:W0:Y:S05]  /*6b20*/  LDCU.64 UR4, c[0x0][0x5e8] ;  /* 0x0000bd00ff0477ac */ /* 0x000e2a0008000a00 */
[----:B------:R-:W3:Y:S01]  /*6b30*/  LDG.E.64 R16, desc[UR36][R16.64] ;  /* 0x0000002410107981 */ /* 0x000ee2000c1e1b00 */
[----:B------:R-:W-:Y:S01]  /*6b40*/  IADD3 R18, P3, PT, R19, UR6, RZ ;  /* 0x0000000613127c10 */ /* 0x000fe2000ff7e0ff */
[----:B------:R-:W-:Y:S03]  /*6b50*/  BSSY.RECONVERGENT B6, `(.L_x_40847) ;  /* 0x0000019000067945 */ /* 0x000fe60003800200 */
[----:B------:R-:W-:-:S02]  /*6b60*/  IADD3.X R19, PT, PT, RZ, UR7, RZ, P3, !PT ;  /* 0x00000007ff137c10 */ /* 0x000fc40009ffe4ff */
[----:B0-----:R-:W-:-:S05]  /*6b70*/  IADD3 R22, P2, PT, R23, UR4, RZ ;  /* 0x0000000417167c10 */ /* 0x001fca000ff5e0ff */
[----:B------:R-:W-:Y:S01]  /*6b80*/  IMAD.X R23, RZ, RZ, UR5, P2 ;  /* 0x00000005ff177e24 */ /* 0x000fe200090e06ff */
[C---:B---3--:R-:W-:Y:S02]  /*6b90*/  ISETP.GE.U32.AND P1, PT, R16.reuse, UR8, PT ;  /* 0x0000000810007c0c */ /* 0x048fe4000bf26070 */
        /* <DEDUP_REMOVED lines=20> */
.L_x_40848:
[----:B------:R-:W-:Y:S05]  /*6ce0*/  BSYNC.RECONVERGENT B6 ;  /* 0x0000000000067941 */ /* 0x000fea0003800200 */
.L_x_40847:
[----:B------:R-:W2:Y:S01]  /*6cf0*/  LDG.E.U8 R19, desc[UR36][R18.64] ;  /* 0x0000002412137981 */ /* 0x000ea2000c1e1100 */
[----:B------:R-:W0:Y:S02]  /*6d00*/  LDCU.64 UR4, c[0x0][0x608] ;  /* 0x0000c100ff0477ac */ /* 0x000e240008000a00 */
[----:B0-----:R-:W-:Y:S02]  /*6d10*/  IMAD R3, R17, UR4, RZ ;  /* 0x0000000411037c24 */ /* 0x001fe4000f8e02ff */
[----:B------:R-:W-:-:S04]  /*6d20*/  IMAD.WIDE.U32 R22, R16, UR4, R22 ;  /* 0x0000000410167c25 */ /* 0x000fc8000f8e0016 */
[----:B------:R-:W-:-:S05]  /*6d30*/  IMAD R3, R16, UR5, R3 ;  /* 0x0000000510037c24 */ /* 0x000fca000f8e0203 */
[----:B------:R-:W-:-:S05]  /*6d40*/  IADD3 R23, PT, PT, R23, R3, RZ ;  /* 0x0000000317177210 */ /* 0x000fca0007ffe0ff */
[----:B--2---:R-:W-:Y:S01]  /*6d50*/  STG.E.U8 desc[UR36][R22.64], R19 ;  /* 0x0000001316007986 */ /* 0x004fe2000c101124 */
[----:B------:R-:W-:Y:S05]  /*6d60*/  EXIT ;  /* 0x000000000000794d */ /* 0x000fea0003800000 */
.L_x_40849:
        /* <DEDUP_REMOVED lines=9> */
.L_x_42028:


//--------------------- .text._ZN2at6native24index_elementwise_kernelILi128ELi4EZNS0_22index_fill_kernel_implINS0_10OpaqueTypeILi16EEEEEvRNS_14TensorIteratorElllT_EUliE_EEvlT1_ --------------------------
	.section	.text._ZN2at6native24index_elementwise_kernelILi128ELi4EZNS0_22index_fill_kernel_implINS0_10OpaqueTypeILi16EEEEEvRNS_14TensorIteratorElllT_EUliE_EEvlT1_,"ax",@progbits
	.align	128
        .global         _ZN2at6native24index_elementwise_kernelILi128ELi4EZNS0_22index_fill_kernel_implINS0_10OpaqueTypeILi16EEEEEvRNS_14TensorIteratorElllT_EUliE_EEvlT1_
        .type           _ZN2at6native24index_elementwise_kernelILi128ELi4EZNS0_22index_fill_kernel_implINS0_10OpaqueTypeILi16EEEEEvRNS_14TensorIteratorElllT_EUliE_EEvlT1_,@function
        .size           _ZN2at6native24index_elementwise_kernelILi128ELi4EZNS0_22index_fill_kernel_implINS0_10OpaqueTypeILi16EEEEEvRNS_14TensorIteratorElllT_EUliE_EEvlT1_,(.L_x_42029 - _ZN2at6native24index_elementwise_kernelILi128ELi4EZNS0_22index_fill_kernel_implINS0_10OpaqueTypeILi16EEEEEvRNS_14TensorIteratorElllT_EUliE_EEvlT1_)
        .other          _ZN2at6native24index_elementwise_kernelILi128ELi4EZNS0_22index_fill_kernel_implINS0_10OpaqueTypeILi16EEEEEvRNS_14TensorIteratorElllT_EUliE_EEvlT1_,@"STO_CUDA_ENTRY STV_DEFAULT"
_ZN2at6native24index_elementwise_kernelILi128ELi4EZNS0_22index_fill_kernel_implINS0_10OpaqueTypeILi16EEEEEvRNS_14TensorIteratorElllT_EUliE_EEvlT1_:
.text._ZN2at6native24index_elementwise_kernelILi128ELi4EZNS0_22index_fill_kernel_implINS0_10OpaqueTypeILi16EEEEEvRNS_14TensorIteratorElllT_EUliE_EEvlT1_:
        /* <DEDUP_REMOVED lines=19> */
[C---:B--2---:R-:W-:Y:S02]  /*0130*/  ISETP.GE.U32.AND P0, PT, R16.reuse, UR6, PT ;  /* 0x0000000610007c0c */ /* 0x044fe4000bf06070 */
[----:B------:R-:W-:Y:S02]  /*0140*/  ISETP.GE.U32.AND P1, PT, R16, UR4, PT ;  /* 0x0000000410007c0c */ /* 0x000fe4000bf26070 */
[C---:B------:R-:W-:Y:S02]  /*0150*/  ISETP.GE.AND.EX P0, PT, R17.reuse, UR7, PT, P0 ;  /* 0x0000000711007c0c */ /* 0x040fe4000bf06300 */
[----:B------:R-:W-:-:S13]  /*0160*/  ISETP.GE.AND.EX P1, PT, R17, UR5, PT, P1 ;  /* 0x0000000511007c0c */ /* 0x000fda000bf26310 */
[----:B------:R-:W-:Y:S05]  /*0170*/  @!P0 BRA P1, `(.L_x_40853) ;  /* 0x0000000000408947 */ /* 0x000fea0000800000 */
[----:B------:R-:W-:Y:S01]  /*0180*/  MOV R2, 0x0 ;  /* 0x0000000000027802 */ /* 0x000fe20000000f00 */
[----:B------:R-:W0:Y:S01]  /*0190*/  LDCU.64 UR4, c[0x4][0x4d0] ;  /* 0x01009a00ff0477ac */ /* 0x000e220008000a00 */
[----:B------:R-:W-:Y:S02]  /*01a0*/  HFMA2 R8, -RZ, RZ, 0, 9.17911529541015625e-06 ;  /* 0x0000009aff087431 */ /* 0x000fe400000001ff */
        /* <DEDUP_REMOVED lines=13> */
.L_x_40853:
[----:B------:R-:W0:Y:S01]  /*0280*/  LDCU.64 UR6, c[0x0][0x598] ;  /* 0x0000b300ff0677ac */ /* 0x000e220008000a00 */
[--C-:B------:R-:W-:Y:S01]  /*0290*/  SHF.R.S32.HI R5, RZ, 0x1f, R17.reuse ;  /* 0x0000001fff057819 */ /* 0x100fe20000011411 */
[----:B------:R-:W1:Y:S01]  /*02a0*/  LDC.64 R2, c[0x0][0x588] ;  /* 0x00016200ff027b82 */ /* 0x000e620000000a00 */
[----:B------:R-:W-:Y:S01]  /*02b0*/  SHF.R.S32.HI R7, RZ, 0x1f, R17 ;  /* 0x0000001fff077819 */ /* 0x000fe20000011411 */
[----:B------:R-:W2:Y:S01]  /*02c0*/  LDCU.64 UR4, c[0x0][0x5a0] ;  /* 0x0000b400ff0477ac */ /* 0x000ea20008000a00 */
[----:B------:R-:W-:Y:S01]  /*02d0*/  VIADD R19, R19, 0x80 ;  /* 0x0000008013137836 */ /* 0x000fe20000000000 */
[----:B0-----:R-:W-:Y:S02]  /*02e0*/  LOP3.LUT R5, R5, UR6, RZ, 0xc0, !PT ;  /* 0x0000000605057c12 */ /* 0x001fe4000f8ec0ff */
[----:B------:R-:W-:Y:S02]  /*02f0*/  LOP3.LUT R7, R7, UR7, RZ, 0xc0, !PT ;  /* 0x0000000707077c12 */ /* 0x000fe4000f8ec0ff */
[----:B------:R-:W-:-:S02]  /*0300*/  IADD3 R0, P0, PT, R16, R5, RZ ;  /* 0x0000000510007210 */ /* 0x000fc40007f1e0ff */
[----:B------:R-:W0:Y:S03]  /*0310*/  LDC.64 R4, c[0x0][0x5b0] ;  /* 0x00016c00ff047b82 */ /* 0x000e260000000a00 */
[----:B------:R-:W-:Y:S02]  /*0320*/  IMAD.X R16, R17, 0x1, R7, P0 ;  /* 0x0000000111107824 */ /* 0x000fe400000e0607 */
[----:B--2---:R-:W-:-:S03]  /*0330*/  IMAD.WIDE.U32 R8, R0, UR4, RZ ;  /* 0x0000000400087c25 */ /* 0x004fc6000f8e00ff */
[----:B------:R-:W0:Y:S01]  /*0340*/  LDC.64 R6, c[0x0][0x5b8] ;  /* 0x00016e00ff067b82 */ /* 0x000e220000000a00 */
[----:B------:R-:W-:Y:S01]  /*0350*/  IMAD R11, R16, UR4, RZ ;  /* 0x00000004100b7c24 */ /* 0x000fe2000f8e02ff */
[----:B-1----:R-:W-:-:S03]  /*0360*/  LEA R2, P0, R8, R2, 0x4 ;  /* 0x0000000208027211 */ /* 0x002fc600078020ff */
[----:B------:R-:W-:-:S05]  /*0370*/  IMAD R11, R0, UR5, R11 ;  /* 0x00000005000b7c24 */ /* 0x000fca000f8e020b */
[----:B------:R-:W-:-:S04]  /*0380*/  IADD3 R0, PT, PT, R9, R11, RZ ;  /* 0x0000000b09007210 */ /* 0x000fc80007ffe0ff */
[----:B------:R-:W-:-:S05]  /*0390*/  LEA.HI.X R3, R8, R3, R0, 0x4, P0 ;  /* 0x0000000308037211 */ /* 0x000fca00000f2400 */
[----:B0-----:R0:W-:Y:S02]  /*03a0*/  STG.E.128 desc[UR36][R2.64], R4 ;  /* 0x0000000402007986 */ /* 0x0011e4000c101d24 */
.L_x_40852:
[----:B------:R-:W-:Y:S05]  /*03b0*/  BSYNC.RECONVERGENT B6 ;  /* 0x0000000000067941 */ /* 0x000fea0003800200 */
.L_x_40851:
        /* <DEDUP_REMOVED lines=10> */
[C---:B---3--:R-:W-:Y:S02]  /*0460*/  ISETP.GE.U32.AND P0, PT, R16.reuse, UR4, PT ;  /* 0x0000000410007c0c */ /* 0x048fe4000bf06070 */
[----:B------:R-:W-:Y:S02]  /*0470*/  ISETP.GE.U32.AND P1, PT, R16, UR6, PT ;  /* 0x0000000610007c0c */ /* 0x000fe4000bf26070 */
[C---:B------:R-:W-:Y:S02]  /*0480*/  ISETP.GE.AND.EX P0, PT, R17.reuse, UR5, PT, P0 ;  /* 0x0000000511007c0c */ /* 0x040fe4000bf06300 */
[----:B------:R-:W-:-:S13]  /*0490*/  ISETP.GE.AND.EX P1, PT, R17, UR7, PT, P1 ;  /* 0x0000000711007c0c */ /* 0x000fda000bf26310 */
[----:B------:R-:W-:Y:S05]  /*04a0*/  @!P0 BRA P1, `(.L_x_40856) ;  /* 0x0000000000408947 */ /* 0x000fea0000800000 */
[----:B0-----:R-:W-:Y:S01]  /*04b0*/  MOV R2, 0x0 ;  /* 0x0000000000027802 */ /* 0x001fe20000000f00 */
[----:B------:R-:W0:Y:S01]  /*04c0*/  LDCU.64 UR4, c[0x4][0x4d0] ;  /* 0x01009a00ff0477ac */ /* 0x000e220008000a00 */
[----:B------:R-:W-:Y:S01]  /*04d0*/  HFMA2 R8, -RZ, RZ, 0, 9.17911529541015625e-06 ;  /* 0x0000009aff087431 */ /* 0x000fe200000001ff */
[----:B------:R-:W-:Y:S01]  /*04e0*/  MOV R12, 0x1 ;  /* 0x00000001000c7802 */ /* 0x000fe20000000f00 */
[----:B------:R-:W-:Y:S01]  /*04f0*/  IMAD.MOV.U32 R13, RZ, RZ, RZ ;  /* 0x000000ffff0d7224 */ /* 0x000fe200078e00ff */
        /* <DEDUP_REMOVED lines=11> */
.L_x_40856:
[----:B------:R-:W1:Y:S01]  /*05b0*/  LDCU.64 UR4, c[0x0][0x598] ;  /* 0x0000b300ff0477ac */ /* 0x000e620008000a00 */
[--C-:B0-----:R-:W-:Y:S01]  /*05c0*/  SHF.R.S32.HI R5, RZ, 0x1f, R17.reuse ;  /* 0x0000001fff057819 */ /* 0x101fe20000011411 */
[----:B------:R-:W0:Y:S01]  /*05d0*/  LDC.64 R2, c[0x0][0x588] ;  /* 0x00016200ff027b82 */ /* 0x000e220000000a00 */
[----:B------:R-:W-:Y:S01]  /*05e0*/  SHF.R.S32.HI R7, RZ, 0x1f, R17 ;  /* 0x0000001fff077819 */ /* 0x000fe20000011411 */
[----:B------:R-:W2:Y:S01]  /*05f0*/  LDCU.64 UR6, c[0x0][0x5a0] ;  /* 0x0000b400ff0677ac */ /* 0x000ea20008000a00 */
[----:B------:R-:W-:Y:S01]  /*0600*/  VIADD R19, R19, 0x80 ;  /* 0x0000008013137836 */ /* 0x000fe20000000000 */
[----:B-1----:R-:W-:Y:S02]  /*0610*/  LOP3.LUT R5, R5, UR4, RZ, 0xc0, !PT ;  /* 0x0000000405057c12 */ /* 0x002fe4000f8ec0ff */
[----:B------:R-:W-:Y:S02]  /*0620*/  LOP3.LUT R7, R7, UR5, RZ, 0xc0, !PT ;  /* 0x0000000507077c12 */ /* 0x000fe4000f8ec0ff */
[----:B------:R-:W-:-:S02]  /*0630*/  IADD3 R0, P0, PT, R16, R5, RZ ;  /* 0x0000000510007210 */ /* 0x000fc40007f1e0ff */
[----:B------:R-:W1:Y:S02]  /*0640*/  LDC.64 R4, c[0x0][0x5b0] ;  /* 0x00016c00ff047b82 */ /* 0x000e640000000a00 */
[----:B------:R-:W-:Y:S01]  /*0650*/  IADD3.X R16, PT, PT, R17, R7, RZ, P0, !PT ;  /* 0x0000000711107210 */ /* 0x000fe200007fe4ff */
[----:B--2---:R-:W-:-:S04]  /*0660*/  IMAD.WIDE.U32 R8, R0, UR6, RZ ;  /* 0x0000000600087c25 */ /* 0x004fc8000f8e00ff */
[----:B------:R-:W-:Y:S01]  /*0670*/  IMAD R11, R16, UR6, RZ ;  /* 0x00000006100b7c24 */ /* 0x000fe2000f8e02ff */
[----:B------:R-:W1:Y:S01]  /*0680*/  LDC.64 R6, c[0x0][0x5b8] ;  /* 0x00016e00ff067b82 */ /* 0x000e620000000a00 */
[----:B0-----:R-:W-:Y:S02]  /*0690*/  LEA R2, P0, R8, R2, 0x4 ;  /* 0x0000000208027211 */ /* 0x001fe400078020ff */
[----:B------:R-:W-:-:S05]  /*06a0*/  IMAD R11, R0, UR7, R11 ;  /* 0x00000007000b7c24 */ /* 0x000fca000f8e020b */
[----:B------:R-:W-:-:S04]  /*06b0*/  IADD3 R0, PT, PT, R9, R11, RZ ;  /* 0x0000000b09007210 */ /* 0x000fc80007ffe0ff */
[----:B------:R-:W-:-:S05]  /*06c0*/  LEA.HI.X R3, R8, R3, R0, 0x4, P0 ;  /* 0x0000000308037211 */ /* 0x000fca00000f2400 */
[----:B-1----:R1:W-:Y:S02]  /*06d0*/  STG.E.128 desc[UR36][R2.64], R4 ;  /* 0x0000000402007986 */ /* 0x0023e4000c101d24 */
.L_x_40855:
[----:B------:R-:W-:Y:S05]  /*06e0*/  BSYNC.RECONVERGENT B6 ;  /* 0x0000000000067941 */ /* 0x000fea0003800200 */
.L_x_40854:
        /* <DEDUP_REMOVED lines=10> */
[C---:B--2---:R-:W-:Y:S02]  /*0790*/  ISETP.GE.U32.AND P0, PT, R16.reuse, UR4, PT ;  /* 0x0000000410007c0c */ /* 0x044fe4000bf06070 */
[----:B------:R-:W-:Y:S02]  /*07a0*/  ISETP.GE.U32.AND P1, PT, R16, UR6, PT ;  /* 0x0000000610007c0c */ /* 0x000fe4000bf26070 */
[C---:B------:R-:W-:Y:S02]  /*07b0*/  ISETP.GE.AND.EX P0, PT, R17.reuse, UR5, PT, P0 ;  /* 0x0000000511007c0c */ /* 0x040fe4000bf06300 */
[----:B------:R-:W-:-:S13]  /*07c0*/  ISETP.GE.AND.EX P1, PT, R17, UR7, PT, P1 ;  /* 0x0000000711007c0c */ /* 0x000fda000bf26310 */
[----:B------:R-:W-:Y:S05]  /*07d0*/  @!P0 BRA P1, `(.L_x_40859) ;  /* 0x0000000000408947 */ /* 0x000fea0000800000 */
[----:B01----:R-:W-:Y:S01]  /*07e0*/  MOV R2, 0x0 ;  /* 0x0000000000027802 */ /* 0x003fe20000000f00 */
[----:B------:R-:W0:Y:S01]  /*07f0*/  LDCU.64 UR4, c[0x4][0x4d0] ;  /* 0x01009a00ff0477ac */ /* 0x000e220008000a00 */
[----:B------:R-:W-:Y:S01]  /*0800*/  HFMA2 R8, -RZ, RZ, 0, 9.17911529541015625e-06 ;  /* 0x0000009aff087431 */ /* 0x000fe200000001ff */
        /* <DEDUP_REMOVED lines=13> */
.L_x_40859:
[----:B------:R-:W2:Y:S01]  /*08e0*/  LDCU.64 UR4, c[0x0][0x598] ;  /* 0x0000b300ff0477ac */ /* 0x000ea20008000a00 */
[--C-:B01----:R-:W-:Y:S01]  /*08f0*/  SHF.R.S32.HI R5, RZ, 0x1f, R17.reuse ;  /* 0x0000001fff057819 */ /* 0x103fe20000011411 */
[----:B------:R-:W0:Y:S01]  /*0900*/  LDC.64 R2, c[0x0][0x588] ;  /* 0x00016200ff027b82 */ /* 0x000e220000000a00 */
[----:B------:R-:W-:Y:S01]  /*0910*/  SHF.R.S32.HI R7, RZ, 0x1f, R17 ;  /* 0x0000001fff077819 */ /* 0x000fe20000011411 */
[----:B------:R-:W1:Y:S01]  /*0920*/  LDCU.64 UR6, c[0x0][0x5a0] ;  /* 0x0000b400ff0677ac */ /* 0x000e620008000a00 */
[----:B------:R-:W-:Y:S01]  /*0930*/  VIADD R19, R19, 0x80 ;  /* 0x0000008013137836 */ /* 0x000fe20000000000 */
[----:B--2---:R-:W-:Y:S02]  /*0940*/  LOP3.LUT R5, R5, UR4, RZ, 0xc0, !PT ;  /* 0x0000000405057c12 */ /* 0x004fe4000f8ec0ff */
[----:B------:R-:W-:Y:S02]  /*0950*/  LOP3.LUT R7, R7, UR5, RZ, 0xc0, !PT ;  /* 0x0000000507077c12 */ /* 0x000fe4000f8ec0ff */
[----:B------:R-:W-:-:S02]  /*0960*/  IADD3 R0, P0, PT, R16, R5, RZ ;  /* 0x0000000510007210 */ /* 0x000fc40007f1e0ff */
[----:B------:R-:W2:Y:S02]  /*0970*/  LDC.64 R4, c[0x0][0x5b0] ;  /* 0x00016c00ff047b82 */ /* 0x000ea40000000a00 */
[----:B------:R-:W-:Y:S01]  /*0980*/  IADD3.X R16, PT, PT, R17, R7, RZ, P0, !PT ;  /* 0x0000000711107210 */ /* 0x000fe200007fe4ff */
[----:B-1----:R-:W-:-:S04]  /*0990*/  IMAD.WIDE.U32 R8, R0, UR6, RZ ;  /* 0x0000000600087c25 */ /* 0x002fc8000f8e00ff */
[----:B------:R-:W-:Y:S01]  /*09a0*/  IMAD R11, R16, UR6, RZ ;  /* 0x00000006100b7c24 */ /* 0x000fe2000f8e02ff */
[----:B------:R-:W2:Y:S01]  /*09b0*/  LDC.64 R6, c[0x0][0x5b8] ;  /* 0x00016e00ff067b82 */ /* 0x000ea20000000a00 */
[----:B0-----:R-:W-:Y:S02]  /*09c0*/  LEA R2, P0, R8, R2, 0x4 ;  /* 0x0000000208027211 */ /* 0x001fe400078020ff */
[----:B------:R-:W-:-:S05]  /*09d0*/  IMAD R11, R0, UR7, R11 ;  /* 0x00000007000b7c24 */ /* 0x000fca000f8e020b */
[----:B------:R-:W-:-:S04]  /*09e0*/  IADD3 R0, PT, PT, R9, R11, RZ ;  /* 0x0000000b09007210 */ /* 0x000fc80007ffe0ff */
[----:B------:R-:W-:-:S05]  /*09f0*/  LEA.HI.X R3, R8, R3, R0, 0x4, P0 ;  /* 0x0000000308037211 */ /* 0x000fca00000f2400 */
[----:B--2---:R2:W-:Y:S02]  /*0a00*/  STG.E.128 desc[UR36][R2.64], R4 ;  /* 0x0000000402007986 */ /* 0x0045e4000c101d24 */
.L_x_40858:
[----:B------:R-:W-:Y:S05]  /*0a10*/  BSYNC.RECONVERGENT B6 ;  /* 0x0000000000067941 */ /* 0x000fea0003800200 */
.L_x_40857:
        /* <DEDUP_REMOVED lines=9> */
[C---:B---3--:R-:W-:Y:S02]  /*0ab0*/  ISETP.GE.U32.AND P0, PT, R16.reuse, UR4, PT ;  /* 0x0000000410007c0c */ /* 0x048fe4000bf06070 */
[----:B------:R-:W-:Y:S02]  /*0ac0*/  ISETP.GE.U32.AND P1, PT, R16, UR6, PT ;  /* 0x0000000610007c0c */ /* 0x000fe4000bf26070 */
[C---:B------:R-:W-:Y:S02]  /*0ad0*/  ISETP.GE.AND.EX P0, PT, R17.reuse, UR5, PT, P0 ;  /* 0x0000000511007c0c */ /* 0x040fe4000bf06300 */
[----:B------:R-:W-:-:S13]  /*0ae0*/  ISETP.GE.AND.EX P1, PT, R17, UR7, PT, P1 ;  /* 0x0000000711007c0c */ /* 0x000fda000bf26310 */
[----:B------:R-:W-:Y:S05]  /*0af0*/  @!P0 BRA P1, `(.L_x_40860) ;  /* 0x0000000000408947 */ /* 0x000fea0000800000 */
[----:B------:R-:W-:Y:S01]  /*0b00*/  MOV R0, 0x0 ;  /* 0x0000000000007802 */ /* 0x000fe20000000f00 */
[----:B------:R-:W3:Y:S01]  /*0b10*/  LDCU.64 UR4, c[0x4][0x4d0] ;  /* 0x01009a00ff0477ac */ /* 0x000ee20008000a00 */
[----:B------:R-:W-:Y:S01]  /*0b20*/  HFMA2 R8, -RZ, RZ, 0, 9.17911529541015625e-06 ;  /* 0x0000009aff087431 */ /* 0x000fe200000001ff */
[----:B------:R-:W-:Y:S01]  /*0b30*/  MOV R12, 0x1 ;  /* 0x00000001000c7802 */ /* 0x000fe20000000f00 */
[----:B012---:R0:W1:Y:S01]  /*0b40*/  LDC.64 R2, c[0x4][R0] ;  /* 0x0100000000027b82 */ /* 0x0070620000000a00 */
[----:B------:R-:W2:Y:S01]  /*0b50*/  LDCU.64 UR6, c[0x4][0x4c0] ;  /* 0x01009800ff0677ac */ /* 0x000ea20008000a00 */
[----:B------:R-:W-:Y:S01]  /*0b60*/  IMAD.MOV.U32 R13, RZ, RZ, RZ ;  /* 0x000000ffff0d7224 */ /* 0x000fe200078e00ff */
[----:B------:R-:W4:Y:S01]  /*0b70*/  LDCU.64 UR8, c[0x4][0x58] ;  /* 0x01000b00ff0877ac */ /* 0x000f220008000a00 */
[----:B---3--:R-:W-:Y:S02]  /*0b80*/  MOV R4, UR4 ;  /* 0x0000000400047c02 */ /* 0x008fe40008000f00 */
[----:B------:R-:W-:Y:S01]  /*0b90*/  MOV R5, UR5 ;  /* 0x0000000500057c02 */ /* 0x000fe20008000f00 */
[----:B--2---:R-:W-:Y:S01]  /*0ba0*/  IMAD.U32 R6, RZ, RZ, UR6 ;  /* 0x00000006ff067e24 */ /* 0x004fe2000f8e00ff */
[----:B------:R-:W-:-:S02]  /*0bb0*/  MOV R7, UR7 ;  /* 0x0000000700077c02 */ /* 0x000fc40008000f00 */
[----:B----4-:R-:W-:Y:S01]  /*0bc0*/  MOV R10, UR8 ;  /* 0x00000008000a7c02 */ /* 0x010fe20008000f00 */
[----:B0-----:R-:W-:-:S07]  /*0bd0*/  IMAD.U32 R11, RZ, RZ, UR9 ;  /* 0x00000009ff0b7e24 */ /* 0x001fce000f8e00ff */
[----:B------:R-:W-:-:S07]  /*0be0*/  LEPC R20, `(.L_x_40860) ;  /* 0x000000001014794e */ /* 0x000fce0000000000 */
[----:B-1----:R-:W-:Y:S05]  /*0bf0*/  CALL.ABS.NOINC R2 ;  /* 0x0000000002007343 */ /* 0x002fea0003c00000 */
.L_x_40860:
[----:B------:R-:W3:Y:S01]  /*0c00*/  LDCU.64 UR4, c[0x0][0x598] ;  /* 0x0000b300ff0477ac */ /* 0x000ee20008000a00 */
[--C-:B012---:R-:W-:Y:S01]  /*0c10*/  SHF.R.S32.HI R5, RZ, 0x1f, R17.reuse ;  /* 0x0000001fff057819 */ /* 0x107fe20000011411 */
[----:B------:R-:W0:Y:S01]  /*0c20*/  LDC.64 R2, c[0x0][0x588] ;  /* 0x00016200ff027b82 */ /* 0x000e220000000a00 */
[----:B------:R-:W-:Y:S01]  /*0c30*/  SHF.R.S32.HI R7, RZ, 0x1f, R17 ;  /* 0x0000001fff077819 */ /* 0x000fe20000011411 */
[----:B------:R-:W1:Y:S01]  /*0c40*/  LDCU.64 UR6, c[0x0][0x5a0] ;  /* 0x0000b400ff0677ac */ /* 0x000e620008000a00 */
[----:B---3--:R-:W-:Y:S02]  /*0c50*/  LOP3.LUT R5, R5, UR4, RZ, 0xc0, !PT ;  /* 0x0000000405057c12 */ /* 0x008fe4000f8ec0ff */
[----:B------:R-:W-:Y:S02]  /*0c60*/  LOP3.LUT R7, R7, UR5, RZ, 0xc0, !PT ;  /* 0x0000000507077c12 */ /* 0x000fe4000f8ec0ff */
[----:B------:R-:W-:Y:S02]  /*0c70*/  IADD3 R0, P0, PT, R16, R5, RZ ;  /* 0x0000000510007210 */ /* 0x000fe40007f1e0ff */
        /* <DEDUP_REMOVED lines=9> */
[----:B--2---:R-:W-:Y:S01]  /*0d10*/  STG.E.128 desc[UR36][R2.64], R4 ;  /* 0x0000000402007986 */ /* 0x004fe2000c101d24 */
[----:B------:R-:W-:Y:S05]  /*0d20*/  EXIT ;  /* 0x000000000000794d */ /* 0x000fea0003800000 */
.L_x_40850:
        /* <DEDUP_REMOVED lines=306> */
.L_x_40863:
[----:B------:R-:W0:Y:S02]  /*2050*/  LDCU.128 UR4, c[0x0][0x590] ;  /* 0x0000b200ff0477ac */ /* 0x000e240008000c00 */
[----:B0-----:R-:W-:-:S04]  /*2060*/  IADD3 R16, P0, PT, R0, UR4, RZ ;  /* 0x0000000400107c10 */ /* 0x001fc8000ff1e0ff */
[----:B------:R-:W-:-:S06]  /*2070*/  IADD3.X R17, PT, PT, RZ, UR5, RZ, P0, !PT ;  /* 0x00000005ff117c10 */ /* 0x000fcc00087fe4ff */
[----:B------:R-:W2:Y:S01]  /*2080*/  LDG.E.64 R16, desc[UR36][R16.64] ;  /* 0x0000002410107981 */ /* 0x000ea2000c1e1b00 */
[----:B------:R-:W-:Y:S01]  /*2090*/  UIADD3 UR4, UP0, UPT, URZ, -UR6, URZ ;  /* 0x80000006ff047290 */ /* 0x000fe2000ff1e0ff */
[----:B------:R-:W-:Y:S03]  /*20a0*/  BSSY.RECONVERGENT B6, `(.L_x_40864) ;  /* 0x0000017000067945 */ /* 0x000fe60003800200 */
[----:B------:R-:W-:Y:S01]  /*20b0*/  UIADD3.X UR5, UPT, UPT, URZ, ~UR7, URZ, UP0, !UPT ;  /* 0x80000007ff057290 */ /* 0x000fe200087fe4ff */
[C---:B--2---:R-:W-:Y:S02]  /*20c0*/  ISETP.GE.U32.AND P0, PT, R16.reuse, UR6, PT ;  /* 0x0000000610007c0c */ /* 0x044fe4000bf06070 */
[----:B------:R-:W-:Y:S02]  /*20d0*/  ISETP.GE.U32.AND P1, PT, R16, UR4, PT ;  /* 0x0000000410007c0c */ /* 0x000fe4000bf26070 */
[----:B------:R-:W-:-:S02]  /*20e0*/  ISETP.GE.AND.EX P0, PT, R17, UR7, PT, P0 ;  /* 0x0000000711007c0c */ /* 0x000fc4000bf06300 */
[----:B------:R-:W-:-:S13]  /*20f0*/  ISETP.GE.AND.EX P1, PT, R17, UR5, PT, P1 ;  /* 0x0000000511007c0c */ /* 0x000fda000bf26310 */
        /* <DEDUP_REMOVED lines=17> */
.L_x_40865:
[----:B------:R-:W-:Y:S05]  /*2210*/  BSYNC.RECONVERGENT B6 ;  /* 0x0000000000067941 */ /* 0x000fea0003800200 */
.L_x_40864:
[----:B------:R-:W0:Y:S01]  /*2220*/  LDCU.64 UR4, c[0x0][0x598] ;  /* 0x0000b300ff0477ac */ /* 0x000e220008000a00 */
[--C-:B------:R-:W-:Y:S01]  /*2230*/  SHF.R.S32.HI R3, RZ, 0x1f, R17.reuse ;  /* 0x0000001fff037819 */ /* 0x100fe20000011411 */
[----:B------:R-:W1:Y:S01]  /*2240*/  LDC.64 R6, c[0x0][0x5b8] ;  /* 0x00016e00ff067b82 */ /* 0x000e620000000a00 */
[----:B------:R-:W-:Y:S01]  /*2250*/  SHF.R.S32.HI R5, RZ, 0x1f, R17 ;  /* 0x0000001fff057819 */ /* 0x000fe20000011411 */
[----:B------:R-:W2:Y:S01]  /*2260*/  LDCU.64 UR6, c[0x0][0x5a0] ;  /* 0x0000b400ff0677ac */ /* 0x000ea20008000a00 */
[----:B------:R-:W-:Y:S01]  /*2270*/  VIADD R19, R19, 0x80 ;  /* 0x0000008013137836 */ /* 0x000fe20000000000 */
[----:B------:R-:W3:Y:S01]  /*2280*/  LDCU.64 UR8, c[0x0][0x588] ;  /* 0x0000b100ff0877ac */ /* 0x000ee20008000a00 */
[----:B0-----:R-:W-:Y:S02]  /*2290*/  LOP3.LUT R3, R3, UR4, RZ, 0xc0, !PT ;  /* 0x0000000403037c12 */ /* 0x001fe4000f8ec0ff */
[----:B------:R-:W-:Y:S02]  /*22a0*/  LOP3.LUT R5, R5, UR5, RZ, 0xc0, !PT ;  /* 0x0000000505057c12 */ /* 0x000fe4000f8ec0ff */
[----:B------:R-:W-:-:S05]  /*22b0*/  IADD3 R0, P0, PT, R16, R3, RZ ;  /* 0x0000000310007210 */ /* 0x000fca0007f1e0ff */
[----:B------:R-:W-:Y:S01]  /*22c0*/  IMAD.X R16, R17, 0x1, R5, P0 ;  /* 0x0000000111107824 */ /* 0x000fe200000e0605 */
[----:B---3--:R-:W-:Y:S01]  /*22d0*/  IADD3 R9, P0, PT, R23, UR8, RZ ;  /* 0x0000000817097c10 */ /* 0x008fe2000ff1e0ff */
[----:B------:R-:W1:Y:S01]  /*22e0*/  LDC.64 R4, c[0x0][0x5b0] ;  /* 0x00016c00ff047b82 */ /* 0x000e620000000a00 */
[----:B--2---:R-:W-:-:S04]  /*22f0*/  IMAD.WIDE.U32 R2, R0, UR6, RZ ;  /* 0x0000000600027c25 */ /* 0x004fc8000f8e00ff */
[----:B------:R-:W-:-:S04]  /*2300*/  IMAD R11, R16, UR6, RZ ;  /* 0x00000006100b7c24 */ /* 0x000fc8000f8e02ff */
[----:B------:R-:W-:Y:S01]  /*2310*/  IMAD R13, R0, UR7, R11 ;  /* 0x00000007000d7c24 */ /* 0x000fe2000f8e020b */
[----:B------:R-:W-:Y:S02]  /*2320*/  IADD3.X R11, PT, PT, RZ, UR9, RZ, P0, !PT ;  /* 0x00000009ff0b7c10 */ /* 0x000fe400087fe4ff */
[----:B------:R-:W-:Y:S02]  /*2330*/  LEA R8, P0, R2, R9, 0x4 ;  /* 0x0000000902087211 */ /* 0x000fe400078020ff */
[----:B------:R-:W-:-:S04]  /*2340*/  IADD3 R0, PT, PT, R3, R13, RZ ;  /* 0x0000000d03007210 */ /* 0x000fc80007ffe0ff */
[----:B------:R-:W-:-:S05]  /*2350*/  LEA.HI.X R9, R2, R11, R0, 0x4, P0 ;  /* 0x0000000b02097211 */ /* 0x000fca00000f2400 */
[----:B-1----:R0:W-:Y:S02]  /*2360*/  STG.E.128 desc[UR36][R8.64], R4 ;  /* 0x0000000408007986 */ /* 0x0021e4000c101d24 */
.L_x_40862:
[----:B------:R-:W-:Y:S05]  /*2370*/  BSYNC.RECONVERGENT B7 ;  /* 0x0000000000077941 */ /* 0x000fea0003800200 */
.L_x_40861:
[----:B------:R-:W1:Y:S01]  /*2380*/  LDCU.64 UR4, c[0x0][0x380] ;  /* 0x00007000ff0477ac */ /* 0x000e620008000a00 */
[----:B------:R-:W-:Y:S01]  /*2390*/  BSSY.RECONVERGENT B7, `(.L_x_40866) ;  /* 0x0000160000077945 */ /* 0x000fe20003800200 */
[----:B-1----:R-:W-:-:S04]  /*23a0*/  ISETP.GE.U32.AND P0, PT, R19, UR4, PT ;  /* 0x0000000413007c0c */ /* 0x002fc8000bf06070 */
[----:B------:R-:W-:-:S13]  /*23b0*/  ISETP.GE.AND.EX P0, PT, RZ, UR5, PT, P0 ;  /* 0x00000005ff007c0c */ /* 0x000fda000bf06300 */
[----:B------:R-:W-:Y:S05]  /*23c0*/  @P0 BRA `(.L_x_40867) ;  /* 0x0000001400700947 */ /* 0x000fea0003800000 */
[----:B------:R-:W1:Y:S01]  /*23d0*/  LDCU.64 UR4, c[0x0][0x398] ;  /* 0x00007300ff0477ac */ /* 0x000e620008000a00 */
[----:B------:R-:W-:Y:S01]  /*23e0*/  HFMA2 R2, -RZ, RZ, 0, 0 ;  /* 0x00000000ff027431 */ /* 0x000fe200000001ff */
[----:B------:R-:W-:Y:S01]  /*23f0*/  MOV R3, R19 ;  /* 0x0000001300037202 */ /* 0x000fe20000000f00 */
[----:B------:R-:W2:Y:S01]  /*2400*/  LDCU UR6, c[0x0][0x394] ;  /* 0x00007280ff0677ac */ /* 0x000ea20008000800 */
[----:B------:R-:W-:Y:S01]  /*2410*/  ISETP.NE.AND P0, PT, R22, RZ, PT ;  /* 0x000000ff1600720c */ /* 0x000fe20003f05270 */
[----:B------:R-:W3:Y:S01]  /*2420*/  LDCU.64 UR8, c[0x0][0x4c0] ;  /* 0x00009800ff0877ac */ /* 0x000ee20008000a00 */
[----:B-1----:R-:W-:-:S05]  /*2430*/  IMAD.HI.U32 R2, R19, UR4, R2 ;  /* 0x0000000413027c27 */ /* 0x002fca000f8e0002 */
[----:B------:R-:W-:-:S05]  /*2440*/  SHF.R.U32.HI R3, RZ, UR5, R2 ;  /* 0x00000005ff037c19 */ /* 0x000fca0008011602 */
        /* <DEDUP_REMOVED lines=290> */
.L_x_40868:
[----:B------:R-:W1:Y:S02]  /*3670*/  LDCU.128 UR4, c[0x0][0x590] ;  /* 0x0000b200ff0477ac */ /* 0x000e640008000c00 */
[----:B-1----:R-:W-:-:S04]  /*3680*/  IADD3 R16, P0, PT, R0, UR4, RZ ;  /* 0x0000000400107c10 */ /* 0x002fc8000ff1e0ff */
        /* <DEDUP_REMOVED lines=11> */
[----:B------:R-:W1:Y:S01]  /*3740*/  LDCU.64 UR4, c[0x4][0x4d0] ;  /* 0x01009a00ff0477ac */ /* 0x000e620008000a00 */
[----:B0-----:R-:W-:Y:S02]  /*3750*/  HFMA2 R8, -RZ, RZ, 0, 9.17911529541015625e-06 ;  /* 0x0000009aff087431 */ /* 0x001fe400000001ff */
[----:B------:R-:W-:Y:S01]  /*3760*/  IMAD.MOV.U32 R12, RZ, RZ, 0x1 ;  /* 0x00000001ff0c7424 */ /* 0x000fe200078e00ff */
[----:B------:R-:W-:Y:S01]  /*3770*/  MOV R13, RZ ;  /* 0x000000ff000d7202 */ /* 0x000fe20000000f00 */
[----:B------:R-:W0:Y:S01]  /*3780*/  LDCU.64 UR6, c[0x4][0x4c0] ;  /* 0x01009800ff0677ac */ /* 0x000e220008000a00 */
[----:B------:R-:W2:Y:S01]  /*3790*/  LDC.64 R2, c[0x4][R2] ;  /* 0x0100000002027b82 */ /* 0x000ea20000000a00 */
[----:B------:R-:W3:Y:S01]  /*37a0*/  LDCU.64 UR8, c[0x4][0x58] ;  /* 0x01000b00ff0877ac */ /* 0x000ee20008000a00 */
[----:B-1----:R-:W-:Y:S01]  /*37b0*/  MOV R4, UR4 ;  /* 0x0000000400047c02 */ /* 0x002fe20008000f00 */
[----:B------:R-:W-:Y:S01]  /*37c0*/  IMAD.U32 R5, RZ, RZ, UR5 ;  /* 0x00000005ff057e24 */ /* 0x000fe2000f8e00ff */
[----:B0-----:R-:W-:-:S02]  /*37d0*/  MOV R6, UR6 ;  /* 0x0000000600067c02 */ /* 0x001fc40008000f00 */
[----:B------:R-:W-:Y:S01]  /*37e0*/  MOV R7, UR7 ;  /* 0x0000000700077c02 */ /* 0x000fe20008000f00 */
[----:B---3--:R-:W-:Y:S01]  /*37f0*/  IMAD.U32 R10, RZ, RZ, UR8 ;  /* 0x00000008ff0a7e24 */ /* 0x008fe2000f8e00ff */
[----:B------:R-:W-:-:S07]  /*3800*/  MOV R11, UR9 ;  /* 0x00000009000b7c02 */ /* 0x000fce0008000f00 */
[----:B------:R-:W-:-:S07]  /*3810*/  LEPC R20, `(.L_x_40870) ;  /* 0x000000001014794e */ /* 0x000fce0000000000 */
[----:B--2---:R-:W-:Y:S05]  /*3820*/  CALL.ABS.NOINC R2 ;  /* 0x0000000002007343 */ /* 0x004fea0003c00000 */
.L_x_40870:
[----:B------:R-:W-:Y:S05]  /*3830*/  BSYNC.RECONVERGENT B6 ;  /* 0x0000000000067941 */ /* 0x000fea0003800200 */
.L_x_40869:
[----:B------:R-:W1:Y:S01]  /*3840*/  LDCU.64 UR4, c[0x0][0x598] ;  /* 0x0000b300ff0477ac */ /* 0x000e620008000a00 */
[--C-:B------:R-:W-:Y:S01]  /*3850*/  SHF.R.S32.HI R3, RZ, 0x1f, R17.reuse ;  /* 0x0000001fff037819 */ /* 0x100fe20000011411 */
[----:B0-----:R-:W0:Y:S01]  /*3860*/  LDC.64 R6, c[0x0][0x5b8] ;  /* 0x00016e00ff067b82 */ /* 0x001e220000000a00 */
[----:B------:R-:W-:Y:S01]  /*3870*/  SHF.R.S32.HI R5, RZ, 0x1f, R17 ;  /* 0x0000001fff057819 */ /* 0x000fe20000011411 */
[----:B------:R-:W2:Y:S01]  /*3880*/  LDCU.64 UR6, c[0x0][0x5a0] ;  /* 0x0000b400ff0677ac */ /* 0x000ea20008000a00 */
[----:B------:R-:W-:Y:S01]  /*3890*/  IADD3 R19, PT, PT, R19, 0x80, RZ ;  /* 0x0000008013137810 */ /* 0x000fe20007ffe0ff */
[----:B------:R-:W3:Y:S01]  /*38a0*/  LDCU.64 UR8, c[0x0][0x588] ;  /* 0x0000b100ff0877ac */ /* 0x000ee20008000a00 */
[----:B-1----:R-:W-:Y:S02]  /*38b0*/  LOP3.LUT R3, R3, UR4, RZ, 0xc0, !PT ;  /* 0x0000000403037c12 */ /* 0x002fe4000f8ec0ff */
[----:B------:R-:W-:Y:S02]  /*38c0*/  LOP3.LUT R5, R5, UR5, RZ, 0xc0, !PT ;  /* 0x0000000505057c12 */ /* 0x000fe4000f8ec0ff */
[----:B------:R-:W-:-:S04]  /*38d0*/  IADD3 R0, P0, PT, R16, R3, RZ ;  /* 0x0000000310007210 */ /* 0x000fc80007f1e0ff */
[----:B------:R-:W-:Y:S01]  /*38e0*/  IADD3.X R16, PT, PT, R17, R5, RZ, P0, !PT ;  /* 0x0000000511107210 */ /* 0x000fe200007fe4ff */
[----:B--2---:R-:W-:Y:S01]  /*38f0*/  IMAD.WIDE.U32 R2, R0, UR6, RZ ;  /* 0x0000000600027c25 */ /* 0x004fe2000f8e00ff */
[----:B------:R-:W0:Y:S01]  /*3900*/  LDC.64 R4, c[0x0][0x5b0] ;  /* 0x00016c00ff047b82 */ /* 0x000e220000000a00 */
[----:B---3--:R-:W-:Y:S02]  /*3910*/  IADD3 R9, P0, PT, R23, UR8, RZ ;  /* 0x0000000817097c10 */ /* 0x008fe4000ff1e0ff */
[----:B------:R-:W-:-:S04]  /*3920*/  IMAD R11, R16, UR6, RZ ;  /* 0x00000006100b7c24 */ /* 0x000fc8000f8e02ff */
[----:B------:R-:W-:Y:S02]  /*3930*/  IMAD R13, R0, UR7, R11 ;  /* 0x00000007000d7c24 */ /* 0x000fe4000f8e020b */
[----:B------:R-:W-:Y:S01]  /*3940*/  IMAD.X R11, RZ, RZ, UR9, P0 ;  /* 0x00000009ff0b7e24 */ /* 0x000fe200080e06ff */
[----:B------:R-:W-:Y:S02]  /*3950*/  LEA R8, P0, R2, R9, 0x4 ;  /* 0x0000000902087211 */ /* 0x000fe400078020ff */
[----:B------:R-:W-:-:S04]  /*3960*/  IADD3 R0, PT, PT, R3, R13, RZ ;  /* 0x0000000d03007210 */ /* 0x000fc80007ffe0ff */
[----:B------:R-:W-:-:S05]  /*3970*/  LEA.HI.X R9, R2, R11, R0, 0x4, P0 ;  /* 0x0000000b02097211 */ /* 0x000fca00000f2400 */
[----:B0-----:R1:W-:Y:S02]  /*3980*/  STG.E.128 desc[UR36][R8.64], R4 ;  /* 0x0000000408007986 */ /* 0x0013e4000c101d24 */
.L_x_40867:
[----:B------:R-:W-:Y:S05]  /*3990*/  BSYNC.RECONVERGENT B7 ;  /* 0x0000000000077941 */ /* 0x000fea0003800200 */
.L_x_40866:
[----:B------:R-:W2:Y:S01]  /*39a0*/  LDCU.64 UR4, c[0x0][0x380] ;  /* 0x00007000ff0477ac */ /* 0x000ea20008000a00 */
[----:B------:R-:W-:Y:S01]  /*39b0*/  BSSY.RECONVERGENT B7, `(.L_x_40871) ;  /* 0x0000160000077945 */ /* 0x000fe20003800200 */
[----:B--2---:R-:W-:-:S04]  /*39c0*/  ISETP.GE.U32.AND P0, PT, R19, UR4, PT ;  /* 0x0000000413007c0c */ /* 0x004fc8000bf06070 */
[----:B------:R-:W-:-:S13]  /*39d0*/  ISETP.GE.AND.EX P0, PT, RZ, UR5, PT, P0 ;  /* 0x00000005ff007c0c */ /* 0x000fda000bf06300 */
[----:B------:R-:W-:Y:S05]  /*39e0*/  @P0 BRA `(.L_x_40872) ;  /* 0x0000001400700947 */ /* 0x000fea0003800000 */
[----:B------:R-:W2:Y:S01]  /*39f0*/  LDCU.64 UR4, c[0x0][0x398] ;  /* 0x00007300ff0477ac */ /* 0x000ea20008000a00 */
[----:B------:R-:W-:Y:S01]  /*3a00*/  MOV R3, R19 ;  /* 0x0000001300037202 */ /* 0x000fe20000000f00 */
        /* <DEDUP_REMOVED lines=14> */
[----:B------:R-:W2:Y:S01]  /*3af0*/  LDCU UR4, c[0x0][0x3a8] ;  /* 0x00007500ff0477ac */ /* 0x000ea20008000800 */
[----:B------:R-:W3:Y:S01]  /*3b00*/  LDCU.64 UR8, c[0x0][0x4c8] ;  /* 0x00009900ff0877ac */ /* 0x000ee20008000a00 */
[----:B01----:R-:W-:-:S05]  /*3b10*/  IMAD.HI.U32 R4, R3, UR7, R2 ;  /* 0x0000000703047c27 */ /* 0x003fca000f8e0002 */
[----:B--2---:R-:W-:-:S04]  /*3b20*/  SHF.R.U32.HI R5, RZ, UR4, R4 ;  /* 0x00000004ff057c19 */ /* 0x004fc80008011604 */
[----:B------:R-:W-:-:S05]  /*3b30*/  IADD3 R2, PT, PT, -R5, RZ, RZ ;  /* 0x000000ff05027210 */ /* 0x000fca0007ffe1ff */
[----:B------:R-:W-:-:S04]  /*3b40*/  IMAD R2, R2, UR6, R3 ;  /* 0x0000000602027c24 */ /* 0x000fc8000f8e0203 */
        /* <DEDUP_REMOVED lines=276> */
.L_x_40873:
[----:B------:R-:W2:Y:S02]  /*4c90*/  LDCU.128 UR4, c[0x0][0x590] ;  /* 0x0000b200ff0477ac */ /* 0x000ea40008000c00 */
[----:B--2---:R-:W-:-:S05]  /*4ca0*/  IADD3 R16, P0, PT, R0, UR4, RZ ;  /* 0x0000000400107c10 */ /* 0x004fca000ff1e0ff */
[----:B------:R-:W-:-:S06]  /*4cb0*/  IMAD.X R17, RZ, RZ, UR5, P0 ;  /* 0x00000005ff117e24 */ /* 0x000fcc00080e06ff */
        /* <DEDUP_REMOVED lines=10> */
[----:B------:R-:W2:Y:S01]  /*4d60*/  LDCU.64 UR4, c[0x4][0x4d0] ;  /* 0x01009a00ff0477ac */ /* 0x000ea20008000a00 */
[----:B01----:R-:W-:Y:S01]  /*4d70*/  HFMA2 R8, -RZ, RZ, 0, 9.17911529541015625e-06 ;  /* 0x0000009aff087431 */ /* 0x003fe200000001ff */
[----:B------:R-:W-:Y:S01]  /*4d80*/  MOV R12, 0x1 ;  /* 0x00000001000c7802 */ /* 0x000fe20000000f00 */
[----:B------:R-:W-:Y:S01]  /*4d90*/  IMAD.MOV.U32 R13, RZ, RZ, RZ ;  /* 0x000000ffff0d7224 */ /* 0x000fe200078e00ff */
[----:B------:R-:W0:Y:S01]  /*4da0*/  LDCU.64 UR6, c[0x4][0x4c0] ;  /* 0x01009800ff0677ac */ /* 0x000e220008000a00 */
[----:B------:R-:W1:Y:S01]  /*4db0*/  LDC.64 R2, c[0x4][R2] ;  /* 0x0100000002027b82 */ /* 0x000e620000000a00 */
[----:B------:R-:W3:Y:S01]  /*4dc0*/  LDCU.64 UR8, c[0x4][0x58] ;  /* 0x01000b00ff0877ac */ /* 0x000ee20008000a00 */
[----:B--2---:R-:W-:Y:S02]  /*4dd0*/  MOV R4, UR4 ;  /* 0x0000000400047c02 */ /* 0x004fe40008000f00 */
[----:B------:R-:W-:Y:S01]  /*4de0*/  MOV R5, UR5 ;  /* 0x0000000500057c02 */ /* 0x000fe20008000f00 */
[----:B0-----:R-:W-:Y:S01]  /*4df0*/  IMAD.U32 R6, RZ, RZ, UR6 ;  /* 0x00000006ff067e24 */ /* 0x001fe2000f8e00ff */
[----:B------:R-:W-:-:S02]  /*4e00*/  MOV R7, UR7 ;  /* 0x0000000700077c02 */ /* 0x000fc40008000f00 */
[----:B---3--:R-:W-:Y:S01]  /*4e10*/  MOV R10, UR8 ;  /* 0x00000008000a7c02 */ /* 0x008fe20008000f00 */
[----:B------:R-:W-:-:S07]  /*4e20*/  IMAD.U32 R11, RZ, RZ, UR9 ;  /* 0x00000009ff0b7e24 */ /* 0x000fce000f8e00ff */
[----:B------:R-:W-:-:S07]  /*4e30*/  LEPC R20, `(.L_x_40875) ;  /* 0x000000001014794e */ /* 0x000fce0000000000 */
[----:B-1----:R-:W-:Y:S05]  /*4e40*/  CALL.ABS.NOINC R2 ;  /* 0x0000000002007343 */ /* 0x002fea0003c00000 */
.L_x_40875:
[----:B------:R-:W-:Y:S05]  /*4e50*/  BSYNC.RECONVERGENT B6 ;  /* 0x0000000000067941 */ /* 0x000fea0003800200 */
.L_x_40874:
[----:B------:R-:W2:Y:S01]  /*4e60*/  LDCU.64 UR4, c[0x0][0x598] ;  /* 0x0000b300ff0477ac */ /* 0x000ea20008000a00 */
[--C-:B------:R-:W-:Y:S01]  /*4e70*/  SHF.R.S32.HI R3, RZ, 0x1f, R17.reuse ;  /* 0x0000001fff037819 */ /* 0x100fe20000011411 */
[----:B01----:R-:W0:Y:S01]  /*4e80*/  LDC.64 R6, c[0x0][0x5b8] ;  /* 0x00016e00ff067b82 */ /* 0x003e220000000a00 */
[----:B------:R-:W-:Y:S01]  /*4e90*/  SHF.R.S32.HI R5, RZ, 0x1f, R17 ;  /* 0x0000001fff057819 */ /* 0x000fe20000011411 */
[----:B------:R-:W1:Y:S01]  /*4ea0*/  LDCU.64 UR6, c[0x0][0x5a0] ;  /* 0x0000b400ff0677ac */ /* 0x000e620008000a00 */
[----:B------:R-:W-:Y:S01]  /*4eb0*/  IADD3 R19, PT, PT, R19, 0x80, RZ ;  /* 0x0000008013137810 */ /* 0x000fe20007ffe0ff */
[----:B------:R-:W3:Y:S01]  /*4ec0*/  LDCU.64 UR8, c[0x0][0x588] ;  /* 0x0000b100ff0877ac */ /* 0x000ee20008000a00 */
[----:B--2---:R-:W-:Y:S02]  /*4ed0*/  LOP3.LUT R3, R3, UR4, RZ, 0xc0, !PT ;  /* 0x0000000403037c12 */ /* 0x004fe4000f8ec0ff */
[----:B------:R-:W-:Y:S02]  /*4ee0*/  LOP3.LUT R5, R5, UR5, RZ, 0xc0, !PT ;  /* 0x0000000505057c12 */ /* 0x000fe4000f8ec0ff */
[----:B------:R-:W-:-:S04]  /*4ef0*/  IADD3 R0, P0, PT, R16, R3, RZ ;  /* 0x0000000310007210 */ /* 0x000fc80007f1e0ff */
[----:B------:R-:W-:Y:S01]  /*4f00*/  IADD3.X R16, PT, PT, R17, R5, RZ, P0, !PT ;  /* 0x0000000511107210 */ /* 0x000fe200007fe4ff */
[----:B-1----:R-:W-:Y:S01]  /*4f10*/  IMAD.WIDE.U32 R2, R0, UR6, RZ ;  /* 0x0000000600027c25 */ /* 0x002fe2000f8e00ff */
[----:B------:R-:W0:Y:S01]  /*4f20*/  LDC.64 R4, c[0x0][0x5b0] ;  /* 0x00016c00ff047b82 */ /* 0x000e220000000a00 */
[----:B---3--:R-:W-:Y:S02]  /*4f30*/  IADD3 R9, P0, PT, R23, UR8, RZ ;  /* 0x0000000817097c10 */ /* 0x008fe4000ff1e0ff */
[----:B------:R-:W-:-:S04]  /*4f40*/  IMAD R11, R16, UR6, RZ ;  /* 0x00000006100b7c24 */ /* 0x000fc8000f8e02ff */
[----:B------:R-:W-:Y:S01]  /*4f50*/  IMAD R13, R0, UR7, R11 ;  /* 0x00000007000d7c24 */ /* 0x000fe2000f8e020b */
[----:B------:R-:W-:Y:S02]  /*4f60*/  IADD3.X R11, PT, PT, RZ, UR9, RZ, P0, !PT ;  /* 0x00000009ff0b7c10 */ /* 0x000fe400087fe4ff */
[----:B------:R-:W-:Y:S01]  /*4f70*/  LEA R8, P0, R2, R9, 0x4 ;  /* 0x0000000902087211 */ /* 0x000fe200078020ff */
[----:B------:R-:W-:-:S05]  /*4f80*/  IMAD.IADD R0, R3, 0x1, R13 ;  /* 0x0000000103007824 */ /* 0x000fca00078e020d */
[----:B------:R-:W-:-:S05]  /*4f90*/  LEA.HI.X R9, R2, R11, R0, 0x4, P0 ;  /* 0x0000000b02097211 */ /* 0x000fca00000f2400 */
[----:B0-----:R2:W-:Y:S02]  /*4fa0*/  STG.E.128 desc[UR36][R8.64], R4 ;  /* 0x0000000408007986 */ /* 0x0015e4000c101d24 */
.L_x_40872:
[----:B------:R-:W-:Y:S05]  /*4fb0*/  BSYNC.RECONVERGENT B7 ;  /* 0x0000000000077941 */ /* 0x000fea0003800200 */
.L_x_40871:
        /* <DEDUP_REMOVED lines=302> */
.L_x_40876:
[----:B------:R-:W0:Y:S02]  /*62a0*/  LDCU.128 UR4, c[0x0][0x590] ;  /* 0x0000b200ff0477ac */ /* 0x000e240008000c00 */
[----:B0-----:R-:W-:-:S04]  /*62b0*/  IADD3 R16, P0, PT, R0, UR4, RZ ;  /* 0x0000000400107c10 */ /* 0x001fc8000ff1e0ff */
[----:B------:R-:W-:Y:S01]  /*62c0*/  IADD3.X R17, PT, PT, RZ, UR5, RZ, P0, !PT ;  /* 0x00000005ff117c10 */ /* 0x000fe200087fe4ff */
[----:B------:R-:W0:Y:S05]  /*62d0*/  LDCU.64 UR4, c[0x0][0x588] ;  /* 0x0000b100ff0477ac */ /* 0x000e2a0008000a00 */
[----:B------:R-:W2:Y:S01]  /*62e0*/  LDG.E.64 R16, desc[UR36][R16.64] ;  /* 0x0000002410107981 */ /* 0x000ea2000c1e1b00 */
[----:B------:R-:W-:Y:S01]  /*62f0*/  UIADD3 UR8, UP0, UPT, URZ, -UR6, URZ ;  /* 0x80000006ff087290 */ /* 0x000fe2000ff1e0ff */
[----:B------:R-:W-:Y:S03]  /*6300*/  BSSY.RECONVERGENT B6, `(.L_x_40877) ;  /* 0x0000019000067945 */ /* 0x000fe60003800200 */
[----:B------:R-:W-:Y:S01]  /*6310*/  UIADD3.X UR9, UPT, UPT, URZ, ~UR7, URZ, UP0, !UPT ;  /* 0x80000007ff097290 */ /* 0x000fe200087fe4ff */
[----:B0-----:R-:W-:-:S05]  /*6320*/  IADD3 R18, P2, PT, R3, UR4, RZ ;  /* 0x0000000403127c10 */ /* 0x001fca000ff5e0ff */
[----:B------:R-:W-:Y:S01]  /*6330*/  IMAD.X R19, RZ, RZ, UR5, P2 ;  /* 0x00000005ff137e24 */ /* 0x000fe200090e06ff */
[C---:B--2---:R-:W-:Y:S02]  /*6340*/  ISETP.GE.U32.AND P1, PT, R16.reuse, UR6, PT ;  /* 0x0000000610007c0c */ /* 0x044fe4000bf26070 */
[----:B------:R-:W-:Y:S02]  /*6350*/  ISETP.GE.U32.AND P0, PT, R16, UR8, PT ;  /* 0x0000000810007c0c */ /* 0x000fe4000bf06070 */
[C---:B------:R-:W-:Y:S02]  /*6360*/  ISETP.GE.AND.EX P1, PT, R17.reuse, UR7, PT, P1 ;  /* 0x0000000711007c0c */ /* 0x040fe4000bf26310 */
[----:B------:R-:W-:-:S13]  /*6370*/  ISETP.GE.AND.EX P0, PT, R17, UR9, PT, P0 ;  /* 0x0000000911007c0c */ /* 0x000fda000bf06300 */
[----:B------:R-:W-:Y:S05]  /*6380*/  @!P1 BRA P0, `(.L_x_40878) ;  /* 0x0000000000409947 */ /* 0x000fea0000000000 */
[----:B------:R-:W-:Y:S01]  /*6390*/  MOV R2, 0x0 ;  /* 0x0000000000027802 */ /* 0x000fe20000000f00 */
        /* <DEDUP_REMOVED lines=15> */
.L_x_40878:
[----:B------:R-:W-:Y:S05]  /*6490*/  BSYNC.RECONVERGENT B6 ;  /* 0x0000000000067941 */ /* 0x000fea0003800200 */
.L_x_40877:
[----:B------:R-:W0:Y:S01]  /*64a0*/  LDCU.64 UR4, c[0x0][0x598] ;  /* 0x0000b300ff0477ac */ /* 0x000e220008000a00 */
[--C-:B------:R-:W-:Y:S01]  /*64b0*/  SHF.R.S32.HI R3, RZ, 0x1f, R17.reuse ;  /* 0x0000001fff037819 */ /* 0x100fe20000011411 */
[----:B------:R-:W1:Y:S01]  /*64c0*/  LDC.64 R4, c[0x0][0x5b0] ;  /* 0x00016c00ff047b82 */ /* 0x000e620000000a00 */
[----:B------:R-:W-:Y:S01]  /*64d0*/  SHF.R.S32.HI R7, RZ, 0x1f, R17 ;  /* 0x0000001fff077819 */ /* 0x000fe20000011411 */
[----:B------:R-:W2:Y:S01]  /*64e0*/  LDCU.64 UR6, c[0x0][0x5a0] ;  /* 0x0000b400ff0677ac */ /* 0x000ea20008000a00 */
[----:B0-----:R-:W-:Y:S02]  /*64f0*/  LOP3.LUT R3, R3, UR4, RZ, 0xc0, !PT ;  /* 0x0000000403037c12 */ /* 0x001fe4000f8ec0ff */
[----:B------:R-:W-:Y:S02]  /*6500*/  LOP3.LUT R7, R7, UR5, RZ, 0xc0, !PT ;  /* 0x0000000507077c12 */ /* 0x000fe4000f8ec0ff */
[----:B------:R-:W-:-:S04]  /*6510*/  IADD3 R0, P0, PT, R16, R3, RZ ;  /* 0x0000000310007210 */ /* 0x000fc80007f1e0ff */
[----:B------:R-:W-:Y:S01]  /*6520*/  IADD3.X R16, PT, PT, R17, R7, RZ, P0, !PT ;  /* 0x0000000711107210 */ /* 0x000fe200007fe4ff */
[----:B--2---:R-:W-:Y:S01]  /*6530*/  IMAD.WIDE.U32 R2, R0, UR6, RZ ;  /* 0x0000000600027c25 */ /* 0x004fe2000f8e00ff */
[----:B------:R-:W1:Y:S03]  /*6540*/  LDC.64 R6, c[0x0][0x5b8] ;  /* 0x00016e00ff067b82 */ /* 0x000e660000000a00 */
[----:B------:R-:W-:Y:S01]  /*6550*/  IMAD R9, R16, UR6, RZ ;  /* 0x0000000610097c24 */ /* 0x000fe2000f8e02ff */
[----:B------:R-:W-:-:S03]  /*6560*/  LEA R18, P0, R2, R18, 0x4 ;  /* 0x0000001202127211 */ /* 0x000fc600078020ff */
[----:B------:R-:W-:-:S05]  /*6570*/  IMAD R9, R0, UR7, R9 ;  /* 0x0000000700097c24 */ /* 0x000fca000f8e0209 */
[----:B------:R-:W-:-:S04]  /*6580*/  IADD3 R0, PT, PT, R3, R9, RZ ;  /* 0x0000000903007210 */ /* 0x000fc80007ffe0ff */
[----:B------:R-:W-:-:S05]  /*6590*/  LEA.HI.X R19, R2, R19, R0, 0x4, P0 ;  /* 0x0000001302137211 */ /* 0x000fca00000f2400 */
[----:B-1----:R-:W-:Y:S01]  /*65a0*/  STG.E.128 desc[UR36][R18.64], R4 ;  /* 0x0000000412007986 */ /* 0x002fe2000c101d24 */
[----:B------:R-:W-:Y:S05]  /*65b0*/  EXIT ;  /* 0x000000000000794d */ /* 0x000fea0003800000 */
.L_x_40879:
        /* <DEDUP_REMOVED lines=12> */
.L_x_42029:


//--------------------- .text._ZN2at6native24index_elementwise_kernelILi128ELi4EZNS0_22index_fill_kernel_implINS0_10OpaqueTypeILi2EEEEEvRNS_14TensorIteratorElllT_EUliE_EEvlT1_ --------------------------
	.section	.text._ZN2at6native24index_elementwise_kernelILi128ELi4EZNS0_22index_fill_kernel_implINS0_10OpaqueTypeILi2EEEEEvRNS_14TensorIteratorElllT_EUliE_EEvlT1_,"ax",@progbits
	.align	128
        .global         _ZN2at6native24index_elementwise_kernelILi128ELi4EZNS0_22index_fill_kernel_implINS0_10OpaqueTypeILi2EEEEEvRNS_14TensorIteratorElllT_EUliE_EEvlT1_
        .type           _ZN2at6native24index_elementwise_kernelILi128ELi4EZNS0_22index_fill_kernel_implINS0_10OpaqueTypeILi2EEEEEvRNS_14TensorIteratorElllT_EUliE_EEvlT1_,@function
        .size           _ZN2at6native24index_elementwise_kernelILi128ELi4EZNS0_22index_fill_kernel_implINS0_10OpaqueTypeILi2EEEEEvRNS_14TensorIteratorElllT_EUliE_EEvlT1_,(.L_x_42030 - _ZN2at6native24index_elementwise_kernelILi128ELi4EZNS0_22index_fill_kernel_implINS0_10OpaqueTypeILi2EEEEEvRNS_14TensorIteratorElllT_EUliE_EEvlT1_)
        .other          _ZN2at6native24index_elementwise_kernelILi128ELi4EZNS0_22index_fill_kernel_implINS0_10OpaqueTypeILi2EEEEEvRNS_14TensorIteratorElllT_EUliE_EEvlT1_,@"STO_CUDA_ENTRY STV_DEFAULT"
_ZN2at6native24index_elementwise_kernelILi128ELi4EZNS0_22index_fill_kernel_implINS0_10OpaqueTypeILi2EEEEEvRNS_14TensorIteratorElllT_EUliE_EEvlT1_:
.text._ZN2at6native24index_elementwise_kernelILi128ELi4EZNS0_22index_fill_kernel_implINS0_10OpaqueTypeILi2EEEEEvRNS_14TensorIteratorElllT_EUliE_EEvlT1_:
[----:B------:R-:W0:Y:S08]  /*0000*/  LDC R1, c[0x0][0x37c] ;  /* 0x0000df00ff017b82 */ /* 0x000e300000000800 */
[----:B------:R-:W1:Y:S01]  /*0010*/  LDC R22, c[0x0][0x388] ;  /* 0x0000e200ff167b82 */ /* 0x000e620000000800 */
[----:B------:R-:W2:Y:S01]  /*0020*/  S2R R19, SR_TID.X ;  /* 0x0000000000137919 */ /* 0x000ea20000002100 */
[----:B------:R-:W3:Y:S06]  /*0030*/  LDCU.64 UR36, c[0x0][0x358] ;  /* 0x00006b00ff2477ac */ /* 0x000eec0008000a00 */
[----:B------:R-:W4:Y:S08]  /*0040*/  S2UR UR4, SR_CTAID.X ;  /* 0x00000000000479c3 */ /* 0x000f300000002500 */
[----:B------:R-:W0:Y:S08]  /*0050*/  LDC.U8 R23, c[0x0][0x5a0] ;  /* 0x00016800ff177b82 */ /* 0x000e300000000000 */
[----:B------:R-:W0:Y:S01]  /*0060*/  LDC.U8 R2, c[0x0][0x5a1] ;  /* 0x00016840ff027b82 */ /* 0x000e220000000000 */
[----:B-1----:R-:W-:Y:S01]  /*0070*/  ISETP.NE.AND P0, PT, R22, RZ, PT ;  /* 0x000000ff1600720c */ /* 0x002fe20003f05270 */
[----:B----4-:R-:W-:-:S06]  /*0080*/  USHF.L.U32 UR4, UR4, 0x9, URZ ;  /* 0x0000000904047899 */ /* 0x010fcc00080006ff */
[----:B--2---:R-:W-:-:S06]  /*0090*/  LOP3.LUT R19, R19, UR4, RZ, 0xfc, !PT ;  /* 0x0000000413137c12 */ /* 0x004fcc000f8efcff */
[----:B---3--:R-:W-:Y:S05]  /*00a0*/  @P0 BRA `(.L_x_40880) ;  /* 0x0000000c00080947 */ /* 0x008fea0003800000 */
        /* <DEDUP_REMOVED lines=15> */
[----:B------:R-:W-:Y:S01]  /*01a0*/  MOV R14, 0x0 ;  /* 0x00000000000e7802 */ /* 0x000fe20000000f00 */
[----:B------:R-:W1:Y:S01]  /*01b0*/  LDCU.64 UR4, c[0x4][0x4d0] ;  /* 0x01009a00ff0477ac */ /* 0x000e620008000a00 */
[----:B------:R-:W-:Y:S02]  /*01c0*/  HFMA2 R8, -RZ, RZ, 0, 9.17911529541015625e-06 ;  /* 0x0000009aff087431 */ /* 0x000fe400000001ff */
[----:B------:R-:W-:Y:S01]  /*01d0*/  IMAD.MOV.U32 R12, RZ, RZ, 0x1 ;  /* 0x00000001ff0c7424 */ /* 0x000fe200078e00ff */
[----:B------:R-:W-:Y:S01]  /*01e0*/  MOV R13, RZ ;  /* 0x000000ff000d7202 */ /* 0x000fe20000000f00 */
[----:B------:R-:W2:Y:S01]  /*01f0*/  LDCU.64 UR6, c[0x4][0x4c0] ;  /* 0x01009800ff0677ac */ /* 0x000ea20008000a00 */
[----:B------:R-:W3:Y:S01]  /*0200*/  LDC.64 R14, c[0x4][R14] ;  /* 0x010000000e0e7b82 */ /* 0x000ee20000000a00 */
[----:B------:R-:W4:Y:S01]  /*0210*/  LDCU.64 UR8, c[0x4][0x50] ;  /* 0x01000a00ff0877ac */ /* 0x000f220008000a00 */
[----:B-1----:R-:W-:Y:S01]  /*0220*/  MOV R4, UR4 ;  /* 0x0000000400047c02 */ /* 0x002fe20008000f00 */
[----:B------:R-:W-:Y:S01]  /*0230*/  IMAD.U32 R5, RZ, RZ, UR5 ;  /* 0x00000005ff057e24 */ /* 0x000fe2000f8e00ff */
[----:B--2---:R-:W-:Y:S01]  /*0240*/  MOV R6, UR6 ;  /* 0x0000000600067c02 */ /* 0x004fe20008000f00 */
[----:B------:R-:W-:Y:S01]  /*0250*/  IMAD.U32 R7, RZ, RZ, UR7 ;  /* 0x00000007ff077e24 */ /* 0x000fe2000f8e00ff */
[----:B----4-:R-:W-:Y:S01]  /*0260*/  MOV R10, UR8 ;  /* 0x00000008000a7c02 */ /* 0x010fe20008000f00 */
[----:B------:R-:W-:-:S07]  /*0270*/  IMAD.U32 R11, RZ, RZ, UR9 ;  /* 0x00000009ff0b7e24 */ /* 0x000fce000f8e00ff */
[----:B------:R-:W-:-:S07]  /*0280*/  LEPC R20, `(.L_x_40883) ;  /* 0x000000001014794e */ /* 0x000fce0000000000 */
[----:B0--3--:R-:W-:Y:S05]  /*0290*/  CALL.ABS.NOINC R14 ;  /* 0x000000000e007343 */ /* 0x009fea0003c00000 */
.L_x_40883:
[----:B------:R-:W1:Y:S01]  /*02a0*/  LDCU.128 UR4, c[0x0][0x590] ;  /* 0x0000b200ff0477ac */ /* 0x000e620008000c00 */
[--C-:B------:R-:W-:Y:S01]  /*02b0*/  SHF.R.S32.HI R3, RZ, 0x1f, R17.reuse ;  /* 0x0000001fff037819 */ /* 0x100fe20000011411 */
[----:B------:R-:W2:Y:S01]  /*02c0*/  LDC.64 R4, c[0x0][0x580] ;  /* 0x00016000ff047b82 */ /* 0x000ea20000000a00 */
[----:B------:R-:W-:Y:S01]  /*02d0*/  SHF.R.S32.HI R7, RZ, 0x1f, R17 ;  /* 0x0000001fff077819 */ /* 0x000fe20000011411 */
[----:B------:R-:W-:Y:S01]  /*02e0*/  VIADD R19, R19, 0x80 ;  /* 0x0000008013137836 */ /* 0x000fe20000000000 */
[----:B-1----:R-:W-:Y:S02]  /*02f0*/  LOP3.LUT R3, R3, UR4, RZ, 0xc0, !PT ;  /* 0x0000000403037c12 */ /* 0x002fe4000f8ec0ff */
[----:B------:R-:W-:Y:S02]  /*0300*/  LOP3.LUT R7, R7, UR5, RZ, 0xc0, !PT ;  /* 0x0000000507077c12 */ /* 0x000fe4000f8ec0ff */
[----:B------:R-:W-:-:S05]  /*0310*/  IADD3 R0, P0, PT, R16, R3, RZ ;  /* 0x0000000310007210 */ /* 0x000fca0007f1e0ff */
[----:B------:R-:W-:Y:S02]  /*0320*/  IMAD.X R16, R17, 0x1, R7, P0 ;  /* 0x0000000111107824 */ /* 0x000fe400000e0607 */
[----:B------:R-:W-:-:S04]  /*0330*/  IMAD.WIDE.U32 R6, R0, UR6, RZ ;  /* 0x0000000600067c25 */ /* 0x000fc8000f8e00ff */
[----:B------:R-:W-:Y:S01]  /*0340*/  IMAD R3, R16, UR6, RZ ;  /* 0x0000000610037c24 */ /* 0x000fe2000f8e02ff */
[----:B--2---:R-:W-:-:S03]  /*0350*/  LEA R4, P0, R6, R4, 0x1 ;  /* 0x0000000406047211 */ /* 0x004fc600078008ff */
[----:B------:R-:W-:-:S05]  /*0360*/  IMAD R3, R0, UR7, R3 ;  /* 0x0000000700037c24 */ /* 0x000fca000f8e0203 */
[----:B------:R-:W-:Y:S02]  /*0370*/  IADD3 R0, PT, PT, R7, R3, RZ ;  /* 0x0000000307007210 */ /* 0x000fe40007ffe0ff */
[----:B0-----:R-:W-:Y:S02]  /*0380*/  PRMT R3, R2, 0x7604, R23 ;  /* 0x0000760402037816 */ /* 0x001fe40000000017 */
[----:B------:R-:W-:-:S05]  /*0390*/  LEA.HI.X R5, R6, R5, R0, 0x1, P0 ;  /* 0x0000000506057211 */ /* 0x000fca00000f0c00 */
[----:B------:R1:W-:Y:S02]  /*03a0*/  STG.E.U16 desc[UR36][R4.64], R3 ;  /* 0x0000000304007986 */ /* 0x0003e4000c101524 */
.L_x_40882:
[----:B------:R-:W-:Y:S05]  /*03b0*/  BSYNC.RECONVERGENT B6 ;  /* 0x0000000000067941 */ /* 0x000fea0003800200 */
.L_x_40881:
        /* <DEDUP_REMOVED lines=31> */
.L_x_40886:
[----:B------:R-:W2:Y:S01]  /*05b0*/  LDCU.128 UR4, c[0x0][0x590] ;  /* 0x0000b200ff0477ac */ /* 0x000ea20008000c00 */
[--C-:B-1----:R-:W-:Y:S01]  /*05c0*/  SHF.R.S32.HI R3, RZ, 0x1f, R17.reuse ;  /* 0x0000001fff037819 */ /* 0x102fe20000011411 */
[----:B------:R-:W1:Y:S01]  /*05d0*/  LDC.64 R4, c[0x0][0x580] ;  /* 0x00016000ff047b82 */ /* 0x000e620000000a00 */
[----:B------:R-:W-:Y:S01]  /*05e0*/  SHF.R.S32.HI R7, RZ, 0x1f, R17 ;  /* 0x0000001fff077819 */ /* 0x000fe20000011411 */
[----:B------:R-:W-:Y:S01]  /*05f0*/  VIADD R19, R19, 0x80 ;  /* 0x0000008013137836 */ /* 0x000fe20000000000 */
[----:B--2---:R-:W-:Y:S02]  /*0600*/  LOP3.LUT R3, R3, UR4, RZ, 0xc0, !PT ;  /* 0x0000000403037c12 */ /* 0x004fe4000f8ec0ff */
[----:B------:R-:W-:Y:S02]  /*0610*/  LOP3.LUT R7, R7, UR5, RZ, 0xc0, !PT ;  /* 0x0000000507077c12 */ /* 0x000fe4000f8ec0ff */
[----:B------:R-:W-:-:S05]  /*0620*/  IADD3 R0, P0, PT, R16, R3, RZ ;  /* 0x0000000310007210 */ /* 0x000fca0007f1e0ff */
[----:B------:R-:W-:Y:S02]  /*0630*/  IMAD.X R16, R17, 0x1, R7, P0 ;  /* 0x0000000111107824 */ /* 0x000fe400000e0607 */
[----:B------:R-:W-:-:S04]  /*0640*/  IMAD.WIDE.U32 R6, R0, UR6, RZ ;  /* 0x0000000600067c25 */ /* 0x000fc8000f8e00ff */
[----:B------:R-:W-:Y:S01]  /*0650*/  IMAD R3, R16, UR6, RZ ;  /* 0x0000000610037c24 */ /* 0x000fe2000f8e02ff */
[----:B-1----:R-:W-:-:S03]  /*0660*/  LEA R4, P0, R6, R4, 0x1 ;  /* 0x0000000406047211 */ /* 0x002fc600078008ff */
[----:B------:R-:W-:-:S05]  /*0670*/  IMAD R3, R0, UR7, R3 ;  /* 0x0000000700037c24 */ /* 0x000fca000f8e0203 */
[----:B------:R-:W-:Y:S02]  /*0680*/  IADD3 R0, PT, PT, R7, R3, RZ ;  /* 0x0000000307007210 */ /* 0x000fe40007ffe0ff */
[----:B0-----:R-:W-:Y:S02]  /*0690*/  PRMT R3, R2, 0x7604, R23 ;  /* 0x0000760402037816 */ /* 0x001fe40000000017 */
[----:B------:R-:W-:-:S05]  /*06a0*/  LEA.HI.X R5, R6, R5, R0, 0x1, P0 ;  /* 0x0000000506057211 */ /* 0x000fca00000f0c00 */
[----:B------:R2:W-:Y:S02]  /*06b0*/  STG.E.U16 desc[UR36][R4.64], R3 ;  /* 0x0000000304007986 */ /* 0x0005e4000c101524 */
.L_x_40885:
[----:B------:R-:W-:Y:S05]  /*06c0*/  BSYNC.RECONVERGENT B6 ;  /* 0x0000000000067941 */ /* 0x000fea0003800200 */
.L_x_40884:
[----:B------:R-:W3:Y:S01]  /*06d0*/  LDCU.64 UR4, c[0x0][0x380] ;  /* 0x00007000ff0477ac */ /* 0x000ee20008000a00 */
[----:B------:R-:W-:Y:S01]  /*06e0*/  BSSY.RECONVERGENT B6, `(.L_x_40887) ;  /* 0x000002f000067945 */ /* 0x000fe20003800200 */
[----:B---3--:R-:W-:-:S04]  /*06f0*/  ISETP.GE.U32.AND P0, PT, R19, UR4, PT ;  /* 0x0000000413007c0c */ /* 0x008fc8000bf06070 */
[----:B------:R-:W-:-:S13]  /*0700*/  ISETP.GE.AND.EX P0, PT, RZ, UR5, PT, P0 ;  /* 0x00000005ff007c0c */ /* 0x000fda000bf06300 */
[----:B------:R-:W-:Y:S05]  /*0710*/  @P0 BRA `(.L_x_40888) ;  /* 0x0000000000ac0947 */ /* 0x000fea0003800000 */
        /* <DEDUP_REMOVED lines=15> */
[----:B------:R-:W3:Y:S01]  /*0810*/  LDCU.64 UR6, c[0x4][0x4c0] ;  /* 0x01009800ff0677ac */ /* 0x000ee20008000a00 */
[----:B------:R-:W4:Y:S01]  /*0820*/  LDC.64 R14, c[0x4][R14] ;  /* 0x010000000e0e7b82 */ /* 0x000f220000000a00 */
[----:B------:R-:W5:Y:S01]  /*0830*/  LDCU.64 UR8, c[0x4][0x50] ;  /* 0x01000a00ff0877ac */ /* 0x000f620008000a00 */
[----:B-12---:R-:W-:Y:S01]  /*0840*/  MOV R4, UR4 ;  /* 0x0000000400047c02 */ /* 0x006fe20008000f00 */
[----:B------:R-:W-:Y:S01]  /*0850*/  IMAD.U32 R5, RZ, RZ, UR5 ;  /* 0x00000005ff057e24 */ /* 0x000fe2000f8e00ff */
[----:B---3--:R-:W-:Y:S01]  /*0860*/  MOV R6, UR6 ;  /* 0x0000000600067c02 */ /* 0x008fe20008000f00 */
[----:B------:R-:W-:Y:S01]  /*0870*/  IMAD.U32 R7, RZ, RZ, UR7 ;  /* 0x00000007ff077e24 */ /* 0x000fe2000f8e00ff */
[----:B-----5:R-:W-:Y:S01]  /*0880*/  MOV R10, UR8 ;  /* 0x00000008000a7c02 */ /* 0x020fe20008000f00 */
[----:B------:R-:W-:-:S07]  /*0890*/  IMAD.U32 R11, RZ, RZ, UR9 ;  /* 0x00000009ff0b7e24 */ /* 0x000fce000f8e00ff */
[----:B------:R-:W-:-:S07]  /*08a0*/  LEPC R20, `(.L_x_40889) ;  /* 0x000000001014794e */ /* 0x000fce0000000000 */
[----:B0---4-:R-:W-:Y:S05]  /*08b0*/  CALL.ABS.NOINC R14 ;  /* 0x000000000e007343 */ /* 0x011fea0003c00000 */
.L_x_40889:
[----:B------:R-:W3:Y:S01]  /*08c0*/  LDCU.128 UR4, c[0x0][0x590] ;  /* 0x0000b200ff0477ac */ /* 0x000ee20008000c00 */
[--C-:B-12---:R-:W-:Y:S01]  /*08d0*/  SHF.R.S32.HI R3, RZ, 0x1f, R17.reuse ;  /* 0x0000001fff037819 */ /* 0x106fe20000011411 */
[----:B------:R-:W1:Y:S01]  /*08e0*/  LDC.64 R4, c[0x0][0x580] ;  /* 0x00016000ff047b82 */ /* 0x000e620000000a00 */
[----:B------:R-:W-:Y:S01]  /*08f0*/  SHF.R.S32.HI R7, RZ, 0x1f, R17 ;  /* 0x0000001fff077819 */ /* 0x000fe20000011411 */
[----:B------:R-:W-:Y:S01]  /*0900*/  VIADD R19, R19, 0x80 ;  /* 0x0000008013137836 */ /* 0x000fe20000000000 */
[----:B---3--:R-:W-:Y:S02]  /*0910*/  LOP3.LUT R3, R3, UR4, RZ, 0xc0, !PT ;  /* 0x0000000403037c12 */ /* 0x008fe4000f8ec0ff */
        /* <DEDUP_REMOVED lines=11> */
.L_x_40888:
[----:B------:R-:W-:Y:S05]  /*09d0*/  BSYNC.RECONVERGENT B6 ;  /* 0x0000000000067941 */ /* 0x000fea0003800200 */
.L_x_40887:
[----:B------:R-:W4:Y:S02]  /*09e0*/  LDCU.64 UR4, c[0x0][0x380] ;  /* 0x00007000ff0477ac */ /* 0x000f240008000a00 */
[----:B----4-:R-:W-:-:S04]  /*09f0*/  ISETP.GE.U32.AND P0, PT, R19, UR4, PT ;  /* 0x0000000413007c0c */ /* 0x010fc8000bf06070 */
[----:B------:R-:W-:-:S13]  /*0a00*/  ISETP.GE.AND.EX P0, PT, RZ, UR5, PT, P0 ;  /* 0x00000005ff007c0c */ /* 0x000fda000bf06300 */
[----:B------:R-:W-:Y:S05]  /*0a10*/  @P0 EXIT ;  /* 0x000000000000094d */ /* 0x000fea0003800000 */
[----:B------:R-:W4:Y:S01]  /*0a20*/  LDC.64 R16, c[0x0][0x588] ;  /* 0x00016200ff107b82 */ /* 0x000f220000000a00 */
[----:B------:R-:W5:Y:S01]  /*0a30*/  LDCU.64 UR4, c[0x0][0x590] ;  /* 0x0000b200ff0477ac */ /* 0x000f620008000a00 */
[----:B----4-:R-:W4:Y:S01]  /*0a40*/  LDG.E.64 R16, desc[UR36][R16.64] ;  /* 0x0000002410107981 */ /* 0x010f22000c1e1b00 */
[----:B-----5:R-:W-:-:S04]  /*0a50*/  UIADD3 UR6, UP0, UPT, URZ, -UR4, URZ ;  /* 0x80000004ff067290 */ /* 0x020fc8000ff1e0ff */
[----:B------:R-:W-:Y:S01]  /*0a60*/  UIADD3.X UR7, UPT, UPT, URZ, ~UR5, URZ, UP0, !UPT ;  /* 0x80000005ff077290 */ /* 0x000fe200087fe4ff */
[C---:B----4-:R-:W-:Y:S02]  /*0a70*/  ISETP.GE.U32.AND P0, PT, R16.reuse, UR4, PT ;  /* 0x0000000410007c0c */ /* 0x050fe4000bf06070 */
[----:B------:R-:W-:Y:S02]  /*0a80*/  ISETP.GE.U32.AND P1, PT, R16, UR6, PT ;  /* 0x0000000610007c0c */ /* 0x000fe4000bf26070 */
[C---:B------:R-:W-:Y:S02]  /*0a90*/  ISETP.GE.AND.EX P0, PT, R17.reuse, UR5, PT, P0 ;  /* 0x0000000511007c0c */ /* 0x040fe4000bf06300 */
[----:B------:R-:W-:-:S13]  /*0aa0*/  ISETP.GE.AND.EX P1, PT, R17, UR7, PT, P1 ;  /* 0x0000000711007c0c */ /* 0x000fda000bf26310 */
[----:B------:R-:W-:Y:S05]  /*0ab0*/  @!P0 BRA P1, `(.L_x_40890) ;  /* 0x0000000000408947 */ /* 0x000fea0000800000 */
[----:B------:R-:W-:Y:S01]  /*0ac0*/  MOV R14, 0x0 ;  /* 0x00000000000e7802 */ /* 0x000fe20000000f00 */
[----:B------:R-:W1:Y:S01]  /*0ad0*/  LDCU.64 UR4, c[0x4][0x4d0] ;  /* 0x01009a00ff0477ac */ /* 0x000e620008000a00 */
[----:B------:R-:W-:Y:S01]  /*0ae0*/  HFMA2 R8, -RZ, RZ, 0, 9.17911529541015625e-06 ;  /* 0x0000009aff087431 */ /* 0x000fe200000001ff */
[----:B------:R-:W-:Y:S01]  /*0af0*/  MOV R12, 0x1 ;  /* 0x00000001000c7802 */ /* 0x000fe20000000f00 */
[----:B------:R-:W-:Y:S01]  /*0b00*/  IMAD.MOV.U32 R13, RZ, RZ, RZ ;  /* 0x000000ffff0d7224 */ /* 0x000fe200078e00ff */
[----:B------:R-:W4:Y:S01]  /*0b10*/  LDCU.64 UR6, c[0x4][0x4c0] ;  /* 0x01009800ff0677ac */ /* 0x000f220008000a00 */
[----:B------:R-:W0:Y:S01]  /*0b20*/  LDC.64 R14, c[0x4][R14] ;  /* 0x010000000e0e7b82 */ /* 0x000e220000000a00 */
[----:B------:R-:W5:Y:S01]  /*0b30*/  LDCU.64 UR8, c[0x4][0x50] ;  /* 0x01000a00ff0877ac */ /* 0x000f620008000a00 */
[----:B-123--:R-:W-:Y:S01]  /*0b40*/  MOV R4, UR4 ;  /* 0x0000000400047c02 */ /* 0x00efe20008000f00 */
[----:B------:R-:W-:Y:S01]  /*0b50*/  IMAD.U32 R5, RZ, RZ, UR5 ;  /* 0x00000005ff057e24 */ /* 0x000fe2000f8e00ff */
[----:B----4-:R-:W-:Y:S01]  /*0b60*/  MOV R6, UR6 ;  /* 0x0000000600067c02 */ /* 0x010fe20008000f00 */
[----:B------:R-:W-:Y:S01]  /*0b70*/  IMAD.U32 R7, RZ, RZ, UR7 ;  /* 0x00000007ff077e24 */ /* 0x000fe2000f8e00ff */
[----:B-----5:R-:W-:Y:S01]  /*0b80*/  MOV R10, UR8 ;  /* 0x00000008000a7c02 */ /* 0x020fe20008000f00 */
[----:B------:R-:W-:-:S07]  /*0b90*/  IMAD.U32 R11, RZ, RZ, UR9 ;  /* 0x00000009ff0b7e24 */ /* 0x000fce000f8e00ff */
[----:B------:R-:W-:-:S07]  /*0ba0*/  LEPC R20, `(.L_x_40890) ;  /* 0x000000001014794e */ /* 0x000fce0000000000 */
[----:B0-----:R-:W-:Y:S05]  /*0bb0*/  CALL.ABS.NOINC R14 ;  /* 0x000000000e007343 */ /* 0x001fea0003c00000 */
.L_x_40890:
[----:B------:R-:W4:Y:S01]  /*0bc0*/  LDCU.128 UR4, c[0x0][0x590] ;  /* 0x0000b200ff0477ac */ /* 0x000f220008000c00 */
[--C-:B-123--:R-:W-:Y:S01]  /*0bd0*/  SHF.R.S32.HI R3, RZ, 0x1f, R17.reuse ;  /* 0x0000001fff037819 */ /* 0x10efe20000011411 */
[----:B------:R-:W1:Y:S01]  /*0be0*/  LDC.64 R4, c[0x0][0x580] ;  /* 0x00016000ff047b82 */ /* 0x000e620000000a00 */
[----:B------:R-:W-:Y:S02]  /*0bf0*/  SHF.R.S32.HI R7, RZ, 0x1f, R17 ;  /* 0x0000001fff077819 */ /* 0x000fe40000011411 */
[----:B0-----:R-:W-:Y:S02]  /*0c00*/  PRMT R23, R2, 0x7604, R23 ;  /* 0x0000760402177816 */ /* 0x001fe40000000017 */
[----:B----4-:R-:W-:Y:S02]  /*0c10*/  LOP3.LUT R3, R3, UR4, RZ, 0xc0, !PT ;  /* 0x0000000403037c12 */ /* 0x010fe4000f8ec0ff */
[----:B------:R-:W-:Y:S02]  /*0c20*/  LOP3.LUT R7, R7, UR5, RZ, 0xc0, !PT ;  /* 0x0000000507077c12 */ /* 0x000fe4000f8ec0ff */
[----:B------:R-:W-:-:S04]  /*0c30*/  IADD3 R0, P0, PT, R16, R3, RZ ;  /* 0x0000000310007210 */ /* 0x000fc80007f1e0ff */
[----:B------:R-:W-:Y:S01]  /*0c40*/  IADD3.X R16, PT, PT, R17, R7, RZ, P0, !PT ;  /* 0x0000000711107210 */ /* 0x000fe200007fe4ff */
[----:B------:R-:W-:-:S04]  /*0c50*/  IMAD.WIDE.U32 R6, R0, UR6, RZ ;  /* 0x0000000600067c25 */ /* 0x000fc8000f8e00ff */
[----:B------:R-:W-:Y:S01]  /*0c60*/  IMAD R3, R16, UR6, RZ ;  /* 0x0000000610037c24 */ /* 0x000fe2000f8e02ff */
[----:B-1----:R-:W-:-:S03]  /*0c70*/  LEA R4, P0, R6, R4, 0x1 ;  /* 0x0000000406047211 */ /* 0x002fc600078008ff */
[----:B------:R-:W-:-:S05]  /*0c80*/  IMAD R3, R0, UR7, R3 ;  /* 0x0000000700037c24 */ /* 0x000fca000f8e0203 */
[----:B------:R-:W-:-:S04]  /*0c90*/  IADD3 R0, PT, PT, R7, R3, RZ ;  /* 0x0000000307007210 */ /* 0x000fc80007ffe0ff */
[----:B------:R-:W-:-:S05]  /*0ca0*/  LEA.HI.X R5, R6, R5, R0, 0x1, P0 ;  /* 0x0000000506057211 */ /* 0x000fca00000f0c00 */
[----:B------:R-:W-:Y:S01]  /*0cb0*/  STG.E.U16 desc[UR36][R4.64], R23 ;  /* 0x0000001704007986 */ /* 0x000fe2000c101524 */
[----:B------:R-:W-:Y:S05]  /*0cc0*/  EXIT ;  /* 0x000000000000794d */ /* 0x000fea0003800000 */
.L_x_40880:
[----:B------:R-:W1:Y:S01]  /*0cd0*/  LDCU.64 UR4, c[0x0][0x380] ;  /* 0x00007000ff0477ac */ /* 0x000e620008000a00 */
[----:B------:R-:W-:Y:S01]  /*0ce0*/  VIADD R22, R22, 0xffffffff ;  /* 0xffffffff16167836 */ /* 0x000fe20000000000 */
[----:B------:R-:W-:Y:S04]  /*0cf0*/  BSSY.RECONVERGENT B7, `(.L_x_40891) ;  /* 0x0000161000077945 */ /* 0x000fe80003800200 */
[----:B------:R-:W-:-:S04]  /*0d00*/  VIMNMX.U32 R18, PT, PT, R22, 0x18, PT ;  /* 0x0000001816127848 */ /* 0x000fc80003fe0000 */
[----:B------:R-:W-:Y:S02]  /*0d10*/  IADD3 R18, PT, PT, R18, 0x1, RZ ;  /* 0x0000000112127810 */ /* 0x000fe40007ffe0ff */
        /* <DEDUP_REMOVED lines=16> */
[----:B------:R-:W1:Y:S01]  /*0e20*/  LDCU.64 UR6, c[0x0][0x398] ;  /* 0x00007300ff0677ac */ /* 0x000e620008000a00 */
[----:B------:R-:W-:Y:S02]  /*0e30*/  MOV R4, RZ ;  /* 0x000000ff00047202 */ /* 0x000fe40000000f00 */
[----:B------:R-:W-:Y:S01]  /*0e40*/  ISETP.NE.AND P0, PT, R18, 0x2, PT ;  /* 0x000000021200780c */ /* 0x000fe20003f05270 */
[----:B------:R-:W2:Y:S01]  /*0e50*/  LDCU UR4, c[0x0][0x3a0] ;  /* 0x00007400ff0477ac */ /* 0x000ea20008000800 */
[----:B------:R-:W3:Y:S01]  /*0e60*/  LDCU.64 UR8, c[0x0][0x4c0] ;  /* 0x00009800ff0877ac */ /* 0x000ee20008000a00 */
[----:B-1----:R-:W-:-:S05]  /*0e70*/  IMAD.HI.U32 R6, R5, UR7, R4 ;  /* 0x0000000705067c27 */ /* 0x002fca000f8e0004 */
[----:B--2---:R-:W-:-:S05]  /*0e80*/  SHF.R.U32.HI R7, RZ, UR4, R6 ;  /* 0x00000004ff077c19 */ /* 0x004fca0008011606 */
[----:B------:R-:W-:-:S04]  /*0e90*/  IMAD.MOV R4, RZ, RZ, -R7 ;  /* 0x000000ffff047224 */ /* 0x000fc800078e0a07 */
[----:B------:R-:W-:-:S04]  /*0ea0*/  IMAD R4, R4, UR6, R5 ;  /* 0x0000000604047c24 */ /* 0x000fc8000f8e0205 */
[C---:B---3--:R-:W-:Y:S02]  /*0eb0*/  IMAD R25, R4.reuse, UR8, R25 ;  /* 0x0000000804197c24 */ /* 0x048fe4000f8e0219 */
[----:B------:R-:W-:Y:S01]  /*0ec0*/  IMAD R0, R4, UR9, R0 ;  /* 0x0000000904007c24 */ /* 0x000fe2000f8e0200 */
[----:B------:R-:W-:Y:S06]  /*0ed0*/  @!P0 BRA `(.L_x_40893) ;  /* 0x0000001000448947 */ /* 0x000fec0003800000 */
[----:B------:R-:W1:Y:S01]  /*0ee0*/  LDCU.64 UR4, c[0x0][0x3a8] ;  /* 0x00007500ff0477ac */ /* 0x000e620008000a00 */
[----:B------:R-:W-:Y:S02]  /*0ef0*/  MOV R6, RZ ;  /* 0x000000ff00067202 */ /* 0x000fe40000000f00 */
[----:B------:R-:W-:Y:S01]  /*0f00*/  ISETP.NE.AND P0, PT, R18, 0x3, PT ;  /* 0x000000031200780c */ /* 0x000fe20003f05270 */
[----:B------:R-:W2:Y:S01]  /*0f10*/  LDCU UR6, c[0x0][0x3a4] ;  /* 0x00007480ff0677ac */ /* 0x000ea20008000800 */
[----:B------:R-:W3:Y:S01]  /*0f20*/  LDCU.64 UR8, c[0x0][0x4c8] ;  /* 0x00009900ff0877ac */ /* 0x000ee20008000a00 */
[----:B-1----:R-:W-:-:S05]  /*0f30*/  IMAD.HI.U32 R4, R7, UR4, R6 ;  /* 0x0000000407047c27 */ /* 0x002fca000f8e0006 */
[----:B------:R-:W-:-:S04]  /*0f40*/  SHF.R.U32.HI R5, RZ, UR5, R4 ;  /* 0x00000005ff057c19 */ /* 0x000fc80008011604 */
[----:B------:R-:W-:-:S05]  /*0f50*/  IADD3 R6, PT, PT, -R5, RZ, RZ ;  /* 0x000000ff05067210 */ /* 0x000fca0007ffe1ff */
[----:B--2---:R-:W-:-:S04]  /*0f60*/  IMAD R6, R6, UR6, R7 ;  /* 0x0000000606067c24 */ /* 0x004fc8000f8e0207 */
[C---:B---3--:R-:W-:Y:S02]  /*0f70*/  IMAD R25, R6.reuse, UR8, R25 ;  /* 0x0000000806197c24 */ /* 0x048fe4000f8e0219 */
[----:B------:R-:W-:Y:S01]  /*0f80*/  IMAD R0, R6, UR9, R0 ;  /* 0x0000000906007c24 */ /* 0x000fe2000f8e0200 */
[----:B------:R-:W-:Y:S06]  /*0f90*/  @!P0 BRA `(.L_x_40893) ;  /* 0x0000001000148947 */ /* 0x000fec0003800000 */
[----:B------:R-:W1:Y:S01]  /*0fa0*/  LDCU.64 UR6, c[0x0][0x3b0] ;  /* 0x00007600ff0677ac */ /* 0x000e620008000a00 */
[----:B------:R-:W-:Y:S01]  /*0fb0*/  IMAD.MOV.U32 R4, RZ, RZ, RZ ;  /* 0x000000ffff047224 */ /* 0x000fe200078e00ff */
[----:B------:R-:W-:Y:S01]  /*0fc0*/  ISETP.NE.AND P0, PT, R18, 0x4, PT ;  /* 0x000000041200780c */ /* 0x000fe20003f05270 */
[----:B------:R-:W2:Y:S01]  /*0fd0*/  LDCU UR4, c[0x0][0x3b8] ;  /* 0x00007700ff0477ac */ /* 0x000ea20008000800 */
[----:B------:R-:W3:Y:S01]  /*0fe0*/  LDCU.64 UR8, c[0x0][0x4d0] ;  /* 0x00009a00ff0877ac */ /* 0x000ee20008000a00 */
[----:B-1----:R-:W-:-:S05]  /*0ff0*/  IMAD.HI.U32 R6, R5, UR7, R4 ;  /* 0x0000000705067c27 */ /* 0x002fca000f8e0004 */
[----:B--2---:R-:W-:-:S04]  /*1000*/  SHF.R.U32.HI R7, RZ, UR4, R6 ;  /* 0x00000004ff077c19 */ /* 0x004fc80008011606 */
[----:B------:R-:W-:-:S05]  /*1010*/  IADD3 R4, PT, PT, -R7, RZ, RZ ;  /* 0x000000ff07047210 */ /* 0x000fca0007ffe1ff */
[----:B------:R-:W-:-:S04]  /*1020*/  IMAD R4, R4, UR6, R5 ;  /* 0x0000000604047c24 */ /* 0x000fc8000f8e0205 */
[C---:B---3--:R-:W-:Y:S02]  /*1030*/  IMAD R25, R4.reuse, UR8, R25 ;  /* 0x0000000804197c24 */ /* 0x048fe4000f8e0219 */
[----:B------:R-:W-:Y:S01]  /*1040*/  IMAD R0, R4, UR9, R0 ;  /* 0x0000000904007c24 */ /* 0x000fe2000f8e0200 */
[----:B------:R-:W-:Y:S06]  /*1050*/  @!P0 BRA `(.L_x_40893) ;  /* 0x0000000c00e48947 */ /* 0x000fec0003800000 */
[----:B------:R-:W1:Y:S01]  /*1060*/  LDCU.64 UR4, c[0x0][0x3c0] ;  /* 0x00007800ff0477ac */ /* 0x000e620008000a00 */
[----:B------:R-:W-:Y:S01]  /*1070*/  HFMA2 R6, -RZ, RZ, 0, 0 ;  /* 0x00000000ff067431 */ /* 0x000fe200000001ff */
[----:B------:R-:W-:Y:S01]  /*1080*/  ISETP.NE.AND P0, PT, R18, 0x5, PT ;  /* 0x000000051200780c */ /* 0x000fe20003f05270 */
[----:B------:R-:W2:Y:S01]  /*1090*/  LDCU UR6, c[0x0][0x3bc] ;  /* 0x00007780ff0677ac */ /* 0x000ea20008000800 */
[----:B------:R-:W3:Y:S02]  /*10a0*/  LDCU.64 UR8, c[0x0][0x4d8] ;  /* 0x00009b00ff0877ac */ /* 0x000ee40008000a00 */
[----:B-1----:R-:W-:-:S05]  /*10b0*/  IMAD.HI.U32 R4, R7, UR4, R6 ;  /* 0x0000000407047c27 */ /* 0x002fca000f8e0006 */
[----:B------:R-:W-:-:S05]  /*10c0*/  SHF.R.U32.HI R5, RZ, UR5, R4 ;  /* 0x00000005ff057c19 */ /* 0x000fca0008011604 */
[----:B------:R-:W-:-:S04]  /*10d0*/  IMAD.MOV R6, RZ, RZ, -R5 ;  /* 0x000000ffff067224 */ /* 0x000fc800078e0a05 */
[----:B--2---:R-:W-:-:S04]  /*10e0*/  IMAD R6, R6, UR6, R7 ;  /* 0x0000000606067c24 */ /* 0x004fc8000f8e0207 */
        /* <DEDUP_REMOVED lines=219> */
[----:B------:R-:W-:Y:S01]  /*1ea0*/  ISETP.NE.AND P0, PT, R18, 0x18, PT ;  /* 0x000000181200780c */ /* 0x000fe20003f05270 */
[----:B------:R-:W1:Y:S01]  /*1eb0*/  LDCU.64 UR6, c[0x0][0x4a0] ;  /* 0x00009400ff0677ac */ /* 0x000e620008000a00 */
[----:B------:R-:W-:Y:S01]  /*1ec0*/  HFMA2 R4, -RZ, RZ, 0, 0 ;  /* 0x00000000ff047431 */ /* 0x000fe200000001ff */
[----:B------:R-:W2:Y:S10]  /*1ed0*/  LDCU UR4, c[0x0][0x4a8] ;  /* 0x00009500ff0477ac */ /* 0x000eb40008000800 */
[----:B------:R-:W3:Y:S01]  /*1ee0*/  @P0 LDC.64 R10, c[0x0][0x4b0] ;  /* 0x00012c00ff0a0b82 */ /* 0x000ee20000000a00 */
[----:B-1----:R-:W-:-:S07]  /*1ef0*/  IMAD.HI.U32 R8, R5, UR7, R4 ;  /* 0x0000000705087c27 */ /* 0x002fce000f8e0004 */
[----:B------:R-:W1:Y:S01]  /*1f00*/  @P0 LDC R3, c[0x0][0x4ac] ;  /* 0x00012b00ff030b82 */ /* 0x000e620000000800 */
[----:B--2---:R-:W-:Y:S01]  /*1f10*/  SHF.R.U32.HI R9, RZ, UR4, R8 ;  /* 0x00000004ff097c19 */ /* 0x004fe20008011608 */
[----:B------:R-:W2:Y:S01]  /*1f20*/  LDCU.64 UR4, c[0x0][0x570] ;  /* 0x0000ae00ff0477ac */ /* 0x000ea20008000a00 */
[----:B------:R-:W-:-:S05]  /*1f30*/  @P0 MOV R8, RZ ;  /* 0x000000ff00080202 */ /* 0x000fca0000000f00 */
[----:B------:R-:W4:Y:S01]  /*1f40*/  @P0 LDC.64 R6, c[0x0][0x578] ;  /* 0x00015e00ff060b82 */ /* 0x000f220000000a00 */
[----:B------:R-:W-:-:S04]  /*1f50*/  IMAD.MOV R4, RZ, RZ, -R9 ;  /* 0x000000ffff047224 */ /* 0x000fc800078e0a09 */
[----:B------:R-:W-:Y:S02]  /*1f60*/  IMAD R4, R4, UR6, R5 ;  /* 0x0000000604047c24 */ /* 0x000fe4000f8e0205 */
[----:B---3--:R-:W-:-:S05]  /*1f70*/  @P0 IMAD.HI.U32 R10, R9, R10, R8 ;  /* 0x0000000a090a0227 */ /* 0x008fca00078e0008 */
[----:B------:R-:W-:Y:S01]  /*1f80*/  @P0 SHF.R.U32.HI R10, RZ, R11, R10 ;  /* 0x0000000bff0a0219 */ /* 0x000fe2000001160a */
[C---:B--2---:R-:W-:Y:S02]  /*1f90*/  IMAD R25, R4.reuse, UR4, R25 ;  /* 0x0000000404197c24 */ /* 0x044fe4000f8e0219 */
[----:B------:R-:W-:Y:S01]  /*1fa0*/  IMAD R0, R4, UR5, R0 ;  /* 0x0000000504007c24 */ /* 0x000fe2000f8e0200 */
[----:B------:R-:W-:-:S05]  /*1fb0*/  @P0 IADD3 R8, PT, PT, -R10, RZ, RZ ;  /* 0x000000ff0a080210 */ /* 0x000fca0007ffe1ff */
[----:B-1----:R-:W-:-:S04]  /*1fc0*/  @P0 IMAD R8, R8, R3, R9 ;  /* 0x0000000308080224 */ /* 0x002fc800078e0209 */
[C---:B----4-:R-:W-:Y:S02]  /*1fd0*/  @P0 IMAD R25, R8.reuse, R6, R25 ;  /* 0x0000000608190224 */ /* 0x050fe400078e0219 */
[----:B------:R-:W-:-:S07]  /*1fe0*/  @P0 IMAD R0, R8, R7, R0 ;  /* 0x0000000708000224 */ /* 0x000fce00078e0200 */
.L_x_40893:
        /* <DEDUP_REMOVED lines=15> */
[----:B------:R-:W-:Y:S02]  /*20e0*/  HFMA2 R12, -RZ, RZ, 0, 5.9604644775390625e-08 ;  /* 0x00000001ff0c7431 */ /* 0x000fe400000001ff */
[----:B------:R-:W-:Y:S01]  /*20f0*/  IMAD.MOV.U32 R8, RZ, RZ, 0x9a ;  /* 0x0000009aff087424 */ /* 0x000fe200078e00ff */
[----:B------:R-:W-:Y:S01]  /*2100*/  MOV R13, RZ ;  /* 0x000000ff000d7202 */ /* 0x000fe20000000f00 */
[----:B------:R-:W2:Y:S01]  /*2110*/  LDCU.64 UR6, c[0x4][0x4c0] ;  /* 0x01009800ff0677ac */ /* 0x000ea20008000a00 */
[----:B------:R-:W3:Y:S01]  /*2120*/  LDC.64 R14, c[0x4][R14] ;  /* 0x010000000e0e7b82 */ /* 0x000ee20000000a00 */
[----:B------:R-:W4:Y:S01]  /*2130*/  LDCU.64 UR8, c[0x4][0x50] ;  /* 0x01000a00ff0877ac */ /* 0x000f220008000a00 */
[----:B-1----:R-:W-:Y:S01]  /*2140*/  IMAD.U32 R4, RZ, RZ, UR4 ;  /* 0x00000004ff047e24 */ /* 0x002fe2000f8e00ff */
[----:B------:R-:W-:-:S02]  /*2150*/  MOV R5, UR5 ;  /* 0x0000000500057c02 */ /* 0x000fc40008000f00 */
[----:B--2---:R-:W-:Y:S01]  /*2160*/  MOV R6, UR6 ;  /* 0x0000000600067c02 */ /* 0x004fe20008000f00 */
[----:B------:R-:W-:Y:S01]  /*2170*/  IMAD.U32 R7, RZ, RZ, UR7 ;  /* 0x00000007ff077e24 */ /* 0x000fe2000f8e00ff */
[----:B----4-:R-:W-:Y:S02]  /*2180*/  MOV R10, UR8 ;  /* 0x00000008000a7c02 */ /* 0x010fe40008000f00 */
[----:B------:R-:W-:-:S07]  /*2190*/  MOV R11, UR9 ;  /* 0x00000009000b7c02 */ /* 0x000fce0008000f00 */
[----:B------:R-:W-:-:S07]  /*21a0*/  LEPC R20, `(.L_x_40895) ;  /* 0x000000001014794e */ /* 0x000fce0000000000 */
[----:B0--3--:R-:W-:Y:S05]  /*21b0*/  CALL.ABS.NOINC R14 ;  /* 0x000000000e007343 */ /* 0x009fea0003c00000 */
.L_x_40895:
[----:B------:R-:W-:Y:S05]  /*21c0*/  BSYNC.RECONVERGENT B6 ;  /* 0x0000000000067941 */ /* 0x000fea0003800200 */
.L_x_40894:
[----:B------:R-:W1:Y:S01]  /*21d0*/  LDCU.128 UR4, c[0x0][0x590] ;  /* 0x0000b200ff0477ac */ /* 0x000e620008000c00 */
[--C-:B------:R-:W-:Y:S01]  /*21e0*/  SHF.R.S32.HI R3, RZ, 0x1f, R17.reuse ;  /* 0x0000001fff037819 */ /* 0x100fe20000011411 */
[----:B------:R-:W-:Y:S01]  /*21f0*/  VIADD R19, R19, 0x80 ;  /* 0x0000008013137836 */ /* 0x000fe20000000000 */
[----:B------:R-:W-:Y:S01]  /*2200*/  SHF.R.S32.HI R5, RZ, 0x1f, R17 ;  /* 0x0000001fff057819 */ /* 0x000fe20000011411 */
[----:B------:R-:W2:Y:S01]  /*2210*/  LDCU.64 UR8, c[0x0][0x580] ;  /* 0x0000b000ff0877ac */ /* 0x000ea20008000a00 */
[----:B-1----:R-:W-:Y:S02]  /*2220*/  LOP3.LUT R3, R3, UR4, RZ, 0xc0, !PT ;  /* 0x0000000403037c12 */ /* 0x002fe4000f8ec0ff */
[----:B------:R-:W-:Y:S02]  /*2230*/  LOP3.LUT R5, R5, UR5, RZ, 0xc0, !PT ;  /* 0x0000000505057c12 */ /* 0x000fe4000f8ec0ff */
[----:B------:R-:W-:-:S05]  /*2240*/  IADD3 R0, P0, PT, R16, R3, RZ ;  /* 0x0000000310007210 */ /* 0x000fca0007f1e0ff */
[----:B------:R-:W-:Y:S01]  /*2250*/  IMAD.X R16, R17, 0x1, R5, P0 ;  /* 0x0000000111107824 */ /* 0x000fe200000e0605 */
[----:B--2---:R-:W-:Y:S01]  /*2260*/  IADD3 R7, P0, PT, R25, UR8, RZ ;  /* 0x0000000819077c10 */ /* 0x004fe2000ff1e0ff */
[----:B------:R-:W-:-:S04]  /*2270*/  IMAD.WIDE.U32 R4, R0, UR6, RZ ;  /* 0x0000000600047c25 */ /* 0x000fc8000f8e00ff */
[----:B------:R-:W-:-:S04]  /*2280*/  IMAD R3, R16, UR6, RZ ;  /* 0x0000000610037c24 */ /* 0x000fc8000f8e02ff */
[----:B------:R-:W-:Y:S01]  /*2290*/  IMAD R9, R0, UR7, R3 ;  /* 0x0000000700097c24 */ /* 0x000fe2000f8e0203 */
[----:B------:R-:W-:Y:S02]  /*22a0*/  IADD3.X R3, PT, PT, RZ, UR9, RZ, P0, !PT ;  /* 0x00000009ff037c10 */ /* 0x000fe400087fe4ff */
[----:B------:R-:W-:Y:S02]  /*22b0*/  LEA R6, P0, R4, R7, 0x1 ;  /* 0x0000000704067211 */ /* 0x000fe400078008ff */
[----:B------:R-:W-:-:S04]  /*22c0*/  IADD3 R0, PT, PT, R5, R9, RZ ;  /* 0x0000000905007210 */ /* 0x000fc80007ffe0ff */
[----:B------:R-:W-:Y:S02]  /*22d0*/  LEA.HI.X R7, R4, R3, R0, 0x1, P0 ;  /* 0x0000000304077211 */ /* 0x000fe400000f0c00 */
[----:B0-----:R-:W-:-:S05]  /*22e0*/  PRMT R3, R2, 0x7604, R23 ;  /* 0x0000760402037816 */ /* 0x001fca0000000017 */
[----:B------:R1:W-:Y:S02]  /*22f0*/  STG.E.U16 desc[UR36][R6.64], R3 ;  /* 0x0000000306007986 */ /* 0x0003e4000c101524 */
.L_x_40892:
[----:B------:R-:W-:Y:S05]  /*2300*/  BSYNC.RECONVERGENT B7 ;  /* 0x0000000000077941 */ /* 0x000fea0003800200 */
.L_x_40891:
        /* <DEDUP_REMOVED lines=11> */
[----:B--2---:R-:W-:-:S05]  /*23c0*/  IMAD.HI.U32 R4, R19, UR4, R4 ;  /* 0x0000000413047c27 */ /* 0x004fca000f8e0004 */
[----:B------:R-:W-:-:S05]  /*23d0*/  SHF.R.U32.HI R5, RZ, UR5, R4 ;  /* 0x00000005ff057c19 */ /* 0x000fca0008011604 */
[----:B------:R-:W-:-:S04]  /*23e0*/  IMAD.MOV R0, RZ, RZ, -R5 ;  /* 0x000000ffff007224 */ /* 0x000fc800078e0a05 */
[----:B---3--:R-:W-:-:S04]  /*23f0*/  IMAD R0, R0, UR6, R19 ;  /* 0x0000000600007c24 */ /* 0x008fc8000f8e0213 */
[C---:B----4-:R-:W-:Y:S02]  /*2400*/  IMAD R25, R0.reuse, UR8, RZ ;  /* 0x0000000800197c24 */ /* 0x050fe4000f8e02ff */
        /* <DEDUP_REMOVED lines=266> */
[----:B------:R-:W-:Y:S01]  /*34b0*/  ISETP.NE.AND P0, PT, R18, 0x18, PT ;  /* 0x000000181200780c */ /* 0x000fe20003f05270 */
[----:B------:R-:W1:Y:S01]  /*34c0*/  LDCU.64 UR6, c[0x0][0x4a0] ;  /* 0x00009400ff0677ac */ /* 0x000e620008000a00 */
[----:B------:R-:W-:Y:S01]  /*34d0*/  IMAD.MOV.U32 R4, RZ, RZ, RZ ;  /* 0x000000ffff047224 */ /* 0x000fe200078e00ff */
[----:B------:R-:W2:Y:S10]  /*34e0*/  LDCU UR4, c[0x0][0x4a8] ;  /* 0x00009500ff0477ac */ /* 0x000eb40008000800 */
[----:B------:R-:W3:Y:S01]  /*34f0*/  @P0 LDC.64 R10, c[0x0][0x4b0] ;  /* 0x00012c00ff0a0b82 */ /* 0x000ee20000000a00 */
[----:B-1----:R-:W-:-:S07]  /*3500*/  IMAD.HI.U32 R8, R5, UR7, R4 ;  /* 0x0000000705087c27 */ /* 0x002fce000f8e0004 */
[----:B------:R-:W1:Y:S01]  /*3510*/  @P0 LDC R3, c[0x0][0x4ac] ;  /* 0x00012b00ff030b82 */ /* 0x000e620000000800 */
[----:B--2---:R-:W-:Y:S01]  /*3520*/  SHF.R.U32.HI R9, RZ, UR4, R8 ;  /* 0x00000004ff097c19 */ /* 0x004fe20008011608 */
[----:B------:R-:W2:Y:S01]  /*3530*/  LDCU.64 UR4, c[0x0][0x570] ;  /* 0x0000ae00ff0477ac */ /* 0x000ea20008000a00 */
[----:B------:R-:W-:Y:S02]  /*3540*/  @P0 MOV R8, RZ ;  /* 0x000000ff00080202 */ /* 0x000fe40000000f00 */
[----:B------:R-:W-:-:S03]  /*3550*/  IADD3 R4, PT, PT, -R9, RZ, RZ ;  /* 0x000000ff09047210 */ /* 0x000fc60007ffe1ff */
[----:B------:R-:W4:Y:S02]  /*3560*/  @P0 LDC.64 R6, c[0x0][0x578] ;  /* 0x00015e00ff060b82 */ /* 0x000f240000000a00 */
[----:B------:R-:W-:Y:S02]  /*3570*/  IMAD R4, R4, UR6, R5 ;  /* 0x0000000604047c24 */ /* 0x000fe4000f8e0205 */
[----:B---3--:R-:W-:-:S05]  /*3580*/  @P0 IMAD.HI.U32 R10, R9, R10, R8 ;  /* 0x0000000a090a0227 */ /* 0x008fca00078e0008 */
[----:B------:R-:W-:Y:S01]  /*3590*/  @P0 SHF.R.U32.HI R10, RZ, R11, R10 ;  /* 0x0000000bff0a0219 */ /* 0x000fe2000001160a */
[C---:B--2---:R-:W-:Y:S02]  /*35a0*/  IMAD R25, R4.reuse, UR4, R25 ;  /* 0x0000000404197c24 */ /* 0x044fe4000f8e0219 */
[----:B------:R-:W-:Y:S02]  /*35b0*/  IMAD R0, R4, UR5, R0 ;  /* 0x0000000504007c24 */ /* 0x000fe4000f8e0200 */
[----:B------:R-:W-:-:S04]  /*35c0*/  @P0 IMAD.MOV R8, RZ, RZ, -R10 ;  /* 0x000000ffff080224 */ /* 0x000fc800078e0a0a */
[----:B-1----:R-:W-:-:S04]  /*35d0*/  @P0 IMAD R8, R3, R8, R9 ;  /* 0x0000000803080224 */ /* 0x002fc800078e0209 */
[C---:B----4-:R-:W-:Y:S02]  /*35e0*/  @P0 IMAD R25, R8.reuse, R6, R25 ;  /* 0x0000000608190224 */ /* 0x050fe400078e0219 */
[----:B------:R-:W-:-:S07]  /*35f0*/  @P0 IMAD R0, R8, R7, R0 ;  /* 0x0000000708000224 */ /* 0x000fce00078e0200 */
.L_x_40898:
[----:B------:R-:W2:Y:S02]  /*3600*/  LDCU.64 UR4, c[0x0][0x588] ;  /* 0x0000b100ff0477ac */ /* 0x000ea40008000a00 */
[----:B--2---:R-:W-:-:S04]  /*3610*/  IADD3 R16, P0, PT, R0, UR4, RZ ;  /* 0x0000000400107c10 */ /* 0x004fc8000ff1e0ff */
[----:B------:R-:W-:Y:S01]  /*3620*/  IADD3.X R17, PT, PT, RZ, UR5, RZ, P0, !PT ;  /* 0x00000005ff117c10 */ /* 0x000fe200087fe4ff */
[----:B------:R-:W2:Y:S05]  /*3630*/  LDCU.64 UR4, c[0x0][0x590] ;  /* 0x0000b200ff0477ac */ /* 0x000eaa0008000a00 */
[----:B------:R-:W3:Y:S01]  /*3640*/  LDG.E.64 R16, desc[UR36][R16.64] ;  /* 0x0000002410107981 */ /* 0x000ee2000c1e1b00 */
[----:B------:R-:W-:Y:S01]  /*3650*/  BSSY.RECONVERGENT B6, `(.L_x_40899) ;  /* 0x0000018000067945 */ /* 0x000fe20003800200 */
        /* <DEDUP_REMOVED lines=8> */
[----:B------:R-:W2:Y:S01]  /*36e0*/  LDCU.64 UR4, c[0x4][0x4d0] ;  /* 0x01009a00ff0477ac */ /* 0x000ea20008000a00 */
[----:B------:R-:W-:Y:S02]  /*36f0*/  HFMA2 R8, -RZ, RZ, 0, 9.17911529541015625e-06 ;  /* 0x0000009aff087431 */ /* 0x000fe400000001ff */
[----:B------:R-:W-:Y:S01]  /*3700*/  IMAD.MOV.U32 R12, RZ, RZ, 0x1 ;  /* 0x00000001ff0c7424 */ /* 0x000fe200078e00ff */
[----:B------:R-:W-:Y:S01]  /*3710*/  MOV R13, RZ ;  /* 0x000000ff000d7202 */ /* 0x000fe20000000f00 */
[----:B------:R-:W1:Y:S01]  /*3720*/  LDCU.64 UR6, c[0x4][0x4c0] ;  /* 0x01009800ff0677ac */ /* 0x000e620008000a00 */
[----:B------:R-:W3:Y:S01]  /*3730*/  LDC.64 R14, c[0x4][R14] ;  /* 0x010000000e0e7b82 */ /* 0x000ee20000000a00 */
[----:B------:R-:W4:Y:S01]  /*3740*/  LDCU.64 UR8, c[0x4][0x50] ;  /* 0x01000a00ff0877ac */ /* 0x000f220008000a00 */
[----:B--2---:R-:W-:Y:S01]  /*3750*/  MOV R4, UR4 ;  /* 0x0000000400047c02 */ /* 0x004fe20008000f00 */
[----:B------:R-:W-:Y:S01]  /*3760*/  IMAD.U32 R5, RZ, RZ, UR5 ;  /* 0x00000005ff057e24 */ /* 0x000fe2000f8e00ff */
[----:B-1----:R-:W-:-:S02]  /*3770*/  MOV R6, UR6 ;  /* 0x0000000600067c02 */ /* 0x002fc40008000f00 */
[----:B------:R-:W-:Y:S01]  /*3780*/  MOV R7, UR7 ;  /* 0x0000000700077c02 */ /* 0x000fe20008000f00 */
[----:B----4-:R-:W-:Y:S01]  /*3790*/  IMAD.U32 R10, RZ, RZ, UR8 ;  /* 0x00000008ff0a7e24 */ /* 0x010fe2000f8e00ff */
[----:B------:R-:W-:-:S07]  /*37a0*/  MOV R11, UR9 ;  /* 0x00000009000b7c02 */ /* 0x000fce0008000f00 */
[----:B------:R-:W-:-:S07]  /*37b0*/  LEPC R20, `(.L_x_40900) ;  /* 0x000000001014794e */ /* 0x000fce0000000000 */
[----:B0--3--:R-:W-:Y:S05]  /*37c0*/  CALL.ABS.NOINC R14 ;  /* 0x000000000e007343 */ /* 0x009fea0003c00000 */
.L_x_40900:
[----:B------:R-:W-:Y:S05]  /*37d0*/  BSYNC.RECONVERGENT B6 ;  /* 0x0000000000067941 */ /* 0x000fea0003800200 */
.L_x_40899:
[----:B------:R-:W2:Y:S01]  /*37e0*/  LDCU.128 UR4, c[0x0][0x590] ;  /* 0x0000b200ff0477ac */ /* 0x000ea20008000c00 */
[--C-:B-1----:R-:W-:Y:S02]  /*37f0*/  SHF.R.S32.HI R3, RZ, 0x1f, R17.reuse ;  /* 0x0000001fff037819 */ /* 0x102fe40000011411 */
[----:B------:R-:W-:Y:S01]  /*3800*/  SHF.R.S32.HI R5, RZ, 0x1f, R17 ;  /* 0x0000001fff057819 */ /* 0x000fe20000011411 */
[----:B------:R-:W1:Y:S01]  /*3810*/  LDCU.64 UR8, c[0x0][0x580] ;  /* 0x0000b000ff0877ac */ /* 0x000e620008000a00 */
[----:B------:R-:W-:Y:S02]  /*3820*/  IADD3 R19, PT, PT, R19, 0x80, RZ ;  /* 0x0000008013137810 */ /* 0x000fe40007ffe0ff */
[----:B--2---:R-:W-:Y:S02]  /*3830*/  LOP3.LUT R3, R3, UR4, RZ, 0xc0, !PT ;  /* 0x0000000403037c12 */ /* 0x004fe4000f8ec0ff */
[----:B------:R-:W-:Y:S02]  /*3840*/  LOP3.LUT R5, R5, UR5, RZ, 0xc0, !PT ;  /* 0x0000000505057c12 */ /* 0x000fe4000f8ec0ff */
[----:B------:R-:W-:-:S04]  /*3850*/  IADD3 R0, P0, PT, R16, R3, RZ ;  /* 0x0000000310007210 */ /* 0x000fc80007f1e0ff */
[----:B------:R-:W-:Y:S01]  /*3860*/  IADD3.X R16, PT, PT, R17, R5, RZ, P0, !PT ;  /* 0x0000000511107210 */ /* 0x000fe200007fe4ff */
[----:B------:R-:W-:Y:S01]  /*3870*/  IMAD.WIDE.U32 R4, R0, UR6, RZ ;  /* 0x0000000600047c25 */ /* 0x000fe2000f8e00ff */
[----:B-1----:R-:W-:-:S03]  /*3880*/  IADD3 R7, P0, PT, R25, UR8, RZ ;  /* 0x0000000819077c10 */ /* 0x002fc6000ff1e0ff */
[----:B------:R-:W-:-:S04]  /*3890*/  IMAD R3, R16, UR6, RZ ;  /* 0x0000000610037c24 */ /* 0x000fc8000f8e02ff */
[----:B------:R-:W-:Y:S02]  /*38a0*/  IMAD R9, R0, UR7, R3 ;  /* 0x0000000700097c24 */ /* 0x000fe4000f8e0203 */
[----:B------:R-:W-:Y:S01]  /*38b0*/  IMAD.X R3, RZ, RZ, UR9, P0 ;  /* 0x00000009ff037e24 */ /* 0x000fe200080e06ff */
[----:B------:R-:W-:Y:S02]  /*38c0*/  LEA R6, P0, R4, R7, 0x1 ;  /* 0x0000000704067211 */ /* 0x000fe400078008ff */
[----:B------:R-:W-:-:S04]  /*38d0*/  IADD3 R0, PT, PT, R5, R9, RZ ;  /* 0x0000000905007210 */ /* 0x000fc80007ffe0ff */
[----:B------:R-:W-:Y:S02]  /*38e0*/  LEA.HI.X R7, R4, R3, R0, 0x1, P0 ;  /* 0x0000000304077211 */ /* 0x000fe400000f0c00 */
[----:B0-----:R-:W-:-:S05]  /*38f0*/  PRMT R3, R2, 0x7604, R23 ;  /* 0x0000760402037816 */ /* 0x001fca0000000017 */
[----:B------:R2:W-:Y:S02]  /*3900*/  STG.E.U16 desc[UR36][R6.64], R3 ;  /* 0x0000000306007986 */ /* 0x0005e4000c101524 */
.L_x_40897:
[----:B------:R-:W-:Y:S05]  /*3910*/  BSYNC.RECONVERGENT B7 ;  /* 0x0000000000077941 */ /* 0x000fea0003800200 */
.L_x_40896:
[----:B------:R-:W3:Y:S01]  /*3920*/  LDCU.64 UR4, c[0x0][0x380] ;  /* 0x00007000ff0477ac */ /* 0x000ee20008000a00 */
[----:B------:R-:W-:Y:S01]  /*3930*/  BSSY.RECONVERGENT B7, `(.L_x_40901) ;  /* 0x000015f000077945 */ /* 0x000fe20003800200 */
[----:B---3--:R-:W-:-:S04]  /*3940*/  ISETP.GE.U32.AND P0, PT, R19, UR4, PT ;  /* 0x0000000413007c0c */ /* 0x008fc8000bf06070 */
[----:B------:R-:W-:-:S13]  /*3950*/  ISETP.GE.AND.EX P0, PT, RZ, UR5, PT, P0 ;  /* 0x00000005ff007c0c */ /* 0x000fda000bf06300 */
[----:B------:R-:W-:Y:S05]  /*3960*/  @P0 BRA `(.L_x_40902) ;  /* 0x00000014006c0947 */ /* 0x000fea0003800000 */
[----:B------:R-:W3:Y:S01]  /*3970*/  LDCU.64 UR4, c[0x0][0x390] ;  /* 0x00007200ff0477ac */ /* 0x000ee20008000a00 */
[----:B------:R-:W-:Y:S01]  /*3980*/  MOV R5, R19 ;  /* 0x0000001300057202 */ /* 0x000fe20000000f00 */
        /* <DEDUP_REMOVED lines=11> */
[----:B------:R-:W1:Y:S01]  /*3a40*/  LDCU.64 UR6, c[0x0][0x398] ;  /* 0x00007300ff0677ac */ /* 0x000e620008000a00 */
[----:B------:R-:W-:Y:S01]  /*3a50*/  IMAD.MOV.U32 R4, RZ, RZ, RZ ;  /* 0x000000ffff047224 */ /* 0x000fe200078e00ff */
[----:B------:R-:W-:Y:S01]  /*3a60*/  ISETP.NE.AND P0, PT, R18, 0x2, PT ;  /* 0x000000021200780c */ /* 0x000fe20003f05270 */
[----:B------:R-:W3:Y:S01]  /*3a70*/  LDCU UR4, c[0x0][0x3a0] ;  /* 0x00007400ff0477ac */ /* 0x000ee20008000800 */
[----:B------:R-:W4:Y:S01]  /*3a80*/  LDCU.64 UR8, c[0x0][0x4c0] ;  /* 0x00009800ff0877ac */ /* 0x000f220008000a00 */
[----:B-12---:R-:W-:-:S05]  /*3a90*/  IMAD.HI.U32 R6, R5, UR7, R4 ;  /* 0x0000000705067c27 */ /* 0x006fca000f8e0004 */
[----:B---3--:R-:W-:-:S04]  /*3aa0*/  SHF.R.U32.HI R7, RZ, UR4, R6 ;  /* 0x00000004ff077c19 */ /* 0x008fc80008011606 */
[----:B------:R-:W-:-:S05]  /*3ab0*/  IADD3 R4, PT, PT, -R7, RZ, RZ ;  /* 0x000000ff07047210 */ /* 0x000fca0007ffe1ff */
[----:B------:R-:W-:-:S04]  /*3ac0*/  IMAD R4, R4, UR6, R5 ;  /* 0x0000000604047c24 */ /* 0x000fc8000f8e0205 */
[C---:B----4-:R-:W-:Y:S02]  /*3ad0*/  IMAD R25, R4.reuse, UR8, R25 ;  /* 0x0000000804197c24 */ /* 0x050fe4000f8e0219 */
        /* <DEDUP_REMOVED lines=256> */
[----:B------:R-:W-:Y:S01]  /*4ae0*/  MOV R4, RZ ;  /* 0x000000ff00047202 */ /* 0x000fe20000000f00 */
[----:B------:R-:W2:Y:S10]  /*4af0*/  LDCU UR4, c[0x0][0x4a8] ;  /* 0x00009500ff0477ac */ /* 0x000eb40008000800 */
[----:B------:R-:W3:Y:S01]  /*4b00*/  @P0 LDC.64 R10, c[0x0][0x4b0] ;  /* 0x00012c00ff0a0b82 */ /* 0x000ee20000000a00 */
[----:B-1----:R-:W-:-:S07]  /*4b10*/  IMAD.HI.U32 R8, R5, UR7, R4 ;  /* 0x0000000705087c27 */ /* 0x002fce000f8e0004 */
[----:B------:R-:W1:Y:S01]  /*4b20*/  @P0 LDC R3, c[0x0][0x4ac] ;  /* 0x00012b00ff030b82 */ /* 0x000e620000000800 */
[----:B--2---:R-:W-:Y:S01]  /*4b30*/  SHF.R.U32.HI R9, RZ, UR4, R8 ;  /* 0x00000004ff097c19 */ /* 0x004fe20008011608 */
[----:B------:R-:W2:Y:S01]  /*4b40*/  LDCU.64 UR4, c[0x0][0x570] ;  /* 0x0000ae00ff0477ac */ /* 0x000ea20008000a00 */
[----:B------:R-:W-:Y:S02]  /*4b50*/  @P0 IMAD.MOV.U32 R8, RZ, RZ, RZ ;  /* 0x000000ffff080224 */ /* 0x000fe400078e00ff */
[----:B------:R-:W-:-:S03]  /*4b60*/  IADD3 R4, PT, PT, -R9, RZ, RZ ;  /* 0x000000ff09047210 */ /* 0x000fc60007ffe1ff */
[----:B------:R-:W4:Y:S02]  /*4b70*/  @P0 LDC.64 R6, c[0x0][0x578] ;  /* 0x00015e00ff060b82 */ /* 0x000f240000000a00 */
        /* <DEDUP_REMOVED lines=9> */
.L_x_40903:
[----:B------:R-:W3:Y:S02]  /*4c10*/  LDCU.64 UR4, c[0x0][0x588] ;  /* 0x0000b100ff0477ac */ /* 0x000ee40008000a00 */
[----:B---3--:R-:W-:-:S05]  /*4c20*/  IADD3 R16, P0, PT, R0, UR4, RZ ;  /* 0x0000000400107c10 */ /* 0x008fca000ff1e0ff */
[----:B------:R-:W-:Y:S01]  /*4c30*/  IMAD.X R17, RZ, RZ, UR5, P0 ;  /* 0x00000005ff117e24 */ /* 0x000fe200080e06ff */
[----:B------:R-:W3:Y:S05]  /*4c40*/  LDCU.64 UR4, c[0x0][0x590] ;  /* 0x0000b200ff0477ac */ /* 0x000eea0008000a00 */
[----:B------:R-:W4:Y:S01]  /*4c50*/  LDG.E.64 R16, desc[UR36][R16.64] ;  /* 0x0000002410107981 */ /* 0x000f22000c1e1b00 */
[----:B------:R-:W-:Y:S01]  /*4c60*/  BSSY.RECONVERGENT B6, `(.L_x_40904) ;  /* 0x0000018000067945 */ /* 0x000fe20003800200 */
[----:B---3--:R-:W-:-:S04]  /*4c70*/  UIADD3 UR6, UP0, UPT, URZ, -UR4, URZ ;  /* 0x80000004ff067290 */ /* 0x008fc8000ff1e0ff */
[----:B------:R-:W-:Y:S01]  /*4c80*/  UIADD3.X UR7, UPT, UPT, URZ, ~UR5, URZ, UP0, !UPT ;  /* 0x80000005ff077290 */ /* 0x000fe200087fe4ff */
[C---:B----4-:R-:W-:Y:S02]  /*4c90*/  ISETP.GE.U32.AND P0, PT, R16.reuse, UR4, PT ;  /* 0x0000000410007c0c */ /* 0x050fe4000bf06070 */
        /* <DEDUP_REMOVED lines=8> */
[----:B------:R-:W-:Y:S01]  /*4d20*/  IMAD.MOV.U32 R13, RZ, RZ, RZ ;  /* 0x000000ffff0d7224 */ /* 0x000fe200078e00ff */
[----:B------:R-:W1:Y:S01]  /*4d30*/  LDCU.64 UR6, c[0x4][0x4c0] ;  /* 0x01009800ff0677ac */ /* 0x000e620008000a00 */
[----:B------:R-:W4:Y:S01]  /*4d40*/  LDC.64 R14, c[0x4][R14] ;  /* 0x010000000e0e7b82 */ /* 0x000f220000000a00 */
[----:B------:R-:W5:Y:S01]  /*4d50*/  LDCU.64 UR8, c[0x4][0x50] ;  /* 0x01000a00ff0877ac */ /* 0x000f620008000a00 */
[----:B---3--:R-:W-:Y:S02]  /*4d60*/  MOV R4, UR4 ;  /* 0x0000000400047c02 */ /* 0x008fe40008000f00 */
[----:B------:R-:W-:Y:S01]  /*4d70*/  MOV R5, UR5 ;  /* 0x0000000500057c02 */ /* 0x000fe20008000f00 */
[----:B-12---:R-:W-:Y:S01]  /*4d80*/  IMAD.U32 R6, RZ, RZ, UR6 ;  /* 0x00000006ff067e24 */ /* 0x006fe2000f8e00ff */
[----:B------:R-:W-:-:S02]  /*4d90*/  MOV R7, UR7 ;  /* 0x0000000700077c02 */ /* 0x000fc40008000f00 */
[----:B-----5:R-:W-:Y:S01]  /*4da0*/  MOV R10, UR8 ;  /* 0x00000008000a7c02 */ /* 0x020fe20008000f00 */
[----:B------:R-:W-:-:S07]  /*4db0*/  IMAD.U32 R11, RZ, RZ, UR9 ;  /* 0x00000009ff0b7e24 */ /* 0x000fce000f8e00ff */
[----:B------:R-:W-:-:S07]  /*4dc0*/  LEPC R20, `(.L_x_40905) ;  /* 0x000000001014794e */ /* 0x000fce0000000000 */
[----:B0---4-:R-:W-:Y:S05]  /*4dd0*/  CALL.ABS.NOINC R14 ;  /* 0x000000000e007343 */ /* 0x011fea0003c00000 */
.L_x_40905:
[----:B------:R-:W-:Y:S05]  /*4de0*/  BSYNC.RECONVERGENT B6 ;  /* 0x0000000000067941 */ /* 0x000fea0003800200 */
.L_x_40904:
[----:B------:R-:W3:Y:S01]  /*4df0*/  LDCU.128 UR4, c[0x0][0x590] ;  /* 0x0000b200ff0477ac */ /* 0x000ee20008000c00 */
[--C-:B-12---:R-:W-:Y:S02]  /*4e00*/  SHF.R.S32.HI R3, RZ, 0x1f, R17.reuse ;  /* 0x0000001fff037819 */ /* 0x106fe40000011411 */
[----:B------:R-:W-:Y:S01]  /*4e10*/  SHF.R.S32.HI R5, RZ, 0x1f, R17 ;  /* 0x0000001fff057819 */ /* 0x000fe20000011411 */
[----:B------:R-:W1:Y:S01]  /*4e20*/  LDCU.64 UR8, c[0x0][0x580] ;  /* 0x0000b000ff0877ac */ /* 0x000e620008000a00 */
[----:B------:R-:W-:Y:S02]  /*4e30*/  IADD3 R19, PT, PT, R19, 0x80, RZ ;  /* 0x0000008013137810 */ /* 0x000fe40007ffe0ff */
[----:B---3--:R-:W-:Y:S02]  /*4e40*/  LOP3.LUT R3, R3, UR4, RZ, 0xc0, !PT ;  /* 0x0000000403037c12 */ /* 0x008fe4000f8ec0ff */
[----:B------:R-:W-:Y:S02]  /*4e50*/  LOP3.LUT R5, R5, UR5, RZ, 0xc0, !PT ;  /* 0x0000000505057c12 */ /* 0x000fe4000f8ec0ff */
[----:B------:R-:W-:-:S04]  /*4e60*/  IADD3 R0, P0, PT, R16, R3, RZ ;  /* 0x0000000310007210 */ /* 0x000fc80007f1e0ff */
[----:B------:R-:W-:Y:S01]  /*4e70*/  IADD3.X R16, PT, PT, R17, R5, RZ, P0, !PT ;  /* 0x0000000511107210 */ /* 0x000fe200007fe4ff */
[----:B------:R-:W-:Y:S01]  /*4e80*/  IMAD.WIDE.U32 R4, R0, UR6, RZ ;  /* 0x0000000600047c25 */ /* 0x000fe2000f8e00ff */
[----:B-1----:R-:W-:-:S03]  /*4e90*/  IADD3 R7, P0, PT, R25, UR8, RZ ;  /* 0x0000000819077c10 */ /* 0x002fc6000ff1e0ff */
[----:B------:R-:W-:-:S04]  /*4ea0*/  IMAD R3, R16, UR6, RZ ;  /* 0x0000000610037c24 */ /* 0x000fc8000f8e02ff */
[----:B------:R-:W-:Y:S01]  /*4eb0*/  IMAD R9, R0, UR7, R3 ;  /* 0x0000000700097c24 */ /* 0x000fe2000f8e0203 */
[----:B------:R-:W-:Y:S02]  /*4ec0*/  IADD3.X R3, PT, PT, RZ, UR9, RZ, P0, !PT ;  /* 0x00000009ff037c10 */ /* 0x000fe400087fe4ff */
[----:B------:R-:W-:Y:S01]  /*4ed0*/  LEA R6, P0, R4, R7, 0x1 ;  /* 0x0000000704067211 */ /* 0x000fe200078008ff */
[----:B------:R-:W-:-:S05]  /*4ee0*/  IMAD.IADD R0, R5, 0x1, R9 ;  /* 0x0000000105007824 */ /* 0x000fca00078e0209 */
[----:B------:R-:W-:Y:S02]  /*4ef0*/  LEA.HI.X R7, R4, R3, R0, 0x1, P0 ;  /* 0x0000000304077211 */ /* 0x000fe400000f0c00 */
[----:B0-----:R-:W-:-:S05]  /*4f00*/  PRMT R3, R2, 0x7604, R23 ;  /* 0x0000760402037816 */ /* 0x001fca0000000017 */
[----:B------:R3:W-:Y:S02]  /*4f10*/  STG.E.U16 desc[UR36][R6.64], R3 ;  /* 0x0000000306007986 */ /* 0x0007e4000c101524 */
.L_x_40902:
[----:B------:R-:W-:Y:S05]  /*4f20*/  BSYNC.RECONVERGENT B7 ;  /* 0x0000000000077941 */ /* 0x000fea0003800200 */
.L_x_40901:
[----:B------:R-:W4:Y:S02]  /*4f30*/  LDCU.64 UR4, c[0x0][0x380] ;  /* 0x00007000ff0477ac */ /* 0x000f240008000a00 */
[----:B----4-:R-:W-:-:S04]  /*4f40*/  ISETP.GE.U32.AND P0, PT, R19, UR4, PT ;  /* 0x0000000413007c0c */ /* 0x010fc8000bf06070 */
[----:B------:R-:W-:-:S13]  /*4f50*/  ISETP.GE.AND.EX P0, PT, RZ, UR5, PT, P0 ;  /* 0x00000005ff007c0c */ /* 0x000fda000bf06300 */
[----:B------:R-:W-:Y:S05]  /*4f60*/  @P0 EXIT ;  /* 0x000000000000094d */ /* 0x000fea0003800000 */
[----:B------:R-:W4:Y:S01]  /*4f70*/  LDCU.64 UR4, c[0x0][0x390] ;  /* 0x00007200ff0477ac */ /* 0x000f220008000a00 */
[----:B------:R-:W-:Y:S02]  /*4f80*/  HFMA2 R4, -RZ, RZ, 0, 0 ;  /* 0x00000000ff047431 */ /* 0x000fe400000001ff */
[----:B------:R-:W-:Y:S01]  /*4f90*/  IMAD.MOV.U32 R5, RZ, RZ, R19 ;  /* 0x000000ffff057224 */ /* 0x000fe200078e0013 */
[----:B------:R-:W-:Y:S01]  /*4fa0*/  ISETP.NE.AND P0, PT, R22, RZ, PT ;  /* 0x000000ff1600720c */ /* 0x000fe20003f05270 */
[----:B------:R-:W5:Y:S01]  /*4fb0*/  LDCU UR6, c[0x0][0x38c] ;  /* 0x00007180ff0677ac */ /* 0x000f620008000800 */
[----:B------:R-:W1:Y:S01]  /*4fc0*/  LDCU.64 UR8, c[0x0][0x4b8] ;  /* 0x00009700ff0877ac */ /* 0x000e620008000a00 */
[----:B----4-:R-:W-:-:S05]  /*4fd0*/  IMAD.HI.U32 R4, R19, UR4, R4 ;  /* 0x0000000413047c27 */ /* 0x010fca000f8e0004 */
[----:B------:R-:W-:-:S04]  /*4fe0*/  SHF.R.U32.HI R5, RZ, UR5, R4 ;  /* 0x00000005ff057c19 */ /* 0x000fc80008011604 */
[----:B------:R-:W-:-:S05]  /*4ff0*/  IADD3 R0, PT, PT, -R5, RZ, RZ ;  /* 0x000000ff05007210 */ /* 0x000fca0007ffe1ff */
[----:B-----5:R-:W-:-:S04]  /*5000*/  IMAD R0, R0, UR6, R19 ;  /* 0x0000000600007c24 */ /* 0x020fc8000f8e0213 */
[C---:B-123--:R-:W-:Y:S02]  /*5010*/  IMAD R3, R0.reuse, UR8, RZ ;  /* 0x0000000800037c24 */ /* 0x04efe4000f8e02ff */
        /* <DEDUP_REMOVED lines=277> */
[--C-:B------:R-:W-:Y:S02]  /*6170*/  IMAD.MOV R11, RZ, RZ, -R9.reuse ;  /* 0x000000ffff0b7224 */ /* 0x100fe400078e0a09 */
[----:B---3--:R-:W-:-:S05]  /*6180*/  @P0 IMAD.HI.U32 R4, R9, R12, R8 ;  /* 0x0000000c09040227 */ /* 0x008fca00078e0008 */
[----:B------:R-:W-:Y:S01]  /*6190*/  @P0 SHF.R.U32.HI R8, RZ, R13, R4 ;  /* 0x0000000dff080219 */ /* 0x000fe20000011604 */
[----:B------:R-:W-:-:S03]  /*61a0*/  IMAD R4, R11, UR6, R5 ;  /* 0x000000060b047c24 */ /* 0x000fc6000f8e0205 */
[----:B------:R-:W-:Y:S01]  /*61b0*/  @P0 IADD3 R8, PT, PT, -R8, RZ, RZ ;  /* 0x000000ff08080210 */ /* 0x000fe20007ffe1ff */
[C---:B--2---:R-:W-:Y:S02]  /*61c0*/  IMAD R3, R4.reuse, UR4, R3 ;  /* 0x0000000404037c24 */ /* 0x044fe4000f8e0203 */
[----:B------:R-:W-:Y:S02]  /*61d0*/  IMAD R0, R4, UR5, R0 ;  /* 0x0000000504007c24 */ /* 0x000fe4000f8e0200 */
[----:B-1----:R-:W-:-:S04]  /*61e0*/  @P0 IMAD R8, R15, R8, R9 ;  /* 0x000000080f080224 */ /* 0x002fc800078e0209 */
[C---:B----4-:R-:W-:Y:S02]  /*61f0*/  @P0 IMAD R3, R8.reuse, R6, R3 ;  /* 0x0000000608030224 */ /* 0x050fe400078e0203 */
[----:B------:R-:W-:-:S07]  /*6200*/  @P0 IMAD R0, R8, R7, R0 ;  /* 0x0000000708000224 */ /* 0x000fce00078e0200 */
.L_x_40906:
[----:B------:R-:W1:Y:S02]  /*6210*/  LDCU.128 UR4, c[0x0][0x580] ;  /* 0x0000b000ff0477ac */ /* 0x000e640008000c00 */
[----:B-1----:R-:W-:-:S04]  /*6220*/  IADD3 R16, P0, PT, R0, UR6, RZ ;  /* 0x0000000600107c10 */ /* 0x002fc8000ff1e0ff */
[----:B------:R-:W-:Y:S01]  /*6230*/  IADD3.X R17, PT, PT, RZ, UR7, RZ, P0, !PT ;  /* 0x00000007ff117c10 */ /* 0x000fe200087fe4ff */
[----:B------:R-:W1:Y:S05]  /*6240*/  LDCU.64 UR6, c[0x0][0x590] ;  /* 0x0000b200ff0677ac */ /* 0x000e6a0008000a00 */
[----:B------:R-:W2:Y:S01]  /*6250*/  LDG.E.64 R16, desc[UR36][R16.64] ;  /* 0x0000002410107981 */ /* 0x000ea2000c1e1b00 */
[----:B------:R-:W-:Y:S01]  /*6260*/  IADD3 R19, P2, PT, R3, UR4, RZ ;  /* 0x0000000403137c10 */ /* 0x000fe2000ff5e0ff */
[----:B------:R-:W-:Y:S04]  /*6270*/  BSSY.RECONVERGENT B6, `(.L_x_40907) ;  /* 0x0000019000067945 */ /* 0x000fe80003800200 */
[----:B------:R-:W-:Y:S01]  /*6280*/  IMAD.X R18, RZ, RZ, UR5, P2 ;  /* 0x00000005ff127e24 */ /* 0x000fe200090e06ff */
        /* <DEDUP_REMOVED lines=12> */
[----:B------:R-:W2:Y:S01]  /*6350*/  LDCU.64 UR6, c[0x4][0x4c0] ;  /* 0x01009800ff0677ac */ /* 0x000ea20008000a00 */
[----:B------:R-:W3:Y:S01]  /*6360*/  LDC.64 R14, c[0x4][R14] ;  /* 0x010000000e0e7b82 */ /* 0x000ee20000000a00 */
[----:B------:R-:W4:Y:S01]  /*6370*/  LDCU.64 UR8, c[0x4][0x50] ;  /* 0x01000a00ff0877ac */ /* 0x000f220008000a00 */
[----:B-1----:R-:W-:Y:S02]  /*6380*/  MOV R4, UR4 ;  /* 0x0000000400047c02 */ /* 0x002fe40008000f00 */
[----:B------:R-:W-:Y:S01]  /*6390*/  MOV R5, UR5 ;  /* 0x0000000500057c02 */ /* 0x000fe20008000f00 */
[----:B--2---:R-:W-:Y:S01]  /*63a0*/  IMAD.U32 R6, RZ, RZ, UR6 ;  /* 0x00000006ff067e24 */ /* 0x004fe2000f8e00ff */
[----:B------:R-:W-:-:S02]  /*63b0*/  MOV R7, UR7 ;  /* 0x0000000700077c02 */ /* 0x000fc40008000f00 */
[----:B----4-:R-:W-:Y:S01]  /*63c0*/  MOV R10, UR8 ;  /* 0x00000008000a7c02 */ /* 0x010fe20008000f00 */
[----:B------:R-:W-:-:S07]  /*63d0*/  IMAD.U32 R11, RZ, RZ, UR9 ;  /* 0x00000009ff0b7e24 */ /* 0x000fce000f8e00ff */
[----:B------:R-:W-:-:S07]  /*63e0*/  LEPC R20, `(.L_x_40908) ;  /* 0x000000001014794e */ /* 0x000fce0000000000 */
[----:B0--3--:R-:W-:Y:S05]  /*63f0*/  CALL.ABS.NOINC R14 ;  /* 0x000000000e007343 */ /* 0x009fea0003c00000 */
.L_x_40908:
[----:B------:R-:W-:Y:S05]  /*6400*/  BSYNC.RECONVERGENT B6 ;  /* 0x0000000000067941 */ /* 0x000fea0003800200 */
.L_x_40907:
[----:B------:R-:W1:Y:S01]  /*6410*/  LDCU.128 UR4, c[0x0][0x590] ;  /* 0x0000b200ff0477ac */ /* 0x000e620008000c00 */
[--C-:B------:R-:W-:Y:S02]  /*6420*/  SHF.R.S32.HI R3, RZ, 0x1f, R17.reuse ;  /* 0x0000001fff037819 */ /* 0x100fe40000011411 */
[----:B------:R-:W-:Y:S02]  /*6430*/  SHF.R.S32.HI R5, RZ, 0x1f, R17 ;  /* 0x0000001fff057819 */ /* 0x000fe40000011411 */
[----:B0-----:R-:W-:Y:S02]  /*6440*/  PRMT R23, R2, 0x7604, R23 ;  /* 0x0000760402177816 */ /* 0x001fe40000000017 */
[----:B-1----:R-:W-:Y:S02]  /*6450*/  LOP3.LUT R3, R3, UR4, RZ, 0xc0, !PT ;  /* 0x0000000403037c12 */ /* 0x002fe4000f8ec0ff */
[----:B------:R-:W-:Y:S02]  /*6460*/  LOP3.LUT R5, R5, UR5, RZ, 0xc0, !PT ;  /* 0x0000000505057c12 */ /* 0x000fe4000f8ec0ff */
[----:B------:R-:W-:-:S04]  /*6470*/  IADD3 R0, P0, PT, R16, R3, RZ ;  /* 0x0000000310007210 */ /* 0x000fc80007f1e0ff */
[----:B------:R-:W-:Y:S01]  /*6480*/  IADD3.X R16, PT, PT, R17, R5, RZ, P0, !PT ;  /* 0x0000000511107210 */ /* 0x000fe200007fe4ff */
[----:B------:R-:W-:-:S04]  /*6490*/  IMAD.WIDE.U32 R4, R0, UR6, RZ ;  /* 0x0000000600047c25 */ /* 0x000fc8000f8e00ff */
[----:B------:R-:W-:Y:S01]  /*64a0*/  IMAD R3, R16, UR6, RZ ;  /* 0x0000000610037c24 */ /* 0x000fe2000f8e02ff */
[----:B------:R-:W-:-:S03]  /*64b0*/  LEA R6, P0, R4, R19, 0x1 ;  /* 0x0000001304067211 */ /* 0x000fc600078008ff */
[----:B------:R-:W-:-:S05]  /*64c0*/  IMAD R3, R0, UR7, R3 ;  /* 0x0000000700037c24 */ /* 0x000fca000f8e0203 */
[----:B------:R-:W-:-:S04]  /*64d0*/  IADD3 R3, PT, PT, R5, R3, RZ ;  /* 0x0000000305037210 */ /* 0x000fc80007ffe0ff */
[----:B------:R-:W-:-:S05]  /*64e0*/  LEA.HI.X R7, R4, R18, R3, 0x1, P0 ;  /* 0x0000001204077211 */ /* 0x000fca00000f0c03 */
[----:B------:R-:W-:Y:S01]  /*64f0*/  STG.E.U16 desc[UR36][R6.64], R23 ;  /* 0x0000001706007986 */ /* 0x000fe2000c101524 */
[----:B------:R-:W-:Y:S05]  /*6500*/  EXIT ;  /* 0x000000000000794d */ /* 0x000fea0003800000 */
.L_x_40909:
        /* <DEDUP_REMOVED lines=15> */
.L_x_42030:


//--------------------- .text._ZN2at6native24index_elementwise_kernelILi128ELi4EZNS0_22index_fill_kernel_implINS0_10OpaqueTypeILi8EEEEEvRNS_14TensorIteratorElllT_EUliE_EEvlT1_ --------------------------
	.section	.text._ZN2at6native24index_elementwise_kernelILi128ELi4EZNS0_22index_fill_kernel_implINS0_10OpaqueTypeILi8EEEEEvRNS_14TensorIteratorElllT_EUliE_EEvlT1_,"ax",@progbits
	.align	128
        .global         _ZN2at6native24index_elementwise_kernelILi128ELi4EZNS0_22index_fill_kernel_implINS0_10OpaqueTypeILi8EEEEEvRNS_14TensorIteratorElllT_EUliE_EEvlT1_
        .type           _ZN2at6native24index_elementwise_kernelILi128ELi4EZNS0_22index_fill_kernel_implINS0_10OpaqueTypeILi8EEEEEvRNS_14TensorIteratorElllT_EUliE_EEvlT1_,@function
        .size           _ZN2at6native24index_elementwise_kernelILi128ELi4EZNS0_22index_fill_kernel_implINS0_10OpaqueTypeILi8EEEEEvRNS_14TensorIteratorElllT_EUliE_EEvlT1_,(.L_x_42031 - _ZN2at6native24index_elementwise_kernelILi128ELi4EZNS0_22index_fill_kernel_implINS0_10OpaqueTypeILi8EEEEEvRNS_14TensorIteratorElllT_EUliE_EEvlT1_)
        .other          _ZN2at6native24index_elementwise_kernelILi128ELi4EZNS0_22index_fill_kernel_implINS0_10OpaqueTypeILi8EEEEEvRNS_14TensorIteratorElllT_EUliE_EEvlT1_,@"STO_CUDA_ENTRY STV_DEFAULT"
_ZN2at6native24index_elementwise_kernelILi128ELi4EZNS0_22index_fill_kernel_implINS0_10OpaqueTypeILi8EEEEEvRNS_14TensorIteratorElllT_EUliE_EEvlT1_:
.text._ZN2at6native24index_elementwise_kernelILi128ELi4EZNS0_22index_fill_kernel_implINS0_10OpaqueTypeILi8EEEEEvRNS_14TensorIteratorElllT_EUliE_EEvlT1_:
        /* <DEDUP_REMOVED lines=40> */
.L_x_40913:
[----:B------:R-:W0:Y:S01]  /*0280*/  LDCU.128 UR4, c[0x0][0x590] ;  /* 0x0000b200ff0477ac */ /* 0x000e220008000c00 */
[--C-:B------:R-:W-:Y:S01]  /*0290*/  SHF.R.S32.HI R5, RZ, 0x1f, R17.reuse ;  /* 0x0000001fff057819 */ /* 0x100fe20000011411 */
[----:B------:R-:W1:Y:S01]  /*02a0*/  LDC.64 R2, c[0x0][0x580] ;  /* 0x00016000ff027b82 */ /* 0x000e620000000a00 */
[----:B------:R-:W-:Y:S01]  /*02b0*/  SHF.R.S32.HI R7, RZ, 0x1f, R17 ;  /* 0x0000001fff077819 */ /* 0x000fe20000011411 */
[----:B------:R-:W-:-:S06]  /*02c0*/  VIADD R19, R19, 0x80 ;  /* 0x0000008013137836 */ /* 0x000fcc0000000000 */
[----:B------:R-:W2:Y:S01]  /*02d0*/  LDC.64 R8, c[0x0][0x5a0] ;  /* 0x00016800ff087b82 */ /* 0x000ea20000000a00 */
[----:B0-----:R-:W-:Y:S02]  /*02e0*/  LOP3.LUT R5, R5, UR4, RZ, 0xc0, !PT ;  /* 0x0000000405057c12 */ /* 0x001fe4000f8ec0ff */
[----:B------:R-:W-:Y:S02]  /*02f0*/  LOP3.LUT R7, R7, UR5, RZ, 0xc0, !PT ;  /* 0x0000000507077c12 */ /* 0x000fe4000f8ec0ff */
[----:B------:R-:W-:-:S05]  /*0300*/  IADD3 R0, P0, PT, R16, R5, RZ ;  /* 0x0000000510007210 */ /* 0x000fca0007f1e0ff */
[----:B------:R-:W-:Y:S02]  /*0310*/  IMAD.X R16, R17, 0x1, R7, P0 ;  /* 0x0000000111107824 */ /* 0x000fe400000e0607 */
[----:B------:R-:W-:-:S04]  /*0320*/  IMAD.WIDE.U32 R4, R0, UR6, RZ ;  /* 0x0000000600047c25 */ /* 0x000fc8000f8e00ff */
[----:B------:R-:W-:Y:S01]  /*0330*/  IMAD R7, R16, UR6, RZ ;  /* 0x0000000610077c24 */ /* 0x000fe2000f8e02ff */
[----:B-1----:R-:W-:-:S03]  /*0340*/  LEA R2, P0, R4, R2, 0x3 ;  /* 0x0000000204027211 */ /* 0x002fc600078018ff */
[----:B------:R-:W-:-:S05]  /*0350*/  IMAD R7, R0, UR7, R7 ;  /* 0x0000000700077c24 */ /* 0x000fca000f8e0207 */
[----:B------:R-:W-:-:S04]  /*0360*/  IADD3 R0, PT, PT, R5, R7, RZ ;  /* 0x0000000705007210 */ /* 0x000fc80007ffe0ff */
[----:B------:R-:W-:-:S05]  /*0370*/  LEA.HI.X R3, R4, R3, R0, 0x3, P0 ;  /* 0x0000000304037211 */ /* 0x000fca00000f1c00 */
[----:B--2---:R0:W-:Y:S02]  /*0380*/  STG.E.64 desc[UR36][R2.64], R8 ;  /* 0x0000000802007986 */ /* 0x0041e4000c101b24 */
.L_x_40912:
[----:B------:R-:W-:Y:S05]  /*0390*/  BSYNC.RECONVERGENT B6 ;  /* 0x0000000000067941 */ /* 0x000fea0003800200 */
.L_x_40911:
        /* <DEDUP_REMOVED lines=31> */
.L_x_40916:
[----:B------:R-:W1:Y:S01]  /*0590*/  LDCU.128 UR4, c[0x0][0x590] ;  /* 0x0000b200ff0477ac */ /* 0x000e620008000c00 */
[--C-:B------:R-:W-:Y:S01]  /*05a0*/  SHF.R.S32.HI R5, RZ, 0x1f, R17.reuse ;  /* 0x0000001fff057819 */ /* 0x100fe20000011411 */
[----:B0-----:R-:W0:Y:S01]  /*05b0*/  LDC.64 R2, c[0x0][0x580] ;  /* 0x00016000ff027b82 */ /* 0x001e220000000a00 */
[----:B------:R-:W-:Y:S01]  /*05c0*/  SHF.R.S32.HI R7, RZ, 0x1f, R17 ;  /* 0x0000001fff077819 */ /* 0x000fe20000011411 */
[----:B------:R-:W-:-:S06]  /*05d0*/  VIADD R19, R19, 0x80 ;  /* 0x0000008013137836 */ /* 0x000fcc0000000000 */
[----:B------:R-:W2:Y:S01]  /*05e0*/  LDC.64 R8, c[0x0][0x5a0] ;  /* 0x00016800ff087b82 */ /* 0x000ea20000000a00 */
[----:B-1----:R-:W-:Y:S02]  /*05f0*/  LOP3.LUT R5, R5, UR4, RZ, 0xc0, !PT ;  /* 0x0000000405057c12 */ /* 0x002fe4000f8ec0ff */
[----:B------:R-:W-:Y:S02]  /*0600*/  LOP3.LUT R7, R7, UR5, RZ, 0xc0, !PT ;  /* 0x0000000507077c12 */ /* 0x000fe4000f8ec0ff */
[----:B------:R-:W-:-:S04]  /*0610*/  IADD3 R0, P0, PT, R16, R5, RZ ;  /* 0x0000000510007210 */ /* 0x000fc80007f1e0ff */
[----:B------:R-:W-:Y:S01]  /*0620*/  IADD3.X R16, PT, PT, R17, R7, RZ, P0, !PT ;  /* 0x0000000711107210 */ /* 0x000fe200007fe4ff */
[----:B------:R-:W-:-:S04]  /*0630*/  IMAD.WIDE.U32 R4, R0, UR6, RZ ;  /* 0x0000000600047c25 */ /* 0x000fc8000f8e00ff */
[----:B------:R-:W-:Y:S01]  /*0640*/  IMAD R7, R16, UR6, RZ ;  /* 0x0000000610077c24 */ /* 0x000fe2000f8e02ff */
[----:B0-----:R-:W-:-:S03]  /*0650*/  LEA R2, P0, R4, R2, 0x3 ;  /* 0x0000000204027211 */ /* 0x001fc600078018ff */
[----:B------:R-:W-:-:S05]  /*0660*/  IMAD R7, R0, UR7, R7 ;  /* 0x0000000700077c24 */ /* 0x000fca000f8e0207 */
[----:B------:R-:W-:-:S04]  /*0670*/  IADD3 R0, PT, PT, R5, R7, RZ ;  /* 0x0000000705007210 */ /* 0x000fc80007ffe0ff */
[----:B------:R-:W-:-:S05]  /*0680*/  LEA.HI.X R3, R4, R3, R0, 0x3, P0 ;  /* 0x0000000304037211 */ /* 0x000fca00000f1c00 */
[----:B--2---:R1:W-:Y:S02]  /*0690*/  STG.E.64 desc[UR36][R2.64], R8 ;  /* 0x0000000802007986 */ /* 0x0043e4000c101b24 */
.L_x_40915:
[----:B------:R-:W-:Y:S05]  /*06a0*/  BSYNC.RECONVERGENT B6 ;  /* 0x0000000000067941 */ /* 0x000fea0003800200 */
.L_x_40914:
        /* <DEDUP_REMOVED lines=31> */
.L_x_40919:
[----:B------:R-:W2:Y:S01]  /*08a0*/  LDCU.128 UR4, c[0x0][0x590] ;  /* 0x0000b200ff0477ac */ /* 0x000ea20008000c00 */
[--C-:B------:R-:W-:Y:S01]  /*08b0*/  SHF.R.S32.HI R5, RZ, 0x1f, R17.reuse ;  /* 0x0000001fff057819 */ /* 0x100fe20000011411 */
[----:B01----:R-:W0:Y:S01]  /*08c0*/  LDC.64 R2, c[0x0][0x580] ;  /* 0x00016000ff027b82 */ /* 0x003e220000000a00 */
[----:B------:R-:W-:Y:S01]  /*08d0*/  SHF.R.S32.HI R7, RZ, 0x1f, R17 ;  /* 0x0000001fff077819 */ /* 0x000fe20000011411 */
[----:B------:R-:W-:-:S06]  /*08e0*/  VIADD R19, R19, 0x80 ;  /* 0x0000008013137836 */ /* 0x000fcc0000000000 */
[----:B------:R-:W1:Y:S01]  /*08f0*/  LDC.64 R8, c[0x0][0x5a0] ;  /* 0x00016800ff087b82 */ /* 0x000e620000000a00 */
[----:B--2---:R-:W-:Y:S02]  /*0900*/  LOP3.LUT R5, R5, UR4, RZ, 0xc0, !PT ;  /* 0x0000000405057c12 */ /* 0x004fe4000f8ec0ff */
        /* <DEDUP_REMOVED lines=9> */
[----:B-1----:R2:W-:Y:S02]  /*09a0*/  STG.E.64 desc[UR36][R2.64], R8 ;  /* 0x0000000802007986 */ /* 0x0025e4000c101b24 */
.L_x_40918:
[----:B------:R-:W-:Y:S05]  /*09b0*/  BSYNC.RECONVERGENT B6 ;  /* 0x0000000000067941 */ /* 0x000fea0003800200 */
.L_x_40917:
        /* <DEDUP_REMOVED lines=16> */
[----:B012---:R-:W-:Y:S01]  /*0ac0*/  HFMA2 R8, -RZ, RZ, 0, 9.17911529541015625e-06 ;  /* 0x0000009aff087431 */ /* 0x007fe200000001ff */
[----:B------:R-:W-:Y:S01]  /*0ad0*/  MOV R12, 0x1 ;  /* 0x00000001000c7802 */ /* 0x000fe20000000f00 */
[----:B------:R0:W1:Y:S01]  /*0ae0*/  LDC.64 R2, c[0x4][R0] ;  /* 0x0100000000027b82 */ /* 0x0000620000000a00 */
        /* <DEDUP_REMOVED lines=11> */
.L_x_40920:
[----:B------:R-:W3:Y:S01]  /*0ba0*/  LDCU.128 UR4, c[0x0][0x590] ;  /* 0x0000b200ff0477ac */ /* 0x000ee20008000c00 */
[--C-:B012---:R-:W-:Y:S01]  /*0bb0*/  SHF.R.S32.HI R3, RZ, 0x1f, R17.reuse ;  /* 0x0000001fff037819 */ /* 0x107fe20000011411 */
[----:B------:R-:W0:Y:S01]  /*0bc0*/  LDC.64 R6, c[0x0][0x580] ;  /* 0x00016000ff067b82 */ /* 0x000e220000000a00 */
[----:B------:R-:W-:-:S07]  /*0bd0*/  SHF.R.S32.HI R5, RZ, 0x1f, R17 ;  /* 0x0000001fff057819 */ /* 0x000fce0000011411 */
[----:B------:R-:W1:Y:S01]  /*0be0*/  LDC.64 R8, c[0x0][0x5a0] ;  /* 0x00016800ff087b82 */ /* 0x000e620000000a00 */
[----:B---3--:R-:W-:Y:S02]  /*0bf0*/  LOP3.LUT R3, R3, UR4, RZ, 0xc0, !PT ;  /* 0x0000000403037c12 */ /* 0x008fe4000f8ec0ff */
        /* <DEDUP_REMOVED lines=9> */
[----:B-1----:R-:W-:Y:S01]  /*0c90*/  STG.E.64 desc[UR36][R4.64], R8 ;  /* 0x0000000804007986 */ /* 0x002fe2000c101b24 */
[----:B------:R-:W-:Y:S05]  /*0ca0*/  EXIT ;  /* 0x000000000000794d */ /* 0x000fea0003800000 */
.L_x_40910:
        /* <DEDUP_REMOVED lines=306> */
.L_x_40923:
        /* <DEDUP_REMOVED lines=29> */
.L_x_40925:
[----:B------:R-:W-:Y:S05]  /*21a0*/  BSYNC.RECONVERGENT B6 ;  /* 0x0000000000067941 */ /* 0x000fea0003800200 */
.L_x_40924:
[----:B------:R-:W0:Y:S01]  /*21b0*/  LDCU.128 UR4, c[0x0][0x590] ;  /* 0x0000b200ff0477ac */ /* 0x000e220008000c00 */
[--C-:B------:R-:W-:Y:S01]  /*21c0*/  SHF.R.S32.HI R3, RZ, 0x1f, R17.reuse ;  /* 0x0000001fff037819 */ /* 0x100fe20000011411 */
[----:B------:R-:W-:Y:S01]  /*21d0*/  VIADD R19, R19, 0x80 ;  /* 0x0000008013137836 */ /* 0x000fe20000000000 */
[----:B------:R-:W-:Y:S01]  /*21e0*/  SHF.R.S32.HI R5, RZ, 0x1f, R17 ;  /* 0x0000001fff057819 */ /* 0x000fe20000011411 */
[----:B------:R-:W1:Y:S01]  /*21f0*/  LDCU.64 UR8, c[0x0][0x580] ;  /* 0x0000b000ff0877ac */ /* 0x000e620008000a00 */
[----:B0-----:R-:W-:Y:S02]  /*2200*/  LOP3.LUT R3, R3, UR4, RZ, 0xc0, !PT ;  /* 0x0000000403037c12 */ /* 0x001fe4000f8ec0ff */
[----:B------:R-:W-:Y:S02]  /*2210*/  LOP3.LUT R5, R5, UR5, RZ, 0xc0, !PT ;  /* 0x0000000505057c12 */ /* 0x000fe4000f8ec0ff */
[----:B------:R-:W-:Y:S02]  /*2220*/  IADD3 R0, P0, PT, R16, R3, RZ ;  /* 0x0000000310007210 */ /* 0x000fe40007f1e0ff */
[----:B------:R-:W0:Y:S03]  /*2230*/  LDC.64 R2, c[0x0][0x5a0] ;  /* 0x00016800ff027b82 */ /* 0x000e260000000a00 */
[----:B------:R-:W-:Y:S01]  /*2240*/  IMAD.X R16, R17, 0x1, R5, P0 ;  /* 0x0000000111107824 */ /* 0x000fe200000e0605 */
[----:B-1----:R-:W-:Y:S01]  /*2250*/  IADD3 R7, P0, PT, R23, UR8, RZ ;  /* 0x0000000817077c10 */ /* 0x002fe2000ff1e0ff */
[----:B------:R-:W-:-:S04]  /*2260*/  IMAD.WIDE.U32 R4, R0, UR6, RZ ;  /* 0x0000000600047c25 */ /* 0x000fc8000f8e00ff */
[----:B------:R-:W-:-:S04]  /*2270*/  IMAD R9, R16, UR6, RZ ;  /* 0x0000000610097c24 */ /* 0x000fc8000f8e02ff */
[----:B------:R-:W-:Y:S01]  /*2280*/  IMAD R11, R0, UR7, R9 ;  /* 0x00000007000b7c24 */ /* 0x000fe2000f8e0209 */
[----:B------:R-:W-:Y:S02]  /*2290*/  IADD3.X R9, PT, PT, RZ, UR9, RZ, P0, !PT ;  /* 0x00000009ff097c10 */ /* 0x000fe400087fe4ff */
[----:B------:R-:W-:Y:S02]  /*22a0*/  LEA R6, P0, R4, R7, 0x3 ;  /* 0x0000000704067211 */ /* 0x000fe400078018ff */
[----:B------:R-:W-:-:S04]  /*22b0*/  IADD3 R0, PT, PT, R5, R11, RZ ;  /* 0x0000000b05007210 */ /* 0x000fc80007ffe0ff */
[----:B------:R-:W-:-:S05]  /*22c0*/  LEA.HI.X R7, R4, R9, R0, 0x3, P0 ;  /* 0x0000000904077211 */ /* 0x000fca00000f1c00 */
[----:B0-----:R0:W-:Y:S02]  /*22d0*/  STG.E.64 desc[UR36][R6.64], R2 ;  /* 0x0000000206007986 */ /* 0x0011e4000c101b24 */
.L_x_40922:
[----:B------:R-:W-:Y:S05]  /*22e0*/  BSYNC.RECONVERGENT B7 ;  /* 0x0000000000077941 */ /* 0x000fea0003800200 */
.L_x_40921:
        /* <DEDUP_REMOVED lines=303> */
.L_x_40928:
        /* <DEDUP_REMOVED lines=29> */
.L_x_40930:
[----:B------:R-:W-:Y:S05]  /*37b0*/  BSYNC.RECONVERGENT B6 ;  /* 0x0000000000067941 */ /* 0x000fea0003800200 */
.L_x_40929:
[----:B------:R-:W0:Y:S01]  /*37c0*/  LDCU.128 UR4, c[0x0][0x590] ;  /* 0x0000b200ff0477ac */ /* 0x000e220008000c00 */
[--C-:B------:R-:W-:Y:S02]  /*37d0*/  SHF.R.S32.HI R3, RZ, 0x1f, R17.reuse ;  /* 0x0000001fff037819 */ /* 0x100fe40000011411 */
[----:B------:R-:W-:Y:S01]  /*37e0*/  SHF.R.S32.HI R5, RZ, 0x1f, R17 ;  /* 0x0000001fff057819 */ /* 0x000fe20000011411 */
[----:B------:R-:W1:Y:S01]  /*37f0*/  LDCU.64 UR8, c[0x0][0x580] ;  /* 0x0000b000ff0877ac */ /* 0x000e620008000a00 */
[----:B------:R-:W-:Y:S02]  /*3800*/  IADD3 R19, PT, PT, R19, 0x80, RZ ;  /* 0x0000008013137810 */ /* 0x000fe40007ffe0ff */
[----:B0-----:R-:W-:Y:S02]  /*3810*/  LOP3.LUT R3, R3, UR4, RZ, 0xc0, !PT ;  /* 0x0000000403037c12 */ /* 0x001fe4000f8ec0ff */
[----:B------:R-:W-:Y:S02]  /*3820*/  LOP3.LUT R5, R5, UR5, RZ, 0xc0, !PT ;  /* 0x0000000505057c12 */ /* 0x000fe4000f8ec0ff */
[----:B------:R-:W-:-:S02]  /*3830*/  IADD3 R0, P0, PT, R16, R3, RZ ;  /* 0x0000000310007210 */ /* 0x000fc40007f1e0ff */
[----:B------:R-:W0:Y:S02]  /*3840*/  LDC.64 R2, c[0x0][0x5a0] ;  /* 0x00016800ff027b82 */ /* 0x000e240000000a00 */
        /* <DEDUP_REMOVED lines=8> */
[----:B------:R-:W-:-:S05]  /*38d0*/  LEA.HI.X R7, R4, R9, R0, 0x3, P0 ;  /* 0x0000000904077211 */ /* 0x000fca00000f1c00 */
[----:B0-----:R1:W-:Y:S02]  /*38e0*/  STG.E.64 desc[UR36][R6.64], R2 ;  /* 0x0000000206007986 */ /* 0x0013e4000c101b24 */
.L_x_40927:
[----:B------:R-:W-:Y:S05]  /*38f0*/  BSYNC.RECONVERGENT B7 ;  /* 0x0000000000077941 */ /* 0x000fea0003800200 */
.L_x_40926:
        /* <DEDUP_REMOVED lines=303> */
.L_x_40933:
        /* <DEDUP_REMOVED lines=29> */
.L_x_40935:
[----:B------:R-:W-:Y:S05]  /*4dc0*/  BSYNC.RECONVERGENT B6 ;  /* 0x0000000000067941 */ /* 0x000fea0003800200 */
.L_x_40934:
        /* <DEDUP_REMOVED lines=17> */
[----:B------:R-:W-:-:S05]  /*4ee0*/  LEA.HI.X R7, R4, R9, R0, 0x3, P0 ;  /* 0x0000000904077211 */ /* 0x000fca00000f1c00 */
[----:B0-----:R2:W-:Y:S02]  /*4ef0*/  STG.E.64 desc[UR36][R6.64], R2 ;  /* 0x0000000206007986 */ /* 0x0015e4000c101b24 */
.L_x_40932:
[----:B------:R-:W-:Y:S05]  /*4f00*/  BSYNC.RECONVERGENT B7 ;  /* 0x0000000000077941 */ /* 0x000fea0003800200 */
.L_x_40931:
        /* <DEDUP_REMOVED lines=302> */
.L_x_40936:
        /* <DEDUP_REMOVED lines=31> */
.L_x_40938:
[----:B------:R-:W-:Y:S05]  /*63e0*/  BSYNC.RECONVERGENT B6 ;  /* 0x0000000000067941 */ /* 0x000fea0003800200 */
.L_x_40937:
[----:B------:R-:W0:Y:S01]  /*63f0*/  LDCU.128 UR4, c[0x0][0x590] ;  /* 0x0000b200ff0477ac */ /* 0x000e220008000c00 */
[--C-:B------:R-:W-:Y:S01]  /*6400*/  SHF.R.S32.HI R3, RZ, 0x1f, R17.reuse ;  /* 0x0000001fff037819 */ /* 0x100fe20000011411 */
[----:B------:R-:W1:Y:S01]  /*6410*/  LDC.64 R6, c[0x0][0x5a0] ;  /* 0x00016800ff067b82 */ /* 0x000e620000000a00 */
[----:B------:R-:W-:Y:S02]  /*6420*/  SHF.R.S32.HI R5, RZ, 0x1f, R17 ;  /* 0x0000001fff057819 */ /* 0x000fe40000011411 */
[----:B0-----:R-:W-:Y:S02]  /*6430*/  LOP3.LUT R3, R3, UR4, RZ, 0xc0, !PT ;  /* 0x0000000403037c12 */ /* 0x001fe4000f8ec0ff */
        /* <DEDUP_REMOVED lines=9> */
[----:B-1----:R-:W-:Y:S01]  /*64d0*/  STG.E.64 desc[UR36][R4.64], R6 ;  /* 0x0000000604007986 */ /* 0x002fe2000c101b24 */
[----:B------:R-:W-:Y:S05]  /*64e0*/  EXIT ;  /* 0x000000000000794d */ /* 0x000fea0003800000 */
.L_x_40939:
        /* <DEDUP_REMOVED lines=9> */
.L_x_42031:


//--------------------- .text._ZN2at6native24index_elementwise_kernelILi128ELi4EZNS0_22index_fill_kernel_implINS0_10OpaqueTypeILi4EEEEEvRNS_14TensorIteratorElllT_EUliE_EEvlT1_ --------------------------
	.section	.text._ZN2at6native24index_elementwise_kernelILi128ELi4EZNS0_22index_fill_kernel_implINS0_10OpaqueTypeILi4EEEEEvRNS_14TensorIteratorElllT_EUliE_EEvlT1_,"ax",@progbits
	.align	128
        .global         _ZN2at6native24index_elementwise_kernelILi128ELi4EZNS0_22index_fill_kernel_implINS0_10OpaqueTypeILi4EEEEEvRNS_14TensorIteratorElllT_EUliE_EEvlT1_
        .type           _ZN2at6native24index_elementwise_kernelILi128ELi4EZNS0_22index_fill_kernel_implINS0_10OpaqueTypeILi4EEEEEvRNS_14TensorIteratorElllT_EUliE_EEvlT1_,@function
        .size           _ZN2at6native24index_elementwise_kernelILi128ELi4EZNS0_22index_fill_kernel_implINS0_10OpaqueTypeILi4EEEEEvRNS_14TensorIteratorElllT_EUliE_EEvlT1_,(.L_x_42032 - _ZN2at6native24index_elementwise_kernelILi128ELi4EZNS0_22index_fill_kernel_implINS0_10OpaqueTypeILi4EEEEEvRNS_14TensorIteratorElllT_EUliE_EEvlT1_)
        .other          _ZN2at6native24index_elementwise_kernelILi128ELi4EZNS0_22index_fill_kernel_implINS0_10OpaqueTypeILi4EEEEEvRNS_14TensorIteratorElllT_EUliE_EEvlT1_,@"STO_CUDA_ENTRY STV_DEFAULT"
_ZN2at6native24index_elementwise_kernelILi128ELi4EZNS0_22index_fill_kernel_implINS0_10OpaqueTypeILi4EEEEEvRNS_14TensorIteratorElllT_EUliE_EEvlT1_:
.text._ZN2at6native24index_elementwise_kernelILi128ELi4EZNS0_22index_fill_kernel_implINS0_10OpaqueTypeILi4EEEEEvRNS_14TensorIteratorElllT_EUliE_EEvlT1_:
        /* <DEDUP_REMOVED lines=40> */
.L_x_40943:
[----:B------:R-:W0:Y:S01]  /*0280*/  LDCU.128 UR4, c[0x0][0x590] ;  /* 0x0000b200ff0477ac */ /* 0x000e220008000c00 */
[--C-:B------:R-:W-:Y:S01]  /*0290*/  SHF.R.S32.HI R5, RZ, 0x1f, R17.reuse ;  /* 0x0000001fff057819 */ /* 0x100fe20000011411 */
[----:B------:R-:W1:Y:S01]  /*02a0*/  LDC.64 R2, c[0x0][0x580] ;  /* 0x00016000ff027b82 */ /* 0x000e620000000a00 */
[----:B------:R-:W-:Y:S01]  /*02b0*/  SHF.R.S32.HI R7, RZ, 0x1f, R17 ;  /* 0x0000001fff077819 */ /* 0x000fe20000011411 */
[----:B------:R-:W-:-:S06]  /*02c0*/  VIADD R19, R19, 0x80 ;  /* 0x0000008013137836 */ /* 0x000fcc0000000000 */
[----:B------:R-:W2:Y:S01]  /*02d0*/  LDC R9, c[0x0][0x5a0] ;  /* 0x00016800ff097b82 */ /* 0x000ea20000000800 */
        /* <DEDUP_REMOVED lines=10> */
[----:B--2---:R0:W-:Y:S02]  /*0380*/  STG.E desc[UR36][R2.64], R9 ;  /* 0x0000000902007986 */ /* 0x0041e4000c101924 */
.L_x_40942:
[----:B------:R-:W-:Y:S05]  /*0390*/  BSYNC.RECONVERGENT B6 ;  /* 0x0000000000067941 */ /* 0x000fea0003800200 */
.L_x_40941:
        /* <DEDUP_REMOVED lines=31> */
.L_x_40946:
[----:B------:R-:W1:Y:S01]  /*0590*/  LDCU.128 UR4, c[0x0][0x590] ;  /* 0x0000b200ff0477ac */ /* 0x000e620008000c00 */
[--C-:B------:R-:W-:Y:S01]  /*05a0*/  SHF.R.S32.HI R5, RZ, 0x1f, R17.reuse ;  /* 0x0000001fff057819 */ /* 0x100fe20000011411 */
[----:B0-----:R-:W0:Y:S01]  /*05b0*/  LDC.64 R2, c[0x0][0x580] ;  /* 0x00016000ff027b82 */ /* 0x001e220000000a00 */
[----:B------:R-:W-:Y:S01]  /*05c0*/  SHF.R.S32.HI R7, RZ, 0x1f, R17 ;  /* 0x0000001fff077819 */ /* 0x000fe20000011411 */
[----:B------:R-:W-:-:S06]  /*05d0*/  VIADD R19, R19, 0x80 ;  /* 0x0000008013137836 */ /* 0x000fcc0000000000 */
[----:B------:R-:W2:Y:S01]  /*05e0*/  LDC R9, c[0x0][0x5a0] ;  /* 0x00016800ff097b82 */ /* 0x000ea20000000800 */
        /* <DEDUP_REMOVED lines=10> */
[----:B--2---:R1:W-:Y:S02]  /*0690*/  STG.E desc[UR36][R2.64], R9 ;  /* 0x0000000902007986 */ /* 0x0043e4000c101924 */
.L_x_40945:
[----:B------:R-:W-:Y:S05]  /*06a0*/  BSYNC.RECONVERGENT B6 ;  /* 0x0000000000067941 */ /* 0x000fea0003800200 */
.L_x_40944:
        /* <DEDUP_REMOVED lines=31> */
.L_x_40949:
[----:B------:R-:W2:Y:S01]  /*08a0*/  LDCU.128 UR4, c[0x0][0x590] ;  /* 0x0000b200ff0477ac */ /* 0x000ea20008000c00 */
[--C-:B------:R-:W-:Y:S01]  /*08b0*/  SHF.R.S32.HI R5, RZ, 0x1f, R17.reuse ;  /* 0x0000001fff057819 */ /* 0x100fe20000011411 */
[----:B01----:R-:W0:Y:S01]  /*08c0*/  LDC.64 R2, c[0x0][0x580] ;  /* 0x00016000ff027b82 */ /* 0x003e220000000a00 */
[----:B------:R-:W-:Y:S01]  /*08d0*/  SHF.R.S32.HI R7, RZ, 0x1f, R17 ;  /* 0x0000001fff077819 */ /* 0x000fe20000011411 */
[----:B------:R-:W-:-:S06]  /*08e0*/  VIADD R19, R19, 0x80 ;  /* 0x0000008013137836 */ /* 0x000fcc0000000000 */
[----:B------:R-:W1:Y:S01]  /*08f0*/  LDC R9, c[0x0][0x5a0] ;  /* 0x00016800ff097b82 */ /* 0x000e620000000800 */
        /* <DEDUP_REMOVED lines=10> */
[----:B-1----:R2:W-:Y:S02]  /*09a0*/  STG.E desc[UR36][R2.64], R9 ;  /* 0x0000000902007986 */ /* 0x0025e4000c101924 */
.L_x_40948:
[----:B------:R-:W-:Y:S05]  /*09b0*/  BSYNC.RECONVERGENT B6 ;  /* 0x0000000000067941 */ /* 0x000fea0003800200 */
.L_x_40947:
        /* <DEDUP_REMOVED lines=30> */
.L_x_40950:
[----:B------:R-:W3:Y:S01]  /*0ba0*/  LDCU.128 UR4, c[0x0][0x590] ;  /* 0x0000b200ff0477ac */ /* 0x000ee20008000c00 */
[--C-:B012---:R-:W-:Y:S01]  /*0bb0*/  SHF.R.S32.HI R3, RZ, 0x1f, R17.reuse ;  /* 0x0000001fff037819 */ /* 0x107fe20000011411 */
[----:B------:R-:W0:Y:S01]  /*0bc0*/  LDC.64 R6, c[0x0][0x580] ;  /* 0x00016000ff067b82 */ /* 0x000e220000000a00 */
[----:B------:R-:W-:-:S07]  /*0bd0*/  SHF.R.S32.HI R5, RZ, 0x1f, R17 ;  /* 0x0000001fff057819 */ /* 0x000fce0000011411 */
[----:B------:R-:W1:Y:S01]  /*0be0*/  LDC R9, c[0x0][0x5a0] ;  /* 0x00016800ff097b82 */ /* 0x000e620000000800 */
        /* <DEDUP_REMOVED lines=10> */
[----:B-1----:R-:W-:Y:S01]  /*0c90*/  STG.E desc[UR36][R4.64], R9 ;  /* 0x0000000904007986 */ /* 0x002fe2000c101924 */
[----:B------:R-:W-:Y:S05]  /*0ca0*/  EXIT ;  /* 0x000000000000794d */ /* 0x000fea0003800000 */
.L_x_40940:
        /* <DEDUP_REMOVED lines=306> */
.L_x_40953:
        /* <DEDUP_REMOVED lines=29> */
.L_x_40955:
[----:B------:R-:W-:Y:S05]  /*21a0*/  BSYNC.RECONVERGENT B6 ;  /* 0x0000000000067941 */ /* 0x000fea0003800200 */
.L_x_40954:
[----:B------:R-:W0:Y:S01]  /*21b0*/  LDCU.128 UR4, c[0x0][0x590] ;  /* 0x0000b200ff0477ac */ /* 0x000e220008000c00 */
[--C-:B------:R-:W-:Y:S01]  /*21c0*/  SHF.R.S32.HI R3, RZ, 0x1f, R17.reuse ;  /* 0x0000001fff037819 */ /* 0x100fe20000011411 */
[----:B------:R-:W1:Y:S01]  /*21d0*/  LDC R11, c[0x0][0x5a0] ;  /* 0x00016800ff0b7b82 */ /* 0x000e620000000800 */
[----:B------:R-:W-:Y:S01]  /*21e0*/  SHF.R.S32.HI R5, RZ, 0x1f, R17 ;  /* 0x0000001fff057819 */ /* 0x000fe20000011411 */
[----:B------:R-:W2:Y:S01]  /*21f0*/  LDCU.64 UR8, c[0x0][0x580] ;  /* 0x0000b000ff0877ac */ /* 0x000ea20008000a00 */
[----:B------:R-:W-:Y:S01]  /*2200*/  VIADD R19, R19, 0x80 ;  /* 0x0000008013137836 */ /* 0x000fe20000000000 */
[----:B0-----:R-:W-:Y:S02]  /*2210*/  LOP3.LUT R3, R3, UR4, RZ, 0xc0, !PT ;  /* 0x0000000403037c12 */ /* 0x001fe4000f8ec0ff */
        /* <DEDUP_REMOVED lines=10> */
[----:B------:R-:W-:-:S05]  /*22c0*/  LEA.HI.X R5, R2, R7, R0, 0x2, P0 ;  /* 0x0000000702057211 */ /* 0x000fca00000f1400 */
[----:B-1----:R0:W-:Y:S02]  /*22d0*/  STG.E desc[UR36][R4.64], R11 ;  /* 0x0000000b04007986 */ /* 0x0021e4000c101924 */
.L_x_40952:
[----:B------:R-:W-:Y:S05]  /*22e0*/  BSYNC.RECONVERGENT B7 ;  /* 0x0000000000077941 */ /* 0x000fea0003800200 */
.L_x_40951:
        /* <DEDUP_REMOVED lines=303> */
.L_x_40958:
        /* <DEDUP_REMOVED lines=29> */
.L_x_40960:
[----:B------:R-:W-:Y:S05]  /*37b0*/  BSYNC.RECONVERGENT B6 ;  /* 0x0000000000067941 */ /* 0x000fea0003800200 */
.L_x_40959:
[----:B------:R-:W1:Y:S01]  /*37c0*/  LDCU.128 UR4, c[0x0][0x590] ;  /* 0x0000b200ff0477ac */ /* 0x000e620008000c00 */
[--C-:B------:R-:W-:Y:S01]  /*37d0*/  SHF.R.S32.HI R3, RZ, 0x1f, R17.reuse ;  /* 0x0000001fff037819 */ /* 0x100fe20000011411 */
[----:B0-----:R-:W0:Y:S01]  /*37e0*/  LDC R11, c[0x0][0x5a0] ;  /* 0x00016800ff0b7b82 */ /* 0x001e220000000800 */
[----:B------:R-:W-:Y:S01]  /*37f0*/  SHF.R.S32.HI R5, RZ, 0x1f, R17 ;  /* 0x0000001fff057819 */ /* 0x000fe20000011411 */
[----:B------:R-:W2:Y:S01]  /*3800*/  LDCU.64 UR8, c[0x0][0x580] ;  /* 0x0000b000ff0877ac */ /* 0x000ea20008000a00 */
[----:B------:R-:W-:Y:S02]  /*3810*/  IADD3 R19, PT, PT, R19, 0x80, RZ ;  /* 0x0000008013137810 */ /* 0x000fe40007ffe0ff */
[----:B-1----:R-:W-:Y:S02]  /*3820*/  LOP3.LUT R3, R3, UR4, RZ, 0xc0, !PT ;  /* 0x0000000403037c12 */ /* 0x002fe4000f8ec0ff */
[----:B------:R-:W-:Y:S02]  /*3830*/  LOP3.LUT R5, R5, UR5, RZ, 0xc0, !PT ;  /* 0x0000000505057c12 */ /* 0x000fe4000f8ec0ff */
[----:B------:R-:W-:-:S04]  /*3840*/  IADD3 R0, P0, PT, R16, R3, RZ ;  /* 0x0000000310007210 */ /* 0x000fc80007f1e0ff */
[----:B------:R-:W-:Y:S01]  /*3850*/  IADD3.X R16, PT, PT, R17, R5, RZ, P0, !PT ;  /* 0x0000000511107210 */ /* 0x000fe200007fe4ff */
[----:B------:R-:W-:Y:S01]  /*3860*/  IMAD.WIDE.U32 R2, R0, UR6, RZ ;  /* 0x0000000600027c25 */ /* 0x000fe2000f8e00ff */
[----:B--2---:R-:W-:-:S03]  /*3870*/  IADD3 R5, P0, PT, R23, UR8, RZ ;  /* 0x0000000817057c10 */ /* 0x004fc6000ff1e0ff */
[----:B------:R-:W-:-:S04]  /*3880*/  IMAD R7, R16, UR6, RZ ;  /* 0x0000000610077c24 */ /* 0x000fc8000f8e02ff */
[----:B------:R-:W-:Y:S02]  /*3890*/  IMAD R9, R0, UR7, R7 ;  /* 0x0000000700097c24 */ /* 0x000fe4000f8e0207 */
[----:B------:R-:W-:Y:S01]  /*38a0*/  IMAD.X R7, RZ, RZ, UR9, P0 ;  /* 0x00000009ff077e24 */ /* 0x000fe200080e06ff */
[----:B------:R-:W-:Y:S02]  /*38b0*/  LEA R4, P0, R2, R5, 0x2 ;  /* 0x0000000502047211 */ /* 0x000fe400078010ff */
[----:B------:R-:W-:-:S04]  /*38c0*/  IADD3 R0, PT, PT, R3, R9, RZ ;  /* 0x0000000903007210 */ /* 0x000fc80007ffe0ff */
[----:B------:R-:W-:-:S05]  /*38d0*/  LEA.HI.X R5, R2, R7, R0, 0x2, P0 ;  /* 0x0000000702057211 */ /* 0x000fca00000f1400 */
[----:B0-----:R1:W-:Y:S02]  /*38e0*/  STG.E desc[UR36][R4.64], R11 ;  /* 0x0000000b04007986 */ /* 0x0013e4000c101924 */
.L_x_40957:
[----:B------:R-:W-:Y:S05]  /*38f0*/  BSYNC.RECONVERGENT B7 ;  /* 0x0000000000077941 */ /* 0x000fea0003800200 */
.L_x_40956:
        /* <DEDUP_REMOVED lines=303> */
.L_x_40963:
[----:B------:R-:W2:Y:S02]  /*4bf0*/  LDCU.64 UR4, c[0x0][0x588] ;  /* 0x0000b100ff0477ac */ /* 0x000ea40008000a00 */
[----:B--2---:R-:W-:-:S05]  /*4c00*/  IADD3 R16, P0, PT, R0, UR4, RZ ;  /* 0x0000000400107c10 */ /* 0x004fca000ff1e0ff */
[----:B------:R-:W-:Y:S01]  /*4c10*/  IMAD.X R17, RZ, RZ, UR5, P0 ;  /* 0x00000005ff117e24 */ /* 0x000fe200080e06ff */
        /* <DEDUP_REMOVED lines=15> */
[----:B------:R-:W2:Y:S01]  /*4d10*/  LDCU.64 UR6, c[0x4][0x4c0] ;  /* 0x01009800ff0677ac */ /* 0x000ea20008000a00 */
[----:B------:R-:W3:Y:S01]  /*4d20*/  LDC.64 R2, c[0x4][R2] ;  /* 0x0100000002027b82 */ /* 0x000ee20000000a00 */
[----:B------:R-:W4:Y:S01]  /*4d30*/  LDCU.64 UR8, c[0x4][0x40] ;  /* 0x01000800ff0877ac */ /* 0x000f220008000a00 */
[----:B01----:R-:W-:Y:S02]  /*4d40*/  MOV R4, UR4 ;  /* 0x0000000400047c02 */ /* 0x003fe40008000f00 */
[----:B------:R-:W-:Y:S01]  /*4d50*/  MOV R5, UR5 ;  /* 0x0000000500057c02 */ /* 0x000fe20008000f00 */
[----:B--2---:R-:W-:Y:S01]  /*4d60*/  IMAD.U32 R6, RZ, RZ, UR6 ;  /* 0x00000006ff067e24 */ /* 0x004fe2000f8e00ff */
[----:B------:R-:W-:-:S02]  /*4d70*/  MOV R7, UR7 ;  /* 0x0000000700077c02 */ /* 0x000fc40008000f00 */
[----:B----4-:R-:W-:Y:S01]  /*4d80*/  MOV R10, UR8 ;  /* 0x00000008000a7c02 */ /* 0x010fe20008000f00 */
[----:B------:R-:W-:-:S07]  /*4d90*/  IMAD.U32 R11, RZ, RZ, UR9 ;  /* 0x00000009ff0b7e24 */ /* 0x000fce000f8e00ff */
[----:B------:R-:W-:-:S07]  /*4da0*/  LEPC R20, `(.L_x_40965) ;  /* 0x000000001014794e */ /* 0x000fce0000000000 */
[----:B---3--:R-:W-:Y:S05]  /*4db0*/  CALL.ABS.NOINC R2 ;  /* 0x0000000002007343 */ /* 0x008fea0003c00000 */
.L_x_40965:
[----:B------:R-:W-:Y:S05]  /*4dc0*/  BSYNC.RECONVERGENT B6 ;  /* 0x0000000000067941 */ /* 0x000fea0003800200 */
.L_x_40964:
[----:B------:R-:W2:Y:S01]  /*4dd0*/  LDCU.128 UR4, c[0x0][0x590] ;  /* 0x0000b200ff0477ac */ /* 0x000ea20008000c00 */
[--C-:B------:R-:W-:Y:S01]  /*4de0*/  SHF.R.S32.HI R3, RZ, 0x1f, R17.reuse ;  /* 0x0000001fff037819 */ /* 0x100fe20000011411 */
[----:B01----:R-:W0:Y:S01]  /*4df0*/  LDC R11, c[0x0][0x5a0] ;  /* 0x00016800ff0b7b82 */ /* 0x003e220000000800 */
        /* <DEDUP_REMOVED lines=15> */
[----:B0-----:R2:W-:Y:S02]  /*4ef0*/  STG.E desc[UR36][R4.64], R11 ;  /* 0x0000000b04007986 */ /* 0x0015e4000c101924 */
.L_x_40962:
[----:B------:R-:W-:Y:S05]  /*4f00*/  BSYNC.RECONVERGENT B7 ;  /* 0x0000000000077941 */ /* 0x000fea0003800200 */
.L_x_40961:
        /* <DEDUP_REMOVED lines=302> */
.L_x_40966:
        /* <DEDUP_REMOVED lines=31> */
.L_x_40968:
[----:B------:R-:W-:Y:S05]  /*63e0*/  BSYNC.RECONVERGENT B6 ;  /* 0x0000000000067941 */ /* 0x000fea0003800200 */
.L_x_40967:
[----:B------:R-:W0:Y:S01]  /*63f0*/  LDCU.128 UR4, c[0x0][0x590] ;  /* 0x0000b200ff0477ac */ /* 0x000e220008000c00 */
[--C-:B------:R-:W-:Y:S01]  /*6400*/  SHF.R.S32.HI R3, RZ, 0x1f, R17.reuse ;  /* 0x0000001fff037819 */ /* 0x100fe20000011411 */
[----:B------:R-:W1:Y:S01]  /*6410*/  LDC R7, c[0x0][0x5a0] ;  /* 0x00016800ff077b82 */ /* 0x000e620000000800 */
        /* <DEDUP_REMOVED lines=11> */
[----:B-1----:R-:W-:Y:S01]  /*64d0*/  STG.E desc[UR36][R4.64], R7 ;  /* 0x0000000704007986 */ /* 0x002fe2000c101924 */
[----:B------:R-:W-:Y:S05]  /*64e0*/  EXIT ;  /* 0x000000000000794d */ /* 0x000fea0003800000 */
.L_x_40969:
        /* <DEDUP_REMOVED lines=9> */
.L_x_42032:


//--------------------- .text._ZN2at6native24index_elementwise_kernelILi128ELi4EZNS0_22index_fill_kernel_implINS0_10OpaqueTypeILi1EEEEEvRNS_14TensorIteratorElllT_EUliE_EEvlT1_ --------------------------
	.section	.text._ZN2at6native24index_elementwise_kernelILi128ELi4EZNS0_22index_fill_kernel_implINS0_10OpaqueTypeILi1EEEEEvRNS_14TensorIteratorElllT_EUliE_EEvlT1_,"ax",@progbits
	.align	128
        .global         _ZN2at6native24index_elementwise_kernelILi128ELi4EZNS0_22index_fill_kernel_implINS0_10OpaqueTypeILi1EEEEEvRNS_14TensorIteratorElllT_EUliE_EEvlT1_
        .type           _ZN2at6native24index_elementwise_kernelILi128ELi4EZNS0_22index_fill_kernel_implINS0_10OpaqueTypeILi1EEEEEvRNS_14TensorIteratorElllT_EUliE_EEvlT1_,@function
        .size           _ZN2at6native24index_elementwise_kernelILi128ELi4EZNS0_22index_fill_kernel_implINS0_10OpaqueTypeILi1EEEEEvRNS_14TensorIteratorElllT_EUliE_EEvlT1_,(.L_x_42033 - _ZN2at6native24index_elementwise_kernelILi128ELi4EZNS0_22index_fill_kernel_implINS0_10OpaqueTypeILi1EEEEEvRNS_14TensorIteratorElllT_EUliE_EEvlT1_)
        .other          _ZN2at6native24index_elementwise_kernelILi128ELi4EZNS0_22index_fill_kernel_implINS0_10OpaqueTypeILi1EEEEEvRNS_14TensorIteratorElllT_EUliE_EEvlT1_,@"STO_CUDA_ENTRY STV_DEFAULT"
_ZN2at6native24index_elementwise_kernelILi128ELi4EZNS0_22index_fill_kernel_implINS0_10OpaqueTypeILi1EEEEEvRNS_14TensorIteratorElllT_EUliE_EEvlT1_:
.text._ZN2at6native24index_elementwise_kernelILi128ELi4EZNS0_22index_fill_kernel_implINS0_10OpaqueTypeILi1EEEEEvRNS_14TensorIteratorElllT_EUliE_EEvlT1_:
[----:B------:R-:W0:Y:S08]  /*0000*/  LDC R1, c[0x0][0x37c] ;  /* 0x0000df00ff017b82 */ /* 0x000e300000000800 */
[----:B------:R-:W1:Y:S01]  /*0010*/  LDC R22, c[0x0][0x388] ;  /* 0x0000e200ff167b82 */ /* 0x000e620000000800 */
[----:B------:R-:W2:Y:S01]  /*0020*/  S2R R19, SR_TID.X ;  /* 0x0000000000137919 */ /* 0x000ea20000002100 */
[----:B------:R-:W3:Y:S06]  /*0030*/  LDCU.64 UR36, c[0x0][0x358] ;  /* 0x00006b00ff2477ac */ /* 0x000eec0008000a00 */
[----:B------:R-:W4:Y:S08]  /*0040*/  S2UR UR4, SR_CTAID.X ;  /* 0x00000000000479c3 */ /* 0x000f300000002500 */
        /* <DEDUP_REMOVED lines=36> */
.L_x_40973:
[----:B------:R-:W1:Y:S01]  /*0290*/  LDCU.128 UR4, c[0x0][0x590] ;  /* 0x0000b200ff0477ac */ /* 0x000e620008000c00 */
[----:B------:R-:W2:Y:S01]  /*02a0*/  LDC.64 R4, c[0x0][0x580] ;  /* 0x00016000ff047b82 */ /* 0x000ea20000000a00 */
[--C-:B------:R-:W-:Y:S01]  /*02b0*/  SHF.R.S32.HI R3, RZ, 0x1f, R17.reuse ;  /* 0x0000001fff037819 */ /* 0x100fe20000011411 */
[----:B------:R-:W-:Y:S01]  /*02c0*/  VIADD R19, R19, 0x80 ;  /* 0x0000008013137836 */ /* 0x000fe20000000000 */
[----:B------:R-:W-:Y:S02]  /*02d0*/  SHF.R.S32.HI R7, RZ, 0x1f, R17 ;  /* 0x0000001fff077819 */ /* 0x000fe40000011411 */
[----:B-1----:R-:W-:Y:S02]  /*02e0*/  LOP3.LUT R3, R3, UR4, RZ, 0xc0, !PT ;  /* 0x0000000403037c12 */ /* 0x002fe4000f8ec0ff */
[----:B------:R-:W-:Y:S02]  /*02f0*/  LOP3.LUT R7, R7, UR5, RZ, 0xc0, !PT ;  /* 0x0000000507077c12 */ /* 0x000fe4000f8ec0ff */
[----:B------:R-:W-:-:S04]  /*0300*/  IADD3 R3, P0, PT, R16, R3, RZ ;  /* 0x0000000310037210 */ /* 0x000fc80007f1e0ff */
[----:B------:R-:W-:Y:S01]  /*0310*/  IADD3.X R16, PT, PT, R17, R7, RZ, P0, !PT ;  /* 0x0000000711107210 */ /* 0x000fe200007fe4ff */
[----:B--2---:R-:W-:-:S04]  /*0320*/  IMAD.WIDE.U32 R4, R3, UR6, R4 ;  /* 0x0000000603047c25 */ /* 0x004fc8000f8e0004 */
[----:B------:R-:W-:-:S04]  /*0330*/  IMAD R16, R16, UR6, RZ ;  /* 0x0000000610107c24 */ /* 0x000fc8000f8e02ff */
[----:B------:R-:W-:-:S05]  /*0340*/  IMAD R3, R3, UR7, R16 ;  /* 0x0000000703037c24 */ /* 0x000fca000f8e0210 */
[----:B------:R-:W-:-:S05]  /*0350*/  IADD3 R5, PT, PT, R5, R3, RZ ;  /* 0x0000000305057210 */ /* 0x000fca0007ffe0ff */
[----:B0-----:R1:W-:Y:S02]  /*0360*/  STG.E.U8 desc[UR36][R4.64], R2 ;  /* 0x0000000204007986 */ /* 0x0013e4000c101124 */
.L_x_40972:
[----:B------:R-:W-:Y:S05]  /*0370*/  BSYNC.RECONVERGENT B6 ;  /* 0x0000000000067941 */ /* 0x000fea0003800200 */
.L_x_40971:
        /* <DEDUP_REMOVED lines=31> */
.L_x_40976:
[----:B------:R-:W2:Y:S01]  /*0570*/  LDCU.128 UR4, c[0x0][0x590] ;  /* 0x0000b200ff0477ac */ /* 0x000ea20008000c00 */
[----:B-1----:R-:W1:Y:S01]  /*0580*/  LDC.64 R4, c[0x0][0x580] ;  /* 0x00016000ff047b82 */ /* 0x002e620000000a00 */
[--C-:B------:R-:W-:Y:S01]  /*0590*/  SHF.R.S32.HI R3, RZ, 0x1f, R17.reuse ;  /* 0x0000001fff037819 */ /* 0x100fe20000011411 */
[----:B------:R-:W-:Y:S01]  /*05a0*/  VIADD R19, R19, 0x80 ;  /* 0x0000008013137836 */ /* 0x000fe20000000000 */
[----:B------:R-:W-:Y:S02]  /*05b0*/  SHF.R.S32.HI R7, RZ, 0x1f, R17 ;  /* 0x0000001fff077819 */ /* 0x000fe40000011411 */
[----:B--2---:R-:W-:Y:S02]  /*05c0*/  LOP3.LUT R3, R3, UR4, RZ, 0xc0, !PT ;  /* 0x0000000403037c12 */ /* 0x004fe4000f8ec0ff */
[----:B------:R-:W-:Y:S02]  /*05d0*/  LOP3.LUT R7, R7, UR5, RZ, 0xc0, !PT ;  /* 0x0000000507077c12 */ /* 0x000fe4000f8ec0ff */
[----:B------:R-:W-:-:S04]  /*05e0*/  IADD3 R3, P0, PT, R16, R3, RZ ;  /* 0x0000000310037210 */ /* 0x000fc80007f1e0ff */
[----:B------:R-:W-:Y:S01]  /*05f0*/  IADD3.X R16, PT, PT, R17, R7, RZ, P0, !PT ;  /* 0x0000000711107210 */ /* 0x000fe200007fe4ff */
[----:B-1----:R-:W-:-:S04]  /*0600*/  IMAD.WIDE.U32 R4, R3, UR6, R4 ;  /* 0x0000000603047c25 */ /* 0x002fc8000f8e0004 */
[----:B------:R-:W-:-:S04]  /*0610*/  IMAD R16, R16, UR6, RZ ;  /* 0x0000000610107c24 */ /* 0x000fc8000f8e02ff */
[----:B------:R-:W-:-:S05]  /*0620*/  IMAD R3, R3, UR7, R16 ;  /* 0x0000000703037c24 */ /* 0x000fca000f8e0210 */
[----:B------:R-:W-:-:S05]  /*0630*/  IADD3 R5, PT, PT, R5, R3, RZ ;  /* 0x0000000305057210 */ /* 0x000fca0007ffe0ff */
[----:B0-----:R2:W-:Y:S02]  /*0640*/  STG.E.U8 desc[UR36][R4.64], R2 ;  /* 0x0000000204007986 */ /* 0x0015e4000c101124 */
.L_x_40975:
[----:B------:R-:W-:Y:S05]  /*0650*/  BSYNC.RECONVERGENT B6 ;  /* 0x0000000000067941 */ /* 0x000fea0003800200 */
.L_x_40974:
        /* <DEDUP_REMOVED lines=20> */
[----:B------:R-:W3:Y:S01]  /*07a0*/  LDCU.64 UR6, c[0x4][0x4c0] ;  /* 0x01009800ff0677ac */ /* 0x000ee20008000a00 */
[----:B------:R-:W4:Y:S01]  /*07b0*/  LDC.64 R14, c[0x4][R14] ;  /* 0x010000000e0e7b82 */ /* 0x000f220000000a00 */
[----:B------:R-:W5:Y:S01]  /*07c0*/  LDCU.64 UR8, c[0x4][0x38] ;  /* 0x01000700ff0877ac */ /* 0x000f620008000a00 */
[----:B-12---:R-:W-:Y:S02]  /*07d0*/  MOV R4, UR4 ;  /* 0x0000000400047c02 */ /* 0x006fe40008000f00 */
[----:B------:R-:W-:Y:S01]  /*07e0*/  MOV R5, UR5 ;  /* 0x0000000500057c02 */ /* 0x000fe20008000f00 */
[----:B---3--:R-:W-:Y:S01]  /*07f0*/  IMAD.U32 R6, RZ, RZ, UR6 ;  /* 0x00000006ff067e24 */ /* 0x008fe2000f8e00ff */
[----:B------:R-:W-:-:S02]  /*0800*/  MOV R7, UR7 ;  /* 0x0000000700077c02 */ /* 0x000fc40008000f00 */
[----:B-----5:R-:W-:Y:S01]  /*0810*/  MOV R10, UR8 ;  /* 0x00000008000a7c02 */ /* 0x020fe20008000f00 */
[----:B------:R-:W-:-:S07]  /*0820*/  IMAD.U32 R11, RZ, RZ, UR9 ;  /* 0x00000009ff0b7e24 */ /* 0x000fce000f8e00ff */
[----:B------:R-:W-:-:S07]  /*0830*/  LEPC R20, `(.L_x_40979) ;  /* 0x000000001014794e */ /* 0x000fce0000000000 */
[----:B0---4-:R-:W-:Y:S05]  /*0840*/  CALL.ABS.NOINC R14 ;  /* 0x000000000e007343 */ /* 0x011fea0003c00000 */
.L_x_40979:
[----:B------:R-:W3:Y:S01]  /*0850*/  LDCU.128 UR4, c[0x0][0x590] ;  /* 0x0000b200ff0477ac */ /* 0x000ee20008000c00 */
[----:B-12---:R-:W1:Y:S01]  /*0860*/  LDC.64 R4, c[0x0][0x580] ;  /* 0x00016000ff047b82 */ /* 0x006e620000000a00 */
[--C-:B------:R-:W-:Y:S01]  /*0870*/  SHF.R.S32.HI R3, RZ, 0x1f, R17.reuse ;  /* 0x0000001fff037819 */ /* 0x100fe20000011411 */
[----:B------:R-:W-:Y:S01]  /*0880*/  VIADD R19, R19, 0x80 ;  /* 0x0000008013137836 */ /* 0x000fe20000000000 */
[----:B------:R-:W-:Y:S02]  /*0890*/  SHF.R.S32.HI R7, RZ, 0x1f, R17 ;  /* 0x0000001fff077819 */ /* 0x000fe40000011411 */
[----:B---3--:R-:W-:Y:S02]  /*08a0*/  LOP3.LUT R3, R3, UR4, RZ, 0xc0, !PT ;  /* 0x0000000403037c12 */ /* 0x008fe4000f8ec0ff */
        /* <DEDUP_REMOVED lines=8> */
.L_x_40978:
[----:B------:R-:W-:Y:S05]  /*0930*/  BSYNC.RECONVERGENT B6 ;  /* 0x0000000000067941 */ /* 0x000fea0003800200 */
.L_x_40977:
        /* <DEDUP_REMOVED lines=22> */
[----:B-123--:R-:W-:Y:S02]  /*0aa0*/  MOV R4, UR4 ;  /* 0x0000000400047c02 */ /* 0x00efe40008000f00 */
[----:B------:R-:W-:Y:S01]  /*0ab0*/  MOV R5, UR5 ;  /* 0x0000000500057c02 */ /* 0x000fe20008000f00 */
[----:B----4-:R-:W-:Y:S01]  /*0ac0*/  IMAD.U32 R6, RZ, RZ, UR6 ;  /* 0x00000006ff067e24 */ /* 0x010fe2000f8e00ff */
[----:B------:R-:W-:-:S02]  /*0ad0*/  MOV R7, UR7 ;  /* 0x0000000700077c02 */ /* 0x000fc40008000f00 */
[----:B-----5:R-:W-:Y:S01]  /*0ae0*/  MOV R10, UR8 ;  /* 0x00000008000a7c02 */ /* 0x020fe20008000f00 */
[----:B------:R-:W-:-:S07]  /*0af0*/  IMAD.U32 R11, RZ, RZ, UR9 ;  /* 0x00000009ff0b7e24 */ /* 0x000fce000f8e00ff */
[----:B------:R-:W-:-:S07]  /*0b00*/  LEPC R20, `(.L_x_40980) ;  /* 0x000000001014794e */ /* 0x000fce0000000000 */
[----:B0-----:R-:W-:Y:S05]  /*0b10*/  CALL.ABS.NOINC R14 ;  /* 0x000000000e007343 */ /* 0x001fea0003c00000 */
.L_x_40980:
[----:B------:R-:W4:Y:S01]  /*0b20*/  LDCU.128 UR4, c[0x0][0x590] ;  /* 0x0000b200ff0477ac */ /* 0x000f220008000c00 */
[----:B-123--:R-:W1:Y:S01]  /*0b30*/  LDC.64 R4, c[0x0][0x580] ;  /* 0x00016000ff047b82 */ /* 0x00ee620000000a00 */
[--C-:B------:R-:W-:Y:S02]  /*0b40*/  SHF.R.S32.HI R3, RZ, 0x1f, R17.reuse ;  /* 0x0000001fff037819 */ /* 0x100fe40000011411 */
[----:B------:R-:W-:Y:S02]  /*0b50*/  SHF.R.S32.HI R7, RZ, 0x1f, R17 ;  /* 0x0000001fff077819 */ /* 0x000fe40000011411 */
[----:B----4-:R-:W-:Y:S02]  /*0b60*/  LOP3.LUT R3, R3, UR4, RZ, 0xc0, !PT ;  /* 0x0000000403037c12 */ /* 0x010fe4000f8ec0ff */
[----:B------:R-:W-:Y:S02]  /*0b70*/  LOP3.LUT R7, R7, UR5, RZ, 0xc0, !PT ;  /* 0x0000000507077c12 */ /* 0x000fe4000f8ec0ff */
[----:B------:R-:W-:-:S04]  /*0b80*/  IADD3 R3, P0, PT, R16, R3, RZ ;  /* 0x0000000310037210 */ /* 0x000fc80007f1e0ff */
[----:B------:R-:W-:Y:S01]  /*0b90*/  IADD3.X R16, PT, PT, R17, R7, RZ, P0, !PT ;  /* 0x0000000711107210 */ /* 0x000fe200007fe4ff */
[----:B-1----:R-:W-:-:S04]  /*0ba0*/  IMAD.WIDE.U32 R4, R3, UR6, R4 ;  /* 0x0000000603047c25 */ /* 0x002fc8000f8e0004 */
[----:B------:R-:W-:-:S04]  /*0bb0*/  IMAD R16, R16, UR6, RZ ;  /* 0x0000000610107c24 */ /* 0x000fc8000f8e02ff */
[----:B------:R-:W-:-:S05]  /*0bc0*/  IMAD R3, R3, UR7, R16 ;  /* 0x0000000703037c24 */ /* 0x000fca000f8e0210 */
[----:B------:R-:W-:-:S05]  /*0bd0*/  IADD3 R5, PT, PT, R5, R3, RZ ;  /* 0x0000000305057210 */ /* 0x000fca0007ffe0ff */
[----:B0-----:R-:W-:Y:S01]  /*0be0*/  STG.E.U8 desc[UR36][R4.64], R2 ;  /* 0x0000000204007986 */ /* 0x001fe2000c101124 */
[----:B------:R-:W-:Y:S05]  /*0bf0*/  EXIT ;  /* 0x000000000000794d */ /* 0x000fea0003800000 */
.L_x_40970:
        /* <DEDUP_REMOVED lines=306> */
.L_x_40983:
        /* <DEDUP_REMOVED lines=29> */
.L_x_40985:
[----:B------:R-:W-:Y:S05]  /*20f0*/  BSYNC.RECONVERGENT B6 ;  /* 0x0000000000067941 */ /* 0x000fea0003800200 */
.L_x_40984:
[----:B------:R-:W1:Y:S01]  /*2100*/  LDCU.128 UR8, c[0x0][0x590] ;  /* 0x0000b200ff0877ac */ /* 0x000e620008000c00 */
[--C-:B------:R-:W-:Y:S01]  /*2110*/  SHF.R.S32.HI R3, RZ, 0x1f, R17.reuse ;  /* 0x0000001fff037819 */ /* 0x100fe20000011411 */
[----:B------:R-:W-:Y:S01]  /*2120*/  VIADD R19, R19, 0x80 ;  /* 0x0000008013137836 */ /* 0x000fe20000000000 */
[----:B------:R-:W-:Y:S01]  /*2130*/  SHF.R.S32.HI R5, RZ, 0x1f, R17 ;  /* 0x0000001fff057819 */ /* 0x000fe20000011411 */
[----:B------:R-:W2:Y:S01]  /*2140*/  LDCU.64 UR4, c[0x0][0x580] ;  /* 0x0000b000ff0477ac */ /* 0x000ea20008000a00 */
[----:B-1----:R-:W-:Y:S02]  /*2150*/  LOP3.LUT R3, R3, UR8, RZ, 0xc0, !PT ;  /* 0x0000000803037c12 */ /* 0x002fe4000f8ec0ff */
[----:B------:R-:W-:Y:S02]  /*2160*/  LOP3.LUT R5, R5, UR9, RZ, 0xc0, !PT ;  /* 0x0000000905057c12 */ /* 0x000fe4000f8ec0ff */
[----:B------:R-:W-:Y:S02]  /*2170*/  IADD3 R3, P0, PT, R16, R3, RZ ;  /* 0x0000000310037210 */ /* 0x000fe40007f1e0ff */
[----:B--2---:R-:W-:-:S03]  /*2180*/  IADD3 R4, P1, PT, R23, UR4, RZ ;  /* 0x0000000417047c10 */ /* 0x004fc6000ff3e0ff */
[----:B------:R-:W-:Y:S01]  /*2190*/  IMAD.X R16, R17, 0x1, R5, P0 ;  /* 0x0000000111107824 */ /* 0x000fe200000e0605 */
[----:B------:R-:W-:-:S03]  /*21a0*/  IADD3.X R5, PT, PT, RZ, UR5, RZ, P1, !PT ;  /* 0x00000005ff057c10 */ /* 0x000fc60008ffe4ff */
[----:B------:R-:W-:Y:S02]  /*21b0*/  IMAD R16, R16, UR10, RZ ;  /* 0x0000000a10107c24 */ /* 0x000fe4000f8e02ff */
[----:B------:R-:W-:-:S04]  /*21c0*/  IMAD.WIDE.U32 R4, R3, UR10, R4 ;  /* 0x0000000a03047c25 */ /* 0x000fc8000f8e0004 */
[----:B------:R-:W-:-:S05]  /*21d0*/  IMAD R3, R3, UR11, R16 ;  /* 0x0000000b03037c24 */ /* 0x000fca000f8e0210 */
[----:B------:R-:W-:-:S05]  /*21e0*/  IADD3 R5, PT, PT, R5, R3, RZ ;  /* 0x0000000305057210 */ /* 0x000fca0007ffe0ff */
[----:B0-----:R1:W-:Y:S02]  /*21f0*/  STG.E.U8 desc[UR36][R4.64], R2 ;  /* 0x0000000204007986 */ /* 0x0013e4000c101124 */
.L_x_40982:
[----:B------:R-:W-:Y:S05]  /*2200*/  BSYNC.RECONVERGENT B7 ;  /* 0x0000000000077941 */ /* 0x000fea0003800200 */
.L_x_40981:
[----:B------:R-:W2:Y:S01]  /*2210*/  LDCU.64 UR4, c[0x0][0x380] ;  /* 0x00007000ff0477ac */ /* 0x000ea20008000a00 */
[----:B------:R-:W-:Y:S01]  /*2220*/  BSSY.RECONVERGENT B7, `(.L_x_40986) ;  /* 0x000015c000077945 */ /* 0x000fe20003800200 */
[----:B--2---:R-:W-:-:S04]  /*2230*/  ISETP.GE.U32.AND P0, PT, R19, UR4, PT ;  /* 0x0000000413007c0c */ /* 0x004fc8000bf06070 */
[----:B------:R-:W-:-:S13]  /*2240*/  ISETP.GE.AND.EX P0, PT, RZ, UR5, PT, P0 ;  /* 0x00000005ff007c0c */ /* 0x000fda000bf06300 */
[----:B------:R-:W-:Y:S05]  /*2250*/  @P0 BRA `(.L_x_40987) ;  /* 0x0000001400600947 */ /* 0x000fea0003800000 */
[----:B------:R-:W2:Y:S01]  /*2260*/  LDCU.64 UR4, c[0x0][0x390] ;  /* 0x00007200ff0477ac */ /* 0x000ea20008000a00 */
[----:B-1----:R-:W-:Y:S01]  /*2270*/  HFMA2 R4, -RZ, RZ, 0, 0 ;  /* 0x00000000ff047431 */ /* 0x002fe200000001ff */
[----:B------:R-:W-:Y:S01]  /*2280*/  MOV R5, R19 ;  /* 0x0000001300057202 */ /* 0x000fe20000000f00 */
[----:B------:R-:W1:Y:S01]  /*2290*/  LDCU UR6, c[0x0][0x38c] ;  /* 0x00007180ff0677ac */ /* 0x000e620008000800 */
[----:B------:R-:W-:Y:S01]  /*22a0*/  ISETP.NE.AND P0, PT, R22, RZ, PT ;  /* 0x000000ff1600720c */ /* 0x000fe20003f05270 */
[----:B------:R-:W3:Y:S01]  /*22b0*/  LDCU.64 UR8, c[0x0][0x4b8] ;  /* 0x00009700ff0877ac */ /* 0x000ee20008000a00 */
[----:B--2---:R-:W-:-:S05]  /*22c0*/  IMAD.HI.U32 R4, R19, UR4, R4 ;  /* 0x0000000413047c27 */ /* 0x004fca000f8e0004 */
[----:B------:R-:W-:-:S05]  /*22d0*/  SHF.R.U32.HI R5, RZ, UR5, R4 ;  /* 0x00000005ff057c19 */ /* 0x000fca0008011604 */
[----:B------:R-:W-:-:S04]  /*22e0*/  IMAD.MOV R0, RZ, RZ, -R5 ;  /* 0x000000ffff007224 */ /* 0x000fc800078e0a05 */
[----:B-1----:R-:W-:-:S04]  /*22f0*/  IMAD R0, R0, UR6, R19 ;  /* 0x0000000600007c24 */ /* 0x002fc8000f8e0213 */
        /* <DEDUP_REMOVED lines=278> */
[----:B------:R-:W4:Y:S01]  /*3460*/  @P0 LDC.64 R6, c[0x0][0x578] ;  /* 0x00015e00ff060b82 */ /* 0x000f220000000a00 */
[----:B---3--:R-:W-:-:S05]  /*3470*/  @P0 IMAD.HI.U32 R4, R9, R12, R8 ;  /* 0x0000000c09040227 */ /* 0x008fca00078e0008 */
[----:B------:R-:W-:Y:S01]  /*3480*/  @P0 SHF.R.U32.HI R3, RZ, R13, R4 ;  /* 0x0000000dff030219 */ /* 0x000fe20000011604 */
[----:B------:R-:W-:-:S04]  /*3490*/  IMAD R4, R11, UR6, R5 ;  /* 0x000000060b047c24 */ /* 0x000fc8000f8e0205 */
[----:B------:R-:W-:Y:S02]  /*34a0*/  @P0 IMAD.MOV R3, RZ, RZ, -R3 ;  /* 0x000000ffff030224 */ /* 0x000fe400078e0a03 */
[----:B--2---:R-:W-:Y:S02]  /*34b0*/  IMAD R23, R4, UR4, R23 ;  /* 0x0000000404177c24 */ /* 0x004fe4000f8e0217 */
[----:B-1----:R-:W-:Y:S02]  /*34c0*/  @P0 IMAD R8, R10, R3, R9 ;  /* 0x000000030a080224 */ /* 0x002fe400078e0209 */
[----:B------:R-:W-:Y:S02]  /*34d0*/  IMAD R0, R4, UR5, R0 ;  /* 0x0000000504007c24 */ /* 0x000fe4000f8e0200 */
[C---:B----4-:R-:W-:Y:S02]  /*34e0*/  @P0 IMAD R23, R8.reuse, R6, R23 ;  /* 0x0000000608170224 */ /* 0x050fe400078e0217 */
[----:B------:R-:W-:-:S07]  /*34f0*/  @P0 IMAD R0, R8, R7, R0 ;  /* 0x0000000708000224 */ /* 0x000fce00078e0200 */
.L_x_40988:
        /* <DEDUP_REMOVED lines=23> */
[----:B--2---:R-:W-:-:S02]  /*3670*/  MOV R6, UR6 ;  /* 0x0000000600067c02 */ /* 0x004fc40008000f00 */
[----:B------:R-:W-:Y:S01]  /*3680*/  MOV R7, UR7 ;  /* 0x0000000700077c02 */ /* 0x000fe20008000f00 */
[----:B----4-:R-:W-:Y:S01]  /*3690*/  IMAD.U32 R10, RZ, RZ, UR8 ;  /* 0x00000008ff0a7e24 */ /* 0x010fe2000f8e00ff */
[----:B------:R-:W-:-:S07]  /*36a0*/  MOV R11, UR9 ;  /* 0x00000009000b7c02 */ /* 0x000fce0008000f00 */
[----:B------:R-:W-:-:S07]  /*36b0*/  LEPC R20, `(.L_x_40990) ;  /* 0x000000001014794e */ /* 0x000fce0000000000 */
[----:B0--3--:R-:W-:Y:S05]  /*36c0*/  CALL.ABS.NOINC R14 ;  /* 0x000000000e007343 */ /* 0x009fea0003c00000 */
.L_x_40990:
[----:B------:R-:W-:Y:S05]  /*36d0*/  BSYNC.RECONVERGENT B6 ;  /* 0x0000000000067941 */ /* 0x000fea0003800200 */
.L_x_40989:
[----:B------:R-:W1:Y:S01]  /*36e0*/  LDCU.128 UR4, c[0x0][0x590] ;  /* 0x0000b200ff0477ac */ /* 0x000e620008000c00 */
[--C-:B------:R-:W-:Y:S02]  /*36f0*/  SHF.R.S32.HI R3, RZ, 0x1f, R17.reuse ;  /* 0x0000001fff037819 */ /* 0x100fe40000011411 */
[----:B------:R-:W-:Y:S01]  /*3700*/  SHF.R.S32.HI R5, RZ, 0x1f, R17 ;  /* 0x0000001fff057819 */ /* 0x000fe20000011411 */
[----:B------:R-:W2:Y:S01]  /*3710*/  LDCU.64 UR8, c[0x0][0x580] ;  /* 0x0000b000ff0877ac */ /* 0x000ea20008000a00 */
[----:B------:R-:W-:Y:S02]  /*3720*/  IADD3 R19, PT, PT, R19, 0x80, RZ ;  /* 0x0000008013137810 */ /* 0x000fe40007ffe0ff */
[----:B-1----:R-:W-:Y:S02]  /*3730*/  LOP3.LUT R3, R3, UR4, RZ, 0xc0, !PT ;  /* 0x0000000403037c12 */ /* 0x002fe4000f8ec0ff */
[----:B------:R-:W-:Y:S02]  /*3740*/  LOP3.LUT R5, R5, UR5, RZ, 0xc0, !PT ;  /* 0x0000000505057c12 */ /* 0x000fe4000f8ec0ff */
[----:B------:R-:W-:-:S02]  /*3750*/  IADD3 R3, P0, PT, R16, R3, RZ ;  /* 0x0000000310037210 */ /* 0x000fc40007f1e0ff */
[----:B--2---:R-:W-:Y:S02]  /*3760*/  IADD3 R4, P1, PT, R23, UR8, RZ ;  /* 0x0000000817047c10 */ /* 0x004fe4000ff3e0ff */
[----:B------:R-:W-:-:S03]  /*3770*/  IADD3.X R16, PT, PT, R17, R5, RZ, P0, !PT ;  /* 0x0000000511107210 */ /* 0x000fc600007fe4ff */
[----:B------:R-:W-:Y:S02]  /*3780*/  IMAD.X R5, RZ, RZ, UR9, P1 ;  /* 0x00000009ff057e24 */ /* 0x000fe400088e06ff */
[----:B------:R-:W-:Y:S02]  /*3790*/  IMAD R16, R16, UR6, RZ ;  /* 0x0000000610107c24 */ /* 0x000fe4000f8e02ff */
[----:B------:R-:W-:-:S04]  /*37a0*/  IMAD.WIDE.U32 R4, R3, UR6, R4 ;  /* 0x0000000603047c25 */ /* 0x000fc8000f8e0004 */
[----:B------:R-:W-:-:S05]  /*37b0*/  IMAD R3, R3, UR7, R16 ;  /* 0x0000000703037c24 */ /* 0x000fca000f8e0210 */
[----:B------:R-:W-:-:S05]  /*37c0*/  IADD3 R5, PT, PT, R5, R3, RZ ;  /* 0x0000000305057210 */ /* 0x000fca0007ffe0ff */
[----:B0-----:R2:W-:Y:S02]  /*37d0*/  STG.E.U8 desc[UR36][R4.64], R2 ;  /* 0x0000000204007986 */ /* 0x0015e4000c101124 */
.L_x_40987:
[----:B------:R-:W-:Y:S05]  /*37e0*/  BSYNC.RECONVERGENT B7 ;  /* 0x0000000000077941 */ /* 0x000fea0003800200 */
.L_x_40986:
[----:B------:R-:W3:Y:S01]  /*37f0*/  LDCU.64 UR4, c[0x0][0x380] ;  /* 0x00007000ff0477ac */ /* 0x000ee20008000a00 */
[----:B------:R-:W-:Y:S01]  /*3800*/  BSSY.RECONVERGENT B7, `(.L_x_40991) ;  /* 0x000015c000077945 */ /* 0x000fe20003800200 */
[----:B---3--:R-:W-:-:S04]  /*3810*/  ISETP.GE.U32.AND P0, PT, R19, UR4, PT ;  /* 0x0000000413007c0c */ /* 0x008fc8000bf06070 */
[----:B------:R-:W-:-:S13]  /*3820*/  ISETP.GE.AND.EX P0, PT, RZ, UR5, PT, P0 ;  /* 0x00000005ff007c0c */ /* 0x000fda000bf06300 */
[----:B------:R-:W-:Y:S05]  /*3830*/  @P0 BRA `(.L_x_40992) ;  /* 0x0000001400600947 */ /* 0x000fea0003800000 */
[----:B------:R-:W3:Y:S01]  /*3840*/  LDCU.64 UR4, c[0x0][0x390] ;  /* 0x00007200ff0477ac */ /* 0x000ee20008000a00 */
[----:B-12---:R-:W-:Y:S01]  /*3850*/  MOV R5, R19 ;  /* 0x0000001300057202 */ /* 0x006fe20000000f00 */
[----:B------:R-:W-:Y:S01]  /*3860*/  IMAD.MOV.U32 R4, RZ, RZ, RZ ;  /* 0x000000ffff047224 */ /* 0x000fe200078e00ff */
[----:B------:R-:W-:Y:S01]  /*3870*/  ISETP.NE.AND P0, PT, R22, RZ, PT ;  /* 0x000000ff1600720c */ /* 0x000fe20003f05270 */
[----:B------:R-:W1:Y:S01]  /*3880*/  LDCU UR6, c[0x0][0x38c] ;  /* 0x00007180ff0677ac */ /* 0x000e620008000800 */
[----:B------:R-:W2:Y:S01]  /*3890*/  LDCU.64 UR8, c[0x0][0x4b8] ;  /* 0x00009700ff0877ac */ /* 0x000ea20008000a00 */
[----:B---3--:R-:W-:-:S05]  /*38a0*/  IMAD.HI.U32 R4, R19, UR4, R4 ;  /* 0x0000000413047c27 */ /* 0x008fca000f8e0004 */
[----:B------:R-:W-:-:S04]  /*38b0*/  SHF.R.U32.HI R5, RZ, UR5, R4 ;  /* 0x00000005ff057c19 */ /* 0x000fc80008011604 */
[----:B------:R-:W-:-:S05]  /*38c0*/  IADD3 R0, PT, PT, -R5, RZ, RZ ;  /* 0x000000ff05007210 */ /* 0x000fca0007ffe1ff */
[----:B-1----:R-:W-:-:S04]  /*38d0*/  IMAD R0, R0, UR6, R19 ;  /* 0x0000000600007c24 */ /* 0x002fc8000f8e0213 */
[C---:B--2---:R-:W-:Y:S02]  /*38e0*/  IMAD R23, R0.reuse, UR8, RZ ;  /* 0x0000000800177c24 */ /* 0x044fe4000f8e02ff */
[----:B------:R-:W-:Y:S01]  /*38f0*/  IMAD R0, R0, UR9, RZ ;  /* 0x0000000900007c24 */ /* 0x000fe2000f8e02ff */
        /* <DEDUP_REMOVED lines=276> */
[----:B------:R-:W4:Y:S01]  /*4a40*/  @P0 LDC.64 R6, c[0x0][0x578] ;  /* 0x00015e00ff060b82 */ /* 0x000f220000000a00 */
        /* <DEDUP_REMOVED lines=9> */
.L_x_40993:
        /* <DEDUP_REMOVED lines=29> */
.L_x_40995:
[----:B------:R-:W-:Y:S05]  /*4cb0*/  BSYNC.RECONVERGENT B6 ;  /* 0x0000000000067941 */ /* 0x000fea0003800200 */
.L_x_40994:
        /* <DEDUP_REMOVED lines=9> */
[----:B------:R-:W-:Y:S02]  /*4d50*/  IADD3.X R16, PT, PT, R17, R5, RZ, P0, !PT ;  /* 0x0000000511107210 */ /* 0x000fe400007fe4ff */
[----:B------:R-:W-:-:S03]  /*4d60*/  IADD3.X R5, PT, PT, RZ, UR9, RZ, P1, !PT ;  /* 0x00000009ff057c10 */ /* 0x000fc60008ffe4ff */
[----:B------:R-:W-:Y:S02]  /*4d70*/  IMAD R16, R16, UR6, RZ ;  /* 0x0000000610107c24 */ /* 0x000fe4000f8e02ff */
[----:B------:R-:W-:-:S04]  /*4d80*/  IMAD.WIDE.U32 R4, R3, UR6, R4 ;  /* 0x0000000603047c25 */ /* 0x000fc8000f8e0004 */
[----:B------:R-:W-:-:S04]  /*4d90*/  IMAD R3, R3, UR7, R16 ;  /* 0x0000000703037c24 */ /* 0x000fc8000f8e0210 */
[----:B------:R-:W-:-:S05]  /*4da0*/  IMAD.IADD R5, R5, 0x1, R3 ;  /* 0x0000000105057824 */ /* 0x000fca00078e0203 */
[----:B0-----:R3:W-:Y:S02]  /*4db0*/  STG.E.U8 desc[UR36][R4.64], R2 ;  /* 0x0000000204007986 */ /* 0x0017e4000c101124 */
.L_x_40992:
[----:B------:R-:W-:Y:S05]  /*4dc0*/  BSYNC.RECONVERGENT B7 ;  /* 0x0000000000077941 */ /* 0x000fea0003800200 */
.L_x_40991:
[----:B------:R-:W4:Y:S02]  /*4dd0*/  LDCU.64 UR4, c[0x0][0x380] ;  /* 0x00007000ff0477ac */ /* 0x000f240008000a00 */
[----:B----4-:R-:W-:-:S04]  /*4de0*/  ISETP.GE.U32.AND P0, PT, R19, UR4, PT ;  /* 0x0000000413007c0c */ /* 0x010fc8000bf06070 */
[----:B------:R-:W-:-:S13]  /*4df0*/  ISETP.GE.AND.EX P0, PT, RZ, UR5, PT, P0 ;  /* 0x00000005ff007c0c */ /* 0x000fda000bf06300 */
[----:B------:R-:W-:Y:S05]  /*4e00*/  @P0 EXIT ;  /* 0x000000000000094d */ /* 0x000fea0003800000 */
[----:B------:R-:W4:Y:S01]  /*4e10*/  LDCU.64 UR4, c[0x0][0x390] ;  /* 0x00007200ff0477ac */ /* 0x000f220008000a00 */
[----:B-123--:R-:W-:Y:S02]  /*4e20*/  HFMA2 R4, -RZ, RZ, 0, 0 ;  /* 0x00000000ff047431 */ /* 0x00efe400000001ff */
[----:B------:R-:W-:Y:S01]  /*4e30*/  IMAD.MOV.U32 R5, RZ, RZ, R19 ;  /* 0x000000ffff057224 */ /* 0x000fe200078e0013 */
[----:B------:R-:W-:Y:S01]  /*4e40*/  ISETP.NE.AND P0, PT, R22, RZ, PT ;  /* 0x000000ff1600720c */ /* 0x000fe20003f05270 */
[----:B------:R-:W1:Y:S01]  /*4e50*/  LDCU UR6, c[0x0][0x38c] ;  /* 0x00007180ff0677ac */ /* 0x000e620008000800 */
[----:B------:R-:W2:Y:S01]  /*4e60*/  LDCU.64 UR8, c[0x0][0x4b8] ;  /* 0x00009700ff0877ac */ /* 0x000ea20008000a00 */
[----:B----4-:R-:W-:-:S05]  /*4e70*/  IMAD.HI.U32 R4, R19, UR4, R4 ;  /* 0x0000000413047c27 */ /* 0x010fca000f8e0004 */
[----:B------:R-:W-:-:S04]  /*4e80*/  SHF.R.U32.HI R5, RZ, UR5, R4 ;  /* 0x00000005ff057c19 */ /* 0x000fc80008011604 */
[----:B------:R-:W-:-:S05]  /*4e90*/  IADD3 R0, PT, PT, -R5, RZ, RZ ;  /* 0x000000ff05007210 */ /* 0x000fca0007ffe1ff */
[----:B-1----:R-:W-:-:S04]  /*4ea0*/  IMAD R0, R0, UR6, R19 ;  /* 0x0000000600007c24 */ /* 0x002fc8000f8e0213 */
[C---:B--2---:R-:W-:Y:S02]  /*4eb0*/  IMAD R19, R0.reuse, UR8, RZ ;  /* 0x0000000800137c24 */ /* 0x044fe4000f8e02ff */
        /* <DEDUP_REMOVED lines=287> */
.L_x_40996:
        /* <DEDUP_REMOVED lines=23> */
[----:B-1----:R-:W-:Y:S02]  /*6220*/  MOV R4, UR4 ;  /* 0x0000000400047c02 */ /* 0x002fe40008000f00 */
[----:B------:R-:W-:-:S02]  /*6230*/  MOV R5, UR5 ;  /* 0x0000000500057c02 */ /* 0x000fc40008000f00 */
[----:B--2---:R-:W-:Y:S01]  /*6240*/  MOV R6, UR6 ;  /* 0x0000000600067c02 */ /* 0x004fe20008000f00 */
[----:B------:R-:W-:Y:S01]  /*6250*/  IMAD.U32 R7, RZ, RZ, UR7 ;  /* 0x00000007ff077e24 */ /* 0x000fe2000f8e00ff */
[----:B----4-:R-:W-:Y:S02]  /*6260*/  MOV R10, UR8 ;  /* 0x00000008000a7c02 */ /* 0x010fe40008000f00 */
[----:B------:R-:W-:-:S07]  /*6270*/  MOV R11, UR9 ;  /* 0x00000009000b7c02 */ /* 0x000fce0008000f00 */
[----:B------:R-:W-:-:S07]  /*6280*/  LEPC R20, `(.L_x_40998) ;  /* 0x000000001014794e */ /* 0x000fce0000000000 */
[----:B0--3--:R-:W-:Y:S05]  /*6290*/  CALL.ABS.NOINC R14 ;  /* 0x000000000e007343 */ /* 0x009fea0003c00000 */
.L_x_40998:
[----:B------:R-:W-:Y:S05]  /*62a0*/  BSYNC.RECONVERGENT B6 ;  /* 0x0000000000067941 */ /* 0x000fea0003800200 */
.L_x_40997:
[----:B------:R-:W1:Y:S01]  /*62b0*/  LDCU.128 UR4, c[0x0][0x590] ;  /* 0x0000b200ff0477ac */ /* 0x000e620008000c00 */
[--C-:B------:R-:W-:Y:S02]  /*62c0*/  SHF.R.S32.HI R3, RZ, 0x1f, R17.reuse ;  /* 0x0000001fff037819 */ /* 0x100fe40000011411 */
[----:B------:R-:W-:Y:S02]  /*62d0*/  SHF.R.S32.HI R5, RZ, 0x1f, R17 ;  /* 0x0000001fff057819 */ /* 0x000fe40000011411 */
[----:B-1----:R-:W-:Y:S02]  /*62e0*/  LOP3.LUT R3, R3, UR4, RZ, 0xc0, !PT ;  /* 0x0000000403037c12 */ /* 0x002fe4000f8ec0ff */
[----:B------:R-:W-:Y:S02]  /*62f0*/  LOP3.LUT R5, R5, UR5, RZ, 0xc0, !PT ;  /* 0x0000000505057c12 */ /* 0x000fe4000f8ec0ff */
[----:B------:R-:W-:-:S04]  /*6300*/  IADD3 R3, P0, PT, R16, R3, RZ ;  /* 0x0000000310037210 */ /* 0x000fc80007f1e0ff */
[----:B------:R-:W-:Y:S01]  /*6310*/  IADD3.X R16, PT, PT, R17, R5, RZ, P0, !PT ;  /* 0x0000000511107210 */ /* 0x000fe200007fe4ff */
[----:B------:R-:W-:-:S04]  /*6320*/  IMAD.WIDE.U32 R18, R3, UR6, R18 ;  /* 0x0000000603127c25 */ /* 0x000fc8000f8e0012 */
[----:B------:R-:W-:-:S04]  /*6330*/  IMAD R16, R16, UR6, RZ ;  /* 0x0000000610107c24 */ /* 0x000fc8000f8e02ff */
[----:B------:R-:W-:-:S05]  /*6340*/  IMAD R3, R3, UR7, R16 ;  /* 0x0000000703037c24 */ /* 0x000fca000f8e0210 */
[----:B------:R-:W-:-:S05]  /*6350*/  IADD3 R19, PT, PT, R19, R3, RZ ;  /* 0x0000000313137210 */ /* 0x000fca0007ffe0ff */
[----:B0-----:R-:W-:Y:S01]  /*6360*/  STG.E.U8 desc[UR36][R18.64], R2 ;  /* 0x0000000212007986 */ /* 0x001fe2000c101124 */
[----:B------:R-:W-:Y:S05]  /*6370*/  EXIT ;  /* 0x000000000000794d */ /* 0x000fea0003800000 */
.L_x_40999:
        /* <DEDUP_REMOVED lines=16> */
.L_x_42033:


//--------------------- .text._ZN2at6native24index_elementwise_kernelILi128ELi4EZNS0_16gpu_index_kernelIZNS0_17index_kernel_implINS0_10OpaqueTypeILi16EEEEEvRNS_18TensorIteratorBaseEN3c108ArrayRefIlEESA_EUlPcPKclE_EEvS7_SA_SA_RKT_bEUliE_EEvlT1_ --------------------------
	.section	.text._ZN2at6native24index_elementwise_kernelILi128ELi4EZNS0_16gpu_index_kernelIZNS0_17index_kernel_implINS0_10OpaqueTypeILi16EEEEEvRNS_18TensorIteratorBaseEN3c108ArrayRefIlEESA_EUlPcPKclE_EEvS7_SA_SA_RKT_bEUliE_EEvlT1_,"ax",@progbits
	.align	128
        .global         _ZN2at6native24index_elementwise_kernelILi128ELi4EZNS0_16gpu_index_kernelIZNS0_17index_kernel_implINS0_10OpaqueTypeILi16EEEEEvRNS_18TensorIteratorBaseEN3c108ArrayRefIlEESA_EUlPcPKclE_EEvS7_SA_SA_RKT_bEUliE_EEvlT1_
        .type           _ZN2at6native24index_elementwise_kernelILi128ELi4EZNS0_16gpu_index_kernelIZNS0_17index_kernel_implINS0_10OpaqueTypeILi16EEEEEvRNS_18TensorIteratorBaseEN3c108ArrayRefIlEESA_EUlPcPKclE_EEvS7_SA_SA_RKT_bEUliE_EEvlT1_,@function
        .size           _ZN2at6native24index_elementwise_kernelILi128ELi4EZNS0_16gpu_index_kernelIZNS0_17index_kernel_implINS0_10OpaqueTypeILi16EEEEEvRNS_18TensorIteratorBaseEN3c108ArrayRefIlEESA_EUlPcPKclE_EEvS7_SA_SA_RKT_bEUliE_EEvlT1_,(.L_x_42034 - _ZN2at6native24index_elementwise_kernelILi128ELi4EZNS0_16gpu_index_kernelIZNS0_17index_kernel_implINS0_10OpaqueTypeILi16EEEEEvRNS_18TensorIteratorBaseEN3c108ArrayRefIlEESA_EUlPcPKclE_EEvS7_SA_SA_RKT_bEUliE_EEvlT1_)
        .other          _ZN2at6native24index_elementwise_kernelILi128ELi4EZNS0_16gpu_index_kernelIZNS0_17index_kernel_implINS0_10OpaqueTypeILi16EEEEEvRNS_18TensorIteratorBaseEN3c108ArrayRefIlEESA_EUlPcPKclE_EEvS7_SA_SA_RKT_bEUliE_EEvlT1_,@"STO_CUDA_ENTRY STV_DEFAULT"
_ZN2at6native24index_elementwise_kernelILi128ELi4EZNS0_16gpu_index_kernelIZNS0_17index_kernel_implINS0_10OpaqueTypeILi16EEEEEvRNS_18TensorIteratorBaseEN3c108ArrayRefIlEESA_EUlPcPKclE_EEvS7_SA_SA_RKT_bEUliE_EEvlT1_:
.text._ZN2at6native24index_elementwise_kernelILi128ELi4EZNS0_16gpu_index_kernelIZNS0_17index_kernel_implINS0_10OpaqueTypeILi16EEEEEvRNS_18TensorIteratorBaseEN3c108ArrayRefIlEESA_EUlPcPKclE_EEvS7_SA_SA_RKT_bEUliE_EEvlT1_:
        /* <DEDUP_REMOVED lines=37> */
.L_x_41003:
[----:B------:R-:W-:Y:S05]  /*0250*/  BSYNC.RECONVERGENT B0 ;  /* 0x0000000000007941 */ /* 0x000fea0003800200 */
.L_x_41002:
        /* <DEDUP_REMOVED lines=8> */
.L_x_41001:
        /* <DEDUP_REMOVED lines=317> */
.L_x_41006:
        /* <DEDUP_REMOVED lines=9> */
.L_x_41005:
[----:B------:R-:W-:Y:S05]  /*1740*/  BSYNC.RECONVERGENT B0 ;  /* 0x0000000000007941 */ /* 0x000fea0003800200 */
.L_x_41004:
        /* <DEDUP_REMOVED lines=313> */
.L_x_41009:
        /* <DEDUP_REMOVED lines=9> */
.L_x_41008:
[----:B------:R-:W-:Y:S05]  /*2b70*/  BSYNC.RECONVERGENT B0 ;  /* 0x0000000000007941 */ /* 0x000fea0003800200 */
.L_x_41007:
        /* <DEDUP_REMOVED lines=313> */
.L_x_41012:
        /* <DEDUP_REMOVED lines=9> */
.L_x_41011:
[----:B------:R-:W-:Y:S05]  /*3fa0*/  BSYNC.RECONVERGENT B0 ;  /* 0x0000000000007941 */ /* 0x000fea0003800200 */
.L_x_41010:
        /* <DEDUP_REMOVED lines=312> */
.L_x_41013:
        /* <DEDUP_REMOVED lines=9> */
.L_x_41000:
        /* <DEDUP_REMOVED lines=27> */
.L_x_41026:
        /* <DEDUP_REMOVED lines=27> */
.L_x_41019:
[----:B------:R-:W-:Y:S05]  /*5720*/  BSYNC.RECONVERGENT B6 ;  /* 0x0000000000067941 */ /* 0x000fea0003800200 */
.L_x_41018:
        /* <DEDUP_REMOVED lines=40> */
.L_x_41021:
[----:B------:R-:W-:Y:S05]  /*59b0*/  BSYNC.RECONVERGENT B6 ;  /* 0x0000000000067941 */ /* 0x000fea0003800200 */
.L_x_41020:
        /* <DEDUP_REMOVED lines=39> */
.L_x_41023:
[----:B------:R-:W-:Y:S05]  /*5c30*/  BSYNC.RECONVERGENT B6 ;  /* 0x0000000000067941 */ /* 0x000fea0003800200 */
.L_x_41022:
        /* <DEDUP_REMOVED lines=40> */
.L_x_41025:
[----:B------:R-:W-:Y:S05]  /*5ec0*/  BSYNC.RECONVERGENT B6 ;  /* 0x0000000000067941 */ /* 0x000fea0003800200 */
.L_x_41024:
        /* <DEDUP_REMOVED lines=20> */
.L_x_41017:
        /* <DEDUP_REMOVED lines=32> */
.L_x_41028:
        /* <DEDUP_REMOVED lines=45> */
.L_x_41029:
        /* <DEDUP_REMOVED lines=44> */
.L_x_41030:
        /* <DEDUP_REMOVED lines=12> */
.L_x_41027:
[----:B------:R-:W0:Y:S02]  /*6860*/  LDCU.64 UR4, c[0x0][0x5f0] ;  /* 0x0000be00ff0477ac */ /* 0x000e240008000a00 */
[----:B0-----:R-:W-:-:S04]  /*6870*/  IADD3 R4, P0, PT, R32, UR4, RZ ;  /* 0x0000000420047c10 */ /* 0x001fc8000ff1e0ff */
[----:B------:R-:W-:-:S05]  /*6880*/  IADD3.X R5, PT, PT, R31, UR5, RZ, P0, !PT ;  /* 0x000000051f057c10 */ /* 0x000fca00087fe4ff */
[----:B------:R-:W2:Y:S01]  /*6890*/  LDG.E.128 R8, desc[UR36][R4.64] ;  /* 0x0000002404087981 */ /* 0x000ea2000c1e1d00 */
[----:B------:R-:W2:Y:S01]  /*68a0*/  LDC.64 R6, c[0x0][0x5e8] ;  /* 0x00017a00ff067b82 */ /* 0x000ea20000000a00 */
[----:B------:R-:W-:Y:S02]  /*68b0*/  IADD3 R33, PT, PT, R33, 0x80, RZ ;  /* 0x0000008021217810 */ /* 0x000fe40007ffe0ff */
[----:B--2---:R0:W-:Y:S05]  /*68c0*/  STG.E.128 desc[UR36][R6.64], R8 ;  /* 0x0000000806007986 */ /* 0x0041ea000c101d24 */
.L_x_41016:
[----:B------:R-:W-:Y:S05]  /*68d0*/  BSYNC.RECONVERGENT B8 ;  /* 0x0000000000087941 */ /* 0x000fea0003800200 */
.L_x_41015:
        /* <DEDUP_REMOVED lines=20> */
.L_x_41042:
        /* <DEDUP_REMOVED lines=27> */
.L_x_41035:
[----:B------:R-:W-:Y:S05]  /*6bd0*/  BSYNC.RECONVERGENT B6 ;  /* 0x0000000000067941 */ /* 0x000fea0003800200 */
.L_x_41034:
        /* <DEDUP_REMOVED lines=40> */
.L_x_41037:
[----:B------:R-:W-:Y:S05]  /*6e60*/  BSYNC.RECONVERGENT B6 ;  /* 0x0000000000067941 */ /* 0x000fea0003800200 */
.L_x_41036:
        /* <DEDUP_REMOVED lines=39> */
.L_x_41039:
[----:B------:R-:W-:Y:S05]  /*70e0*/  BSYNC.RECONVERGENT B6 ;  /* 0x0000000000067941 */ /* 0x000fea0003800200 */
.L_x_41038:
        /* <DEDUP_REMOVED lines=40> */
.L_x_41041:
[----:B------:R-:W-:Y:S05]  /*7370*/  BSYNC.RECONVERGENT B6 ;  /* 0x0000000000067941 */ /* 0x000fea0003800200 */
.L_x_41040:
        /* <DEDUP_REMOVED lines=20> */
.L_x_41033:
[----:B------:R-:W-:-:S04]  /*74c0*/  ISETP.NE.U32.AND P0, PT, R29, RZ, PT ;  /* 0x000000ff1d00720c */ /* 0x000fc80003f05070 */
[----:B------:R-:W-:-:S13]  /*74d0*/  ISETP.NE.AND.EX P0, PT, RZ, RZ, PT, P0 ;  /* 0x000000ffff00720c */ /* 0x000fda0003f05300 */
[----:B------:R-:W-:Y:S05]  /*74e0*/  @!P0 BRA `(.L_x_41043) ;  /* 0x00000008000c8947 */ /* 0x000fea0003800000 */
[----:B------:R-:W-:-:S04]  /*74f0*/  IMAD.SHL.U32 R30, R30, 0x8, RZ ;  /* 0x000000081e1e7824 */ /* 0x000fc800078e00ff */
[----:B------:R-:W1:Y:S02]  /*7500*/  LDC.64 R4, c[0x0][R30+0x600] ;  /* 0x000180001e047b82 */ /* 0x000e640000000a00 */
[----:B-1----:R-:W2:Y:S06]  /*7510*/  LDG.E.64 R4, desc[UR36][R4.64] ;  /* 0x0000002404047981 */ /* 0x002eac000c1e1b00 */
[----:B0-----:R-:W0:Y:S02]  /*7520*/  LDC.64 R6, c[0x0][R30+0x6c8] ;  /* 0x0001b2001e067b82 */ /* 0x001e240000000a00 */
        /* <DEDUP_REMOVED lines=25> */
.L_x_41044:
        /* <DEDUP_REMOVED lines=45> */
.L_x_41045:
        /* <DEDUP_REMOVED lines=45> */
.L_x_41046:
        /* <DEDUP_REMOVED lines=12> */
.L_x_41043:
[----:B------:R-:W1:Y:S02]  /*7d20*/  LDCU.64 UR4, c[0x0][0x5f0] ;  /* 0x0000be00ff0477ac */ /* 0x000e640008000a00 */
[----:B-1----:R-:W-:-:S04]  /*7d30*/  IADD3 R4, P0, PT, R32, UR4, RZ ;  /* 0x0000000420047c10 */ /* 0x002fc8000ff1e0ff */
[----:B------:R-:W-:-:S05]  /*7d40*/  IADD3.X R5, PT, PT, R31, UR5, RZ, P0, !PT ;  /* 0x000000051f057c10 */ /* 0x000fca00087fe4ff */
[----:B0-----:R-:W2:Y:S01]  /*7d50*/  LDG.E.128 R8, desc[UR36][R4.64] ;  /* 0x0000002404087981 */ /* 0x001ea2000c1e1d00 */
[----:B------:R-:W2:Y:S01]  /*7d60*/  LDC.64 R6, c[0x0][0x5e8] ;  /* 0x00017a00ff067b82 */ /* 0x000ea20000000a00 */
[----:B------:R-:W-:Y:S02]  /*7d70*/  IADD3 R33, PT, PT, R33, 0x80, RZ ;  /* 0x0000008021217810 */ /* 0x000fe40007ffe0ff */
[----:B--2---:R1:W-:Y:S05]  /*7d80*/  STG.E.128 desc[UR36][R6.64], R8 ;  /* 0x0000000806007986 */ /* 0x0043ea000c101d24 */
.L_x_41032:
[----:B------:R-:W-:Y:S05]  /*7d90*/  BSYNC.RECONVERGENT B8 ;  /* 0x0000000000087941 */ /* 0x000fea0003800200 */
.L_x_41031:
        /* <DEDUP_REMOVED lines=19> */
.L_x_41058:
        /* <DEDUP_REMOVED lines=27> */
.L_x_41051:
[----:B------:R-:W-:Y:S05]  /*8080*/  BSYNC.RECONVERGENT B6 ;  /* 0x0000000000067941 */ /* 0x000fea0003800200 */
.L_x_41050:
        /* <DEDUP_REMOVED lines=8> */
[----:B------:R-:W4:Y:S01]  /*8110*/  LDC.64 R4, c[0x0][R30+0x368] ;  /* 0x0000da001e047b82 */ /* 0x000f220000000a00 */
[----:B------:R-:W-:-:S05]  /*8120*/  IADD3 R35, P1, PT, R24, R35, RZ ;  /* 0x0000002318237210 */ /* 0x000fca0007f3e0ff */
[----:B------:R-:W-:Y:S01]  /*8130*/  IMAD.X R25, R25, 0x1, R23, P1 ;  /* 0x0000000119197824 */ /* 0x000fe200008e0617 */
[----:B---3--:R-:W-:Y:S01]  /*8140*/  IADD3 R3, P2, PT, RZ, -R16, RZ ;  /* 0x80000010ff037210 */ /* 0x008fe20007f5e0ff */
[-C--:B----4-:R-:W-:Y:S02]  /*8150*/  IMAD R0, R5, R35.reuse, RZ ;  /* 0x0000002305007224 */ /* 0x090fe400078e02ff */
        /* <DEDUP_REMOVED lines=25> */
.L_x_41053:
[----:B------:R-:W-:Y:S05]  /*82f0*/  BSYNC.RECONVERGENT B6 ;  /* 0x0000000000067941 */ /* 0x000fea0003800200 */
.L_x_41052:
[----:B------:R-:W2:Y:S02]  /*8300*/  LDC.64 R24, c[0x0][R30+0x1e8] ;  /* 0x00007a001e187b82 */ /* 0x000ea40000000a00 */
[----:B--2---:R-:W2:Y:S06]  /*8310*/  LDG.E.64 R24, desc[UR36][R24.64] ;  /* 0x0000002418187981 */ /* 0x004eac000c1e1b00 */
[----:B------:R-:W3:Y:S01]  /*8320*/  LDC.64 R22, c[0x0][R30+0x2b0] ;  /* 0x0000ac001e167b82 */ /* 0x000ee20000000a00 */
[--C-:B------:R-:W-:Y:S01]  /*8330*/  SHF.R.S32.HI R3, RZ, 0x1f, R19.reuse ;  /* 0x0000001fff037819 */ /* 0x100fe20000011413 */
[----:B------:R-:W-:Y:S01]  /*8340*/  IMAD.MOV.U32 R26, RZ, RZ, R34 ;  /* 0x000000ffff1a7224 */ /* 0x000fe200078e0022 */
[----:B01----:R-:W-:Y:S01]  /*8350*/  SHF.R.S32.HI R7, RZ, 0x1f, R19 ;  /* 0x0000001fff077819 */ /* 0x003fe20000011413 */
[----:B------:R-:W-:Y:S01]  /*8360*/  BSSY.RECONVERGENT B6, `(.L_x_41054) ;  /* 0x0000021000067945 */ /* 0x000fe20003800200 */
[----:B------:R-:W-:-:S02]  /*8370*/  LOP3.LUT R3, R3, R16, RZ, 0xc0, !PT ;  /* 0x0000001003037212 */ /* 0x000fc400078ec0ff */
[----:B------:R-:W-:Y:S01]  /*8380*/  LOP3.LUT R17, R7, R17, RZ, 0xc0, !PT ;  /* 0x0000001107117212 */ /* 0x000fe200078ec0ff */
[----:B------:R-:W0:Y:S01]  /*8390*/  LDC.64 R4, c[0x0][R30+0x370] ;  /* 0x0000dc001e047b82 */ /* 0x000e220000000a00 */
[----:B------:R-:W-:-:S04]  /*83a0*/  IADD3 R3, P0, PT, R18, R3, RZ ;  /* 0x0000000312037210 */ /* 0x000fc80007f1e0ff */
[----:B------:R-:W-:Y:S02]  /*83b0*/  IADD3.X R19, PT, PT, R19, R17, RZ, P0, !PT ;  /* 0x0000001113137210 */ /* 0x000fe400007fe4ff */
[----:B---3--:R-:W-:Y:S01]  /*83c0*/  IADD3 R7, P2, PT, RZ, -R22, RZ ;  /* 0x80000016ff077210 */ /* 0x008fe20007f5e0ff */
[-C--:B0-----:R-:W-:Y:S02]  /*83d0*/  IMAD R0, R5, R3.reuse, RZ ;  /* 0x0000000305007224 */ /* 0x081fe400078e02ff */
        /* <DEDUP_REMOVED lines=25> */
.L_x_41055:
[----:B------:R-:W-:Y:S05]  /*8570*/  BSYNC.RECONVERGENT B6 ;  /* 0x0000000000067941 */ /* 0x000fea0003800200 */
.L_x_41054:
        /* <DEDUP_REMOVED lines=39> */
.L_x_41057:
[----:B------:R-:W-:Y:S05]  /*87f0*/  BSYNC.RECONVERGENT B6 ;  /* 0x0000000000067941 */ /* 0x000fea0003800200 */
.L_x_41056:
        /* <DEDUP_REMOVED lines=19> */
.L_x_41049:
        /* <DEDUP_REMOVED lines=32> */
.L_x_41060:
        /* <DEDUP_REMOVED lines=42> */
.L_x_41061:
        /* <DEDUP_REMOVED lines=42> */
.L_x_41062:
        /* <DEDUP_REMOVED lines=10> */
.L_x_41059:
[----:B------:R-:W2:Y:S02]  /*9110*/  LDCU.64 UR4, c[0x0][0x5f0] ;  /* 0x0000be00ff0477ac */ /* 0x000ea40008000a00 */
[----:B--2---:R-:W-:-:S04]  /*9120*/  IADD3 R26, P0, PT, R26, UR4, RZ ;  /* 0x000000041a1a7c10 */ /* 0x004fc8000ff1e0ff */
[----:B------:R-:W-:-:S06]  /*9130*/  IADD3.X R27, PT, PT, R27, UR5, RZ, P0, !PT ;  /* 0x000000051b1b7c10 */ /* 0x000fcc00087fe4ff */
[----:B------:R-:W2:Y:S01]  /*9140*/  LDG.E.128 R24, desc[UR36][R26.64] ;  /* 0x000000241a187981 */ /* 0x000ea2000c1e1d00 */
[----:B------:R-:W2:Y:S01]  /*9150*/  LDC.64 R4, c[0x0][0x5e8] ;  /* 0x00017a00ff047b82 */ /* 0x000ea20000000a00 */
[----:B------:R-:W-:Y:S02]  /*9160*/  IADD3 R33, PT, PT, R33, 0x80, RZ ;  /* 0x0000008021217810 */ /* 0x000fe40007ffe0ff */
[----:B--2---:R2:W-:Y:S05]  /*9170*/  STG.E.128 desc[UR36][R4.64], R24 ;  /* 0x0000001804007986 */ /* 0x0045ea000c101d24 */
.L_x_41048:
[----:B------:R-:W-:Y:S05]  /*9180*/  BSYNC.RECONVERGENT B8 ;  /* 0x0000000000087941 */ /* 0x000fea0003800200 */
.L_x_41047:
        /* <DEDUP_REMOVED lines=18> */
.L_x_41072:
        /* <DEDUP_REMOVED lines=27> */
.L_x_41065:
[----:B------:R-:W-:Y:S05]  /*9460*/  BSYNC.RECONVERGENT B6 ;  /* 0x0000000000067941 */ /* 0x000fea0003800200 */
.L_x_41064:
        /* <DEDUP_REMOVED lines=38> */
.L_x_41067:
[----:B------:R-:W-:Y:S05]  /*96d0*/  BSYNC.RECONVERGENT B6 ;  /* 0x0000000000067941 */ /* 0x000fea0003800200 */
.L_x_41066:
        /* <DEDUP_REMOVED lines=39> */
.L_x_41069:
[----:B------:R-:W-:Y:S05]  /*9950*/  BSYNC.RECONVERGENT B6 ;  /* 0x0000000000067941 */ /* 0x000fea0003800200 */
.L_x_41068:
        /* <DEDUP_REMOVED lines=39> */
.L_x_41071:
[----:B------:R-:W-:Y:S05]  /*9bd0*/  BSYNC.RECONVERGENT B6 ;  /* 0x0000000000067941 */ /* 0x000fea0003800200 */
.L_x_41070:
        /* <DEDUP_REMOVED lines=19> */
.L_x_41063:
[----:B------:R-:W-:-:S04]  /*9d10*/  ISETP.NE.U32.AND P0, PT, R30, RZ, PT ;  /* 0x000000ff1e00720c */ /* 0x000fc80003f05070 */
[----:B------:R-:W-:-:S13]  /*9d20*/  ISETP.NE.AND.EX P0, PT, RZ, RZ, PT, P0 ;  /* 0x000000ffff00720c */ /* 0x000fda0003f05300 */
[----:B------:R-:W-:Y:S05]  /*9d30*/  @!P0 BRA `(.L_x_41073) ;  /* 0x0000000400e88947 */ /* 0x000fea0003800000 */
[----:B------:R-:W-:-:S04]  /*9d40*/  IMAD.SHL.U32 R31, R31, 0x8, RZ ;  /* 0x000000081f1f7824 */ /* 0x000fc800078e00ff */
[----:B------:R-:W2:Y:S02]  /*9d50*/  LDC.64 R2, c[0x0][R31+0x600] ;  /* 0x000180001f027b82 */ /* 0x000ea40000000a00 */
[----:B--2---:R-:W2:Y:S06]  /*9d60*/  LDG.E.64 R18, desc[UR36][R2.64] ;  /* 0x0000002402127981 */ /* 0x004eac000c1e1b00 */
[----:B------:R-:W0:Y:S02]  /*9d70*/  LDC.64 R4, c[0x0][R31+0x6c8] ;  /* 0x0001b2001f047b82 */ /* 0x000e240000000a00 */
[----:B01----:R-:W-:-:S04]  /*9d80*/  IADD3 R7, P2, PT, RZ, -R4, RZ ;  /* 0x80000004ff077210 */ /* 0x003fc80007f5e0ff */
        /* <DEDUP_REMOVED lines=23> */
.L_x_41074:
        /* <DEDUP_REMOVED lines=42> */
.L_x_41075:
        /* <DEDUP_REMOVED lines=42> */
.L_x_41076:
        /* <DEDUP_REMOVED lines=10> */
.L_x_41073:
[----:B------:R-:W2:Y:S02]  /*a4e0*/  LDCU.64 UR4, c[0x0][0x5f0] ;  /* 0x0000be00ff0477ac */ /* 0x000ea40008000a00 */
[----:B--2---:R-:W-:-:S04]  /*a4f0*/  IADD3 R26, P0, PT, R26, UR4, RZ ;  /* 0x000000041a1a7c10 */ /* 0x004fc8000ff1e0ff */
[----:B------:R-:W-:-:S06]  /*a500*/  IADD3.X R27, PT, PT, R27, UR5, RZ, P0, !PT ;  /* 0x000000051b1b7c10 */ /* 0x000fcc00087fe4ff */
[----:B------:R-:W2:Y:S01]  /*a510*/  LDG.E.128 R24, desc[UR36][R26.64] ;  /* 0x000000241a187981 */ /* 0x000ea2000c1e1d00 */
[----:B------:R-:W2:Y:S03]  /*a520*/  LDC.64 R2, c[0x0][0x5e8] ;  /* 0x00017a00ff027b82 */ /* 0x000ea60000000a00 */
[----:B--2---:R-:W-:Y:S01]  /*a530*/  STG.E.128 desc[UR36][R2.64], R24 ;  /* 0x0000001802007986 */ /* 0x004fe2000c101d24 */
[----:B------:R-:W-:Y:S05]  /*a540*/  EXIT ;  /* 0x000000000000794d */ /* 0x000fea0003800000 */
.L_x_41014:
        /* <DEDUP_REMOVED lines=357> */
.L_x_41079:
        /* <DEDUP_REMOVED lines=13> */
.L_x_41089:
        /* <DEDUP_REMOVED lines=29> */
.L_x_41082:
[----:B------:R-:W-:Y:S05]  /*be40*/  BSYNC.RECONVERGENT B6 ;  /* 0x0000000000067941 */ /* 0x000fea0003800200 */
.L_x_41081:
        /* <DEDUP_REMOVED lines=40> */
.L_x_41084:
[----:B------:R-:W-:Y:S05]  /*c0d0*/  BSYNC.RECONVERGENT B6 ;  /* 0x0000000000067941 */ /* 0x000fea0003800200 */
.L_x_41083:
        /* <DEDUP_REMOVED lines=41> */
.L_x_41086:
[----:B------:R-:W-:Y:S05]  /*c370*/  BSYNC.RECONVERGENT B6 ;  /* 0x0000000000067941 */ /* 0x000fea0003800200 */
.L_x_41085:
        /* <DEDUP_REMOVED lines=41> */
.L_x_41088:
[----:B------:R-:W-:Y:S05]  /*c610*/  BSYNC.RECONVERGENT B6 ;  /* 0x0000000000067941 */ /* 0x000fea0003800200 */
.L_x_41087:
        /* <DEDUP_REMOVED lines=19> */
.L_x_41080:
        /* <DEDUP_REMOVED lines=35> */
.L_x_41092:
[----:B------:R-:W-:Y:S05]  /*c980*/  BSYNC.RECONVERGENT B6 ;  /* 0x0000000000067941 */ /* 0x000fea0003800200 */
.L_x_41091:
        /* <DEDUP_REMOVED lines=45> */
.L_x_41094:
[----:B------:R-:W-:Y:S05]  /*cc60*/  BSYNC.RECONVERGENT B6 ;  /* 0x0000000000067941 */ /* 0x000fea0003800200 */
.L_x_41093:
        /* <DEDUP_REMOVED lines=46> */
.L_x_41096:
[----:B------:R-:W-:Y:S05]  /*cf50*/  BSYNC.RECONVERGENT B6 ;  /* 0x0000000000067941 */ /* 0x000fea0003800200 */
.L_x_41095:
        /* <DEDUP_REMOVED lines=10> */
.L_x_41090:
[----:B------:R-:W0:Y:S02]  /*d000*/  LDCU.64 UR4, c[0x0][0x5f0] ;  /* 0x0000be00ff0477ac */ /* 0x000e240008000a00 */
[----:B0-----:R-:W-:-:S04]  /*d010*/  IADD3 R34, P0, P1, R34, UR4, R31 ;  /* 0x0000000422227c10 */ /* 0x001fc8000f91e01f */
[----:B------:R-:W-:Y:S01]  /*d020*/  IADD3.X R35, PT, PT, R35, UR5, RZ, P0, P1 ;  /* 0x0000000523237c10 */ /* 0x000fe200087e24ff */
[----:B------:R-:W0:Y:S04]  /*d030*/  LDCU.64 UR4, c[0x0][0x5e8] ;  /* 0x0000bd00ff0477ac */ /* 0x000e280008000a00 */
[----:B------:R-:W2:Y:S01]  /*d040*/  LDG.E.128 R4, desc[UR36][R34.64] ;  /* 0x0000002422047981 */ /* 0x000ea2000c1e1d00 */
[----:B------:R-:W-:Y:S01]  /*d050*/  VIADD R33, R33, 0x80 ;  /* 0x0000008021217836 */ /* 0x000fe20000000000 */
[----:B0-----:R-:W-:-:S04]  /*d060*/  IADD3 R2, P0, PT, R32, UR4, RZ ;  /* 0x0000000420027c10 */ /* 0x001fc8000ff1e0ff */
[----:B------:R-:W-:-:S05]  /*d070*/  IADD3.X R3, PT, PT, RZ, UR5, RZ, P0, !PT ;  /* 0x00000005ff037c10 */ /* 0x000fca00087fe4ff */
[----:B--2---:R0:W-:Y:S04]  /*d080*/  STG.E.128 desc[UR36][R2.64], R4 ;  /* 0x0000000402007986 */ /* 0x0041e8000c101d24 */
.L_x_41078:
[----:B------:R-:W-:Y:S05]  /*d090*/  BSYNC.RECONVERGENT B8 ;  /* 0x0000000000087941 */ /* 0x000fea0003800200 */
.L_x_41077:
        /* <DEDUP_REMOVED lines=353> */
.L_x_41099:
        /* <DEDUP_REMOVED lines=14> */
.L_x_41109:
        /* <DEDUP_REMOVED lines=29> */
.L_x_41102:
[----:B------:R-:W-:Y:S05]  /*e960*/  BSYNC.RECONVERGENT B6 ;  /* 0x0000000000067941 */ /* 0x000fea0003800200 */
.L_x_41101:
        /* <DEDUP_REMOVED lines=40> */
.L_x_41104:
[----:B------:R-:W-:Y:S05]  /*ebf0*/  BSYNC.RECONVERGENT B6 ;  /* 0x0000000000067941 */ /* 0x000fea0003800200 */
.L_x_41103:
        /* <DEDUP_REMOVED lines=41> */
.L_x_41106:
[----:B------:R-:W-:Y:S05]  /*ee90*/  BSYNC.RECONVERGENT B6 ;  /* 0x0000000000067941 */ /* 0x000fea0003800200 */
.L_x_41105:
        /* <DEDUP_REMOVED lines=41> */
.L_x_41108:
[----:B------:R-:W-:Y:S05]  /*f130*/  BSYNC.RECONVERGENT B6 ;  /* 0x0000000000067941 */ /* 0x000fea0003800200 */
.L_x_41107:
        /* <DEDUP_REMOVED lines=19> */
.L_x_41100:
        /* <DEDUP_REMOVED lines=35> */
.L_x_41112:
[----:B------:R-:W-:Y:S05]  /*f4a0*/  BSYNC.RECONVERGENT B6 ;  /* 0x0000000000067941 */ /* 0x000fea0003800200 */
.L_x_41111:
        /* <DEDUP_REMOVED lines=45> */
.L_x_41114:
[----:B------:R-:W-:Y:S05]  /*f780*/  BSYNC.RECONVERGENT B6 ;  /* 0x0000000000067941 */ /* 0x000fea0003800200 */
.L_x_41113:
        /* <DEDUP_REMOVED lines=46> */
.L_x_41116:
[----:B------:R-:W-:Y:S05]  /*fa70*/  BSYNC.RECONVERGENT B6 ;  /* 0x0000000000067941 */ /* 0x000fea0003800200 */
.L_x_41115:
        /* <DEDUP_REMOVED lines=10> */
.L_x_41110:
[----:B------:R-:W0:Y:S02]  /*fb20*/  LDCU.64 UR4, c[0x0][0x5f0] ;  /* 0x0000be00ff0477ac */ /* 0x000e240008000a00 */
[----:B0-----:R-:W-:-:S04]  /*fb30*/  IADD3 R34, P0, P1, R34, UR4, R31 ;  /* 0x0000000422227c10 */ /* 0x001fc8000f91e01f */
[----:B------:R-:W-:Y:S01]  /*fb40*/  IADD3.X R35, PT, PT, R35, UR5, RZ, P0, P1 ;  /* 0x0000000523237c10 */ /* 0x000fe200087e24ff */
[----:B------:R-:W0:Y:S04]  /*fb50*/  LDCU.64 UR4, c[0x0][0x5e8] ;  /* 0x0000bd00ff0477ac */ /* 0x000e280008000a00 */
[----:B------:R-:W2:Y:S01]  /*fb60*/  LDG.E.128 R4, desc[UR36][R34.64] ;  /* 0x0000002422047981 */ /* 0x000ea2000c1e1d00 */
[----:B------:R-:W-:Y:S02]  /*fb70*/  IADD3 R33, PT, PT, R33, 0x80, RZ ;  /* 0x0000008021217810 */ /* 0x000fe40007ffe0ff */
[----:B0-----:R-:W-:-:S05]  /*fb80*/  IADD3 R2, P0, PT, R32, UR4, RZ ;  /* 0x0000000420027c10 */ /* 0x001fca000ff1e0ff */
[----:B------:R-:W-:-:S05]  /*fb90*/  IMAD.X R3, RZ, RZ, UR5, P0 ;  /* 0x00000005ff037e24 */ /* 0x000fca00080e06ff */
[----:B--2---:R1:W-:Y:S03]  /*fba0*/  STG.E.128 desc[UR36][R2.64], R4 ;  /* 0x0000000402007986 */ /* 0x0043e6000c101d24 */
.L_x_41098:
[----:B------:R-:W-:Y:S05]  /*fbb0*/  BSYNC.RECONVERGENT B8 ;  /* 0x0000000000087941 */ /* 0x000fea0003800200 */
.L_x_41097:
        /* <DEDUP_REMOVED lines=357> */
.L_x_41119:
        /* <DEDUP_REMOVED lines=13> */
.L_x_41129:
        /* <DEDUP_REMOVED lines=29> */
.L_x_41122:
[----:B------:R-:W-:Y:S05]  /*114b0*/  BSYNC.RECONVERGENT B6 ;  /* 0x0000000000067941 */ /* 0x000fea0003800200 */
.L_x_41121:
        /* <DEDUP_REMOVED lines=40> */
.L_x_41124:
[----:B------:R-:W-:Y:S05]  /*11740*/  BSYNC.RECONVERGENT B6 ;  /* 0x0000000000067941 */ /* 0x000fea0003800200 */
.L_x_41123:
        /* <DEDUP_REMOVED lines=41> */
.L_x_41126:
[----:B------:R-:W-:Y:S05]  /*119e0*/  BSYNC.RECONVERGENT B6 ;  /* 0x0000000000067941 */ /* 0x000fea0003800200 */
.L_x_41125:
        /* <DEDUP_REMOVED lines=41> */
.L_x_41128:
[----:B------:R-:W-:Y:S05]  /*11c80*/  BSYNC.RECONVERGENT B6 ;  /* 0x0000000000067941 */ /* 0x000fea0003800200 */
.L_x_41127:
        /* <DEDUP_REMOVED lines=19> */
.L_x_41120:
        /* <DEDUP_REMOVED lines=35> */
.L_x_41132:
[----:B------:R-:W-:Y:S05]  /*11ff0*/  BSYNC.RECONVERGENT B6 ;  /* 0x0000000000067941 */ /* 0x000fea0003800200 */
.L_x_41131:
        /* <DEDUP_REMOVED lines=45> */
.L_x_41134:
[----:B------:R-:W-:Y:S05]  /*122d0*/  BSYNC.RECONVERGENT B6 ;  /* 0x0000000000067941 */ /* 0x000fea0003800200 */
.L_x_41133:
        /* <DEDUP_REMOVED lines=45> */
.L_x_41136:
[----:B------:R-:W-:Y:S05]  /*125b0*/  BSYNC.RECONVERGENT B6 ;  /* 0x0000000000067941 */ /* 0x000fea0003800200 */
.L_x_41135:
        /* <DEDUP_REMOVED lines=10> */
.L_x_41130:
[----:B------:R-:W0:Y:S02]  /*12660*/  LDCU.64 UR4, c[0x0][0x5f0] ;  /* 0x0000be00ff0477ac */ /* 0x000e240008000a00 */
[----:B0-----:R-:W-:-:S04]  /*12670*/  IADD3 R22, P0, P1, R22, UR4, R29 ;  /* 0x0000000416167c10 */ /* 0x001fc8000f91e01d */
[----:B------:R-:W-:Y:S01]  /*12680*/  IADD3.X R23, PT, PT, R23, UR5, RZ, P0, P1 ;  /* 0x0000000517177c10 */ /* 0x000fe200087e24ff */
[----:B------:R-:W0:Y:S05]  /*12690*/  LDCU.64 UR4, c[0x0][0x5e8] ;  /* 0x0000bd00ff0477ac */ /* 0x000e2a0008000a00 */
[----:B------:R-:W2:Y:S01]  /*126a0*/  LDG.E.128 R20, desc[UR36][R22.64] ;  /* 0x0000002416147981 */ /* 0x000ea2000c1e1d00 */
[----:B------:R-:W-:Y:S01]  /*126b0*/  VIADD R33, R33, 0x80 ;  /* 0x0000008021217836 */ /* 0x000fe20000000000 */
[----:B0-----:R-:W-:-:S04]  /*126c0*/  IADD3 R2, P0, PT, R30, UR4, RZ ;  /* 0x000000041e027c10 */ /* 0x001fc8000ff1e0ff */
[----:B------:R-:W-:-:S05]  /*126d0*/  IADD3.X R3, PT, PT, RZ, UR5, RZ, P0, !PT ;  /* 0x00000005ff037c10 */ /* 0x000fca00087fe4ff */
[----:B--2---:R0:W-:Y:S04]  /*126e0*/  STG.E.128 desc[UR36][R2.64], R20 ;  /* 0x0000001402007986 */ /* 0x0041e8000c101d24 */
.L_x_41118:
[----:B------:R-:W-:Y:S05]  /*126f0*/  BSYNC.RECONVERGENT B8 ;  /* 0x0000000000087941 */ /* 0x000fea0003800200 */
.L_x_41117:
        /* <DEDUP_REMOVED lines=353> */
.L_x_41137:
[----:B------:R-:W0:Y:S01]  /*13d10*/  LDCU.64 UR4, c[0x0][0x5e8] ;  /* 0x0000bd00ff0477ac */ /* 0x000e220008000a00 */
[----:B------:R-:W1:Y:S01]  /*13d20*/  LDC R0, c[0x0][0x5f8] ;  /* 0x00017e00ff007b82 */ /* 0x000e620000000800 */
[----:B------:R-:W-:Y:S02]  /*13d30*/  ISETP.GE.U32.AND P0, PT, R32, 0x3, PT ;  /* 0x000000032000780c */ /* 0x000fe40003f06070 */
[----:B------:R-:W-:Y:S02]  /*13d40*/  CS2R R34, SRZ ;  /* 0x0000000000227805 */ /* 0x000fe4000001ff00 */
[----:B------:R-:W-:Y:S02]  /*13d50*/  MOV R33, RZ ;  /* 0x000000ff00217202 */ /* 0x000fe40000000f00 */
[----:B------:R-:W-:Y:S02]  /*13d60*/  ISETP.GE.U32.AND.EX P0, PT, R31, RZ, PT, P0 ;  /* 0x000000ff1f00720c */ /* 0x000fe40003f06100 */
[----:B0-----:R-:W-:-:S05]  /*13d70*/  IADD3 R16, P1, PT, R16, UR4, RZ ;  /* 0x0000000410107c10 */ /* 0x001fca000ff3e0ff */
[----:B------:R-:W-:Y:S01]  /*13d80*/  IMAD.X R17, RZ, RZ, UR5, P1 ;  /* 0x00000005ff117e24 */ /* 0x000fe200088e06ff */
[----:B-1----:R-:W-:-:S05]  /*13d90*/  LOP3.LUT R32, R0, 0x3, RZ, 0xc0, !PT ;  /* 0x0000000300207812 */ /* 0x002fca00078ec0ff */
        /* <DEDUP_REMOVED lines=8> */
.L_x_41147:
        /* <DEDUP_REMOVED lines=29> */
.L_x_41140:
[----:B------:R-:W-:Y:S05]  /*13ff0*/  BSYNC.RECONVERGENT B6 ;  /* 0x0000000000067941 */ /* 0x000fea0003800200 */
.L_x_41139:
        /* <DEDUP_REMOVED lines=40> */
.L_x_41142:
[----:B------:R-:W-:Y:S05]  /*14280*/  BSYNC.RECONVERGENT B6 ;  /* 0x0000000000067941 */ /* 0x000fea0003800200 */
.L_x_41141:
        /* <DEDUP_REMOVED lines=41> */
.L_x_41144:
[----:B------:R-:W-:Y:S05]  /*14520*/  BSYNC.RECONVERGENT B6 ;  /* 0x0000000000067941 */ /* 0x000fea0003800200 */
.L_x_41143:
        /* <DEDUP_REMOVED lines=41> */
.L_x_41146:
[----:B------:R-:W-:Y:S05]  /*147c0*/  BSYNC.RECONVERGENT B6 ;  /* 0x0000000000067941 */ /* 0x000fea0003800200 */
.L_x_41145:
        /* <DEDUP_REMOVED lines=19> */
.L_x_41138:
        /* <DEDUP_REMOVED lines=35> */
.L_x_41150:
[----:B------:R-:W-:Y:S05]  /*14b30*/  BSYNC.RECONVERGENT B6 ;  /* 0x0000000000067941 */ /* 0x000fea0003800200 */
.L_x_41149:
        /* <DEDUP_REMOVED lines=45> */
.L_x_41152:
[----:B------:R-:W-:Y:S05]  /*14e10*/  BSYNC.RECONVERGENT B6 ;  /* 0x0000000000067941 */ /* 0x000fea0003800200 */
.L_x_41151:
        /* <DEDUP_REMOVED lines=46> */
.L_x_41154:
[----:B------:R-:W-:Y:S05]  /*15100*/  BSYNC.RECONVERGENT B6 ;  /* 0x0000000000067941 */ /* 0x000fea0003800200 */
.L_x_41153:
        /* <DEDUP_REMOVED lines=10> */
.L_x_41148:
[----:B------:R-:W0:Y:S02]  /*151b0*/  LDCU.64 UR4, c[0x0][0x5f0] ;  /* 0x0000be00ff0477ac */ /* 0x000e240008000a00 */
[----:B0-----:R-:W-:-:S04]  /*151c0*/  IADD3 R28, P0, P1, R34, UR4, R28 ;  /* 0x00000004221c7c10 */ /* 0x001fc8000f91e01c */
[----:B------:R-:W-:-:S06]  /*151d0*/  IADD3.X R29, PT, PT, R35, UR5, RZ, P0, P1 ;  /* 0x00000005231d7c10 */ /* 0x000fcc00087e24ff */
[----:B------:R-:W2:Y:S04]  /*151e0*/  LDG.E.128 R28, desc[UR36][R28.64] ;  /* 0x000000241c1c7981 */ /* 0x000ea8000c1e1d00 */
[----:B--2---:R-:W-:Y:S01]  /*151f0*/  STG.E.128 desc[UR36][R16.64], R28 ;  /* 0x0000001c10007986 */ /* 0x004fe2000c101d24 */
[----:B------:R-:W-:Y:S05]  /*15200*/  EXIT ;  /* 0x000000000000794d */ /* 0x000fea0003800000 */
.L_x_41155:
        /* <DEDUP_REMOVED lines=15> */
.L_x_42034:


//--------------------- .text._ZN2at6native24index_elementwise_kernelILi128ELi4EZNS0_16gpu_index_kernelIZNS0_17index_kernel_implINS0_10OpaqueTypeILi2EEEEEvRNS_18TensorIteratorBaseEN3c108ArrayRefIlEESA_EUlPcPKclE_EEvS7_SA_SA_RKT_bEUliE_EEvlT1_ --------------------------
	.section	.text._ZN2at6native24index_elementwise_kernelILi128ELi4EZNS0_16gpu_index_kernelIZNS0_17index_kernel_implINS0_10OpaqueTypeILi2EEEEEvRNS_18TensorIteratorBaseEN3c108ArrayRefIlEESA_EUlPcPKclE_EEvS7_SA_SA_RKT_bEUliE_EEvlT1_,"ax",@progbits
	.align	128
        .global         _ZN2at6native24index_elementwise_kernelILi128ELi4EZNS0_16gpu_index_kernelIZNS0_17index_kernel_implINS0_10OpaqueTypeILi2EEEEEvRNS_18TensorIteratorBaseEN3c108ArrayRefIlEESA_EUlPcPKclE_EEvS7_SA_SA_RKT_bEUliE_EEvlT1_
        .type           _ZN2at6native24index_elementwise_kernelILi128ELi4EZNS0_16gpu_index_kernelIZNS0_17index_kernel_implINS0_10OpaqueTypeILi2EEEEEvRNS_18TensorIteratorBaseEN3c108ArrayRefIlEESA_EUlPcPKclE_EEvS7_SA_SA_RKT_bEUliE_EEvlT1_,@function
        .size           _ZN2at6native24index_elementwise_kernelILi128ELi4EZNS0_16gpu_index_kernelIZNS0_17index_kernel_implINS0_10OpaqueTypeILi2EEEEEvRNS_18TensorIteratorBaseEN3c108ArrayRefIlEESA_EUlPcPKclE_EEvS7_SA_SA_RKT_bEUliE_EEvlT1_,(.L_x_42035 - _ZN2at6native24index_elementwise_kernelILi128ELi4EZNS0_16gpu_index_kernelIZNS0_17index_kernel_implINS0_10OpaqueTypeILi2EEEEEvRNS_18TensorIteratorBaseEN3c108ArrayRefIlEESA_EUlPcPKclE_EEvS7_SA_SA_RKT_bEUliE_EEvlT1_)
        .other          _ZN2at6native24index_elementwise_kernelILi128ELi4EZNS0_16gpu_index_kernelIZNS0_17index_kernel_implINS0_10OpaqueTypeILi2EEEEEvRNS_18TensorIteratorBaseEN3c108ArrayRefIlEESA_EUlPcPKclE_EEvS7_SA_SA_RKT_bEUliE_EEvlT1_,@"STO_CUDA_ENTRY STV_DEFAULT"
_ZN2at6native24index_elementwise_kernelILi128ELi4EZNS0_16gpu_index_kernelIZNS0_17index_kernel_implINS0_10OpaqueTypeILi2EEEEEvRNS_18TensorIteratorBaseEN3c108ArrayRefIlEESA_EUlPcPKclE_EEvS7_SA_SA_RKT_bEUliE_EEvlT1_:
.text._ZN2at6native24index_elementwise_kernelILi128ELi4EZNS0_16gpu_index_kernelIZNS0_17index_kernel_implINS0_10OpaqueTypeILi2EEEEEvRNS_18TensorIteratorBaseEN3c108ArrayRefIlEESA_EUlPcPKclE_EEvS7_SA_SA_RKT_bEUliE_EEvlT1_:
        /* <DEDUP_REMOVED lines=40> */
.L_x_41159:
[----:B------:R-:W-:Y:S05]  /*0280*/  BSYNC.RECONVERGENT B0 ;  /* 0x0000000000007941 */ /* 0x000fea0003800200 */
.L_x_41158:
        /* <DEDUP_REMOVED lines=9> */
.L_x_41157:
        /* <DEDUP_REMOVED lines=317> */
.L_x_41162:
        /* <DEDUP_REMOVED lines=10> */
.L_x_41161:
[----:B------:R-:W-:Y:S05]  /*1790*/  BSYNC.RECONVERGENT B0 ;  /* 0x0000000000007941 */ /* 0x000fea0003800200 */
.L_x_41160:
        /* <DEDUP_REMOVED lines=313> */
.L_x_41165:
        /* <DEDUP_REMOVED lines=10> */
.L_x_41164:
[----:B------:R-:W-:Y:S05]  /*2bd0*/  BSYNC.RECONVERGENT B0 ;  /* 0x0000000000007941 */ /* 0x000fea0003800200 */
.L_x_41163:
        /* <DEDUP_REMOVED lines=313> */
.L_x_41168:
        /* <DEDUP_REMOVED lines=10> */
.L_x_41167:
[----:B------:R-:W-:Y:S05]  /*4010*/  BSYNC.RECONVERGENT B0 ;  /* 0x0000000000007941 */ /* 0x000fea0003800200 */
.L_x_41166:
        /* <DEDUP_REMOVED lines=312> */
.L_x_41169:
        /* <DEDUP_REMOVED lines=10> */
.L_x_41156:
        /* <DEDUP_REMOVED lines=27> */
.L_x_41182:
        /* <DEDUP_REMOVED lines=27> */
.L_x_41175:
[----:B------:R-:W-:Y:S05]  /*57a0*/  BSYNC.RECONVERGENT B6 ;  /* 0x0000000000067941 */ /* 0x000fea0003800200 */
.L_x_41174:
        /* <DEDUP_REMOVED lines=40> */
.L_x_41177:
[----:B------:R-:W-:Y:S05]  /*5a30*/  BSYNC.RECONVERGENT B6 ;  /* 0x0000000000067941 */ /* 0x000fea0003800200 */
.L_x_41176:
        /* <DEDUP_REMOVED lines=39> */
.L_x_41179:
[----:B------:R-:W-:Y:S05]  /*5cb0*/  BSYNC.RECONVERGENT B6 ;  /* 0x0000000000067941 */ /* 0x000fea0003800200 */
.L_x_41178:
        /* <DEDUP_REMOVED lines=40> */
.L_x_41181:
[----:B------:R-:W-:Y:S05]  /*5f40*/  BSYNC.RECONVERGENT B6 ;  /* 0x0000000000067941 */ /* 0x000fea0003800200 */
.L_x_41180:
        /* <DEDUP_REMOVED lines=20> */
.L_x_41173:
        /* <DEDUP_REMOVED lines=32> */
.L_x_41184:
        /* <DEDUP_REMOVED lines=45> */
.L_x_41185:
        /* <DEDUP_REMOVED lines=44> */
.L_x_41186:
        /* <DEDUP_REMOVED lines=12> */
.L_x_41183:
[----:B------:R-:W0:Y:S02]  /*68e0*/  LDCU.64 UR4, c[0x0][0x5f0] ;  /* 0x0000be00ff0477ac */ /* 0x000e240008000a00 */
[----:B0-----:R-:W-:-:S04]  /*68f0*/  IADD3 R4, P0, PT, R32, UR4, RZ ;  /* 0x0000000420047c10 */ /* 0x001fc8000ff1e0ff */
[----:B------:R-:W-:-:S05]  /*6900*/  IADD3.X R5, PT, PT, R31, UR5, RZ, P0, !PT ;  /* 0x000000051f057c10 */ /* 0x000fca00087fe4ff */
[----:B------:R-:W2:Y:S01]  /*6910*/  LDG.E.U16 R4, desc[UR36][R4.64] ;  /* 0x0000002404047981 */ /* 0x000ea2000c1e1500 */
[----:B------:R-:W0:Y:S01]  /*6920*/  LDC.64 R6, c[0x0][0x5e8] ;  /* 0x00017a00ff067b82 */ /* 0x000e220000000a00 */
[----:B------:R-:W-:Y:S02]  /*6930*/  IADD3 R33, PT, PT, R33, 0x80, RZ ;  /* 0x0000008021217810 */ /* 0x000fe40007ffe0ff */
[----:B--2---:R-:W-:-:S05]  /*6940*/  PRMT R3, R4, 0x7710, RZ ;  /* 0x0000771004037816 */ /* 0x004fca00000000ff */
[----:B0-----:R0:W-:Y:S02]  /*6950*/  STG.E.U16 desc[UR36][R6.64], R3 ;  /* 0x0000000306007986 */ /* 0x0011e4000c101524 */
.L_x_41172:
[----:B------:R-:W-:Y:S05]  /*6960*/  BSYNC.RECONVERGENT B8 ;  /* 0x0000000000087941 */ /* 0x000fea0003800200 */
.L_x_41171:
        /* <DEDUP_REMOVED lines=20> */
.L_x_41198:
        /* <DEDUP_REMOVED lines=27> */
.L_x_41191:
[----:B------:R-:W-:Y:S05]  /*6c60*/  BSYNC.RECONVERGENT B6 ;  /* 0x0000000000067941 */ /* 0x000fea0003800200 */
.L_x_41190:
        /* <DEDUP_REMOVED lines=40> */
.L_x_41193:
[----:B------:R-:W-:Y:S05]  /*6ef0*/  BSYNC.RECONVERGENT B6 ;  /* 0x0000000000067941 */ /* 0x000fea0003800200 */
.L_x_41192:
        /* <DEDUP_REMOVED lines=39> */
.L_x_41195:
[----:B------:R-:W-:Y:S05]  /*7170*/  BSYNC.RECONVERGENT B6 ;  /* 0x0000000000067941 */ /* 0x000fea0003800200 */
.L_x_41194:
        /* <DEDUP_REMOVED lines=40> */
.L_x_41197:
[----:B------:R-:W-:Y:S05]  /*7400*/  BSYNC.RECONVERGENT B6 ;  /* 0x0000000000067941 */ /* 0x000fea0003800200 */
.L_x_41196:
        /* <DEDUP_REMOVED lines=20> */
.L_x_41189:
        /* <DEDUP_REMOVED lines=32> */
.L_x_41200:
        /* <DEDUP_REMOVED lines=45> */
.L_x_41201:
        /* <DEDUP_REMOVED lines=45> */
.L_x_41202:
        /* <DEDUP_REMOVED lines=12> */
.L_x_41199:
[----:B------:R-:W1:Y:S02]  /*7db0*/  LDCU.64 UR4, c[0x0][0x5f0] ;  /* 0x0000be00ff0477ac */ /* 0x000e640008000a00 */
[----:B-1----:R-:W-:-:S04]  /*7dc0*/  IADD3 R4, P0, PT, R32, UR4, RZ ;  /* 0x0000000420047c10 */ /* 0x002fc8000ff1e0ff */
[----:B------:R-:W-:-:S05]  /*7dd0*/  IADD3.X R5, PT, PT, R31, UR5, RZ, P0, !PT ;  /* 0x000000051f057c10 */ /* 0x000fca00087fe4ff */
[----:B------:R-:W2:Y:S01]  /*7de0*/  LDG.E.U16 R4, desc[UR36][R4.64] ;  /* 0x0000002404047981 */ /* 0x000ea2000c1e1500 */
[----:B0-----:R-:W0:Y:S01]  /*7df0*/  LDC.64 R6, c[0x0][0x5e8] ;  /* 0x00017a00ff067b82 */ /* 0x001e220000000a00 */
[----:B------:R-:W-:Y:S02]  /*7e00*/  IADD3 R33, PT, PT, R33, 0x80, RZ ;  /* 0x0000008021217810 */ /* 0x000fe40007ffe0ff */
[----:B--2---:R-:W-:-:S05]  /*7e10*/  PRMT R3, R4, 0x7710, RZ ;  /* 0x0000771004037816 */ /* 0x004fca00000000ff */
[----:B0-----:R1:W-:Y:S02]  /*7e20*/  STG.E.U16 desc[UR36][R6.64], R3 ;  /* 0x0000000306007986 */ /* 0x0013e4000c101524 */
.L_x_41188:
[----:B------:R-:W-:Y:S05]  /*7e30*/  BSYNC.RECONVERGENT B8 ;  /* 0x0000000000087941 */ /* 0x000fea0003800200 */
.L_x_41187:
        /* <DEDUP_REMOVED lines=19> */
.L_x_41214:
        /* <DEDUP_REMOVED lines=27> */
.L_x_41207:
[----:B------:R-:W-:Y:S05]  /*8120*/  BSYNC.RECONVERGENT B6 ;  /* 0x0000000000067941 */ /* 0x000fea0003800200 */
.L_x_41206:
        /* <DEDUP_REMOVED lines=38> */
.L_x_41209:
[----:B------:R-:W-:Y:S05]  /*8390*/  BSYNC.RECONVERGENT B6 ;  /* 0x0000000000067941 */ /* 0x000fea0003800200 */
.L_x_41208:
        /* <DEDUP_REMOVED lines=39> */
.L_x_41211:
[----:B------:R-:W-:Y:S05]  /*8610*/  BSYNC.RECONVERGENT B6 ;  /* 0x0000000000067941 */ /* 0x000fea0003800200 */
.L_x_41210:
        /* <DEDUP_REMOVED lines=39> */
.L_x_41213:
[----:B------:R-:W-:Y:S05]  /*8890*/  BSYNC.RECONVERGENT B6 ;  /* 0x0000000000067941 */ /* 0x000fea0003800200 */
.L_x_41212:
        /* <DEDUP_REMOVED lines=19> */
.L_x_41205:
        /* <DEDUP_REMOVED lines=32> */
.L_x_41216:
        /* <DEDUP_REMOVED lines=42> */
.L_x_41217:
        /* <DEDUP_REMOVED lines=42> */
.L_x_41218:
        /* <DEDUP_REMOVED lines=10> */
.L_x_41215:
[----:B------:R-:W2:Y:S02]  /*91b0*/  LDCU.64 UR4, c[0x0][0x5f0] ;  /* 0x0000be00ff0477ac */ /* 0x000ea40008000a00 */
[----:B--2---:R-:W-:-:S04]  /*91c0*/  IADD3 R26, P0, PT, R26, UR4, RZ ;  /* 0x000000041a1a7c10 */ /* 0x004fc8000ff1e0ff */
[----:B------:R-:W-:-:S05]  /*91d0*/  IADD3.X R27, PT, PT, R27, UR5, RZ, P0, !PT ;  /* 0x000000051b1b7c10 */ /* 0x000fca00087fe4ff */
[----:B------:R-:W0:Y:S01]  /*91e0*/  LDG.E.U16 R26, desc[UR36][R26.64] ;  /* 0x000000241a1a7981 */ /* 0x000e22000c1e1500 */
[----:B------:R-:W2:Y:S01]  /*91f0*/  LDC.64 R4, c[0x0][0x5e8] ;  /* 0x00017a00ff047b82 */ /* 0x000ea20000000a00 */
[----:B------:R-:W-:Y:S02]  /*9200*/  IADD3 R33, PT, PT, R33, 0x80, RZ ;  /* 0x0000008021217810 */ /* 0x000fe40007ffe0ff */
[----:B01----:R-:W-:-:S05]  /*9210*/  PRMT R3, R26, 0x7710, RZ ;  /* 0x000077101a037816 */ /* 0x003fca00000000ff */
[----:B--2---:R2:W-:Y:S02]  /*9220*/  STG.E.U16 desc[UR36][R4.64], R3 ;  /* 0x0000000304007986 */ /* 0x0045e4000c101524 */
.L_x_41204:
[----:B------:R-:W-:Y:S05]  /*9230*/  BSYNC.RECONVERGENT B8 ;  /* 0x0000000000087941 */ /* 0x000fea0003800200 */
.L_x_41203:
        /* <DEDUP_REMOVED lines=18> */
.L_x_41228:
[----:B------:R-:W3:Y:S02]  /*9360*/  LDC.64 R24, c[0x0][R29+0x1d8] ;  /* 0x000076001d187b82 */ /* 0x000ee40000000a00 */
[----:B---3--:R-:W3:Y:S06]  /*9370*/  LDG.E.64 R24, desc[UR36][R24.64] ;  /* 0x0000002418187981 */ /* 0x008eec000c1e1b00 */
[----:B------:R-:W0:Y:S01]  /*9380*/  LDC.64 R22, c[0x0][R29+0x2a0] ;  /* 0x0000a8001d167b82 */ /* 0x000e220000000a00 */
[----:B------:R-:W-:Y:S01]  /*9390*/  BSSY.RECONVERGENT B6, `(.L_x_41220) ;  /* 0x0000018000067945 */ /* 0x000fe20003800200 */
[----:B012---:R-:W-:-:S04]  /*93a0*/  IADD3 R3, P0, PT, RZ, -R22, RZ ;  /* 0x80000016ff037210 */ /* 0x007fc80007f1e0ff */
[C---:B---3--:R-:W-:Y:S01]  /*93b0*/  ISETP.GE.U32.AND P1, PT, R24.reuse, R3, PT ;  /* 0x000000031800720c */ /* 0x048fe20003f26070 */
        /* <DEDUP_REMOVED lines=21> */
.L_x_41221:
[----:B------:R-:W-:Y:S05]  /*9510*/  BSYNC.RECONVERGENT B6 ;  /* 0x0000000000067941 */ /* 0x000fea0003800200 */
.L_x_41220:
        /* <DEDUP_REMOVED lines=38> */
.L_x_41223:
[----:B------:R-:W-:Y:S05]  /*9780*/  BSYNC.RECONVERGENT B6 ;  /* 0x0000000000067941 */ /* 0x000fea0003800200 */
.L_x_41222:
        /* <DEDUP_REMOVED lines=39> */
.L_x_41225:
[----:B------:R-:W-:Y:S05]  /*9a00*/  BSYNC.RECONVERGENT B6 ;  /* 0x0000000000067941 */ /* 0x000fea0003800200 */
.L_x_41224:
        /* <DEDUP_REMOVED lines=39> */
.L_x_41227:
[----:B------:R-:W-:Y:S05]  /*9c80*/  BSYNC.RECONVERGENT B6 ;  /* 0x0000000000067941 */ /* 0x000fea0003800200 */
.L_x_41226:
        /* <DEDUP_REMOVED lines=19> */
.L_x_41219:
[----:B------:R-:W-:-:S04]  /*9dc0*/  ISETP.NE.U32.AND P0, PT, R30, RZ, PT ;  /* 0x000000ff1e00720c */ /* 0x000fc80003f05070 */
[----:B------:R-:W-:-:S13]  /*9dd0*/  ISETP.NE.AND.EX P0, PT, RZ, RZ, PT, P0 ;  /* 0x000000ffff00720c */ /* 0x000fda0003f05300 */
[----:B------:R-:W-:Y:S05]  /*9de0*/  @!P0 BRA `(.L_x_41229) ;  /* 0x0000000400e88947 */ /* 0x000fea0003800000 */
[----:B------:R-:W-:-:S04]  /*9df0*/  IMAD.SHL.U32 R31, R31, 0x8, RZ ;  /* 0x000000081f1f7824 */ /* 0x000fc800078e00ff */
[----:B012---:R-:W0:Y:S02]  /*9e00*/  LDC.64 R2, c[0x0][R31+0x600] ;  /* 0x000180001f027b82 */ /* 0x007e240000000a00 */
        /* <DEDUP_REMOVED lines=26> */
.L_x_41230:
        /* <DEDUP_REMOVED lines=42> */
.L_x_41231:
        /* <DEDUP_REMOVED lines=42> */
.L_x_41232:
        /* <DEDUP_REMOVED lines=10> */
.L_x_41229:
[----:B------:R-:W3:Y:S02]  /*a590*/  LDCU.64 UR4, c[0x0][0x5f0] ;  /* 0x0000be00ff0477ac */ /* 0x000ee40008000a00 */
[----:B---3--:R-:W-:-:S04]  /*a5a0*/  IADD3 R26, P0, PT, R26, UR4, RZ ;  /* 0x000000041a1a7c10 */ /* 0x008fc8000ff1e0ff */
[----:B------:R-:W-:-:S05]  /*a5b0*/  IADD3.X R27, PT, PT, R27, UR5, RZ, P0, !PT ;  /* 0x000000051b1b7c10 */ /* 0x000fca00087fe4ff */
[----:B------:R-:W3:Y:S01]  /*a5c0*/  LDG.E.U16 R26, desc[UR36][R26.64] ;  /* 0x000000241a1a7981 */ /* 0x000ee2000c1e1500 */
[----:B012---:R-:W0:Y:S01]  /*a5d0*/  LDC.64 R2, c[0x0][0x5e8] ;  /* 0x00017a00ff027b82 */ /* 0x007e220000000a00 */
[----:B---3--:R-:W-:-:S05]  /*a5e0*/  PRMT R5, R26, 0x7710, RZ ;  /* 0x000077101a057816 */ /* 0x008fca00000000ff */
[----:B0-----:R-:W-:Y:S01]  /*a5f0*/  STG.E.U16 desc[UR36][R2.64], R5 ;  /* 0x0000000502007986 */ /* 0x001fe2000c101524 */
[----:B------:R-:W-:Y:S05]  /*a600*/  EXIT ;  /* 0x000000000000794d */ /* 0x000fea0003800000 */
.L_x_41170:
        /* <DEDUP_REMOVED lines=357> */
.L_x_41235:
        /* <DEDUP_REMOVED lines=13> */
.L_x_41245:
        /* <DEDUP_REMOVED lines=29> */
.L_x_41238:
[----:B------:R-:W-:Y:S05]  /*bf00*/  BSYNC.RECONVERGENT B6 ;  /* 0x0000000000067941 */ /* 0x000fea0003800200 */
.L_x_41237:
        /* <DEDUP_REMOVED lines=40> */
.L_x_41240:
[----:B------:R-:W-:Y:S05]  /*c190*/  BSYNC.RECONVERGENT B6 ;  /* 0x0000000000067941 */ /* 0x000fea0003800200 */
.L_x_41239:
        /* <DEDUP_REMOVED lines=41> */
.L_x_41242:
[----:B------:R-:W-:Y:S05]  /*c430*/  BSYNC.RECONVERGENT B6 ;  /* 0x0000000000067941 */ /* 0x000fea0003800200 */
.L_x_41241:
        /* <DEDUP_REMOVED lines=41> */
.L_x_41244:
[----:B------:R-:W-:Y:S05]  /*c6d0*/  BSYNC.RECONVERGENT B6 ;  /* 0x0000000000067941 */ /* 0x000fea0003800200 */
.L_x_41243:
        /* <DEDUP_REMOVED lines=19> */
.L_x_41236:
        /* <DEDUP_REMOVED lines=35> */
.L_x_41248:
[----:B------:R-:W-:Y:S05]  /*ca40*/  BSYNC.RECONVERGENT B6 ;  /* 0x0000000000067941 */ /* 0x000fea0003800200 */
.L_x_41247:
        /* <DEDUP_REMOVED lines=45> */
.L_x_41250:
[----:B------:R-:W-:Y:S05]  /*cd20*/  BSYNC.RECONVERGENT B6 ;  /* 0x0000000000067941 */ /* 0x000fea0003800200 */
.L_x_41249:
        /* <DEDUP_REMOVED lines=46> */
.L_x_41252:
[----:B------:R-:W-:Y:S05]  /*d010*/  BSYNC.RECONVERGENT B6 ;  /* 0x0000000000067941 */ /* 0x000fea0003800200 */
.L_x_41251:
        /* <DEDUP_REMOVED lines=10> */
.L_x_41246:
[----:B------:R-:W0:Y:S02]  /*d0c0*/  LDCU.64 UR4, c[0x0][0x5f0] ;  /* 0x0000be00ff0477ac */ /* 0x000e240008000a00 */
[----:B0-----:R-:W-:-:S04]  /*d0d0*/  IADD3 R34, P0, P1, R34, UR4, R31 ;  /* 0x0000000422227c10 */ /* 0x001fc8000f91e01f */
[----:B------:R-:W-:Y:S01]  /*d0e0*/  IADD3.X R35, PT, PT, R35, UR5, RZ, P0, P1 ;  /* 0x0000000523237c10 */ /* 0x000fe200087e24ff */
[----:B------:R-:W0:Y:S04]  /*d0f0*/  LDCU.64 UR4, c[0x0][0x5e8] ;  /* 0x0000bd00ff0477ac */ /* 0x000e280008000a00 */
[----:B------:R-:W2:Y:S01]  /*d100*/  LDG.E.U16 R34, desc[UR36][R34.64] ;  /* 0x0000002422227981 */ /* 0x000ea2000c1e1500 */
[----:B------:R-:W-:Y:S01]  /*d110*/  VIADD R33, R33, 0x80 ;  /* 0x0000008021217836 */ /* 0x000fe20000000000 */
[----:B0-----:R-:W-:-:S04]  /*d120*/  IADD3 R2, P0, PT, R32, UR4, RZ ;  /* 0x0000000420027c10 */ /* 0x001fc8000ff1e0ff */
[----:B------:R-:W-:Y:S02]  /*d130*/  IADD3.X R3, PT, PT, RZ, UR5, RZ, P0, !PT ;  /* 0x00000005ff037c10 */ /* 0x000fe400087fe4ff */
[----:B--2---:R-:W-:-:S05]  /*d140*/  PRMT R5, R34, 0x7710, RZ ;  /* 0x0000771022057816 */ /* 0x004fca00000000ff */
[----:B------:R0:W-:Y:S02]  /*d150*/  STG.E.U16 desc[UR36][R2.64], R5 ;  /* 0x0000000502007986 */ /* 0x0001e4000c101524 */
.L_x_41234:
[----:B------:R-:W-:Y:S05]  /*d160*/  BSYNC.RECONVERGENT B8 ;  /* 0x0000000000087941 */ /* 0x000fea0003800200 */
.L_x_41233:
        /* <DEDUP_REMOVED lines=353> */
.L_x_41255:
        /* <DEDUP_REMOVED lines=14> */
.L_x_41265:
        /* <DEDUP_REMOVED lines=29> */
.L_x_41258:
[----:B------:R-:W-:Y:S05]  /*ea30*/  BSYNC.RECONVERGENT B6 ;  /* 0x0000000000067941 */ /* 0x000fea0003800200 */
.L_x_41257:
        /* <DEDUP_REMOVED lines=40> */
.L_x_41260:
[----:B------:R-:W-:Y:S05]  /*ecc0*/  BSYNC.RECONVERGENT B6 ;  /* 0x0000000000067941 */ /* 0x000fea0003800200 */
.L_x_41259:
        /* <DEDUP_REMOVED lines=41> */
.L_x_41262:
[----:B------:R-:W-:Y:S05]  /*ef60*/  BSYNC.RECONVERGENT B6 ;  /* 0x0000000000067941 */ /* 0x000fea0003800200 */
.L_x_41261:
        /* <DEDUP_REMOVED lines=41> */
.L_x_41264:
[----:B------:R-:W-:Y:S05]  /*f200*/  BSYNC.RECONVERGENT B6 ;  /* 0x0000000000067941 */ /* 0x000fea0003800200 */
.L_x_41263:
        /* <DEDUP_REMOVED lines=19> */
.L_x_41256:
        /* <DEDUP_REMOVED lines=35> */
.L_x_41268:
[----:B------:R-:W-:Y:S05]  /*f570*/  BSYNC.RECONVERGENT B6 ;  /* 0x0000000000067941 */ /* 0x000fea0003800200 */
.L_x_41267:
        /* <DEDUP_REMOVED lines=45> */
.L_x_41270:
[----:B------:R-:W-:Y:S05]  /*f850*/  BSYNC.RECONVERGENT B6 ;  /* 0x0000000000067941 */ /* 0x000fea0003800200 */
.L_x_41269:
        /* <DEDUP_REMOVED lines=46> */
.L_x_41272:
[----:B------:R-:W-:Y:S05]  /*fb40*/  BSYNC.RECONVERGENT B6 ;  /* 0x0000000000067941 */ /* 0x000fea0003800200 */
.L_x_41271:
        /* <DEDUP_REMOVED lines=10> */
.L_x_41266:
[----:B------:R-:W0:Y:S02]  /*fbf0*/  LDCU.64 UR4, c[0x0][0x5f0] ;  /* 0x0000be00ff0477ac */ /* 0x000e240008000a00 */
[----:B0-----:R-:W-:-:S04]  /*fc00*/  IADD3 R34, P0, P1, R34, UR4, R31 ;  /* 0x0000000422227c10 */ /* 0x001fc8000f91e01f */
[----:B------:R-:W-:Y:S01]  /*fc10*/  IADD3.X R35, PT, PT, R35, UR5, RZ, P0, P1 ;  /* 0x0000000523237c10 */ /* 0x000fe200087e24ff */
[----:B------:R-:W0:Y:S04]  /*fc20*/  LDCU.64 UR4, c[0x0][0x5e8] ;  /* 0x0000bd00ff0477ac */ /* 0x000e280008000a00 */
[----:B------:R-:W2:Y:S01]  /*fc30*/  LDG.E.U16 R34, desc[UR36][R34.64] ;  /* 0x0000002422227981 */ /* 0x000ea2000c1e1500 */
[----:B------:R-:W-:Y:S02]  /*fc40*/  IADD3 R33, PT, PT, R33, 0x80, RZ ;  /* 0x0000008021217810 */ /* 0x000fe40007ffe0ff */
[----:B0-----:R-:W-:-:S05]  /*fc50*/  IADD3 R2, P0, PT, R32, UR4, RZ ;  /* 0x0000000420027c10 */ /* 0x001fca000ff1e0ff */
[----:B------:R-:W-:Y:S01]  /*fc60*/  IMAD.X R3, RZ, RZ, UR5, P0 ;  /* 0x00000005ff037e24 */ /* 0x000fe200080e06ff */
[----:B--2---:R-:W-:-:S05]  /*fc70*/  PRMT R5, R34, 0x7710, RZ ;  /* 0x0000771022057816 */ /* 0x004fca00000000ff */
[----:B------:R1:W-:Y:S02]  /*fc80*/  STG.E.U16 desc[UR36][R2.64], R5 ;  /* 0x0000000502007986 */ /* 0x0003e4000c101524 */
.L_x_41254:
[----:B------:R-:W-:Y:S05]  /*fc90*/  BSYNC.RECONVERGENT B8 ;  /* 0x0000000000087941 */ /* 0x000fea0003800200 */
.L_x_41253:
        /* <DEDUP_REMOVED lines=357> */
.L_x_41275:
        /* <DEDUP_REMOVED lines=13> */
.L_x_41285:
        /* <DEDUP_REMOVED lines=29> */
.L_x_41278:
[----:B------:R-:W-:Y:S05]  /*11590*/  BSYNC.RECONVERGENT B6 ;  /* 0x0000000000067941 */ /* 0x000fea0003800200 */
.L_x_41277:
        /* <DEDUP_REMOVED lines=40> */
.L_x_41280:
[----:B------:R-:W-:Y:S05]  /*11820*/  BSYNC.RECONVERGENT B6 ;  /* 0x0000000000067941 */ /* 0x000fea0003800200 */
.L_x_41279:
        /* <DEDUP_REMOVED lines=41> */
.L_x_41282:
[----:B------:R-:W-:Y:S05]  /*11ac0*/  BSYNC.RECONVERGENT B6 ;  /* 0x0000000000067941 */ /* 0x000fea0003800200 */
.L_x_41281:
        /* <DEDUP_REMOVED lines=41> */
.L_x_41284:
[----:B------:R-:W-:Y:S05]  /*11d60*/  BSYNC.RECONVERGENT B6 ;  /* 0x0000000000067941 */ /* 0x000fea0003800200 */
.L_x_41283:
        /* <DEDUP_REMOVED lines=19> */
.L_x_41276:
        /* <DEDUP_REMOVED lines=35> */
.L_x_41288:
[----:B------:R-:W-:Y:S05]  /*120d0*/  BSYNC.RECONVERGENT B6 ;  /* 0x0000000000067941 */ /* 0x000fea0003800200 */
.L_x_41287:
        /* <DEDUP_REMOVED lines=45> */
.L_x_41290:
[----:B------:R-:W-:Y:S05]  /*123b0*/  BSYNC.RECONVERGENT B6 ;  /* 0x0000000000067941 */ /* 0x000fea0003800200 */
.L_x_41289:
        /* <DEDUP_REMOVED lines=45> */
.L_x_41292:
[----:B------:R-:W-:Y:S05]  /*12690*/  BSYNC.RECONVERGENT B6 ;  /* 0x0000000000067941 */ /* 0x000fea0003800200 */
.L_x_41291:
        /* <DEDUP_REMOVED lines=10> */
.L_x_41286:
        /* <DEDUP_REMOVED lines=10> */
.L_x_41274:
[----:B------:R-:W-:Y:S05]  /*127e0*/  BSYNC.RECONVERGENT B8 ;  /* 0x0000000000087941 */ /* 0x000fea0003800200 */
.L_x_41273:
        /* <DEDUP_REMOVED lines=353> */
.L_x_41293:
        /* <DEDUP_REMOVED lines=17> */
.L_x_41303:
        /* <DEDUP_REMOVED lines=29> */
.L_x_41296:
[----:B------:R-:W-:Y:S05]  /*140e0*/  BSYNC.RECONVERGENT B6 ;  /* 0x0000000000067941 */ /* 0x000fea0003800200 */
.L_x_41295:
        /* <DEDUP_REMOVED lines=40> */
.L_x_41298:
[----:B------:R-:W-:Y:S05]  /*14370*/  BSYNC.RECONVERGENT B6 ;  /* 0x0000000000067941 */ /* 0x000fea0003800200 */
.L_x_41297:
        /* <DEDUP_REMOVED lines=41> */
.L_x_41300:
[----:B------:R-:W-:Y:S05]  /*14610*/  BSYNC.RECONVERGENT B6 ;  /* 0x0000000000067941 */ /* 0x000fea0003800200 */
.L_x_41299:
        /* <DEDUP_REMOVED lines=41> */
.L_x_41302:
[----:B------:R-:W-:Y:S05]  /*148b0*/  BSYNC.RECONVERGENT B6 ;  /* 0x0000000000067941 */ /* 0x000fea0003800200 */
.L_x_41301:
        /* <DEDUP_REMOVED lines=19> */
.L_x_41294:
        /* <DEDUP_REMOVED lines=35> */
.L_x_41306:
[----:B------:R-:W-:Y:S05]  /*14c20*/  BSYNC.RECONVERGENT B6 ;  /* 0x0000000000067941 */ /* 0x000fea0003800200 */
.L_x_41305:
        /* <DEDUP_REMOVED lines=45> */
.L_x_41308:
[----:B------:R-:W-:Y:S05]  /*14f00*/  BSYNC.RECONVERGENT B6 ;  /* 0x0000000000067941 */ /* 0x000fea0003800200 */
.L_x_41307:
        /* <DEDUP_REMOVED lines=46> */
.L_x_41310:
[----:B------:R-:W-:Y:S05]  /*151f0*/  BSYNC.RECONVERGENT B6 ;  /* 0x0000000000067941 */ /* 0x000fea0003800200 */
.L_x_41309:
        /* <DEDUP_REMOVED lines=10> */
.L_x_41304:
[----:B------:R-:W0:Y:S02]  /*152a0*/  LDCU.64 UR4, c[0x0][0x5f0] ;  /* 0x0000be00ff0477ac */ /* 0x000e240008000a00 */
[----:B0-----:R-:W-:-:S04]  /*152b0*/  IADD3 R28, P0, P1, R34, UR4, R28 ;  /* 0x00000004221c7c10 */ /* 0x001fc8000f91e01c */
[----:B------:R-:W-:-:S05]  /*152c0*/  IADD3.X R29, PT, PT, R35, UR5, RZ, P0, P1 ;  /* 0x00000005231d7c10 */ /* 0x000fca00087e24ff */
[----:B------:R-:W2:Y:S02]  /*152d0*/  LDG.E.U16 R28, desc[UR36][R28.64] ;  /* 0x000000241c1c7981 */ /* 0x000ea4000c1e1500 */
[----:B--2---:R-:W-:-:S05]  /*152e0*/  PRMT R3, R28, 0x7710, RZ ;  /* 0x000077101c037816 */ /* 0x004fca00000000ff */
[----:B------:R-:W-:Y:S01]  /*152f0*/  STG.E.U16 desc[UR36][R16.64], R3 ;  /* 0x0000000310007986 */ /* 0x000fe2000c101524 */
[----:B------:R-:W-:Y:S05]  /*15300*/  EXIT ;  /* 0x000000000000794d */ /* 0x000fea0003800000 */
.L_x_41311:
        /* <DEDUP_REMOVED lines=15> */
.L_x_42035:


//--------------------- .text._ZN2at6native24index_elementwise_kernelILi128ELi4EZNS0_16gpu_index_kernelIZNS0_17index_kernel_implINS0_10OpaqueTypeILi8EEEEEvRNS_18TensorIteratorBaseEN3c108ArrayRefIlEESA_EUlPcPKclE_EEvS7_SA_SA_RKT_bEUliE_EEvlT1_ --------------------------
	.section	.text._ZN2at6native24index_elementwise_kernelILi128ELi4EZNS0_16gpu_index_kernelIZNS0_17index_kernel_implINS0_10OpaqueTypeILi8EEEEEvRNS_18TensorIteratorBaseEN3c108ArrayRefIlEESA_EUlPcPKclE_EEvS7_SA_SA_RKT_bEUliE_EEvlT1_,"ax",@progbits
	.align	128
        .global         _ZN2at6native24index_elementwise_kernelILi128ELi4EZNS0_16gpu_index_kernelIZNS0_17index_kernel_implINS0_10OpaqueTypeILi8EEEEEvRNS_18TensorIteratorBaseEN3c108ArrayRefIlEESA_EUlPcPKclE_EEvS7_SA_SA_RKT_bEUliE_EEvlT1_
        .type           _ZN2at6native24index_elementwise_kernelILi128ELi4EZNS0_16gpu_index_kernelIZNS0_17index_kernel_implINS0_10OpaqueTypeILi8EEEEEvRNS_18TensorIteratorBaseEN3c108ArrayRefIlEESA_EUlPcPKclE_EEvS7_SA_SA_RKT_bEUliE_EEvlT1_,@function
        .size           _ZN2at6native24index_elementwise_kernelILi128ELi4EZNS0_16gpu_index_kernelIZNS0_17index_kernel_implINS0_10OpaqueTypeILi8EEEEEvRNS_18TensorIteratorBaseEN3c108ArrayRefIlEESA_EUlPcPKclE_EEvS7_SA_SA_RKT_bEUliE_EEvlT1_,(.L_x_42036 - _ZN2at6native24index_elementwise_kernelILi128ELi4EZNS0_16gpu_index_kernelIZNS0_17index_kernel_implINS0_10OpaqueTypeILi8EEEEEvRNS_18TensorIteratorBaseEN3c108ArrayRefIlEESA_EUlPcPKclE_EEvS7_SA_SA_RKT_bEUliE_EEvlT1_)
        .other          _ZN2at6native24index_elementwise_kernelILi128ELi4EZNS0_16gpu_index_kernelIZNS0_17index_kernel_implINS0_10OpaqueTypeILi8EEEEEvRNS_18TensorIteratorBaseEN3c108ArrayRefIlEESA_EUlPcPKclE_EEvS7_SA_SA_RKT_bEUliE_EEvlT1_,@"STO_CUDA_ENTRY STV_DEFAULT"
_ZN2at6native24index_elementwise_kernelILi128ELi4EZNS0_16gpu_index_kernelIZNS0_17index_kernel_implINS0_10OpaqueTypeILi8EEEEEvRNS_18TensorIteratorBaseEN3c108ArrayRefIlEESA_EUlPcPKclE_EEvS7_SA_SA_RKT_bEUliE_EEvlT1_:
.text._ZN2at6native24index_elementwise_kernelILi128ELi4EZNS0_16gpu_index_kernelIZNS0_17index_kernel_implINS0_10OpaqueTypeILi8EEEEEvRNS_18TensorIteratorBaseEN3c108ArrayRefIlEESA_EUlPcPKclE_EEvS7_SA_SA_RKT_bEUliE_EEvlT1_:
        /* <DEDUP_REMOVED lines=37> */
.L_x_41315:
[----:B------:R-:W-:Y:S05]  /*0250*/  BSYNC.RECONVERGENT B0 ;  /* 0x0000000000007941 */ /* 0x000fea0003800200 */
.L_x_41314:
        /* <DEDUP_REMOVED lines=8> */
.L_x_41313:
        /* <DEDUP_REMOVED lines=317> */
.L_x_41318:
        /* <DEDUP_REMOVED lines=9> */
.L_x_41317:
[----:B------:R-:W-:Y:S05]  /*1740*/  BSYNC.RECONVERGENT B0 ;  /* 0x0000000000007941 */ /* 0x000fea0003800200 */
.L_x_41316:
        /* <DEDUP_REMOVED lines=313> */
.L_x_41321:
        /* <DEDUP_REMOVED lines=9> */
.L_x_41320:
[----:B------:R-:W-:Y:S05]  /*2b70*/  BSYNC.RECONVERGENT B0 ;  /* 0x0000000000007941 */ /* 0x000fea0003800200 */
.L_x_41319:
        /* <DEDUP_REMOVED lines=313> */
.L_x_41324:
        /* <DEDUP_REMOVED lines=9> */
.L_x_41323:
[----:B------:R-:W-:Y:S05]  /*3fa0*/  BSYNC.RECONVERGENT B0 ;  /* 0x0000000000007941 */ /* 0x000fea0003800200 */
.L_x_41322:
        /* <DEDUP_REMOVED lines=312> */
.L_x_41325:
        /* <DEDUP_REMOVED lines=9> */
.L_x_41312:
        /* <DEDUP_REMOVED lines=27> */
.L_x_41338:
        /* <DEDUP_REMOVED lines=27> */
.L_x_41331:
[----:B------:R-:W-:Y:S05]  /*5720*/  BSYNC.RECONVERGENT B6 ;  /* 0x0000000000067941 */ /* 0x000fea0003800200 */
.L_x_41330:
        /* <DEDUP_REMOVED lines=40> */
.L_x_41333:
[----:B------:R-:W-:Y:S05]  /*59b0*/  BSYNC.RECONVERGENT B6 ;  /* 0x0000000000067941 */ /* 0x000fea0003800200 */
.L_x_41332:
        /* <DEDUP_REMOVED lines=39> */
.L_x_41335:
[----:B------:R-:W-:Y:S05]  /*5c30*/  BSYNC.RECONVERGENT B6 ;  /* 0x0000000000067941 */ /* 0x000fea0003800200 */
.L_x_41334:
        /* <DEDUP_REMOVED lines=40> */
.L_x_41337:
[----:B------:R-:W-:Y:S05]  /*5ec0*/  BSYNC.RECONVERGENT B6 ;  /* 0x0000000000067941 */ /* 0x000fea0003800200 */
.L_x_41336:
        /* <DEDUP_REMOVED lines=20> */
.L_x_41329:
        /* <DEDUP_REMOVED lines=32> */
.L_x_41340:
        /* <DEDUP_REMOVED lines=45> */
.L_x_41341:
        /* <DEDUP_REMOVED lines=44> */
.L_x_41342:
        /* <DEDUP_REMOVED lines=12> */
.L_x_41339:
[----:B------:R-:W0:Y:S02]  /*6860*/  LDCU.64 UR4, c[0x0][0x5f0] ;  /* 0x0000be00ff0477ac */ /* 0x000e240008000a00 */
[----:B0-----:R-:W-:-:S04]  /*6870*/  IADD3 R4, P0, PT, R32, UR4, RZ ;  /* 0x0000000420047c10 */ /* 0x001fc8000ff1e0ff */
[----:B------:R-:W-:-:S06]  /*6880*/  IADD3.X R5, PT, PT, R31, UR5, RZ, P0, !PT ;  /* 0x000000051f057c10 */ /* 0x000fcc00087fe4ff */
[----:B------:R-:W2:Y:S01]  /*6890*/  LDG.E.64 R4, desc[UR36][R4.64] ;  /* 0x0000002404047981 */ /* 0x000ea2000c1e1b00 */
[----:B------:R-:W2:Y:S01]  /*68a0*/  LDC.64 R6, c[0x0][0x5e8] ;  /* 0x00017a00ff067b82 */ /* 0x000ea20000000a00 */
[----:B------:R-:W-:Y:S02]  /*68b0*/  IADD3 R33, PT, PT, R33, 0x80, RZ ;  /* 0x0000008021217810 */ /* 0x000fe40007ffe0ff */
[----:B--2---:R0:W-:Y:S05]  /*68c0*/  STG.E.64 desc[UR36][R6.64], R4 ;  /* 0x0000000406007986 */ /* 0x0041ea000c101b24 */
.L_x_41328:
[----:B------:R-:W-:Y:S05]  /*68d0*/  BSYNC.RECONVERGENT B8 ;  /* 0x0000000000087941 */ /* 0x000fea0003800200 */
.L_x_41327:
        /* <DEDUP_REMOVED lines=20> */
.L_x_41354:
        /* <DEDUP_REMOVED lines=27> */
.L_x_41347:
[----:B------:R-:W-:Y:S05]  /*6bd0*/  BSYNC.RECONVERGENT B6 ;  /* 0x0000000000067941 */ /* 0x000fea0003800200 */
.L_x_41346:
        /* <DEDUP_REMOVED lines=40> */
.L_x_41349:
[----:B------:R-:W-:Y:S05]  /*6e60*/  BSYNC.RECONVERGENT B6 ;  /* 0x0000000000067941 */ /* 0x000fea0003800200 */
.L_x_41348:
        /* <DEDUP_REMOVED lines=39> */
.L_x_41351:
[----:B------:R-:W-:Y:S05]  /*70e0*/  BSYNC.RECONVERGENT B6 ;  /* 0x0000000000067941 */ /* 0x000fea0003800200 */
.L_x_41350:
        /* <DEDUP_REMOVED lines=40> */
.L_x_41353:
[----:B------:R-:W-:Y:S05]  /*7370*/  BSYNC.RECONVERGENT B6 ;  /* 0x0000000000067941 */ /* 0x000fea0003800200 */
.L_x_41352:
        /* <DEDUP_REMOVED lines=20> */
.L_x_41345:
        /* <DEDUP_REMOVED lines=32> */
.L_x_41356:
        /* <DEDUP_REMOVED lines=45> */
.L_x_41357:
        /* <DEDUP_REMOVED lines=45> */
.L_x_41358:
        /* <DEDUP_REMOVED lines=12> */
.L_x_41355:
[----:B------:R-:W0:Y:S02]  /*7d20*/  LDCU.64 UR4, c[0x0][0x5f0] ;  /* 0x0000be00ff0477ac */ /* 0x000e240008000a00 */
[----:B0-----:R-:W-:-:S04]  /*7d30*/  IADD3 R4, P0, PT, R32, UR4, RZ ;  /* 0x0000000420047c10 */ /* 0x001fc8000ff1e0ff */
[----:B------:R-:W-:-:S06]  /*7d40*/  IADD3.X R5, PT, PT, R31, UR5, RZ, P0, !PT ;  /* 0x000000051f057c10 */ /* 0x000fcc00087fe4ff */
[----:B------:R-:W2:Y:S01]  /*7d50*/  LDG.E.64 R4, desc[UR36][R4.64] ;  /* 0x0000002404047981 */ /* 0x000ea2000c1e1b00 */
[----:B------:R-:W2:Y:S01]  /*7d60*/  LDC.64 R6, c[0x0][0x5e8] ;  /* 0x00017a00ff067b82 */ /* 0x000ea20000000a00 */
[----:B------:R-:W-:Y:S02]  /*7d70*/  IADD3 R33, PT, PT, R33, 0x80, RZ ;  /* 0x0000008021217810 */ /* 0x000fe40007ffe0ff */
[----:B--2---:R1:W-:Y:S05]  /*7d80*/  STG.E.64 desc[UR36][R6.64], R4 ;  /* 0x0000000406007986 */ /* 0x0043ea000c101b24 */
.L_x_41344:
[----:B------:R-:W-:Y:S05]  /*7d90*/  BSYNC.RECONVERGENT B8 ;  /* 0x0000000000087941 */ /* 0x000fea0003800200 */
.L_x_41343:
        /* <DEDUP_REMOVED lines=19> */
.L_x_41370:
        /* <DEDUP_REMOVED lines=27> */
.L_x_41363:
[----:B------:R-:W-:Y:S05]  /*8080*/  BSYNC.RECONVERGENT B6 ;  /* 0x0000000000067941 */ /* 0x000fea0003800200 */
.L_x_41362:
        /* <DEDUP_REMOVED lines=38> */
.L_x_41365:
[----:B------:R-:W-:Y:S05]  /*82f0*/  BSYNC.RECONVERGENT B6 ;  /* 0x0000000000067941 */ /* 0x000fea0003800200 */
.L_x_41364:
        /* <DEDUP_REMOVED lines=39> */
.L_x_41367:
[----:B------:R-:W-:Y:S05]  /*8570*/  BSYNC.RECONVERGENT B6 ;  /* 0x0000000000067941 */ /* 0x000fea0003800200 */
.L_x_41366:
        /* <DEDUP_REMOVED lines=39> */
.L_x_41369:
[----:B------:R-:W-:Y:S05]  /*87f0*/  BSYNC.RECONVERGENT B6 ;  /* 0x0000000000067941 */ /* 0x000fea0003800200 */
.L_x_41368:
        /* <DEDUP_REMOVED lines=19> */
.L_x_41361:
        /* <DEDUP_REMOVED lines=32> */
.L_x_41372:
        /* <DEDUP_REMOVED lines=42> */
.L_x_41373:
        /* <DEDUP_REMOVED lines=42> */
.L_x_41374:
        /* <DEDUP_REMOVED lines=10> */
.L_x_41371:
[----:B------:R-:W2:Y:S02]  /*9110*/  LDCU.64 UR4, c[0x0][0x5f0] ;  /* 0x0000be00ff0477ac */ /* 0x000ea40008000a00 */
[----:B--2---:R-:W-:-:S04]  /*9120*/  IADD3 R26, P0, PT, R26, UR4, RZ ;  /* 0x000000041a1a7c10 */ /* 0x004fc8000ff1e0ff */
[----:B------:R-:W-:-:S06]  /*9130*/  IADD3.X R27, PT, PT, R27, UR5, RZ, P0, !PT ;  /* 0x000000051b1b7c10 */ /* 0x000fcc00087fe4ff */
[----:B------:R-:W2:Y:S01]  /*9140*/  LDG.E.64 R26, desc[UR36][R26.64] ;  /* 0x000000241a1a7981 */ /* 0x000ea2000c1e1b00 */
[----:B01----:R-:W2:Y:S01]  /*9150*/  LDC.64 R4, c[0x0][0x5e8] ;  /* 0x00017a00ff047b82 */ /* 0x003ea20000000a00 */
[----:B------:R-:W-:Y:S02]  /*9160*/  IADD3 R33, PT, PT, R33, 0x80, RZ ;  /* 0x0000008021217810 */ /* 0x000fe40007ffe0ff */
[----:B--2---:R2:W-:Y:S05]  /*9170*/  STG.E.64 desc[UR36][R4.64], R26 ;  /* 0x0000001a04007986 */ /* 0x0045ea000c101b24 */
.L_x_41360:
[----:B------:R-:W-:Y:S05]  /*9180*/  BSYNC.RECONVERGENT B8 ;  /* 0x0000000000087941 */ /* 0x000fea0003800200 */
.L_x_41359:
        /* <DEDUP_REMOVED lines=18> */
.L_x_41384:
        /* <DEDUP_REMOVED lines=27> */
.L_x_41377:
[----:B------:R-:W-:Y:S05]  /*9460*/  BSYNC.RECONVERGENT B6 ;  /* 0x0000000000067941 */ /* 0x000fea0003800200 */
.L_x_41376:
        /* <DEDUP_REMOVED lines=38> */
.L_x_41379:
[----:B------:R-:W-:Y:S05]  /*96d0*/  BSYNC.RECONVERGENT B6 ;  /* 0x0000000000067941 */ /* 0x000fea0003800200 */
.L_x_41378:
        /* <DEDUP_REMOVED lines=39> */
.L_x_41381:
[----:B------:R-:W-:Y:S05]  /*9950*/  BSYNC.RECONVERGENT B6 ;  /* 0x0000000000067941 */ /* 0x000fea0003800200 */
.L_x_41380:
        /* <DEDUP_REMOVED lines=39> */
.L_x_41383:
[----:B------:R-:W-:Y:S05]  /*9bd0*/  BSYNC.RECONVERGENT B6 ;  /* 0x0000000000067941 */ /* 0x000fea0003800200 */
.L_x_41382:
        /* <DEDUP_REMOVED lines=19> */
.L_x_41375:
        /* <DEDUP_REMOVED lines=31> */
.L_x_41386:
        /* <DEDUP_REMOVED lines=42> */
.L_x_41387:
        /* <DEDUP_REMOVED lines=42> */
.L_x_41388:
        /* <DEDUP_REMOVED lines=10> */
.L_x_41385:
[----:B------:R-:W2:Y:S02]  /*a4e0*/  LDCU.64 UR4, c[0x0][0x5f0] ;  /* 0x0000be00ff0477ac */ /* 0x000ea40008000a00 */
[----:B--2---:R-:W-:-:S04]  /*a4f0*/  IADD3 R26, P0, PT, R26, UR4, RZ ;  /* 0x000000041a1a7c10 */ /* 0x004fc8000ff1e0ff */
[----:B------:R-:W-:-:S06]  /*a500*/  IADD3.X R27, PT, PT, R27, UR5, RZ, P0, !PT ;  /* 0x000000051b1b7c10 */ /* 0x000fcc00087fe4ff */
[----:B------:R-:W2:Y:S01]  /*a510*/  LDG.E.64 R26, desc[UR36][R26.64] ;  /* 0x000000241a1a7981 */ /* 0x000ea2000c1e1b00 */
[----:B------:R-:W2:Y:S03]  /*a520*/  LDC.64 R2, c[0x0][0x5e8] ;  /* 0x00017a00ff027b82 */ /* 0x000ea60000000a00 */
[----:B--2---:R-:W-:Y:S01]  /*a530*/  STG.E.64 desc[UR36][R2.64], R26 ;  /* 0x0000001a02007986 */ /* 0x004fe2000c101b24 */
[----:B------:R-:W-:Y:S05]  /*a540*/  EXIT ;  /* 0x000000000000794d */ /* 0x000fea0003800000 */
.L_x_41326:
        /* <DEDUP_REMOVED lines=357> */
.L_x_41391:
        /* <DEDUP_REMOVED lines=13> */
.L_x_41401:
        /* <DEDUP_REMOVED lines=29> */
.L_x_41394:
[----:B------:R-:W-:Y:S05]  /*be40*/  BSYNC.RECONVERGENT B6 ;  /* 0x0000000000067941 */ /* 0x000fea0003800200 */
.L_x_41393:
        /* <DEDUP_REMOVED lines=40> */
.L_x_41396:
[----:B------:R-:W-:Y:S05]  /*c0d0*/  BSYNC.RECONVERGENT B6 ;  /* 0x0000000000067941 */ /* 0x000fea0003800200 */
.L_x_41395:
        /* <DEDUP_REMOVED lines=41> */
.L_x_41398:
[----:B------:R-:W-:Y:S05]  /*c370*/  BSYNC.RECONVERGENT B6 ;  /* 0x0000000000067941 */ /* 0x000fea0003800200 */
.L_x_41397:
        /* <DEDUP_REMOVED lines=41> */
.L_x_41400:
[----:B------:R-:W-:Y:S05]  /*c610*/  BSYNC.RECONVERGENT B6 ;  /* 0x0000000000067941 */ /* 0x000fea0003800200 */
.L_x_41399:
        /* <DEDUP_REMOVED lines=19> */
.L_x_41392:
        /* <DEDUP_REMOVED lines=35> */
.L_x_41404:
[----:B------:R-:W-:Y:S05]  /*c980*/  BSYNC.RECONVERGENT B6 ;  /* 0x0000000000067941 */ /* 0x000fea0003800200 */
.L_x_41403:
        /* <DEDUP_REMOVED lines=45> */
.L_x_41406:
[----:B------:R-:W-:Y:S05]  /*cc60*/  BSYNC.RECONVERGENT B6 ;  /* 0x0000000000067941 */ /* 0x000fea0003800200 */
.L_x_41405:
        /* <DEDUP_REMOVED lines=46> */
.L_x_41408:
[----:B------:R-:W-:Y:S05]  /*cf50*/  BSYNC.RECONVERGENT B6 ;  /* 0x0000000000067941 */ /* 0x000fea0003800200 */
.L_x_41407:
        /* <DEDUP_REMOVED lines=10> */
.L_x_41402:
[----:B------:R-:W0:Y:S02]  /*d000*/  LDCU.64 UR4, c[0x0][0x5f0] ;  /* 0x0000be00ff0477ac */ /* 0x000e240008000a00 */
[----:B0-----:R-:W-:-:S04]  /*d010*/  IADD3 R34, P0, P1, R34, UR4, R31 ;  /* 0x0000000422227c10 */ /* 0x001fc8000f91e01f */
[----:B------:R-:W-:Y:S01]  /*d020*/  IADD3.X R35, PT, PT, R35, UR5, RZ, P0, P1 ;  /* 0x0000000523237c10 */ /* 0x000fe200087e24ff */
[----:B------:R-:W0:Y:S05]  /*d030*/  LDCU.64 UR4, c[0x0][0x5e8] ;  /* 0x0000bd00ff0477ac */ /* 0x000e2a0008000a00 */
[----:B------:R-:W2:Y:S01]  /*d040*/  LDG.E.64 R34, desc[UR36][R34.64] ;  /* 0x0000002422227981 */ /* 0x000ea2000c1e1b00 */
[----:B------:R-:W-:Y:S01]  /*d050*/  VIADD R33, R33, 0x80 ;  /* 0x0000008021217836 */ /* 0x000fe20000000000 */
[----:B0-----:R-:W-:-:S04]  /*d060*/  IADD3 R2, P0, PT, R32, UR4, RZ ;  /* 0x0000000420027c10 */ /* 0x001fc8000ff1e0ff */
[----:B------:R-:W-:-:S05]  /*d070*/  IADD3.X R3, PT, PT, RZ, UR5, RZ, P0, !PT ;  /* 0x00000005ff037c10 */ /* 0x000fca00087fe4ff */
[----:B--2---:R0:W-:Y:S04]  /*d080*/  STG.E.64 desc[UR36][R2.64], R34 ;  /* 0x0000002202007986 */ /* 0x0041e8000c101b24 */
.L_x_41390:
[----:B------:R-:W-:Y:S05]  /*d090*/  BSYNC.RECONVERGENT B8 ;  /* 0x0000000000087941 */ /* 0x000fea0003800200 */
.L_x_41389:
        /* <DEDUP_REMOVED lines=353> */
.L_x_41411:
        /* <DEDUP_REMOVED lines=14> */
.L_x_41421:
        /* <DEDUP_REMOVED lines=29> */
.L_x_41414:
[----:B------:R-:W-:Y:S05]  /*e960*/  BSYNC.RECONVERGENT B6 ;  /* 0x0000000000067941 */ /* 0x000fea0003800200 */
.L_x_41413:
        /* <DEDUP_REMOVED lines=40> */
.L_x_41416:
[----:B------:R-:W-:Y:S05]  /*ebf0*/  BSYNC.RECONVERGENT B6 ;  /* 0x0000000000067941 */ /* 0x000fea0003800200 */
.L_x_41415:
        /* <DEDUP_REMOVED lines=41> */
.L_x_41418:
[----:B------:R-:W-:Y:S05]  /*ee90*/  BSYNC.RECONVERGENT B6 ;  /* 0x0000000000067941 */ /* 0x000fea0003800200 */
.L_x_41417:
        /* <DEDUP_REMOVED lines=41> */
.L_x_41420:
[----:B------:R-:W-:Y:S05]  /*f130*/  BSYNC.RECONVERGENT B6 ;  /* 0x0000000000067941 */ /* 0x000fea0003800200 */
.L_x_41419:
        /* <DEDUP_REMOVED lines=19> */
.L_x_41412:
        /* <DEDUP_REMOVED lines=35> */
.L_x_41424:
[----:B------:R-:W-:Y:S05]  /*f4a0*/  BSYNC.RECONVERGENT B6 ;  /* 0x0000000000067941 */ /* 0x000fea0003800200 */
.L_x_41423:
        /* <DEDUP_REMOVED lines=45> */
.L_x_41426:
[----:B------:R-:W-:Y:S05]  /*f780*/  BSYNC.RECONVERGENT B6 ;  /* 0x0000000000067941 */ /* 0x000fea0003800200 */
.L_x_41425:
        /* <DEDUP_REMOVED lines=46> */
.L_x_41428:
[----:B------:R-:W-:Y:S05]  /*fa70*/  BSYNC.RECONVERGENT B6 ;  /* 0x0000000000067941 */ /* 0x000fea0003800200 */
.L_x_41427:
        /* <DEDUP_REMOVED lines=10> */
.L_x_41422:
[----:B------:R-:W0:Y:S02]  /*fb20*/  LDCU.64 UR4, c[0x0][0x5f0] ;  /* 0x0000be00ff0477ac */ /* 0x000e240008000a00 */
[----:B0-----:R-:W-:-:S04]  /*fb30*/  IADD3 R34, P0, P1, R34, UR4, R31 ;  /* 0x0000000422227c10 */ /* 0x001fc8000f91e01f */
[----:B------:R-:W-:Y:S01]  /*fb40*/  IADD3.X R35, PT, PT, R35, UR5, RZ, P0, P1 ;  /* 0x0000000523237c10 */ /* 0x000fe200087e24ff */
[----:B------:R-:W0:Y:S05]  /*fb50*/  LDCU.64 UR4, c[0x0][0x5e8] ;  /* 0x0000bd00ff0477ac */ /* 0x000e2a0008000a00 */
[----:B------:R-:W2:Y:S01]  /*fb60*/  LDG.E.64 R34, desc[UR36][R34.64] ;  /* 0x0000002422227981 */ /* 0x000ea2000c1e1b00 */
[----:B------:R-:W-:Y:S02]  /*fb70*/  IADD3 R33, PT, PT, R33, 0x80, RZ ;  /* 0x0000008021217810 */ /* 0x000fe40007ffe0ff */
[----:B0-----:R-:W-:-:S05]  /*fb80*/  IADD3 R2, P0, PT, R32, UR4, RZ ;  /* 0x0000000420027c10 */ /* 0x001fca000ff1e0ff */
[----:B------:R-:W-:-:S05]  /*fb90*/  IMAD.X R3, RZ, RZ, UR5, P0 ;  /* 0x00000005ff037e24 */ /* 0x000fca00080e06ff */
[----:B--2---:R1:W-:Y:S03]  /*fba0*/  STG.E.64 desc[UR36][R2.64], R34 ;  /* 0x0000002202007986 */ /* 0x0043e6000c101b24 */
.L_x_41410:
[----:B------:R-:W-:Y:S05]  /*fbb0*/  BSYNC.RECONVERGENT B8 ;  /* 0x0000000000087941 */ /* 0x000fea0003800200 */
.L_x_41409:
        /* <DEDUP_REMOVED lines=357> */
.L_x_41431:
        /* <DEDUP_REMOVED lines=13> */
.L_x_41441:
        /* <DEDUP_REMOVED lines=29> */
.L_x_41434:
[----:B------:R-:W-:Y:S05]  /*114b0*/  BSYNC.RECONVERGENT B6 ;  /* 0x0000000000067941 */ /* 0x000fea0003800200 */
.L_x_41433:
        /* <DEDUP_REMOVED lines=40> */
.L_x_41436:
[----:B------:R-:W-:Y:S05]  /*11740*/  BSYNC.RECONVERGENT B6 ;  /* 0x0000000000067941 */ /* 0x000fea0003800200 */
.L_x_41435:
        /* <DEDUP_REMOVED lines=41> */
.L_x_41438:
[----:B------:R-:W-:Y:S05]  /*119e0*/  BSYNC.RECONVERGENT B6 ;  /* 0x0000000000067941 */ /* 0x000fea0003800200 */
.L_x_41437:
        /* <DEDUP_REMOVED lines=41> */
.L_x_41440:
[----:B------:R-:W-:Y:S05]  /*11c80*/  BSYNC.RECONVERGENT B6 ;  /* 0x0000000000067941 */ /* 0x000fea0003800200 */
.L_x_41439:
        /* <DEDUP_REMOVED lines=19> */
.L_x_41432:
        /* <DEDUP_REMOVED lines=35> */
.L_x_41444:
[----:B------:R-:W-:Y:S05]  /*11ff0*/  BSYNC.RECONVERGENT B6 ;  /* 0x0000000000067941 */ /* 0x000fea0003800200 */
.L_x_41443:
        /* <DEDUP_REMOVED lines=45> */
.L_x_41446:
[----:B------:R-:W-:Y:S05]  /*122d0*/  BSYNC.RECONVERGENT B6 ;  /* 0x0000000000067941 */ /* 0x000fea0003800200 */
.L_x_41445:
        /* <DEDUP_REMOVED lines=45> */
.L_x_41448:
[----:B------:R-:W-:Y:S05]  /*125b0*/  BSYNC.RECONVERGENT B6 ;  /* 0x0000000000067941 */ /* 0x000fea0003800200 */
.L_x_41447:
        /* <DEDUP_REMOVED lines=10> */
.L_x_41442:
        /* <DEDUP_REMOVED lines=9> */
.L_x_41430:
[----:B------:R-:W-:Y:S05]  /*126f0*/  BSYNC.RECONVERGENT B8 ;  /* 0x0000000000087941 */ /* 0x000fea0003800200 */
.L_x_41429:
        /* <DEDUP_REMOVED lines=353> */
.L_x_41449:
        /* <DEDUP_REMOVED lines=17> */
.L_x_41459:
        /* <DEDUP_REMOVED lines=29> */
.L_x_41452:
[----:B------:R-:W-:Y:S05]  /*13ff0*/  BSYNC.RECONVERGENT B6 ;  /* 0x0000000000067941 */ /* 0x000fea0003800200 */
.L_x_41451:
        /* <DEDUP_REMOVED lines=40> */
.L_x_41454:
[----:B------:R-:W-:Y:S05]  /*14280*/  BSYNC.RECONVERGENT B6 ;  /* 0x0000000000067941 */ /* 0x000fea0003800200 */
.L_x_41453:
        /* <DEDUP_REMOVED lines=41> */
.L_x_41456:
[----:B------:R-:W-:Y:S05]  /*14520*/  BSYNC.RECONVERGENT B6 ;  /* 0x0000000000067941 */ /* 0x000fea0003800200 */
.L_x_41455:
        /* <DEDUP_REMOVED lines=41> */
.L_x_41458:
[----:B------:R-:W-:Y:S05]  /*147c0*/  BSYNC.RECONVERGENT B6 ;  /* 0x0000000000067941 */ /* 0x000fea0003800200 */
.L_x_41457:
        /* <DEDUP_REMOVED lines=19> */
.L_x_41450:
        /* <DEDUP_REMOVED lines=35> */
.L_x_41462:
[----:B------:R-:W-:Y:S05]  /*14b30*/  BSYNC.RECONVERGENT B6 ;  /* 0x0000000000067941 */ /* 0x000fea0003800200 */
.L_x_41461:
        /* <DEDUP_REMOVED lines=45> */
.L_x_41464:
[----:B------:R-:W-:Y:S05]  /*14e10*/  BSYNC.RECONVERGENT B6 ;  /* 0x0000000000067941 */ /* 0x000fea0003800200 */
.L_x_41463:
        /* <DEDUP_REMOVED lines=46> */
.L_x_41466:
[----:B------:R-:W-:Y:S05]  /*15100*/  BSYNC.RECONVERGENT B6 ;  /* 0x0000000000067941 */ /* 0x000fea0003800200 */
.L_x_41465:
        /* <DEDUP_REMOVED lines=10> */
.L_x_41460:
[----:B------:R-:W0:Y:S02]  /*151b0*/  LDCU.64 UR4, c[0x0][0x5f0] ;  /* 0x0000be00ff0477ac */ /* 0x000e240008000a00 */
[----:B0-----:R-:W-:-:S04]  /*151c0*/  IADD3 R28, P0, P1, R34, UR4, R28 ;  /* 0x00000004221c7c10 */ /* 0x001fc8000f91e01c */
[----:B------:R-:W-:-:S06]  /*151d0*/  IADD3.X R29, PT, PT, R35, UR5, RZ, P0, P1 ;  /* 0x00000005231d7c10 */ /* 0x000fcc00087e24ff */
[----:B------:R-:W2:Y:S04]  /*151e0*/  LDG.E.64 R28, desc[UR36][R28.64] ;  /* 0x000000241c1c7981 */ /* 0x000ea8000c1e1b00 */
[----:B--2---:R-:W-:Y:S01]  /*151f0*/  STG.E.64 desc[UR36][R16.64], R28 ;  /* 0x0000001c10007986 */ /* 0x004fe2000c101b24 */
[----:B------:R-:W-:Y:S05]  /*15200*/  EXIT ;  /* 0x000000000000794d */ /* 0x000fea0003800000 */
.L_x_41467:
        /* <DEDUP_REMOVED lines=15> */
.L_x_42036:


//--------------------- .text._ZN2at6native24index_elementwise_kernelILi128ELi4EZNS0_16gpu_index_kernelIZNS0_17index_kernel_implINS0_10OpaqueTypeILi4EEEEEvRNS_18TensorIteratorBaseEN3c108ArrayRefIlEESA_EUlPcPKclE_EEvS7_SA_SA_RKT_bEUliE_EEvlT1_ --------------------------
	.section	.text._ZN2at6native24index_elementwise_kernelILi128ELi4EZNS0_16gpu_index_kernelIZNS0_17index_kernel_implINS0_10OpaqueTypeILi4EEEEEvRNS_18TensorIteratorBaseEN3c108ArrayRefIlEESA_EUlPcPKclE_EEvS7_SA_SA_RKT_bEUliE_EEvlT1_,"ax",@progbits
	.align	128
        .global         _ZN2at6native24index_elementwise_kernelILi128ELi4EZNS0_16gpu_index_kernelIZNS0_17index_kernel_implINS0_10OpaqueTypeILi4EEEEEvRNS_18TensorIteratorBaseEN3c108ArrayRefIlEESA_EUlPcPKclE_EEvS7_SA_SA_RKT_bEUliE_EEvlT1_
        .type           _ZN2at6native24index_elementwise_kernelILi128ELi4EZNS0_16gpu_index_kernelIZNS0_17index_kernel_implINS0_10OpaqueTypeILi4EEEEEvRNS_18TensorIteratorBaseEN3c108ArrayRefIlEESA_EUlPcPKclE_EEvS7_SA_SA_RKT_bEUliE_EEvlT1_,@function
        .size           _ZN2at6native24index_elementwise_kernelILi128ELi4EZNS0_16gpu_index_kernelIZNS0_17index_kernel_implINS0_10OpaqueTypeILi4EEEEEvRNS_18TensorIteratorBaseEN3c108ArrayRefIlEESA_EUlPcPKclE_EEvS7_SA_SA_RKT_bEUliE_EEvlT1_,(.L_x_42037 - _ZN2at6native24index_elementwise_kernelILi128ELi4EZNS0_16gpu_index_kernelIZNS0_17index_kernel_implINS0_10OpaqueTypeILi4EEEEEvRNS_18TensorIteratorBaseEN3c108ArrayRefIlEESA_EUlPcPKclE_EEvS7_SA_SA_RKT_bEUliE_EEvlT1_)
        .other          _ZN2at6native24index_elementwise_kernelILi128ELi4EZNS0_16gpu_index_kernelIZNS0_17index_kernel_implINS0_10OpaqueTypeILi4EEEEEvRNS_18TensorIteratorBaseEN3c108ArrayRefIlEESA_EUlPcPKclE_EEvS7_SA_SA_RKT_bEUliE_EEvlT1_,@"STO_CUDA_ENTRY STV_DEFAULT"
_ZN2at6native24index_elementwise_kernelILi128ELi4EZNS0_16gpu_index_kernelIZNS0_17index_kernel_implINS0_10OpaqueTypeILi4EEEEEvRNS_18TensorIteratorBaseEN3c108ArrayRefIlEESA_EUlPcPKclE_EEvS7_SA_SA_RKT_bEUliE_EEvlT1_:
.text._ZN2at6native24index_elementwise_kernelILi128ELi4EZNS0_16gpu_index_kernelIZNS0_17index_kernel_implINS0_10OpaqueTypeILi4EEEEEvRNS_18TensorIteratorBaseEN3c108ArrayRefIlEESA_EUlPcPKclE_EEvS7_SA_SA_RKT_bEUliE_EEvlT1_:
        /* <DEDUP_REMOVED lines=37> */
.L_x_41471:
[----:B------:R-:W-:Y:S05]  /*0250*/  BSYNC.RECONVERGENT B0 ;  /* 0x0000000000007941 */ /* 0x000fea0003800200 */
.L_x_41470:
        /* <DEDUP_REMOVED lines=8> */
.L_x_41469:
        /* <DEDUP_REMOVED lines=317> */
.L_x_41474:
        /* <DEDUP_REMOVED lines=9> */
.L_x_41473:
[----:B------:R-:W-:Y:S05]  /*1740*/  BSYNC.RECONVERGENT B0 ;  /* 0x0000000000007941 */ /* 0x000fea0003800200 */
.L_x_41472:
        /* <DEDUP_REMOVED lines=313> */
.L_x_41477:
        /* <DEDUP_REMOVED lines=9> */
.L_x_41476:
[----:B------:R-:W-:Y:S05]  /*2b70*/  BSYNC.RECONVERGENT B0 ;  /* 0x0000000000007941 */ /* 0x000fea0003800200 */
.L_x_41475:
        /* <DEDUP_REMOVED lines=313> */
.L_x_41480:
        /* <DEDUP_REMOVED lines=9> */
.L_x_41479:
[----:B------:R-:W-:Y:S05]  /*3fa0*/  BSYNC.RECONVERGENT B0 ;  /* 0x0000000000007941 */ /* 0x000fea0003800200 */
.L_x_41478:
        /* <DEDUP_REMOVED lines=312> */
.L_x_41481:
        /* <DEDUP_REMOVED lines=9> */
.L_x_41468:
        /* <DEDUP_REMOVED lines=27> */
.L_x_41494:
        /* <DEDUP_REMOVED lines=27> */
.L_x_41487:
[----:B------:R-:W-:Y:S05]  /*5720*/  BSYNC.RECONVERGENT B6 ;  /* 0x0000000000067941 */ /* 0x000fea0003800200 */
.L_x_41486:
        /* <DEDUP_REMOVED lines=40> */
.L_x_41489:
[----:B------:R-:W-:Y:S05]  /*59b0*/  BSYNC.RECONVERGENT B6 ;  /* 0x0000000000067941 */ /* 0x000fea0003800200 */
.L_x_41488:
        /* <DEDUP_REMOVED lines=39> */
.L_x_41491:
[----:B------:R-:W-:Y:S05]  /*5c30*/  BSYNC.RECONVERGENT B6 ;  /* 0x0000000000067941 */ /* 0x000fea0003800200 */
.L_x_41490:
        /* <DEDUP_REMOVED lines=40> */
.L_x_41493:
[----:B------:R-:W-:Y:S05]  /*5ec0*/  BSYNC.RECONVERGENT B6 ;  /* 0x0000000000067941 */ /* 0x000fea0003800200 */
.L_x_41492:
        /* <DEDUP_REMOVED lines=20> */
.L_x_41485:
        /* <DEDUP_REMOVED lines=32> */
.L_x_41496:
        /* <DEDUP_REMOVED lines=45> */
.L_x_41497:
        /* <DEDUP_REMOVED lines=44> */
.L_x_41498:
        /* <DEDUP_REMOVED lines=12> */
.L_x_41495:
[----:B------:R-:W0:Y:S02]  /*6860*/  LDCU.64 UR4, c[0x0][0x5f0] ;  /* 0x0000be00ff0477ac */ /* 0x000e240008000a00 */
[----:B0-----:R-:W-:-:S04]  /*6870*/  IADD3 R4, P0, PT, R32, UR4, RZ ;  /* 0x0000000420047c10 */ /* 0x001fc8000ff1e0ff */
[----:B------:R-:W-:-:S06]  /*6880*/  IADD3.X R5, PT, PT, R31, UR5, RZ, P0, !PT ;  /* 0x000000051f057c10 */ /* 0x000fcc00087fe4ff */
[----:B------:R-:W2:Y:S01]  /*6890*/  LDG.E R5, desc[UR36][R4.64] ;  /* 0x0000002404057981 */ /* 0x000ea2000c1e1900 */
[----:B------:R-:W2:Y:S01]  /*68a0*/  LDC.64 R6, c[0x0][0x5e8] ;  /* 0x00017a00ff067b82 */ /* 0x000ea20000000a00 */
[----:B------:R-:W-:Y:S02]  /*68b0*/  IADD3 R33, PT, PT, R33, 0x80, RZ ;  /* 0x0000008021217810 */ /* 0x000fe40007ffe0ff */
[----:B--2---:R0:W-:Y:S05]  /*68c0*/  STG.E desc[UR36][R6.64], R5 ;  /* 0x0000000506007986 */ /* 0x0041ea000c101924 */
.L_x_41484:
[----:B------:R-:W-:Y:S05]  /*68d0*/  BSYNC.RECONVERGENT B8 ;  /* 0x0000000000087941 */ /* 0x000fea0003800200 */
.L_x_41483:
        /* <DEDUP_REMOVED lines=20> */
.L_x_41510:
        /* <DEDUP_REMOVED lines=13> */
[----:B------:R-:W-:Y:S02]  /*6af0*/  HFMA2 R8, -RZ, RZ, 0, 6.616115570068359375e-06 ;  /* 0x0000006fff087431 */ /* 0x000fe400000001ff */
[----:B------:R-:W-:Y:S01]  /*6b00*/  IMAD.MOV.U32 R12, RZ, RZ, 0x1 ;  /* 0x00000001ff0c7424 */ /* 0x000fe200078e00ff */
[----:B------:R-:W-:Y:S01]  /*6b10*/  MOV R13, RZ ;  /* 0x000000ff000d7202 */ /* 0x000fe20000000f00 */
[----:B------:R-:W2:Y:S01]  /*6b20*/  LDCU.64 UR6, c[0x4][0x4c0] ;  /* 0x01009800ff0677ac */ /* 0x000ea20008000a00 */
[----:B------:R-:W3:Y:S01]  /*6b30*/  LDC.64 R14, c[0x4][R14] ;  /* 0x010000000e0e7b82 */ /* 0x000ee20000000a00 */
[----:B------:R-:W4:Y:S01]  /*6b40*/  LDCU.64 UR8, c[0x4][0x18] ;  /* 0x01000300ff0877ac */ /* 0x000f220008000a00 */
[----:B-1----:R-:W-:Y:S01]  /*6b50*/  MOV R4, UR4 ;  /* 0x0000000400047c02 */ /* 0x002fe20008000f00 */
[----:B0-----:R-:W-:Y:S01]  /*6b60*/  IMAD.U32 R5, RZ, RZ, UR5 ;  /* 0x00000005ff057e24 */ /* 0x001fe2000f8e00ff */
[----:B--2---:R-:W-:Y:S01]  /*6b70*/  MOV R6, UR6 ;  /* 0x0000000600067c02 */ /* 0x004fe20008000f00 */
[----:B------:R-:W-:Y:S01]  /*6b80*/  IMAD.U32 R7, RZ, RZ, UR7 ;  /* 0x00000007ff077e24 */ /* 0x000fe2000f8e00ff */
[----:B----4-:R-:W-:Y:S01]  /*6b90*/  MOV R10, UR8 ;  /* 0x00000008000a7c02 */ /* 0x010fe20008000f00 */
[----:B------:R-:W-:-:S07]  /*6ba0*/  IMAD.U32 R11, RZ, RZ, UR9 ;  /* 0x00000009ff0b7e24 */ /* 0x000fce000f8e00ff */
[----:B------:R-:W-:-:S07]  /*6bb0*/  LEPC R20, `(.L_x_41503) ;  /* 0x000000001014794e */ /* 0x000fce0000000000 */
[----:B---3--:R-:W-:Y:S05]  /*6bc0*/  CALL.ABS.NOINC R14 ;  /* 0x000000000e007343 */ /* 0x008fea0003c00000 */
.L_x_41503:
[----:B------:R-:W-:Y:S05]  /*6bd0*/  BSYNC.RECONVERGENT B6 ;  /* 0x0000000000067941 */ /* 0x000fea0003800200 */
.L_x_41502:
        /* <DEDUP_REMOVED lines=40> */
.L_x_41505:
[----:B------:R-:W-:Y:S05]  /*6e60*/  BSYNC.RECONVERGENT B6 ;  /* 0x0000000000067941 */ /* 0x000fea0003800200 */
.L_x_41504:
        /* <DEDUP_REMOVED lines=39> */
.L_x_41507:
[----:B------:R-:W-:Y:S05]  /*70e0*/  BSYNC.RECONVERGENT B6 ;  /* 0x0000000000067941 */ /* 0x000fea0003800200 */
.L_x_41506:
        /* <DEDUP_REMOVED lines=40> */
.L_x_41509:
[----:B------:R-:W-:Y:S05]  /*7370*/  BSYNC.RECONVERGENT B6 ;  /* 0x0000000000067941 */ /* 0x000fea0003800200 */
.L_x_41508:
        /* <DEDUP_REMOVED lines=20> */
.L_x_41501:
        /* <DEDUP_REMOVED lines=32> */
.L_x_41512:
        /* <DEDUP_REMOVED lines=45> */
.L_x_41513:
        /* <DEDUP_REMOVED lines=45> */
.L_x_41514:
        /* <DEDUP_REMOVED lines=12> */
.L_x_41511:
[----:B------:R-:W1:Y:S02]  /*7d20*/  LDCU.64 UR4, c[0x0][0x5f0] ;  /* 0x0000be00ff0477ac */ /* 0x000e640008000a00 */
[----:B-1----:R-:W-:-:S04]  /*7d30*/  IADD3 R4, P0, PT, R32, UR4, RZ ;  /* 0x0000000420047c10 */ /* 0x002fc8000ff1e0ff */
[----:B0-----:R-:W-:-:S06]  /*7d40*/  IADD3.X R5, PT, PT, R31, UR5, RZ, P0, !PT ;  /* 0x000000051f057c10 */ /* 0x001fcc00087fe4ff */
[----:B------:R-:W2:Y:S01]  /*7d50*/  LDG.E R5, desc[UR36][R4.64] ;  /* 0x0000002404057981 */ /* 0x000ea2000c1e1900 */
[----:B------:R-:W2:Y:S01]  /*7d60*/  LDC.64 R6, c[0x0][0x5e8] ;  /* 0x00017a00ff067b82 */ /* 0x000ea20000000a00 */
[----:B------:R-:W-:Y:S02]  /*7d70*/  IADD3 R33, PT, PT, R33, 0x80, RZ ;  /* 0x0000008021217810 */ /* 0x000fe40007ffe0ff */
[----:B--2---:R1:W-:Y:S05]  /*7d80*/  STG.E desc[UR36][R6.64], R5 ;  /* 0x0000000506007986 */ /* 0x0043ea000c101924 */
.L_x_41500:
[----:B------:R-:W-:Y:S05]  /*7d90*/  BSYNC.RECONVERGENT B8 ;  /* 0x0000000000087941 */ /* 0x000fea0003800200 */
.L_x_41499:
        /* <DEDUP_REMOVED lines=19> */
.L_x_41526:
        /* <DEDUP_REMOVED lines=13> */
[----:B------:R-:W-:Y:S02]  /*7fa0*/  HFMA2 R8, -RZ, RZ, 0, 6.616115570068359375e-06 ;  /* 0x0000006fff087431 */ /* 0x000fe400000001ff */
[----:B------:R-:W-:Y:S01]  /*7fb0*/  IMAD.MOV.U32 R12, RZ, RZ, 0x1 ;  /* 0x00000001ff0c7424 */ /* 0x000fe200078e00ff */
[----:B------:R-:W-:Y:S01]  /*7fc0*/  MOV R13, RZ ;  /* 0x000000ff000d7202 */ /* 0x000fe20000000f00 */
[----:B------:R-:W3:Y:S01]  /*7fd0*/  LDCU.64 UR6, c[0x4][0x4c0] ;  /* 0x01009800ff0677ac */ /* 0x000ee20008000a00 */
[----:B------:R-:W4:Y:S01]  /*7fe0*/  LDC.64 R14, c[0x4][R14] ;  /* 0x010000000e0e7b82 */ /* 0x000f220000000a00 */
[----:B------:R-:W5:Y:S01]  /*7ff0*/  LDCU.64 UR8, c[0x4][0x18] ;  /* 0x01000300ff0877ac */ /* 0x000f620008000a00 */
[----:B--2---:R-:W-:Y:S01]  /*8000*/  MOV R4, UR4 ;  /* 0x0000000400047c02 */ /* 0x004fe20008000f00 */
[----:B01----:R-:W-:Y:S01]  /*8010*/  IMAD.U32 R5, RZ, RZ, UR5 ;  /* 0x00000005ff057e24 */ /* 0x003fe2000f8e00ff */
[----:B---3--:R-:W-:Y:S01]  /*8020*/  MOV R6, UR6 ;  /* 0x0000000600067c02 */ /* 0x008fe20008000f00 */
[----:B------:R-:W-:Y:S01]  /*8030*/  IMAD.U32 R7, RZ, RZ, UR7 ;  /* 0x00000007ff077e24 */ /* 0x000fe2000f8e00ff */
[----:B-----5:R-:W-:Y:S01]  /*8040*/  MOV R10, UR8 ;  /* 0x00000008000a7c02 */ /* 0x020fe20008000f00 */
[----:B------:R-:W-:-:S07]  /*8050*/  IMAD.U32 R11, RZ, RZ, UR9 ;  /* 0x00000009ff0b7e24 */ /* 0x000fce000f8e00ff */
[----:B------:R-:W-:-:S07]  /*8060*/  LEPC R20, `(.L_x_41519) ;  /* 0x000000001014794e */ /* 0x000fce0000000000 */
[----:B----4-:R-:W-:Y:S05]  /*8070*/  CALL.ABS.NOINC R14 ;  /* 0x000000000e007343 */ /* 0x010fea0003c00000 */
.L_x_41519:
[----:B------:R-:W-:Y:S05]  /*8080*/  BSYNC.RECONVERGENT B6 ;  /* 0x0000000000067941 */ /* 0x000fea0003800200 */
.L_x_41518:
        /* <DEDUP_REMOVED lines=38> */
.L_x_41521:
[----:B------:R-:W-:Y:S05]  /*82f0*/  BSYNC.RECONVERGENT B6 ;  /* 0x0000000000067941 */ /* 0x000fea0003800200 */
.L_x_41520:
        /* <DEDUP_REMOVED lines=39> */
.L_x_41523:
[----:B------:R-:W-:Y:S05]  /*8570*/  BSYNC.RECONVERGENT B6 ;  /* 0x0000000000067941 */ /* 0x000fea0003800200 */
.L_x_41522:
        /* <DEDUP_REMOVED lines=39> */
.L_x_41525:
[----:B------:R-:W-:Y:S05]  /*87f0*/  BSYNC.RECONVERGENT B6 ;  /* 0x0000000000067941 */ /* 0x000fea0003800200 */
.L_x_41524:
        /* <DEDUP_REMOVED lines=19> */
.L_x_41517:
        /* <DEDUP_REMOVED lines=32> */
.L_x_41528:
        /* <DEDUP_REMOVED lines=42> */
.L_x_41529:
        /* <DEDUP_REMOVED lines=42> */
.L_x_41530:
        /* <DEDUP_REMOVED lines=10> */
.L_x_41527:
[----:B------:R-:W2:Y:S02]  /*9110*/  LDCU.64 UR4, c[0x0][0x5f0] ;  /* 0x0000be00ff0477ac */ /* 0x000ea40008000a00 */
[----:B--2---:R-:W-:-:S04]  /*9120*/  IADD3 R26, P0, PT, R26, UR4, RZ ;  /* 0x000000041a1a7c10 */ /* 0x004fc8000ff1e0ff */
[----:B------:R-:W-:-:S06]  /*9130*/  IADD3.X R27, PT, PT, R27, UR5, RZ, P0, !PT ;  /* 0x000000051b1b7c10 */ /* 0x000fcc00087fe4ff */
[----:B------:R-:W2:Y:S01]  /*9140*/  LDG.E R27, desc[UR36][R26.64] ;  /* 0x000000241a1b7981 */ /* 0x000ea2000c1e1900 */
[----:B01----:R-:W2:Y:S01]  /*9150*/  LDC.64 R4, c[0x0][0x5e8] ;  /* 0x00017a00ff047b82 */ /* 0x003ea20000000a00 */
[----:B------:R-:W-:Y:S02]  /*9160*/  IADD3 R33, PT, PT, R33, 0x80, RZ ;  /* 0x0000008021217810 */ /* 0x000fe40007ffe0ff */
[----:B--2---:R2:W-:Y:S05]  /*9170*/  STG.E desc[UR36][R4.64], R27 ;  /* 0x0000001b04007986 */ /* 0x0045ea000c101924 */
.L_x_41516:
[----:B------:R-:W-:Y:S05]  /*9180*/  BSYNC.RECONVERGENT B8 ;  /* 0x0000000000087941 */ /* 0x000fea0003800200 */
.L_x_41515:
        /* <DEDUP_REMOVED lines=18> */
.L_x_41540:
        /* <DEDUP_REMOVED lines=27> */
.L_x_41533:
[----:B------:R-:W-:Y:S05]  /*9460*/  BSYNC.RECONVERGENT B6 ;  /* 0x0000000000067941 */ /* 0x000fea0003800200 */
.L_x_41532:
        /* <DEDUP_REMOVED lines=38> */
.L_x_41535:
[----:B------:R-:W-:Y:S05]  /*96d0*/  BSYNC.RECONVERGENT B6 ;  /* 0x0000000000067941 */ /* 0x000fea0003800200 */
.L_x_41534:
        /* <DEDUP_REMOVED lines=39> */
.L_x_41537:
[----:B------:R-:W-:Y:S05]  /*9950*/  BSYNC.RECONVERGENT B6 ;  /* 0x0000000000067941 */ /* 0x000fea0003800200 */
.L_x_41536:
        /* <DEDUP_REMOVED lines=39> */
.L_x_41539:
[----:B------:R-:W-:Y:S05]  /*9bd0*/  BSYNC.RECONVERGENT B6 ;  /* 0x0000000000067941 */ /* 0x000fea0003800200 */
.L_x_41538:
        /* <DEDUP_REMOVED lines=19> */
.L_x_41531:
        /* <DEDUP_REMOVED lines=31> */
.L_x_41542:
        /* <DEDUP_REMOVED lines=42> */
.L_x_41543:
        /* <DEDUP_REMOVED lines=42> */
.L_x_41544:
        /* <DEDUP_REMOVED lines=10> */
.L_x_41541:
[----:B------:R-:W2:Y:S02]  /*a4e0*/  LDCU.64 UR4, c[0x0][0x5f0] ;  /* 0x0000be00ff0477ac */ /* 0x000ea40008000a00 */
[----:B--2---:R-:W-:-:S04]  /*a4f0*/  IADD3 R26, P0, PT, R26, UR4, RZ ;  /* 0x000000041a1a7c10 */ /* 0x004fc8000ff1e0ff */
[----:B------:R-:W-:-:S06]  /*a500*/  IADD3.X R27, PT, PT, R27, UR5, RZ, P0, !PT ;  /* 0x000000051b1b7c10 */ /* 0x000fcc00087fe4ff */
[----:B------:R-:W2:Y:S01]  /*a510*/  LDG.E R27, desc[UR36][R26.64] ;  /* 0x000000241a1b7981 */ /* 0x000ea2000c1e1900 */
[----:B------:R-:W2:Y:S03]  /*a520*/  LDC.64 R2, c[0x0][0x5e8] ;  /* 0x00017a00ff027b82 */ /* 0x000ea60000000a00 */
[----:B--2---:R-:W-:Y:S01]  /*a530*/  STG.E desc[UR36][R2.64], R27 ;  /* 0x0000001b02007986 */ /* 0x004fe2000c101924 */
[----:B------:R-:W-:Y:S05]  /*a540*/  EXIT ;  /* 0x000000000000794d */ /* 0x000fea0003800000 */
.L_x_41482:
        /* <DEDUP_REMOVED lines=357> */
.L_x_41547:
        /* <DEDUP_REMOVED lines=13> */
.L_x_41557:
        /* <DEDUP_REMOVED lines=29> */
.L_x_41550:
[----:B------:R-:W-:Y:S05]  /*be40*/  BSYNC.RECONVERGENT B6 ;  /* 0x0000000000067941 */ /* 0x000fea0003800200 */
.L_x_41549:
        /* <DEDUP_REMOVED lines=40> */
.L_x_41552:
[----:B------:R-:W-:Y:S05]  /*c0d0*/  BSYNC.RECONVERGENT B6 ;  /* 0x0000000000067941 */ /* 0x000fea0003800200 */
.L_x_41551:
        /* <DEDUP_REMOVED lines=41> */
.L_x_41554:
[----:B------:R-:W-:Y:S05]  /*c370*/  BSYNC.RECONVERGENT B6 ;  /* 0x0000000000067941 */ /* 0x000fea0003800200 */
.L_x_41553:
        /* <DEDUP_REMOVED lines=41> */
.L_x_41556:
[----:B------:R-:W-:Y:S05]  /*c610*/  BSYNC.RECONVERGENT B6 ;  /* 0x0000000000067941 */ /* 0x000fea0003800200 */
.L_x_41555:
        /* <DEDUP_REMOVED lines=19> */
.L_x_41548:
        /* <DEDUP_REMOVED lines=35> */
.L_x_41560:
[----:B------:R-:W-:Y:S05]  /*c980*/  BSYNC.RECONVERGENT B6 ;  /* 0x0000000000067941 */ /* 0x000fea0003800200 */
.L_x_41559:
        /* <DEDUP_REMOVED lines=45> */
.L_x_41562:
[----:B------:R-:W-:Y:S05]  /*cc60*/  BSYNC.RECONVERGENT B6 ;  /* 0x0000000000067941 */ /* 0x000fea0003800200 */
.L_x_41561:
        /* <DEDUP_REMOVED lines=46> */
.L_x_41564:
[----:B------:R-:W-:Y:S05]  /*cf50*/  BSYNC.RECONVERGENT B6 ;  /* 0x0000000000067941 */ /* 0x000fea0003800200 */
.L_x_41563:
        /* <DEDUP_REMOVED lines=10> */
.L_x_41558:
[----:B------:R-:W0:Y:S02]  /*d000*/  LDCU.64 UR4, c[0x0][0x5f0] ;  /* 0x0000be00ff0477ac */ /* 0x000e240008000a00 */
[----:B0-----:R-:W-:-:S04]  /*d010*/  IADD3 R34, P0, P1, R34, UR4, R31 ;  /* 0x0000000422227c10 */ /* 0x001fc8000f91e01f */
[----:B------:R-:W-:Y:S01]  /*d020*/  IADD3.X R35, PT, PT, R35, UR5, RZ, P0, P1 ;  /* 0x0000000523237c10 */ /* 0x000fe200087e24ff */
[----:B------:R-:W0:Y:S05]  /*d030*/  LDCU.64 UR4, c[0x0][0x5e8] ;  /* 0x0000bd00ff0477ac */ /* 0x000e2a0008000a00 */
[----:B------:R-:W2:Y:S01]  /*d040*/  LDG.E R35, desc[UR36][R34.64] ;  /* 0x0000002422237981 */ /* 0x000ea2000c1e1900 */
[----:B------:R-:W-:Y:S01]  /*d050*/  VIADD R33, R33, 0x80 ;  /* 0x0000008021217836 */ /* 0x000fe20000000000 */
[----:B0-----:R-:W-:-:S04]  /*d060*/  IADD3 R2, P0, PT, R32, UR4, RZ ;  /* 0x0000000420027c10 */ /* 0x001fc8000ff1e0ff */
[----:B------:R-:W-:-:S05]  /*d070*/  IADD3.X R3, PT, PT, RZ, UR5, RZ, P0, !PT ;  /* 0x00000005ff037c10 */ /* 0x000fca00087fe4ff */
[----:B--2---:R0:W-:Y:S04]  /*d080*/  STG.E desc[UR36][R2.64], R35 ;  /* 0x0000002302007986 */ /* 0x0041e8000c101924 */
.L_x_41546:
[----:B------:R-:W-:Y:S05]  /*d090*/  BSYNC.RECONVERGENT B8 ;  /* 0x0000000000087941 */ /* 0x000fea0003800200 */
.L_x_41545:
        /* <DEDUP_REMOVED lines=353> */
.L_x_41567:
        /* <DEDUP_REMOVED lines=14> */
.L_x_41577:
        /* <DEDUP_REMOVED lines=29> */
.L_x_41570:
[----:B------:R-:W-:Y:S05]  /*e960*/  BSYNC.RECONVERGENT B6 ;  /* 0x0000000000067941 */ /* 0x000fea0003800200 */
.L_x_41569:
        /* <DEDUP_REMOVED lines=40> */
.L_x_41572:
[----:B------:R-:W-:Y:S05]  /*ebf0*/  BSYNC.RECONVERGENT B6 ;  /* 0x0000000000067941 */ /* 0x000fea0003800200 */
.L_x_41571:
        /* <DEDUP_REMOVED lines=41> */
.L_x_41574:
[----:B------:R-:W-:Y:S05]  /*ee90*/  BSYNC.RECONVERGENT B6 ;  /* 0x0000000000067941 */ /* 0x000fea0003800200 */
.L_x_41573:
        /* <DEDUP_REMOVED lines=41> */
.L_x_41576:
[----:B------:R-:W-:Y:S05]  /*f130*/  BSYNC.RECONVERGENT B6 ;  /* 0x0000000000067941 */ /* 0x000fea0003800200 */
.L_x_41575:
        /* <DEDUP_REMOVED lines=19> */
.L_x_41568:
        /* <DEDUP_REMOVED lines=35> */
.L_x_41580:
[----:B------:R-:W-:Y:S05]  /*f4a0*/  BSYNC.RECONVERGENT B6 ;  /* 0x0000000000067941 */ /* 0x000fea0003800200 */
.L_x_41579:
        /* <DEDUP_REMOVED lines=45> */
.L_x_41582:
[----:B------:R-:W-:Y:S05]  /*f780*/  BSYNC.RECONVERGENT B6 ;  /* 0x0000000000067941 */ /* 0x000fea0003800200 */
.L_x_41581:
        /* <DEDUP_REMOVED lines=46> */
.L_x_41584:
[----:B------:R-:W-:Y:S05]  /*fa70*/  BSYNC.RECONVERGENT B6 ;  /* 0x0000000000067941 */ /* 0x000fea0003800200 */
.L_x_41583:
        /* <DEDUP_REMOVED lines=10> */
.L_x_41578:
[----:B------:R-:W0:Y:S02]  /*fb20*/  LDCU.64 UR4, c[0x0][0x5f0] ;  /* 0x0000be00ff0477ac */ /* 0x000e240008000a00 */
[----:B0-----:R-:W-:-:S04]  /*fb30*/  IADD3 R34, P0, P1, R34, UR4, R31 ;  /* 0x0000000422227c10 */ /* 0x001fc8000f91e01f */
[----:B------:R-:W-:Y:S01]  /*fb40*/  IADD3.X R35, PT, PT, R35, UR5, RZ, P0, P1 ;  /* 0x0000000523237c10 */ /* 0x000fe200087e24ff */
[----:B------:R-:W0:Y:S05]  /*fb50*/  LDCU.64 UR4, c[0x0][0x5e8] ;  /* 0x0000bd00ff0477ac */ /* 0x000e2a0008000a00 */
[----:B------:R-:W2:Y:S01]  /*fb60*/  LDG.E R35, desc[UR36][R34.64] ;  /* 0x0000002422237981 */ /* 0x000ea2000c1e1900 */
[----:B------:R-:W-:Y:S02]  /*fb70*/  IADD3 R33, PT, PT, R33, 0x80, RZ ;  /* 0x0000008021217810 */ /* 0x000fe40007ffe0ff */
[----:B0-----:R-:W-:-:S05]  /*fb80*/  IADD3 R2, P0, PT, R32, UR4, RZ ;  /* 0x0000000420027c10 */ /* 0x001fca000ff1e0ff */
[----:B------:R-:W-:-:S05]  /*fb90*/  IMAD.X R3, RZ, RZ, UR5, P0 ;  /* 0x00000005ff037e24 */ /* 0x000fca00080e06ff */
[----:B--2---:R1:W-:Y:S03]  /*fba0*/  STG.E desc[UR36][R2.64], R35 ;  /* 0x0000002302007986 */ /* 0x0043e6000c101924 */
.L_x_41566:
[----:B------:R-:W-:Y:S05]  /*fbb0*/  BSYNC.RECONVERGENT B8 ;  /* 0x0000000000087941 */ /* 0x000fea0003800200 */
.L_x_41565:
        /* <DEDUP_REMOVED lines=357> */
.L_x_41587:
        /* <DEDUP_REMOVED lines=13> */
.L_x_41597:
        /* <DEDUP_REMOVED lines=29> */
.L_x_41590:
[----:B------:R-:W-:Y:S05]  /*114b0*/  BSYNC.RECONVERGENT B6 ;  /* 0x0000000000067941 */ /* 0x000fea0003800200 */
.L_x_41589:
        /* <DEDUP_REMOVED lines=40> */
.L_x_41592:
[----:B------:R-:W-:Y:S05]  /*11740*/  BSYNC.RECONVERGENT B6 ;  /* 0x0000000000067941 */ /* 0x000fea0003800200 */
.L_x_41591:
        /* <DEDUP_REMOVED lines=41> */
.L_x_41594:
[----:B------:R-:W-:Y:S05]  /*119e0*/  BSYNC.RECONVERGENT B6 ;  /* 0x0000000000067941 */ /* 0x000fea0003800200 */
.L_x_41593:
        /* <DEDUP_REMOVED lines=41> */
.L_x_41596:
[----:B------:R-:W-:Y:S05]  /*11c80*/  BSYNC.RECONVERGENT B6 ;  /* 0x0000000000067941 */ /* 0x000fea0003800200 */
.L_x_41595:
        /* <DEDUP_REMOVED lines=19> */
.L_x_41588:
        /* <DEDUP_REMOVED lines=35> */
.L_x_41600:
[----:B------:R-:W-:Y:S05]  /*11ff0*/  BSYNC.RECONVERGENT B6 ;  /* 0x0000000000067941 */ /* 0x000fea0003800200 */
.L_x_41599:
        /* <DEDUP_REMOVED lines=45> */
.L_x_41602:
[----:B------:R-:W-:Y:S05]  /*122d0*/  BSYNC.RECONVERGENT B6 ;  /* 0x0000000000067941 */ /* 0x000fea0003800200 */
.L_x_41601:
        /* <DEDUP_REMOVED lines=45> */
.L_x_41604:
[----:B------:R-:W-:Y:S05]  /*125b0*/  BSYNC.RECONVERGENT B6 ;  /* 0x0000000000067941 */ /* 0x000fea0003800200 */
.L_x_41603:
        /* <DEDUP_REMOVED lines=10> */
.L_x_41598:
        /* <DEDUP_REMOVED lines=9> */
.L_x_41586:
[----:B------:R-:W-:Y:S05]  /*126f0*/  BSYNC.RECONVERGENT B8 ;  /* 0x0000000000087941 */ /* 0x000fea0003800200 */
.L_x_41585:
        /* <DEDUP_REMOVED lines=353> */
.L_x_41605:
        /* <DEDUP_REMOVED lines=17> */
.L_x_41615:
        /* <DEDUP_REMOVED lines=29> */
.L_x_41608:
[----:B------:R-:W-:Y:S05]  /*13ff0*/  BSYNC.RECONVERGENT B6 ;  /* 0x0000000000067941 */ /* 0x000fea0003800200 */
.L_x_41607:
        /* <DEDUP_REMOVED lines=40> */
.L_x_41610:
[----:B------:R-:W-:Y:S05]  /*14280*/  BSYNC.RECONVERGENT B6 ;  /* 0x0000000000067941 */ /* 0x000fea0003800200 */
.L_x_41609:
        /* <DEDUP_REMOVED lines=41> */
.L_x_41612:
[----:B------:R-:W-:Y:S05]  /*14520*/  BSYNC.RECONVERGENT B6 ;  /* 0x0000000000067941 */ /* 0x000fea0003800200 */
.L_x_41611:
        /* <DEDUP_REMOVED lines=41> */
.L_x_41614:
[----:B------:R-:W-:Y:S05]  /*147c0*/  BSYNC.RECONVERGENT B6 ;  /* 0x0000000000067941 */ /* 0x000fea0003800200 */
.L_x_41613:
        /* <DEDUP_REMOVED lines=19> */
.L_x_41606:
        /* <DEDUP_REMOVED lines=35> */
.L_x_41618:
[----:B------:R-:W-:Y:S05]  /*14b30*/  BSYNC.RECONVERGENT B6 ;  /* 0x0000000000067941 */ /* 0x000fea0003800200 */
.L_x_41617:
        /* <DEDUP_REMOVED lines=45> */
.L_x_41620:
[----:B------:R-:W-:Y:S05]  /*14e10*/  BSYNC.RECONVERGENT B6 ;  /* 0x0000000000067941 */ /* 0x000fea0003800200 */
.L_x_41619:
        /* <DEDUP_REMOVED lines=46> */
.L_x_41622:
[----:B------:R-:W-:Y:S05]  /*15100*/  BSYNC.RECONVERGENT B6 ;  /* 0x0000000000067941 */ /* 0x000fea0003800200 */
.L_x_41621:
        /* <DEDUP_REMOVED lines=10> */
.L_x_41616:
[----:B------:R-:W0:Y:S02]  /*151b0*/  LDCU.64 UR4, c[0x0][0x5f0] ;  /* 0x0000be00ff0477ac */ /* 0x000e240008000a00 */
[----:B0-----:R-:W-:-:S04]  /*151c0*/  IADD3 R28, P0, P1, R34, UR4, R28 ;  /* 0x00000004221c7c10 */ /* 0x001fc8000f91e01c */
[----:B------:R-:W-:-:S06]  /*151d0*/  IADD3.X R29, PT, PT, R35, UR5, RZ, P0, P1 ;  /* 0x00000005231d7c10 */ /* 0x000fcc00087e24ff */
[----:B------:R-:W2:Y:S04]  /*151e0*/  LDG.E R29, desc[UR36][R28.64] ;  /* 0x000000241c1d7981 */ /* 0x000ea8000c1e1900 */
[----:B--2---:R-:W-:Y:S01]  /*151f0*/  STG.E desc[UR36][R16.64], R29 ;  /* 0x0000001d10007986 */ /* 0x004fe2000c101924 */
[----:B------:R-:W-:Y:S05]  /*15200*/  EXIT ;  /* 0x000000000000794d */ /* 0x000fea0003800000 */
.L_x_41623:
        /* <DEDUP_REMOVED lines=15> */
.L_x_42037:


//--------------------- .text._ZN2at6native24index_elementwise_kernelILi128ELi4EZNS0_16gpu_index_kernelIZNS0_17index_kernel_implINS0_10OpaqueTypeILi1EEEEEvRNS_18TensorIteratorBaseEN3c108ArrayRefIlEESA_EUlPcPKclE_EEvS7_SA_SA_RKT_bEUliE_EEvlT1_ --------------------------
	.section	.text._ZN2at6native24index_elementwise_kernelILi128ELi4EZNS0_16gpu_index_kernelIZNS0_17index_kernel_implINS0_10OpaqueTypeILi1EEEEEvRNS_18TensorIteratorBaseEN3c108ArrayRefIlEESA_EUlPcPKclE_EEvS7_SA_SA_RKT_bEUliE_EEvlT1_,"ax",@progbits
	.align	128
        .global         _ZN2at6native24index_elementwise_kernelILi128ELi4EZNS0_16gpu_index_kernelIZNS0_17index_kernel_implINS0_10OpaqueTypeILi1EEEEEvRNS_18TensorIteratorBaseEN3c108ArrayRefIlEESA_EUlPcPKclE_EEvS7_SA_SA_RKT_bEUliE_EEvlT1_
        .type           _ZN2at6native24index_elementwise_kernelILi128ELi4EZNS0_16gpu_index_kernelIZNS0_17index_kernel_implINS0_10OpaqueTypeILi1EEEEEvRNS_18TensorIteratorBaseEN3c108ArrayRefIlEESA_EUlPcPKclE_EEvS7_SA_SA_RKT_bEUliE_EEvlT1_,@function
        .size           _ZN2at6native24index_elementwise_kernelILi128ELi4EZNS0_16gpu_index_kernelIZNS0_17index_kernel_implINS0_10OpaqueTypeILi1EEEEEvRNS_18TensorIteratorBaseEN3c108ArrayRefIlEESA_EUlPcPKclE_EEvS7_SA_SA_RKT_bEUliE_EEvlT1_,(.L_x_42038 - _ZN2at6native24index_elementwise_kernelILi128ELi4EZNS0_16gpu_index_kernelIZNS0_17index_kernel_implINS0_10OpaqueTypeILi1EEEEEvRNS_18TensorIteratorBaseEN3c108ArrayRefIlEESA_EUlPcPKclE_EEvS7_SA_SA_RKT_bEUliE_EEvlT1_)
        .other          _ZN2at6native24index_elementwise_kernelILi128ELi4EZNS0_16gpu_index_kernelIZNS0_17index_kernel_implINS0_10OpaqueTypeILi1EEEEEvRNS_18TensorIteratorBaseEN3c108ArrayRefIlEESA_EUlPcPKclE_EEvS7_SA_SA_RKT_bEUliE_EEvlT1_,@"STO_CUDA_ENTRY STV_DEFAULT"
_ZN2at6native24index_elementwise_kernelILi128ELi4EZNS0_16gpu_index_kernelIZNS0_17index_kernel_implINS0_10OpaqueTypeILi1EEEEEvRNS_18TensorIteratorBaseEN3c108ArrayRefIlEESA_EUlPcPKclE_EEvS7_SA_SA_RKT_bEUliE_EEvlT1_:
.text._ZN2at6native24index_elementwise_kernelILi128ELi4EZNS0_16gpu_index_kernelIZNS0_17index_kernel_implINS0_10OpaqueTypeILi1EEEEEvRNS_18TensorIteratorBaseEN3c108ArrayRefIlEESA_EUlPcPKclE_EEvS7_SA_SA_RKT_bEUliE_EEvlT1_:
        /* <DEDUP_REMOVED lines=37> */
.L_x_41627:
[----:B------:R-:W-:Y:S05]  /*0250*/  BSYNC.RECONVERGENT B0 ;  /* 0x0000000000007941 */ /* 0x000fea0003800200 */
.L_x_41626:
        /* <DEDUP_REMOVED lines=8> */
.L_x_41625:
        /* <DEDUP_REMOVED lines=317> */
.L_x_41630:
        /* <DEDUP_REMOVED lines=9> */
.L_x_41629:
[----:B------:R-:W-:Y:S05]  /*1740*/  BSYNC.RECONVERGENT B0 ;  /* 0x0000000000007941 */ /* 0x000fea0003800200 */
.L_x_41628:
        /* <DEDUP_REMOVED lines=313> */
.L_x_41633:
        /* <DEDUP_REMOVED lines=9> */
.L_x_41632:
[----:B------:R-:W-:Y:S05]  /*2b70*/  BSYNC.RECONVERGENT B0 ;  /* 0x0000000000007941 */ /* 0x000fea0003800200 */
.L_x_41631:
        /* <DEDUP_REMOVED lines=313> */
.L_x_41636:
        /* <DEDUP_REMOVED lines=9> */
.L_x_41635:
[----:B------:R-:W-:Y:S05]  /*3fa0*/  BSYNC.RECONVERGENT B0 ;  /* 0x0000000000007941 */ /* 0x000fea0003800200 */
.L_x_41634:
        /* <DEDUP_REMOVED lines=312> */
.L_x_41637:
        /* <DEDUP_REMOVED lines=9> */
.L_x_41624:
        /* <DEDUP_REMOVED lines=27> */
.L_x_41650:
        /* <DEDUP_REMOVED lines=27> */
.L_x_41643:
[----:B------:R-:W-:Y:S05]  /*5720*/  BSYNC.RECONVERGENT B6 ;  /* 0x0000000000067941 */ /* 0x000fea0003800200 */
.L_x_41642:
        /* <DEDUP_REMOVED lines=40> */
.L_x_41645:
[----:B------:R-:W-:Y:S05]  /*59b0*/  BSYNC.RECONVERGENT B6 ;  /* 0x0000000000067941 */ /* 0x000fea0003800200 */
.L_x_41644:
        /* <DEDUP_REMOVED lines=39> */
.L_x_41647:
[----:B------:R-:W-:Y:S05]  /*5c30*/  BSYNC.RECONVERGENT B6 ;  /* 0x0000000000067941 */ /* 0x000fea0003800200 */
.L_x_41646:
        /* <DEDUP_REMOVED lines=40> */
.L_x_41649:
[----:B------:R-:W-:Y:S05]  /*5ec0*/  BSYNC.RECONVERGENT B6 ;  /* 0x0000000000067941 */ /* 0x000fea0003800200 */
.L_x_41648:
        /* <DEDUP_REMOVED lines=20> */
.L_x_41641:
        /* <DEDUP_REMOVED lines=32> */
.L_x_41652:
        /* <DEDUP_REMOVED lines=45> */
.L_x_41653:
        /* <DEDUP_REMOVED lines=44> */
.L_x_41654:
        /* <DEDUP_REMOVED lines=12> */
.L_x_41651:
[----:B------:R-:W0:Y:S02]  /*6860*/  LDCU.64 UR4, c[0x0][0x5f0] ;  /* 0x0000be00ff0477ac */ /* 0x000e240008000a00 */
[----:B0-----:R-:W-:-:S04]  /*6870*/  IADD3 R4, P0, PT, R32, UR4, RZ ;  /* 0x0000000420047c10 */ /* 0x001fc8000ff1e0ff */
[----:B------:R-:W-:-:S06]  /*6880*/  IADD3.X R5, PT, PT, R31, UR5, RZ, P0, !PT ;  /* 0x000000051f057c10 */ /* 0x000fcc00087fe4ff */
[----:B------:R-:W2:Y:S01]  /*6890*/  LDG.E.U8 R5, desc[UR36][R4.64] ;  /* 0x0000002404057981 */ /* 0x000ea2000c1e1100 */
[----:B------:R-:W2:Y:S01]  /*68a0*/  LDC.64 R6, c[0x0][0x5e8] ;  /* 0x00017a00ff067b82 */ /* 0x000ea20000000a00 */
[----:B------:R-:W-:Y:S02]  /*68b0*/  IADD3 R33, PT, PT, R33, 0x80, RZ ;  /* 0x0000008021217810 */ /* 0x000fe40007ffe0ff */
[----:B--2---:R0:W-:Y:S05]  /*68c0*/  STG.E.U8 desc[UR36][R6.64], R5 ;  /* 0x0000000506007986 */ /* 0x0041ea000c101124 */
.L_x_41640:
[----:B------:R-:W-:Y:S05]  /*68d0*/  BSYNC.RECONVERGENT B8 ;  /* 0x0000000000087941 */ /* 0x000fea0003800200 */
.L_x_41639:
        /* <DEDUP_REMOVED lines=20> */
.L_x_41666:
        /* <DEDUP_REMOVED lines=27> */
.L_x_41659:
[----:B------:R-:W-:Y:S05]  /*6bd0*/  BSYNC.RECONVERGENT B6 ;  /* 0x0000000000067941 */ /* 0x000fea0003800200 */
.L_x_41658:
        /* <DEDUP_REMOVED lines=40> */
.L_x_41661:
[----:B------:R-:W-:Y:S05]  /*6e60*/  BSYNC.RECONVERGENT B6 ;  /* 0x0000000000067941 */ /* 0x000fea0003800200 */
.L_x_41660:
        /* <DEDUP_REMOVED lines=39> */
.L_x_41663:
[----:B------:R-:W-:Y:S05]  /*70e0*/  BSYNC.RECONVERGENT B6 ;  /* 0x0000000000067941 */ /* 0x000fea0003800200 */
.L_x_41662:
        /* <DEDUP_REMOVED lines=40> */
.L_x_41665:
[----:B------:R-:W-:Y:S05]  /*7370*/  BSYNC.RECONVERGENT B6 ;  /* 0x0000000000067941 */ /* 0x000fea0003800200 */
.L_x_41664:
        /* <DEDUP_REMOVED lines=20> */
.L_x_41657:
        /* <DEDUP_REMOVED lines=32> */
.L_x_41668:
        /* <DEDUP_REMOVED lines=45> */
.L_x_41669:
        /* <DEDUP_REMOVED lines=45> */
.L_x_41670:
        /* <DEDUP_REMOVED lines=12> */
.L_x_41667:
[----:B------:R-:W1:Y:S02]  /*7d20*/  LDCU.64 UR4, c[0x0][0x5f0] ;  /* 0x0000be00ff0477ac */ /* 0x000e640008000a00 */
[----:B-1----:R-:W-:-:S04]  /*7d30*/  IADD3 R4, P0, PT, R32, UR4, RZ ;  /* 0x0000000420047c10 */ /* 0x002fc8000ff1e0ff */
[----:B0-----:R-:W-:-:S06]  /*7d40*/  IADD3.X R5, PT, PT, R31, UR5, RZ, P0, !PT ;  /* 0x000000051f057c10 */ /* 0x001fcc00087fe4ff */
[----:B------:R-:W2:Y:S01]  /*7d50*/  LDG.E.U8 R5, desc[UR36][R4.64] ;  /* 0x0000002404057981 */ /* 0x000ea2000c1e1100 */
[----:B------:R-:W2:Y:S01]  /*7d60*/  LDC.64 R6, c[0x0][0x5e8] ;  /* 0x00017a00ff067b82 */ /* 0x000ea20000000a00 */
[----:B------:R-:W-:Y:S02]  /*7d70*/  IADD3 R33, PT, PT, R33, 0x80, RZ ;  /* 0x0000008021217810 */ /* 0x000fe40007ffe0ff */
[----:B--2---:R1:W-:Y:S05]  /*7d80*/  STG.E.U8 desc[UR36][R6.64], R5 ;  /* 0x0000000506007986 */ /* 0x0043ea000c101124 */
.L_x_41656:
[----:B------:R-:W-:Y:S05]  /*7d90*/  BSYNC.RECONVERGENT B8 ;  /* 0x0000000000087941 */ /* 0x000fea0003800200 */
.L_x_41655:
        /* <DEDUP_REMOVED lines=19> */
.L_x_41682:
        /* <DEDUP_REMOVED lines=27> */
.L_x_41675:
[----:B------:R-:W-:Y:S05]  /*8080*/  BSYNC.RECONVERGENT B6 ;  /* 0x0000000000067941 */ /* 0x000fea0003800200 */
.L_x_41674:
        /* <DEDUP_REMOVED lines=38> */
.L_x_41677:
[----:B------:R-:W-:Y:S05]  /*82f0*/  BSYNC.RECONVERGENT B6 ;  /* 0x0000000000067941 */ /* 0x000fea0003800200 */
.L_x_41676:
        /* <DEDUP_REMOVED lines=39> */
.L_x_41679:
[----:B------:R-:W-:Y:S05]  /*8570*/  BSYNC.RECONVERGENT B6 ;  /* 0x0000000000067941 */ /* 0x000fea0003800200 */
.L_x_41678:
        /* <DEDUP_REMOVED lines=39> */
.L_x_41681:
[----:B------:R-:W-:Y:S05]  /*87f0*/  BSYNC.RECONVERGENT B6 ;  /* 0x0000000000067941 */ /* 0x000fea0003800200 */
.L_x_41680:
        /* <DEDUP_REMOVED lines=19> */
.L_x_41673:
        /* <DEDUP_REMOVED lines=32> */
.L_x_41684:
        /* <DEDUP_REMOVED lines=42> */
.L_x_41685:
        /* <DEDUP_REMOVED lines=42> */
.L_x_41686:
        /* <DEDUP_REMOVED lines=10> */
.L_x_41683:
[----:B------:R-:W2:Y:S02]  /*9110*/  LDCU.64 UR4, c[0x0][0x5f0] ;  /* 0x0000be00ff0477ac */ /* 0x000ea40008000a00 */
[----:B--2---:R-:W-:-:S04]  /*9120*/  IADD3 R26, P0, PT, R26, UR4, RZ ;  /* 0x000000041a1a7c10 */ /* 0x004fc8000ff1e0ff */
[----:B------:R-:W-:-:S06]  /*9130*/  IADD3.X R27, PT, PT, R27, UR5, RZ, P0, !PT ;  /* 0x000000051b1b7c10 */ /* 0x000fcc00087fe4ff */
[----:B------:R-:W2:Y:S01]  /*9140*/  LDG.E.U8 R27, desc[UR36][R26.64] ;  /* 0x000000241a1b7981 */ /* 0x000ea2000c1e1100 */
[----:B01----:R-:W2:Y:S01]  /*9150*/  LDC.64 R4, c[0x0][0x5e8] ;  /* 0x00017a00ff047b82 */ /* 0x003ea20000000a00 */
[----:B------:R-:W-:Y:S02]  /*9160*/  IADD3 R33, PT, PT, R33, 0x80, RZ ;  /* 0x0000008021217810 */ /* 0x000fe40007ffe0ff */
[----:B--2---:R2:W-:Y:S05]  /*9170*/  STG.E.U8 desc[UR36][R4.64], R27 ;  /* 0x0000001b04007986 */ /* 0x0045ea000c101124 */
.L_x_41672:
[----:B------:R-:W-:Y:S05]  /*9180*/  BSYNC.RECONVERGENT B8 ;  /* 0x0000000000087941 */ /* 0x000fea0003800200 */
.L_x_41671:
        /* <DEDUP_REMOVED lines=18> */
.L_x_41696:
        /* <DEDUP_REMOVED lines=27> */
.L_x_41689:
[----:B------:R-:W-:Y:S05]  /*9460*/  BSYNC.RECONVERGENT B6 ;  /* 0x0000000000067941 */ /* 0x000fea0003800200 */
.L_x_41688:
        /* <DEDUP_REMOVED lines=38> */
.L_x_41691:
[----:B------:R-:W-:Y:S05]  /*96d0*/  BSYNC.RECONVERGENT B6 ;  /* 0x0000000000067941 */ /* 0x000fea0003800200 */
.L_x_41690:
        /* <DEDUP_REMOVED lines=39> */
.L_x_41693:
[----:B------:R-:W-:Y:S05]  /*9950*/  BSYNC.RECONVERGENT B6 ;  /* 0x0000000000067941 */ /* 0x000fea0003800200 */
.L_x_41692:
        /* <DEDUP_REMOVED lines=39> */
.L_x_41695:
[----:B------:R-:W-:Y:S05]  /*9bd0*/  BSYNC.RECONVERGENT B6 ;  /* 0x0000000000067941 */ /* 0x000fea0003800200 */
.L_x_41694:
        /* <DEDUP_REMOVED lines=19> */
.L_x_41687:
        /* <DEDUP_REMOVED lines=31> */
.L_x_41698:
        /* <DEDUP_REMOVED lines=42> */
.L_x_41699:
        /* <DEDUP_REMOVED lines=42> */
.L_x_41700:
        /* <DEDUP_REMOVED lines=10> */
.L_x_41697:
[----:B------:R-:W2:Y:S02]  /*a4e0*/  LDCU.64 UR4, c[0x0][0x5f0] ;  /* 0x0000be00ff0477ac */ /* 0x000ea40008000a00 */
[----:B--2---:R-:W-:-:S04]  /*a4f0*/  IADD3 R26, P0, PT, R26, UR4, RZ ;  /* 0x000000041a1a7c10 */ /* 0x004fc8000ff1e0ff */
[----:B------:R-:W-:-:S06]  /*a500*/  IADD3.X R27, PT, PT, R27, UR5, RZ, P0, !PT ;  /* 0x000000051b1b7c10 */ /* 0x000fcc00087fe4ff */
[----:B------:R-:W2:Y:S01]  /*a510*/  LDG.E.U8 R27, desc[UR36][R26.64] ;  /* 0x000000241a1b7981 */ /* 0x000ea2000c1e1100 */
[----:B------:R-:W2:Y:S03]  /*a520*/  LDC.64 R2, c[0x0][0x5e8] ;  /* 0x00017a00ff027b82 */ /* 0x000ea60000000a00 */
[----:B--2---:R-:W-:Y:S01]  /*a530*/  STG.E.U8 desc[UR36][R2.64], R27 ;  /* 0x0000001b02007986 */ /* 0x004fe2000c101124 */
[----:B------:R-:W-:Y:S05]  /*a540*/  EXIT ;  /* 0x000000000000794d */ /* 0x000fea0003800000 */
.L_x_41638:
        /* <DEDUP_REMOVED lines=357> */
.L_x_41703:
        /* <DEDUP_REMOVED lines=13> */
.L_x_41713:
        /* <DEDUP_REMOVED lines=29> */
.L_x_41706:
[----:B------:R-:W-:Y:S05]  /*be40*/  BSYNC.RECONVERGENT B6 ;  /* 0x0000000000067941 */ /* 0x000fea0003800200 */
.L_x_41705:
        /* <DEDUP_REMOVED lines=40> */
.L_x_41708:
[----:B------:R-:W-:Y:S05]  /*c0d0*/  BSYNC.RECONVERGENT B6 ;  /* 0x0000000000067941 */ /* 0x000fea0003800200 */
.L_x_41707:
        /* <DEDUP_REMOVED lines=41> */
.L_x_41710:
[----:B------:R-:W-:Y:S05]  /*c370*/  BSYNC.RECONVERGENT B6 ;  /* 0x0000000000067941 */ /* 0x000fea0003800200 */
.L_x_41709:
        /* <DEDUP_REMOVED lines=41> */
.L_x_41712:
[----:B------:R-:W-:Y:S05]  /*c610*/  BSYNC.RECONVERGENT B6 ;  /* 0x0000000000067941 */ /* 0x000fea0003800200 */
.L_x_41711:
        /* <DEDUP_REMOVED lines=19> */
.L_x_41704:
        /* <DEDUP_REMOVED lines=35> */
.L_x_41716:
[----:B------:R-:W-:Y:S05]  /*c980*/  BSYNC.RECONVERGENT B6 ;  /* 0x0000000000067941 */ /* 0x000fea0003800200 */
.L_x_41715:
        /* <DEDUP_REMOVED lines=45> */
.L_x_41718:
[----:B------:R-:W-:Y:S05]  /*cc60*/  BSYNC.RECONVERGENT B6 ;  /* 0x0000000000067941 */ /* 0x000fea0003800200 */
.L_x_41717:
        /* <DEDUP_REMOVED lines=46> */
.L_x_41720:
[----:B------:R-:W-:Y:S05]  /*cf50*/  BSYNC.RECONVERGENT B6 ;  /* 0x0000000000067941 */ /* 0x000fea0003800200 */
.L_x_41719:
        /* <DEDUP_REMOVED lines=10> */
.L_x_41714:
[----:B------:R-:W0:Y:S02]  /*d000*/  LDCU.64 UR4, c[0x0][0x5f0] ;  /* 0x0000be00ff0477ac */ /* 0x000e240008000a00 */
[----:B0-----:R-:W-:-:S04]  /*d010*/  IADD3 R34, P0, P1, R34, UR4, R31 ;  /* 0x0000000422227c10 */ /* 0x001fc8000f91e01f */
[----:B------:R-:W-:Y:S01]  /*d020*/  IADD3.X R35, PT, PT, R35, UR5, RZ, P0, P1 ;  /* 0x0000000523237c10 */ /* 0x000fe200087e24ff */
[----:B------:R-:W0:Y:S05]  /*d030*/  LDCU.64 UR4, c[0x0][0x5e8] ;  /* 0x0000bd00ff0477ac */ /* 0x000e2a0008000a00 */
[----:B------:R-:W2:Y:S01]  /*d040*/  LDG.E.U8 R35, desc[UR36][R34.64] ;  /* 0x0000002422237981 */ /* 0x000ea2000c1e1100 */
[----:B------:R-:W-:Y:S01]  /*d050*/  VIADD R33, R33, 0x80 ;  /* 0x0000008021217836 */ /* 0x000fe20000000000 */
[----:B0-----:R-:W-:-:S04]  /*d060*/  IADD3 R2, P0, PT, R32, UR4, RZ ;  /* 0x0000000420027c10 */ /* 0x001fc8000ff1e0ff */
[----:B------:R-:W-:-:S05]  /*d070*/  IADD3.X R3, PT, PT, RZ, UR5, RZ, P0, !PT ;  /* 0x00000005ff037c10 */ /* 0x000fca00087fe4ff */
[----:B--2---:R0:W-:Y:S04]  /*d080*/  STG.E.U8 desc[UR36][R2.64], R35 ;  /* 0x0000002302007986 */ /* 0x0041e8000c101124 */
.L_x_41702:
[----:B------:R-:W-:Y:S05]  /*d090*/  BSYNC.RECONVERGENT B8 ;  /* 0x0000000000087941 */ /* 0x000fea0003800200 */
.L_x_41701:
        /* <DEDUP_REMOVED lines=353> */
.L_x_41723:
        /* <DEDUP_REMOVED lines=14> */
.L_x_41733:
        /* <DEDUP_REMOVED lines=29> */
.L_x_41726:
[----:B------:R-:W-:Y:S05]  /*e960*/  BSYNC.RECONVERGENT B6 ;  /* 0x0000000000067941 */ /* 0x000fea0003800200 */
.L_x_41725:
        /* <DEDUP_REMOVED lines=40> */
.L_x_41728:
[----:B------:R-:W-:Y:S05]  /*ebf0*/  BSYNC.RECONVERGENT B6 ;  /* 0x0000000000067941 */ /* 0x000fea0003800200 */
.L_x_41727:
        /* <DEDUP_REMOVED lines=41> */
.L_x_41730:
[----:B------:R-:W-:Y:S05]  /*ee90*/  BSYNC.RECONVERGENT B6 ;  /* 0x0000000000067941 */ /* 0x000fea0003800200 */
.L_x_41729:
        /* <DEDUP_REMOVED lines=41> */
.L_x_41732:
[----:B------:R-:W-:Y:S05]  /*f130*/  BSYNC.RECONVERGENT B6 ;  /* 0x0000000000067941 */ /* 0x000fea0003800200 */
.L_x_41731:
        /* <DEDUP_REMOVED lines=19> */
.L_x_41724:
        /* <DEDUP_REMOVED lines=35> */
.L_x_41736:
[----:B------:R-:W-:Y:S05]  /*f4a0*/  BSYNC.RECONVERGENT B6 ;  /* 0x0000000000067941 */ /* 0x000fea0003800200 */
.L_x_41735:
        /* <DEDUP_REMOVED lines=45> */
.L_x_41738:
[----:B------:R-:W-:Y:S05]  /*f780*/  BSYNC.RECONVERGENT B6 ;  /* 0x0000000000067941 */ /* 0x000fea0003800200 */
.L_x_41737:
        /* <DEDUP_REMOVED lines=46> */
.L_x_41740:
[----:B------:R-:W-:Y:S05]  /*fa70*/  BSYNC.RECONVERGENT B6 ;  /* 0x0000000000067941 */ /* 0x000fea0003800200 */
.L_x_41739:
        /* <DEDUP_REMOVED lines=10> */
.L_x_41734:
[----:B------:R-:W0:Y:S02]  /*fb20*/  LDCU.64 UR4, c[0x0][0x5f0] ;  /* 0x0000be00ff0477ac */ /* 0x000e240008000a00 */
[----:B0-----:R-:W-:-:S04]  /*fb30*/  IADD3 R34, P0, P1, R34, UR4, R31 ;  /* 0x0000000422227c10 */ /* 0x001fc8000f91e01f */
[----:B------:R-:W-:Y:S01]  /*fb40*/  IADD3.X R35, PT, PT, R35, UR5, RZ, P0, P1 ;  /* 0x0000000523237c10 */ /* 0x000fe200087e24ff */
[----:B------:R-:W0:Y:S05]  /*fb50*/  LDCU.64 UR4, c[0x0][0x5e8] ;  /* 0x0000bd00ff0477ac */ /* 0x000e2a0008000a00 */
[----:B------:R-:W2:Y:S01]  /*fb60*/  LDG.E.U8 R35, desc[UR36][R34.64] ;  /* 0x0000002422237981 */ /* 0x000ea2000c1e1100 */
[----:B------:R-:W-:Y:S02]  /*fb70*/  IADD3 R33, PT, PT, R33, 0x80, RZ ;  /* 0x0000008021217810 */ /* 0x000fe40007ffe0ff */
[----:B0-----:R-:W-:-:S05]  /*fb80*/  IADD3 R2, P0, PT, R32, UR4, RZ ;  /* 0x0000000420027c10 */ /* 0x001fca000ff1e0ff */
[----:B------:R-:W-:-:S05]  /*fb90*/  IMAD.X R3, RZ, RZ, UR5, P0 ;  /* 0x00000005ff037e24 */ /* 0x000fca00080e06ff */
[----:B--2---:R1:W-:Y:S03]  /*fba0*/  STG.E.U8 desc[UR36][R2.64], R35 ;  /* 0x0000002302007986 */ /* 0x0043e6000c101124 */
.L_x_41722:
[----:B------:R-:W-:Y:S05]  /*fbb0*/  BSYNC.RECONVERGENT B8 ;  /* 0x0000000000087941 */ /* 0x000fea0003800200 */
.L_x_41721:
        /* <DEDUP_REMOVED lines=357> */
.L_x_41743:
        /* <DEDUP_REMOVED lines=13> */
.L_x_41753:
        /* <DEDUP_REMOVED lines=29> */
.L_x_41746:
[----:B------:R-:W-:Y:S05]  /*114b0*/  BSYNC.RECONVERGENT B6 ;  /* 0x0000000000067941 */ /* 0x000fea0003800200 */
.L_x_41745:
        /* <DEDUP_REMOVED lines=40> */
.L_x_41748:
[----:B------:R-:W-:Y:S05]  /*11740*/  BSYNC.RECONVERGENT B6 ;  /* 0x0000000000067941 */ /* 0x000fea0003800200 */
.L_x_41747:
        /* <DEDUP_REMOVED lines=41> */
.L_x_41750:
[----:B------:R-:W-:Y:S05]  /*119e0*/  BSYNC.RECONVERGENT B6 ;  /* 0x0000000000067941 */ /* 0x000fea0003800200 */
.L_x_41749:
        /* <DEDUP_REMOVED lines=41> */
.L_x_41752:
[----:B------:R-:W-:Y:S05]  /*11c80*/  BSYNC.RECONVERGENT B6 ;  /* 0x0000000000067941 */ /* 0x000fea0003800200 */
.L_x_41751:
        /* <DEDUP_REMOVED lines=19> */
.L_x_41744:
        /* <DEDUP_REMOVED lines=35> */
.L_x_41756:
[----:B------:R-:W-:Y:S05]  /*11ff0*/  BSYNC.RECONVERGENT B6 ;  /* 0x0000000000067941 */ /* 0x000fea0003800200 */
.L_x_41755:
        /* <DEDUP_REMOVED lines=45> */
.L_x_41758:
[----:B------:R-:W-:Y:S05]  /*122d0*/  BSYNC.RECONVERGENT B6 ;  /* 0x0000000000067941 */ /* 0x000fea0003800200 */
.L_x_41757:
        /* <DEDUP_REMOVED lines=45> */
.L_x_41760:
[----:B------:R-:W-:Y:S05]  /*125b0*/  BSYNC.RECONVERGENT B6 ;  /* 0x0000000000067941 */ /* 0x000fea0003800200 */
.L_x_41759:
        /* <DEDUP_REMOVED lines=10> */
.L_x_41754:
        /* <DEDUP_REMOVED lines=9> */
.L_x_41742:
[----:B------:R-:W-:Y:S05]  /*126f0*/  BSYNC.RECONVERGENT B8 ;  /* 0x0000000000087941 */ /* 0x000fea0003800200 */
.L_x_41741:
        /* <DEDUP_REMOVED lines=353> */
.L_x_41761:
        /* <DEDUP_REMOVED lines=17> */
.L_x_41771:
        /* <DEDUP_REMOVED lines=29> */
.L_x_41764:
[----:B------:R-:W-:Y:S05]  /*13ff0*/  BSYNC.RECONVERGENT B6 ;  /* 0x0000000000067941 */ /* 0x000fea0003800200 */
.L_x_41763:
        /* <DEDUP_REMOVED lines=40> */
.L_x_41766:
[----:B------:R-:W-:Y:S05]  /*14280*/  BSYNC.RECONVERGENT B6 ;  /* 0x0000000000067941 */ /* 0x000fea0003800200 */
.L_x_41765:
        /* <DEDUP_REMOVED lines=41> */
.L_x_41768:
[----:B------:R-:W-:Y:S05]  /*14520*/  BSYNC.RECONVERGENT B6 ;  /* 0x0000000000067941 */ /* 0x000fea0003800200 */
.L_x_41767:
        /* <DEDUP_REMOVED lines=41> */
.L_x_41770:
[----:B------:R-:W-:Y:S05]  /*147c0*/  BSYNC.RECONVERGENT B6 ;  /* 0x0000000000067941 */ /* 0x000fea0003800200 */
.L_x_41769:
        /* <DEDUP_REMOVED lines=19> */
.L_x_41762:
        /* <DEDUP_REMOVED lines=35> */
.L_x_41774:
[----:B------:R-:W-:Y:S05]  /*14b30*/  BSYNC.RECONVERGENT B6 ;  /* 0x0000000000067941 */ /* 0x000fea0003800200 */
.L_x_41773:
        /* <DEDUP_REMOVED lines=45> */
.L_x_41776:
[----:B------:R-:W-:Y:S05]  /*14e10*/  BSYNC.RECONVERGENT B6 ;  /* 0x0000000000067941 */ /* 0x000fea0003800200 */
.L_x_41775:
        /* <DEDUP_REMOVED lines=46> */
.L_x_41778:
[----:B------:R-:W-:Y:S05]  /*15100*/  BSYNC.RECONVERGENT B6 ;  /* 0x0000000000067941 */ /* 0x000fea0003800200 */
.L_x_41777:
        /* <DEDUP_REMOVED lines=10> */
.L_x_41772:
[----:B------:R-:W0:Y:S02]  /*151b0*/  LDCU.64 UR4, c[0x0][0x5f0] ;  /* 0x0000be00ff0477ac */ /* 0x000e240008000a00 */
[----:B0-----:R-:W-:-:S04]  /*151c0*/  IADD3 R28, P0, P1, R34, UR4, R28 ;  /* 0x00000004221c7c10 */ /* 0x001fc8000f91e01c */
[----:B------:R-:W-:-:S06]  /*151d0*/  IADD3.X R29, PT, PT, R35, UR5, RZ, P0, P1 ;  /* 0x00000005231d7c10 */ /* 0x000fcc00087e24ff */
[----:B------:R-:W2:Y:S04]  /*151e0*/  LDG.E.U8 R29, desc[UR36][R28.64] ;  /* 0x000000241c1d7981 */ /* 0x000ea8000c1e1100 */
[----:B--2---:R-:W-:Y:S01]  /*151f0*/  STG.E.U8 desc[UR36][R16.64], R29 ;  /* 0x0000001d10007986 */ /* 0x004fe2000c101124 */
[----:B------:R-:W-:Y:S05]  /*15200*/  EXIT ;  /* 0x000000000000794d */ /* 0x000fea0003800000 */
.L_x_41779:
        /* <DEDUP_REMOVED lines=15> */
.L_x_42038:


//--------------------- .nv.global.init           --------------------------
	.section	.nv.global.init,"aw",@progbits
.nv.global.init:
	.type		$str$20,@object
	.size		$str$20,(__unnamed_65 - $str$20)
$str$20:
        /*0000*/ 	.byte	0x66, 0x61, 0x6c, 0x73, 0x65, 0x00
	.type		__unnamed_65,@object
	.size		__unnamed_65,(__unnamed_33 - __unnamed_65)
__unnamed_65:
        /*0006*/ 	.byte	0x6f, 0x70, 0x65, 0x72, 0x61, 0x74, 0x6f, 0x72, 0x28, 0x29, 0x00
	.type		__unnamed_33,@object
	.size		__unnamed_33,(__unnamed_97 - __unnamed_33)
__unnamed_33:
        /*0011*/ 	.byte	0x6f, 0x70, 0x65, 0x72, 0x61, 0x74, 0x6f, 0x72, 0x28, 0x29, 0x00
	.type		__unnamed_97,@object
	.size		__unnamed_97,(__unnamed_49 - __unnamed_97)
__unnamed_97:
        /*001c*/ 	.byte	0x6f, 0x70, 0x65, 0x72, 0x61, 0x74, 0x6f, 0x72, 0x28, 0x29, 0x00
	.type		__unnamed_49,@object
	.size		__unnamed_49,(__unnamed_17 - __unnamed_49)
__unnamed_49:
        /*0027*/ 	.byte	0x6f, 0x70, 0x65, 0x72, 0x61, 0x74, 0x6f, 0x72, 0x28, 0x29, 0x00
	.type		__unnamed_17,@object
	.size		__unnamed_17,(__unnamed_81 - __unnamed_17)
__unnamed_17:
        /*0032*/ 	.byte	0x6f, 0x70, 0x65, 0x72, 0x61, 0x74, 0x6f, 0x72, 0x28, 0x29, 0x00
	.type		__unnamed_81,@object
	.size		__unnamed_81,(__unnamed_41 - __unnamed_81)
__unnamed_81:
        /*003d*/ 	.byte	0x6f, 0x70, 0x65, 0x72, 0x61, 0x74, 0x6f, 0x72, 0x28, 0x29, 0x00
	.type		__unnamed_41,@object
	.size		__unnamed_41,(__unnamed_9 - __unnamed_41)
__unnamed_41:
        /*0048*/ 	.byte	0x6f, 0x70, 0x65, 0x72, 0x61, 0x74, 0x6f, 0x72, 0x28, 0x29, 0x00
	.type		__unnamed_9,@object
	.size		__unnamed_9,(__unnamed_73 - __unnamed_9)
__unnamed_9:
        /*0053*/ 	.byte	0x6f, 0x70, 0x65, 0x72, 0x61, 0x74, 0x6f, 0x72, 0x28, 0x29, 0x00
	.type		__unnamed_73,@object
	.size		__unnamed_73,(__unnamed_57 - __unnamed_73)
__unnamed_73:
        /*005e*/ 	.byte	0x6f, 0x70, 0x65, 0x72, 0x61, 0x74, 0x6f, 0x72, 0x28, 0x29, 0x00
	.type		__unnamed_57,@object
	.size		__unnamed_57,(__unnamed_25 - __unnamed_57)
__unnamed_57:
        /*0069*/ 	.byte	0x6f, 0x70, 0x65, 0x72, 0x61, 0x74, 0x6f, 0x72, 0x28, 0x29, 0x00
	.type		__unnamed_25,@object
	.size		__unnamed_25,(__unnamed_89 - __unnamed_25)
__unnamed_25:
        /*0074*/ 	.byte	0x6f, 0x70, 0x65, 0x72, 0x61, 0x74, 0x6f, 0x72, 0x28, 0x29, 0x00
	.type		__unnamed_89,@object
	.size		__unnamed_89,(__unnamed_45 - __unnamed_89)
__unnamed_89:
        /*007f*/ 	.byte	0x6f, 0x70, 0x65, 0x72, 0x61, 0x74, 0x6f, 0x72, 0x28, 0x29, 0x00
	.type		__unnamed_45,@object
	.size		__unnamed_45,(__unnamed_13 - __unnamed_45)
__unnamed_45:
        /*008a*/ 	.byte	0x6f, 0x70, 0x65, 0x72, 0x61, 0x74, 0x6f, 0x72, 0x28, 0x29, 0x00
	.type		__unnamed_13,@object
	.size		__unnamed_13,(__unnamed_77 - __unnamed_13)
__unnamed_13:
        /*0095*/ 	.byte	0x6f, 0x70, 0x65, 0x72, 0x61, 0x74, 0x6f, 0x72, 0x28, 0x29, 0x00
	.type		__unnamed_77,@object
	.size		__unnamed_77,(__unnamed_61 - __unnamed_77)
__unnamed_77:
        /*00a0*/ 	.byte	0x6f, 0x70, 0x65, 0x72, 0x61, 0x74, 0x6f, 0x72, 0x28, 0x29, 0x00
	.type		__unnamed_61,@object
	.size		__unnamed_61,(__unnamed_29 - __unnamed_61)
__unnamed_61:
        /*00ab*/ 	.byte	0x6f, 0x70, 0x65, 0x72, 0x61, 0x74, 0x6f, 0x72, 0x28, 0x29, 0x00
	.type		__unnamed_29,@object
	.size		__unnamed_29,(__unnamed_93 - __unnamed_29)
__unnamed_29:
        /*00b6*/ 	.byte	0x6f, 0x70, 0x65, 0x72, 0x61, 0x74, 0x6f, 0x72, 0x28, 0x29, 0x00
	.type		__unnamed_93,@object
	.size		__unnamed_93,(__unnamed_37 - __unnamed_93)
__unnamed_93:
        /*00c1*/ 	.byte	0x6f, 0x70, 0x65, 0x72, 0x61, 0x74, 0x6f, 0x72, 0x28, 0x29, 0x00
	.type		__unnamed_37,@object
	.size		__unnamed_37,(__unnamed_5 - __unnamed_37)
__unnamed_37:
        /*00cc*/ 	.byte	0x6f, 0x70, 0x65, 0x72, 0x61, 0x74, 0x6f, 0x72, 0x28, 0x29, 0x00
	.type		__unnamed_5,@object
	.size		__unnamed_5,(__unnamed_69 - __unnamed_5)
__unnamed_5:
        /*00d7*/ 	.byte	0x6f, 0x70, 0x65, 0x72, 0x61, 0x74, 0x6f, 0x72, 0x28, 0x29, 0x00
	.type		__unnamed_69,@object
	.size		__unnamed_69,(__unnamed_53 - __unnamed_69)
__unnamed_69:
        /*00e2*/ 	.byte	0x6f, 0x70, 0x65, 0x72, 0x61, 0x74, 0x6f, 0x72, 0x28, 0x29, 0x00
	.type		__unnamed_53,@object
	.size		__unnamed_53,(__unnamed_21 - __unnamed_53)
__unnamed_53:
        /*00ed*/ 	.byte	0x6f, 0x70, 0x65, 0x72, 0x61, 0x74, 0x6f, 0x72, 0x28, 0x29, 0x00
	.type		__unnamed_21,@object
	.size		__unnamed_21,(__unnamed_85 - __unnamed_21)
__unnamed_21:
        /*00f8*/ 	.byte	0x6f, 0x70, 0x65, 0x72, 0x61, 0x74, 0x6f, 0x72, 0x28, 0x29, 0x00
	.type		__unnamed_85,@object
	.size		__unnamed_85,(__unnamed_43 - __unnamed_85)
__unnamed_85:
        /*0103*/ 	.byte	0x6f, 0x70, 0x65, 0x72, 0x61, 0x74, 0x6f, 0x72, 0x28, 0x29, 0x00
	.type		__unnamed_43,@object
	.size		__unnamed_43,(__unnamed_11 - __unnamed_43)
__unnamed_43:
        /*010e*/ 	.byte	0x6f, 0x70, 0x65, 0x72, 0x61, 0x74, 0x6f, 0x72, 0x28, 0x29, 0x00
	.type		__unnamed_11,@object
	.size		__unnamed_11,(__unnamed_75 - __unnamed_11)
__unnamed_11:
        /*0119*/ 	.byte	0x6f, 0x70, 0x65, 0x72, 0x61, 0x74, 0x6f, 0x72, 0x28, 0x29, 0x00
	.type		__unnamed_75,@object
	.size		__unnamed_75,(__unnamed_59 - __unnamed_75)
__unnamed_75:
        /*0124*/ 	.byte	0x6f, 0x70, 0x65, 0x72, 0x61, 0x74, 0x6f, 0x72, 0x28, 0x29, 0x00
	.type		__unnamed_59,@object
	.size		__unnamed_59,(__unnamed_27 - __unnamed_59)
__unnamed_59:
        /*012f*/ 	.byte	0x6f, 0x70, 0x65, 0x72, 0x61, 0x74, 0x6f, 0x72, 0x28, 0x29, 0x00
	.type		__unnamed_27,@object
	.size		__unnamed_27,(__unnamed_91 - __unnamed_27)
__unnamed_27:
        /*013a*/ 	.byte	0x6f, 0x70, 0x65, 0x72, 0x61, 0x74, 0x6f, 0x72, 0x28, 0x29, 0x00
	.type		__unnamed_91,@object
	.size		__unnamed_91,(__unnamed_35 - __unnamed_91)
__unnamed_91:
        /*0145*/ 	.byte	0x6f, 0x70, 0x65, 0x72, 0x61, 0x74, 0x6f, 0x72, 0x28, 0x29, 0x00
	.type		__unnamed_35,@object
	.size		__unnamed_35,(__unnamed_3 - __unnamed_35)
__unnamed_35:
        /*0150*/ 	.byte	0x6f, 0x70, 0x65, 0x72, 0x61, 0x74, 0x6f, 0x72, 0x28, 0x29, 0x00
	.type		__unnamed_3,@object
	.size		__unnamed_3,(__unnamed_67 - __unnamed_3)
__unnamed_3:
        /*015b*/ 	.byte	0x6f, 0x70, 0x65, 0x72, 0x61, 0x74, 0x6f, 0x72, 0x28, 0x29, 0x00
	.type		__unnamed_67,@object
	.size		__unnamed_67,(__unnamed_51 - __unnamed_67)
__unnamed_67:
        /*0166*/ 	.byte	0x6f, 0x70, 0x65, 0x72, 0x61, 0x74, 0x6f, 0x72, 0x28, 0x29, 0x00
	.type		__unnamed_51,@object
	.size		__unnamed_51,(__unnamed_19 - __unnamed_51)
__unnamed_51:
        /*0171*/ 	.byte	0x6f, 0x70, 0x65, 0x72, 0x61, 0x74, 0x6f, 0x72, 0x28, 0x29, 0x00
	.type		__unnamed_19,@object
	.size		__unnamed_19,(__unnamed_83 - __unnamed_19)
__unnamed_19:
        /*017c*/ 	.byte	0x6f, 0x70, 0x65, 0x72, 0x61, 0x74, 0x6f, 0x72, 0x28, 0x29, 0x00
	.type		__unnamed_83,@object
	.size		__unnamed_83,(__unnamed_47 - __unnamed_83)
__unnamed_83:
        /*0187*/ 	.byte	0x6f, 0x70, 0x65, 0x72, 0x61, 0x74, 0x6f, 0x72, 0x28, 0x29, 0x00
	.type		__unnamed_47,@object
	.size		__unnamed_47,(__unnamed_15 - __unnamed_47)
__unnamed_47:
        /*0192*/ 	.byte	0x6f, 0x70, 0x65, 0x72, 0x61, 0x74, 0x6f, 0x72, 0x28, 0x29, 0x00
	.type		__unnamed_15,@object
	.size		__unnamed_15,(__unnamed_79 - __unnamed_15)
__unnamed_15:
        /*019d*/ 	.byte	0x6f, 0x70, 0x65, 0x72, 0x61, 0x74, 0x6f, 0x72, 0x28, 0x29, 0x00
	.type		__unnamed_79,@object
	.size		__unnamed_79,(__unnamed_63 - __unnamed_79)
__unnamed_79:
        /*01a8*/ 	.byte	0x6f, 0x70, 0x65, 0x72, 0x61, 0x74, 0x6f, 0x72, 0x28, 0x29, 0x00
	.type		__unnamed_63,@object
	.size		__unnamed_63,(__unnamed_31 - __unnamed_63)
__unnamed_63:
        /*01b3*/ 	.byte	0x6f, 0x70, 0x65, 0x72, 0x61, 0x74, 0x6f, 0x72, 0x28, 0x29, 0x00
	.type		__unnamed_31,@object
	.size		__unnamed_31,(__unnamed_95 - __unnamed_31)
__unnamed_31:
        /*01be*/ 	.byte	0x6f, 0x70, 0x65, 0x72, 0x61, 0x74, 0x6f, 0x72, 0x28, 0x29, 0x00
	.type		__unnamed_95,@object
	.size		__unnamed_95,(__unnamed_39 - __unnamed_95)
__unnamed_95:
        /*01c9*/ 	.byte	0x6f, 0x70, 0x65, 0x72, 0x61, 0x74, 0x6f, 0x72, 0x28, 0x29, 0x00
	.type		__unnamed_39,@object
	.size		__unnamed_39,(__unnamed_7 - __unnamed_39)
__unnamed_39:
        /*01d4*/ 	.byte	0x6f, 0x70, 0x65, 0x72, 0x61, 0x74, 0x6f, 0x72, 0x28, 0x29, 0x00
	.type		__unnamed_7,@object
	.size		__unnamed_7,(__unnamed_71 - __unnamed_7)
__unnamed_7:
        /*01df*/ 	.byte	0x6f, 0x70, 0x65, 0x72, 0x61, 0x74, 0x6f, 0x72, 0x28, 0x29, 0x00
	.type		__unnamed_71,@object
	.size		__unnamed_71,(__unnamed_55 - __unnamed_71)
__unnamed_71:
        /*01ea*/ 	.byte	0x6f, 0x70, 0x65, 0x72, 0x61, 0x74, 0x6f, 0x72, 0x28, 0x29, 0x00
	.type		__unnamed_55,@object
	.size		__unnamed_55,(__unnamed_23 - __unnamed_55)
__unnamed_55:
        /*01f5*/ 	.byte	0x6f, 0x70, 0x65, 0x72, 0x61, 0x74, 0x6f, 0x72, 0x28, 0x29, 0x00
	.type		__unnamed_23,@object
	.size		__unnamed_23,(__unnamed_87 - __unnamed_23)
__unnamed_23:
        /*0200*/ 	.byte	0x6f, 0x70, 0x65, 0x72, 0x61, 0x74, 0x6f, 0x72, 0x28, 0x29, 0x00
	.type		__unnamed_87,@object
	.size		__unnamed_87,(__unnamed_2 - __unnamed_87)
__unnamed_87:
        /*020b*/ 	.byte	0x6f, 0x70, 0x65, 0x72, 0x61, 0x74, 0x6f, 0x72, 0x28, 0x29, 0x00
	.type		__unnamed_2,@object
	.size		__unnamed_2,(__unnamed_66 - __unnamed_2)
__unnamed_2:
        /*0216*/ 	.byte	0x6f, 0x70, 0x65, 0x72, 0x61, 0x74, 0x6f, 0x72, 0x28, 0x29, 0x00
	.type		__unnamed_66,@object
	.size		__unnamed_66,(__unnamed_34 - __unnamed_66)
__unnamed_66:
        /*0221*/ 	.byte	0x6f, 0x70, 0x65, 0x72, 0x61, 0x74, 0x6f, 0x72, 0x28, 0x29, 0x00
	.type		__unnamed_34,@object
	.size		__unnamed_34,(__unnamed_98 - __unnamed_34)
__unnamed_34:
        /*022c*/ 	.byte	0x6f, 0x70, 0x65, 0x72, 0x61, 0x74, 0x6f, 0x72, 0x28, 0x29, 0x00
	.type		__unnamed_98,@object
	.size		__unnamed_98,(__unnamed_50 - __unnamed_98)
__unnamed_98:
        /*0237*/ 	.byte	0x6f, 0x70, 0x65, 0x72, 0x61, 0x74, 0x6f, 0x72, 0x28, 0x29, 0x00
	.type		__unnamed_50,@object
	.size		__unnamed_50,(__unnamed_18 - __unnamed_50)
__unnamed_50:
        /*0242*/ 	.byte	0x6f, 0x70, 0x65, 0x72, 0x61, 0x74, 0x6f, 0x72, 0x28, 0x29, 0x00
	.type		__unnamed_18,@object
	.size		__unnamed_18,(__unnamed_82 - __unnamed_18)
__unnamed_18:
        /*024d*/ 	.byte	0x6f, 0x70, 0x65, 0x72, 0x61, 0x74, 0x6f, 0x72, 0x28, 0x29, 0x00
	.type		__unnamed_82,@object
	.size		__unnamed_82,(__unnamed_42 - __unnamed_82)
__unnamed_82:
        /*0258*/ 	.byte	0x6f, 0x70, 0x65, 0x72, 0x61, 0x74, 0x6f, 0x72, 0x28, 0x29, 0x00
	.type		__unnamed_42,@object
	.size		__unnamed_42,(__unnamed_10 - __unnamed_42)
__unnamed_42:
        /*0263*/ 	.byte	0x6f, 0x70, 0x65, 0x72, 0x61, 0x74, 0x6f, 0x72, 0x28, 0x29, 0x00
	.type		__unnamed_10,@object
	.size		__unnamed_10,(__unnamed_74 - __unnamed_10)
__unnamed_10:
        /*026e*/ 	.byte	0x6f, 0x70, 0x65, 0x72, 0x61, 0x74, 0x6f, 0x72, 0x28, 0x29, 0x00
	.type		__unnamed_74,@object
	.size		__unnamed_74,(__unnamed_58 - __unnamed_74)
__unnamed_74:
        /*0279*/ 	.byte	0x6f, 0x70, 0x65, 0x72, 0x61, 0x74, 0x6f, 0x72, 0x28, 0x29, 0x00
	.type		__unnamed_58,@object
	.size		__unnamed_58,(__unnamed_26 - __unnamed_58)
__unnamed_58:
        /*0284*/ 	.byte	0x6f, 0x70, 0x65, 0x72, 0x61, 0x74, 0x6f, 0x72, 0x28, 0x29, 0x00
	.type		__unnamed_26,@object
	.size		__unnamed_26,(__unnamed_90 - __unnamed_26)
__unnamed_26:
        /*028f*/ 	.byte	0x6f, 0x70, 0x65, 0x72, 0x61, 0x74, 0x6f, 0x72, 0x28, 0x29, 0x00
	.type		__unnamed_90,@object
	.size		__unnamed_90,(__unnamed_46 - __unnamed_90)
__unnamed_90:
        /*029a*/ 	.byte	0x6f, 0x70, 0x65, 0x72, 0x61, 0x74, 0x6f, 0x72, 0x28, 0x29, 0x00
	.type		__unnamed_46,@object
	.size		__unnamed_46,(__unnamed_14 - __unnamed_46)
__unnamed_46:
        /*02a5*/ 	.byte	0x6f, 0x70, 0x65, 0x72, 0x61, 0x74, 0x6f, 0x72, 0x28, 0x29, 0x00
	.type		__unnamed_14,@object
	.size		__unnamed_14,(__unnamed_78 - __unnamed_14)
__unnamed_14:
        /*02b0*/ 	.byte	0x6f, 0x70, 0x65, 0x72, 0x61, 0x74, 0x6f, 0x72, 0x28, 0x29, 0x00
	.type		__unnamed_78,@object
	.size		__unnamed_78,(__unnamed_62 - __unnamed_78)
__unnamed_78:
        /*02bb*/ 	.byte	0x6f, 0x70, 0x65, 0x72, 0x61, 0x74, 0x6f, 0x72, 0x28, 0x29, 0x00
	.type		__unnamed_62,@object
	.size		__unnamed_62,(__unnamed_30 - __unnamed_62)
__unnamed_62:
        /*02c6*/ 	.byte	0x6f, 0x70, 0x65, 0x72, 0x61, 0x74, 0x6f, 0x72, 0x28, 0x29, 0x00
	.type		__unnamed_30,@object
	.size		__unnamed_30,(__unnamed_94 - __unnamed_30)
__unnamed_30:
        /*02d1*/ 	.byte	0x6f, 0x70, 0x65, 0x72, 0x61, 0x74, 0x6f, 0x72, 0x28, 0x29, 0x00
	.type		__unnamed_94,@object
	.size		__unnamed_94,(__unnamed_38 - __unnamed_94)
__unnamed_94:
        /*02dc*/ 	.byte	0x6f, 0x70, 0x65, 0x72, 0x61, 0x74, 0x6f, 0x72, 0x28, 0x29, 0x00
	.type		__unnamed_38,@object
	.size		__unnamed_38,(__unnamed_6 - __unnamed_38)
__unnamed_38:
        /*02e7*/ 	.byte	0x6f, 0x70, 0x65, 0x72, 0x61, 0x74, 0x6f, 0x72, 0x28, 0x29, 0x00
	.type		__unnamed_6,@object
	.size		__unnamed_6,(__unnamed_70 - __unnamed_6)
__unnamed_6:
        /*02f2*/ 	.byte	0x6f, 0x70, 0x65, 0x72, 0x61, 0x74, 0x6f, 0x72, 0x28, 0x29, 0x00
	.type		__unnamed_70,@object
	.size		__unnamed_70,(__unnamed_54 - __unnamed_70)
__unnamed_70:
        /*02fd*/ 	.byte	0x6f, 0x70, 0x65, 0x72, 0x61, 0x74, 0x6f, 0x72, 0x28, 0x29, 0x00
	.type		__unnamed_54,@object
	.size		__unnamed_54,(__unnamed_22 - __unnamed_54)
__unnamed_54:
        /*0308*/ 	.byte	0x6f, 0x70, 0x65, 0x72, 0x61, 0x74, 0x6f, 0x72, 0x28, 0x29, 0x00
	.type		__unnamed_22,@object
	.size		__unnamed_22,(__unnamed_86 - __unnamed_22)
__unnamed_22:
        /*0313*/ 	.byte	0x6f, 0x70, 0x65, 0x72, 0x61, 0x74, 0x6f, 0x72, 0x28, 0x29, 0x00
	.type		__unnamed_86,@object
	.size		__unnamed_86,(__unnamed_44 - __unnamed_86)
__unnamed_86:
        /*031e*/ 	.byte	0x6f, 0x70, 0x65, 0x72, 0x61, 0x74, 0x6f, 0x72, 0x28, 0x29, 0x00
	.type		__unnamed_44,@object
	.size		__unnamed_44,(__unnamed_12 - __unnamed_44)
__unnamed_44:
        /*0329*/ 	.byte	0x6f, 0x70, 0x65, 0x72, 0x61, 0x74, 0x6f, 0x72, 0x28, 0x29, 0x00
	.type		__unnamed_12,@object
	.size		__unnamed_12,(__unnamed_76 - __unnamed_12)
__unnamed_12:
        /*0334*/ 	.byte	0x6f, 0x70, 0x65, 0x72, 0x61, 0x74, 0x6f, 0x72, 0x28, 0x29, 0x00
	.type		__unnamed_76,@object
	.size		__unnamed_76,(__unnamed_60 - __unnamed_76)
__unnamed_76:
        /*033f*/ 	.byte	0x6f, 0x70, 0x65, 0x72, 0x61, 0x74, 0x6f, 0x72, 0x28, 0x29, 0x00
	.type		__unnamed_60,@object
	.size		__unnamed_60,(__unnamed_28 - __unnamed_60)
__unnamed_60:
        /*034a*/ 	.byte	0x6f, 0x70, 0x65, 0x72, 0x61, 0x74, 0x6f, 0x72, 0x28, 0x29, 0x00
	.type		__unnamed_28,@object
	.size		__unnamed_28,(__unnamed_92 - __unnamed_28)
__unnamed_28:
        /*0355*/ 	.byte	0x6f, 0x70, 0x65, 0x72, 0x61, 0x74, 0x6f, 0x72, 0x28, 0x29, 0x00
	.type		__unnamed_92,@object
	.size		__unnamed_92,(__unnamed_36 - __unnamed_92)
__unnamed_92:
        /*0360*/ 	.byte	0x6f, 0x70, 0x65, 0x72, 0x61, 0x74, 0x6f, 0x72, 0x28, 0x29, 0x00
	.type		__unnamed_36,@object
	.size		__unnamed_36,(__unnamed_4 - __unnamed_36)
__unnamed_36:
        /*036b*/ 	.byte	0x6f, 0x70, 0x65, 0x72, 0x61, 0x74, 0x6f, 0x72, 0x28, 0x29, 0x00
	.type		__unnamed_4,@object
	.size		__unnamed_4,(__unnamed_68 - __unnamed_4)
__unnamed_4:
        /*0376*/ 	.byte	0x6f, 0x70, 0x65, 0x72, 0x61, 0x74, 0x6f, 0x72, 0x28, 0x29, 0x00
	.type		__unnamed_68,@object
	.size		__unnamed_68,(__unnamed_52 - __unnamed_68)
__unnamed_68:
        /*0381*/ 	.byte	0x6f, 0x70, 0x65, 0x72, 0x61, 0x74, 0x6f, 0x72, 0x28, 0x29, 0x00
	.type		__unnamed_52,@object
	.size		__unnamed_52,(__unnamed_20 - __unnamed_52)
__unnamed_52:
        /*038c*/ 	.byte	0x6f, 0x70, 0x65, 0x72, 0x61, 0x74, 0x6f, 0x72, 0x28, 0x29, 0x00
	.type		__unnamed_20,@object
	.size		__unnamed_20,(__unnamed_84 - __unnamed_20)
__unnamed_20:
        /*0397*/ 	.byte	0x6f, 0x70, 0x65, 0x72, 0x61, 0x74, 0x6f, 0x72, 0x28, 0x29, 0x00
	.type		__unnamed_84,@object
	.size		__unnamed_84,(__unnamed_48 - __unnamed_84)
__unnamed_84:
        /*03a2*/ 	.byte	0x6f, 0x70, 0x65, 0x72, 0x61, 0x74, 0x6f, 0x72, 0x28, 0x29, 0x00
	.type		__unnamed_48,@object
	.size		__unnamed_48,(__unnamed_16 - __unnamed_48)
__unnamed_48:
        /*03ad*/ 	.byte	0x6f, 0x70, 0x65, 0x72, 0x61, 0x74, 0x6f, 0x72, 0x28, 0x29, 0x00
	.type		__unnamed_16,@object
	.size		__unnamed_16,(__unnamed_80 - __unnamed_16)
__unnamed_16:
        /*03b8*/ 	.byte	0x6f, 0x70, 0x65, 0x72, 0x61, 0x74, 0x6f, 0x72, 0x28, 0x29, 0x00
	.type		__unnamed_80,@object
	.size		__unnamed_80,(__unnamed_64 - __unnamed_80)
__unnamed_80:
        /*03c3*/ 	.byte	0x6f, 0x70, 0x65, 0x72, 0x61, 0x74, 0x6f, 0x72, 0x28, 0x29, 0x00
	.type		__unnamed_64,@object
	.size		__unnamed_64,(__unnamed_32 - __unnamed_64)
__unnamed_64:
        /*03ce*/ 	.byte	0x6f, 0x70, 0x65, 0x72, 0x61, 0x74, 0x6f, 0x72, 0x28, 0x29, 0x00
	.type		__unnamed_32,@object
	.size		__unnamed_32,(__unnamed_96 - __unnamed_32)
__unnamed_32:
        /*03d9*/ 	.byte	0x6f, 0x70, 0x65, 0x72, 0x61, 0x74, 0x6f, 0x72, 0x28, 0x29, 0x00
	.type		__unnamed_96,@object
	.size		__unnamed_96,(__unnamed_40 - __unnamed_96)
__unnamed_96:
        /*03e4*/ 	.byte	0x6f, 0x70, 0x65, 0x72, 0x61, 0x74, 0x6f, 0x72, 0x28, 0x29, 0x00
	.type		__unnamed_40,@object
	.size		__unnamed_40,(__unnamed_8 - __unnamed_40)
__unnamed_40:
        /*03ef*/ 	.byte	0x6f, 0x70, 0x65, 0x72, 0x61, 0x74, 0x6f, 0x72, 0x28, 0x29, 0x00
	.type		__unnamed_8,@object
	.size		__unnamed_8,(__unnamed_72 - __unnamed_8)
__unnamed_8:
        /*03fa*/ 	.byte	0x6f, 0x70, 0x65, 0x72, 0x61, 0x74, 0x6f, 0x72, 0x28, 0x29, 0x00
	.type		__unnamed_72,@object
	.size		__unnamed_72,(__unnamed_56 - __unnamed_72)
__unnamed_72:
        /*0405*/ 	.byte	0x6f, 0x70, 0x65, 0x72, 0x61, 0x74, 0x6f, 0x72, 0x28, 0x29, 0x00
	.type		__unnamed_56,@object
	.size		__unnamed_56,(__unnamed_24 - __unnamed_56)
__unnamed_56:
        /*0410*/ 	.byte	0x6f, 0x70, 0x65, 0x72, 0x61, 0x74, 0x6f, 0x72, 0x28, 0x29, 0x00
	.type		__unnamed_24,@object
	.size		__unnamed_24,(__unnamed_88 - __unnamed_24)
__unnamed_24:
        /*041b*/ 	.byte	0x6f, 0x70, 0x65, 0x72, 0x61, 0x74, 0x6f, 0x72, 0x28, 0x29, 0x00
	.type		__unnamed_88,@object
	.size		__unnamed_88,(__unnamed_113 - __unnamed_88)
__unnamed_88:
        /*0426*/ 	.byte	0x6f, 0x70, 0x65, 0x72, 0x61, 0x74, 0x6f, 0x72, 0x28, 0x29, 0x00
	.type		__unnamed_113,@object
	.size		__unnamed_113,(__unnamed_105 - __unnamed_113)
__unnamed_113:
        /*0431*/ 	.byte	0x63, 0x61, 0x73, 0x74, 0x5f, 0x61, 0x6e, 0x64, 0x5f, 0x73, 0x74, 0x6f, 0x72, 0x65, 0x00
	.type		__unnamed_105,@object
	.size		__unnamed_105,(__unnamed_121 - __unnamed_105)
__unnamed_105:
        /*0440*/ 	.byte	0x66, 0x65, 0x74, 0x63, 0x68, 0x5f, 0x61, 0x6e, 0x64, 0x5f, 0x63, 0x61, 0x73, 0x74, 0x00
	.type		__unnamed_121,@object
	.size		__unnamed_121,(__unnamed_109 - __unnamed_121)
__unnamed_121:
        /*044f*/ 	.byte	0x66, 0x65, 0x74, 0x63, 0x68, 0x5f, 0x61, 0x6e, 0x64, 0x5f, 0x63, 0x61, 0x73, 0x74, 0x00
	.type		__unnamed_109,@object
	.size		__unnamed_109,(__unnamed_101 - __unnamed_109)
__unnamed_109:
        /*045e*/ 	.byte	0x63, 0x61, 0x73, 0x74, 0x5f, 0x61, 0x6e, 0x64, 0x5f, 0x73, 0x74, 0x6f, 0x72, 0x65, 0x00
	.type		__unnamed_101,@object
	.size		__unnamed_101,(__unnamed_117 - __unnamed_101)
__unnamed_101:
        /*046d*/ 	.byte	0x66, 0x65, 0x74, 0x63, 0x68, 0x5f, 0x61, 0x6e, 0x64, 0x5f, 0x63, 0x61, 0x73, 0x74, 0x00
	.type		__unnamed_117,@object
	.size		__unnamed_117,(__unnamed_107 - __unnamed_117)
__unnamed_117:
        /*047c*/ 	.byte	0x63, 0x61, 0x73, 0x74, 0x5f, 0x61, 0x6e, 0x64, 0x5f, 0x73, 0x74, 0x6f, 0x72, 0x65, 0x00
	.type		__unnamed_107,@object
	.size		__unnamed_107,(__unnamed_99 - __unnamed_107)
__unnamed_107:
        /*048b*/ 	.byte	0x63, 0x61, 0x73, 0x74, 0x5f, 0x61, 0x6e, 0x64, 0x5f, 0x73, 0x74, 0x6f, 0x72, 0x65, 0x00
	.type		__unnamed_99,@object
	.size		__unnamed_99,(__unnamed_115 - __unnamed_99)
__unnamed_99:
        /*049a*/ 	.byte	0x66, 0x65, 0x74, 0x63, 0x68, 0x5f, 0x61, 0x6e, 0x64, 0x5f, 0x63, 0x61, 0x73, 0x74, 0x00
	.type		__unnamed_115,@object
	.size		__unnamed_115,(__unnamed_111 - __unnamed_115)
__unnamed_115:
        /*04a9*/ 	.byte	0x63, 0x61, 0x73, 0x74, 0x5f, 0x61, 0x6e, 0x64, 0x5f, 0x73, 0x74, 0x6f, 0x72, 0x65, 0x00
	.type		__unnamed_111,@object
	.size		__unnamed_111,(__unnamed_103 - __unnamed_111)
__unnamed_111:
        /*04b8*/ 	.byte	0x63, 0x61, 0x73, 0x74, 0x5f, 0x61, 0x6e, 0x64, 0x5f, 0x73, 0x74, 0x6f, 0x72, 0x65, 0x00
	.type		__unnamed_103,@object
	.size		__unnamed_103,(__unnamed_119 - __unnamed_103)
__unnamed_103:
        /*04c7*/ 	.byte	0x66, 0x65, 0x74, 0x63, 0x68, 0x5f, 0x61, 0x6e, 0x64, 0x5f, 0x63, 0x61, 0x73, 0x74, 0x00
	.type		__unnamed_119,@object
	.size		__unnamed_119,(__unnamed_114 - __unnamed_119)
__unnamed_119:
        /*04d6*/ 	.byte	0x66, 0x65, 0x74, 0x63, 0x68, 0x5f, 0x61, 0x6e, 0x64, 0x5f, 0x63, 0x61, 0x73, 0x74, 0x00
	.type		__unnamed_114,@object
	.size		__unnamed_114,(__unnamed_106 - __unnamed_114)
__unnamed_114:
        /*04e5*/ 	.byte	0x66, 0x65, 0x74, 0x63, 0x68, 0x5f, 0x61, 0x6e, 0x64, 0x5f, 0x63, 0x61, 0x73, 0x74, 0x00
	.type		__unnamed_106,@object
	.size		__unnamed_106,(__unnamed_122 - __unnamed_106)
__unnamed_106:
        /*04f4*/ 	.byte	0x63, 0x61, 0x73, 0x74, 0x5f, 0x61, 0x6e, 0x64, 0x5f, 0x73, 0x74, 0x6f, 0x72, 0x65, 0x00
	.type		__unnamed_122,@object
	.size		__unnamed_122,(__unnamed_110 - __unnamed_122)
__unnamed_122:
        /*0503*/ 	.byte	0x63, 0x61, 0x73, 0x74, 0x5f, 0x61, 0x6e, 0x64, 0x5f, 0x73, 0x74, 0x6f, 0x72, 0x65, 0x00
	.type		__unnamed_110,@object
	.size		__unnamed_110,(__unnamed_102 - __unnamed_110)
__unnamed_110:
        /*0512*/ 	.byte	0x66, 0x65, 0x74, 0x63, 0x68, 0x5f, 0x61, 0x6e, 0x64, 0x5f, 0x63, 0x61, 0x73, 0x74, 0x00
	.type		__unnamed_102,@object
	.size		__unnamed_102,(__unnamed_118 - __unnamed_102)
__unnamed_102:
        /*0521*/ 	.byte	0x63, 0x61, 0x73, 0x74, 0x5f, 0x61, 0x6e, 0x64, 0x5f, 0x73, 0x74, 0x6f, 0x72, 0x65, 0x00
	.type		__unnamed_118,@object
	.size		__unnamed_118,(__unnamed_108 - __unnamed_118)
__unnamed_118:
        /*0530*/ 	.byte	0x63, 0x61, 0x73, 0x74, 0x5f, 0x61, 0x6e, 0x64, 0x5f, 0x73, 0x74, 0x6f, 0x72, 0x65, 0x00
	.type		__unnamed_108,@object
	.size		__unnamed_108,(__unnamed_100 - __unnamed_108)
__unnamed_108:
        /*053f*/ 	.byte	0x66, 0x65, 0x74, 0x63, 0x68, 0x5f, 0x61, 0x6e, 0x64, 0x5f, 0x63, 0x61, 0x73, 0x74, 0x00
	.type		__unnamed_100,@object
	.size		__unnamed_100,(__unnamed_116 - __unnamed_100)
__unnamed_100:
        /*054e*/ 	.byte	0x66, 0x65, 0x74, 0x63, 0x68, 0x5f, 0x61, 0x6e, 0x64, 0x5f, 0x63, 0x61, 0x73, 0x74, 0x00
	.type		__unnamed_116,@object
	.size		__unnamed_116,(__unnamed_112 - __unnamed_116)
__unnamed_116:
        /*055d*/ 	.byte	0x66, 0x65, 0x74, 0x63, 0x68, 0x5f, 0x61, 0x6e, 0x64, 0x5f, 0x63, 0x61, 0x73, 0x74, 0x00
	.type		__unnamed_112,@object
	.size		__unnamed_112,(__unnamed_104 - __unnamed_112)
__unnamed_112:
        /*056c*/ 	.byte	0x66, 0x65, 0x74, 0x63, 0x68, 0x5f, 0x61, 0x6e, 0x64, 0x5f, 0x63, 0x61, 0x73, 0x74, 0x00
	.type		__unnamed_104,@object
	.size		__unnamed_104,(__unnamed_120 - __unnamed_104)
__unnamed_104:
        /*057b*/ 	.byte	0x63, 0x61, 0x73, 0x74, 0x5f, 0x61, 0x6e, 0x64, 0x5f, 0x73, 0x74, 0x6f, 0x72, 0x65, 0x00
	.type		__unnamed_120,@object
	.size		__unnamed_120,($str - __unnamed_120)
__unnamed_120:
        /*058a*/ 	.byte	0x63, 0x61, 0x73, 0x74, 0x5f, 0x61, 0x6e, 0x64, 0x5f, 0x73, 0x74, 0x6f, 0x72, 0x65, 0x00
	.type		$str,@object
	.size		$str,(__unnamed_1 - $str)
$str:
        /*0599*/ 	.byte	0x74, 0x6f, 0x74, 0x61, 0x6c, 0x45, 0x6c, 0x65, 0x6d, 0x65, 0x6e, 0x74, 0x73, 0x20, 0x3c, 0x3d
        /*05a9*/ 	.byte	0x20, 0x73, 0x72, 0x63, 0x53, 0x69, 0x7a, 0x65, 0x00
	.type		__unnamed_1,@object
	.size		__unnamed_1,($str$14 - __unnamed_1)
__unnamed_1:
        /*05b2*/ 	.byte	0x6d, 0x61, 0x73, 0x6b, 0x65, 0x64, 0x5f, 0x73, 0x63, 0x61, 0x74, 0x74, 0x65, 0x72, 0x5f, 0x73
        /*05c2*/ 	.byte	0x69, 0x7a, 0x65, 0x5f, 0x63, 0x68, 0x65, 0x63, 0x6b, 0x00
	.type		$str$14,@object
	.size		$str$14,($str$15 - $str$14)
$str$14:
        /*05cc*/ 	.byte	0x2d, 0x73, 0x69, 0x7a, 0x65, 0x73, 0x5b, 0x69, 0x5d, 0x20, 0x3c, 0x3d, 0x20, 0x69, 0x6e, 0x64
        /*05dc*/ 	.byte	0x65, 0x78, 0x20, 0x26, 0x26, 0x20, 0x69, 0x6e, 0x64, 0x65, 0x78, 0x20, 0x3c, 0x20, 0x73, 0x69
        /*05ec*/ 	.byte	0x7a, 0x65, 0x73, 0x5b, 0x69, 0x5d, 0x20, 0x26, 0x26, 0x20, 0x22, 0x69, 0x6e, 0x64, 0x65, 0x78
        /*05fc*/ 	.byte	0x20, 0x6f, 0x75, 0x74, 0x20, 0x6f, 0x66, 0x20, 0x62, 0x6f, 0x75, 0x6e, 0x64, 0x73, 0x22, 0x00
	.type		$str$15,@object
	.size		$str$15,($str$1 - $str$15)
$str$15:
        /*060c*/ 	.byte	0x69, 0x64, 0x78, 0x20, 0x3e, 0x3d, 0x20, 0x2d, 0x73, 0x65, 0x6c, 0x66, 0x5f, 0x64, 0x69, 0x6d
        /*061c*/ 	.byte	0x5f, 0x73, 0x69, 0x7a, 0x65, 0x20, 0x26, 0x26, 0x20, 0x69, 0x64, 0x78, 0x20, 0x3c, 0x20, 0x73
        /*062c*/ 	.byte	0x65, 0x6c, 0x66, 0x5f, 0x64, 0x69, 0x6d, 0x5f, 0x73, 0x69, 0x7a, 0x65, 0x20, 0x26, 0x26, 0x20
        /*063c*/ 	.byte	0x22, 0x69, 0x6e, 0x64, 0x65, 0x78, 0x20, 0x6f, 0x75, 0x74, 0x20, 0x6f, 0x66, 0x20, 0x62, 0x6f
        /*064c*/ 	.byte	0x75, 0x6e, 0x64, 0x73, 0x22, 0x00
	.type		$str$1,@object
	.size		$str$1,($str$16 - $str$1)
$str$1:
        /*0652*/ 	.byte	0x2f, 0x74, 0x6d, 0x70, 0x2f, 0x6f, 0x73, 0x73, 0x5f, 0x6b, 0x65, 0x72, 0x6e, 0x65, 0x6c, 0x73
        /*0662*/ 	.byte	0x5f, 0x73, 0x72, 0x63, 0x2f, 0x70, 0x79, 0x74, 0x6f, 0x72, 0x63, 0x68, 0x2f, 0x61, 0x74, 0x65
        /*0672*/ 	.byte	0x6e, 0x2f, 0x73, 0x72, 0x63, 0x2f, 0x41, 0x54, 0x65, 0x6e, 0x2f, 0x6e, 0x61, 0x74, 0x69, 0x76
        /*0682*/ 	.byte	0x65, 0x2f, 0x63, 0x75, 0x64, 0x61, 0x2f, 0x49, 0x6e, 0x64, 0x65, 0x78, 0x4b, 0x65, 0x72, 0x6e
        /*0692*/ 	.byte	0x65, 0x6c, 0x2e, 0x63, 0x75, 0x00
	.type		$str$16,@object
	.size		$str$16,($str$17 - $str$16)
$str$16:
        /*0698*/ 	.byte	0x69, 0x64, 0x78, 0x20, 0x3e, 0x3d, 0x20, 0x30, 0x20, 0x26, 0x26, 0x20, 0x69, 0x64, 0x78, 0x20
        /*06a8*/ 	.byte	0x3c, 0x20, 0x73, 0x65, 0x6c, 0x66, 0x5f, 0x64, 0x69, 0x6d, 0x5f, 0x73, 0x69, 0x7a, 0x65, 0x20
        /*06b8*/ 	.byte	0x26, 0x26, 0x20, 0x22, 0x69, 0x6e, 0x64, 0x65, 0x78, 0x5f, 0x63, 0x6f, 0x70, 0x79, 0x5f, 0x28
        /*06c8*/ 	.byte	0x29, 0x3a, 0x20, 0x69, 0x6e, 0x64, 0x65, 0x78, 0x20, 0x6f, 0x75, 0x74, 0x20, 0x6f, 0x66, 0x20
        /*06d8*/ 	.byte	0x62, 0x6f, 0x75, 0x6e, 0x64, 0x73, 0x22, 0x00
	.type		$str$17,@object
	.size		$str$17,($str$21 - $str$17)
$str$17:
        /*06e0*/ 	.byte	0x69, 0x64, 0x78, 0x20, 0x3c, 0x20, 0x6e, 0x75, 0x6d, 0x65, 0x6c, 0x20, 0x26, 0x26, 0x20, 0x69
        /*06f0*/ 	.byte	0x64, 0x78, 0x20, 0x3e, 0x3d, 0x20, 0x2d, 0x6e, 0x75, 0x6d, 0x65, 0x6c, 0x20, 0x26, 0x26, 0x20
        /*0700*/ 	.byte	0x22, 0x63, 0x75, 0x64, 0x61, 0x5f, 0x74, 0x61, 0x6b, 0x65, 0x5f, 0x70, 0x75, 0x74, 0x5f, 0x6b
        /*0710*/ 	.byte	0x65, 0x72, 0x6e, 0x65, 0x6c, 0x28, 0x29, 0x20, 0x69, 0x6e, 0x64, 0x65, 0x78, 0x20, 0x6f, 0x75
        /*0720*/ 	.byte	0x74, 0x20, 0x6f, 0x66, 0x20, 0x62, 0x6f, 0x75, 0x6e, 0x64, 0x73, 0x22, 0x00
	.type		$str$21,@object
	.size		$str$21,(.L_157 - $str$21)
$str$21:
        /*072d*/ 	.byte	0x2f, 0x72, 0x6f, 0x6f, 0x74, 0x2f, 0x2e, 0x70, 0x79, 0x65, 0x6e, 0x76, 0x2f, 0x76, 0x65, 0x72
        /*073d*/ 	.byte	0x73, 0x69, 0x6f, 0x6e, 0x73, 0x2f, 0x33, 0x2e, 0x31, 0x33, 0x2e, 0x31, 0x32, 0x2f, 0x6c, 0x69
        /*074d*/ 	.byte	0x62, 0x2f, 0x70, 0x79, 0x74, 0x68, 0x6f, 0x6e, 0x33, 0x2e, 0x31, 0x33, 0x2f, 0x73, 0x69, 0x74
        /*075d*/ 	.byte	0x65, 0x2d, 0x70, 0x61, 0x63, 0x6b, 0x61, 0x67, 0x65, 0x73, 0x2f, 0x74, 0x6f, 0x72, 0x63, 0x68
        /*076d*/ 	.byte	0x2f, 0x69, 0x6e, 0x63, 0x6c, 0x75, 0x64, 0x65, 0x2f, 0x63, 0x31, 0x30, 0x2f, 0x63, 0x6f, 0x72
        /*077d*/ 	.byte	0x65, 0x2f, 0x44, 0x79, 0x6e, 0x61, 0x6d, 0x69, 0x63, 0x43, 0x61, 0x73, 0x74, 0x2e, 0x68, 0x00
.L_157:


//--------------------- .nv.shared.reserved.0     --------------------------
	.section	.nv.shared.reserved.0,"aw",@nobits
	.weak		__nv_reservedSMEM_offset_0_alias
	.size		__nv_reservedSMEM_offset_0_alias, 0, 64
	.other		__nv_reservedSMEM_offset_0_alias,@"STO_CUDA_RESERVED_SHARED STV_DEFAULT"
__nv_reservedSMEM_offset_0_alias:
	.zero		0
	.zero		64


//--------------------- .nv.global                --------------------------
	.section	.nv.global,"aw",@nobits
.nv.global:
	.type		_ZN45_INTERNAL_62f9f32f_14_IndexKernel_cu_3e7731d14cuda3std3__48in_placeE,@object
	.size		_ZN45_INTERNAL_62f9f32f_14_IndexKernel_cu_3e7731d14cuda3std3__48in_placeE,(_ZN45_INTERNAL_62f9f32f_14_IndexKernel_cu_3e7731d14cuda3std6ranges3__45__cpo8distanceE - _ZN45_INTERNAL_62f9f32f_14_IndexKernel_cu_3e7731d14cuda3std3__48in_placeE)
_ZN45_INTERNAL_62f9f32f_14_IndexKernel_cu_3e7731d14cuda3std3__48in_placeE:
	.zero		1
	.type		_ZN45_INTERNAL_62f9f32f_14_IndexKernel_cu_3e7731d14cuda3std6ranges3__45__cpo8distanceE,@object
	.size		_ZN45_INTERNAL_62f9f32f_14_IndexKernel_cu_3e7731d14cuda3std6ranges3__45__cpo8distanceE,(_ZN45_INTERNAL_62f9f32f_14_IndexKernel_cu_3e7731d14cuda3std3__45__cpo6cbeginE - _ZN45_INTERNAL_62f9f32f_14_IndexKernel_cu_3e7731d14cuda3std6ranges3__45__cpo8distanceE)
_ZN45_INTERNAL_62f9f32f_14_IndexKernel_cu_3e7731d14cuda3std6ranges3__45__cpo8distanceE:
	.zero		1
	.type		_ZN45_INTERNAL_62f9f32f_14_IndexKernel_cu_3e7731d14cuda3std3__45__cpo6cbeginE,@object
	.size		_ZN45_INTERNAL_62f9f32f_14_IndexKernel_cu_3e7731d14cuda3std3__45__cpo6cbeginE,(_ZN45_INTERNAL_62f9f32f_14_IndexKernel_cu_3e7731d14cuda3std6ranges3__45__cpo7advanceE - _ZN45_INTERNAL_62f9f32f_14_IndexKernel_cu_3e7731d14cuda3std3__45__cpo6cbeginE)
_ZN45_INTERNAL_62f9f32f_14_IndexKernel_cu_3e7731d14cuda3std3__45__cpo6cbeginE:
	.zero		1
	.type		_ZN45_INTERNAL_62f9f32f_14_IndexKernel_cu_3e7731d14cuda3std6ranges3__45__cpo7advanceE,@object
	.size		_ZN45_INTERNAL_62f9f32f_14_IndexKernel_cu_3e7731d14cuda3std6ranges3__45__cpo7advanceE,(_ZN45_INTERNAL_62f9f32f_14_IndexKernel_cu_3e7731d14cuda3std3__45__cpo7crbeginE - _ZN45_INTERNAL_62f9f32f_14_IndexKernel_cu_3e7731d14cuda3std6ranges3__45__cpo7advanceE)
_ZN45_INTERNAL_62f9f32f_14_IndexKernel_cu_3e7731d14cuda3std6ranges3__45__cpo7advanceE:
	.zero		1
	.type		_ZN45_INTERNAL_62f9f32f_14_IndexKernel_cu_3e7731d14cuda3std3__45__cpo7crbeginE,@object
	.size		_ZN45_INTERNAL_62f9f32f_14_IndexKernel_cu_3e7731d14cuda3std3__45__cpo7crbeginE,(_ZN45_INTERNAL_62f9f32f_14_IndexKernel_cu_3e7731d14cuda3std6ranges3__45__cpo4dataE - _ZN45_INTERNAL_62f9f32f_14_IndexKernel_cu_3e7731d14cuda3std3__45__cpo7crbeginE)
_ZN45_INTERNAL_62f9f32f_14_IndexKernel_cu_3e7731d14cuda3std3__45__cpo7crbeginE:
	.zero		1
	.type		_ZN45_INTERNAL_62f9f32f_14_IndexKernel_cu_3e7731d14cuda3std6ranges3__45__cpo4dataE,@object
	.size		_ZN45_INTERNAL_62f9f32f_14_IndexKernel_cu_3e7731d14cuda3std6ranges3__45__cpo4dataE,(_ZN45_INTERNAL_62f9f32f_14_IndexKernel_cu_3e7731d14cuda3std6ranges3__45__cpo5beginE - _ZN45_INTERNAL_62f9f32f_14_IndexKernel_cu_3e7731d14cuda3std6ranges3__45__cpo4dataE)
_ZN45_INTERNAL_62f9f32f_14_IndexKernel_cu_3e7731d14cuda3std6ranges3__45__cpo4dataE:
	.zero		1
	.type		_ZN45_INTERNAL_62f9f32f_14_IndexKernel_cu_3e7731d14cuda3std6ranges3__45__cpo5beginE,@object
	.size		_ZN45_INTERNAL_62f9f32f_14_IndexKernel_cu_3e7731d14cuda3std6ranges3__45__cpo5beginE,(_ZN45_INTERNAL_62f9f32f_14_IndexKernel_cu_3e7731d14cuda3std3__447_GLOBAL__N__62f9f32f_14_IndexKernel_cu_3e7731d16ignoreE - _ZN45_INTERNAL_62f9f32f_14_IndexKernel_cu_3e7731d14cuda3std6ranges3__45__cpo5beginE)
_ZN45_INTERNAL_62f9f32f_14_IndexKernel_cu_3e7731d14cuda3std6ranges3__45__cpo5beginE:
	.zero		1
	.type		_ZN45_INTERNAL_62f9f32f_14_IndexKernel_cu_3e7731d14cuda3std3__447_GLOBAL__N__62f9f32f_14_IndexKernel_cu_3e7731d16ignoreE,@object
	.size		_ZN45_INTERNAL_62f9f32f_14_IndexKernel_cu_3e7731d14cuda3std3__447_GLOBAL__N__62f9f32f_14_IndexKernel_cu_3e7731d16ignoreE,(_ZN45_INTERNAL_62f9f32f_14_IndexKernel_cu_3e7731d14cuda3std6ranges3__45__cpo4sizeE - _ZN45_INTERNAL_62f9f32f_14_IndexKernel_cu_3e7731d14cuda3std3__447_GLOBAL__N__62f9f32f_14_IndexKernel_cu_3e7731d16ignoreE)
_ZN45_INTERNAL_62f9f32f_14_IndexKernel_cu_3e7731d14cuda3std3__447_GLOBAL__N__62f9f32f_14_IndexKernel_cu_3e7731d16ignoreE:
	.zero		1
	.type		_ZN45_INTERNAL_62f9f32f_14_IndexKernel_cu_3e7731d14cuda3std6ranges3__45__cpo4sizeE,@object
	.size		_ZN45_INTERNAL_62f9f32f_14_IndexKernel_cu_3e7731d14cuda3std6ranges3__45__cpo4sizeE,(_ZN45_INTERNAL_62f9f32f_14_IndexKernel_cu_3e7731d14cuda3std3__45__cpo5beginE - _ZN45_INTERNAL_62f9f32f_14_IndexKernel_cu_3e7731d14cuda3std6ranges3__45__cpo4sizeE)
_ZN45_INTERNAL_62f9f32f_14_IndexKernel_cu_3e7731d14cuda3std6ranges3__45__cpo4sizeE:
	.zero		1
	.type		_ZN45_INTERNAL_62f9f32f_14_IndexKernel_cu_3e7731d14cuda3std3__45__cpo5beginE,@object
	.size		_ZN45_INTERNAL_62f9f32f_14_IndexKernel_cu_3e7731d14cuda3std3__45__cpo5beginE,(_ZN45_INTERNAL_62f9f32f_14_IndexKernel_cu_3e7731d14cuda3std6ranges3__45__cpo6cbeginE - _ZN45_INTERNAL_62f9f32f_14_IndexKernel_cu_3e7731d14cuda3std3__45__cpo5beginE)
_ZN45_INTERNAL_62f9f32f_14_IndexKernel_cu_3e7731d14cuda3std3__45__cpo5beginE:
	.zero		1
	.type		_ZN45_INTERNAL_62f9f32f_14_IndexKernel_cu_3e7731d14cuda3std6ranges3__45__cpo6cbeginE,@object
	.size		_ZN45_INTERNAL_62f9f32f_14_IndexKernel_cu_3e7731d14cuda3std6ranges3__45__cpo6cbeginE,(_ZN45_INTERNAL_62f9f32f_14_IndexKernel_cu_3e7731d14cuda3std3__45__cpo6rbeginE - _ZN45_INTERNAL_62f9f32f_14_IndexKernel_cu_3e7731d14cuda3std6ranges3__45__cpo6cbeginE)
_ZN45_INTERNAL_62f9f32f_14_IndexKernel_cu_3e7731d14cuda3std6ranges3__45__cpo6cbeginE:
	.zero		1
	.type		_ZN45_INTERNAL_62f9f32f_14_IndexKernel_cu_3e7731d14cuda3std3__45__cpo6rbeginE,@object
	.size		_ZN45_INTERNAL_62f9f32f_14_IndexKernel_cu_3e7731d14cuda3std3__45__cpo6rbeginE,(_ZN45_INTERNAL_62f9f32f_14_IndexKernel_cu_3e7731d14cuda3std6ranges3__45__cpo4nextE - _ZN45_INTERNAL_62f9f32f_14_IndexKernel_cu_3e7731d14cuda3std3__45__cpo6rbeginE)
_ZN45_INTERNAL_62f9f32f_14_IndexKernel_cu_3e7731d14cuda3std3__45__cpo6rbeginE:
	.zero		1
	.type		_ZN45_INTERNAL_62f9f32f_14_IndexKernel_cu_3e7731d14cuda3std6ranges3__45__cpo4nextE,@object
	.size		_ZN45_INTERNAL_62f9f32f_14_IndexKernel_cu_3e7731d14cuda3std6ranges3__45__cpo4nextE,(_ZN45_INTERNAL_62f9f32f_14_IndexKernel_cu_3e7731d14cuda3std6ranges3__45__cpo4swapE - _ZN45_INTERNAL_62f9f32f_14_IndexKernel_cu_3e7731d14cuda3std6ranges3__45__cpo4nextE)
_ZN45_INTERNAL_62f9f32f_14_IndexKernel_cu_3e7731d14cuda3std6ranges3__45__cpo4nextE:
	.zero		1
	.type		_ZN45_INTERNAL_62f9f32f_14_IndexKernel_cu_3e7731d14cuda3std6ranges3__45__cpo4swapE,@object
	.size		_ZN45_INTERNAL_62f9f32f_14_IndexKernel_cu_3e7731d14cuda3std6ranges3__45__cpo4swapE,(_ZN45_INTERNAL_62f9f32f_14_IndexKernel_cu_3e7731d14cuda3std3__420unreachable_sentinelE - _ZN45_INTERNAL_62f9f32f_14_IndexKernel_cu_3e7731d14cuda3std6ranges3__45__cpo4swapE)
_ZN45_INTERNAL_62f9f32f_14_IndexKernel_cu_3e7731d14cuda3std6ranges3__45__cpo4swapE:
	.zero		1
	.type		_ZN45_INTERNAL_62f9f32f_14_IndexKernel_cu_3e7731d14cuda3std3__420unreachable_sentinelE,@object
	.size		_ZN45_INTERNAL_62f9f32f_14_IndexKernel_cu_3e7731d14cuda3std3__420unreachable_sentinelE,(_ZN45_INTERNAL_62f9f32f_14_IndexKernel_cu_3e7731d16thrust24THRUST_300001_SM_1000_NS6system6detail10sequential3seqE - _ZN45_INTERNAL_62f9f32f_14_IndexKernel_cu_3e7731d14cuda3std3__420unreachable_sentinelE)
_ZN45_INTERNAL_62f9f32f_14_IndexKernel_cu_3e7731d14cuda3std3__420unreachable_sentinelE:
	.zero		1
	.type		_ZN45_INTERNAL_62f9f32f_14_IndexKernel_cu_3e7731d16thrust24THRUST_300001_SM_1000_NS6system6detail10sequential3seqE,@object
	.size		_ZN45_INTERNAL_62f9f32f_14_IndexKernel_cu_3e7731d16thrust24THRUST_300001_SM_1000_NS6system6detail10sequential3seqE,(_ZN45_INTERNAL_62f9f32f_14_IndexKernel_cu_3e7731d14cuda3std3__45__cpo4cendE - _ZN45_INTERNAL_62f9f32f_14_IndexKernel_cu_3e7731d16thrust24THRUST_300001_SM_1000_NS6system6detail10sequential3seqE)
_ZN45_INTERNAL_62f9f32f_14_IndexKernel_cu_3e7731d16thrust24THRUST_300001_SM_1000_NS6system6detail10sequential3seqE:
	.zero		1
	.type		_ZN45_INTERNAL_62f9f32f_14_IndexKernel_cu_3e7731d14cuda3std3__45__cpo4cendE,@object
	.size		_ZN45_INTERNAL_62f9f32f_14_IndexKernel_cu_3e7731d14cuda3std3__45__cpo4cendE,(_ZN45_INTERNAL_62f9f32f_14_IndexKernel_cu_3e7731d14cuda3std6ranges3__45__cpo9iter_swapE - _ZN45_INTERNAL_62f9f32f_14_IndexKernel_cu_3e7731d14cuda3std3__45__cpo4cendE)
_ZN45_INTERNAL_62f9f32f_14_IndexKernel_cu_3e7731d14cuda3std3__45__cpo4cendE:
	.zero		1
	.type		_ZN45_INTERNAL_62f9f32f_14_IndexKernel_cu_3e7731d14cuda3std6ranges3__45__cpo9iter_swapE,@object
	.size		_ZN45_INTERNAL_62f9f32f_14_IndexKernel_cu_3e7731d14cuda3std6ranges3__45__cpo9iter_swapE,(_ZN45_INTERNAL_62f9f32f_14_IndexKernel_cu_3e7731d14cuda3std3__45__cpo5crendE - _ZN45_INTERNAL_62f9f32f_14_IndexKernel_cu_3e7731d14cuda3std6ranges3__45__cpo9iter_swapE)
_ZN45_INTERNAL_62f9f32f_14_IndexKernel_cu_3e7731d14cuda3std6ranges3__45__cpo9iter_swapE:
	.zero		1
	.type		_ZN45_INTERNAL_62f9f32f_14_IndexKernel_cu_3e7731d14cuda3std3__45__cpo5crendE,@object
	.size		_ZN45_INTERNAL_62f9f32f_14_IndexKernel_cu_3e7731d14cuda3std3__45__cpo5crendE,(_ZN45_INTERNAL_62f9f32f_14_IndexKernel_cu_3e7731d14cuda3std6ranges3__45__cpo5cdataE - _ZN45_INTERNAL_62f9f32f_14_IndexKernel_cu_3e7731d14cuda3std3__45__cpo5crendE)
_ZN45_INTERNAL_62f9f32f_14_IndexKernel_cu_3e7731d14cuda3std3__45__cpo5crendE:
	.zero		1
	.type		_ZN45_INTERNAL_62f9f32f_14_IndexKernel_cu_3e7731d14cuda3std6ranges3__45__cpo5cdataE,@object
	.size		_ZN45_INTERNAL_62f9f32f_14_IndexKernel_cu_3e7731d14cuda3std6ranges3__45__cpo5cdataE,(_ZN45_INTERNAL_62f9f32f_14_IndexKernel_cu_3e7731d14cuda3std6ranges3__45__cpo3endE - _ZN45_INTERNAL_62f9f32f_14_IndexKernel_cu_3e7731d14cuda3std6ranges3__45__cpo5cdataE)
_ZN45_INTERNAL_62f9f32f_14_IndexKernel_cu_3e7731d14cuda3std6ranges3__45__cpo5cdataE:
	.zero		1
	.type		_ZN45_INTERNAL_62f9f32f_14_IndexKernel_cu_3e7731d14cuda3std6ranges3__45__cpo3endE,@object
	.size		_ZN45_INTERNAL_62f9f32f_14_IndexKernel_cu_3e7731d14cuda3std6ranges3__45__cpo3endE,(_ZN45_INTERNAL_62f9f32f_14_IndexKernel_cu_3e7731d14cuda3std3__419piecewise_constructE - _ZN45_INTERNAL_62f9f32f_14_IndexKernel_cu_3e7731d14cuda3std6ranges3__45__cpo3endE)
_ZN45_INTERNAL_62f9f32f_14_IndexKernel_cu_3e7731d14cuda3std6ranges3__45__cpo3endE:
	.zero		1
	.type		_ZN45_INTERNAL_62f9f32f_14_IndexKernel_cu_3e7731d14cuda3std3__419piecewise_constructE,@object
	.size		_ZN45_INTERNAL_62f9f32f_14_IndexKernel_cu_3e7731d14cuda3std3__419piecewise_constructE,(_ZN45_INTERNAL_62f9f32f_14_IndexKernel_cu_3e7731d14cuda3std6ranges3__45__cpo5ssizeE - _ZN45_INTERNAL_62f9f32f_14_IndexKernel_cu_3e7731d14cuda3std3__419piecewise_constructE)
_ZN45_INTERNAL_62f9f32f_14_IndexKernel_cu_3e7731d14cuda3std3__419piecewise_constructE:
	.zero		1
	.type		_ZN45_INTERNAL_62f9f32f_14_IndexKernel_cu_3e7731d14cuda3std6ranges3__45__cpo5ssizeE,@object
	.size		_ZN45_INTERNAL_62f9f32f_14_IndexKernel_cu_3e7731d14cuda3std6ranges3__45__cpo5ssizeE,(_ZN45_INTERNAL_62f9f32f_14_IndexKernel_cu_3e7731d14cuda3std3__45__cpo3endE - _ZN45_INTERNAL_62f9f32f_14_IndexKernel_cu_3e7731d14cuda3std6ranges3__45__cpo5ssizeE)
_ZN45_INTERNAL_62f9f32f_14_IndexKernel_cu_3e7731d14cuda3std6ranges3__45__cpo5ssizeE:
	.zero		1
	.type		_ZN45_INTERNAL_62f9f32f_14_IndexKernel_cu_3e7731d14cuda3std3__45__cpo3endE,@object
	.size		_ZN45_INTERNAL_62f9f32f_14_IndexKernel_cu_3e7731d14cuda3std3__45__cpo3endE,(_ZN45_INTERNAL_62f9f32f_14_IndexKernel_cu_3e7731d14cuda3std6ranges3__45__cpo4cendE - _ZN45_INTERNAL_62f9f32f_14_IndexKernel_cu_3e7731d14cuda3std3__45__cpo3endE)
_ZN45_INTERNAL_62f9f32f_14_IndexKernel_cu_3e7731d14cuda3std3__45__cpo3endE:
	.zero		1
	.type		_ZN45_INTERNAL_62f9f32f_14_IndexKernel_cu_3e7731d14cuda3std6ranges3__45__cpo4cendE,@object
	.size		_ZN45_INTERNAL_62f9f32f_14_IndexKernel_cu_3e7731d14cuda3std6ranges3__45__cpo4cendE,(_ZN45_INTERNAL_62f9f32f_14_IndexKernel_cu_3e7731d14cuda3std3__45__cpo4rendE - _ZN45_INTERNAL_62f9f32f_14_IndexKernel_cu_3e7731d14cuda3std6ranges3__45__cpo4cendE)
_ZN45_INTERNAL_62f9f32f_14_IndexKernel_cu_3e7731d14cuda3std6ranges3__45__cpo4cendE:
	.zero		1
	.type		_ZN45_INTERNAL_62f9f32f_14_IndexKernel_cu_3e7731d14cuda3std3__45__cpo4rendE,@object
	.size		_ZN45_INTERNAL_62f9f32f_14_IndexKernel_cu_3e7731d14cuda3std3__45__cpo4rendE,(_ZN45_INTERNAL_62f9f32f_14_IndexKernel_cu_3e7731d14cuda3std6ranges3__45__cpo4prevE - _ZN45_INTERNAL_62f9f32f_14_IndexKernel_cu_3e7731d14cuda3std3__45__cpo4rendE)
_ZN45_INTERNAL_62f9f32f_14_IndexKernel_cu_3e7731d14cuda3std3__45__cpo4rendE:
	.zero		1
	.type		_ZN45_INTERNAL_62f9f32f_14_IndexKernel_cu_3e7731d14cuda3std6ranges3__45__cpo4prevE,@object
	.size		_ZN45_INTERNAL_62f9f32f_14_IndexKernel_cu_3e7731d14cuda3std6ranges3__45__cpo4prevE,(_ZN45_INTERNAL_62f9f32f_14_IndexKernel_cu_3e7731d14cuda3std6ranges3__45__cpo9iter_moveE - _ZN45_INTERNAL_62f9f32f_14_IndexKernel_cu_3e7731d14cuda3std6ranges3__45__cpo4prevE)
_ZN45_INTERNAL_62f9f32f_14_IndexKernel_cu_3e7731d14cuda3std6ranges3__45__cpo4prevE:
	.zero		1
	.type		_ZN45_INTERNAL_62f9f32f_14_IndexKernel_cu_3e7731d14cuda3std6ranges3__45__cpo9iter_moveE,@object
	.size		_ZN45_INTERNAL_62f9f32f_14_IndexKernel_cu_3e7731d14cuda3std6ranges3__45__cpo9iter_moveE,(.L_135 - _ZN45_INTERNAL_62f9f32f_14_IndexKernel_cu_3e7731d14cuda3std6ranges3__45__cpo9iter_moveE)
_ZN45_INTERNAL_62f9f32f_14_IndexKernel_cu_3e7731d14cuda3std6ranges3__45__cpo9iter_moveE:
	.zero		1
.L_135:


//--------------------- .nv.constant0._ZN2at6native47_GLOBAL__N__62f9f32f_14_IndexKernel_cu_3e7731d125masked_scatter_size_checkEPKlPKbl --------------------------
	.section	.nv.constant0._ZN2at6native47_GLOBAL__N__62f9f32f_14_IndexKernel_cu_3e7731d125masked_scatter_size_checkEPKlPKbl,"a",@progbits
	.sectionflags	@""
	.align	4
.nv.constant0._ZN2at6native47_GLOBAL__N__62f9f32f_14_IndexKernel_cu_3e7731d125masked_scatter_size_checkEPKlPKbl:
	.zero		920


//--------------------- .nv.constant0._ZN2at6native24index_elementwise_kernelILi128ELi4EZNS0_16flip_kernel_implINS0_10OpaqueTypeILi16EEEEEvRNS_14TensorIteratorEEUliE_EEvlT1_ --------------------------
	.section	.nv.constant0._ZN2at6native24index_elementwise_kernelILi128ELi4EZNS0_16flip_kernel_implINS0_10OpaqueTypeILi16EEEEEvRNS_14TensorIteratorEEUliE_EEvlT1_,"a",@progbits
	.sectionflags	@""
	.align	4
.nv.constant0._ZN2at6native24index_elementwise_kernelILi128ELi4EZNS0_16flip_kernel_implINS0_10OpaqueTypeILi16EEEEEvRNS_14TensorIteratorEEUliE_EEvlT1_:
	.zero		1424


//--------------------- .nv.constant0._ZN2at6native24index_elementwise_kernelILi128ELi4EZNS0_16flip_kernel_implINS0_10OpaqueTypeILi2EEEEEvRNS_14TensorIteratorEEUliE_EEvlT1_ --------------------------
	.section	.nv.constant0._ZN2at6native24index_elementwise_kernelILi128ELi4EZNS0_16flip_kernel_implINS0_10OpaqueTypeILi2EEEEEvRNS_14TensorIteratorEEUliE_EEvlT1_,"a",@progbits
	.sectionflags	@""
	.align	4
.nv.constant0._ZN2at6native24index_elementwise_kernelILi128ELi4EZNS0_16flip_kernel_implINS0_10OpaqueTypeILi2EEEEEvRNS_14TensorIteratorEEUliE_EEvlT1_:
	.zero		1424


//--------------------- .nv.constant0._ZN2at6native24index_elementwise_kernelILi128ELi4EZNS0_16flip_kernel_implINS0_10OpaqueTypeILi8EEEEEvRNS_14TensorIteratorEEUliE_EEvlT1_ --------------------------
	.section	.nv.constant0._ZN2at6native24index_elementwise_kernelILi128ELi4EZNS0_16flip_kernel_implINS0_10OpaqueTypeILi8EEEEEvRNS_14TensorIteratorEEUliE_EEvlT1_,"a",@progbits
	.sectionflags	@""
	.align	4
.nv.constant0._ZN2at6native24index_elementwise_kernelILi128ELi4EZNS0_16flip_kernel_implINS0_10OpaqueTypeILi8EEEEEvRNS_14TensorIteratorEEUliE_EEvlT1_:
	.zero		1424


//--------------------- .nv.constant0._ZN2at6native24index_elementwise_kernelILi128ELi4EZNS0_16flip_kernel_implINS0_10OpaqueTypeILi4EEEEEvRNS_14TensorIteratorEEUliE_EEvlT1_ --------------------------
	.section	.nv.constant0._ZN2at6native24index_elementwise_kernelILi128ELi4EZNS0_16flip_kernel_implINS0_10OpaqueTypeILi4EEEEEvRNS_14TensorIteratorEEUliE_EEvlT1_,"a",@progbits
	.sectionflags	@""
	.align	4
.nv.constant0._ZN2at6native24index_elementwise_kernelILi128ELi4EZNS0_16flip_kernel_implINS0_10OpaqueTypeILi4EEEEEvRNS_14TensorIteratorEEUliE_EEvlT1_:
	.zero		1424


//--------------------- .nv.constant0._ZN2at6native24index_elementwise_kernelILi128ELi4EZNS0_16flip_kernel_implINS0_10OpaqueTypeILi1EEEEEvRNS_14TensorIteratorEEUliE_EEvlT1_ --------------------------
	.section	.nv.constant0._ZN2at6native24index_elementwise_kernelILi128ELi4EZNS0_16flip_kernel_implINS0_10OpaqueTypeILi1EEEEEvRNS_14TensorIteratorEEUliE_EEvlT1_,"a",@progbits
	.sectionflags	@""
	.align	4
.nv.constant0._ZN2at6native24index_elementwise_kernelILi128ELi4EZNS0_16flip_kernel_implINS0_10OpaqueTypeILi1EEEEEvRNS_14TensorIteratorEEUliE_EEvlT1_:
	.zero		1424


//--------------------- .nv.constant0._ZN2at6native18elementwise_kernelILi128ELi4EZNS0_15gpu_kernel_implIZZZNS0_28launch_masked_scatter_kernelERKNS_10TensorBaseES5_S5_S5_ENKUlvE_clEvENKUlvE10_clEvEUlN3c104HalfEblE_EEvRNS_18TensorIteratorBaseERKT_EUliE_EEviT1_ --------------------------
	.section	.nv.constant0._ZN2at6native18elementwise_kernelILi128ELi4EZNS0_15gpu_kernel_implIZZZNS0_28launch_masked_scatter_kernelERKNS_10TensorBaseES5_S5_S5_ENKUlvE_clEvENKUlvE10_clEvEUlN3c104HalfEblE_EEvRNS_18TensorIteratorBaseERKT_EUliE_EEviT1_,"a",@progbits
	.sectionflags	@""
	.align	4
.nv.constant0._ZN2at6native18elementwise_kernelILi128ELi4EZNS0_15gpu_kernel_implIZZZNS0_28launch_masked_scatter_kernelERKNS_10TensorBaseES5_S5_S5_ENKUlvE_clEvENKUlvE10_clEvEUlN3c104HalfEblE_EEvRNS_18TensorIteratorBaseERKT_EUliE_EEviT1_:
	.zero		1672


//--------------------- .nv.constant0._ZN2at6native27unrolled_elementwise_kernelIZZZNS0_28launch_masked_scatter_kernelERKNS_10TensorBaseES4_S4_S4_ENKUlvE_clEvENKUlvE10_clEvEUlN3c104HalfEblE_St5arrayIPcLm4EELi4E23TrivialOffsetCalculatorILi3EjESD_ILi1EjENS0_6memory12LoadWithCastILi3EEENSG_13StoreWithCastILi1EEEEEviT_T0_T2_T3_T4_T5_ --------------------------
	.section	.nv.constant0._ZN2at6native27unrolled_elementwise_kernelIZZZNS0_28launch_masked_scatter_kernelERKNS_10TensorBaseES4_S4_S4_ENKUlvE_clEvENKUlvE10_clEvEUlN3c104HalfEblE_St5arrayIPcLm4EELi4E23TrivialOffsetCalculatorILi3EjESD_ILi1EjENS0_6memory12LoadWithCastILi3EEENSG_13StoreWithCastILi1EEEEEviT_T0_T2_T3_T4_T5_,"a",@progbits
	.sectionflags	@""
	.align	4
.nv.constant0._ZN2at6native27unrolled_elementwise_kernelIZZZNS0_28launch_masked_scatter_kernelERKNS_10TensorBaseES4_S4_S4_ENKUlvE_clEvENKUlvE10_clEvEUlN3c104HalfEblE_St5arrayIPcLm4EELi4E23TrivialOffsetCalculatorILi3EjESD_ILi1EjENS0_6memory12LoadWithCastILi3EEENSG_13StoreWithCastILi1EEEEEviT_T0_T2_T3_T4_T5_:
	.zero		980


//--------------------- .nv.constant0._ZN2at6native18elementwise_kernelILi128ELi4EZNS0_22gpu_kernel_impl_nocastIZZZNS0_28launch_masked_scatter_kernelERKNS_10TensorBaseES5_S5_S5_ENKUlvE_clEvENKUlvE10_clEvEUlN3c104HalfEblE_EEvRNS_18TensorIteratorBaseERKT_EUliE_EEviT1_ --------------------------
	.section	.nv.constant0._ZN2at6native18elementwise_kernelILi128ELi4EZNS0_22gpu_kernel_impl_nocastIZZZNS0_28launch_masked_scatter_kernelERKNS_10TensorBaseES5_S5_S5_ENKUlvE_clEvENKUlvE10_clEvEUlN3c104HalfEblE_EEvRNS_18TensorIteratorBaseERKT_EUliE_EEviT1_,"a",@progbits
	.sectionflags	@""
	.align	4
.nv.constant0._ZN2at6native18elementwise_kernelILi128ELi4EZNS0_22gpu_kernel_impl_nocastIZZZNS0_28launch_masked_scatter_kernelERKNS_10TensorBaseES5_S5_S5_ENKUlvE_clEvENKUlvE10_clEvEUlN3c104HalfEblE_EEvRNS_18TensorIteratorBaseERKT_EUliE_EEviT1_:
	.zero		1664


//--------------------- .nv.constant0._ZN2at6native27unrolled_elementwise_kernelIZZZNS0_28launch_masked_scatter_kernelERKNS_10TensorBaseES4_S4_S4_ENKUlvE_clEvENKUlvE10_clEvEUlN3c104HalfEblE_St5arrayIPcLm4EELi4E23TrivialOffsetCalculatorILi3EjESD_ILi1EjENS0_6memory15LoadWithoutCastENSG_16StoreWithoutCastEEEviT_T0_T2_T3_T4_T5_ --------------------------
	.section	.nv.constant0._ZN2at6native27unrolled_elementwise_kernelIZZZNS0_28launch_masked_scatter_kernelERKNS_10TensorBaseES4_S4_S4_ENKUlvE_clEvENKUlvE10_clEvEUlN3c104HalfEblE_St5arrayIPcLm4EELi4E23TrivialOffsetCalculatorILi3EjESD_ILi1EjENS0_6memory15LoadWithoutCastENSG_16StoreWithoutCastEEEviT_T0_T2_T3_T4_T5_,"a",@progbits
	.sectionflags	@""
	.align	4
.nv.constant0._ZN2at6native27unrolled_elementwise_kernelIZZZNS0_28launch_masked_scatter_kernelERKNS_10TensorBaseES4_S4_S4_ENKUlvE_clEvENKUlvE10_clEvEUlN3c104HalfEblE_St5arrayIPcLm4EELi4E23TrivialOffsetCalculatorILi3EjESD_ILi1EjENS0_6memory15LoadWithoutCastENSG_16StoreWithoutCastEEEviT_T0_T2_T3_T4_T5_:
	.zero		956


//--------------------- .nv.constant0._ZN2at6native29vectorized_elementwise_kernelILi2EZZZNS0_28launch_masked_scatter_kernelERKNS_10TensorBaseES4_S4_S4_ENKUlvE_clEvENKUlvE10_clEvEUlN3c104HalfEblE_St5arrayIPcLm4EEEEviT0_T1_ --------------------------
	.section	.nv.constant0._ZN2at6native29vectorized_elementwise_kernelILi2EZZZNS0_28launch_masked_scatter_kernelERKNS_10TensorBaseES4_S4_S4_ENKUlvE_clEvENKUlvE10_clEvEUlN3c104HalfEblE_St5arrayIPcLm4EEEEviT0_T1_,"a",@progbits
	.sectionflags	@""
	.align	4
.nv.constant0._ZN2at6native29vectorized_elementwise_kernelILi2EZZZNS0_28launch_masked_scatter_kernelERKNS_10TensorBaseES4_S4_S4_ENKUlvE_clEvENKUlvE10_clEvEUlN3c104HalfEblE_St5arrayIPcLm4EEEEviT0_T1_:
	.zero		952


//--------------------- .nv.constant0._ZN2at6native29vectorized_elementwise_kernelILi4EZZZNS0_28launch_masked_scatter_kernelERKNS_10TensorBaseES4_S4_S4_ENKUlvE_clEvENKUlvE10_clEvEUlN3c104HalfEblE_St5arrayIPcLm4EEEEviT0_T1_ --------------------------
	.section	.nv.constant0._ZN2at6native29vectorized_elementwise_kernelILi4EZZZNS0_28launch_masked_scatter_kernelERKNS_10TensorBaseES4_S4_S4_ENKUlvE_clEvENKUlvE10_clEvEUlN3c104HalfEblE_St5arrayIPcLm4EEEEviT0_T1_,"a",@progbits
	.sectionflags	@""
	.align	4
.nv.constant0._ZN2at6native29vectorized_elementwise_kernelILi4EZZZNS0_28launch_masked_scatter_kernelERKNS_10TensorBaseES4_S4_S4_ENKUlvE_clEvENKUlvE10_clEvEUlN3c104HalfEblE_St5arrayIPcLm4EEEEviT0_T1_:
	.zero		952


//--------------------- .nv.constant0._ZN2at6native29vectorized_elementwise_kernelILi8EZZZNS0_28launch_masked_scatter_kernelERKNS_10TensorBaseES4_S4_S4_ENKUlvE_clEvENKUlvE10_clEvEUlN3c104HalfEblE_St5arrayIPcLm4EEEEviT0_T1_ --------------------------
	.section	.nv.constant0._ZN2at6native29vectorized_elementwise_kernelILi8EZZZNS0_28launch_masked_scatter_kernelERKNS_10TensorBaseES4_S4_S4_ENKUlvE_clEvENKUlvE10_clEvEUlN3c104HalfEblE_St5arrayIPcLm4EEEEviT0_T1_,"a",@progbits
	.sectionflags	@""
	.align	4
.nv.constant0._ZN2at6native29vectorized_elementwise_kernelILi8EZZZNS0_28launch_masked_scatter_kernelERKNS_10TensorBaseES4_S4_S4_ENKUlvE_clEvENKUlvE10_clEvEUlN3c104HalfEblE_St5arrayIPcLm4EEEEviT0_T1_:
	.zero		952


//--------------------- .nv.constant0._ZN2at6native18elementwise_kernelILi128ELi4EZNS0_15gpu_kernel_implIZZZNS0_28launch_masked_scatter_kernelERKNS_10TensorBaseES5_S5_S5_ENKUlvE_clEvENKUlvE9_clEvEUlN3c108BFloat16EblE_EEvRNS_18TensorIteratorBaseERKT_EUliE_EEviT1_ --------------------------
	.section	.nv.constant0._ZN2at6native18elementwise_kernelILi128ELi4EZNS0_15gpu_kernel_implIZZZNS0_28launch_masked_scatter_kernelERKNS_10TensorBaseES5_S5_S5_ENKUlvE_clEvENKUlvE9_clEvEUlN3c108BFloat16EblE_EEvRNS_18TensorIteratorBaseERKT_EUliE_EEviT1_,"a",@progbits
	.sectionflags	@""
	.align	4
.nv.constant0._ZN2at6native18elementwise_kernelILi128ELi4EZNS0_15gpu_kernel_implIZZZNS0_28launch_masked_scatter_kernelERKNS_10TensorBaseES5_S5_S5_ENKUlvE_clEvENKUlvE9_clEvEUlN3c108BFloat16EblE_EEvRNS_18TensorIteratorBaseERKT_EUliE_EEviT1_:
	.zero		1672


//--------------------- .nv.constant0._ZN2at6native27unrolled_elementwise_kernelIZZZNS0_28launch_masked_scatter_kernelERKNS_10TensorBaseES4_S4_S4_ENKUlvE_clEvENKUlvE9_clEvEUlN3c108BFloat16EblE_St5arrayIPcLm4EELi4E23TrivialOffsetCalculatorILi3EjESD_ILi1EjENS0_6memory12LoadWithCastILi3EEENSG_13StoreWithCastILi1EEEEEviT_T0_T2_T3_T4_T5_ --------------------------
	.section	.nv.constant0._ZN2at6native27unrolled_elementwise_kernelIZZZNS0_28launch_masked_scatter_kernelERKNS_10TensorBaseES4_S4_S4_ENKUlvE_clEvENKUlvE9_clEvEUlN3c108BFloat16EblE_St5arrayIPcLm4EELi4E23TrivialOffsetCalculatorILi3EjESD_ILi1EjENS0_6memory12LoadWithCastILi3EEENSG_13StoreWithCastILi1EEEEEviT_T0_T2_T3_T4_T5_,"a",@progbits
	.sectionflags	@""
	.align	4
.nv.constant0._ZN2at6native27unrolled_elementwise_kernelIZZZNS0_28launch_masked_scatter_kernelERKNS_10TensorBaseES4_S4_S4_ENKUlvE_clEvENKUlvE9_clEvEUlN3c108BFloat16EblE_St5arrayIPcLm4EELi4E23TrivialOffsetCalculatorILi3EjESD_ILi1EjENS0_6memory12LoadWithCastILi3EEENSG_13StoreWithCastILi1EEEEEviT_T0_T2_T3_T4_T5_:
	.zero		980


//--------------------- .nv.constant0._ZN2at6native18elementwise_kernelILi128ELi4EZNS0_22gpu_kernel_impl_nocastIZZZNS0_28launch_masked_scatter_kernelERKNS_10TensorBaseES5_S5_S5_ENKUlvE_clEvENKUlvE9_clEvEUlN3c108BFloat16EblE_EEvRNS_18TensorIteratorBaseERKT_EUliE_EEviT1_ --------------------------
	.section	.nv.constant0._ZN2at6native18elementwise_kernelILi128ELi4EZNS0_22gpu_kernel_impl_nocastIZZZNS0_28launch_masked_scatter_kernelERKNS_10TensorBaseES5_S5_S5_ENKUlvE_clEvENKUlvE9_clEvEUlN3c108BFloat16EblE_EEvRNS_18TensorIteratorBaseERKT_EUliE_EEviT1_,"a",@progbits
	.sectionflags	@""
	.align	4
.nv.constant0._ZN2at6native18elementwise_kernelILi128ELi4EZNS0_22gpu_kernel_impl_nocastIZZZNS0_28launch_masked_scatter_kernelERKNS_10TensorBaseES5_S5_S5_ENKUlvE_clEvENKUlvE9_clEvEUlN3c108BFloat16EblE_EEvRNS_18TensorIteratorBaseERKT_EUliE_EEviT1_:
	.zero		1664


//--------------------- .nv.constant0._ZN2at6native27unrolled_elementwise_kernelIZZZNS0_28launch_masked_scatter_kernelERKNS_10TensorBaseES4_S4_S4_ENKUlvE_clEvENKUlvE9_clEvEUlN3c108BFloat16EblE_St5arrayIPcLm4EELi4E23TrivialOffsetCalculatorILi3EjESD_ILi1EjENS0_6memory15LoadWithoutCastENSG_16StoreWithoutCastEEEviT_T0_T2_T3_T4_T5_ --------------------------
	.section	.nv.constant0._ZN2at6native27unrolled_elementwise_kernelIZZZNS0_28launch_masked_scatter_kernelERKNS_10TensorBaseES4_S4_S4_ENKUlvE_clEvENKUlvE9_clEvEUlN3c108BFloat16EblE_St5arrayIPcLm4EELi4E23TrivialOffsetCalculatorILi3EjESD_ILi1EjENS0_6memory15LoadWithoutCastENSG_16StoreWithoutCastEEEviT_T0_T2_T3_T4_T5_,"a",@progbits
	.sectionflags	@""
	.align	4
.nv.constant0._ZN2at6native27unrolled_elementwise_kernelIZZZNS0_28launch_masked_scatter_kernelERKNS_10TensorBaseES4_S4_S4_ENKUlvE_clEvENKUlvE9_clEvEUlN3c108BFloat16EblE_St5arrayIPcLm4EELi4E23TrivialOffsetCalculatorILi3EjESD_ILi1EjENS0_6memory15LoadWithoutCastENSG_16StoreWithoutCastEEEviT_T0_T2_T3_T4_T5_:
	.zero		956


//--------------------- .nv.constant0._ZN2at6native29vectorized_elementwise_kernelILi2EZZZNS0_28launch_masked_scatter_kernelERKNS_10TensorBaseES4_S4_S4_ENKUlvE_clEvENKUlvE9_clEvEUlN3c108BFloat16EblE_St5arrayIPcLm4EEEEviT0_T1_ --------------------------
	.section	.nv.constant0._ZN2at6native29vectorized_elementwise_kernelILi2EZZZNS0_28launch_masked_scatter_kernelERKNS_10TensorBaseES4_S4_S4_ENKUlvE_clEvENKUlvE9_clEvEUlN3c108BFloat16EblE_St5arrayIPcLm4EEEEviT0_T1_,"a",@progbits
	.sectionflags	@""
	.align	4
.nv.constant0._ZN2at6native29vectorized_elementwise_kernelILi2EZZZNS0_28launch_masked_scatter_kernelERKNS_10TensorBaseES4_S4_S4_ENKUlvE_clEvENKUlvE9_clEvEUlN3c108BFloat16EblE_St5arrayIPcLm4EEEEviT0_T1_:
	.zero		952


//--------------------- .nv.constant0._ZN2at6native29vectorized_elementwise_kernelILi4EZZZNS0_28launch_masked_scatter_kernelERKNS_10TensorBaseES4_S4_S4_ENKUlvE_clEvENKUlvE9_clEvEUlN3c108BFloat16EblE_St5arrayIPcLm4EEEEviT0_T1_ --------------------------
	.section	.nv.constant0._ZN2at6native29vectorized_elementwise_kernelILi4EZZZNS0_28launch_masked_scatter_kernelERKNS_10TensorBaseES4_S4_S4_ENKUlvE_clEvENKUlvE9_clEvEUlN3c108BFloat16EblE_St5arrayIPcLm4EEEEviT0_T1_,"a",@progbits
	.sectionflags	@""
	.align	4
.nv.constant0._ZN2at6native29vectorized_elementwise_kernelILi4EZZZNS0_28launch_masked_scatter_kernelERKNS_10TensorBaseES4_S4_S4_ENKUlvE_clEvENKUlvE9_clEvEUlN3c108BFloat16EblE_St5arrayIPcLm4EEEEviT0_T1_:
	.zero		952


//--------------------- .nv.constant0._ZN2at6native29vectorized_elementwise_kernelILi8EZZZNS0_28launch_masked_scatter_kernelERKNS_10TensorBaseES4_S4_S4_ENKUlvE_clEvENKUlvE9_clEvEUlN3c108BFloat16EblE_St5arrayIPcLm4EEEEviT0_T1_ --------------------------
	.section	.nv.constant0._ZN2at6native29vectorized_elementwise_kernelILi8EZZZNS0_28launch_masked_scatter_kernelERKNS_10TensorBaseES4_S4_S4_ENKUlvE_clEvENKUlvE9_clEvEUlN3c108BFloat16EblE_St5arrayIPcLm4EEEEviT0_T1_,"a",@progbits
	.sectionflags	@""
	.align	4
.nv.constant0._ZN2at6native29vectorized_elementwise_kernelILi8EZZZNS0_28launch_masked_scatter_kernelERKNS_10TensorBaseES4_S4_S4_ENKUlvE_clEvENKUlvE9_clEvEUlN3c108BFloat16EblE_St5arrayIPcLm4EEEEviT0_T1_:
	.zero		952


//--------------------- .nv.constant0._ZN2at6native18elementwise_kernelILi128ELi4EZNS0_15gpu_kernel_implIZZZNS0_28launch_masked_scatter_kernelERKNS_10TensorBaseES5_S5_S5_ENKUlvE_clEvENKUlvE8_clEvEUlbblE_EEvRNS_18TensorIteratorBaseERKT_EUliE_EEviT1_ --------------------------
	.section	.nv.constant0._ZN2at6native18elementwise_kernelILi128ELi4EZNS0_15gpu_kernel_implIZZZNS0_28launch_masked_scatter_kernelERKNS_10TensorBaseES5_S5_S5_ENKUlvE_clEvENKUlvE8_clEvEUlbblE_EEvRNS_18TensorIteratorBaseERKT_EUliE_EEviT1_,"a",@progbits
	.sectionflags	@""
	.align	4
.nv.constant0._ZN2at6native18elementwise_kernelILi128ELi4EZNS0_15gpu_kernel_implIZZZNS0_28launch_masked_scatter_kernelERKNS_10TensorBaseES5_S5_S5_ENKUlvE_clEvENKUlvE8_clEvEUlbblE_EEvRNS_18TensorIteratorBaseERKT_EUliE_EEviT1_:
	.zero		1672


//--------------------- .nv.constant0._ZN2at6native27unrolled_elementwise_kernelIZZZNS0_28launch_masked_scatter_kernelERKNS_10TensorBaseES4_S4_S4_ENKUlvE_clEvENKUlvE8_clEvEUlbblE_St5arrayIPcLm4EELi4E23TrivialOffsetCalculatorILi3EjESB_ILi1EjENS0_6memory12LoadWithCastILi3EEENSE_13StoreWithCastILi1EEEEEviT_T0_T2_T3_T4_T5_ --------------------------
	.section	.nv.constant0._ZN2at6native27unrolled_elementwise_kernelIZZZNS0_28launch_masked_scatter_kernelERKNS_10TensorBaseES4_S4_S4_ENKUlvE_clEvENKUlvE8_clEvEUlbblE_St5arrayIPcLm4EELi4E23TrivialOffsetCalculatorILi3EjESB_ILi1EjENS0_6memory12LoadWithCastILi3EEENSE_13StoreWithCastILi1EEEEEviT_T0_T2_T3_T4_T5_,"a",@progbits
	.sectionflags	@""
	.align	4
.nv.constant0._ZN2at6native27unrolled_elementwise_kernelIZZZNS0_28launch_masked_scatter_kernelERKNS_10TensorBaseES4_S4_S4_ENKUlvE_clEvENKUlvE8_clEvEUlbblE_St5arrayIPcLm4EELi4E23TrivialOffsetCalculatorILi3EjESB_ILi1EjENS0_6memory12LoadWithCastILi3EEENSE_13StoreWithCastILi1EEEEEviT_T0_T2_T3_T4_T5_:
	.zero		980


//--------------------- .nv.constant0._ZN2at6native18elementwise_kernelILi128ELi4EZNS0_22gpu_kernel_impl_nocastIZZZNS0_28launch_masked_scatter_kernelERKNS_10TensorBaseES5_S5_S5_ENKUlvE_clEvENKUlvE8_clEvEUlbblE_EEvRNS_18TensorIteratorBaseERKT_EUliE_EEviT1_ --------------------------
	.section	.nv.constant0._ZN2at6native18elementwise_kernelILi128ELi4EZNS0_22gpu_kernel_impl_nocastIZZZNS0_28launch_masked_scatter_kernelERKNS_10TensorBaseES5_S5_S5_ENKUlvE_clEvENKUlvE8_clEvEUlbblE_EEvRNS_18TensorIteratorBaseERKT_EUliE_EEviT1_,"a",@progbits
	.sectionflags	@""
	.align	4
.nv.constant0._ZN2at6native18elementwise_kernelILi128ELi4EZNS0_22gpu_kernel_impl_nocastIZZZNS0_28launch_masked_scatter_kernelERKNS_10TensorBaseES5_S5_S5_ENKUlvE_clEvENKUlvE8_clEvEUlbblE_EEvRNS_18TensorIteratorBaseERKT_EUliE_EEviT1_:
	.zero		1664


//--------------------- .nv.constant0._ZN2at6native27unrolled_elementwise_kernelIZZZNS0_28launch_masked_scatter_kernelERKNS_10TensorBaseES4_S4_S4_ENKUlvE_clEvENKUlvE8_clEvEUlbblE_St5arrayIPcLm4EELi4E23TrivialOffsetCalculatorILi3EjESB_ILi1EjENS0_6memory15LoadWithoutCastENSE_16StoreWithoutCastEEEviT_T0_T2_T3_T4_T5_ --------------------------
	.section	.nv.constant0._ZN2at6native27unrolled_elementwise_kernelIZZZNS0_28launch_masked_scatter_kernelERKNS_10TensorBaseES4_S4_S4_ENKUlvE_clEvENKUlvE8_clEvEUlbblE_St5arrayIPcLm4EELi4E23TrivialOffsetCalculatorILi3EjESB_ILi1EjENS0_6memory15LoadWithoutCastENSE_16StoreWithoutCastEEEviT_T0_T2_T3_T4_T5_,"a",@progbits
	.sectionflags	@""
	.align	4
.nv.constant0._ZN2at6native27unrolled_elementwise_kernelIZZZNS0_28launch_masked_scatter_kernelERKNS_10TensorBaseES4_S4_S4_ENKUlvE_clEvENKUlvE8_clEvEUlbblE_St5arrayIPcLm4EELi4E23TrivialOffsetCalculatorILi3EjESB_ILi1EjENS0_6memory15LoadWithoutCastENSE_16StoreWithoutCastEEEviT_T0_T2_T3_T4_T5_:
	.zero		956


//--------------------- .nv.constant0._ZN2at6native29vectorized_elementwise_kernelILi2EZZZNS0_28launch_masked_scatter_kernelERKNS_10TensorBaseES4_S4_S4_ENKUlvE_clEvENKUlvE8_clEvEUlbblE_St5arrayIPcLm4EEEEviT0_T1_ --------------------------
	.section	.nv.constant0._ZN2at6native29vectorized_elementwise_kernelILi2EZZZNS0_28launch_masked_scatter_kernelERKNS_10TensorBaseES4_S4_S4_ENKUlvE_clEvENKUlvE8_clEvEUlbblE_St5arrayIPcLm4EEEEviT0_T1_,"a",@progbits
	.sectionflags	@""
	.align	4
.nv.constant0._ZN2at6native29vectorized_elementwise_kernelILi2EZZZNS0_28launch_masked_scatter_kernelERKNS_10TensorBaseES4_S4_S4_ENKUlvE_clEvENKUlvE8_clEvEUlbblE_St5arrayIPcLm4EEEEviT0_T1_:
	.zero		952


//--------------------- .nv.constant0._ZN2at6native29vectorized_elementwise_kernelILi4EZZZNS0_28launch_masked_scatter_kernelERKNS_10TensorBaseES4_S4_S4_ENKUlvE_clEvENKUlvE8_clEvEUlbblE_St5arrayIPcLm4EEEEviT0_T1_ --------------------------
	.section	.nv.constant0._ZN2at6native29vectorized_elementwise_kernelILi4EZZZNS0_28launch_masked_scatter_kernelERKNS_10TensorBaseES4_S4_S4_ENKUlvE_clEvENKUlvE8_clEvEUlbblE_St5arrayIPcLm4EEEEviT0_T1_,"a",@progbits
	.sectionflags	@""
	.align	4
.nv.constant0._ZN2at6native29vectorized_elementwise_kernelILi4EZZZNS0_28launch_masked_scatter_kernelERKNS_10TensorBaseES4_S4_S4_ENKUlvE_clEvENKUlvE8_clEvEUlbblE_St5arrayIPcLm4EEEEviT0_T1_:
	.zero		952


//--------------------- .nv.constant0._ZN2at6native29vectorized_elementwise_kernelILi8EZZZNS0_28launch_masked_scatter_kernelERKNS_10TensorBaseES4_S4_S4_ENKUlvE_clEvENKUlvE8_clEvEUlbblE_St5arrayIPcLm4EEEEviT0_T1_ --------------------------
	.section	.nv.constant0._ZN2at6native29vectorized_elementwise_kernelILi8EZZZNS0_28launch_masked_scatter_kernelERKNS_10TensorBaseES4_S4_S4_ENKUlvE_clEvENKUlvE8_clEvEUlbblE_St5arrayIPcLm4EEEEviT0_T1_,"a",@progbits
	.sectionflags	@""
	.align	4
.nv.constant0._ZN2at6native29vectorized_elementwise_kernelILi8EZZZNS0_28launch_masked_scatter_kernelERKNS_10TensorBaseES4_S4_S4_ENKUlvE_clEvENKUlvE8_clEvEUlbblE_St5arrayIPcLm4EEEEviT0_T1_:
	.zero		952


//--------------------- .nv.constant0._ZN2at6native18elementwise_kernelILi128ELi4EZNS0_15gpu_kernel_implIZZZNS0_28launch_masked_scatter_kernelERKNS_10TensorBaseES5_S5_S5_ENKUlvE_clEvENKUlvE7_clEvEUlN3c107complexIfEEblE_EEvRNS_18TensorIteratorBaseERKT_EUliE_EEviT1_ --------------------------
	.section	.nv.constant0._ZN2at6native18elementwise_kernelILi128ELi4EZNS0_15gpu_kernel_implIZZZNS0_28launch_masked_scatter_kernelERKNS_10TensorBaseES5_S5_S5_ENKUlvE_clEvENKUlvE7_clEvEUlN3c107complexIfEEblE_EEvRNS_18TensorIteratorBaseERKT_EUliE_EEviT1_,"a",@progbits
	.sectionflags	@""
	.align	4
.nv.constant0._ZN2at6native18elementwise_kernelILi128ELi4EZNS0_15gpu_kernel_implIZZZNS0_28launch_masked_scatter_kernelERKNS_10TensorBaseES5_S5_S5_ENKUlvE_clEvENKUlvE7_clEvEUlN3c107complexIfEEblE_EEvRNS_18TensorIteratorBaseERKT_EUliE_EEviT1_:
	.zero		1672


//--------------------- .nv.constant0._ZN2at6native27unrolled_elementwise_kernelIZZZNS0_28launch_masked_scatter_kernelERKNS_10TensorBaseES4_S4_S4_ENKUlvE_clEvENKUlvE7_clEvEUlN3c107complexIfEEblE_St5arrayIPcLm4EELi4E23TrivialOffsetCalculatorILi3EjESE_ILi1EjENS0_6memory12LoadWithCastILi3EEENSH_13StoreWithCastILi1EEEEEviT_T0_T2_T3_T4_T5_ --------------------------
	.section	.nv.constant0._ZN2at6native27unrolled_elementwise_kernelIZZZNS0_28launch_masked_scatter_kernelERKNS_10TensorBaseES4_S4_S4_ENKUlvE_clEvENKUlvE7_clEvEUlN3c107complexIfEEblE_St5arrayIPcLm4EELi4E23TrivialOffsetCalculatorILi3EjESE_ILi1EjENS0_6memory12LoadWithCastILi3EEENSH_13StoreWithCastILi1EEEEEviT_T0_T2_T3_T4_T5_,"a",@progbits
	.sectionflags	@""
	.align	4
.nv.constant0._ZN2at6native27unrolled_elementwise_kernelIZZZNS0_28launch_masked_scatter_kernelERKNS_10TensorBaseES4_S4_S4_ENKUlvE_clEvENKUlvE7_clEvEUlN3c107complexIfEEblE_St5arrayIPcLm4EELi4E23TrivialOffsetCalculatorILi3EjESE_ILi1EjENS0_6memory12LoadWithCastILi3EEENSH_13StoreWithCastILi1EEEEEviT_T0_T2_T3_T4_T5_:
	.zero		980


//--------------------- .nv.constant0._ZN2at6native18elementwise_kernelILi128ELi2EZNS0_22gpu_kernel_impl_nocastIZZZNS0_28launch_masked_scatter_kernelERKNS_10TensorBaseES5_S5_S5_ENKUlvE_clEvENKUlvE7_clEvEUlN3c107complexIfEEblE_EEvRNS_18TensorIteratorBaseERKT_EUliE_EEviT1_ --------------------------
	.section	.nv.constant0._ZN2at6native18elementwise_kernelILi128ELi2EZNS0_22gpu_kernel_impl_nocastIZZZNS0_28launch_masked_scatter_kernelERKNS_10TensorBaseES5_S5_S5_ENKUlvE_clEvENKUlvE7_clEvEUlN3c107complexIfEEblE_EEvRNS_18TensorIteratorBaseERKT_EUliE_EEviT1_,"a",@progbits
	.sectionflags	@""
	.align	4
.nv.constant0._ZN2at6native18elementwise_kernelILi128ELi2EZNS0_22gpu_kernel_impl_nocastIZZZNS0_28launch_masked_scatter_kernelERKNS_10TensorBaseES5_S5_S5_ENKUlvE_clEvENKUlvE7_clEvEUlN3c107complexIfEEblE_EEvRNS_18TensorIteratorBaseERKT_EUliE_EEviT1_:
	.zero		1664


//--------------------- .nv.constant0._ZN2at6native27unrolled_elementwise_kernelIZZZNS0_28launch_masked_scatter_kernelERKNS_10TensorBaseES4_S4_S4_ENKUlvE_clEvENKUlvE7_clEvEUlN3c107complexIfEEblE_St5arrayIPcLm4EELi4E23TrivialOffsetCalculatorILi3EjESE_ILi1EjENS0_6memory15LoadWithoutCastENSH_16StoreWithoutCastEEEviT_T0_T2_T3_T4_T5_ --------------------------
	.section	.nv.constant0._ZN2at6native27unrolled_elementwise_kernelIZZZNS0_28launch_masked_scatter_kernelERKNS_10TensorBaseES4_S4_S4_ENKUlvE_clEvENKUlvE7_clEvEUlN3c107complexIfEEblE_St5arrayIPcLm4EELi4E23TrivialOffsetCalculatorILi3EjESE_ILi1EjENS0_6memory15LoadWithoutCastENSH_16StoreWithoutCastEEEviT_T0_T2_T3_T4_T5_,"a",@progbits
	.sectionflags	@""
	.align	4
.nv.constant0._ZN2at6native27unrolled_elementwise_kernelIZZZNS0_28launch_masked_scatter_kernelERKNS_10TensorBaseES4_S4_S4_ENKUlvE_clEvENKUlvE7_clEvEUlN3c107complexIfEEblE_St5arrayIPcLm4EELi4E23TrivialOffsetCalculatorILi3EjESE_ILi1EjENS0_6memory15LoadWithoutCastENSH_16StoreWithoutCastEEEviT_T0_T2_T3_T4_T5_:
	.zero		956


//--------------------- .nv.constant0._ZN2at6native29vectorized_elementwise_kernelILi2EZZZNS0_28launch_masked_scatter_kernelERKNS_10TensorBaseES4_S4_S4_ENKUlvE_clEvENKUlvE7_clEvEUlN3c107complexIfEEblE_St5arrayIPcLm4EEEEviT0_T1_ --------------------------
	.section	.nv.constant0._ZN2at6native29vectorized_elementwise_kernelILi2EZZZNS0_28launch_masked_scatter_kernelERKNS_10TensorBaseES4_S4_S4_ENKUlvE_clEvENKUlvE7_clEvEUlN3c107complexIfEEblE_St5arrayIPcLm4EEEEviT0_T1_,"a",@progbits
	.sectionflags	@""
	.align	4
.nv.constant0._ZN2at6native29vectorized_elementwise_kernelILi2EZZZNS0_28launch_masked_scatter_kernelERKNS_10TensorBaseES4_S4_S4_ENKUlvE_clEvENKUlvE7_clEvEUlN3c107complexIfEEblE_St5arrayIPcLm4EEEEviT0_T1_:
	.zero		952


//--------------------- .nv.constant0._ZN2at6native29vectorized_elementwise_kernelILi4EZZZNS0_28launch_masked_scatter_kernelERKNS_10TensorBaseES4_S4_S4_ENKUlvE_clEvENKUlvE7_clEvEUlN3c107complexIfEEblE_St5arrayIPcLm4EEEEviT0_T1_ --------------------------
	.section	.nv.constant0._ZN2at6native29vectorized_elementwise_kernelILi4EZZZNS0_28launch_masked_scatter_kernelERKNS_10TensorBaseES4_S4_S4_ENKUlvE_clEvENKUlvE7_clEvEUlN3c107complexIfEEblE_St5arrayIPcLm4EEEEviT0_T1_,"a",@progbits
	.sectionflags	@""
	.align	4
.nv.constant0._ZN2at6native29vectorized_elementwise_kernelILi4EZZZNS0_28launch_masked_scatter_kernelERKNS_10TensorBaseES4_S4_S4_ENKUlvE_clEvENKUlvE7_clEvEUlN3c107complexIfEEblE_St5arrayIPcLm4EEEEviT0_T1_:
	.zero		952


//--------------------- .nv.constant0._ZN2at6native29vectorized_elementwise_kernelILi8EZZZNS0_28launch_masked_scatter_kernelERKNS_10TensorBaseES4_S4_S4_ENKUlvE_clEvENKUlvE7_clEvEUlN3c107complexIfEEblE_St5arrayIPcLm4EEEEviT0_T1_ --------------------------
	.section	.nv.constant0._ZN2at6native29vectorized_elementwise_kernelILi8EZZZNS0_28launch_masked_scatter_kernelERKNS_10TensorBaseES4_S4_S4_ENKUlvE_clEvENKUlvE7_clEvEUlN3c107complexIfEEblE_St5arrayIPcLm4EEEEviT0_T1_,"a",@progbits
	.sectionflags	@""
	.align	4
.nv.constant0._ZN2at6native29vectorized_elementwise_kernelILi8EZZZNS0_28launch_masked_scatter_kernelERKNS_10TensorBaseES4_S4_S4_ENKUlvE_clEvENKUlvE7_clEvEUlN3c107complexIfEEblE_St5arrayIPcLm4EEEEviT0_T1_:
	.zero		952


//--------------------- .nv.constant0._ZN2at6native18elementwise_kernelILi128ELi4EZNS0_15gpu_kernel_implIZZZNS0_28launch_masked_scatter_kernelERKNS_10TensorBaseES5_S5_S5_ENKUlvE_clEvENKUlvE6_clEvEUlN3c107complexIdEEblE_EEvRNS_18TensorIteratorBaseERKT_EUliE_EEviT1_ --------------------------
	.section	.nv.constant0._ZN2at6native18elementwise_kernelILi128ELi4EZNS0_15gpu_kernel_implIZZZNS0_28launch_masked_scatter_kernelERKNS_10TensorBaseES5_S5_S5_ENKUlvE_clEvENKUlvE6_clEvEUlN3c107complexIdEEblE_EEvRNS_18TensorIteratorBaseERKT_EUliE_EEviT1_,"a",@progbits
	.sectionflags	@""
	.align	4
.nv.constant0._ZN2at6native18elementwise_kernelILi128ELi4EZNS0_15gpu_kernel_implIZZZNS0_28launch_masked_scatter_kernelERKNS_10TensorBaseES5_S5_S5_ENKUlvE_clEvENKUlvE6_clEvEUlN3c107complexIdEEblE_EEvRNS_18TensorIteratorBaseERKT_EUliE_EEviT1_:
	.zero		1672


//--------------------- .nv.constant0._ZN2at6native27unrolled_elementwise_kernelIZZZNS0_28launch_masked_scatter_kernelERKNS_10TensorBaseES4_S4_S4_ENKUlvE_clEvENKUlvE6_clEvEUlN3c107complexIdEEblE_St5arrayIPcLm4EELi4E23TrivialOffsetCalculatorILi3EjESE_ILi1EjENS0_6memory12LoadWithCastILi3EEENSH_13StoreWithCastILi1EEEEEviT_T0_T2_T3_T4_T5_ --------------------------
	.section	.nv.constant0._ZN2at6native27unrolled_elementwise_kernelIZZZNS0_28launch_masked_scatter_kernelERKNS_10TensorBaseES4_S4_S4_ENKUlvE_clEvENKUlvE6_clEvEUlN3c107complexIdEEblE_St5arrayIPcLm4EELi4E23TrivialOffsetCalculatorILi3EjESE_ILi1EjENS0_6memory12LoadWithCastILi3EEENSH_13StoreWithCastILi1EEEEEviT_T0_T2_T3_T4_T5_,"a",@progbits
	.sectionflags	@""
	.align	4
.nv.constant0._ZN2at6native27unrolled_elementwise_kernelIZZZNS0_28launch_masked_scatter_kernelERKNS_10TensorBaseES4_S4_S4_ENKUlvE_clEvENKUlvE6_clEvEUlN3c107complexIdEEblE_St5arrayIPcLm4EELi4E23TrivialOffsetCalculatorILi3EjESE_ILi1EjENS0_6memory12LoadWithCastILi3EEENSH_13StoreWithCastILi1EEEEEviT_T0_T2_T3_T4_T5_:
	.zero		980


//--------------------- .nv.constant0._ZN2at6native18elementwise_kernelILi128ELi2EZNS0_22gpu_kernel_impl_nocastIZZZNS0_28launch_masked_scatter_kernelERKNS_10TensorBaseES5_S5_S5_ENKUlvE_clEvENKUlvE6_clEvEUlN3c107complexIdEEblE_EEvRNS_18TensorIteratorBaseERKT_EUliE_EEviT1_ --------------------------
	.section	.nv.constant0._ZN2at6native18elementwise_kernelILi128ELi2EZNS0_22gpu_kernel_impl_nocastIZZZNS0_28launch_masked_scatter_kernelERKNS_10TensorBaseES5_S5_S5_ENKUlvE_clEvENKUlvE6_clEvEUlN3c107complexIdEEblE_EEvRNS_18TensorIteratorBaseERKT_EUliE_EEviT1_,"a",@progbits
	.sectionflags	@""
	.align	4
.nv.constant0._ZN2at6native18elementwise_kernelILi128ELi2EZNS0_22gpu_kernel_impl_nocastIZZZNS0_28launch_masked_scatter_kernelERKNS_10TensorBaseES5_S5_S5_ENKUlvE_clEvENKUlvE6_clEvEUlN3c107complexIdEEblE_EEvRNS_18TensorIteratorBaseERKT_EUliE_EEviT1_:
	.zero		1664


//--------------------- .nv.constant0._ZN2at6native27unrolled_elementwise_kernelIZZZNS0_28launch_masked_scatter_kernelERKNS_10TensorBaseES4_S4_S4_ENKUlvE_clEvENKUlvE6_clEvEUlN3c107complexIdEEblE_St5arrayIPcLm4EELi4E23TrivialOffsetCalculatorILi3EjESE_ILi1EjENS0_6memory15LoadWithoutCastENSH_16StoreWithoutCastEEEviT_T0_T2_T3_T4_T5_ --------------------------
	.section	.nv.constant0._ZN2at6native27unrolled_elementwise_kernelIZZZNS0_28launch_masked_scatter_kernelERKNS_10TensorBaseES4_S4_S4_ENKUlvE_clEvENKUlvE6_clEvEUlN3c107complexIdEEblE_St5arrayIPcLm4EELi4E23TrivialOffsetCalculatorILi3EjESE_ILi1EjENS0_6memory15LoadWithoutCastENSH_16StoreWithoutCastEEEviT_T0_T2_T3_T4_T5_,"a",@progbits
	.sectionflags	@""
	.align	4
.nv.constant0._ZN2at6native27unrolled_elementwise_kernelIZZZNS0_28launch_masked_scatter_kernelERKNS_10TensorBaseES4_S4_S4_ENKUlvE_clEvENKUlvE6_clEvEUlN3c107complexIdEEblE_St5arrayIPcLm4EELi4E23TrivialOffsetCalculatorILi3EjESE_ILi1EjENS0_6memory15LoadWithoutCastENSH_16StoreWithoutCastEEEviT_T0_T2_T3_T4_T5_:
	.zero		956


//--------------------- .nv.constant0._ZN2at6native29vectorized_elementwise_kernelILi2EZZZNS0_28launch_masked_scatter_kernelERKNS_10TensorBaseES4_S4_S4_ENKUlvE_clEvENKUlvE6_clEvEUlN3c107complexIdEEblE_St5arrayIPcLm4EEEEviT0_T1_ --------------------------
	.section	.nv.constant0._ZN2at6native29vectorized_elementwise_kernelILi2EZZZNS0_28launch_masked_scatter_kernelERKNS_10TensorBaseES4_S4_S4_ENKUlvE_clEvENKUlvE6_clEvEUlN3c107complexIdEEblE_St5arrayIPcLm4EEEEviT0_T1_,"a",@progbits
	.sectionflags	@""
	.align	4
.nv.constant0._ZN2at6native29vectorized_elementwise_kernelILi2EZZZNS0_28launch_masked_scatter_kernelERKNS_10TensorBaseES4_S4_S4_ENKUlvE_clEvENKUlvE6_clEvEUlN3c107complexIdEEblE_St5arrayIPcLm4EEEEviT0_T1_:
	.zero		952


//--------------------- .nv.constant0._ZN2at6native29vectorized_elementwise_kernelILi4EZZZNS0_28launch_masked_scatter_kernelERKNS_10TensorBaseES4_S4_S4_ENKUlvE_clEvENKUlvE6_clEvEUlN3c107complexIdEEblE_St5arrayIPcLm4EEEEviT0_T1_ --------------------------
	.section	.nv.constant0._ZN2at6native29vectorized_elementwise_kernelILi4EZZZNS0_28launch_masked_scatter_kernelERKNS_10TensorBaseES4_S4_S4_ENKUlvE_clEvENKUlvE6_clEvEUlN3c107complexIdEEblE_St5arrayIPcLm4EEEEviT0_T1_,"a",@progbits
	.sectionflags	@""
	.align	4
.nv.constant0._ZN2at6native29vectorized_elementwise_kernelILi4EZZZNS0_28launch_masked_scatter_kernelERKNS_10TensorBaseES4_S4_S4_ENKUlvE_clEvENKUlvE6_clEvEUlN3c107complexIdEEblE_St5arrayIPcLm4EEEEviT0_T1_:
	.zero		952


//--------------------- .nv.constant0._ZN2at6native29vectorized_elementwise_kernelILi8EZZZNS0_28launch_masked_scatter_kernelERKNS_10TensorBaseES4_S4_S4_ENKUlvE_clEvENKUlvE6_clEvEUlN3c107complexIdEEblE_St5arrayIPcLm4EEEEviT0_T1_ --------------------------
	.section	.nv.constant0._ZN2at6native29vectorized_elementwise_kernelILi8EZZZNS0_28launch_masked_scatter_kernelERKNS_10TensorBaseES4_S4_S4_ENKUlvE_clEvENKUlvE6_clEvEUlN3c107complexIdEEblE_St5arrayIPcLm4EEEEviT0_T1_,"a",@progbits
	.sectionflags	@""
	.align	4
.nv.constant0._ZN2at6native29vectorized_elementwise_kernelILi8EZZZNS0_28launch_masked_scatter_kernelERKNS_10TensorBaseES4_S4_S4_ENKUlvE_clEvENKUlvE6_clEvEUlN3c107complexIdEEblE_St5arrayIPcLm4EEEEviT0_T1_:
	.zero		952


//--------------------- .nv.constant0._ZN2at6native18elementwise_kernelILi128ELi4EZNS0_15gpu_kernel_implIZZZNS0_28launch_masked_scatter_kernelERKNS_10TensorBaseES5_S5_S5_ENKUlvE_clEvENKUlvE5_clEvEUlfblE_EEvRNS_18TensorIteratorBaseERKT_EUliE_EEviT1_ --------------------------
	.section	.nv.constant0._ZN2at6native18elementwise_kernelILi128ELi4EZNS0_15gpu_kernel_implIZZZNS0_28launch_masked_scatter_kernelERKNS_10TensorBaseES5_S5_S5_ENKUlvE_clEvENKUlvE5_clEvEUlfblE_EEvRNS_18TensorIteratorBaseERKT_EUliE_EEviT1_,"a",@progbits
	.sectionflags	@""
	.align	4
.nv.constant0._ZN2at6native18elementwise_kernelILi128ELi4EZNS0_15gpu_kernel_implIZZZNS0_28launch_masked_scatter_kernelERKNS_10TensorBaseES5_S5_S5_ENKUlvE_clEvENKUlvE5_clEvEUlfblE_EEvRNS_18TensorIteratorBaseERKT_EUliE_EEviT1_:
	.zero		1672


//--------------------- .nv.constant0._ZN2at6native27unrolled_elementwise_kernelIZZZNS0_28launch_masked_scatter_kernelERKNS_10TensorBaseES4_S4_S4_ENKUlvE_clEvENKUlvE5_clEvEUlfblE_St5arrayIPcLm4EELi4E23TrivialOffsetCalculatorILi3EjESB_ILi1EjENS0_6memory12LoadWithCastILi3EEENSE_13StoreWithCastILi1EEEEEviT_T0_T2_T3_T4_T5_ --------------------------
	.section	.nv.constant0._ZN2at6native27unrolled_elementwise_kernelIZZZNS0_28launch_masked_scatter_kernelERKNS_10TensorBaseES4_S4_S4_ENKUlvE_clEvENKUlvE5_clEvEUlfblE_St5arrayIPcLm4EELi4E23TrivialOffsetCalculatorILi3EjESB_ILi1EjENS0_6memory12LoadWithCastILi3EEENSE_13StoreWithCastILi1EEEEEviT_T0_T2_T3_T4_T5_,"a",@progbits
	.sectionflags	@""
	.align	4
.nv.constant0._ZN2at6native27unrolled_elementwise_kernelIZZZNS0_28launch_masked_scatter_kernelERKNS_10TensorBaseES4_S4_S4_ENKUlvE_clEvENKUlvE5_clEvEUlfblE_St5arrayIPcLm4EELi4E23TrivialOffsetCalculatorILi3EjESB_ILi1EjENS0_6memory12LoadWithCastILi3EEENSE_13StoreWithCastILi1EEEEEviT_T0_T2_T3_T4_T5_:
	.zero		980


//--------------------- .nv.constant0._ZN2at6native18elementwise_kernelILi128ELi2EZNS0_22gpu_kernel_impl_nocastIZZZNS0_28launch_masked_scatter_kernelERKNS_10TensorBaseES5_S5_S5_ENKUlvE_clEvENKUlvE5_clEvEUlfblE_EEvRNS_18TensorIteratorBaseERKT_EUliE_EEviT1_ --------------------------
	.section	.nv.constant0._ZN2at6native18elementwise_kernelILi128ELi2EZNS0_22gpu_kernel_impl_nocastIZZZNS0_28launch_masked_scatter_kernelERKNS_10TensorBaseES5_S5_S5_ENKUlvE_clEvENKUlvE5_clEvEUlfblE_EEvRNS_18TensorIteratorBaseERKT_EUliE_EEviT1_,"a",@progbits
	.sectionflags	@""
	.align	4
.nv.constant0._ZN2at6native18elementwise_kernelILi128ELi2EZNS0_22gpu_kernel_impl_nocastIZZZNS0_28launch_masked_scatter_kernelERKNS_10TensorBaseES5_S5_S5_ENKUlvE_clEvENKUlvE5_clEvEUlfblE_EEvRNS_18TensorIteratorBaseERKT_EUliE_EEviT1_:
	.zero		1664


//--------------------- .nv.constant0._ZN2at6native27unrolled_elementwise_kernelIZZZNS0_28launch_masked_scatter_kernelERKNS_10TensorBaseES4_S4_S4_ENKUlvE_clEvENKUlvE5_clEvEUlfblE_St5arrayIPcLm4EELi4E23TrivialOffsetCalculatorILi3EjESB_ILi1EjENS0_6memory15LoadWithoutCastENSE_16StoreWithoutCastEEEviT_T0_T2_T3_T4_T5_ --------------------------
	.section	.nv.constant0._ZN2at6native27unrolled_elementwise_kernelIZZZNS0_28launch_masked_scatter_kernelERKNS_10TensorBaseES4_S4_S4_ENKUlvE_clEvENKUlvE5_clEvEUlfblE_St5arrayIPcLm4EELi4E23TrivialOffsetCalculatorILi3EjESB_ILi1EjENS0_6memory15LoadWithoutCastENSE_16StoreWithoutCastEEEviT_T0_T2_T3_T4_T5_,"a",@progbits
	.sectionflags	@""
	.align	4
.nv.constant0._ZN2at6native27unrolled_elementwise_kernelIZZZNS0_28launch_masked_scatter_kernelERKNS_10TensorBaseES4_S4_S4_ENKUlvE_clEvENKUlvE5_clEvEUlfblE_St5arrayIPcLm4EELi4E23TrivialOffsetCalculatorILi3EjESB_ILi1EjENS0_6memory15LoadWithoutCastENSE_16StoreWithoutCastEEEviT_T0_T2_T3_T4_T5_:
	.zero		956


//--------------------- .nv.constant0._ZN2at6native29vectorized_elementwise_kernelILi2EZZZNS0_28launch_masked_scatter_kernelERKNS_10TensorBaseES4_S4_S4_ENKUlvE_clEvENKUlvE5_clEvEUlfblE_St5arrayIPcLm4EEEEviT0_T1_ --------------------------
	.section	.nv.constant0._ZN2at6native29vectorized_elementwise_kernelILi2EZZZNS0_28launch_masked_scatter_kernelERKNS_10TensorBaseES4_S4_S4_ENKUlvE_clEvENKUlvE5_clEvEUlfblE_St5arrayIPcLm4EEEEviT0_T1_,"a",@progbits
	.sectionflags	@""
	.align	4
.nv.constant0._ZN2at6native29vectorized_elementwise_kernelILi2EZZZNS0_28launch_masked_scatter_kernelERKNS_10TensorBaseES4_S4_S4_ENKUlvE_clEvENKUlvE5_clEvEUlfblE_St5arrayIPcLm4EEEEviT0_T1_:
	.zero		952


//--------------------- .nv.constant0._ZN2at6native29vectorized_elementwise_kernelILi4EZZZNS0_28launch_masked_scatter_kernelERKNS_10TensorBaseES4_S4_S4_ENKUlvE_clEvENKUlvE5_clEvEUlfblE_St5arrayIPcLm4EEEEviT0_T1_ --------------------------
	.section	.nv.constant0._ZN2at6native29vectorized_elementwise_kernelILi4EZZZNS0_28launch_masked_scatter_kernelERKNS_10TensorBaseES4_S4_S4_ENKUlvE_clEvENKUlvE5_clEvEUlfblE_St5arrayIPcLm4EEEEviT0_T1_,"a",@progbits
	.sectionflags	@""
	.align	4
.nv.constant0._ZN2at6native29vectorized_elementwise_kernelILi4EZZZNS0_28launch_masked_scatter_kernelERKNS_10TensorBaseES4_S4_S4_ENKUlvE_clEvENKUlvE5_clEvEUlfblE_St5arrayIPcLm4EEEEviT0_T1_:
	.zero		952


//--------------------- .nv.constant0._ZN2at6native29vectorized_elementwise_kernelILi8EZZZNS0_28launch_masked_scatter_kernelERKNS_10TensorBaseES4_S4_S4_ENKUlvE_clEvENKUlvE5_clEvEUlfblE_St5arrayIPcLm4EEEEviT0_T1_ --------------------------
	.section	.nv.constant0._ZN2at6native29vectorized_elementwise_kernelILi8EZZZNS0_28launch_masked_scatter_kernelERKNS_10TensorBaseES4_S4_S4_ENKUlvE_clEvENKUlvE5_clEvEUlfblE_St5arrayIPcLm4EEEEviT0_T1_,"a",@progbits
	.sectionflags	@""
	.align	4
.nv.constant0._ZN2at6native29vectorized_elementwise_kernelILi8EZZZNS0_28launch_masked_scatter_kernelERKNS_10TensorBaseES4_S4_S4_ENKUlvE_clEvENKUlvE5_clEvEUlfblE_St5arrayIPcLm4EEEEviT0_T1_:
	.zero		952


//--------------------- .nv.constant0._ZN2at6native18elementwise_kernelILi128ELi4EZNS0_15gpu_kernel_implIZZZNS0_28launch_masked_scatter_kernelERKNS_10TensorBaseES5_S5_S5_ENKUlvE_clEvENKUlvE4_clEvEUldblE_EEvRNS_18TensorIteratorBaseERKT_EUliE_EEviT1_ --------------------------
	.section	.nv.constant0._ZN2at6native18elementwise_kernelILi128ELi4EZNS0_15gpu_kernel_implIZZZNS0_28launch_masked_scatter_kernelERKNS_10TensorBaseES5_S5_S5_ENKUlvE_clEvENKUlvE4_clEvEUldblE_EEvRNS_18TensorIteratorBaseERKT_EUliE_EEviT1_,"a",@progbits
	.sectionflags	@""
	.align	4
.nv.constant0._ZN2at6native18elementwise_kernelILi128ELi4EZNS0_15gpu_kernel_implIZZZNS0_28launch_masked_scatter_kernelERKNS_10TensorBaseES5_S5_S5_ENKUlvE_clEvENKUlvE4_clEvEUldblE_EEvRNS_18TensorIteratorBaseERKT_EUliE_EEviT1_:
	.zero		1672


//--------------------- .nv.constant0._ZN2at6native27unrolled_elementwise_kernelIZZZNS0_28launch_masked_scatter_kernelERKNS_10TensorBaseES4_S4_S4_ENKUlvE_clEvENKUlvE4_clEvEUldblE_St5arrayIPcLm4EELi4E23TrivialOffsetCalculatorILi3EjESB_ILi1EjENS0_6memory12LoadWithCastILi3EEENSE_13StoreWithCastILi1EEEEEviT_T0_T2_T3_T4_T5_ --------------------------
	.section	.nv.constant0._ZN2at6native27unrolled_elementwise_kernelIZZZNS0_28launch_masked_scatter_kernelERKNS_10TensorBaseES4_S4_S4_ENKUlvE_clEvENKUlvE4_clEvEUldblE_St5arrayIPcLm4EELi4E23TrivialOffsetCalculatorILi3EjESB_ILi1EjENS0_6memory12LoadWithCastILi3EEENSE_13StoreWithCastILi1EEEEEviT_T0_T2_T3_T4_T5_,"a",@progbits
	.sectionflags	@""
	.align	4
.nv.constant0._ZN2at6native27unrolled_elementwise_kernelIZZZNS0_28launch_masked_scatter_kernelERKNS_10TensorBaseES4_S4_S4_ENKUlvE_clEvENKUlvE4_clEvEUldblE_St5arrayIPcLm4EELi4E23TrivialOffsetCalculatorILi3EjESB_ILi1EjENS0_6memory12LoadWithCastILi3EEENSE_13StoreWithCastILi1EEEEEviT_T0_T2_T3_T4_T5_:
	.zero		980


//--------------------- .nv.constant0._ZN2at6native18elementwise_kernelILi128ELi2EZNS0_22gpu_kernel_impl_nocastIZZZNS0_28launch_masked_scatter_kernelERKNS_10TensorBaseES5_S5_S5_ENKUlvE_clEvENKUlvE4_clEvEUldblE_EEvRNS_18TensorIteratorBaseERKT_EUliE_EEviT1_ --------------------------
	.section	.nv.constant0._ZN2at6native18elementwise_kernelILi128ELi2EZNS0_22gpu_kernel_impl_nocastIZZZNS0_28launch_masked_scatter_kernelERKNS_10TensorBaseES5_S5_S5_ENKUlvE_clEvENKUlvE4_clEvEUldblE_EEvRNS_18TensorIteratorBaseERKT_EUliE_EEviT1_,"a",@progbits
	.sectionflags	@""
	.align	4
.nv.constant0._ZN2at6native18elementwise_kernelILi128ELi2EZNS0_22gpu_kernel_impl_nocastIZZZNS0_28launch_masked_scatter_kernelERKNS_10TensorBaseES5_S5_S5_ENKUlvE_clEvENKUlvE4_clEvEUldblE_EEvRNS_18TensorIteratorBaseERKT_EUliE_EEviT1_:
	.zero		1664


//--------------------- .nv.constant0._ZN2at6native27unrolled_elementwise_kernelIZZZNS0_28launch_masked_scatter_kernelERKNS_10TensorBaseES4_S4_S4_ENKUlvE_clEvENKUlvE4_clEvEUldblE_St5arrayIPcLm4EELi4E23TrivialOffsetCalculatorILi3EjESB_ILi1EjENS0_6memory15LoadWithoutCastENSE_16StoreWithoutCastEEEviT_T0_T2_T3_T4_T5_ --------------------------
	.section	.nv.constant0._ZN2at6native27unrolled_elementwise_kernelIZZZNS0_28launch_masked_scatter_kernelERKNS_10TensorBaseES4_S4_S4_ENKUlvE_clEvENKUlvE4_clEvEUldblE_St5arrayIPcLm4EELi4E23TrivialOffsetCalculatorILi3EjESB_ILi1EjENS0_6memory15LoadWithoutCastENSE_16StoreWithoutCastEEEviT_T0_T2_T3_T4_T5_,"a",@progbits
	.sectionflags	@""
	.align	4
.nv.constant0._ZN2at6native27unrolled_elementwise_kernelIZZZNS0_28launch_masked_scatter_kernelERKNS_10TensorBaseES4_S4_S4_ENKUlvE_clEvENKUlvE4_clEvEUldblE_St5arrayIPcLm4EELi4E23TrivialOffsetCalculatorILi3EjESB_ILi1EjENS0_6memory15LoadWithoutCastENSE_16StoreWithoutCastEEEviT_T0_T2_T3_T4_T5_:
	.zero		956


//--------------------- .nv.constant0._ZN2at6native29vectorized_elementwise_kernelILi2EZZZNS0_28launch_masked_scatter_kernelERKNS_10TensorBaseES4_S4_S4_ENKUlvE_clEvENKUlvE4_clEvEUldblE_St5arrayIPcLm4EEEEviT0_T1_ --------------------------
	.section	.nv.constant0._ZN2at6native29vectorized_elementwise_kernelILi2EZZZNS0_28launch_masked_scatter_kernelERKNS_10TensorBaseES4_S4_S4_ENKUlvE_clEvENKUlvE4_clEvEUldblE_St5arrayIPcLm4EEEEviT0_T1_,"a",@progbits
	.sectionflags	@""
	.align	4
.nv.constant0._ZN2at6native29vectorized_elementwise_kernelILi2EZZZNS0_28launch_masked_scatter_kernelERKNS_10TensorBaseES4_S4_S4_ENKUlvE_clEvENKUlvE4_clEvEUldblE_St5arrayIPcLm4EEEEviT0_T1_:
	.zero		952


//--------------------- .nv.constant0._ZN2at6native29vectorized_elementwise_kernelILi4EZZZNS0_28launch_masked_scatter_kernelERKNS_10TensorBaseES4_S4_S4_ENKUlvE_clEvENKUlvE4_clEvEUldblE_St5arrayIPcLm4EEEEviT0_T1_ --------------------------
	.section	.nv.constant0._ZN2at6native29vectorized_elementwise_kernelILi4EZZZNS0_28launch_masked_scatter_kernelERKNS_10TensorBaseES4_S4_S4_ENKUlvE_clEvENKUlvE4_clEvEUldblE_St5arrayIPcLm4EEEEviT0_T1_,"a",@progbits
	.sectionflags	@""
	.align	4
.nv.constant0._ZN2at6native29vectorized_elementwise_kernelILi4EZZZNS0_28launch_masked_scatter_kernelERKNS_10TensorBaseES4_S4_S4_ENKUlvE_clEvENKUlvE4_clEvEUldblE_St5arrayIPcLm4EEEEviT0_T1_:
	.zero		952


//--------------------- .nv.constant0._ZN2at6native29vectorized_elementwise_kernelILi8EZZZNS0_28launch_masked_scatter_kernelERKNS_10TensorBaseES4_S4_S4_ENKUlvE_clEvENKUlvE4_clEvEUldblE_St5arrayIPcLm4EEEEviT0_T1_ --------------------------
	.section	.nv.constant0._ZN2at6native29vectorized_elementwise_kernelILi8EZZZNS0_28launch_masked_scatter_kernelERKNS_10TensorBaseES4_S4_S4_ENKUlvE_clEvENKUlvE4_clEvEUldblE_St5arrayIPcLm4EEEEviT0_T1_,"a",@progbits
	.sectionflags	@""
	.align	4
.nv.constant0._ZN2at6native29vectorized_elementwise_kernelILi8EZZZNS0_28launch_masked_scatter_kernelERKNS_10TensorBaseES4_S4_S4_ENKUlvE_clEvENKUlvE4_clEvEUldblE_St5arrayIPcLm4EEEEviT0_T1_:
	.zero		952


//--------------------- .nv.constant0._ZN2at6native18elementwise_kernelILi128ELi4EZNS0_15gpu_kernel_implIZZZNS0_28launch_masked_scatter_kernelERKNS_10TensorBaseES5_S5_S5_ENKUlvE_clEvENKUlvE3_clEvEUlsblE_EEvRNS_18TensorIteratorBaseERKT_EUliE_EEviT1_ --------------------------
	.section	.nv.constant0._ZN2at6native18elementwise_kernelILi128ELi4EZNS0_15gpu_kernel_implIZZZNS0_28launch_masked_scatter_kernelERKNS_10TensorBaseES5_S5_S5_ENKUlvE_clEvENKUlvE3_clEvEUlsblE_EEvRNS_18TensorIteratorBaseERKT_EUliE_EEviT1_,"a",@progbits
	.sectionflags	@""
	.align	4
.nv.constant0._ZN2at6native18elementwise_kernelILi128ELi4EZNS0_15gpu_kernel_implIZZZNS0_28launch_masked_scatter_kernelERKNS_10TensorBaseES5_S5_S5_ENKUlvE_clEvENKUlvE3_clEvEUlsblE_EEvRNS_18TensorIteratorBaseERKT_EUliE_EEviT1_:
	.zero		1672


//--------------------- .nv.constant0._ZN2at6native27unrolled_elementwise_kernelIZZZNS0_28launch_masked_scatter_kernelERKNS_10TensorBaseES4_S4_S4_ENKUlvE_clEvENKUlvE3_clEvEUlsblE_St5arrayIPcLm4EELi4E23TrivialOffsetCalculatorILi3EjESB_ILi1EjENS0_6memory12LoadWithCastILi3EEENSE_13StoreWithCastILi1EEEEEviT_T0_T2_T3_T4_T5_ --------------------------
	.section	.nv.constant0._ZN2at6native27unrolled_elementwise_kernelIZZZNS0_28launch_masked_scatter_kernelERKNS_10TensorBaseES4_S4_S4_ENKUlvE_clEvENKUlvE3_clEvEUlsblE_St5arrayIPcLm4EELi4E23TrivialOffsetCalculatorILi3EjESB_ILi1EjENS0_6memory12LoadWithCastILi3EEENSE_13StoreWithCastILi1EEEEEviT_T0_T2_T3_T4_T5_,"a",@progbits
	.sectionflags	@""
	.align	4
.nv.constant0._ZN2at6native27unrolled_elementwise_kernelIZZZNS0_28launch_masked_scatter_kernelERKNS_10TensorBaseES4_S4_S4_ENKUlvE_clEvENKUlvE3_clEvEUlsblE_St5arrayIPcLm4EELi4E23TrivialOffsetCalculatorILi3EjESB_ILi1EjENS0_6memory12LoadWithCastILi3EEENSE_13StoreWithCastILi1EEEEEviT_T0_T2_T3_T4_T5_:
	.zero		980


//--------------------- .nv.constant0._ZN2at6native18elementwise_kernelILi128ELi4EZNS0_22gpu_kernel_impl_nocastIZZZNS0_28launch_masked_scatter_kernelERKNS_10TensorBaseES5_S5_S5_ENKUlvE_clEvENKUlvE3_clEvEUlsblE_EEvRNS_18TensorIteratorBaseERKT_EUliE_EEviT1_ --------------------------
	.section	.nv.constant0._ZN2at6native18elementwise_kernelILi128ELi4EZNS0_22gpu_kernel_impl_nocastIZZZNS0_28launch_masked_scatter_kernelERKNS_10TensorBaseES5_S5_S5_ENKUlvE_clEvENKUlvE3_clEvEUlsblE_EEvRNS_18TensorIteratorBaseERKT_EUliE_EEviT1_,"a",@progbits
	.sectionflags	@""
	.align	4
.nv.constant0._ZN2at6native18elementwise_kernelILi128ELi4EZNS0_22gpu_kernel_impl_nocastIZZZNS0_28launch_masked_scatter_kernelERKNS_10TensorBaseES5_S5_S5_ENKUlvE_clEvENKUlvE3_clEvEUlsblE_EEvRNS_18TensorIteratorBaseERKT_EUliE_EEviT1_:
	.zero		1664


//--------------------- .nv.constant0._ZN2at6native27unrolled_elementwise_kernelIZZZNS0_28launch_masked_scatter_kernelERKNS_10TensorBaseES4_S4_S4_ENKUlvE_clEvENKUlvE3_clEvEUlsblE_St5arrayIPcLm4EELi4E23TrivialOffsetCalculatorILi3EjESB_ILi1EjENS0_6memory15LoadWithoutCastENSE_16StoreWithoutCastEEEviT_T0_T2_T3_T4_T5_ --------------------------
	.section	.nv.constant0._ZN2at6native27unrolled_elementwise_kernelIZZZNS0_28launch_masked_scatter_kernelERKNS_10TensorBaseES4_S4_S4_ENKUlvE_clEvENKUlvE3_clEvEUlsblE_St5arrayIPcLm4EELi4E23TrivialOffsetCalculatorILi3EjESB_ILi1EjENS0_6memory15LoadWithoutCastENSE_16StoreWithoutCastEEEviT_T0_T2_T3_T4_T5_,"a",@progbits
	.sectionflags	@""
	.align	4
.nv.constant0._ZN2at6native27unrolled_elementwise_kernelIZZZNS0_28launch_masked_scatter_kernelERKNS_10TensorBaseES4_S4_S4_ENKUlvE_clEvENKUlvE3_clEvEUlsblE_St5arrayIPcLm4EELi4E23TrivialOffsetCalculatorILi3EjESB_ILi1EjENS0_6memory15LoadWithoutCastENSE_16StoreWithoutCastEEEviT_T0_T2_T3_T4_T5_:
	.zero		956


//--------------------- .nv.constant0._ZN2at6native29vectorized_elementwise_kernelILi2EZZZNS0_28launch_masked_scatter_kernelERKNS_10TensorBaseES4_S4_S4_ENKUlvE_clEvENKUlvE3_clEvEUlsblE_St5arrayIPcLm4EEEEviT0_T1_ --------------------------
	.section	.nv.constant0._ZN2at6native29vectorized_elementwise_kernelILi2EZZZNS0_28launch_masked_scatter_kernelERKNS_10TensorBaseES4_S4_S4_ENKUlvE_clEvENKUlvE3_clEvEUlsblE_St5arrayIPcLm4EEEEviT0_T1_,"a",@progbits
	.sectionflags	@""
	.align	4
.nv.constant0._ZN2at6native29vectorized_elementwise_kernelILi2EZZZNS0_28launch_masked_scatter_kernelERKNS_10TensorBaseES4_S4_S4_ENKUlvE_clEvENKUlvE3_clEvEUlsblE_St5arrayIPcLm4EEEEviT0_T1_:
	.zero		952


//--------------------- .nv.constant0._ZN2at6native29vectorized_elementwise_kernelILi4EZZZNS0_28launch_masked_scatter_kernelERKNS_10TensorBaseES4_S4_S4_ENKUlvE_clEvENKUlvE3_clEvEUlsblE_St5arrayIPcLm4EEEEviT0_T1_ --------------------------
	.section	.nv.constant0._ZN2at6native29vectorized_elementwise_kernelILi4EZZZNS0_28launch_masked_scatter_kernelERKNS_10TensorBaseES4_S4_S4_ENKUlvE_clEvENKUlvE3_clEvEUlsblE_St5arrayIPcLm4EEEEviT0_T1_,"a",@progbits
	.sectionflags	@""
	.align	4
.nv.constant0._ZN2at6native29vectorized_elementwise_kernelILi4EZZZNS0_28launch_masked_scatter_kernelERKNS_10TensorBaseES4_S4_S4_ENKUlvE_clEvENKUlvE3_clEvEUlsblE_St5arrayIPcLm4EEEEviT0_T1_:
	.zero		952


//--------------------- .nv.constant0._ZN2at6native29vectorized_elementwise_kernelILi8EZZZNS0_28launch_masked_scatter_kernelERKNS_10TensorBaseES4_S4_S4_ENKUlvE_clEvENKUlvE3_clEvEUlsblE_St5arrayIPcLm4EEEEviT0_T1_ --------------------------
	.section	.nv.constant0._ZN2at6native29vectorized_elementwise_kernelILi8EZZZNS0_28launch_masked_scatter_kernelERKNS_10TensorBaseES4_S4_S4_ENKUlvE_clEvENKUlvE3_clEvEUlsblE_St5arrayIPcLm4EEEEviT0_T1_,"a",@progbits
	.sectionflags	@""
	.align	4
.nv.constant0._ZN2at6native29vectorized_elementwise_kernelILi8EZZZNS0_28launch_masked_scatter_kernelERKNS_10TensorBaseES4_S4_S4_ENKUlvE_clEvENKUlvE3_clEvEUlsblE_St5arrayIPcLm4EEEEviT0_T1_:
	.zero		952


//--------------------- .nv.constant0._ZN2at6native18elementwise_kernelILi128ELi4EZNS0_15gpu_kernel_implIZZZNS0_28launch_masked_scatter_kernelERKNS_10TensorBaseES5_S5_S5_ENKUlvE_clEvENKUlvE2_clEvEUllblE_EEvRNS_18TensorIteratorBaseERKT_EUliE_EEviT1_ --------------------------
	.section	.nv.constant0._ZN2at6native18elementwise_kernelILi128ELi4EZNS0_15gpu_kernel_implIZZZNS0_28launch_masked_scatter_kernelERKNS_10TensorBaseES5_S5_S5_ENKUlvE_clEvENKUlvE2_clEvEUllblE_EEvRNS_18TensorIteratorBaseERKT_EUliE_EEviT1_,"a",@progbits
	.sectionflags	@""
	.align	4
.nv.constant0._ZN2at6native18elementwise_kernelILi128ELi4EZNS0_15gpu_kernel_implIZZZNS0_28launch_masked_scatter_kernelERKNS_10TensorBaseES5_S5_S5_ENKUlvE_clEvENKUlvE2_clEvEUllblE_EEvRNS_18TensorIteratorBaseERKT_EUliE_EEviT1_:
	.zero		1672


//--------------------- .nv.constant0._ZN2at6native27unrolled_elementwise_kernelIZZZNS0_28launch_masked_scatter_kernelERKNS_10TensorBaseES4_S4_S4_ENKUlvE_clEvENKUlvE2_clEvEUllblE_St5arrayIPcLm4EELi4E23TrivialOffsetCalculatorILi3EjESB_ILi1EjENS0_6memory12LoadWithCastILi3EEENSE_13StoreWithCastILi1EEEEEviT_T0_T2_T3_T4_T5_ --------------------------
	.section	.nv.constant0._ZN2at6native27unrolled_elementwise_kernelIZZZNS0_28launch_masked_scatter_kernelERKNS_10TensorBaseES4_S4_S4_ENKUlvE_clEvENKUlvE2_clEvEUllblE_St5arrayIPcLm4EELi4E23TrivialOffsetCalculatorILi3EjESB_ILi1EjENS0_6memory12LoadWithCastILi3EEENSE_13StoreWithCastILi1EEEEEviT_T0_T2_T3_T4_T5_,"a",@progbits
	.sectionflags	@""
	.align	4
.nv.constant0._ZN2at6native27unrolled_elementwise_kernelIZZZNS0_28launch_masked_scatter_kernelERKNS_10TensorBaseES4_S4_S4_ENKUlvE_clEvENKUlvE2_clEvEUllblE_St5arrayIPcLm4EELi4E23TrivialOffsetCalculatorILi3EjESB_ILi1EjENS0_6memory12LoadWithCastILi3EEENSE_13StoreWithCastILi1EEEEEviT_T0_T2_T3_T4_T5_:
	.zero		980


//--------------------- .nv.constant0._ZN2at6native18elementwise_kernelILi128ELi2EZNS0_22gpu_kernel_impl_nocastIZZZNS0_28launch_masked_scatter_kernelERKNS_10TensorBaseES5_S5_S5_ENKUlvE_clEvENKUlvE2_clEvEUllblE_EEvRNS_18TensorIteratorBaseERKT_EUliE_EEviT1_ --------------------------
	.section	.nv.constant0._ZN2at6native18elementwise_kernelILi128ELi2EZNS0_22gpu_kernel_impl_nocastIZZZNS0_28launch_masked_scatter_kernelERKNS_10TensorBaseES5_S5_S5_ENKUlvE_clEvENKUlvE2_clEvEUllblE_EEvRNS_18TensorIteratorBaseERKT_EUliE_EEviT1_,"a",@progbits
	.sectionflags	@""
	.align	4
.nv.constant0._ZN2at6native18elementwise_kernelILi128ELi2EZNS0_22gpu_kernel_impl_nocastIZZZNS0_28launch_masked_scatter_kernelERKNS_10TensorBaseES5_S5_S5_ENKUlvE_clEvENKUlvE2_clEvEUllblE_EEvRNS_18TensorIteratorBaseERKT_EUliE_EEviT1_:
	.zero		1664


//--------------------- .nv.constant0._ZN2at6native27unrolled_elementwise_kernelIZZZNS0_28launch_masked_scatter_kernelERKNS_10TensorBaseES4_S4_S4_ENKUlvE_clEvENKUlvE2_clEvEUllblE_St5arrayIPcLm4EELi4E23TrivialOffsetCalculatorILi3EjESB_ILi1EjENS0_6memory15LoadWithoutCastENSE_16StoreWithoutCastEEEviT_T0_T2_T3_T4_T5_ --------------------------
	.section	.nv.constant0._ZN2at6native27unrolled_elementwise_kernelIZZZNS0_28launch_masked_scatter_kernelERKNS_10TensorBaseES4_S4_S4_ENKUlvE_clEvENKUlvE2_clEvEUllblE_St5arrayIPcLm4EELi4E23TrivialOffsetCalculatorILi3EjESB_ILi1EjENS0_6memory15LoadWithoutCastENSE_16StoreWithoutCastEEEviT_T0_T2_T3_T4_T5_,"a",@progbits
	.sectionflags	@""
	.align	4
.nv.constant0._ZN2at6native27unrolled_elementwise_kernelIZZZNS0_28launch_masked_scatter_kernelERKNS_10TensorBaseES4_S4_S4_ENKUlvE_clEvENKUlvE2_clEvEUllblE_St5arrayIPcLm4EELi4E23TrivialOffsetCalculatorILi3EjESB_ILi1EjENS0_6memory15LoadWithoutCastENSE_16StoreWithoutCastEEEviT_T0_T2_T3_T4_T5_:
	.zero		956


//--------------------- .nv.constant0._ZN2at6native29vectorized_elementwise_kernelILi2EZZZNS0_28launch_masked_scatter_kernelERKNS_10TensorBaseES4_S4_S4_ENKUlvE_clEvENKUlvE2_clEvEUllblE_St5arrayIPcLm4EEEEviT0_T1_ --------------------------
	.section	.nv.constant0._ZN2at6native29vectorized_elementwise_kernelILi2EZZZNS0_28launch_masked_scatter_kernelERKNS_10TensorBaseES4_S4_S4_ENKUlvE_clEvENKUlvE2_clEvEUllblE_St5arrayIPcLm4EEEEviT0_T1_,"a",@progbits
	.sectionflags	@""
	.align	4
.nv.constant0._ZN2at6native29vectorized_elementwise_kernelILi2EZZZNS0_28launch_masked_scatter_kernelERKNS_10TensorBaseES4_S4_S4_ENKUlvE_clEvENKUlvE2_clEvEUllblE_St5arrayIPcLm4EEEEviT0_T1_:
	.zero		952


//--------------------- .nv.constant0._ZN2at6native29vectorized_elementwise_kernelILi4EZZZNS0_28launch_masked_scatter_kernelERKNS_10TensorBaseES4_S4_S4_ENKUlvE_clEvENKUlvE2_clEvEUllblE_St5arrayIPcLm4EEEEviT0_T1_ --------------------------
	.section	.nv.constant0._ZN2at6native29vectorized_elementwise_kernelILi4EZZZNS0_28launch_masked_scatter_kernelERKNS_10TensorBaseES4_S4_S4_ENKUlvE_clEvENKUlvE2_clEvEUllblE_St5arrayIPcLm4EEEEviT0_T1_,"a",@progbits
	.sectionflags	@""
	.align	4
.nv.constant0._ZN2at6native29vectorized_elementwise_kernelILi4EZZZNS0_28launch_masked_scatter_kernelERKNS_10TensorBaseES4_S4_S4_ENKUlvE_clEvENKUlvE2_clEvEUllblE_St5arrayIPcLm4EEEEviT0_T1_:
	.zero		952


//--------------------- .nv.constant0._ZN2at6native29vectorized_elementwise_kernelILi8EZZZNS0_28launch_masked_scatter_kernelERKNS_10TensorBaseES4_S4_S4_ENKUlvE_clEvENKUlvE2_clEvEUllblE_St5arrayIPcLm4EEEEviT0_T1_ --------------------------
	.section	.nv.constant0._ZN2at6native29vectorized_elementwise_kernelILi8EZZZNS0_28launch_masked_scatter_kernelERKNS_10TensorBaseES4_S4_S4_ENKUlvE_clEvENKUlvE2_clEvEUllblE_St5arrayIPcLm4EEEEviT0_T1_,"a",@progbits
	.sectionflags	@""
	.align	4
.nv.constant0._ZN2at6native29vectorized_elementwise_kernelILi8EZZZNS0_28launch_masked_scatter_kernelERKNS_10TensorBaseES4_S4_S4_ENKUlvE_clEvENKUlvE2_clEvEUllblE_St5arrayIPcLm4EEEEviT0_T1_:
	.zero		952


//--------------------- .nv.constant0._ZN2at6native18elementwise_kernelILi128ELi4EZNS0_15gpu_kernel_implIZZZNS0_28launch_masked_scatter_kernelERKNS_10TensorBaseES5_S5_S5_ENKUlvE_clEvENKUlvE1_clEvEUliblE_EEvRNS_18TensorIteratorBaseERKT_EUliE_EEviT1_ --------------------------
	.section	.nv.constant0._ZN2at6native18elementwise_kernelILi128ELi4EZNS0_15gpu_kernel_implIZZZNS0_28launch_masked_scatter_kernelERKNS_10TensorBaseES5_S5_S5_ENKUlvE_clEvENKUlvE1_clEvEUliblE_EEvRNS_18TensorIteratorBaseERKT_EUliE_EEviT1_,"a",@progbits
	.sectionflags	@""
	.align	4
.nv.constant0._ZN2at6native18elementwise_kernelILi128ELi4EZNS0_15gpu_kernel_implIZZZNS0_28launch_masked_scatter_kernelERKNS_10TensorBaseES5_S5_S5_ENKUlvE_clEvENKUlvE1_clEvEUliblE_EEvRNS_18TensorIteratorBaseERKT_EUliE_EEviT1_:
	.zero		1672


//--------------------- .nv.constant0._ZN2at6native27unrolled_elementwise_kernelIZZZNS0_28launch_masked_scatter_kernelERKNS_10TensorBaseES4_S4_S4_ENKUlvE_clEvENKUlvE1_clEvEUliblE_St5arrayIPcLm4EELi4E23TrivialOffsetCalculatorILi3EjESB_ILi1EjENS0_6memory12LoadWithCastILi3EEENSE_13StoreWithCastILi1EEEEEviT_T0_T2_T3_T4_T5_ --------------------------
	.section	.nv.constant0._ZN2at6native27unrolled_elementwise_kernelIZZZNS0_28launch_masked_scatter_kernelERKNS_10TensorBaseES4_S4_S4_ENKUlvE_clEvENKUlvE1_clEvEUliblE_St5arrayIPcLm4EELi4E23TrivialOffsetCalculatorILi3EjESB_ILi1EjENS0_6memory12LoadWithCastILi3EEENSE_13StoreWithCastILi1EEEEEviT_T0_T2_T3_T4_T5_,"a",@progbits
	.sectionflags	@""
	.align	4
.nv.constant0._ZN2at6native27unrolled_elementwise_kernelIZZZNS0_28launch_masked_scatter_kernelERKNS_10TensorBaseES4_S4_S4_ENKUlvE_clEvENKUlvE1_clEvEUliblE_St5arrayIPcLm4EELi4E23TrivialOffsetCalculatorILi3EjESB_ILi1EjENS0_6memory12LoadWithCastILi3EEENSE_13StoreWithCastILi1EEEEEviT_T0_T2_T3_T4_T5_:
	.zero		980


//--------------------- .nv.constant0._ZN2at6native18elementwise_kernelILi128ELi2EZNS0_22gpu_kernel_impl_nocastIZZZNS0_28launch_masked_scatter_kernelERKNS_10TensorBaseES5_S5_S5_ENKUlvE_clEvENKUlvE1_clEvEUliblE_EEvRNS_18TensorIteratorBaseERKT_EUliE_EEviT1_ --------------------------
	.section	.nv.constant0._ZN2at6native18elementwise_kernelILi128ELi2EZNS0_22gpu_kernel_impl_nocastIZZZNS0_28launch_masked_scatter_kernelERKNS_10TensorBaseES5_S5_S5_ENKUlvE_clEvENKUlvE1_clEvEUliblE_EEvRNS_18TensorIteratorBaseERKT_EUliE_EEviT1_,"a",@progbits
	.sectionflags	@""
	.align	4
.nv.constant0._ZN2at6native18elementwise_kernelILi128ELi2EZNS0_22gpu_kernel_impl_nocastIZZZNS0_28launch_masked_scatter_kernelERKNS_10TensorBaseES5_S5_S5_ENKUlvE_clEvENKUlvE1_clEvEUliblE_EEvRNS_18TensorIteratorBaseERKT_EUliE_EEviT1_:
	.zero		1664


//--------------------- .nv.constant0._ZN2at6native27unrolled_elementwise_kernelIZZZNS0_28launch_masked_scatter_kernelERKNS_10TensorBaseES4_S4_S4_ENKUlvE_clEvENKUlvE1_clEvEUliblE_St5arrayIPcLm4EELi4E23TrivialOffsetCalculatorILi3EjESB_ILi1EjENS0_6memory15LoadWithoutCastENSE_16StoreWithoutCastEEEviT_T0_T2_T3_T4_T5_ --------------------------
	.section	.nv.constant0._ZN2at6native27unrolled_elementwise_kernelIZZZNS0_28launch_masked_scatter_kernelERKNS_10TensorBaseES4_S4_S4_ENKUlvE_clEvENKUlvE1_clEvEUliblE_St5arrayIPcLm4EELi4E23TrivialOffsetCalculatorILi3EjESB_ILi1EjENS0_6memory15LoadWithoutCastENSE_16StoreWithoutCastEEEviT_T0_T2_T3_T4_T5_,"a",@progbits
	.sectionflags	@""
	.align	4
.nv.constant0._ZN2at6native27unrolled_elementwise_kernelIZZZNS0_28launch_masked_scatter_kernelERKNS_10TensorBaseES4_S4_S4_ENKUlvE_clEvENKUlvE1_clEvEUliblE_St5arrayIPcLm4EELi4E23TrivialOffsetCalculatorILi3EjESB_ILi1EjENS0_6memory15LoadWithoutCastENSE_16StoreWithoutCastEEEviT_T0_T2_T3_T4_T5_:
	.zero		956


//--------------------- .nv.constant0._ZN2at6native29vectorized_elementwise_kernelILi2EZZZNS0_28launch_masked_scatter_kernelERKNS_10TensorBaseES4_S4_S4_ENKUlvE_clEvENKUlvE1_clEvEUliblE_St5arrayIPcLm4EEEEviT0_T1_ --------------------------
	.section	.nv.constant0._ZN2at6native29vectorized_elementwise_kernelILi2EZZZNS0_28launch_masked_scatter_kernelERKNS_10TensorBaseES4_S4_S4_ENKUlvE_clEvENKUlvE1_clEvEUliblE_St5arrayIPcLm4EEEEviT0_T1_,"a",@progbits
	.sectionflags	@""
	.align	4
.nv.constant0._ZN2at6native29vectorized_elementwise_kernelILi2EZZZNS0_28launch_masked_scatter_kernelERKNS_10TensorBaseES4_S4_S4_ENKUlvE_clEvENKUlvE1_clEvEUliblE_St5arrayIPcLm4EEEEviT0_T1_:
	.zero		952


//--------------------- .nv.constant0._ZN2at6native29vectorized_elementwise_kernelILi4EZZZNS0_28launch_masked_scatter_kernelERKNS_10TensorBaseES4_S4_S4_ENKUlvE_clEvENKUlvE1_clEvEUliblE_St5arrayIPcLm4EEEEviT0_T1_ --------------------------
	.section	.nv.constant0._ZN2at6native29vectorized_elementwise_kernelILi4EZZZNS0_28launch_masked_scatter_kernelERKNS_10TensorBaseES4_S4_S4_ENKUlvE_clEvENKUlvE1_clEvEUliblE_St5arrayIPcLm4EEEEviT0_T1_,"a",@progbits
	.sectionflags	@""
	.align	4
.nv.constant0._ZN2at6native29vectorized_elementwise_kernelILi4EZZZNS0_28launch_masked_scatter_kernelERKNS_10TensorBaseES4_S4_S4_ENKUlvE_clEvENKUlvE1_clEvEUliblE_St5arrayIPcLm4EEEEviT0_T1_:
	.zero		952


//--------------------- .nv.constant0._ZN2at6native29vectorized_elementwise_kernelILi8EZZZNS0_28launch_masked_scatter_kernelERKNS_10TensorBaseES4_S4_S4_ENKUlvE_clEvENKUlvE1_clEvEUliblE_St5arrayIPcLm4EEEEviT0_T1_ --------------------------
	.section	.nv.constant0._ZN2at6native29vectorized_elementwise_kernelILi8EZZZNS0_28launch_masked_scatter_kernelERKNS_10TensorBaseES4_S4_S4_ENKUlvE_clEvENKUlvE1_clEvEUliblE_St5arrayIPcLm4EEEEviT0_T1_,"a",@progbits
	.sectionflags	@""
	.align	4
.nv.constant0._ZN2at6native29vectorized_elementwise_kernelILi8EZZZNS0_28launch_masked_scatter_kernelERKNS_10TensorBaseES4_S4_S4_ENKUlvE_clEvENKUlvE1_clEvEUliblE_St5arrayIPcLm4EEEEviT0_T1_:
	.zero		952


//--------------------- .nv.constant0._ZN2at6native18elementwise_kernelILi128ELi4EZNS0_15gpu_kernel_implIZZZNS0_28launch_masked_scatter_kernelERKNS_10TensorBaseES5_S5_S5_ENKUlvE_clEvENKUlvE0_clEvEUlablE_EEvRNS_18TensorIteratorBaseERKT_EUliE_EEviT1_ --------------------------
	.section	.nv.constant0._ZN2at6native18elementwise_kernelILi128ELi4EZNS0_15gpu_kernel_implIZZZNS0_28launch_masked_scatter_kernelERKNS_10TensorBaseES5_S5_S5_ENKUlvE_clEvENKUlvE0_clEvEUlablE_EEvRNS_18TensorIteratorBaseERKT_EUliE_EEviT1_,"a",@progbits
	.sectionflags	@""
	.align	4
.nv.constant0._ZN2at6native18elementwise_kernelILi128ELi4EZNS0_15gpu_kernel_implIZZZNS0_28launch_masked_scatter_kernelERKNS_10TensorBaseES5_S5_S5_ENKUlvE_clEvENKUlvE0_clEvEUlablE_EEvRNS_18TensorIteratorBaseERKT_EUliE_EEviT1_:
	.zero		1672


//--------------------- .nv.constant0._ZN2at6native27unrolled_elementwise_kernelIZZZNS0_28launch_masked_scatter_kernelERKNS_10TensorBaseES4_S4_S4_ENKUlvE_clEvENKUlvE0_clEvEUlablE_St5arrayIPcLm4EELi4E23TrivialOffsetCalculatorILi3EjESB_ILi1EjENS0_6memory12LoadWithCastILi3EEENSE_13StoreWithCastILi1EEEEEviT_T0_T2_T3_T4_T5_ --------------------------
	.section	.nv.constant0._ZN2at6native27unrolled_elementwise_kernelIZZZNS0_28launch_masked_scatter_kernelERKNS_10TensorBaseES4_S4_S4_ENKUlvE_clEvENKUlvE0_clEvEUlablE_St5arrayIPcLm4EELi4E23TrivialOffsetCalculatorILi3EjESB_ILi1EjENS0_6memory12LoadWithCastILi3EEENSE_13StoreWithCastILi1EEEEEviT_T0_T2_T3_T4_T5_,"a",@progbits
	.sectionflags	@""
	.align	4
.nv.constant0._ZN2at6native27unrolled_elementwise_kernelIZZZNS0_28launch_masked_scatter_kernelERKNS_10TensorBaseES4_S4_S4_ENKUlvE_clEvENKUlvE0_clEvEUlablE_St5arrayIPcLm4EELi4E23TrivialOffsetCalculatorILi3EjESB_ILi1EjENS0_6memory12LoadWithCastILi3EEENSE_13StoreWithCastILi1EEEEEviT_T0_T2_T3_T4_T5_:
	.zero		980


//--------------------- .nv.constant0._ZN2at6native18elementwise_kernelILi128ELi4EZNS0_22gpu_kernel_impl_nocastIZZZNS0_28launch_masked_scatter_kernelERKNS_10TensorBaseES5_S5_S5_ENKUlvE_clEvENKUlvE0_clEvEUlablE_EEvRNS_18TensorIteratorBaseERKT_EUliE_EEviT1_ --------------------------
	.section	.nv.constant0._ZN2at6native18elementwise_kernelILi128ELi4EZNS0_22gpu_kernel_impl_nocastIZZZNS0_28launch_masked_scatter_kernelERKNS_10TensorBaseES5_S5_S5_ENKUlvE_clEvENKUlvE0_clEvEUlablE_EEvRNS_18TensorIteratorBaseERKT_EUliE_EEviT1_,"a",@progbits
	.sectionflags	@""
	.align	4
.nv.constant0._ZN2at6native18elementwise_kernelILi128ELi4EZNS0_22gpu_kernel_impl_nocastIZZZNS0_28launch_masked_scatter_kernelERKNS_10TensorBaseES5_S5_S5_ENKUlvE_clEvENKUlvE0_clEvEUlablE_EEvRNS_18TensorIteratorBaseERKT_EUliE_EEviT1_:
	.zero		1664


//--------------------- .nv.constant0._ZN2at6native27unrolled_elementwise_kernelIZZZNS0_28launch_masked_scatter_kernelERKNS_10TensorBaseES4_S4_S4_ENKUlvE_clEvENKUlvE0_clEvEUlablE_St5arrayIPcLm4EELi4E23TrivialOffsetCalculatorILi3EjESB_ILi1EjENS0_6memory15LoadWithoutCastENSE_16StoreWithoutCastEEEviT_T0_T2_T3_T4_T5_ --------------------------
	.section	.nv.constant0._ZN2at6native27unrolled_elementwise_kernelIZZZNS0_28launch_masked_scatter_kernelERKNS_10TensorBaseES4_S4_S4_ENKUlvE_clEvENKUlvE0_clEvEUlablE_St5arrayIPcLm4EELi4E23TrivialOffsetCalculatorILi3EjESB_ILi1EjENS0_6memory15LoadWithoutCastENSE_16StoreWithoutCastEEEviT_T0_T2_T3_T4_T5_,"a",@progbits
	.sectionflags	@""
	.align	4
.nv.constant0._ZN2at6native27unrolled_elementwise_kernelIZZZNS0_28launch_masked_scatter_kernelERKNS_10TensorBaseES4_S4_S4_ENKUlvE_clEvENKUlvE0_clEvEUlablE_St5arrayIPcLm4EELi4E23TrivialOffsetCalculatorILi3EjESB_ILi1EjENS0_6memory15LoadWithoutCastENSE_16StoreWithoutCastEEEviT_T0_T2_T3_T4_T5_:
	.zero		956


//--------------------- .nv.constant0._ZN2at6native29vectorized_elementwise_kernelILi2EZZZNS0_28launch_masked_scatter_kernelERKNS_10TensorBaseES4_S4_S4_ENKUlvE_clEvENKUlvE0_clEvEUlablE_St5arrayIPcLm4EEEEviT0_T1_ --------------------------
	.section	.nv.constant0._ZN2at6native29vectorized_elementwise_kernelILi2EZZZNS0_28launch_masked_scatter_kernelERKNS_10TensorBaseES4_S4_S4_ENKUlvE_clEvENKUlvE0_clEvEUlablE_St5arrayIPcLm4EEEEviT0_T1_,"a",@progbits
	.sectionflags	@""
	.align	4
.nv.constant0._ZN2at6native29vectorized_elementwise_kernelILi2EZZZNS0_28launch_masked_scatter_kernelERKNS_10TensorBaseES4_S4_S4_ENKUlvE_clEvENKUlvE0_clEvEUlablE_St5arrayIPcLm4EEEEviT0_T1_:
	.zero		952


//--------------------- .nv.constant0._ZN2at6native29vectorized_elementwise_kernelILi4EZZZNS0_28launch_masked_scatter_kernelERKNS_10TensorBaseES4_S4_S4_ENKUlvE_clEvENKUlvE0_clEvEUlablE_St5arrayIPcLm4EEEEviT0_T1_ --------------------------
	.section	.nv.constant0._ZN2at6native29vectorized_elementwise_kernelILi4EZZZNS0_28launch_masked_scatter_kernelERKNS_10TensorBaseES4_S4_S4_ENKUlvE_clEvENKUlvE0_clEvEUlablE_St5arrayIPcLm4EEEEviT0_T1_,"a",@progbits
	.sectionflags	@""
	.align	4
.nv.constant0._ZN2at6native29vectorized_elementwise_kernelILi4EZZZNS0_28launch_masked_scatter_kernelERKNS_10TensorBaseES4_S4_S4_ENKUlvE_clEvENKUlvE0_clEvEUlablE_St5arrayIPcLm4EEEEviT0_T1_:
	.zero		952


//--------------------- .nv.constant0._ZN2at6native29vectorized_elementwise_kernelILi8EZZZNS0_28launch_masked_scatter_kernelERKNS_10TensorBaseES4_S4_S4_ENKUlvE_clEvENKUlvE0_clEvEUlablE_St5arrayIPcLm4EEEEviT0_T1_ --------------------------
	.section	.nv.constant0._ZN2at6native29vectorized_elementwise_kernelILi8EZZZNS0_28launch_masked_scatter_kernelERKNS_10TensorBaseES4_S4_S4_ENKUlvE_clEvENKUlvE0_clEvEUlablE_St5arrayIPcLm4EEEEviT0_T1_,"a",@progbits
	.sectionflags	@""
	.align	4
.nv.constant0._ZN2at6native29vectorized_elementwise_kernelILi8EZZZNS0_28launch_masked_scatter_kernelERKNS_10TensorBaseES4_S4_S4_ENKUlvE_clEvENKUlvE0_clEvEUlablE_St5arrayIPcLm4EEEEviT0_T1_:
	.zero		952


//--------------------- .nv.constant0._ZN2at6native18elementwise_kernelILi128ELi4EZNS0_15gpu_kernel_implIZZZNS0_28launch_masked_scatter_kernelERKNS_10TensorBaseES5_S5_S5_ENKUlvE_clEvENKUlvE_clEvEUlhblE_EEvRNS_18TensorIteratorBaseERKT_EUliE_EEviT1_ --------------------------
	.section	.nv.constant0._ZN2at6native18elementwise_kernelILi128ELi4EZNS0_15gpu_kernel_implIZZZNS0_28launch_masked_scatter_kernelERKNS_10TensorBaseES5_S5_S5_ENKUlvE_clEvENKUlvE_clEvEUlhblE_EEvRNS_18TensorIteratorBaseERKT_EUliE_EEviT1_,"a",@progbits
	.sectionflags	@""
	.align	4
.nv.constant0._ZN2at6native18elementwise_kernelILi128ELi4EZNS0_15gpu_kernel_implIZZZNS0_28launch_masked_scatter_kernelERKNS_10TensorBaseES5_S5_S5_ENKUlvE_clEvENKUlvE_clEvEUlhblE_EEvRNS_18TensorIteratorBaseERKT_EUliE_EEviT1_:
	.zero		1672


//--------------------- .nv.constant0._ZN2at6native27unrolled_elementwise_kernelIZZZNS0_28launch_masked_scatter_kernelERKNS_10TensorBaseES4_S4_S4_ENKUlvE_clEvENKUlvE_clEvEUlhblE_St5arrayIPcLm4EELi4E23TrivialOffsetCalculatorILi3EjESB_ILi1EjENS0_6memory12LoadWithCastILi3EEENSE_13StoreWithCastILi1EEEEEviT_T0_T2_T3_T4_T5_ --------------------------
	.section	.nv.constant0._ZN2at6native27unrolled_elementwise_kernelIZZZNS0_28launch_masked_scatter_kernelERKNS_10TensorBaseES4_S4_S4_ENKUlvE_clEvENKUlvE_clEvEUlhblE_St5arrayIPcLm4EELi4E23TrivialOffsetCalculatorILi3EjESB_ILi1EjENS0_6memory12LoadWithCastILi3EEENSE_13StoreWithCastILi1EEEEEviT_T0_T2_T3_T4_T5_,"a",@progbits
	.sectionflags	@""
	.align	4
.nv.constant0._ZN2at6native27unrolled_elementwise_kernelIZZZNS0_28launch_masked_scatter_kernelERKNS_10TensorBaseES4_S4_S4_ENKUlvE_clEvENKUlvE_clEvEUlhblE_St5arrayIPcLm4EELi4E23TrivialOffsetCalculatorILi3EjESB_ILi1EjENS0_6memory12LoadWithCastILi3EEENSE_13StoreWithCastILi1EEEEEviT_T0_T2_T3_T4_T5_:
	.zero		980


//--------------------- .nv.constant0._ZN2at6native18elementwise_kernelILi128ELi4EZNS0_22gpu_kernel_impl_nocastIZZZNS0_28launch_masked_scatter_kernelERKNS_10TensorBaseES5_S5_S5_ENKUlvE_clEvENKUlvE_clEvEUlhblE_EEvRNS_18TensorIteratorBaseERKT_EUliE_EEviT1_ --------------------------
	.section	.nv.constant0._ZN2at6native18elementwise_kernelILi128ELi4EZNS0_22gpu_kernel_impl_nocastIZZZNS0_28launch_masked_scatter_kernelERKNS_10TensorBaseES5_S5_S5_ENKUlvE_clEvENKUlvE_clEvEUlhblE_EEvRNS_18TensorIteratorBaseERKT_EUliE_EEviT1_,"a",@progbits
	.sectionflags	@""
	.align	4
.nv.constant0._ZN2at6native18elementwise_kernelILi128ELi4EZNS0_22gpu_kernel_impl_nocastIZZZNS0_28launch_masked_scatter_kernelERKNS_10TensorBaseES5_S5_S5_ENKUlvE_clEvENKUlvE_clEvEUlhblE_EEvRNS_18TensorIteratorBaseERKT_EUliE_EEviT1_:
	.zero		1664


//--------------------- .nv.constant0._ZN2at6native27unrolled_elementwise_kernelIZZZNS0_28launch_masked_scatter_kernelERKNS_10TensorBaseES4_S4_S4_ENKUlvE_clEvENKUlvE_clEvEUlhblE_St5arrayIPcLm4EELi4E23TrivialOffsetCalculatorILi3EjESB_ILi1EjENS0_6memory15LoadWithoutCastENSE_16StoreWithoutCastEEEviT_T0_T2_T3_T4_T5_ --------------------------
	.section	.nv.constant0._ZN2at6native27unrolled_elementwise_kernelIZZZNS0_28launch_masked_scatter_kernelERKNS_10TensorBaseES4_S4_S4_ENKUlvE_clEvENKUlvE_clEvEUlhblE_St5arrayIPcLm4EELi4E23TrivialOffsetCalculatorILi3EjESB_ILi1EjENS0_6memory15LoadWithoutCastENSE_16StoreWithoutCastEEEviT_T0_T2_T3_T4_T5_,"a",@progbits
	.sectionflags	@""
	.align	4
.nv.constant0._ZN2at6native27unrolled_elementwise_kernelIZZZNS0_28launch_masked_scatter_kernelERKNS_10TensorBaseES4_S4_S4_ENKUlvE_clEvENKUlvE_clEvEUlhblE_St5arrayIPcLm4EELi4E23TrivialOffsetCalculatorILi3EjESB_ILi1EjENS0_6memory15LoadWithoutCastENSE_16StoreWithoutCastEEEviT_T0_T2_T3_T4_T5_:
	.zero		956


//--------------------- .nv.constant0._ZN2at6native29vectorized_elementwise_kernelILi2EZZZNS0_28launch_masked_scatter_kernelERKNS_10TensorBaseES4_S4_S4_ENKUlvE_clEvENKUlvE_clEvEUlhblE_St5arrayIPcLm4EEEEviT0_T1_ --------------------------
	.section	.nv.constant0._ZN2at6native29vectorized_elementwise_kernelILi2EZZZNS0_28launch_masked_scatter_kernelERKNS_10TensorBaseES4_S4_S4_ENKUlvE_clEvENKUlvE_clEvEUlhblE_St5arrayIPcLm4EEEEviT0_T1_,"a",@progbits
	.sectionflags	@""
	.align	4
.nv.constant0._ZN2at6native29vectorized_elementwise_kernelILi2EZZZNS0_28launch_masked_scatter_kernelERKNS_10TensorBaseES4_S4_S4_ENKUlvE_clEvENKUlvE_clEvEUlhblE_St5arrayIPcLm4EEEEviT0_T1_:
	.zero		952


//--------------------- .nv.constant0._ZN2at6native29vectorized_elementwise_kernelILi4EZZZNS0_28launch_masked_scatter_kernelERKNS_10TensorBaseES4_S4_S4_ENKUlvE_clEvENKUlvE_clEvEUlhblE_St5arrayIPcLm4EEEEviT0_T1_ --------------------------
	.section	.nv.constant0._ZN2at6native29vectorized_elementwise_kernelILi4EZZZNS0_28launch_masked_scatter_kernelERKNS_10TensorBaseES4_S4_S4_ENKUlvE_clEvENKUlvE_clEvEUlhblE_St5arrayIPcLm4EEEEviT0_T1_,"a",@progbits
	.sectionflags	@""
	.align	4
.nv.constant0._ZN2at6native29vectorized_elementwise_kernelILi4EZZZNS0_28launch_masked_scatter_kernelERKNS_10TensorBaseES4_S4_S4_ENKUlvE_clEvENKUlvE_clEvEUlhblE_St5arrayIPcLm4EEEEviT0_T1_:
	.zero		952


//--------------------- .nv.constant0._ZN2at6native29vectorized_elementwise_kernelILi8EZZZNS0_28launch_masked_scatter_kernelERKNS_10TensorBaseES4_S4_S4_ENKUlvE_clEvENKUlvE_clEvEUlhblE_St5arrayIPcLm4EEEEviT0_T1_ --------------------------
	.section	.nv.constant0._ZN2at6native29vectorized_elementwise_kernelILi8EZZZNS0_28launch_masked_scatter_kernelERKNS_10TensorBaseES4_S4_S4_ENKUlvE_clEvENKUlvE_clEvEUlhblE_St5arrayIPcLm4EEEEviT0_T1_,"a",@progbits
	.sectionflags	@""
	.align	4
.nv.constant0._ZN2at6native29vectorized_elementwise_kernelILi8EZZZNS0_28launch_masked_scatter_kernelERKNS_10TensorBaseES4_S4_S4_ENKUlvE_clEvENKUlvE_clEvEUlhblE_St5arrayIPcLm4EEEEviT0_T1_:
	.zero		952


//--------------------- .nv.constant0._ZN2at6native24index_elementwise_kernelILi128ELi4EZNS0_20cuda_take_put_kernelIN3c108BFloat16ElZZZZZNS0_11take_kernelERNS_14TensorIteratorERKNS_10TensorBaseEENKUlvE_clEvENKUlvE10_clEvENKUlvE_clEvENKUlvE0_clEvEUlRS4_lE_EEvS6_S9_RKT1_EUliE_EEvlSG_ --------------------------
	.section	.nv.constant0._ZN2at6native24index_elementwise_kernelILi128ELi4EZNS0_20cuda_take_put_kernelIN3c108BFloat16ElZZZZZNS0_11take_kernelERNS_14TensorIteratorERKNS_10TensorBaseEENKUlvE_clEvENKUlvE10_clEvENKUlvE_clEvENKUlvE0_clEvEUlRS4_lE_EEvS6_S9_RKT1_EUliE_EEvlSG_,"a",@progbits
	.sectionflags	@""
	.align	4
.nv.constant0._ZN2at6native24index_elementwise_kernelILi128ELi4EZNS0_20cuda_take_put_kernelIN3c108BFloat16ElZZZZZNS0_11take_kernelERNS_14TensorIteratorERKNS_10TensorBaseEENKUlvE_clEvENKUlvE10_clEvENKUlvE_clEvENKUlvE0_clEvEUlRS4_lE_EEvS6_S9_RKT1_EUliE_EEvlSG_:
	.zero		1856


//--------------------- .nv.constant0._ZN2at6native24index_elementwise_kernelILi128ELi4EZNS0_20cuda_take_put_kernelIN3c108BFloat16EiZZZZZNS0_11take_kernelERNS_14TensorIteratorERKNS_10TensorBaseEENKUlvE_clEvENKUlvE10_clEvENKUlvE_clEvENKUlvE_clEvEUlRS4_iE_EEvS6_S9_RKT1_EUliE_EEvlSG_ --------------------------
	.section	.nv.constant0._ZN2at6native24index_elementwise_kernelILi128ELi4EZNS0_20cuda_take_put_kernelIN3c108BFloat16EiZZZZZNS0_11take_kernelERNS_14TensorIteratorERKNS_10TensorBaseEENKUlvE_clEvENKUlvE10_clEvENKUlvE_clEvENKUlvE_clEvEUlRS4_iE_EEvS6_S9_RKT1_EUliE_EEvlSG_,"a",@progbits
	.sectionflags	@""
	.align	4
.nv.constant0._ZN2at6native24index_elementwise_kernelILi128ELi4EZNS0_20cuda_take_put_kernelIN3c108BFloat16EiZZZZZNS0_11take_kernelERNS_14TensorIteratorERKNS_10TensorBaseEENKUlvE_clEvENKUlvE10_clEvENKUlvE_clEvENKUlvE_clEvEUlRS4_iE_EEvS6_S9_RKT1_EUliE_EEvlSG_:
	.zero		1848


//--------------------- .nv.constant0._ZN2at6native24index_elementwise_kernelILi128ELi4EZNS0_20cuda_take_put_kernelIblZZZZZNS0_11take_kernelERNS_14TensorIteratorERKNS_10TensorBaseEENKUlvE_clEvENKUlvE9_clEvENKUlvE_clEvENKUlvE0_clEvEUlRblE_EEvS4_S7_RKT1_EUliE_EEvlSE_ --------------------------
	.section	.nv.constant0._ZN2at6native24index_elementwise_kernelILi128ELi4EZNS0_20cuda_take_put_kernelIblZZZZZNS0_11take_kernelERNS_14TensorIteratorERKNS_10TensorBaseEENKUlvE_clEvENKUlvE9_clEvENKUlvE_clEvENKUlvE0_clEvEUlRblE_EEvS4_S7_RKT1_EUliE_EEvlSE_,"a",@progbits
	.sectionflags	@""
	.align	4
.nv.constant0._ZN2at6native24index_elementwise_kernelILi128ELi4EZNS0_20cuda_take_put_kernelIblZZZZZNS0_11take_kernelERNS_14TensorIteratorERKNS_10TensorBaseEENKUlvE_clEvENKUlvE9_clEvENKUlvE_clEvENKUlvE0_clEvEUlRblE_EEvS4_S7_RKT1_EUliE_EEvlSE_:
	.zero		1856


//--------------------- .nv.constant0._ZN2at6native24index_elementwise_kernelILi128ELi4EZNS0_20cuda_take_put_kernelIbiZZZZZNS0_11take_kernelERNS_14TensorIteratorERKNS_10TensorBaseEENKUlvE_clEvENKUlvE9_clEvENKUlvE_clEvENKUlvE_clEvEUlRbiE_EEvS4_S7_RKT1_EUliE_EEvlSE_ --------------------------
	.section	.nv.constant0._ZN2at6native24index_elementwise_kernelILi128ELi4EZNS0_20cuda_take_put_kernelIbiZZZZZNS0_11take_kernelERNS_14TensorIteratorERKNS_10TensorBaseEENKUlvE_clEvENKUlvE9_clEvENKUlvE_clEvENKUlvE_clEvEUlRbiE_EEvS4_S7_RKT1_EUliE_EEvlSE_,"a",@progbits
	.sectionflags	@""
	.align	4
.nv.constant0._ZN2at6native24index_elementwise_kernelILi128ELi4EZNS0_20cuda_take_put_kernelIbiZZZZZNS0_11take_kernelERNS_14TensorIteratorERKNS_10TensorBaseEENKUlvE_clEvENKUlvE9_clEvENKUlvE_clEvENKUlvE_clEvEUlRbiE_EEvS4_S7_RKT1_EUliE_EEvlSE_:
	.zero		1848


//--------------------- .nv.constant0._ZN2at6native24index_elementwise_kernelILi128ELi4EZNS0_20cuda_take_put_kernelIN3c104HalfElZZZZZNS0_11take_kernelERNS_14TensorIteratorERKNS_10TensorBaseEENKUlvE_clEvENKUlvE8_clEvENKUlvE_clEvENKUlvE0_clEvEUlRS4_lE_EEvS6_S9_RKT1_EUliE_EEvlSG_ --------------------------
	.section	.nv.constant0._ZN2at6native24index_elementwise_kernelILi128ELi4EZNS0_20cuda_take_put_kernelIN3c104HalfElZZZZZNS0_11take_kernelERNS_14TensorIteratorERKNS_10TensorBaseEENKUlvE_clEvENKUlvE8_clEvENKUlvE_clEvENKUlvE0_clEvEUlRS4_lE_EEvS6_S9_RKT1_EUliE_EEvlSG_,"a",@progbits
	.sectionflags	@""
	.align	4
.nv.constant0._ZN2at6native24index_elementwise_kernelILi128ELi4EZNS0_20cuda_take_put_kernelIN3c104HalfElZZZZZNS0_11take_kernelERNS_14TensorIteratorERKNS_10TensorBaseEENKUlvE_clEvENKUlvE8_clEvENKUlvE_clEvENKUlvE0_clEvEUlRS4_lE_EEvS6_S9_RKT1_EUliE_EEvlSG_:
	.zero		1856


//--------------------- .nv.constant0._ZN2at6native24index_elementwise_kernelILi128ELi4EZNS0_20cuda_take_put_kernelIN3c104HalfEiZZZZZNS0_11take_kernelERNS_14TensorIteratorERKNS_10TensorBaseEENKUlvE_clEvENKUlvE8_clEvENKUlvE_clEvENKUlvE_clEvEUlRS4_iE_EEvS6_S9_RKT1_EUliE_EEvlSG_ --------------------------
	.section	.nv.constant0._ZN2at6native24index_elementwise_kernelILi128ELi4EZNS0_20cuda_take_put_kernelIN3c104HalfEiZZZZZNS0_11take_kernelERNS_14TensorIteratorERKNS_10TensorBaseEENKUlvE_clEvENKUlvE8_clEvENKUlvE_clEvENKUlvE_clEvEUlRS4_iE_EEvS6_S9_RKT1_EUliE_EEvlSG_,"a",@progbits
	.sectionflags	@""
	.align	4
.nv.constant0._ZN2at6native24index_elementwise_kernelILi128ELi4EZNS0_20cuda_take_put_kernelIN3c104HalfEiZZZZZNS0_11take_kernelERNS_14TensorIteratorERKNS_10TensorBaseEENKUlvE_clEvENKUlvE8_clEvENKUlvE_clEvENKUlvE_clEvEUlRS4_iE_EEvS6_S9_RKT1_EUliE_EEvlSG_:
	.zero		1848


//--------------------- .nv.constant0._ZN2at6native24index_elementwise_kernelILi128ELi4EZNS0_20cuda_take_put_kernelIN3c107complexIfEElZZZZZNS0_11take_kernelERNS_14TensorIteratorERKNS_10TensorBaseEENKUlvE_clEvENKUlvE7_clEvENKUlvE_clEvENKUlvE0_clEvEUlRS5_lE_EEvS7_SA_RKT1_EUliE_EEvlSH_ --------------------------
	.section	.nv.constant0._ZN2at6native24index_elementwise_kernelILi128ELi4EZNS0_20cuda_take_put_kernelIN3c107complexIfEElZZZZZNS0_11take_kernelERNS_14TensorIteratorERKNS_10TensorBaseEENKUlvE_clEvENKUlvE7_clEvENKUlvE_clEvENKUlvE0_clEvEUlRS5_lE_EEvS7_SA_RKT1_EUliE_EEvlSH_,"a",@progbits
	.sectionflags	@""
	.align	4
.nv.constant0._ZN2at6native24index_elementwise_kernelILi128ELi4EZNS0_20cuda_take_put_kernelIN3c107complexIfEElZZZZZNS0_11take_kernelERNS_14TensorIteratorERKNS_10TensorBaseEENKUlvE_clEvENKUlvE7_clEvENKUlvE_clEvENKUlvE0_clEvEUlRS5_lE_EEvS7_SA_RKT1_EUliE_EEvlSH_:
	.zero		1856


//--------------------- .nv.constant0._ZN2at6native24index_elementwise_kernelILi128ELi4EZNS0_20cuda_take_put_kernelIN3c107complexIfEEiZZZZZNS0_11take_kernelERNS_14TensorIteratorERKNS_10TensorBaseEENKUlvE_clEvENKUlvE7_clEvENKUlvE_clEvENKUlvE_clEvEUlRS5_iE_EEvS7_SA_RKT1_EUliE_EEvlSH_ --------------------------
	.section	.nv.constant0._ZN2at6native24index_elementwise_kernelILi128ELi4EZNS0_20cuda_take_put_kernelIN3c107complexIfEEiZZZZZNS0_11take_kernelERNS_14TensorIteratorERKNS_10TensorBaseEENKUlvE_clEvENKUlvE7_clEvENKUlvE_clEvENKUlvE_clEvEUlRS5_iE_EEvS7_SA_RKT1_EUliE_EEvlSH_,"a",@progbits
	.sectionflags	@""
	.align	4
.nv.constant0._ZN2at6native24index_elementwise_kernelILi128ELi4EZNS0_20cuda_take_put_kernelIN3c107complexIfEEiZZZZZNS0_11take_kernelERNS_14TensorIteratorERKNS_10TensorBaseEENKUlvE_clEvENKUlvE7_clEvENKUlvE_clEvENKUlvE_clEvEUlRS5_iE_EEvS7_SA_RKT1_EUliE_EEvlSH_:
	.zero		1848


//--------------------- .nv.constant0._ZN2at6native24index_elementwise_kernelILi128ELi4EZNS0_20cuda_take_put_kernelIN3c107complexIdEElZZZZZNS0_11take_kernelERNS_14TensorIteratorERKNS_10TensorBaseEENKUlvE_clEvENKUlvE6_clEvENKUlvE_clEvENKUlvE0_clEvEUlRS5_lE_EEvS7_SA_RKT1_EUliE_EEvlSH_ --------------------------
	.section	.nv.constant0._ZN2at6native24index_elementwise_kernelILi128ELi4EZNS0_20cuda_take_put_kernelIN3c107complexIdEElZZZZZNS0_11take_kernelERNS_14TensorIteratorERKNS_10TensorBaseEENKUlvE_clEvENKUlvE6_clEvENKUlvE_clEvENKUlvE0_clEvEUlRS5_lE_EEvS7_SA_RKT1_EUliE_EEvlSH_,"a",@progbits
	.sectionflags	@""
	.align	4
.nv.constant0._ZN2at6native24index_elementwise_kernelILi128ELi4EZNS0_20cuda_take_put_kernelIN3c107complexIdEElZZZZZNS0_11take_kernelERNS_14TensorIteratorERKNS_10TensorBaseEENKUlvE_clEvENKUlvE6_clEvENKUlvE_clEvENKUlvE0_clEvEUlRS5_lE_EEvS7_SA_RKT1_EUliE_EEvlSH_:
	.zero		1856


//--------------------- .nv.constant0._ZN2at6native24index_elementwise_kernelILi128ELi4EZNS0_20cuda_take_put_kernelIN3c107complexIdEEiZZZZZNS0_11take_kernelERNS_14TensorIteratorERKNS_10TensorBaseEENKUlvE_clEvENKUlvE6_clEvENKUlvE_clEvENKUlvE_clEvEUlRS5_iE_EEvS7_SA_RKT1_EUliE_EEvlSH_ --------------------------
	.section	.nv.constant0._ZN2at6native24index_elementwise_kernelILi128ELi4EZNS0_20cuda_take_put_kernelIN3c107complexIdEEiZZZZZNS0_11take_kernelERNS_14TensorIteratorERKNS_10TensorBaseEENKUlvE_clEvENKUlvE6_clEvENKUlvE_clEvENKUlvE_clEvEUlRS5_iE_EEvS7_SA_RKT1_EUliE_EEvlSH_,"a",@progbits
	.sectionflags	@""
	.align	4
.nv.constant0._ZN2at6native24index_elementwise_kernelILi128ELi4EZNS0_20cuda_take_put_kernelIN3c107complexIdEEiZZZZZNS0_11take_kernelERNS_14TensorIteratorERKNS_10TensorBaseEENKUlvE_clEvENKUlvE6_clEvENKUlvE_clEvENKUlvE_clEvEUlRS5_iE_EEvS7_SA_RKT1_EUliE_EEvlSH_:
	.zero		1848


//--------------------- .nv.constant0._ZN2at6native24index_elementwise_kernelILi128ELi4EZNS0_20cuda_take_put_kernelIflZZZZZNS0_11take_kernelERNS_14TensorIteratorERKNS_10TensorBaseEENKUlvE_clEvENKUlvE5_clEvENKUlvE_clEvENKUlvE0_clEvEUlRflE_EEvS4_S7_RKT1_EUliE_EEvlSE_ --------------------------
	.section	.nv.constant0._ZN2at6native24index_elementwise_kernelILi128ELi4EZNS0_20cuda_take_put_kernelIflZZZZZNS0_11take_kernelERNS_14TensorIteratorERKNS_10TensorBaseEENKUlvE_clEvENKUlvE5_clEvENKUlvE_clEvENKUlvE0_clEvEUlRflE_EEvS4_S7_RKT1_EUliE_EEvlSE_,"a",@progbits
	.sectionflags	@""
	.align	4
.nv.constant0._ZN2at6native24index_elementwise_kernelILi128ELi4EZNS0_20cuda_take_put_kernelIflZZZZZNS0_11take_kernelERNS_14TensorIteratorERKNS_10TensorBaseEENKUlvE_clEvENKUlvE5_clEvENKUlvE_clEvENKUlvE0_clEvEUlRflE_EEvS4_S7_RKT1_EUliE_EEvlSE_:
	.zero		1856


//--------------------- .nv.constant0._ZN2at6native24index_elementwise_kernelILi128ELi4EZNS0_20cuda_take_put_kernelIfiZZZZZNS0_11take_kernelERNS_14TensorIteratorERKNS_10TensorBaseEENKUlvE_clEvENKUlvE5_clEvENKUlvE_clEvENKUlvE_clEvEUlRfiE_EEvS4_S7_RKT1_EUliE_EEvlSE_ --------------------------
	.section	.nv.constant0._ZN2at6native24index_elementwise_kernelILi128ELi4EZNS0_20cuda_take_put_kernelIfiZZZZZNS0_11take_kernelERNS_14TensorIteratorERKNS_10TensorBaseEENKUlvE_clEvENKUlvE5_clEvENKUlvE_clEvENKUlvE_clEvEUlRfiE_EEvS4_S7_RKT1_EUliE_EEvlSE_,"a",@progbits
	.sectionflags	@""
	.align	4
.nv.constant0._ZN2at6native24index_elementwise_kernelILi128ELi4EZNS0_20cuda_take_put_kernelIfiZZZZZNS0_11take_kernelERNS_14TensorIteratorERKNS_10TensorBaseEENKUlvE_clEvENKUlvE5_clEvENKUlvE_clEvENKUlvE_clEvEUlRfiE_EEvS4_S7_RKT1_EUliE_EEvlSE_:
	.zero		1848


//--------------------- .nv.constant0._ZN2at6native24index_elementwise_kernelILi128ELi4EZNS0_20cuda_take_put_kernelIdlZZZZZNS0_11take_kernelERNS_14TensorIteratorERKNS_10TensorBaseEENKUlvE_clEvENKUlvE4_clEvENKUlvE_clEvENKUlvE0_clEvEUlRdlE_EEvS4_S7_RKT1_EUliE_EEvlSE_ --------------------------
	.section	.nv.constant0._ZN2at6native24index_elementwise_kernelILi128ELi4EZNS0_20cuda_take_put_kernelIdlZZZZZNS0_11take_kernelERNS_14TensorIteratorERKNS_10TensorBaseEENKUlvE_clEvENKUlvE4_clEvENKUlvE_clEvENKUlvE0_clEvEUlRdlE_EEvS4_S7_RKT1_EUliE_EEvlSE_,"a",@progbits
	.sectionflags	@""
	.align	4
.nv.constant0._ZN2at6native24index_elementwise_kernelILi128ELi4EZNS0_20cuda_take_put_kernelIdlZZZZZNS0_11take_kernelERNS_14TensorIteratorERKNS_10TensorBaseEENKUlvE_clEvENKUlvE4_clEvENKUlvE_clEvENKUlvE0_clEvEUlRdlE_EEvS4_S7_RKT1_EUliE_EEvlSE_:
	.zero		1856


//--------------------- .nv.constant0._ZN2at6native24index_elementwise_kernelILi128ELi4EZNS0_20cuda_take_put_kernelIdiZZZZZNS0_11take_kernelERNS_14TensorIteratorERKNS_10TensorBaseEENKUlvE_clEvENKUlvE4_clEvENKUlvE_clEvENKUlvE_clEvEUlRdiE_EEvS4_S7_RKT1_EUliE_EEvlSE_ --------------------------
	.section	.nv.constant0._ZN2at6native24index_elementwise_kernelILi128ELi4EZNS0_20cuda_take_put_kernelIdiZZZZZNS0_11take_kernelERNS_14TensorIteratorERKNS_10TensorBaseEENKUlvE_clEvENKUlvE4_clEvENKUlvE_clEvENKUlvE_clEvEUlRdiE_EEvS4_S7_RKT1_EUliE_EEvlSE_,"a",@progbits
	.sectionflags	@""
	.align	4
.nv.constant0._ZN2at6native24index_elementwise_kernelILi128ELi4EZNS0_20cuda_take_put_kernelIdiZZZZZNS0_11take_kernelERNS_14TensorIteratorERKNS_10TensorBaseEENKUlvE_clEvENKUlvE4_clEvENKUlvE_clEvENKUlvE_clEvEUlRdiE_EEvS4_S7_RKT1_EUliE_EEvlSE_:
	.zero		1848


//--------------------- .nv.constant0._ZN2at6native24index_elementwise_kernelILi128ELi4EZNS0_20cuda_take_put_kernelIslZZZZZNS0_11take_kernelERNS_14TensorIteratorERKNS_10TensorBaseEENKUlvE_clEvENKUlvE3_clEvENKUlvE_clEvENKUlvE0_clEvEUlRslE_EEvS4_S7_RKT1_EUliE_EEvlSE_ --------------------------
	.section	.nv.constant0._ZN2at6native24index_elementwise_kernelILi128ELi4EZNS0_20cuda_take_put_kernelIslZZZZZNS0_11take_kernelERNS_14TensorIteratorERKNS_10TensorBaseEENKUlvE_clEvENKUlvE3_clEvENKUlvE_clEvENKUlvE0_clEvEUlRslE_EEvS4_S7_RKT1_EUliE_EEvlSE_,"a",@progbits
	.sectionflags	@""
	.align	4
.nv.constant0._ZN2at6native24index_elementwise_kernelILi128ELi4EZNS0_20cuda_take_put_kernelIslZZZZZNS0_11take_kernelERNS_14TensorIteratorERKNS_10TensorBaseEENKUlvE_clEvENKUlvE3_clEvENKUlvE_clEvENKUlvE0_clEvEUlRslE_EEvS4_S7_RKT1_EUliE_EEvlSE_:
	.zero		1856


//--------------------- .nv.constant0._ZN2at6native24index_elementwise_kernelILi128ELi4EZNS0_20cuda_take_put_kernelIsiZZZZZNS0_11take_kernelERNS_14TensorIteratorERKNS_10TensorBaseEENKUlvE_clEvENKUlvE3_clEvENKUlvE_clEvENKUlvE_clEvEUlRsiE_EEvS4_S7_RKT1_EUliE_EEvlSE_ --------------------------
	.section	.nv.constant0._ZN2at6native24index_elementwise_kernelILi128ELi4EZNS0_20cuda_take_put_kernelIsiZZZZZNS0_11take_kernelERNS_14TensorIteratorERKNS_10TensorBaseEENKUlvE_clEvENKUlvE3_clEvENKUlvE_clEvENKUlvE_clEvEUlRsiE_EEvS4_S7_RKT1_EUliE_EEvlSE_,"a",@progbits
	.sectionflags	@""
	.align	4
.nv.constant0._ZN2at6native24index_elementwise_kernelILi128ELi4EZNS0_20cuda_take_put_kernelIsiZZZZZNS0_11take_kernelERNS_14TensorIteratorERKNS_10TensorBaseEENKUlvE_clEvENKUlvE3_clEvENKUlvE_clEvENKUlvE_clEvEUlRsiE_EEvS4_S7_RKT1_EUliE_EEvlSE_:
	.zero		1848


//--------------------- .nv.constant0._ZN2at6native24index_elementwise_kernelILi128ELi4EZNS0_20cuda_take_put_kernelIllZZZZZNS0_11take_kernelERNS_14TensorIteratorERKNS_10TensorBaseEENKUlvE_clEvENKUlvE2_clEvENKUlvE_clEvENKUlvE0_clEvEUlRllE_EEvS4_S7_RKT1_EUliE_EEvlSE_ --------------------------
	.section	.nv.constant0._ZN2at6native24index_elementwise_kernelILi128ELi4EZNS0_20cuda_take_put_kernelIllZZZZZNS0_11take_kernelERNS_14TensorIteratorERKNS_10TensorBaseEENKUlvE_clEvENKUlvE2_clEvENKUlvE_clEvENKUlvE0_clEvEUlRllE_EEvS4_S7_RKT1_EUliE_EEvlSE_,"a",@progbits
	.sectionflags	@""
	.align	4
.nv.constant0._ZN2at6native24index_elementwise_kernelILi128ELi4EZNS0_20cuda_take_put_kernelIllZZZZZNS0_11take_kernelERNS_14TensorIteratorERKNS_10TensorBaseEENKUlvE_clEvENKUlvE2_clEvENKUlvE_clEvENKUlvE0_clEvEUlRllE_EEvS4_S7_RKT1_EUliE_EEvlSE_:
	.zero		1856


//--------------------- .nv.constant0._ZN2at6native24index_elementwise_kernelILi128ELi4EZNS0_20cuda_take_put_kernelIliZZZZZNS0_11take_kernelERNS_14TensorIteratorERKNS_10TensorBaseEENKUlvE_clEvENKUlvE2_clEvENKUlvE_clEvENKUlvE_clEvEUlRliE_EEvS4_S7_RKT1_EUliE_EEvlSE_ --------------------------
	.section	.nv.constant0._ZN2at6native24index_elementwise_kernelILi128ELi4EZNS0_20cuda_take_put_kernelIliZZZZZNS0_11take_kernelERNS_14TensorIteratorERKNS_10TensorBaseEENKUlvE_clEvENKUlvE2_clEvENKUlvE_clEvENKUlvE_clEvEUlRliE_EEvS4_S7_RKT1_EUliE_EEvlSE_,"a",@progbits
	.sectionflags	@""
	.align	4
.nv.constant0._ZN2at6native24index_elementwise_kernelILi128ELi4EZNS0_20cuda_take_put_kernelIliZZZZZNS0_11take_kernelERNS_14TensorIteratorERKNS_10TensorBaseEENKUlvE_clEvENKUlvE2_clEvENKUlvE_clEvENKUlvE_clEvEUlRliE_EEvS4_S7_RKT1_EUliE_EEvlSE_:
	.zero		1848


//--------------------- .nv.constant0._ZN2at6native24index_elementwise_kernelILi128ELi4EZNS0_20cuda_take_put_kernelIilZZZZZNS0_11take_kernelERNS_14TensorIteratorERKNS_10TensorBaseEENKUlvE_clEvENKUlvE1_clEvENKUlvE_clEvENKUlvE0_clEvEUlRilE_EEvS4_S7_RKT1_EUliE_EEvlSE_ --------------------------
	.section	.nv.constant0._ZN2at6native24index_elementwise_kernelILi128ELi4EZNS0_20cuda_take_put_kernelIilZZZZZNS0_11take_kernelERNS_14TensorIteratorERKNS_10TensorBaseEENKUlvE_clEvENKUlvE1_clEvENKUlvE_clEvENKUlvE0_clEvEUlRilE_EEvS4_S7_RKT1_EUliE_EEvlSE_,"a",@progbits
	.sectionflags	@""
	.align	4
.nv.constant0._ZN2at6native24index_elementwise_kernelILi128ELi4EZNS0_20cuda_take_put_kernelIilZZZZZNS0_11take_kernelERNS_14TensorIteratorERKNS_10TensorBaseEENKUlvE_clEvENKUlvE1_clEvENKUlvE_clEvENKUlvE0_clEvEUlRilE_EEvS4_S7_RKT1_EUliE_EEvlSE_:
	.zero		1856


//--------------------- .nv.constant0._ZN2at6native24index_elementwise_kernelILi128ELi4EZNS0_20cuda_take_put_kernelIiiZZZZZNS0_11take_kernelERNS_14TensorIteratorERKNS_10TensorBaseEENKUlvE_clEvENKUlvE1_clEvENKUlvE_clEvENKUlvE_clEvEUlRiiE_EEvS4_S7_RKT1_EUliE_EEvlSE_ --------------------------
	.section	.nv.constant0._ZN2at6native24index_elementwise_kernelILi128ELi4EZNS0_20cuda_take_put_kernelIiiZZZZZNS0_11take_kernelERNS_14TensorIteratorERKNS_10TensorBaseEENKUlvE_clEvENKUlvE1_clEvENKUlvE_clEvENKUlvE_clEvEUlRiiE_EEvS4_S7_RKT1_EUliE_EEvlSE_,"a",@progbits
	.sectionflags	@""
	.align	4
.nv.constant0._ZN2at6native24index_elementwise_kernelILi128ELi4EZNS0_20cuda_take_put_kernelIiiZZZZZNS0_11take_kernelERNS_14TensorIteratorERKNS_10TensorBaseEENKUlvE_clEvENKUlvE1_clEvENKUlvE_clEvENKUlvE_clEvEUlRiiE_EEvS4_S7_RKT1_EUliE_EEvlSE_:
	.zero		1848


//--------------------- .nv.constant0._ZN2at6native24index_elementwise_kernelILi128ELi4EZNS0_20cuda_take_put_kernelIalZZZZZNS0_11take_kernelERNS_14TensorIteratorERKNS_10TensorBaseEENKUlvE_clEvENKUlvE0_clEvENKUlvE_clEvENKUlvE0_clEvEUlRalE_EEvS4_S7_RKT1_EUliE_EEvlSE_ --------------------------
	.section	.nv.constant0._ZN2at6native24index_elementwise_kernelILi128ELi4EZNS0_20cuda_take_put_kernelIalZZZZZNS0_11take_kernelERNS_14TensorIteratorERKNS_10TensorBaseEENKUlvE_clEvENKUlvE0_clEvENKUlvE_clEvENKUlvE0_clEvEUlRalE_EEvS4_S7_RKT1_EUliE_EEvlSE_,"a",@progbits
	.sectionflags	@""
	.align	4
.nv.constant0._ZN2at6native24index_elementwise_kernelILi128ELi4EZNS0_20cuda_take_put_kernelIalZZZZZNS0_11take_kernelERNS_14TensorIteratorERKNS_10TensorBaseEENKUlvE_clEvENKUlvE0_clEvENKUlvE_clEvENKUlvE0_clEvEUlRalE_EEvS4_S7_RKT1_EUliE_EEvlSE_:
	.zero		1856


//--------------------- .nv.constant0._ZN2at6native24index_elementwise_kernelILi128ELi4EZNS0_20cuda_take_put_kernelIaiZZZZZNS0_11take_kernelERNS_14TensorIteratorERKNS_10TensorBaseEENKUlvE_clEvENKUlvE0_clEvENKUlvE_clEvENKUlvE_clEvEUlRaiE_EEvS4_S7_RKT1_EUliE_EEvlSE_ --------------------------
	.section	.nv.constant0._ZN2at6native24index_elementwise_kernelILi128ELi4EZNS0_20cuda_take_put_kernelIaiZZZZZNS0_11take_kernelERNS_14TensorIteratorERKNS_10TensorBaseEENKUlvE_clEvENKUlvE0_clEvENKUlvE_clEvENKUlvE_clEvEUlRaiE_EEvS4_S7_RKT1_EUliE_EEvlSE_,"a",@progbits
	.sectionflags	@""
	.align	4
.nv.constant0._ZN2at6native24index_elementwise_kernelILi128ELi4EZNS0_20cuda_take_put_kernelIaiZZZZZNS0_11take_kernelERNS_14TensorIteratorERKNS_10TensorBaseEENKUlvE_clEvENKUlvE0_clEvENKUlvE_clEvENKUlvE_clEvEUlRaiE_EEvS4_S7_RKT1_EUliE_EEvlSE_:
	.zero		1848


//--------------------- .nv.constant0._ZN2at6native24index_elementwise_kernelILi128ELi4EZNS0_20cuda_take_put_kernelIhlZZZZZNS0_11take_kernelERNS_14TensorIteratorERKNS_10TensorBaseEENKUlvE_clEvENKUlvE_clEvENKUlvE_clEvENKUlvE0_clEvEUlRhlE_EEvS4_S7_RKT1_EUliE_EEvlSE_ --------------------------
	.section	.nv.constant0._ZN2at6native24index_elementwise_kernelILi128ELi4EZNS0_20cuda_take_put_kernelIhlZZZZZNS0_11take_kernelERNS_14TensorIteratorERKNS_10TensorBaseEENKUlvE_clEvENKUlvE_clEvENKUlvE_clEvENKUlvE0_clEvEUlRhlE_EEvS4_S7_RKT1_EUliE_EEvlSE_,"a",@progbits
	.sectionflags	@""
	.align	4
.nv.constant0._ZN2at6native24index_elementwise_kernelILi128ELi4EZNS0_20cuda_take_put_kernelIhlZZZZZNS0_11take_kernelERNS_14TensorIteratorERKNS_10TensorBaseEENKUlvE_clEvENKUlvE_clEvENKUlvE_clEvENKUlvE0_clEvEUlRhlE_EEvS4_S7_RKT1_EUliE_EEvlSE_:
	.zero		1856


//--------------------- .nv.constant0._ZN2at6native24index_elementwise_kernelILi128ELi4EZNS0_20cuda_take_put_kernelIhiZZZZZNS0_11take_kernelERNS_14TensorIteratorERKNS_10TensorBaseEENKUlvE_clEvENKUlvE_clEvENKUlvE_clEvENKUlvE_clEvEUlRhiE_EEvS4_S7_RKT1_EUliE_EEvlSE_ --------------------------
	.section	.nv.constant0._ZN2at6native24index_elementwise_kernelILi128ELi4EZNS0_20cuda_take_put_kernelIhiZZZZZNS0_11take_kernelERNS_14TensorIteratorERKNS_10TensorBaseEENKUlvE_clEvENKUlvE_clEvENKUlvE_clEvENKUlvE_clEvEUlRhiE_EEvS4_S7_RKT1_EUliE_EEvlSE_,"a",@progbits
	.sectionflags	@""
	.align	4
.nv.constant0._ZN2at6native24index_elementwise_kernelILi128ELi4EZNS0_20cuda_take_put_kernelIhiZZZZZNS0_11take_kernelERNS_14TensorIteratorERKNS_10TensorBaseEENKUlvE_clEvENKUlvE_clEvENKUlvE_clEvENKUlvE_clEvEUlRhiE_EEvS4_S7_RKT1_EUliE_EEvlSE_:
	.zero		1848


//--------------------- .nv.constant0._ZN2at6native24index_elementwise_kernelILi128ELi4EZNS0_20cuda_take_put_kernelIN3c108BFloat16ElZZZZZNS0_10put_kernelERNS_14TensorIteratorERKNS_10TensorBaseEbENKUlvE_clEvENKUlvE10_clEvENKUlvE_clEvENKUlvE0_clEvEUlRS4_lE0_EEvS6_S9_RKT1_EUliE_EEvlSG_ --------------------------
	.section	.nv.constant0._ZN2at6native24index_elementwise_kernelILi128ELi4EZNS0_20cuda_take_put_kernelIN3c108BFloat16ElZZZZZNS0_10put_kernelERNS_14TensorIteratorERKNS_10TensorBaseEbENKUlvE_clEvENKUlvE10_clEvENKUlvE_clEvENKUlvE0_clEvEUlRS4_lE0_EEvS6_S9_RKT1_EUliE_EEvlSG_,"a",@progbits
	.sectionflags	@""
	.align	4
.nv.constant0._ZN2at6native24index_elementwise_kernelILi128ELi4EZNS0_20cuda_take_put_kernelIN3c108BFloat16ElZZZZZNS0_10put_kernelERNS_14TensorIteratorERKNS_10TensorBaseEbENKUlvE_clEvENKUlvE10_clEvENKUlvE_clEvENKUlvE0_clEvEUlRS4_lE0_EEvS6_S9_RKT1_EUliE_EEvlSG_:
	.zero		1856


//--------------------- .nv.constant0._ZN2at6native24index_elementwise_kernelILi128ELi4EZNS0_20cuda_take_put_kernelIN3c108BFloat16ElZZZZZNS0_10put_kernelERNS_14TensorIteratorERKNS_10TensorBaseEbENKUlvE_clEvENKUlvE10_clEvENKUlvE_clEvENKUlvE0_clEvEUlRS4_lE_EEvS6_S9_RKT1_EUliE_EEvlSG_ --------------------------
	.section	.nv.constant0._ZN2at6native24index_elementwise_kernelILi128ELi4EZNS0_20cuda_take_put_kernelIN3c108BFloat16ElZZZZZNS0_10put_kernelERNS_14TensorIteratorERKNS_10TensorBaseEbENKUlvE_clEvENKUlvE10_clEvENKUlvE_clEvENKUlvE0_clEvEUlRS4_lE_EEvS6_S9_RKT1_EUliE_EEvlSG_,"a",@progbits
	.sectionflags	@""
	.align	4
.nv.constant0._ZN2at6native24index_elementwise_kernelILi128ELi4EZNS0_20cuda_take_put_kernelIN3c108BFloat16ElZZZZZNS0_10put_kernelERNS_14TensorIteratorERKNS_10TensorBaseEbENKUlvE_clEvENKUlvE10_clEvENKUlvE_clEvENKUlvE0_clEvEUlRS4_lE_EEvS6_S9_RKT1_EUliE_EEvlSG_:
	.zero		1864


//--------------------- .nv.constant0._ZN2at6native24index_elementwise_kernelILi128ELi4EZNS0_20cuda_take_put_kernelIN3c108BFloat16EiZZZZZNS0_10put_kernelERNS_14TensorIteratorERKNS_10TensorBaseEbENKUlvE_clEvENKUlvE10_clEvENKUlvE_clEvENKUlvE_clEvEUlRS4_iE0_EEvS6_S9_RKT1_EUliE_EEvlSG_ --------------------------
	.section	.nv.constant0._ZN2at6native24index_elementwise_kernelILi128ELi4EZNS0_20cuda_take_put_kernelIN3c108BFloat16EiZZZZZNS0_10put_kernelERNS_14TensorIteratorERKNS_10TensorBaseEbENKUlvE_clEvENKUlvE10_clEvENKUlvE_clEvENKUlvE_clEvEUlRS4_iE0_EEvS6_S9_RKT1_EUliE_EEvlSG_,"a",@progbits
	.sectionflags	@""
	.align	4
.nv.constant0._ZN2at6native24index_elementwise_kernelILi128ELi4EZNS0_20cuda_take_put_kernelIN3c108BFloat16EiZZZZZNS0_10put_kernelERNS_14TensorIteratorERKNS_10TensorBaseEbENKUlvE_clEvENKUlvE10_clEvENKUlvE_clEvENKUlvE_clEvEUlRS4_iE0_EEvS6_S9_RKT1_EUliE_EEvlSG_:
	.zero		1848


//--------------------- .nv.constant0._ZN2at6native24index_elementwise_kernelILi128ELi4EZNS0_20cuda_take_put_kernelIN3c108BFloat16EiZZZZZNS0_10put_kernelERNS_14TensorIteratorERKNS_10TensorBaseEbENKUlvE_clEvENKUlvE10_clEvENKUlvE_clEvENKUlvE_clEvEUlRS4_iE_EEvS6_S9_RKT1_EUliE_EEvlSG_ --------------------------
	.section	.nv.constant0._ZN2at6native24index_elementwise_kernelILi128ELi4EZNS0_20cuda_take_put_kernelIN3c108BFloat16EiZZZZZNS0_10put_kernelERNS_14TensorIteratorERKNS_10TensorBaseEbENKUlvE_clEvENKUlvE10_clEvENKUlvE_clEvENKUlvE_clEvEUlRS4_iE_EEvS6_S9_RKT1_EUliE_EEvlSG_,"a",@progbits
	.sectionflags	@""
	.align	4
.nv.constant0._ZN2at6native24index_elementwise_kernelILi128ELi4EZNS0_20cuda_take_put_kernelIN3c108BFloat16EiZZZZZNS0_10put_kernelERNS_14TensorIteratorERKNS_10TensorBaseEbENKUlvE_clEvENKUlvE10_clEvENKUlvE_clEvENKUlvE_clEvEUlRS4_iE_EEvS6_S9_RKT1_EUliE_EEvlSG_:
	.zero		1856


//--------------------- .nv.constant0._ZN2at6native24index_elementwise_kernelILi128ELi4EZNS0_20cuda_take_put_kernelIblZZZZZNS0_10put_kernelERNS_14TensorIteratorERKNS_10TensorBaseEbENKUlvE_clEvENKUlvE9_clEvENKUlvE_clEvENKUlvE0_clEvEUlRblE0_EEvS4_S7_RKT1_EUliE_EEvlSE_ --------------------------
	.section	.nv.constant0._ZN2at6native24index_elementwise_kernelILi128ELi4EZNS0_20cuda_take_put_kernelIblZZZZZNS0_10put_kernelERNS_14TensorIteratorERKNS_10TensorBaseEbENKUlvE_clEvENKUlvE9_clEvENKUlvE_clEvENKUlvE0_clEvEUlRblE0_EEvS4_S7_RKT1_EUliE_EEvlSE_,"a",@progbits
	.sectionflags	@""
	.align	4
.nv.constant0._ZN2at6native24index_elementwise_kernelILi128ELi4EZNS0_20cuda_take_put_kernelIblZZZZZNS0_10put_kernelERNS_14TensorIteratorERKNS_10TensorBaseEbENKUlvE_clEvENKUlvE9_clEvENKUlvE_clEvENKUlvE0_clEvEUlRblE0_EEvS4_S7_RKT1_EUliE_EEvlSE_:
	.zero		1856


//--------------------- .nv.constant0._ZN2at6native24index_elementwise_kernelILi128ELi4EZNS0_20cuda_take_put_kernelIblZZZZZNS0_10put_kernelERNS_14TensorIteratorERKNS_10TensorBaseEbENKUlvE_clEvENKUlvE9_clEvENKUlvE_clEvENKUlvE0_clEvEUlRblE_EEvS4_S7_RKT1_EUliE_EEvlSE_ --------------------------
	.section	.nv.constant0._ZN2at6native24index_elementwise_kernelILi128ELi4EZNS0_20cuda_take_put_kernelIblZZZZZNS0_10put_kernelERNS_14TensorIteratorERKNS_10TensorBaseEbENKUlvE_clEvENKUlvE9_clEvENKUlvE_clEvENKUlvE0_clEvEUlRblE_EEvS4_S7_RKT1_EUliE_EEvlSE_,"a",@progbits
	.sectionflags	@""
	.align	4
.nv.constant0._ZN2at6native24index_elementwise_kernelILi128ELi4EZNS0_20cuda_take_put_kernelIblZZZZZNS0_10put_kernelERNS_14TensorIteratorERKNS_10TensorBaseEbENKUlvE_clEvENKUlvE9_clEvENKUlvE_clEvENKUlvE0_clEvEUlRblE_EEvS4_S7_RKT1_EUliE_EEvlSE_:
	.zero		1864


//--------------------- .nv.constant0._ZN2at6native24index_elementwise_kernelILi128ELi4EZNS0_20cuda_take_put_kernelIbiZZZZZNS0_10put_kernelERNS_14TensorIteratorERKNS_10TensorBaseEbENKUlvE_clEvENKUlvE9_clEvENKUlvE_clEvENKUlvE_clEvEUlRbiE0_EEvS4_S7_RKT1_EUliE_EEvlSE_ --------------------------
	.section	.nv.constant0._ZN2at6native24index_elementwise_kernelILi128ELi4EZNS0_20cuda_take_put_kernelIbiZZZZZNS0_10put_kernelERNS_14TensorIteratorERKNS_10TensorBaseEbENKUlvE_clEvENKUlvE9_clEvENKUlvE_clEvENKUlvE_clEvEUlRbiE0_EEvS4_S7_RKT1_EUliE_EEvlSE_,"a",@progbits
	.sectionflags	@""
	.align	4
.nv.constant0._ZN2at6native24index_elementwise_kernelILi128ELi4EZNS0_20cuda_take_put_kernelIbiZZZZZNS0_10put_kernelERNS_14TensorIteratorERKNS_10TensorBaseEbENKUlvE_clEvENKUlvE9_clEvENKUlvE_clEvENKUlvE_clEvEUlRbiE0_EEvS4_S7_RKT1_EUliE_EEvlSE_:
	.zero		1848


//--------------------- .nv.constant0._ZN2at6native24index_elementwise_kernelILi128ELi4EZNS0_20cuda_take_put_kernelIbiZZZZZNS0_10put_kernelERNS_14TensorIteratorERKNS_10TensorBaseEbENKUlvE_clEvENKUlvE9_clEvENKUlvE_clEvENKUlvE_clEvEUlRbiE_EEvS4_S7_RKT1_EUliE_EEvlSE_ --------------------------
	.section	.nv.constant0._ZN2at6native24index_elementwise_kernelILi128ELi4EZNS0_20cuda_take_put_kernelIbiZZZZZNS0_10put_kernelERNS_14TensorIteratorERKNS_10TensorBaseEbENKUlvE_clEvENKUlvE9_clEvENKUlvE_clEvENKUlvE_clEvEUlRbiE_EEvS4_S7_RKT1_EUliE_EEvlSE_,"a",@progbits
	.sectionflags	@""
	.align	4
.nv.constant0._ZN2at6native24index_elementwise_kernelILi128ELi4EZNS0_20cuda_take_put_kernelIbiZZZZZNS0_10put_kernelERNS_14TensorIteratorERKNS_10TensorBaseEbENKUlvE_clEvENKUlvE9_clEvENKUlvE_clEvENKUlvE_clEvEUlRbiE_EEvS4_S7_RKT1_EUliE_EEvlSE_:
	.zero		1856


//--------------------- .nv.constant0._ZN2at6native24index_elementwise_kernelILi128ELi4EZNS0_20cuda_take_put_kernelIN3c104HalfElZZZZZNS0_10put_kernelERNS_14TensorIteratorERKNS_10TensorBaseEbENKUlvE_clEvENKUlvE8_clEvENKUlvE_clEvENKUlvE0_clEvEUlRS4_lE0_EEvS6_S9_RKT1_EUliE_EEvlSG_ --------------------------
	.section	.nv.constant0._ZN2at6native24index_elementwise_kernelILi128ELi4EZNS0_20cuda_take_put_kernelIN3c104HalfElZZZZZNS0_10put_kernelERNS_14TensorIteratorERKNS_10TensorBaseEbENKUlvE_clEvENKUlvE8_clEvENKUlvE_clEvENKUlvE0_clEvEUlRS4_lE0_EEvS6_S9_RKT1_EUliE_EEvlSG_,"a",@progbits
	.sectionflags	@""
	.align	4
.nv.constant0._ZN2at6native24index_elementwise_kernelILi128ELi4EZNS0_20cuda_take_put_kernelIN3c104HalfElZZZZZNS0_10put_kernelERNS_14TensorIteratorERKNS_10TensorBaseEbENKUlvE_clEvENKUlvE8_clEvENKUlvE_clEvENKUlvE0_clEvEUlRS4_lE0_EEvS6_S9_RKT1_EUliE_EEvlSG_:
	.zero		1856


//--------------------- .nv.constant0._ZN2at6native24index_elementwise_kernelILi128ELi4EZNS0_20cuda_take_put_kernelIN3c104HalfElZZZZZNS0_10put_kernelERNS_14TensorIteratorERKNS_10TensorBaseEbENKUlvE_clEvENKUlvE8_clEvENKUlvE_clEvENKUlvE0_clEvEUlRS4_lE_EEvS6_S9_RKT1_EUliE_EEvlSG_ --------------------------
	.section	.nv.constant0._ZN2at6native24index_elementwise_kernelILi128ELi4EZNS0_20cuda_take_put_kernelIN3c104HalfElZZZZZNS0_10put_kernelERNS_14TensorIteratorERKNS_10TensorBaseEbENKUlvE_clEvENKUlvE8_clEvENKUlvE_clEvENKUlvE0_clEvEUlRS4_lE_EEvS6_S9_RKT1_EUliE_EEvlSG_,"a",@progbits
	.sectionflags	@""
	.align	4
.nv.constant0._ZN2at6native24index_elementwise_kernelILi128ELi4EZNS0_20cuda_take_put_kernelIN3c104HalfElZZZZZNS0_10put_kernelERNS_14TensorIteratorERKNS_10TensorBaseEbENKUlvE_clEvENKUlvE8_clEvENKUlvE_clEvENKUlvE0_clEvEUlRS4_lE_EEvS6_S9_RKT1_EUliE_EEvlSG_:
	.zero		1864


//--------------------- .nv.constant0._ZN2at6native24index_elementwise_kernelILi128ELi4EZNS0_20cuda_take_put_kernelIN3c104HalfEiZZZZZNS0_10put_kernelERNS_14TensorIteratorERKNS_10TensorBaseEbENKUlvE_clEvENKUlvE8_clEvENKUlvE_clEvENKUlvE_clEvEUlRS4_iE0_EEvS6_S9_RKT1_EUliE_EEvlSG_ --------------------------
	.section	.nv.constant0._ZN2at6native24index_elementwise_kernelILi128ELi4EZNS0_20cuda_take_put_kernelIN3c104HalfEiZZZZZNS0_10put_kernelERNS_14TensorIteratorERKNS_10TensorBaseEbENKUlvE_clEvENKUlvE8_clEvENKUlvE_clEvENKUlvE_clEvEUlRS4_iE0_EEvS6_S9_RKT1_EUliE_EEvlSG_,"a",@progbits
	.sectionflags	@""
	.align	4
.nv.constant0._ZN2at6native24index_elementwise_kernelILi128ELi4EZNS0_20cuda_take_put_kernelIN3c104HalfEiZZZZZNS0_10put_kernelERNS_14TensorIteratorERKNS_10TensorBaseEbENKUlvE_clEvENKUlvE8_clEvENKUlvE_clEvENKUlvE_clEvEUlRS4_iE0_EEvS6_S9_RKT1_EUliE_EEvlSG_:
	.zero		1848


//--------------------- .nv.constant0._ZN2at6native24index_elementwise_kernelILi128ELi4EZNS0_20cuda_take_put_kernelIN3c104HalfEiZZZZZNS0_10put_kernelERNS_14TensorIteratorERKNS_10TensorBaseEbENKUlvE_clEvENKUlvE8_clEvENKUlvE_clEvENKUlvE_clEvEUlRS4_iE_EEvS6_S9_RKT1_EUliE_EEvlSG_ --------------------------
	.section	.nv.constant0._ZN2at6native24index_elementwise_kernelILi128ELi4EZNS0_20cuda_take_put_kernelIN3c104HalfEiZZZZZNS0_10put_kernelERNS_14TensorIteratorERKNS_10TensorBaseEbENKUlvE_clEvENKUlvE8_clEvENKUlvE_clEvENKUlvE_clEvEUlRS4_iE_EEvS6_S9_RKT1_EUliE_EEvlSG_,"a",@progbits
	.sectionflags	@""
	.align	4
.nv.constant0._ZN2at6native24index_elementwise_kernelILi128ELi4EZNS0_20cuda_take_put_kernelIN3c104HalfEiZZZZZNS0_10put_kernelERNS_14TensorIteratorERKNS_10TensorBaseEbENKUlvE_clEvENKUlvE8_clEvENKUlvE_clEvENKUlvE_clEvEUlRS4_iE_EEvS6_S9_RKT1_EUliE_EEvlSG_:
	.zero		1856


//--------------------- .nv.constant0._ZN2at6native24index_elementwise_kernelILi128ELi4EZNS0_20cuda_take_put_kernelIN3c107complexIfEElZZZZZNS0_10put_kernelERNS_14TensorIteratorERKNS_10TensorBaseEbENKUlvE_clEvENKUlvE7_clEvENKUlvE_clEvENKUlvE0_clEvEUlRS5_lE0_EEvS7_SA_RKT1_EUliE_EEvlSH_ --------------------------
	.section	.nv.constant0._ZN2at6native24index_elementwise_kernelILi128ELi4EZNS0_20cuda_take_put_kernelIN3c107complexIfEElZZZZZNS0_10put_kernelERNS_14TensorIteratorERKNS_10TensorBaseEbENKUlvE_clEvENKUlvE7_clEvENKUlvE_clEvENKUlvE0_clEvEUlRS5_lE0_EEvS7_SA_RKT1_EUliE_EEvlSH_,"a",@progbits
	.sectionflags	@""
	.align	4
.nv.constant0._ZN2at6native24index_elementwise_kernelILi128ELi4EZNS0_20cuda_take_put_kernelIN3c107complexIfEElZZZZZNS0_10put_kernelERNS_14TensorIteratorERKNS_10TensorBaseEbENKUlvE_clEvENKUlvE7_clEvENKUlvE_clEvENKUlvE0_clEvEUlRS5_lE0_EEvS7_SA_RKT1_EUliE_EEvlSH_:
	.zero		1856


//--------------------- .nv.constant0._ZN2at6native24index_elementwise_kernelILi128ELi4EZNS0_20cuda_take_put_kernelIN3c107complexIfEElZZZZZNS0_10put_kernelERNS_14TensorIteratorERKNS_10TensorBaseEbENKUlvE_clEvENKUlvE7_clEvENKUlvE_clEvENKUlvE0_clEvEUlRS5_lE_EEvS7_SA_RKT1_EUliE_EEvlSH_ --------------------------
	.section	.nv.constant0._ZN2at6native24index_elementwise_kernelILi128ELi4EZNS0_20cuda_take_put_kernelIN3c107complexIfEElZZZZZNS0_10put_kernelERNS_14TensorIteratorERKNS_10TensorBaseEbENKUlvE_clEvENKUlvE7_clEvENKUlvE_clEvENKUlvE0_clEvEUlRS5_lE_EEvS7_SA_RKT1_EUliE_EEvlSH_,"a",@progbits
	.sectionflags	@""
	.align	4
.nv.constant0._ZN2at6native24index_elementwise_kernelILi128ELi4EZNS0_20cuda_take_put_kernelIN3c107complexIfEElZZZZZNS0_10put_kernelERNS_14TensorIteratorERKNS_10TensorBaseEbENKUlvE_clEvENKUlvE7_clEvENKUlvE_clEvENKUlvE0_clEvEUlRS5_lE_EEvS7_SA_RKT1_EUliE_EEvlSH_:
	.zero		1864


//--------------------- .nv.constant0._ZN2at6native24index_elementwise_kernelILi128ELi4EZNS0_20cuda_take_put_kernelIN3c107complexIfEEiZZZZZNS0_10put_kernelERNS_14TensorIteratorERKNS_10TensorBaseEbENKUlvE_clEvENKUlvE7_clEvENKUlvE_clEvENKUlvE_clEvEUlRS5_iE0_EEvS7_SA_RKT1_EUliE_EEvlSH_ --------------------------
	.section	.nv.constant0._ZN2at6native24index_elementwise_kernelILi128ELi4EZNS0_20cuda_take_put_kernelIN3c107complexIfEEiZZZZZNS0_10put_kernelERNS_14TensorIteratorERKNS_10TensorBaseEbENKUlvE_clEvENKUlvE7_clEvENKUlvE_clEvENKUlvE_clEvEUlRS5_iE0_EEvS7_SA_RKT1_EUliE_EEvlSH_,"a",@progbits
	.sectionflags	@""
	.align	4
.nv.constant0._ZN2at6native24index_elementwise_kernelILi128ELi4EZNS0_20cuda_take_put_kernelIN3c107complexIfEEiZZZZZNS0_10put_kernelERNS_14TensorIteratorERKNS_10TensorBaseEbENKUlvE_clEvENKUlvE7_clEvENKUlvE_clEvENKUlvE_clEvEUlRS5_iE0_EEvS7_SA_RKT1_EUliE_EEvlSH_:
	.zero		1848


//--------------------- .nv.constant0._ZN2at6native24index_elementwise_kernelILi128ELi4EZNS0_20cuda_take_put_kernelIN3c107complexIfEEiZZZZZNS0_10put_kernelERNS_14TensorIteratorERKNS_10TensorBaseEbENKUlvE_clEvENKUlvE7_clEvENKUlvE_clEvENKUlvE_clEvEUlRS5_iE_EEvS7_SA_RKT1_EUliE_EEvlSH_ --------------------------
	.section	.nv.constant0._ZN2at6native24index_elementwise_kernelILi128ELi4EZNS0_20cuda_take_put_kernelIN3c107complexIfEEiZZZZZNS0_10put_kernelERNS_14TensorIteratorERKNS_10TensorBaseEbENKUlvE_clEvENKUlvE7_clEvENKUlvE_clEvENKUlvE_clEvEUlRS5_iE_EEvS7_SA_RKT1_EUliE_EEvlSH_,"a",@progbits
	.sectionflags	@""
	.align	4
.nv.constant0._ZN2at6native24index_elementwise_kernelILi128ELi4EZNS0_20cuda_take_put_kernelIN3c107complexIfEEiZZZZZNS0_10put_kernelERNS_14TensorIteratorERKNS_10TensorBaseEbENKUlvE_clEvENKUlvE7_clEvENKUlvE_clEvENKUlvE_clEvEUlRS5_iE_EEvS7_SA_RKT1_EUliE_EEvlSH_:
	.zero		1856


//--------------------- .nv.constant0._ZN2at6native24index_elementwise_kernelILi128ELi4EZNS0_20cuda_take_put_kernelIN3c107complexIdEElZZZZZNS0_10put_kernelERNS_14TensorIteratorERKNS_10TensorBaseEbENKUlvE_clEvENKUlvE6_clEvENKUlvE_clEvENKUlvE0_clEvEUlRS5_lE0_EEvS7_SA_RKT1_EUliE_EEvlSH_ --------------------------
	.section	.nv.constant0._ZN2at6native24index_elementwise_kernelILi128ELi4EZNS0_20cuda_take_put_kernelIN3c107complexIdEElZZZZZNS0_10put_kernelERNS_14TensorIteratorERKNS_10TensorBaseEbENKUlvE_clEvENKUlvE6_clEvENKUlvE_clEvENKUlvE0_clEvEUlRS5_lE0_EEvS7_SA_RKT1_EUliE_EEvlSH_,"a",@progbits
	.sectionflags	@""
	.align	4
.nv.constant0._ZN2at6native24index_elementwise_kernelILi128ELi4EZNS0_20cuda_take_put_kernelIN3c107complexIdEElZZZZZNS0_10put_kernelERNS_14TensorIteratorERKNS_10TensorBaseEbENKUlvE_clEvENKUlvE6_clEvENKUlvE_clEvENKUlvE0_clEvEUlRS5_lE0_EEvS7_SA_RKT1_EUliE_EEvlSH_:
	.zero		1856


//--------------------- .nv.constant0._ZN2at6native24index_elementwise_kernelILi128ELi4EZNS0_20cuda_take_put_kernelIN3c107complexIdEElZZZZZNS0_10put_kernelERNS_14TensorIteratorERKNS_10TensorBaseEbENKUlvE_clEvENKUlvE6_clEvENKUlvE_clEvENKUlvE0_clEvEUlRS5_lE_EEvS7_SA_RKT1_EUliE_EEvlSH_ --------------------------
	.section	.nv.constant0._ZN2at6native24index_elementwise_kernelILi128ELi4EZNS0_20cuda_take_put_kernelIN3c107complexIdEElZZZZZNS0_10put_kernelERNS_14TensorIteratorERKNS_10TensorBaseEbENKUlvE_clEvENKUlvE6_clEvENKUlvE_clEvENKUlvE0_clEvEUlRS5_lE_EEvS7_SA_RKT1_EUliE_EEvlSH_,"a",@progbits
	.sectionflags	@""
	.align	4
.nv.constant0._ZN2at6native24index_elementwise_kernelILi128ELi4EZNS0_20cuda_take_put_kernelIN3c107complexIdEElZZZZZNS0_10put_kernelERNS_14TensorIteratorERKNS_10TensorBaseEbENKUlvE_clEvENKUlvE6_clEvENKUlvE_clEvENKUlvE0_clEvEUlRS5_lE_EEvS7_SA_RKT1_EUliE_EEvlSH_:
	.zero		1864


//--------------------- .nv.constant0._ZN2at6native24index_elementwise_kernelILi128ELi4EZNS0_20cuda_take_put_kernelIN3c107complexIdEEiZZZZZNS0_10put_kernelERNS_14TensorIteratorERKNS_10TensorBaseEbENKUlvE_clEvENKUlvE6_clEvENKUlvE_clEvENKUlvE_clEvEUlRS5_iE0_EEvS7_SA_RKT1_EUliE_EEvlSH_ --------------------------
	.section	.nv.constant0._ZN2at6native24index_elementwise_kernelILi128ELi4EZNS0_20cuda_take_put_kernelIN3c107complexIdEEiZZZZZNS0_10put_kernelERNS_14TensorIteratorERKNS_10TensorBaseEbENKUlvE_clEvENKUlvE6_clEvENKUlvE_clEvENKUlvE_clEvEUlRS5_iE0_EEvS7_SA_RKT1_EUliE_EEvlSH_,"a",@progbits
	.sectionflags	@""
	.align	4
.nv.constant0._ZN2at6native24index_elementwise_kernelILi128ELi4EZNS0_20cuda_take_put_kernelIN3c107complexIdEEiZZZZZNS0_10put_kernelERNS_14TensorIteratorERKNS_10TensorBaseEbENKUlvE_clEvENKUlvE6_clEvENKUlvE_clEvENKUlvE_clEvEUlRS5_iE0_EEvS7_SA_RKT1_EUliE_EEvlSH_:
	.zero		1848


//--------------------- .nv.constant0._ZN2at6native24index_elementwise_kernelILi128ELi4EZNS0_20cuda_take_put_kernelIN3c107complexIdEEiZZZZZNS0_10put_kernelERNS_14TensorIteratorERKNS_10TensorBaseEbENKUlvE_clEvENKUlvE6_clEvENKUlvE_clEvENKUlvE_clEvEUlRS5_iE_EEvS7_SA_RKT1_EUliE_EEvlSH_ --------------------------
	.section	.nv.constant0._ZN2at6native24index_elementwise_kernelILi128ELi4EZNS0_20cuda_take_put_kernelIN3c107complexIdEEiZZZZZNS0_10put_kernelERNS_14TensorIteratorERKNS_10TensorBaseEbENKUlvE_clEvENKUlvE6_clEvENKUlvE_clEvENKUlvE_clEvEUlRS5_iE_EEvS7_SA_RKT1_EUliE_EEvlSH_,"a",@progbits
	.sectionflags	@""
	.align	4
.nv.constant0._ZN2at6native24index_elementwise_kernelILi128ELi4EZNS0_20cuda_take_put_kernelIN3c107complexIdEEiZZZZZNS0_10put_kernelERNS_14TensorIteratorERKNS_10TensorBaseEbENKUlvE_clEvENKUlvE6_clEvENKUlvE_clEvENKUlvE_clEvEUlRS5_iE_EEvS7_SA_RKT1_EUliE_EEvlSH_:
	.zero		1856


//--------------------- .nv.constant0._ZN2at6native24index_elementwise_kernelILi128ELi4EZNS0_20cuda_take_put_kernelIflZZZZZNS0_10put_kernelERNS_14TensorIteratorERKNS_10TensorBaseEbENKUlvE_clEvENKUlvE5_clEvENKUlvE_clEvENKUlvE0_clEvEUlRflE0_EEvS4_S7_RKT1_EUliE_EEvlSE_ --------------------------
	.section	.nv.constant0._ZN2at6native24index_elementwise_kernelILi128ELi4EZNS0_20cuda_take_put_kernelIflZZZZZNS0_10put_kernelERNS_14TensorIteratorERKNS_10TensorBaseEbENKUlvE_clEvENKUlvE5_clEvENKUlvE_clEvENKUlvE0_clEvEUlRflE0_EEvS4_S7_RKT1_EUliE_EEvlSE_,"a",@progbits
	.sectionflags	@""
	.align	4
.nv.constant0._ZN2at6native24index_elementwise_kernelILi128ELi4EZNS0_20cuda_take_put_kernelIflZZZZZNS0_10put_kernelERNS_14TensorIteratorERKNS_10TensorBaseEbENKUlvE_clEvENKUlvE5_clEvENKUlvE_clEvENKUlvE0_clEvEUlRflE0_EEvS4_S7_RKT1_EUliE_EEvlSE_:
	.zero		1856


//--------------------- .nv.constant0._ZN2at6native24index_elementwise_kernelILi128ELi4EZNS0_20cuda_take_put_kernelIflZZZZZNS0_10put_kernelERNS_14TensorIteratorERKNS_10TensorBaseEbENKUlvE_clEvENKUlvE5_clEvENKUlvE_clEvENKUlvE0_clEvEUlRflE_EEvS4_S7_RKT1_EUliE_EEvlSE_ --------------------------
	.section	.nv.constant0._ZN2at6native24index_elementwise_kernelILi128ELi4EZNS0_20cuda_take_put_kernelIflZZZZZNS0_10put_kernelERNS_14TensorIteratorERKNS_10TensorBaseEbENKUlvE_clEvENKUlvE5_clEvENKUlvE_clEvENKUlvE0_clEvEUlRflE_EEvS4_S7_RKT1_EUliE_EEvlSE_,"a",@progbits
	.sectionflags	@""
	.align	4
.nv.constant0._ZN2at6native24index_elementwise_kernelILi128ELi4EZNS0_20cuda_take_put_kernelIflZZZZZNS0_10put_kernelERNS_14TensorIteratorERKNS_10TensorBaseEbENKUlvE_clEvENKUlvE5_clEvENKUlvE_clEvENKUlvE0_clEvEUlRflE_EEvS4_S7_RKT1_EUliE_EEvlSE_:
	.zero		1864


//--------------------- .nv.constant0._ZN2at6native24index_elementwise_kernelILi128ELi4EZNS0_20cuda_take_put_kernelIfiZZZZZNS0_10put_kernelERNS_14TensorIteratorERKNS_10TensorBaseEbENKUlvE_clEvENKUlvE5_clEvENKUlvE_clEvENKUlvE_clEvEUlRfiE0_EEvS4_S7_RKT1_EUliE_EEvlSE_ --------------------------
	.section	.nv.constant0._ZN2at6native24index_elementwise_kernelILi128ELi4EZNS0_20cuda_take_put_kernelIfiZZZZZNS0_10put_kernelERNS_14TensorIteratorERKNS_10TensorBaseEbENKUlvE_clEvENKUlvE5_clEvENKUlvE_clEvENKUlvE_clEvEUlRfiE0_EEvS4_S7_RKT1_EUliE_EEvlSE_,"a",@progbits
	.sectionflags	@""
	.align	4
.nv.constant0._ZN2at6native24index_elementwise_kernelILi128ELi4EZNS0_20cuda_take_put_kernelIfiZZZZZNS0_10put_kernelERNS_14TensorIteratorERKNS_10TensorBaseEbENKUlvE_clEvENKUlvE5_clEvENKUlvE_clEvENKUlvE_clEvEUlRfiE0_EEvS4_S7_RKT1_EUliE_EEvlSE_:
	.zero		1848


//--------------------- .nv.constant0._ZN2at6native24index_elementwise_kernelILi128ELi4EZNS0_20cuda_take_put_kernelIfiZZZZZNS0_10put_kernelERNS_14TensorIteratorERKNS_10TensorBaseEbENKUlvE_clEvENKUlvE5_clEvENKUlvE_clEvENKUlvE_clEvEUlRfiE_EEvS4_S7_RKT1_EUliE_EEvlSE_ --------------------------
	.section	.nv.constant0._ZN2at6native24index_elementwise_kernelILi128ELi4EZNS0_20cuda_take_put_kernelIfiZZZZZNS0_10put_kernelERNS_14TensorIteratorERKNS_10TensorBaseEbENKUlvE_clEvENKUlvE5_clEvENKUlvE_clEvENKUlvE_clEvEUlRfiE_EEvS4_S7_RKT1_EUliE_EEvlSE_,"a",@progbits
	.sectionflags	@""
	.align	4
.nv.constant0._ZN2at6native24index_elementwise_kernelILi128ELi4EZNS0_20cuda_take_put_kernelIfiZZZZZNS0_10put_kernelERNS_14TensorIteratorERKNS_10TensorBaseEbENKUlvE_clEvENKUlvE5_clEvENKUlvE_clEvENKUlvE_clEvEUlRfiE_EEvS4_S7_RKT1_EUliE_EEvlSE_:
	.zero		1856


//--------------------- .nv.constant0._ZN2at6native24index_elementwise_kernelILi128ELi4EZNS0_20cuda_take_put_kernelIdlZZZZZNS0_10put_kernelERNS_14TensorIteratorERKNS_10TensorBaseEbENKUlvE_clEvENKUlvE4_clEvENKUlvE_clEvENKUlvE0_clEvEUlRdlE0_EEvS4_S7_RKT1_EUliE_EEvlSE_ --------------------------
	.section	.nv.constant0._ZN2at6native24index_elementwise_kernelILi128ELi4EZNS0_20cuda_take_put_kernelIdlZZZZZNS0_10put_kernelERNS_14TensorIteratorERKNS_10TensorBaseEbENKUlvE_clEvENKUlvE4_clEvENKUlvE_clEvENKUlvE0_clEvEUlRdlE0_EEvS4_S7_RKT1_EUliE_EEvlSE_,"a",@progbits
	.sectionflags	@""
	.align	4
.nv.constant0._ZN2at6native24index_elementwise_kernelILi128ELi4EZNS0_20cuda_take_put_kernelIdlZZZZZNS0_10put_kernelERNS_14TensorIteratorERKNS_10TensorBaseEbENKUlvE_clEvENKUlvE4_clEvENKUlvE_clEvENKUlvE0_clEvEUlRdlE0_EEvS4_S7_RKT1_EUliE_EEvlSE_:
	.zero		1856


//--------------------- .nv.constant0._ZN2at6native24index_elementwise_kernelILi128ELi4EZNS0_20cuda_take_put_kernelIdlZZZZZNS0_10put_kernelERNS_14TensorIteratorERKNS_10TensorBaseEbENKUlvE_clEvENKUlvE4_clEvENKUlvE_clEvENKUlvE0_clEvEUlRdlE_EEvS4_S7_RKT1_EUliE_EEvlSE_ --------------------------
	.section	.nv.constant0._ZN2at6native24index_elementwise_kernelILi128ELi4EZNS0_20cuda_take_put_kernelIdlZZZZZNS0_10put_kernelERNS_14TensorIteratorERKNS_10TensorBaseEbENKUlvE_clEvENKUlvE4_clEvENKUlvE_clEvENKUlvE0_clEvEUlRdlE_EEvS4_S7_RKT1_EUliE_EEvlSE_,"a",@progbits
	.sectionflags	@""
	.align	4
.nv.constant0._ZN2at6native24index_elementwise_kernelILi128ELi4EZNS0_20cuda_take_put_kernelIdlZZZZZNS0_10put_kernelERNS_14TensorIteratorERKNS_10TensorBaseEbENKUlvE_clEvENKUlvE4_clEvENKUlvE_clEvENKUlvE0_clEvEUlRdlE_EEvS4_S7_RKT1_EUliE_EEvlSE_:
	.zero		1864


//--------------------- .nv.constant0._ZN2at6native24index_elementwise_kernelILi128ELi4EZNS0_20cuda_take_put_kernelIdiZZZZZNS0_10put_kernelERNS_14TensorIteratorERKNS_10TensorBaseEbENKUlvE_clEvENKUlvE4_clEvENKUlvE_clEvENKUlvE_clEvEUlRdiE0_EEvS4_S7_RKT1_EUliE_EEvlSE_ --------------------------
	.section	.nv.constant0._ZN2at6native24index_elementwise_kernelILi128ELi4EZNS0_20cuda_take_put_kernelIdiZZZZZNS0_10put_kernelERNS_14TensorIteratorERKNS_10TensorBaseEbENKUlvE_clEvENKUlvE4_clEvENKUlvE_clEvENKUlvE_clEvEUlRdiE0_EEvS4_S7_RKT1_EUliE_EEvlSE_,"a",@progbits
	.sectionflags	@""
	.align	4
.nv.constant0._ZN2at6native24index_elementwise_kernelILi128ELi4EZNS0_20cuda_take_put_kernelIdiZZZZZNS0_10put_kernelERNS_14TensorIteratorERKNS_10TensorBaseEbENKUlvE_clEvENKUlvE4_clEvENKUlvE_clEvENKUlvE_clEvEUlRdiE0_EEvS4_S7_RKT1_EUliE_EEvlSE_:
	.zero		1848


//--------------------- .nv.constant0._ZN2at6native24index_elementwise_kernelILi128ELi4EZNS0_20cuda_take_put_kernelIdiZZZZZNS0_10put_kernelERNS_14TensorIteratorERKNS_10TensorBaseEbENKUlvE_clEvENKUlvE4_clEvENKUlvE_clEvENKUlvE_clEvEUlRdiE_EEvS4_S7_RKT1_EUliE_EEvlSE_ --------------------------
	.section	.nv.constant0._ZN2at6native24index_elementwise_kernelILi128ELi4EZNS0_20cuda_take_put_kernelIdiZZZZZNS0_10put_kernelERNS_14TensorIteratorERKNS_10TensorBaseEbENKUlvE_clEvENKUlvE4_clEvENKUlvE_clEvENKUlvE_clEvEUlRdiE_EEvS4_S7_RKT1_EUliE_EEvlSE_,"a",@progbits
	.sectionflags	@""
	.align	4
.nv.constant0._ZN2at6native24index_elementwise_kernelILi128ELi4EZNS0_20cuda_take_put_kernelIdiZZZZZNS0_10put_kernelERNS_14TensorIteratorERKNS_10TensorBaseEbENKUlvE_clEvENKUlvE4_clEvENKUlvE_clEvENKUlvE_clEvEUlRdiE_EEvS4_S7_RKT1_EUliE_EEvlSE_:
	.zero		1856


//--------------------- .nv.constant0._ZN2at6native24index_elementwise_kernelILi128ELi4EZNS0_20cuda_take_put_kernelIslZZZZZNS0_10put_kernelERNS_14TensorIteratorERKNS_10TensorBaseEbENKUlvE_clEvENKUlvE3_clEvENKUlvE_clEvENKUlvE0_clEvEUlRslE0_EEvS4_S7_RKT1_EUliE_EEvlSE_ --------------------------
	.section	.nv.constant0._ZN2at6native24index_elementwise_kernelILi128ELi4EZNS0_20cuda_take_put_kernelIslZZZZZNS0_10put_kernelERNS_14TensorIteratorERKNS_10TensorBaseEbENKUlvE_clEvENKUlvE3_clEvENKUlvE_clEvENKUlvE0_clEvEUlRslE0_EEvS4_S7_RKT1_EUliE_EEvlSE_,"a",@progbits
	.sectionflags	@""
	.align	4
.nv.constant0._ZN2at6native24index_elementwise_kernelILi128ELi4EZNS0_20cuda_take_put_kernelIslZZZZZNS0_10put_kernelERNS_14TensorIteratorERKNS_10TensorBaseEbENKUlvE_clEvENKUlvE3_clEvENKUlvE_clEvENKUlvE0_clEvEUlRslE0_EEvS4_S7_RKT1_EUliE_EEvlSE_:
	.zero		1856


//--------------------- .nv.constant0._ZN2at6native24index_elementwise_kernelILi128ELi4EZNS0_20cuda_take_put_kernelIslZZZZZNS0_10put_kernelERNS_14TensorIteratorERKNS_10TensorBaseEbENKUlvE_clEvENKUlvE3_clEvENKUlvE_clEvENKUlvE0_clEvEUlRslE_EEvS4_S7_RKT1_EUliE_EEvlSE_ --------------------------
	.section	.nv.constant0._ZN2at6native24index_elementwise_kernelILi128ELi4EZNS0_20cuda_take_put_kernelIslZZZZZNS0_10put_kernelERNS_14TensorIteratorERKNS_10TensorBaseEbENKUlvE_clEvENKUlvE3_clEvENKUlvE_clEvENKUlvE0_clEvEUlRslE_EEvS4_S7_RKT1_EUliE_EEvlSE_,"a",@progbits
	.sectionflags	@""
	.align	4
.nv.constant0._ZN2at6native24index_elementwise_kernelILi128ELi4EZNS0_20cuda_take_put_kernelIslZZZZZNS0_10put_kernelERNS_14TensorIteratorERKNS_10TensorBaseEbENKUlvE_clEvENKUlvE3_clEvENKUlvE_clEvENKUlvE0_clEvEUlRslE_EEvS4_S7_RKT1_EUliE_EEvlSE_:
	.zero		1864


//--------------------- .nv.constant0._ZN2at6native24index_elementwise_kernelILi128ELi4EZNS0_20cuda_take_put_kernelIsiZZZZZNS0_10put_kernelERNS_14TensorIteratorERKNS_10TensorBaseEbENKUlvE_clEvENKUlvE3_clEvENKUlvE_clEvENKUlvE_clEvEUlRsiE0_EEvS4_S7_RKT1_EUliE_EEvlSE_ --------------------------
	.section	.nv.constant0._ZN2at6native24index_elementwise_kernelILi128ELi4EZNS0_20cuda_take_put_kernelIsiZZZZZNS0_10put_kernelERNS_14TensorIteratorERKNS_10TensorBaseEbENKUlvE_clEvENKUlvE3_clEvENKUlvE_clEvENKUlvE_clEvEUlRsiE0_EEvS4_S7_RKT1_EUliE_EEvlSE_,"a",@progbits
	.sectionflags	@""
	.align	4
.nv.constant0._ZN2at6native24index_elementwise_kernelILi128ELi4EZNS0_20cuda_take_put_kernelIsiZZZZZNS0_10put_kernelERNS_14TensorIteratorERKNS_10TensorBaseEbENKUlvE_clEvENKUlvE3_clEvENKUlvE_clEvENKUlvE_clEvEUlRsiE0_EEvS4_S7_RKT1_EUliE_EEvlSE_:
	.zero		1848


//--------------------- .nv.constant0._ZN2at6native24index_elementwise_kernelILi128ELi4EZNS0_20cuda_take_put_kernelIsiZZZZZNS0_10put_kernelERNS_14TensorIteratorERKNS_10TensorBaseEbENKUlvE_clEvENKUlvE3_clEvENKUlvE_clEvENKUlvE_clEvEUlRsiE_EEvS4_S7_RKT1_EUliE_EEvlSE_ --------------------------
	.section	.nv.constant0._ZN2at6native24index_elementwise_kernelILi128ELi4EZNS0_20cuda_take_put_kernelIsiZZZZZNS0_10put_kernelERNS_14TensorIteratorERKNS_10TensorBaseEbENKUlvE_clEvENKUlvE3_clEvENKUlvE_clEvENKUlvE_clEvEUlRsiE_EEvS4_S7_RKT1_EUliE_EEvlSE_,"a",@progbits
	.sectionflags	@""
	.align	4
.nv.constant0._ZN2at6native24index_elementwise_kernelILi128ELi4EZNS0_20cuda_take_put_kernelIsiZZZZZNS0_10put_kernelERNS_14TensorIteratorERKNS_10TensorBaseEbENKUlvE_clEvENKUlvE3_clEvENKUlvE_clEvENKUlvE_clEvEUlRsiE_EEvS4_S7_RKT1_EUliE_EEvlSE_:
	.zero		1856


//--------------------- .nv.constant0._ZN2at6native24index_elementwise_kernelILi128ELi4EZNS0_20cuda_take_put_kernelIllZZZZZNS0_10put_kernelERNS_14TensorIteratorERKNS_10TensorBaseEbENKUlvE_clEvENKUlvE2_clEvENKUlvE_clEvENKUlvE0_clEvEUlRllE0_EEvS4_S7_RKT1_EUliE_EEvlSE_ --------------------------
	.section	.nv.constant0._ZN2at6native24index_elementwise_kernelILi128ELi4EZNS0_20cuda_take_put_kernelIllZZZZZNS0_10put_kernelERNS_14TensorIteratorERKNS_10TensorBaseEbENKUlvE_clEvENKUlvE2_clEvENKUlvE_clEvENKUlvE0_clEvEUlRllE0_EEvS4_S7_RKT1_EUliE_EEvlSE_,"a",@progbits
	.sectionflags	@""
	.align	4
.nv.constant0._ZN2at6native24index_elementwise_kernelILi128ELi4EZNS0_20cuda_take_put_kernelIllZZZZZNS0_10put_kernelERNS_14TensorIteratorERKNS_10TensorBaseEbENKUlvE_clEvENKUlvE2_clEvENKUlvE_clEvENKUlvE0_clEvEUlRllE0_EEvS4_S7_RKT1_EUliE_EEvlSE_:
	.zero		1856


//--------------------- .nv.constant0._ZN2at6native24index_elementwise_kernelILi128ELi4EZNS0_20cuda_take_put_kernelIllZZZZZNS0_10put_kernelERNS_14TensorIteratorERKNS_10TensorBaseEbENKUlvE_clEvENKUlvE2_clEvENKUlvE_clEvENKUlvE0_clEvEUlRllE_EEvS4_S7_RKT1_EUliE_EEvlSE_ --------------------------
	.section	.nv.constant0._ZN2at6native24index_elementwise_kernelILi128ELi4EZNS0_20cuda_take_put_kernelIllZZZZZNS0_10put_kernelERNS_14TensorIteratorERKNS_10TensorBaseEbENKUlvE_clEvENKUlvE2_clEvENKUlvE_clEvENKUlvE0_clEvEUlRllE_EEvS4_S7_RKT1_EUliE_EEvlSE_,"a",@progbits
	.sectionflags	@""
	.align	4
.nv.constant0._ZN2at6native24index_elementwise_kernelILi128ELi4EZNS0_20cuda_take_put_kernelIllZZZZZNS0_10put_kernelERNS_14TensorIteratorERKNS_10TensorBaseEbENKUlvE_clEvENKUlvE2_clEvENKUlvE_clEvENKUlvE0_clEvEUlRllE_EEvS4_S7_RKT1_EUliE_EEvlSE_:
	.zero		1864


//--------------------- .nv.constant0._ZN2at6native24index_elementwise_kernelILi128ELi4EZNS0_20cuda_take_put_kernelIliZZZZZNS0_10put_kernelERNS_14TensorIteratorERKNS_10TensorBaseEbENKUlvE_clEvENKUlvE2_clEvENKUlvE_clEvENKUlvE_clEvEUlRliE0_EEvS4_S7_RKT1_EUliE_EEvlSE_ --------------------------
	.section	.nv.constant0._ZN2at6native24index_elementwise_kernelILi128ELi4EZNS0_20cuda_take_put_kernelIliZZZZZNS0_10put_kernelERNS_14TensorIteratorERKNS_10TensorBaseEbENKUlvE_clEvENKUlvE2_clEvENKUlvE_clEvENKUlvE_clEvEUlRliE0_EEvS4_S7_RKT1_EUliE_EEvlSE_,"a",@progbits
	.sectionflags	@""
	.align	4
.nv.constant0._ZN2at6native24index_elementwise_kernelILi128ELi4EZNS0_20cuda_take_put_kernelIliZZZZZNS0_10put_kernelERNS_14TensorIteratorERKNS_10TensorBaseEbENKUlvE_clEvENKUlvE2_clEvENKUlvE_clEvENKUlvE_clEvEUlRliE0_EEvS4_S7_RKT1_EUliE_EEvlSE_:
	.zero		1848


//--------------------- .nv.constant0._ZN2at6native24index_elementwise_kernelILi128ELi4EZNS0_20cuda_take_put_kernelIliZZZZZNS0_10put_kernelERNS_14TensorIteratorERKNS_10TensorBaseEbENKUlvE_clEvENKUlvE2_clEvENKUlvE_clEvENKUlvE_clEvEUlRliE_EEvS4_S7_RKT1_EUliE_EEvlSE_ --------------------------
	.section	.nv.constant0._ZN2at6native24index_elementwise_kernelILi128ELi4EZNS0_20cuda_take_put_kernelIliZZZZZNS0_10put_kernelERNS_14TensorIteratorERKNS_10TensorBaseEbENKUlvE_clEvENKUlvE2_clEvENKUlvE_clEvENKUlvE_clEvEUlRliE_EEvS4_S7_RKT1_EUliE_EEvlSE_,"a",@progbits
	.sectionflags	@""
	.align	4
.nv.constant0._ZN2at6native24index_elementwise_kernelILi128ELi4EZNS0_20cuda_take_put_kernelIliZZZZZNS0_10put_kernelERNS_14TensorIteratorERKNS_10TensorBaseEbENKUlvE_clEvENKUlvE2_clEvENKUlvE_clEvENKUlvE_clEvEUlRliE_EEvS4_S7_RKT1_EUliE_EEvlSE_:
	.zero		1856


//--------------------- .nv.constant0._ZN2at6native24index_elementwise_kernelILi128ELi4EZNS0_20cuda_take_put_kernelIilZZZZZNS0_10put_kernelERNS_14TensorIteratorERKNS_10TensorBaseEbENKUlvE_clEvENKUlvE1_clEvENKUlvE_clEvENKUlvE0_clEvEUlRilE0_EEvS4_S7_RKT1_EUliE_EEvlSE_ --------------------------
	.section	.nv.constant0._ZN2at6native24index_elementwise_kernelILi128ELi4EZNS0_20cuda_take_put_kernelIilZZZZZNS0_10put_kernelERNS_14TensorIteratorERKNS_10TensorBaseEbENKUlvE_clEvENKUlvE1_clEvENKUlvE_clEvENKUlvE0_clEvEUlRilE0_EEvS4_S7_RKT1_EUliE_EEvlSE_,"a",@progbits
	.sectionflags	@""
	.align	4
.nv.constant0._ZN2at6native24index_elementwise_kernelILi128ELi4EZNS0_20cuda_take_put_kernelIilZZZZZNS0_10put_kernelERNS_14TensorIteratorERKNS_10TensorBaseEbENKUlvE_clEvENKUlvE1_clEvENKUlvE_clEvENKUlvE0_clEvEUlRilE0_EEvS4_S7_RKT1_EUliE_EEvlSE_:
	.zero		1856


//--------------------- .nv.constant0._ZN2at6native24index_elementwise_kernelILi128ELi4EZNS0_20cuda_take_put_kernelIilZZZZZNS0_10put_kernelERNS_14TensorIteratorERKNS_10TensorBaseEbENKUlvE_clEvENKUlvE1_clEvENKUlvE_clEvENKUlvE0_clEvEUlRilE_EEvS4_S7_RKT1_EUliE_EEvlSE_ --------------------------
	.section	.nv.constant0._ZN2at6native24index_elementwise_kernelILi128ELi4EZNS0_20cuda_take_put_kernelIilZZZZZNS0_10put_kernelERNS_14TensorIteratorERKNS_10TensorBaseEbENKUlvE_clEvENKUlvE1_clEvENKUlvE_clEvENKUlvE0_clEvEUlRilE_EEvS4_S7_RKT1_EUliE_EEvlSE_,"a",@progbits
	.sectionflags	@""
	.align	4
.nv.constant0._ZN2at6native24index_elementwise_kernelILi128ELi4EZNS0_20cuda_take_put_kernelIilZZZZZNS0_10put_kernelERNS_14TensorIteratorERKNS_10TensorBaseEbENKUlvE_clEvENKUlvE1_clEvENKUlvE_clEvENKUlvE0_clEvEUlRilE_EEvS4_S7_RKT1_EUliE_EEvlSE_:
	.zero		1864


//--------------------- .nv.constant0._ZN2at6native24index_elementwise_kernelILi128ELi4EZNS0_20cuda_take_put_kernelIiiZZZZZNS0_10put_kernelERNS_14TensorIteratorERKNS_10TensorBaseEbENKUlvE_clEvENKUlvE1_clEvENKUlvE_clEvENKUlvE_clEvEUlRiiE0_EEvS4_S7_RKT1_EUliE_EEvlSE_ --------------------------
	.section	.nv.constant0._ZN2at6native24index_elementwise_kernelILi128ELi4EZNS0_20cuda_take_put_kernelIiiZZZZZNS0_10put_kernelERNS_14TensorIteratorERKNS_10TensorBaseEbENKUlvE_clEvENKUlvE1_clEvENKUlvE_clEvENKUlvE_clEvEUlRiiE0_EEvS4_S7_RKT1_EUliE_EEvlSE_,"a",@progbits
	.sectionflags	@""
	.align	4
.nv.constant0._ZN2at6native24index_elementwise_kernelILi128ELi4EZNS0_20cuda_take_put_kernelIiiZZZZZNS0_10put_kernelERNS_14TensorIteratorERKNS_10TensorBaseEbENKUlvE_clEvENKUlvE1_clEvENKUlvE_clEvENKUlvE_clEvEUlRiiE0_EEvS4_S7_RKT1_EUliE_EEvlSE_:
	.zero		1848


//--------------------- .nv.constant0._ZN2at6native24index_elementwise_kernelILi128ELi4EZNS0_20cuda_take_put_kernelIiiZZZZZNS0_10put_kernelERNS_14TensorIteratorERKNS_10TensorBaseEbENKUlvE_clEvENKUlvE1_clEvENKUlvE_clEvENKUlvE_clEvEUlRiiE_EEvS4_S7_RKT1_EUliE_EEvlSE_ --------------------------
	.section	.nv.constant0._ZN2at6native24index_elementwise_kernelILi128ELi4EZNS0_20cuda_take_put_kernelIiiZZZZZNS0_10put_kernelERNS_14TensorIteratorERKNS_10TensorBaseEbENKUlvE_clEvENKUlvE1_clEvENKUlvE_clEvENKUlvE_clEvEUlRiiE_EEvS4_S7_RKT1_EUliE_EEvlSE_,"a",@progbits
	.sectionflags	@""
	.align	4
.nv.constant0._ZN2at6native24index_elementwise_kernelILi128ELi4EZNS0_20cuda_take_put_kernelIiiZZZZZNS0_10put_kernelERNS_14TensorIteratorERKNS_10TensorBaseEbENKUlvE_clEvENKUlvE1_clEvENKUlvE_clEvENKUlvE_clEvEUlRiiE_EEvS4_S7_RKT1_EUliE_EEvlSE_:
	.zero		1856


//--------------------- .nv.constant0._ZN2at6native24index_elementwise_kernelILi128ELi4EZNS0_20cuda_take_put_kernelIalZZZZZNS0_10put_kernelERNS_14TensorIteratorERKNS_10TensorBaseEbENKUlvE_clEvENKUlvE0_clEvENKUlvE_clEvENKUlvE0_clEvEUlRalE0_EEvS4_S7_RKT1_EUliE_EEvlSE_ --------------------------
	.section	.nv.constant0._ZN2at6native24index_elementwise_kernelILi128ELi4EZNS0_20cuda_take_put_kernelIalZZZZZNS0_10put_kernelERNS_14TensorIteratorERKNS_10TensorBaseEbENKUlvE_clEvENKUlvE0_clEvENKUlvE_clEvENKUlvE0_clEvEUlRalE0_EEvS4_S7_RKT1_EUliE_EEvlSE_,"a",@progbits
	.sectionflags	@""
	.align	4
.nv.constant0._ZN2at6native24index_elementwise_kernelILi128ELi4EZNS0_20cuda_take_put_kernelIalZZZZZNS0_10put_kernelERNS_14TensorIteratorERKNS_10TensorBaseEbENKUlvE_clEvENKUlvE0_clEvENKUlvE_clEvENKUlvE0_clEvEUlRalE0_EEvS4_S7_RKT1_EUliE_EEvlSE_:
	.zero		1856


//--------------------- .nv.constant0._ZN2at6native24index_elementwise_kernelILi128ELi4EZNS0_20cuda_take_put_kernelIalZZZZZNS0_10put_kernelERNS_14TensorIteratorERKNS_10TensorBaseEbENKUlvE_clEvENKUlvE0_clEvENKUlvE_clEvENKUlvE0_clEvEUlRalE_EEvS4_S7_RKT1_EUliE_EEvlSE_ --------------------------
	.section	.nv.constant0._ZN2at6native24index_elementwise_kernelILi128ELi4EZNS0_20cuda_take_put_kernelIalZZZZZNS0_10put_kernelERNS_14TensorIteratorERKNS_10TensorBaseEbENKUlvE_clEvENKUlvE0_clEvENKUlvE_clEvENKUlvE0_clEvEUlRalE_EEvS4_S7_RKT1_EUliE_EEvlSE_,"a",@progbits
	.sectionflags	@""
	.align	4
.nv.constant0._ZN2at6native24index_elementwise_kernelILi128ELi4EZNS0_20cuda_take_put_kernelIalZZZZZNS0_10put_kernelERNS_14TensorIteratorERKNS_10TensorBaseEbENKUlvE_clEvENKUlvE0_clEvENKUlvE_clEvENKUlvE0_clEvEUlRalE_EEvS4_S7_RKT1_EUliE_EEvlSE_:
	.zero		1864


//--------------------- .nv.constant0._ZN2at6native24index_elementwise_kernelILi128ELi4EZNS0_20cuda_take_put_kernelIaiZZZZZNS0_10put_kernelERNS_14TensorIteratorERKNS_10TensorBaseEbENKUlvE_clEvENKUlvE0_clEvENKUlvE_clEvENKUlvE_clEvEUlRaiE0_EEvS4_S7_RKT1_EUliE_EEvlSE_ --------------------------
	.section	.nv.constant0._ZN2at6native24index_elementwise_kernelILi128ELi4EZNS0_20cuda_take_put_kernelIaiZZZZZNS0_10put_kernelERNS_14TensorIteratorERKNS_10TensorBaseEbENKUlvE_clEvENKUlvE0_clEvENKUlvE_clEvENKUlvE_clEvEUlRaiE0_EEvS4_S7_RKT1_EUliE_EEvlSE_,"a",@progbits
	.sectionflags	@""
	.align	4
.nv.constant0._ZN2at6native24index_elementwise_kernelILi128ELi4EZNS0_20cuda_take_put_kernelIaiZZZZZNS0_10put_kernelERNS_14TensorIteratorERKNS_10TensorBaseEbENKUlvE_clEvENKUlvE0_clEvENKUlvE_clEvENKUlvE_clEvEUlRaiE0_EEvS4_S7_RKT1_EUliE_EEvlSE_:
	.zero		1848


//--------------------- .nv.constant0._ZN2at6native24index_elementwise_kernelILi128ELi4EZNS0_20cuda_take_put_kernelIaiZZZZZNS0_10put_kernelERNS_14TensorIteratorERKNS_10TensorBaseEbENKUlvE_clEvENKUlvE0_clEvENKUlvE_clEvENKUlvE_clEvEUlRaiE_EEvS4_S7_RKT1_EUliE_EEvlSE_ --------------------------
	.section	.nv.constant0._ZN2at6native24index_elementwise_kernelILi128ELi4EZNS0_20cuda_take_put_kernelIaiZZZZZNS0_10put_kernelERNS_14TensorIteratorERKNS_10TensorBaseEbENKUlvE_clEvENKUlvE0_clEvENKUlvE_clEvENKUlvE_clEvEUlRaiE_EEvS4_S7_RKT1_EUliE_EEvlSE_,"a",@progbits
	.sectionflags	@""
	.align	4
.nv.constant0._ZN2at6native24index_elementwise_kernelILi128ELi4EZNS0_20cuda_take_put_kernelIaiZZZZZNS0_10put_kernelERNS_14TensorIteratorERKNS_10TensorBaseEbENKUlvE_clEvENKUlvE0_clEvENKUlvE_clEvENKUlvE_clEvEUlRaiE_EEvS4_S7_RKT1_EUliE_EEvlSE_:
	.zero		1856


//--------------------- .nv.constant0._ZN2at6native24index_elementwise_kernelILi128ELi4EZNS0_20cuda_take_put_kernelIhlZZZZZNS0_10put_kernelERNS_14TensorIteratorERKNS_10TensorBaseEbENKUlvE_clEvENKUlvE_clEvENKUlvE_clEvENKUlvE0_clEvEUlRhlE0_EEvS4_S7_RKT1_EUliE_EEvlSE_ --------------------------
	.section	.nv.constant0._ZN2at6native24index_elementwise_kernelILi128ELi4EZNS0_20cuda_take_put_kernelIhlZZZZZNS0_10put_kernelERNS_14TensorIteratorERKNS_10TensorBaseEbENKUlvE_clEvENKUlvE_clEvENKUlvE_clEvENKUlvE0_clEvEUlRhlE0_EEvS4_S7_RKT1_EUliE_EEvlSE_,"a",@progbits
	.sectionflags	@""
	.align	4
.nv.constant0._ZN2at6native24index_elementwise_kernelILi128ELi4EZNS0_20cuda_take_put_kernelIhlZZZZZNS0_10put_kernelERNS_14TensorIteratorERKNS_10TensorBaseEbENKUlvE_clEvENKUlvE_clEvENKUlvE_clEvENKUlvE0_clEvEUlRhlE0_EEvS4_S7_RKT1_EUliE_EEvlSE_:
	.zero		1856


//--------------------- .nv.constant0._ZN2at6native24index_elementwise_kernelILi128ELi4EZNS0_20cuda_take_put_kernelIhlZZZZZNS0_10put_kernelERNS_14TensorIteratorERKNS_10TensorBaseEbENKUlvE_clEvENKUlvE_clEvENKUlvE_clEvENKUlvE0_clEvEUlRhlE_EEvS4_S7_RKT1_EUliE_EEvlSE_ --------------------------
	.section	.nv.constant0._ZN2at6native24index_elementwise_kernelILi128ELi4EZNS0_20cuda_take_put_kernelIhlZZZZZNS0_10put_kernelERNS_14TensorIteratorERKNS_10TensorBaseEbENKUlvE_clEvENKUlvE_clEvENKUlvE_clEvENKUlvE0_clEvEUlRhlE_EEvS4_S7_RKT1_EUliE_EEvlSE_,"a",@progbits
	.sectionflags	@""
	.align	4
.nv.constant0._ZN2at6native24index_elementwise_kernelILi128ELi4EZNS0_20cuda_take_put_kernelIhlZZZZZNS0_10put_kernelERNS_14TensorIteratorERKNS_10TensorBaseEbENKUlvE_clEvENKUlvE_clEvENKUlvE_clEvENKUlvE0_clEvEUlRhlE_EEvS4_S7_RKT1_EUliE_EEvlSE_:
	.zero		1864


//--------------------- .nv.constant0._ZN2at6native24index_elementwise_kernelILi128ELi4EZNS0_20cuda_take_put_kernelIhiZZZZZNS0_10put_kernelERNS_14TensorIteratorERKNS_10TensorBaseEbENKUlvE_clEvENKUlvE_clEvENKUlvE_clEvENKUlvE_clEvEUlRhiE0_EEvS4_S7_RKT1_EUliE_EEvlSE_ --------------------------
	.section	.nv.constant0._ZN2at6native24index_elementwise_kernelILi128ELi4EZNS0_20cuda_take_put_kernelIhiZZZZZNS0_10put_kernelERNS_14TensorIteratorERKNS_10TensorBaseEbENKUlvE_clEvENKUlvE_clEvENKUlvE_clEvENKUlvE_clEvEUlRhiE0_EEvS4_S7_RKT1_EUliE_EEvlSE_,"a",@progbits
	.sectionflags	@""
	.align	4
.nv.constant0._ZN2at6native24index_elementwise_kernelILi128ELi4EZNS0_20cuda_take_put_kernelIhiZZZZZNS0_10put_kernelERNS_14TensorIteratorERKNS_10TensorBaseEbENKUlvE_clEvENKUlvE_clEvENKUlvE_clEvENKUlvE_clEvEUlRhiE0_EEvS4_S7_RKT1_EUliE_EEvlSE_:
	.zero		1848


//--------------------- .nv.constant0._ZN2at6native24index_elementwise_kernelILi128ELi4EZNS0_20cuda_take_put_kernelIhiZZZZZNS0_10put_kernelERNS_14TensorIteratorERKNS_10TensorBaseEbENKUlvE_clEvENKUlvE_clEvENKUlvE_clEvENKUlvE_clEvEUlRhiE_EEvS4_S7_RKT1_EUliE_EEvlSE_ --------------------------
	.section	.nv.constant0._ZN2at6native24index_elementwise_kernelILi128ELi4EZNS0_20cuda_take_put_kernelIhiZZZZZNS0_10put_kernelERNS_14TensorIteratorERKNS_10TensorBaseEbENKUlvE_clEvENKUlvE_clEvENKUlvE_clEvENKUlvE_clEvEUlRhiE_EEvS4_S7_RKT1_EUliE_EEvlSE_,"a",@progbits
	.sectionflags	@""
	.align	4
.nv.constant0._ZN2at6native24index_elementwise_kernelILi128ELi4EZNS0_20cuda_take_put_kernelIhiZZZZZNS0_10put_kernelERNS_14TensorIteratorERKNS_10TensorBaseEbENKUlvE_clEvENKUlvE_clEvENKUlvE_clEvENKUlvE_clEvEUlRhiE_EEvS4_S7_RKT1_EUliE_EEvlSE_:
	.zero		1856


//--------------------- .nv.constant0._ZN2at6native24index_elementwise_kernelILi128ELi4EZNS0_16gpu_index_kernelIZZZNS0_31index_put_kernel_quantized_cudaERNS_14TensorIteratorEN3c108ArrayRefIlEES7_bdiENKUlvE_clEvENKUlvE3_clEvEUlPcPKclE_EEvRNS_18TensorIteratorBaseES7_S7_RKT_bEUliE_EEvlT1_ --------------------------
	.section	.nv.constant0._ZN2at6native24index_elementwise_kernelILi128ELi4EZNS0_16gpu_index_kernelIZZZNS0_31index_put_kernel_quantized_cudaERNS_14TensorIteratorEN3c108ArrayRefIlEES7_bdiENKUlvE_clEvENKUlvE3_clEvEUlPcPKclE_EEvRNS_18TensorIteratorBaseES7_S7_RKT_bEUliE_EEvlT1_,"a",@progbits
	.sectionflags	@""
	.align	4
.nv.constant0._ZN2at6native24index_elementwise_kernelILi128ELi4EZNS0_16gpu_index_kernelIZZZNS0_31index_put_kernel_quantized_cudaERNS_14TensorIteratorEN3c108ArrayRefIlEES7_bdiENKUlvE_clEvENKUlvE3_clEvEUlPcPKclE_EEvRNS_18TensorIteratorBaseES7_S7_RKT_bEUliE_EEvlT1_:
	.zero		2160


//--------------------- .nv.constant0._ZN2at6native24index_elementwise_kernelILi128ELi4EZNS0_16gpu_index_kernelIZZZNS0_31index_put_kernel_quantized_cudaERNS_14TensorIteratorEN3c108ArrayRefIlEES7_bdiENKUlvE_clEvENKUlvE2_clEvEUlPcPKclE_EEvRNS_18TensorIteratorBaseES7_S7_RKT_bEUliE_EEvlT1_ --------------------------
	.section	.nv.constant0._ZN2at6native24index_elementwise_kernelILi128ELi4EZNS0_16gpu_index_kernelIZZZNS0_31index_put_kernel_quantized_cudaERNS_14TensorIteratorEN3c108ArrayRefIlEES7_bdiENKUlvE_clEvENKUlvE2_clEvEUlPcPKclE_EEvRNS_18TensorIteratorBaseES7_S7_RKT_bEUliE_EEvlT1_,"a",@progbits
	.sectionflags	@""
	.align	4
.nv.constant0._ZN2at6native24index_elementwise_kernelILi128ELi4EZNS0_16gpu_index_kernelIZZZNS0_31index_put_kernel_quantized_cudaERNS_14TensorIteratorEN3c108ArrayRefIlEES7_bdiENKUlvE_clEvENKUlvE2_clEvEUlPcPKclE_EEvRNS_18TensorIteratorBaseES7_S7_RKT_bEUliE_EEvlT1_:
	.zero		2160


//--------------------- .nv.constant0._ZN2at6native24index_elementwise_kernelILi128ELi4EZNS0_16gpu_index_kernelIZZZNS0_31index_put_kernel_quantized_cudaERNS_14TensorIteratorEN3c108ArrayRefIlEES7_bdiENKUlvE_clEvENKUlvE1_clEvEUlPcPKclE_EEvRNS_18TensorIteratorBaseES7_S7_RKT_bEUliE_EEvlT1_ --------------------------
	.section	.nv.constant0._ZN2at6native24index_elementwise_kernelILi128ELi4EZNS0_16gpu_index_kernelIZZZNS0_31index_put_kernel_quantized_cudaERNS_14TensorIteratorEN3c108ArrayRefIlEES7_bdiENKUlvE_clEvENKUlvE1_clEvEUlPcPKclE_EEvRNS_18TensorIteratorBaseES7_S7_RKT_bEUliE_EEvlT1_,"a",@progbits
	.sectionflags	@""
	.align	4
.nv.constant0._ZN2at6native24index_elementwise_kernelILi128ELi4EZNS0_16gpu_index_kernelIZZZNS0_31index_put_kernel_quantized_cudaERNS_14TensorIteratorEN3c108ArrayRefIlEES7_bdiENKUlvE_clEvENKUlvE1_clEvEUlPcPKclE_EEvRNS_18TensorIteratorBaseES7_S7_RKT_bEUliE_EEvlT1_:
	.zero		2160


//--------------------- .nv.constant0._ZN2at6native24index_elementwise_kernelILi128ELi4EZNS0_16gpu_index_kernelIZZZNS0_31index_put_kernel_quantized_cudaERNS_14TensorIteratorEN3c108ArrayRefIlEES7_bdiENKUlvE_clEvENKUlvE0_clEvEUlPcPKclE_EEvRNS_18TensorIteratorBaseES7_S7_RKT_bEUliE_EEvlT1_ --------------------------
	.section	.nv.constant0._ZN2at6native24index_elementwise_kernelILi128ELi4EZNS0_16gpu_index_kernelIZZZNS0_31index_put_kernel_quantized_cudaERNS_14TensorIteratorEN3c108ArrayRefIlEES7_bdiENKUlvE_clEvENKUlvE0_clEvEUlPcPKclE_EEvRNS_18TensorIteratorBaseES7_S7_RKT_bEUliE_EEvlT1_,"a",@progbits
	.sectionflags	@""
	.align	4
.nv.constant0._ZN2at6native24index_elementwise_kernelILi128ELi4EZNS0_16gpu_index_kernelIZZZNS0_31index_put_kernel_quantized_cudaERNS_14TensorIteratorEN3c108ArrayRefIlEES7_bdiENKUlvE_clEvENKUlvE0_clEvEUlPcPKclE_EEvRNS_18TensorIteratorBaseES7_S7_RKT_bEUliE_EEvlT1_:
	.zero		2160


//--------------------- .nv.constant0._ZN2at6native24index_elementwise_kernelILi128ELi4EZNS0_16gpu_index_kernelIZZZNS0_31index_put_kernel_quantized_cudaERNS_14TensorIteratorEN3c108ArrayRefIlEES7_bdiENKUlvE_clEvENKUlvE_clEvEUlPcPKclE_EEvRNS_18TensorIteratorBaseES7_S7_RKT_bEUliE_EEvlT1_ --------------------------
	.section	.nv.constant0._ZN2at6native24index_elementwise_kernelILi128ELi4EZNS0_16gpu_index_kernelIZZZNS0_31index_put_kernel_quantized_cudaERNS_14TensorIteratorEN3c108ArrayRefIlEES7_bdiENKUlvE_clEvENKUlvE_clEvEUlPcPKclE_EEvRNS_18TensorIteratorBaseES7_S7_RKT_bEUliE_EEvlT1_,"a",@progbits
	.sectionflags	@""
	.align	4
.nv.constant0._ZN2at6native24index_elementwise_kernelILi128ELi4EZNS0_16gpu_index_kernelIZZZNS0_31index_put_kernel_quantized_cudaERNS_14TensorIteratorEN3c108ArrayRefIlEES7_bdiENKUlvE_clEvENKUlvE_clEvEUlPcPKclE_EEvRNS_18TensorIteratorBaseES7_S7_RKT_bEUliE_EEvlT1_:
	.zero		2160


//--------------------- .nv.constant0._ZN2at6native24index_elementwise_kernelILi128ELi4EZNS0_16gpu_index_kernelIZNS0_21index_put_kernel_implINS0_10OpaqueTypeILi16EEEEEvRNS_14TensorIteratorEN3c108ArrayRefIlEESA_EUlPcPKclE_EEvRNS_18TensorIteratorBaseESA_SA_RKT_bEUliE_EEvlT1_ --------------------------
	.section	.nv.constant0._ZN2at6native24index_elementwise_kernelILi128ELi4EZNS0_16gpu_index_kernelIZNS0_21index_put_kernel_implINS0_10OpaqueTypeILi16EEEEEvRNS_14TensorIteratorEN3c108ArrayRefIlEESA_EUlPcPKclE_EEvRNS_18TensorIteratorBaseESA_SA_RKT_bEUliE_EEvlT1_,"a",@progbits
	.sectionflags	@""
	.align	4
.nv.constant0._ZN2at6native24index_elementwise_kernelILi128ELi4EZNS0_16gpu_index_kernelIZNS0_21index_put_kernel_implINS0_10OpaqueTypeILi16EEEEEvRNS_14TensorIteratorEN3c108ArrayRefIlEESA_EUlPcPKclE_EEvRNS_18TensorIteratorBaseESA_SA_RKT_bEUliE_EEvlT1_:
	.zero		2144


//--------------------- .nv.constant0._ZN2at6native24index_elementwise_kernelILi128ELi4EZNS0_16gpu_index_kernelIZNS0_21index_put_kernel_implINS0_10OpaqueTypeILi2EEEEEvRNS_14TensorIteratorEN3c108ArrayRefIlEESA_EUlPcPKclE_EEvRNS_18TensorIteratorBaseESA_SA_RKT_bEUliE_EEvlT1_ --------------------------
	.section	.nv.constant0._ZN2at6native24index_elementwise_kernelILi128ELi4EZNS0_16gpu_index_kernelIZNS0_21index_put_kernel_implINS0_10OpaqueTypeILi2EEEEEvRNS_14TensorIteratorEN3c108ArrayRefIlEESA_EUlPcPKclE_EEvRNS_18TensorIteratorBaseESA_SA_RKT_bEUliE_EEvlT1_,"a",@progbits
	.sectionflags	@""
	.align	4
.nv.constant0._ZN2at6native24index_elementwise_kernelILi128ELi4EZNS0_16gpu_index_kernelIZNS0_21index_put_kernel_implINS0_10OpaqueTypeILi2EEEEEvRNS_14TensorIteratorEN3c108ArrayRefIlEESA_EUlPcPKclE_EEvRNS_18TensorIteratorBaseESA_SA_RKT_bEUliE_EEvlT1_:
	.zero		2144


//--------------------- .nv.constant0._ZN2at6native24index_elementwise_kernelILi128ELi4EZNS0_16gpu_index_kernelIZNS0_21index_put_kernel_implINS0_10OpaqueTypeILi8EEEEEvRNS_14TensorIteratorEN3c108ArrayRefIlEESA_EUlPcPKclE_EEvRNS_18TensorIteratorBaseESA_SA_RKT_bEUliE_EEvlT1_ --------------------------
	.section	.nv.constant0._ZN2at6native24index_elementwise_kernelILi128ELi4EZNS0_16gpu_index_kernelIZNS0_21index_put_kernel_implINS0_10OpaqueTypeILi8EEEEEvRNS_14TensorIteratorEN3c108ArrayRefIlEESA_EUlPcPKclE_EEvRNS_18TensorIteratorBaseESA_SA_RKT_bEUliE_EEvlT1_,"a",@progbits
	.sectionflags	@""
	.align	4
.nv.constant0._ZN2at6native24index_elementwise_kernelILi128ELi4EZNS0_16gpu_index_kernelIZNS0_21index_put_kernel_implINS0_10OpaqueTypeILi8EEEEEvRNS_14TensorIteratorEN3c108ArrayRefIlEESA_EUlPcPKclE_EEvRNS_18TensorIteratorBaseESA_SA_RKT_bEUliE_EEvlT1_:
	.zero		2144


//--------------------- .nv.constant0._ZN2at6native24index_elementwise_kernelILi128ELi4EZNS0_16gpu_index_kernelIZNS0_21index_put_kernel_implINS0_10OpaqueTypeILi4EEEEEvRNS_14TensorIteratorEN3c108ArrayRefIlEESA_EUlPcPKclE_EEvRNS_18TensorIteratorBaseESA_SA_RKT_bEUliE_EEvlT1_ --------------------------
	.section	.nv.constant0._ZN2at6native24index_elementwise_kernelILi128ELi4EZNS0_16gpu_index_kernelIZNS0_21index_put_kernel_implINS0_10OpaqueTypeILi4EEEEEvRNS_14TensorIteratorEN3c108ArrayRefIlEESA_EUlPcPKclE_EEvRNS_18TensorIteratorBaseESA_SA_RKT_bEUliE_EEvlT1_,"a",@progbits
	.sectionflags	@""
	.align	4
.nv.constant0._ZN2at6native24index_elementwise_kernelILi128ELi4EZNS0_16gpu_index_kernelIZNS0_21index_put_kernel_implINS0_10OpaqueTypeILi4EEEEEvRNS_14TensorIteratorEN3c108ArrayRefIlEESA_EUlPcPKclE_EEvRNS_18TensorIteratorBaseESA_SA_RKT_bEUliE_EEvlT1_:
	.zero		2144


//--------------------- .nv.constant0._ZN2at6native24index_elementwise_kernelILi128ELi4EZNS0_16gpu_index_kernelIZNS0_21index_put_kernel_implINS0_10OpaqueTypeILi1EEEEEvRNS_14TensorIteratorEN3c108ArrayRefIlEESA_EUlPcPKclE_EEvRNS_18TensorIteratorBaseESA_SA_RKT_bEUliE_EEvlT1_ --------------------------
	.section	.nv.constant0._ZN2at6native24index_elementwise_kernelILi128ELi4EZNS0_16gpu_index_kernelIZNS0_21index_put_kernel_implINS0_10OpaqueTypeILi1EEEEEvRNS_14TensorIteratorEN3c108ArrayRefIlEESA_EUlPcPKclE_EEvRNS_18TensorIteratorBaseESA_SA_RKT_bEUliE_EEvlT1_,"a",@progbits
	.sectionflags	@""
	.align	4
.nv.constant0._ZN2at6native24index_elementwise_kernelILi128ELi4EZNS0_16gpu_index_kernelIZNS0_21index_put_kernel_implINS0_10OpaqueTypeILi1EEEEEvRNS_14TensorIteratorEN3c108ArrayRefIlEESA_EUlPcPKclE_EEvRNS_18TensorIteratorBaseESA_SA_RKT_bEUliE_EEvlT1_:
	.zero		2144


//--------------------- .nv.constant0._ZN2at6native24index_elementwise_kernelILi128ELi4EZNS0_22index_copy_kernel_implINS0_10OpaqueTypeILi16EEEEEvRNS_14TensorIteratorElllEUliE_EEvlT1_ --------------------------
	.section	.nv.constant0._ZN2at6native24index_elementwise_kernelILi128ELi4EZNS0_22index_copy_kernel_implINS0_10OpaqueTypeILi16EEEEEvRNS_14TensorIteratorElllEUliE_EEvlT1_,"a",@progbits
	.sectionflags	@""
	.align	4
.nv.constant0._ZN2at6native24index_elementwise_kernelILi128ELi4EZNS0_22index_copy_kernel_implINS0_10OpaqueTypeILi16EEEEEvRNS_14TensorIteratorElllEUliE_EEvlT1_:
	.zero		1552


//--------------------- .nv.constant0._ZN2at6native24index_elementwise_kernelILi128ELi4EZNS0_22index_copy_kernel_implINS0_10OpaqueTypeILi2EEEEEvRNS_14TensorIteratorElllEUliE_EEvlT1_ --------------------------
	.section	.nv.constant0._ZN2at6native24index_elementwise_kernelILi128ELi4EZNS0_22index_copy_kernel_implINS0_10OpaqueTypeILi2EEEEEvRNS_14TensorIteratorElllEUliE_EEvlT1_,"a",@progbits
	.sectionflags	@""
	.align	4
.nv.constant0._ZN2at6native24index_elementwise_kernelILi128ELi4EZNS0_22index_copy_kernel_implINS0_10OpaqueTypeILi2EEEEEvRNS_14TensorIteratorElllEUliE_EEvlT1_:
	.zero		1552


//--------------------- .nv.constant0._ZN2at6native24index_elementwise_kernelILi128ELi4EZNS0_22index_copy_kernel_implINS0_10OpaqueTypeILi8EEEEEvRNS_14TensorIteratorElllEUliE_EEvlT1_ --------------------------
	.section	.nv.constant0._ZN2at6native24index_elementwise_kernelILi128ELi4EZNS0_22index_copy_kernel_implINS0_10OpaqueTypeILi8EEEEEvRNS_14TensorIteratorElllEUliE_EEvlT1_,"a",@progbits
	.sectionflags	@""
	.align	4
.nv.constant0._ZN2at6native24index_elementwise_kernelILi128ELi4EZNS0_22index_copy_kernel_implINS0_10OpaqueTypeILi8EEEEEvRNS_14TensorIteratorElllEUliE_EEvlT1_:
	.zero		1552


//--------------------- .nv.constant0._ZN2at6native24index_elementwise_kernelILi128ELi4EZNS0_22index_copy_kernel_implINS0_10OpaqueTypeILi4EEEEEvRNS_14TensorIteratorElllEUliE_EEvlT1_ --------------------------
	.section	.nv.constant0._ZN2at6native24index_elementwise_kernelILi128ELi4EZNS0_22index_copy_kernel_implINS0_10OpaqueTypeILi4EEEEEvRNS_14TensorIteratorElllEUliE_EEvlT1_,"a",@progbits
	.sectionflags	@""
	.align	4
.nv.constant0._ZN2at6native24index_elementwise_kernelILi128ELi4EZNS0_22index_copy_kernel_implINS0_10OpaqueTypeILi4EEEEEvRNS_14TensorIteratorElllEUliE_EEvlT1_:
	.zero		1552


//--------------------- .nv.constant0._ZN2at6native24index_elementwise_kernelILi128ELi4EZNS0_22index_copy_kernel_implINS0_10OpaqueTypeILi1EEEEEvRNS_14TensorIteratorElllEUliE_EEvlT1_ --------------------------
	.section	.nv.constant0._ZN2at6native24index_elementwise_kernelILi128ELi4EZNS0_22index_copy_kernel_implINS0_10OpaqueTypeILi1EEEEEvRNS_14TensorIteratorElllEUliE_EEvlT1_,"a",@progbits
	.sectionflags	@""
	.align	4
.nv.constant0._ZN2at6native24index_elementwise_kernelILi128ELi4EZNS0_22index_copy_kernel_implINS0_10OpaqueTypeILi1EEEEEvRNS_14TensorIteratorElllEUliE_EEvlT1_:
	.zero		1552


//--------------------- .nv.constant0._ZN2at6native24index_elementwise_kernelILi128ELi4EZNS0_22index_fill_kernel_implINS0_10OpaqueTypeILi16EEEEEvRNS_14TensorIteratorElllT_EUliE_EEvlT1_ --------------------------
	.section	.nv.constant0._ZN2at6native24index_elementwise_kernelILi128ELi4EZNS0_22index_fill_kernel_implINS0_10OpaqueTypeILi16EEEEEvRNS_14TensorIteratorElllT_EUliE_EEvlT1_,"a",@progbits
	.sectionflags	@""
	.align	4
.nv.constant0._ZN2at6native24index_elementwise_kernelILi128ELi4EZNS0_22index_fill_kernel_implINS0_10OpaqueTypeILi16EEEEEvRNS_14TensorIteratorElllT_EUliE_EEvlT1_:
	.zero		1472


//--------------------- .nv.constant0._ZN2at6native24index_elementwise_kernelILi128ELi4EZNS0_22index_fill_kernel_implINS0_10OpaqueTypeILi2EEEEEvRNS_14TensorIteratorElllT_EUliE_EEvlT1_ --------------------------
	.section	.nv.constant0._ZN2at6native24index_elementwise_kernelILi128ELi4EZNS0_22index_fill_kernel_implINS0_10OpaqueTypeILi2EEEEEvRNS_14TensorIteratorElllT_EUliE_EEvlT1_,"a",@progbits
	.sectionflags	@""
	.align	4
.nv.constant0._ZN2at6native24index_elementwise_kernelILi128ELi4EZNS0_22index_fill_kernel_implINS0_10OpaqueTypeILi2EEEEEvRNS_14TensorIteratorElllT_EUliE_EEvlT1_:
	.zero		1448


//--------------------- .nv.constant0._ZN2at6native24index_elementwise_kernelILi128ELi4EZNS0_22index_fill_kernel_implINS0_10OpaqueTypeILi8EEEEEvRNS_14TensorIteratorElllT_EUliE_EEvlT1_ --------------------------
	.section	.nv.constant0._ZN2at6native24index_elementwise_kernelILi128ELi4EZNS0_22index_fill_kernel_implINS0_10OpaqueTypeILi8EEEEEvRNS_14TensorIteratorElllT_EUliE_EEvlT1_,"a",@progbits
	.sectionflags	@""
	.align	4
.nv.constant0._ZN2at6native24index_elementwise_kernelILi128ELi4EZNS0_22index_fill_kernel_implINS0_10OpaqueTypeILi8EEEEEvRNS_14TensorIteratorElllT_EUliE_EEvlT1_:
	.zero		1448


//--------------------- .nv.constant0._ZN2at6native24index_elementwise_kernelILi128ELi4EZNS0_22index_fill_kernel_implINS0_10OpaqueTypeILi4EEEEEvRNS_14TensorIteratorElllT_EUliE_EEvlT1_ --------------------------
	.section	.nv.constant0._ZN2at6native24index_elementwise_kernelILi128ELi4EZNS0_22index_fill_kernel_implINS0_10OpaqueTypeILi4EEEEEvRNS_14TensorIteratorElllT_EUliE_EEvlT1_,"a",@progbits
	.sectionflags	@""
	.align	4
.nv.constant0._ZN2at6native24index_elementwise_kernelILi128ELi4EZNS0_22index_fill_kernel_implINS0_10OpaqueTypeILi4EEEEEvRNS_14TensorIteratorElllT_EUliE_EEvlT1_:
	.zero		1448


//--------------------- .nv.constant0._ZN2at6native24index_elementwise_kernelILi128ELi4EZNS0_22index_fill_kernel_implINS0_10OpaqueTypeILi1EEEEEvRNS_14TensorIteratorElllT_EUliE_EEvlT1_ --------------------------
	.section	.nv.constant0._ZN2at6native24index_elementwise_kernelILi128ELi4EZNS0_22index_fill_kernel_implINS0_10OpaqueTypeILi1EEEEEvRNS_14TensorIteratorElllT_EUliE_EEvlT1_,"a",@progbits
	.sectionflags	@""
	.align	4
.nv.constant0._ZN2at6native24index_elementwise_kernelILi128ELi4EZNS0_22index_fill_kernel_implINS0_10OpaqueTypeILi1EEEEEvRNS_14TensorIteratorElllT_EUliE_EEvlT1_:
	.zero		1448


//--------------------- .nv.constant0._ZN2at6native24index_elementwise_kernelILi128ELi4EZNS0_16gpu_index_kernelIZNS0_17index_kernel_implINS0_10OpaqueTypeILi16EEEEEvRNS_18TensorIteratorBaseEN3c108ArrayRefIlEESA_EUlPcPKclE_EEvS7_SA_SA_RKT_bEUliE_EEvlT1_ --------------------------
	.section	.nv.constant0._ZN2at6native24index_elementwise_kernelILi128ELi4EZNS0_16gpu_index_kernelIZNS0_17index_kernel_implINS0_10OpaqueTypeILi16EEEEEvRNS_18TensorIteratorBaseEN3c108ArrayRefIlEESA_EUlPcPKclE_EEvS7_SA_SA_RKT_bEUliE_EEvlT1_,"a",@progbits
	.sectionflags	@""
	.align	4
.nv.constant0._ZN2at6native24index_elementwise_kernelILi128ELi4EZNS0_16gpu_index_kernelIZNS0_17index_kernel_implINS0_10OpaqueTypeILi16EEEEEvRNS_18TensorIteratorBaseEN3c108ArrayRefIlEESA_EUlPcPKclE_EEvS7_SA_SA_RKT_bEUliE_EEvlT1_:
	.zero		2144


//--------------------- .nv.constant0._ZN2at6native24index_elementwise_kernelILi128ELi4EZNS0_16gpu_index_kernelIZNS0_17index_kernel_implINS0_10OpaqueTypeILi2EEEEEvRNS_18TensorIteratorBaseEN3c108ArrayRefIlEESA_EUlPcPKclE_EEvS7_SA_SA_RKT_bEUliE_EEvlT1_ --------------------------
	.section	.nv.constant0._ZN2at6native24index_elementwise_kernelILi128ELi4EZNS0_16gpu_index_kernelIZNS0_17index_kernel_implINS0_10OpaqueTypeILi2EEEEEvRNS_18TensorIteratorBaseEN3c108ArrayRefIlEESA_EUlPcPKclE_EEvS7_SA_SA_RKT_bEUliE_EEvlT1_,"a",@progbits
	.sectionflags	@""
	.align	4
.nv.constant0._ZN2at6native24index_elementwise_kernelILi128ELi4EZNS0_16gpu_index_kernelIZNS0_17index_kernel_implINS0_10OpaqueTypeILi2EEEEEvRNS_18TensorIteratorBaseEN3c108ArrayRefIlEESA_EUlPcPKclE_EEvS7_SA_SA_RKT_bEUliE_EEvlT1_:
	.zero		2144


//--------------------- .nv.constant0._ZN2at6native24index_elementwise_kernelILi128ELi4EZNS0_16gpu_index_kernelIZNS0_17index_kernel_implINS0_10OpaqueTypeILi8EEEEEvRNS_18TensorIteratorBaseEN3c108ArrayRefIlEESA_EUlPcPKclE_EEvS7_SA_SA_RKT_bEUliE_EEvlT1_ --------------------------
	.section	.nv.constant0._ZN2at6native24index_elementwise_kernelILi128ELi4EZNS0_16gpu_index_kernelIZNS0_17index_kernel_implINS0_10OpaqueTypeILi8EEEEEvRNS_18TensorIteratorBaseEN3c108ArrayRefIlEESA_EUlPcPKclE_EEvS7_SA_SA_RKT_bEUliE_EEvlT1_,"a",@progbits
	.sectionflags	@""
	.align	4
.nv.constant0._ZN2at6native24index_elementwise_kernelILi128ELi4EZNS0_16gpu_index_kernelIZNS0_17index_kernel_implINS0_10OpaqueTypeILi8EEEEEvRNS_18TensorIteratorBaseEN3c108ArrayRefIlEESA_EUlPcPKclE_EEvS7_SA_SA_RKT_bEUliE_EEvlT1_:
	.zero		2144


//--------------------- .nv.constant0._ZN2at6native24index_elementwise_kernelILi128ELi4EZNS0_16gpu_index_kernelIZNS0_17index_kernel_implINS0_10OpaqueTypeILi4EEEEEvRNS_18TensorIteratorBaseEN3c108ArrayRefIlEESA_EUlPcPKclE_EEvS7_SA_SA_RKT_bEUliE_EEvlT1_ --------------------------
	.section	.nv.constant0._ZN2at6native24index_elementwise_kernelILi128ELi4EZNS0_16gpu_index_kernelIZNS0_17index_kernel_implINS0_10OpaqueTypeILi4EEEEEvRNS_18TensorIteratorBaseEN3c108ArrayRefIlEESA_EUlPcPKclE_EEvS7_SA_SA_RKT_bEUliE_EEvlT1_,"a",@progbits
	.sectionflags	@""
	.align	4
.nv.constant0._ZN2at6native24index_elementwise_kernelILi128ELi4EZNS0_16gpu_index_kernelIZNS0_17index_kernel_implINS0_10OpaqueTypeILi4EEEEEvRNS_18TensorIteratorBaseEN3c108ArrayRefIlEESA_EUlPcPKclE_EEvS7_SA_SA_RKT_bEUliE_EEvlT1_:
	.zero		2144


//--------------------- .nv.constant0._ZN2at6native24index_elementwise_kernelILi128ELi4EZNS0_16gpu_index_kernelIZNS0_17index_kernel_implINS0_10OpaqueTypeILi1EEEEEvRNS_18TensorIteratorBaseEN3c108ArrayRefIlEESA_EUlPcPKclE_EEvS7_SA_SA_RKT_bEUliE_EEvlT1_ --------------------------
	.section	.nv.constant0._ZN2at6native24index_elementwise_kernelILi128ELi4EZNS0_16gpu_index_kernelIZNS0_17index_kernel_implINS0_10OpaqueTypeILi1EEEEEvRNS_18TensorIteratorBaseEN3c108ArrayRefIlEESA_EUlPcPKclE_EEvS7_SA_SA_RKT_bEUliE_EEvlT1_,"a",@progbits
	.sectionflags	@""
	.align	4
.nv.constant0._ZN2at6native24index_elementwise_kernelILi128ELi4EZNS0_16gpu_index_kernelIZNS0_17index_kernel_implINS0_10OpaqueTypeILi1EEEEEvRNS_18TensorIteratorBaseEN3c108ArrayRefIlEESA_EUlPcPKclE_EEvS7_SA_SA_RKT_bEUliE_EEvlT1_:
	.zero		2144


//--------------------- SYMBOLS --------------------------

	.type		.nv.reservedSmem.offset0,@object
	.size		.nv.reservedSmem.offset0,0x4
	.type		__assertfail,@function
